	.target	sm_80

	.elftype	@"ET_EXEC"


//--------------------- .note.nv.tkinfo           --------------------------
	.section	.note.nv.tkinfo,"",@"SHT_NOTE"
	.sectionflags	@"SHF_NOTE_NV_TKINFO"
	.tkinfo
        /*0018*/ 	.word	0x00000002
        /*0030*/ 	.string	""
        /*0030*/ 	.string	"ptxas"
        /*0030*/ 	.string	"Cuda compilation tools, release 13.0, V13.0.88"
        /*0030*/ 	.string	"Build cuda_13.0.r13.0/compiler.36424714_0"
        /*0030*/ 	.string	"-arch sm_80 -m 64 "



//--------------------- .note.nv.cuinfo           --------------------------
	.section	.note.nv.cuinfo,"",@"SHT_NOTE"
	.sectionflags	@"SHF_NOTE_NV_CUINFO"
        /*0018*/ 	.short	0x0002
        /*001a*/ 	.short	0x0050
        /*001c*/ 	.short	0x0082
	.zero		2


//--------------------- .nv.info                  --------------------------
	.section	.nv.info,"",@"SHT_CUDA_INFO"
	.align	4


	//----- nvinfo : EIATTR_REGCOUNT
	.align		4
        /*0000*/ 	.byte	0x04, 0x2f
        /*0002*/ 	.short	(.L_12 - .L_11)
	.align		4
.L_11:
        /*0004*/ 	.word	index@(_ZN7cutlass13device_kernelIN5flash19enable_sm80_to_sm89INS1_16FlashAttnFwdSm80INS1_25CollectiveMainloopFwdSm80ILi4ELi1ELb0EN4cute5tupleIJNS5_1CILi128EEENS7_ILi64EEES8_EEELi128ENS_6half_tEfNS_4arch4Sm80ELb1ELb0ELb0ELb1ELb0ELb1ELb1ELb0EEENS1_21CollectiveEpilogueFwdINS6_IJS8_S8_S9_EEENS6_IJNS7_ILi1EEESH_SH_EEESB_SD_Li128ELb1ELb1ELb0ELb0EEENS1_19SingleTileSchedulerILb1ELb0ELb1ELi128EEEEEEEEEvNT_6ParamsE)
        /*0008*/ 	.word	0x000000ff


	//----- nvinfo : EIATTR_FRAME_SIZE
	.align		4
.L_12:
        /*000c*/ 	.byte	0x04, 0x11
        /*000e*/ 	.short	(.L_14 - .L_13)
	.align		4
.L_13:
        /*0010*/ 	.word	index@(_ZN7cutlass13device_kernelIN5flash19enable_sm80_to_sm89INS1_16FlashAttnFwdSm80INS1_25CollectiveMainloopFwdSm80ILi4ELi1ELb0EN4cute5tupleIJNS5_1CILi128EEENS7_ILi64EEES8_EEELi128ENS_6half_tEfNS_4arch4Sm80ELb1ELb0ELb0ELb1ELb0ELb1ELb1ELb0EEENS1_21CollectiveEpilogueFwdINS6_IJS8_S8_S9_EEENS6_IJNS7_ILi1EEESH_SH_EEESB_SD_Li128ELb1ELb1ELb0ELb0EEENS1_19SingleTileSchedulerILb1ELb0ELb1ELi128EEEEEEEEEvNT_6ParamsE)
        /*0014*/ 	.word	0x000000a0


	//----- nvinfo : EIATTR_REGCOUNT
	.align		4
.L_14:
        /*0018*/ 	.byte	0x04, 0x2f
        /*001a*/ 	.short	(.L_16 - .L_15)
	.align		4
.L_15:
        /*001c*/ 	.word	index@(_ZN7cutlass13device_kernelIN5flash19enable_sm80_to_sm89INS1_16FlashAttnFwdSm80INS1_25CollectiveMainloopFwdSm80ILi4ELi1ELb0EN4cute5tupleIJNS5_1CILi128EEENS7_ILi64EEES8_EEELi128ENS_6half_tEfNS_4arch4Sm80ELb1ELb0ELb0ELb1ELb0ELb0ELb1ELb0EEENS1_21CollectiveEpilogueFwdINS6_IJS8_S8_S9_EEENS6_IJNS7_ILi1EEESH_SH_EEESB_SD_Li128ELb1ELb1ELb0ELb0EEENS1_19SingleTileSchedulerILb1ELb0ELb1ELi128EEEEEEEEEvNT_6ParamsE)
        /*0020*/ 	.word	0x000000ff


	//----- nvinfo : EIATTR_FRAME_SIZE
	.align		4
.L_16:
        /*0024*/ 	.byte	0x04, 0x11
        /*0026*/ 	.short	(.L_18 - .L_17)
	.align		4
.L_17:
        /*0028*/ 	.word	index@(_ZN7cutlass13device_kernelIN5flash19enable_sm80_to_sm89INS1_16FlashAttnFwdSm80INS1_25CollectiveMainloopFwdSm80ILi4ELi1ELb0EN4cute5tupleIJNS5_1CILi128EEENS7_ILi64EEES8_EEELi128ENS_6half_tEfNS_4arch4Sm80ELb1ELb0ELb0ELb1ELb0ELb0ELb1ELb0EEENS1_21CollectiveEpilogueFwdINS6_IJS8_S8_S9_EEENS6_IJNS7_ILi1EEESH_SH_EEESB_SD_Li128ELb1ELb1ELb0ELb0EEENS1_19SingleTileSchedulerILb1ELb0ELb1ELi128EEEEEEEEEvNT_6ParamsE)
        /*002c*/ 	.word	0x000000c8


	//----- nvinfo : EIATTR_REGCOUNT
	.align		4
.L_18:
        /*0030*/ 	.byte	0x04, 0x2f
        /*0032*/ 	.short	(.L_20 - .L_19)
	.align		4
.L_19:
        /*0034*/ 	.word	index@(_ZN7cutlass13device_kernelIN5flash19enable_sm80_to_sm89INS1_16FlashAttnFwdSm80INS1_25CollectiveMainloopFwdSm80ILi4ELi1ELb0EN4cute5tupleIJNS5_1CILi128EEENS7_ILi64EEES8_EEELi128ENS_6half_tEfNS_4arch4Sm80ELb1ELb0ELb0ELb0ELb0ELb0ELb1ELb0EEENS1_21CollectiveEpilogueFwdINS6_IJS8_S8_S9_EEENS6_IJNS7_ILi1EEESH_SH_EEESB_SD_Li128ELb0ELb1ELb0ELb0EEENS1_30DynamicPersistentTileSchedulerILi128ELi128ELb0ELb1ELb0EEEEEEEEEvNT_6ParamsE)
        /*0038*/ 	.word	0x000000ff


	//----- nvinfo : EIATTR_FRAME_SIZE
	.align		4
.L_20:
        /*003c*/ 	.byte	0x04, 0x11
        /*003e*/ 	.short	(.L_22 - .L_21)
	.align		4
.L_21:
        /*0040*/ 	.word	index@($__internal_9_$__cuda_sm70_shflsync_idx_p)
        /*0044*/ 	.word	0x00000000


	//----- nvinfo : EIATTR_FRAME_SIZE
	.align		4
.L_22:
        /*0048*/ 	.byte	0x04, 0x11
        /*004a*/ 	.short	(.L_24 - .L_23)
	.align		4
.L_23:
        /*004c*/ 	.word	index@($__internal_8_$__cuda_sm70_shflsync_bfly_p)
        /*0050*/ 	.word	0x00000000


	//----- nvinfo : EIATTR_FRAME_SIZE
	.align		4
.L_24:
        /*0054*/ 	.byte	0x04, 0x11
        /*0056*/ 	.short	(.L_26 - .L_25)
	.align		4
.L_25:
        /*0058*/ 	.word	index@(_ZN7cutlass13device_kernelIN5flash19enable_sm80_to_sm89INS1_16FlashAttnFwdSm80INS1_25CollectiveMainloopFwdSm80ILi4ELi1ELb0EN4cute5tupleIJNS5_1CILi128EEENS7_ILi64EEES8_EEELi128ENS_6half_tEfNS_4arch4Sm80ELb1ELb0ELb0ELb0ELb0ELb0ELb1ELb0EEENS1_21CollectiveEpilogueFwdINS6_IJS8_S8_S9_EEENS6_IJNS7_ILi1EEESH_SH_EEESB_SD_Li128ELb0ELb1ELb0ELb0EEENS1_30DynamicPersistentTileSchedulerILi128ELi128ELb0ELb1ELb0EEEEEEEEEvNT_6ParamsE)
        /*005c*/ 	.word	0x000000b0


	//----- nvinfo : EIATTR_REGCOUNT
	.align		4
.L_26:
        /*0060*/ 	.byte	0x04, 0x2f
        /*0062*/ 	.short	(.L_28 - .L_27)
	.align		4
.L_27:
        /*0064*/ 	.word	index@(_ZN7cutlass13device_kernelIN5flash19enable_sm80_to_sm89INS1_16FlashAttnFwdSm80INS1_25CollectiveMainloopFwdSm80ILi4ELi1ELb0EN4cute5tupleIJNS5_1CILi128EEENS7_ILi48EEES8_EEELi128ENS_6half_tEfNS_4arch4Sm80ELb0ELb1ELb0ELb1ELb0ELb1ELb1ELb0EEENS1_21CollectiveEpilogueFwdINS6_IJS8_S8_S9_EEENS6_IJNS7_ILi1EEESH_SH_EEESB_SD_Li128ELb1ELb1ELb0ELb0EEENS1_19SingleTileSchedulerILb1ELb0ELb1ELi128EEEEEEEEEvNT_6ParamsE)
        /*0068*/ 	.word	0x000000ff


	//----- nvinfo : EIATTR_FRAME_SIZE
	.align		4
.L_28:
        /*006c*/ 	.byte	0x04, 0x11
        /*006e*/ 	.short	(.L_30 - .L_29)
	.align		4
.L_29:
        /*0070*/ 	.word	index@(_ZN7cutlass13device_kernelIN5flash19enable_sm80_to_sm89INS1_16FlashAttnFwdSm80INS1_25CollectiveMainloopFwdSm80ILi4ELi1ELb0EN4cute5tupleIJNS5_1CILi128EEENS7_ILi48EEES8_EEELi128ENS_6half_tEfNS_4arch4Sm80ELb0ELb1ELb0ELb1ELb0ELb1ELb1ELb0EEENS1_21CollectiveEpilogueFwdINS6_IJS8_S8_S9_EEENS6_IJNS7_ILi1EEESH_SH_EEESB_SD_Li128ELb1ELb1ELb0ELb0EEENS1_19SingleTileSchedulerILb1ELb0ELb1ELi128EEEEEEEEEvNT_6ParamsE)
        /*0074*/ 	.word	0x000000a8


	//----- nvinfo : EIATTR_REGCOUNT
	.align		4
.L_30:
        /*0078*/ 	.byte	0x04, 0x2f
        /*007a*/ 	.short	(.L_32 - .L_31)
	.align		4
.L_31:
        /*007c*/ 	.word	index@(_ZN7cutlass13device_kernelIN5flash19enable_sm80_to_sm89INS1_16FlashAttnFwdSm80INS1_25CollectiveMainloopFwdSm80ILi4ELi1ELb0EN4cute5tupleIJNS5_1CILi128EEENS7_ILi48EEES8_EEELi128ENS_6half_tEfNS_4arch4Sm80ELb0ELb1ELb0ELb1ELb0ELb0ELb1ELb0EEENS1_21CollectiveEpilogueFwdINS6_IJS8_S8_S9_EEENS6_IJNS7_ILi1EEESH_SH_EEESB_SD_Li128ELb1ELb1ELb0ELb0EEENS1_19SingleTileSchedulerILb1ELb0ELb1ELi128EEEEEEEEEvNT_6ParamsE)
        /*0080*/ 	.word	0x000000ff


	//----- nvinfo : EIATTR_FRAME_SIZE
	.align		4
.L_32:
        /*0084*/ 	.byte	0x04, 0x11
        /*0086*/ 	.short	(.L_34 - .L_33)
	.align		4
.L_33:
        /*0088*/ 	.word	index@(_ZN7cutlass13device_kernelIN5flash19enable_sm80_to_sm89INS1_16FlashAttnFwdSm80INS1_25CollectiveMainloopFwdSm80ILi4ELi1ELb0EN4cute5tupleIJNS5_1CILi128EEENS7_ILi48EEES8_EEELi128ENS_6half_tEfNS_4arch4Sm80ELb0ELb1ELb0ELb1ELb0ELb0ELb1ELb0EEENS1_21CollectiveEpilogueFwdINS6_IJS8_S8_S9_EEENS6_IJNS7_ILi1EEESH_SH_EEESB_SD_Li128ELb1ELb1ELb0ELb0EEENS1_19SingleTileSchedulerILb1ELb0ELb1ELi128EEEEEEEEEvNT_6ParamsE)
        /*008c*/ 	.word	0x00000078


	//----- nvinfo : EIATTR_REGCOUNT
	.align		4
.L_34:
        /*0090*/ 	.byte	0x04, 0x2f
        /*0092*/ 	.short	(.L_36 - .L_35)
	.align		4
.L_35:
        /*0094*/ 	.word	index@(_ZN7cutlass13device_kernelIN5flash19enable_sm80_to_sm89INS1_16FlashAttnFwdSm80INS1_25CollectiveMainloopFwdSm80ILi4ELi1ELb0EN4cute5tupleIJNS5_1CILi128EEENS7_ILi48EEES8_EEELi128ENS_6half_tEfNS_4arch4Sm80ELb0ELb1ELb0ELb0ELb0ELb0ELb1ELb0EEENS1_21CollectiveEpilogueFwdINS6_IJS8_S8_S9_EEENS6_IJNS7_ILi1EEESH_SH_EEESB_SD_Li128ELb0ELb1ELb0ELb0EEENS1_19SingleTileSchedulerILb0ELb0ELb1ELi128EEEEEEEEEvNT_6ParamsE)
        /*0098*/ 	.word	0x000000ff


	//----- nvinfo : EIATTR_FRAME_SIZE
	.align		4
.L_36:
        /*009c*/ 	.byte	0x04, 0x11
        /*009e*/ 	.short	(.L_38 - .L_37)
	.align		4
.L_37:
        /*00a0*/ 	.word	index@(_ZN7cutlass13device_kernelIN5flash19enable_sm80_to_sm89INS1_16FlashAttnFwdSm80INS1_25CollectiveMainloopFwdSm80ILi4ELi1ELb0EN4cute5tupleIJNS5_1CILi128EEENS7_ILi48EEES8_EEELi128ENS_6half_tEfNS_4arch4Sm80ELb0ELb1ELb0ELb0ELb0ELb0ELb1ELb0EEENS1_21CollectiveEpilogueFwdINS6_IJS8_S8_S9_EEENS6_IJNS7_ILi1EEESH_SH_EEESB_SD_Li128ELb0ELb1ELb0ELb0EEENS1_19SingleTileSchedulerILb0ELb0ELb1ELi128EEEEEEEEEvNT_6ParamsE)
        /*00a4*/ 	.word	0x00000080


	//----- nvinfo : EIATTR_REGCOUNT
	.align		4
.L_38:
        /*00a8*/ 	.byte	0x04, 0x2f
        /*00aa*/ 	.short	(.L_40 - .L_39)
	.align		4
.L_39:
        /*00ac*/ 	.word	index@(_ZN7cutlass13device_kernelIN5flash19enable_sm80_to_sm89INS1_16FlashAttnFwdSm80INS1_25CollectiveMainloopFwdSm80ILi4ELi1ELb0EN4cute5tupleIJNS5_1CILi128EEENS7_ILi64EEES8_EEELi128ENS_6half_tEfNS_4arch4Sm80ELb0ELb0ELb0ELb1ELb0ELb1ELb1ELb0EEENS1_21CollectiveEpilogueFwdINS6_IJS8_S8_S9_EEENS6_IJNS7_ILi1EEESH_SH_EEESB_SD_Li128ELb1ELb1ELb0ELb0EEENS1_19SingleTileSchedulerILb1ELb0ELb1ELi128EEEEEEEEEvNT_6ParamsE)
        /*00b0*/ 	.word	0x000000ff


	//----- nvinfo : EIATTR_FRAME_SIZE
	.align		4
.L_40:
        /*00b4*/ 	.byte	0x04, 0x11
        /*00b6*/ 	.short	(.L_42 - .L_41)
	.align		4
.L_41:
        /*00b8*/ 	.word	index@(_ZN7cutlass13device_kernelIN5flash19enable_sm80_to_sm89INS1_16FlashAttnFwdSm80INS1_25CollectiveMainloopFwdSm80ILi4ELi1ELb0EN4cute5tupleIJNS5_1CILi128EEENS7_ILi64EEES8_EEELi128ENS_6half_tEfNS_4arch4Sm80ELb0ELb0ELb0ELb1ELb0ELb1ELb1ELb0EEENS1_21CollectiveEpilogueFwdINS6_IJS8_S8_S9_EEENS6_IJNS7_ILi1EEESH_SH_EEESB_SD_Li128ELb1ELb1ELb0ELb0EEENS1_19SingleTileSchedulerILb1ELb0ELb1ELi128EEEEEEEEEvNT_6ParamsE)
        /*00bc*/ 	.word	0x000000a8


	//----- nvinfo : EIATTR_REGCOUNT
	.align		4
.L_42:
        /*00c0*/ 	.byte	0x04, 0x2f
        /*00c2*/ 	.short	(.L_44 - .L_43)
	.align		4
.L_43:
        /*00c4*/ 	.word	index@(_ZN7cutlass13device_kernelIN5flash19enable_sm80_to_sm89INS1_16FlashAttnFwdSm80INS1_25CollectiveMainloopFwdSm80ILi4ELi1ELb0EN4cute5tupleIJNS5_1CILi128EEENS7_ILi64EEES8_EEELi128ENS_6half_tEfNS_4arch4Sm80ELb0ELb0ELb0ELb1ELb0ELb0ELb1ELb0EEENS1_21CollectiveEpilogueFwdINS6_IJS8_S8_S9_EEENS6_IJNS7_ILi1EEESH_SH_EEESB_SD_Li128ELb1ELb1ELb0ELb0EEENS1_19SingleTileSchedulerILb1ELb0ELb1ELi128EEEEEEEEEvNT_6ParamsE)
        /*00c8*/ 	.word	0x000000ff


	//----- nvinfo : EIATTR_FRAME_SIZE
	.align		4
.L_44:
        /*00cc*/ 	.byte	0x04, 0x11
        /*00ce*/ 	.short	(.L_46 - .L_45)
	.align		4
.L_45:
        /*00d0*/ 	.word	index@(_ZN7cutlass13device_kernelIN5flash19enable_sm80_to_sm89INS1_16FlashAttnFwdSm80INS1_25CollectiveMainloopFwdSm80ILi4ELi1ELb0EN4cute5tupleIJNS5_1CILi128EEENS7_ILi64EEES8_EEELi128ENS_6half_tEfNS_4arch4Sm80ELb0ELb0ELb0ELb1ELb0ELb0ELb1ELb0EEENS1_21CollectiveEpilogueFwdINS6_IJS8_S8_S9_EEENS6_IJNS7_ILi1EEESH_SH_EEESB_SD_Li128ELb1ELb1ELb0ELb0EEENS1_19SingleTileSchedulerILb1ELb0ELb1ELi128EEEEEEEEEvNT_6ParamsE)
        /*00d4*/ 	.word	0x00000090


	//----- nvinfo : EIATTR_REGCOUNT
	.align		4
.L_46:
        /*00d8*/ 	.byte	0x04, 0x2f
        /*00da*/ 	.short	(.L_48 - .L_47)
	.align		4
.L_47:
        /*00dc*/ 	.word	index@(_ZN7cutlass13device_kernelIN5flash19enable_sm80_to_sm89INS1_16FlashAttnFwdSm80INS1_25CollectiveMainloopFwdSm80ILi4ELi1ELb0EN4cute5tupleIJNS5_1CILi128EEENS7_ILi64EEES8_EEELi128ENS_6half_tEfNS_4arch4Sm80ELb0ELb0ELb0ELb0ELb0ELb0ELb1ELb0EEENS1_21CollectiveEpilogueFwdINS6_IJS8_S8_S9_EEENS6_IJNS7_ILi1EEESH_SH_EEESB_SD_Li128ELb0ELb1ELb0ELb0EEENS1_19SingleTileSchedulerILb0ELb0ELb1ELi128EEEEEEEEEvNT_6ParamsE)
        /*00e0*/ 	.word	0x000000ff


	//----- nvinfo : EIATTR_FRAME_SIZE
	.align		4
.L_48:
        /*00e4*/ 	.byte	0x04, 0x11
        /*00e6*/ 	.short	(.L_50 - .L_49)
	.align		4
.L_49:
        /*00e8*/ 	.word	index@(_ZN7cutlass13device_kernelIN5flash19enable_sm80_to_sm89INS1_16FlashAttnFwdSm80INS1_25CollectiveMainloopFwdSm80ILi4ELi1ELb0EN4cute5tupleIJNS5_1CILi128EEENS7_ILi64EEES8_EEELi128ENS_6half_tEfNS_4arch4Sm80ELb0ELb0ELb0ELb0ELb0ELb0ELb1ELb0EEENS1_21CollectiveEpilogueFwdINS6_IJS8_S8_S9_EEENS6_IJNS7_ILi1EEESH_SH_EEESB_SD_Li128ELb0ELb1ELb0ELb0EEENS1_19SingleTileSchedulerILb0ELb0ELb1ELi128EEEEEEEEEvNT_6ParamsE)
        /*00ec*/ 	.word	0x00000058


	//----- nvinfo : EIATTR_REGCOUNT
	.align		4
.L_50:
        /*00f0*/ 	.byte	0x04, 0x2f
        /*00f2*/ 	.short	(.L_52 - .L_51)
	.align		4
.L_51:
        /*00f4*/ 	.word	index@(_ZN7cutlass13device_kernelIN5flash19enable_sm80_to_sm89INS1_16FlashAttnFwdSm80INS1_25CollectiveMainloopFwdSm80ILi8ELi1ELb1EN4cute5tupleIJNS5_1CILi128EEES8_S8_EEELi128ENS_6half_tEfNS_4arch4Sm80ELb1ELb0ELb0ELb1ELb0ELb1ELb1ELb0EEENS1_21CollectiveEpilogueFwdIS9_NS6_IJNS7_ILi1EEESF_SF_EEESA_SC_Li256ELb1ELb1ELb0ELb0EEENS1_19SingleTileSchedulerILb1ELb0ELb1ELi128EEEEEEEEEvNT_6ParamsE)
        /*00f8*/ 	.word	0x000000ff


	//----- nvinfo : EIATTR_FRAME_SIZE
	.align		4
.L_52:
        /*00fc*/ 	.byte	0x04, 0x11
        /*00fe*/ 	.short	(.L_54 - .L_53)
	.align		4
.L_53:
        /*0100*/ 	.word	index@(_ZN7cutlass13device_kernelIN5flash19enable_sm80_to_sm89INS1_16FlashAttnFwdSm80INS1_25CollectiveMainloopFwdSm80ILi8ELi1ELb1EN4cute5tupleIJNS5_1CILi128EEES8_S8_EEELi128ENS_6half_tEfNS_4arch4Sm80ELb1ELb0ELb0ELb1ELb0ELb1ELb1ELb0EEENS1_21CollectiveEpilogueFwdIS9_NS6_IJNS7_ILi1EEESF_SF_EEESA_SC_Li256ELb1ELb1ELb0ELb0EEENS1_19SingleTileSchedulerILb1ELb0ELb1ELi128EEEEEEEEEvNT_6ParamsE)
        /*0104*/ 	.word	0x00000060


	//----- nvinfo : EIATTR_REGCOUNT
	.align		4
.L_54:
        /*0108*/ 	.byte	0x04, 0x2f
        /*010a*/ 	.short	(.L_56 - .L_55)
	.align		4
.L_55:
        /*010c*/ 	.word	index@(_ZN7cutlass13device_kernelIN5flash19enable_sm80_to_sm89INS1_16FlashAttnFwdSm80INS1_25CollectiveMainloopFwdSm80ILi8ELi1ELb1EN4cute5tupleIJNS5_1CILi128EEES8_S8_EEELi128ENS_6half_tEfNS_4arch4Sm80ELb1ELb0ELb0ELb1ELb0ELb0ELb1ELb0EEENS1_21CollectiveEpilogueFwdIS9_NS6_IJNS7_ILi1EEESF_SF_EEESA_SC_Li256ELb1ELb1ELb0ELb0EEENS1_19SingleTileSchedulerILb1ELb0ELb1ELi128EEEEEEEEEvNT_6ParamsE)
        /*0110*/ 	.word	0x000000ff


	//----- nvinfo : EIATTR_FRAME_SIZE
	.align		4
.L_56:
        /*0114*/ 	.byte	0x04, 0x11
        /*0116*/ 	.short	(.L_58 - .L_57)
	.align		4
.L_57:
        /*0118*/ 	.word	index@(_ZN7cutlass13device_kernelIN5flash19enable_sm80_to_sm89INS1_16FlashAttnFwdSm80INS1_25CollectiveMainloopFwdSm80ILi8ELi1ELb1EN4cute5tupleIJNS5_1CILi128EEES8_S8_EEELi128ENS_6half_tEfNS_4arch4Sm80ELb1ELb0ELb0ELb1ELb0ELb0ELb1ELb0EEENS1_21CollectiveEpilogueFwdIS9_NS6_IJNS7_ILi1EEESF_SF_EEESA_SC_Li256ELb1ELb1ELb0ELb0EEENS1_19SingleTileSchedulerILb1ELb0ELb1ELi128EEEEEEEEEvNT_6ParamsE)
        /*011c*/ 	.word	0x00000000


	//----- nvinfo : EIATTR_REGCOUNT
	.align		4
.L_58:
        /*0120*/ 	.byte	0x04, 0x2f
        /*0122*/ 	.short	(.L_60 - .L_59)
	.align		4
.L_59:
        /*0124*/ 	.word	index@(_ZN7cutlass13device_kernelIN5flash19enable_sm80_to_sm89INS1_16FlashAttnFwdSm80INS1_25CollectiveMainloopFwdSm80ILi8ELi1ELb1EN4cute5tupleIJNS5_1CILi128EEES8_S8_EEELi128ENS_6half_tEfNS_4arch4Sm80ELb1ELb0ELb0ELb0ELb0ELb0ELb1ELb0EEENS1_21CollectiveEpilogueFwdIS9_NS6_IJNS7_ILi1EEESF_SF_EEESA_SC_Li256ELb0ELb1ELb0ELb0EEENS1_30DynamicPersistentTileSchedulerILi256ELi256ELb0ELb1ELb0EEEEEEEEEvNT_6ParamsE)
        /*0128*/ 	.word	0x000000ff


	//----- nvinfo : EIATTR_FRAME_SIZE
	.align		4
.L_60:
        /*012c*/ 	.byte	0x04, 0x11
        /*012e*/ 	.short	(.L_62 - .L_61)
	.align		4
.L_61:
        /*0130*/ 	.word	index@($__internal_7_$__cuda_sm70_shflsync_idx_p)
        /*0134*/ 	.word	0x00000000


	//----- nvinfo : EIATTR_FRAME_SIZE
	.align		4
.L_62:
        /*0138*/ 	.byte	0x04, 0x11
        /*013a*/ 	.short	(.L_64 - .L_63)
	.align		4
.L_63:
        /*013c*/ 	.word	index@($__internal_6_$__cuda_sm70_shflsync_bfly_p)
        /*0140*/ 	.word	0x00000000


	//----- nvinfo : EIATTR_FRAME_SIZE
	.align		4
.L_64:
        /*0144*/ 	.byte	0x04, 0x11
        /*0146*/ 	.short	(.L_66 - .L_65)
	.align		4
.L_65:
        /*0148*/ 	.word	index@(_ZN7cutlass13device_kernelIN5flash19enable_sm80_to_sm89INS1_16FlashAttnFwdSm80INS1_25CollectiveMainloopFwdSm80ILi8ELi1ELb1EN4cute5tupleIJNS5_1CILi128EEES8_S8_EEELi128ENS_6half_tEfNS_4arch4Sm80ELb1ELb0ELb0ELb0ELb0ELb0ELb1ELb0EEENS1_21CollectiveEpilogueFwdIS9_NS6_IJNS7_ILi1EEESF_SF_EEESA_SC_Li256ELb0ELb1ELb0ELb0EEENS1_30DynamicPersistentTileSchedulerILi256ELi256ELb0ELb1ELb0EEEEEEEEEvNT_6ParamsE)
        /*014c*/ 	.word	0x00000080


	//----- nvinfo : EIATTR_REGCOUNT
	.align		4
.L_66:
        /*0150*/ 	.byte	0x04, 0x2f
        /*0152*/ 	.short	(.L_68 - .L_67)
	.align		4
.L_67:
        /*0154*/ 	.word	index@(_ZN7cutlass13device_kernelIN5flash19enable_sm80_to_sm89INS1_16FlashAttnFwdSm80INS1_25CollectiveMainloopFwdSm80ILi8ELi1ELb1EN4cute5tupleIJNS5_1CILi128EEENS7_ILi96EEES8_EEELi128ENS_6half_tEfNS_4arch4Sm80ELb0ELb1ELb0ELb1ELb0ELb1ELb1ELb0EEENS1_21CollectiveEpilogueFwdINS6_IJS8_S8_S9_EEENS6_IJNS7_ILi1EEESH_SH_EEESB_SD_Li256ELb1ELb1ELb0ELb0EEENS1_19SingleTileSchedulerILb1ELb0ELb1ELi128EEEEEEEEEvNT_6ParamsE)
        /*0158*/ 	.word	0x000000fe


	//----- nvinfo : EIATTR_FRAME_SIZE
	.align		4
.L_68:
        /*015c*/ 	.byte	0x04, 0x11
        /*015e*/ 	.short	(.L_70 - .L_69)
	.align		4
.L_69:
        /*0160*/ 	.word	index@(_ZN7cutlass13device_kernelIN5flash19enable_sm80_to_sm89INS1_16FlashAttnFwdSm80INS1_25CollectiveMainloopFwdSm80ILi8ELi1ELb1EN4cute5tupleIJNS5_1CILi128EEENS7_ILi96EEES8_EEELi128ENS_6half_tEfNS_4arch4Sm80ELb0ELb1ELb0ELb1ELb0ELb1ELb1ELb0EEENS1_21CollectiveEpilogueFwdINS6_IJS8_S8_S9_EEENS6_IJNS7_ILi1EEESH_SH_EEESB_SD_Li256ELb1ELb1ELb0ELb0EEENS1_19SingleTileSchedulerILb1ELb0ELb1ELi128EEEEEEEEEvNT_6ParamsE)
        /*0164*/ 	.word	0x00000000


	//----- nvinfo : EIATTR_REGCOUNT
	.align		4
.L_70:
        /*0168*/ 	.byte	0x04, 0x2f
        /*016a*/ 	.short	(.L_72 - .L_71)
	.align		4
.L_71:
        /*016c*/ 	.word	index@(_ZN7cutlass13device_kernelIN5flash19enable_sm80_to_sm89INS1_16FlashAttnFwdSm80INS1_25CollectiveMainloopFwdSm80ILi8ELi1ELb1EN4cute5tupleIJNS5_1CILi128EEENS7_ILi96EEES8_EEELi128ENS_6half_tEfNS_4arch4Sm80ELb0ELb1ELb0ELb1ELb0ELb0ELb1ELb0EEENS1_21CollectiveEpilogueFwdINS6_IJS8_S8_S9_EEENS6_IJNS7_ILi1EEESH_SH_EEESB_SD_Li256ELb1ELb1ELb0ELb0EEENS1_19SingleTileSchedulerILb1ELb0ELb1ELi128EEEEEEEEEvNT_6ParamsE)
        /*0170*/ 	.word	0x000000fc


	//----- nvinfo : EIATTR_FRAME_SIZE
	.align		4
.L_72:
        /*0174*/ 	.byte	0x04, 0x11
        /*0176*/ 	.short	(.L_74 - .L_73)
	.align		4
.L_73:
        /*0178*/ 	.word	index@(_ZN7cutlass13device_kernelIN5flash19enable_sm80_to_sm89INS1_16FlashAttnFwdSm80INS1_25CollectiveMainloopFwdSm80ILi8ELi1ELb1EN4cute5tupleIJNS5_1CILi128EEENS7_ILi96EEES8_EEELi128ENS_6half_tEfNS_4arch4Sm80ELb0ELb1ELb0ELb1ELb0ELb0ELb1ELb0EEENS1_21CollectiveEpilogueFwdINS6_IJS8_S8_S9_EEENS6_IJNS7_ILi1EEESH_SH_EEESB_SD_Li256ELb1ELb1ELb0ELb0EEENS1_19SingleTileSchedulerILb1ELb0ELb1ELi128EEEEEEEEEvNT_6ParamsE)
        /*017c*/ 	.word	0x00000000


	//----- nvinfo : EIATTR_REGCOUNT
	.align		4
.L_74:
        /*0180*/ 	.byte	0x04, 0x2f
        /*0182*/ 	.short	(.L_76 - .L_75)
	.align		4
.L_75:
        /*0184*/ 	.word	index@(_ZN7cutlass13device_kernelIN5flash19enable_sm80_to_sm89INS1_16FlashAttnFwdSm80INS1_25CollectiveMainloopFwdSm80ILi8ELi1ELb1EN4cute5tupleIJNS5_1CILi128EEENS7_ILi96EEES8_EEELi128ENS_6half_tEfNS_4arch4Sm80ELb0ELb1ELb0ELb0ELb0ELb0ELb1ELb0EEENS1_21CollectiveEpilogueFwdINS6_IJS8_S8_S9_EEENS6_IJNS7_ILi1EEESH_SH_EEESB_SD_Li256ELb0ELb1ELb0ELb0EEENS1_19SingleTileSchedulerILb0ELb0ELb1ELi128EEEEEEEEEvNT_6ParamsE)
        /*0188*/ 	.word	0x000000f8


	//----- nvinfo : EIATTR_FRAME_SIZE
	.align		4
.L_76:
        /*018c*/ 	.byte	0x04, 0x11
        /*018e*/ 	.short	(.L_78 - .L_77)
	.align		4
.L_77:
        /*0190*/ 	.word	index@(_ZN7cutlass13device_kernelIN5flash19enable_sm80_to_sm89INS1_16FlashAttnFwdSm80INS1_25CollectiveMainloopFwdSm80ILi8ELi1ELb1EN4cute5tupleIJNS5_1CILi128EEENS7_ILi96EEES8_EEELi128ENS_6half_tEfNS_4arch4Sm80ELb0ELb1ELb0ELb0ELb0ELb0ELb1ELb0EEENS1_21CollectiveEpilogueFwdINS6_IJS8_S8_S9_EEENS6_IJNS7_ILi1EEESH_SH_EEESB_SD_Li256ELb0ELb1ELb0ELb0EEENS1_19SingleTileSchedulerILb0ELb0ELb1ELi128EEEEEEEEEvNT_6ParamsE)
        /*0194*/ 	.word	0x00000000


	//----- nvinfo : EIATTR_REGCOUNT
	.align		4
.L_78:
        /*0198*/ 	.byte	0x04, 0x2f
        /*019a*/ 	.short	(.L_80 - .L_79)
	.align		4
.L_79:
        /*019c*/ 	.word	index@(_ZN7cutlass13device_kernelIN5flash19enable_sm80_to_sm89INS1_16FlashAttnFwdSm80INS1_25CollectiveMainloopFwdSm80ILi8ELi1ELb1EN4cute5tupleIJNS5_1CILi128EEES8_S8_EEELi128ENS_6half_tEfNS_4arch4Sm80ELb0ELb0ELb0ELb1ELb0ELb1ELb1ELb0EEENS1_21CollectiveEpilogueFwdIS9_NS6_IJNS7_ILi1EEESF_SF_EEESA_SC_Li256ELb1ELb1ELb0ELb0EEENS1_19SingleTileSchedulerILb1ELb0ELb1ELi128EEEEEEEEEvNT_6ParamsE)
        /*01a0*/ 	.word	0x000000ff


	//----- nvinfo : EIATTR_FRAME_SIZE
	.align		4
.L_80:
        /*01a4*/ 	.byte	0x04, 0x11
        /*01a6*/ 	.short	(.L_82 - .L_81)
	.align		4
.L_81:
        /*01a8*/ 	.word	index@(_ZN7cutlass13device_kernelIN5flash19enable_sm80_to_sm89INS1_16FlashAttnFwdSm80INS1_25CollectiveMainloopFwdSm80ILi8ELi1ELb1EN4cute5tupleIJNS5_1CILi128EEES8_S8_EEELi128ENS_6half_tEfNS_4arch4Sm80ELb0ELb0ELb0ELb1ELb0ELb1ELb1ELb0EEENS1_21CollectiveEpilogueFwdIS9_NS6_IJNS7_ILi1EEESF_SF_EEESA_SC_Li256ELb1ELb1ELb0ELb0EEENS1_19SingleTileSchedulerILb1ELb0ELb1ELi128EEEEEEEEEvNT_6ParamsE)
        /*01ac*/ 	.word	0x00000008


	//----- nvinfo : EIATTR_REGCOUNT
	.align		4
.L_82:
        /*01b0*/ 	.byte	0x04, 0x2f
        /*01b2*/ 	.short	(.L_84 - .L_83)
	.align		4
.L_83:
        /*01b4*/ 	.word	index@(_ZN7cutlass13device_kernelIN5flash19enable_sm80_to_sm89INS1_16FlashAttnFwdSm80INS1_25CollectiveMainloopFwdSm80ILi8ELi1ELb1EN4cute5tupleIJNS5_1CILi128EEES8_S8_EEELi128ENS_6half_tEfNS_4arch4Sm80ELb0ELb0ELb0ELb1ELb0ELb0ELb1ELb0EEENS1_21CollectiveEpilogueFwdIS9_NS6_IJNS7_ILi1EEESF_SF_EEESA_SC_Li256ELb1ELb1ELb0ELb0EEENS1_19SingleTileSchedulerILb1ELb0ELb1ELi128EEEEEEEEEvNT_6ParamsE)
        /*01b8*/ 	.word	0x000000ff


	//----- nvinfo : EIATTR_FRAME_SIZE
	.align		4
.L_84:
        /*01bc*/ 	.byte	0x04, 0x11
        /*01be*/ 	.short	(.L_86 - .L_85)
	.align		4
.L_85:
        /*01c0*/ 	.word	index@(_ZN7cutlass13device_kernelIN5flash19enable_sm80_to_sm89INS1_16FlashAttnFwdSm80INS1_25CollectiveMainloopFwdSm80ILi8ELi1ELb1EN4cute5tupleIJNS5_1CILi128EEES8_S8_EEELi128ENS_6half_tEfNS_4arch4Sm80ELb0ELb0ELb0ELb1ELb0ELb0ELb1ELb0EEENS1_21CollectiveEpilogueFwdIS9_NS6_IJNS7_ILi1EEESF_SF_EEESA_SC_Li256ELb1ELb1ELb0ELb0EEENS1_19SingleTileSchedulerILb1ELb0ELb1ELi128EEEEEEEEEvNT_6ParamsE)
        /*01c4*/ 	.word	0x00000000


	//----- nvinfo : EIATTR_REGCOUNT
	.align		4
.L_86:
        /*01c8*/ 	.byte	0x04, 0x2f
        /*01ca*/ 	.short	(.L_88 - .L_87)
	.align		4
.L_87:
        /*01cc*/ 	.word	index@(_ZN7cutlass13device_kernelIN5flash19enable_sm80_to_sm89INS1_16FlashAttnFwdSm80INS1_25CollectiveMainloopFwdSm80ILi8ELi1ELb1EN4cute5tupleIJNS5_1CILi128EEES8_S8_EEELi128ENS_6half_tEfNS_4arch4Sm80ELb0ELb0ELb0ELb0ELb0ELb0ELb1ELb0EEENS1_21CollectiveEpilogueFwdIS9_NS6_IJNS7_ILi1EEESF_SF_EEESA_SC_Li256ELb0ELb1ELb0ELb0EEENS1_19SingleTileSchedulerILb0ELb0ELb1ELi128EEEEEEEEEvNT_6ParamsE)
        /*01d0*/ 	.word	0x000000ff


	//----- nvinfo : EIATTR_FRAME_SIZE
	.align		4
.L_88:
        /*01d4*/ 	.byte	0x04, 0x11
        /*01d6*/ 	.short	(.L_90 - .L_89)
	.align		4
.L_89:
        /*01d8*/ 	.word	index@(_ZN7cutlass13device_kernelIN5flash19enable_sm80_to_sm89INS1_16FlashAttnFwdSm80INS1_25CollectiveMainloopFwdSm80ILi8ELi1ELb1EN4cute5tupleIJNS5_1CILi128EEES8_S8_EEELi128ENS_6half_tEfNS_4arch4Sm80ELb0ELb0ELb0ELb0ELb0ELb0ELb1ELb0EEENS1_21CollectiveEpilogueFwdIS9_NS6_IJNS7_ILi1EEESF_SF_EEESA_SC_Li256ELb0ELb1ELb0ELb0EEENS1_19SingleTileSchedulerILb0ELb0ELb1ELi128EEEEEEEEEvNT_6ParamsE)
        /*01dc*/ 	.word	0x00000010


	//----- nvinfo : EIATTR_REGCOUNT
	.align		4
.L_90:
        /*01e0*/ 	.byte	0x04, 0x2f
        /*01e2*/ 	.short	(.L_92 - .L_91)
	.align		4
.L_91:
        /*01e4*/ 	.word	index@(_ZN7cutlass13device_kernelIN5flash19enable_sm80_to_sm89INS1_16FlashAttnFwdSm80INS1_25CollectiveMainloopFwdSm80ILi4ELi1ELb0EN4cute5tupleIJNS5_1CILi128EEENS7_ILi64EEES8_EEELi128ENS_6half_tEfNS_4arch4Sm80ELb1ELb0ELb1ELb1ELb0ELb1ELb1ELb0EEENS1_21CollectiveEpilogueFwdINS6_IJS8_S8_S9_EEENS6_IJNS7_ILi1EEESH_SH_EEESB_SD_Li128ELb1ELb1ELb0ELb0EEENS1_19SingleTileSchedulerILb1ELb0ELb1ELi128EEEEEEEEEvNT_6ParamsE)
        /*01e8*/ 	.word	0x000000ff


	//----- nvinfo : EIATTR_FRAME_SIZE
	.align		4
.L_92:
        /*01ec*/ 	.byte	0x04, 0x11
        /*01ee*/ 	.short	(.L_94 - .L_93)
	.align		4
.L_93:
        /*01f0*/ 	.word	index@(_ZN7cutlass13device_kernelIN5flash19enable_sm80_to_sm89INS1_16FlashAttnFwdSm80INS1_25CollectiveMainloopFwdSm80ILi4ELi1ELb0EN4cute5tupleIJNS5_1CILi128EEENS7_ILi64EEES8_EEELi128ENS_6half_tEfNS_4arch4Sm80ELb1ELb0ELb1ELb1ELb0ELb1ELb1ELb0EEENS1_21CollectiveEpilogueFwdINS6_IJS8_S8_S9_EEENS6_IJNS7_ILi1EEESH_SH_EEESB_SD_Li128ELb1ELb1ELb0ELb0EEENS1_19SingleTileSchedulerILb1ELb0ELb1ELi128EEEEEEEEEvNT_6ParamsE)
        /*01f4*/ 	.word	0x000000a0


	//----- nvinfo : EIATTR_REGCOUNT
	.align		4
.L_94:
        /*01f8*/ 	.byte	0x04, 0x2f
        /*01fa*/ 	.short	(.L_96 - .L_95)
	.align		4
.L_95:
        /*01fc*/ 	.word	index@(_ZN7cutlass13device_kernelIN5flash19enable_sm80_to_sm89INS1_16FlashAttnFwdSm80INS1_25CollectiveMainloopFwdSm80ILi4ELi1ELb0EN4cute5tupleIJNS5_1CILi128EEENS7_ILi64EEES8_EEELi128ENS_6half_tEfNS_4arch4Sm80ELb1ELb0ELb1ELb1ELb0ELb0ELb1ELb0EEENS1_21CollectiveEpilogueFwdINS6_IJS8_S8_S9_EEENS6_IJNS7_ILi1EEESH_SH_EEESB_SD_Li128ELb1ELb1ELb0ELb0EEENS1_19SingleTileSchedulerILb1ELb0ELb1ELi128EEEEEEEEEvNT_6ParamsE)
        /*0200*/ 	.word	0x000000ff


	//----- nvinfo : EIATTR_FRAME_SIZE
	.align		4
.L_96:
        /*0204*/ 	.byte	0x04, 0x11
        /*0206*/ 	.short	(.L_98 - .L_97)
	.align		4
.L_97:
        /*0208*/ 	.word	index@(_ZN7cutlass13device_kernelIN5flash19enable_sm80_to_sm89INS1_16FlashAttnFwdSm80INS1_25CollectiveMainloopFwdSm80ILi4ELi1ELb0EN4cute5tupleIJNS5_1CILi128EEENS7_ILi64EEES8_EEELi128ENS_6half_tEfNS_4arch4Sm80ELb1ELb0ELb1ELb1ELb0ELb0ELb1ELb0EEENS1_21CollectiveEpilogueFwdINS6_IJS8_S8_S9_EEENS6_IJNS7_ILi1EEESH_SH_EEESB_SD_Li128ELb1ELb1ELb0ELb0EEENS1_19SingleTileSchedulerILb1ELb0ELb1ELi128EEEEEEEEEvNT_6ParamsE)
        /*020c*/ 	.word	0x000000b0


	//----- nvinfo : EIATTR_REGCOUNT
	.align		4
.L_98:
        /*0210*/ 	.byte	0x04, 0x2f
        /*0212*/ 	.short	(.L_100 - .L_99)
	.align		4
.L_99:
        /*0214*/ 	.word	index@(_ZN7cutlass13device_kernelIN5flash19enable_sm80_to_sm89INS1_16FlashAttnFwdSm80INS1_25CollectiveMainloopFwdSm80ILi4ELi1ELb0EN4cute5tupleIJNS5_1CILi128EEENS7_ILi64EEES8_EEELi128ENS_6half_tEfNS_4arch4Sm80ELb1ELb0ELb1ELb0ELb0ELb0ELb1ELb0EEENS1_21CollectiveEpilogueFwdINS6_IJS8_S8_S9_EEENS6_IJNS7_ILi1EEESH_SH_EEESB_SD_Li128ELb0ELb1ELb0ELb0EEENS1_30DynamicPersistentTileSchedulerILi128ELi128ELb0ELb1ELb0EEEEEEEEEvNT_6ParamsE)
        /*0218*/ 	.word	0x000000ff


	//----- nvinfo : EIATTR_FRAME_SIZE
	.align		4
.L_100:
        /*021c*/ 	.byte	0x04, 0x11
        /*021e*/ 	.short	(.L_102 - .L_101)
	.align		4
.L_101:
        /*0220*/ 	.word	index@($__internal_5_$__cuda_sm70_shflsync_idx_p)
        /*0224*/ 	.word	0x00000000


	//----- nvinfo : EIATTR_FRAME_SIZE
	.align		4
.L_102:
        /*0228*/ 	.byte	0x04, 0x11
        /*022a*/ 	.short	(.L_104 - .L_103)
	.align		4
.L_103:
        /*022c*/ 	.word	index@($__internal_4_$__cuda_sm70_shflsync_bfly_p)
        /*0230*/ 	.word	0x00000000


	//----- nvinfo : EIATTR_FRAME_SIZE
	.align		4
.L_104:
        /*0234*/ 	.byte	0x04, 0x11
        /*0236*/ 	.short	(.L_106 - .L_105)
	.align		4
.L_105:
        /*0238*/ 	.word	index@(_ZN7cutlass13device_kernelIN5flash19enable_sm80_to_sm89INS1_16FlashAttnFwdSm80INS1_25CollectiveMainloopFwdSm80ILi4ELi1ELb0EN4cute5tupleIJNS5_1CILi128EEENS7_ILi64EEES8_EEELi128ENS_6half_tEfNS_4arch4Sm80ELb1ELb0ELb1ELb0ELb0ELb0ELb1ELb0EEENS1_21CollectiveEpilogueFwdINS6_IJS8_S8_S9_EEENS6_IJNS7_ILi1EEESH_SH_EEESB_SD_Li128ELb0ELb1ELb0ELb0EEENS1_30DynamicPersistentTileSchedulerILi128ELi128ELb0ELb1ELb0EEEEEEEEEvNT_6ParamsE)
        /*023c*/ 	.word	0x000000d8


	//----- nvinfo : EIATTR_REGCOUNT
	.align		4
.L_106:
        /*0240*/ 	.byte	0x04, 0x2f
        /*0242*/ 	.short	(.L_108 - .L_107)
	.align		4
.L_107:
        /*0244*/ 	.word	index@(_ZN7cutlass13device_kernelIN5flash19enable_sm80_to_sm89INS1_16FlashAttnFwdSm80INS1_25CollectiveMainloopFwdSm80ILi4ELi1ELb0EN4cute5tupleIJNS5_1CILi128EEENS7_ILi48EEES8_EEELi128ENS_6half_tEfNS_4arch4Sm80ELb0ELb1ELb1ELb1ELb0ELb1ELb1ELb0EEENS1_21CollectiveEpilogueFwdINS6_IJS8_S8_S9_EEENS6_IJNS7_ILi1EEESH_SH_EEESB_SD_Li128ELb1ELb1ELb0ELb0EEENS1_19SingleTileSchedulerILb1ELb0ELb1ELi128EEEEEEEEEvNT_6ParamsE)
        /*0248*/ 	.word	0x000000ff


	//----- nvinfo : EIATTR_FRAME_SIZE
	.align		4
.L_108:
        /*024c*/ 	.byte	0x04, 0x11
        /*024e*/ 	.short	(.L_110 - .L_109)
	.align		4
.L_109:
        /*0250*/ 	.word	index@($__internal_3_$__cuda_sm70_shflsync_idx_p)
        /*0254*/ 	.word	0x00000000


	//----- nvinfo : EIATTR_FRAME_SIZE
	.align		4
.L_110:
        /*0258*/ 	.byte	0x04, 0x11
        /*025a*/ 	.short	(.L_112 - .L_111)
	.align		4
.L_111:
        /*025c*/ 	.word	index@($__internal_2_$__cuda_sm70_shflsync_bfly_p)
        /*0260*/ 	.word	0x00000000


	//----- nvinfo : EIATTR_FRAME_SIZE
	.align		4
.L_112:
        /*0264*/ 	.byte	0x04, 0x11
        /*0266*/ 	.short	(.L_114 - .L_113)
	.align		4
.L_113:
        /*0268*/ 	.word	index@($_ZN7cutlass13device_kernelIN5flash19enable_sm80_to_sm89INS1_16FlashAttnFwdSm80INS1_25CollectiveMainloopFwdSm80ILi4ELi1ELb0EN4cute5tupleIJNS5_1CILi128EEENS7_ILi48EEES8_EEELi128ENS_6half_tEfNS_4arch4Sm80ELb0ELb1ELb1ELb1ELb0ELb1ELb1ELb0EEENS1_21CollectiveEpilogueFwdINS6_IJS8_S8_S9_EEENS6_IJNS7_ILi1EEESH_SH_EEESB_SD_Li128ELb1ELb1ELb0ELb0EEENS1_19SingleTileSchedulerILb1ELb0ELb1ELi128EEEEEEEEEvNT_6ParamsE$_ZZN5flash25CollectiveMainloopFwdSm80ILi4ELi1ELb0EN4cute5tupleIJNS1_1CILi128EEENS3_ILi48EEES4_EEELi128EN7cutlass6half_tEfNS7_4arch4Sm80ELb0ELb1ELb1ELb1ELb0ELb1ELb1ELb0EE3mmaINS_16FlashAttnFwdSm80ISB_NS_21CollectiveEpilogueFwdINS2_IJS4_S4_S5_EEENS2_IJNS3_ILi1EEESG_SG_EEES8_SA_Li128ELb1ELb1ELb0ELb0EEENS_19SingleTileSchedulerILb1ELb0ELb1ELi128EEEE13SharedStorageENS1_6TensorINS1_11ArrayEngineIfLm128EEENS1_6LayoutINS2_IJNS2_IJNS3_ILi2EEESR_EEESR_NS3_ILi16EEEEEENS2_IJNS2_IJSG_SR_EEENS3_ILi4EEENS3_ILi8EEEEEEEEEENS_7SoftmaxILi4ELi0EEEEEbRKNSB_6ParamsERT0_RT1_iRKNS_16SeqlenInfoQKNewKILb1ELb1EEENS2_IJiiiiEEERT_ENKUlvE_clEv)
        /*026c*/ 	.word	0x00000000


	//----- nvinfo : EIATTR_FRAME_SIZE
	.align		4
.L_114:
        /*0270*/ 	.byte	0x04, 0x11
        /*0272*/ 	.short	(.L_116 - .L_115)
	.align		4
.L_115:
        /*0274*/ 	.word	index@(_ZN7cutlass13device_kernelIN5flash19enable_sm80_to_sm89INS1_16FlashAttnFwdSm80INS1_25CollectiveMainloopFwdSm80ILi4ELi1ELb0EN4cute5tupleIJNS5_1CILi128EEENS7_ILi48EEES8_EEELi128ENS_6half_tEfNS_4arch4Sm80ELb0ELb1ELb1ELb1ELb0ELb1ELb1ELb0EEENS1_21CollectiveEpilogueFwdINS6_IJS8_S8_S9_EEENS6_IJNS7_ILi1EEESH_SH_EEESB_SD_Li128ELb1ELb1ELb0ELb0EEENS1_19SingleTileSchedulerILb1ELb0ELb1ELi128EEEEEEEEEvNT_6ParamsE)
        /*0278*/ 	.word	0x00000100


	//----- nvinfo : EIATTR_REGCOUNT
	.align		4
.L_116:
        /*027c*/ 	.byte	0x04, 0x2f
        /*027e*/ 	.short	(.L_118 - .L_117)
	.align		4
.L_117:
        /*0280*/ 	.word	index@(_ZN7cutlass13device_kernelIN5flash19enable_sm80_to_sm89INS1_16FlashAttnFwdSm80INS1_25CollectiveMainloopFwdSm80ILi4ELi1ELb0EN4cute5tupleIJNS5_1CILi128EEENS7_ILi48EEES8_EEELi128ENS_6half_tEfNS_4arch4Sm80ELb0ELb1ELb1ELb1ELb0ELb0ELb1ELb0EEENS1_21CollectiveEpilogueFwdINS6_IJS8_S8_S9_EEENS6_IJNS7_ILi1EEESH_SH_EEESB_SD_Li128ELb1ELb1ELb0ELb0EEENS1_19SingleTileSchedulerILb1ELb0ELb1ELi128EEEEEEEEEvNT_6ParamsE)
        /*0284*/ 	.word	0x000000ff


	//----- nvinfo : EIATTR_FRAME_SIZE
	.align		4
.L_118:
        /*0288*/ 	.byte	0x04, 0x11
        /*028a*/ 	.short	(.L_120 - .L_119)
	.align		4
.L_119:
        /*028c*/ 	.word	index@(_ZN7cutlass13device_kernelIN5flash19enable_sm80_to_sm89INS1_16FlashAttnFwdSm80INS1_25CollectiveMainloopFwdSm80ILi4ELi1ELb0EN4cute5tupleIJNS5_1CILi128EEENS7_ILi48EEES8_EEELi128ENS_6half_tEfNS_4arch4Sm80ELb0ELb1ELb1ELb1ELb0ELb0ELb1ELb0EEENS1_21CollectiveEpilogueFwdINS6_IJS8_S8_S9_EEENS6_IJNS7_ILi1EEESH_SH_EEESB_SD_Li128ELb1ELb1ELb0ELb0EEENS1_19SingleTileSchedulerILb1ELb0ELb1ELi128EEEEEEEEEvNT_6ParamsE)
        /*0290*/ 	.word	0x00000070


	//----- nvinfo : EIATTR_REGCOUNT
	.align		4
.L_120:
        /*0294*/ 	.byte	0x04, 0x2f
        /*0296*/ 	.short	(.L_122 - .L_121)
	.align		4
.L_121:
        /*0298*/ 	.word	index@(_ZN7cutlass13device_kernelIN5flash19enable_sm80_to_sm89INS1_16FlashAttnFwdSm80INS1_25CollectiveMainloopFwdSm80ILi4ELi1ELb0EN4cute5tupleIJNS5_1CILi128EEENS7_ILi48EEES8_EEELi128ENS_6half_tEfNS_4arch4Sm80ELb0ELb1ELb1ELb0ELb0ELb0ELb1ELb0EEENS1_21CollectiveEpilogueFwdINS6_IJS8_S8_S9_EEENS6_IJNS7_ILi1EEESH_SH_EEESB_SD_Li128ELb0ELb1ELb0ELb0EEENS1_19SingleTileSchedulerILb0ELb0ELb1ELi128EEEEEEEEEvNT_6ParamsE)
        /*029c*/ 	.word	0x000000ff


	//----- nvinfo : EIATTR_FRAME_SIZE
	.align		4
.L_122:
        /*02a0*/ 	.byte	0x04, 0x11
        /*02a2*/ 	.short	(.L_124 - .L_123)
	.align		4
.L_123:
        /*02a4*/ 	.word	index@(_ZN7cutlass13device_kernelIN5flash19enable_sm80_to_sm89INS1_16FlashAttnFwdSm80INS1_25CollectiveMainloopFwdSm80ILi4ELi1ELb0EN4cute5tupleIJNS5_1CILi128EEENS7_ILi48EEES8_EEELi128ENS_6half_tEfNS_4arch4Sm80ELb0ELb1ELb1ELb0ELb0ELb0ELb1ELb0EEENS1_21CollectiveEpilogueFwdINS6_IJS8_S8_S9_EEENS6_IJNS7_ILi1EEESH_SH_EEESB_SD_Li128ELb0ELb1ELb0ELb0EEENS1_19SingleTileSchedulerILb0ELb0ELb1ELi128EEEEEEEEEvNT_6ParamsE)
        /*02a8*/ 	.word	0x00000068


	//----- nvinfo : EIATTR_REGCOUNT
	.align		4
.L_124:
        /*02ac*/ 	.byte	0x04, 0x2f
        /*02ae*/ 	.short	(.L_126 - .L_125)
	.align		4
.L_125:
        /*02b0*/ 	.word	index@(_ZN7cutlass13device_kernelIN5flash19enable_sm80_to_sm89INS1_16FlashAttnFwdSm80INS1_25CollectiveMainloopFwdSm80ILi4ELi1ELb0EN4cute5tupleIJNS5_1CILi128EEENS7_ILi64EEES8_EEELi128ENS_6half_tEfNS_4arch4Sm80ELb0ELb0ELb1ELb1ELb0ELb1ELb1ELb0EEENS1_21CollectiveEpilogueFwdINS6_IJS8_S8_S9_EEENS6_IJNS7_ILi1EEESH_SH_EEESB_SD_Li128ELb1ELb1ELb0ELb0EEENS1_19SingleTileSchedulerILb1ELb0ELb1ELi128EEEEEEEEEvNT_6ParamsE)
        /*02b4*/ 	.word	0x000000ff


	//----- nvinfo : EIATTR_FRAME_SIZE
	.align		4
.L_126:
        /*02b8*/ 	.byte	0x04, 0x11
        /*02ba*/ 	.short	(.L_128 - .L_127)
	.align		4
.L_127:
        /*02bc*/ 	.word	index@(_ZN7cutlass13device_kernelIN5flash19enable_sm80_to_sm89INS1_16FlashAttnFwdSm80INS1_25CollectiveMainloopFwdSm80ILi4ELi1ELb0EN4cute5tupleIJNS5_1CILi128EEENS7_ILi64EEES8_EEELi128ENS_6half_tEfNS_4arch4Sm80ELb0ELb0ELb1ELb1ELb0ELb1ELb1ELb0EEENS1_21CollectiveEpilogueFwdINS6_IJS8_S8_S9_EEENS6_IJNS7_ILi1EEESH_SH_EEESB_SD_Li128ELb1ELb1ELb0ELb0EEENS1_19SingleTileSchedulerILb1ELb0ELb1ELi128EEEEEEEEEvNT_6ParamsE)
        /*02c0*/ 	.word	0x00000098


	//----- nvinfo : EIATTR_REGCOUNT
	.align		4
.L_128:
        /*02c4*/ 	.byte	0x04, 0x2f
        /*02c6*/ 	.short	(.L_130 - .L_129)
	.align		4
.L_129:
        /*02c8*/ 	.word	index@(_ZN7cutlass13device_kernelIN5flash19enable_sm80_to_sm89INS1_16FlashAttnFwdSm80INS1_25CollectiveMainloopFwdSm80ILi4ELi1ELb0EN4cute5tupleIJNS5_1CILi128EEENS7_ILi64EEES8_EEELi128ENS_6half_tEfNS_4arch4Sm80ELb0ELb0ELb1ELb1ELb0ELb0ELb1ELb0EEENS1_21CollectiveEpilogueFwdINS6_IJS8_S8_S9_EEENS6_IJNS7_ILi1EEESH_SH_EEESB_SD_Li128ELb1ELb1ELb0ELb0EEENS1_19SingleTileSchedulerILb1ELb0ELb1ELi128EEEEEEEEEvNT_6ParamsE)
        /*02cc*/ 	.word	0x000000ff


	//----- nvinfo : EIATTR_FRAME_SIZE
	.align		4
.L_130:
        /*02d0*/ 	.byte	0x04, 0x11
        /*02d2*/ 	.short	(.L_132 - .L_131)
	.align		4
.L_131:
        /*02d4*/ 	.word	index@(_ZN7cutlass13device_kernelIN5flash19enable_sm80_to_sm89INS1_16FlashAttnFwdSm80INS1_25CollectiveMainloopFwdSm80ILi4ELi1ELb0EN4cute5tupleIJNS5_1CILi128EEENS7_ILi64EEES8_EEELi128ENS_6half_tEfNS_4arch4Sm80ELb0ELb0ELb1ELb1ELb0ELb0ELb1ELb0EEENS1_21CollectiveEpilogueFwdINS6_IJS8_S8_S9_EEENS6_IJNS7_ILi1EEESH_SH_EEESB_SD_Li128ELb1ELb1ELb0ELb0EEENS1_19SingleTileSchedulerILb1ELb0ELb1ELi128EEEEEEEEEvNT_6ParamsE)
        /*02d8*/ 	.word	0x00000098


	//----- nvinfo : EIATTR_REGCOUNT
	.align		4
.L_132:
        /*02dc*/ 	.byte	0x04, 0x2f
        /*02de*/ 	.short	(.L_134 - .L_133)
	.align		4
.L_133:
        /*02e0*/ 	.word	index@(_ZN7cutlass13device_kernelIN5flash19enable_sm80_to_sm89INS1_16FlashAttnFwdSm80INS1_25CollectiveMainloopFwdSm80ILi4ELi1ELb0EN4cute5tupleIJNS5_1CILi128EEENS7_ILi64EEES8_EEELi128ENS_6half_tEfNS_4arch4Sm80ELb0ELb0ELb1ELb0ELb0ELb0ELb1ELb0EEENS1_21CollectiveEpilogueFwdINS6_IJS8_S8_S9_EEENS6_IJNS7_ILi1EEESH_SH_EEESB_SD_Li128ELb0ELb1ELb0ELb0EEENS1_19SingleTileSchedulerILb0ELb0ELb1ELi128EEEEEEEEEvNT_6ParamsE)
        /*02e4*/ 	.word	0x000000ff


	//----- nvinfo : EIATTR_FRAME_SIZE
	.align		4
.L_134:
        /*02e8*/ 	.byte	0x04, 0x11
        /*02ea*/ 	.short	(.L_136 - .L_135)
	.align		4
.L_135:
        /*02ec*/ 	.word	index@(_ZN7cutlass13device_kernelIN5flash19enable_sm80_to_sm89INS1_16FlashAttnFwdSm80INS1_25CollectiveMainloopFwdSm80ILi4ELi1ELb0EN4cute5tupleIJNS5_1CILi128EEENS7_ILi64EEES8_EEELi128ENS_6half_tEfNS_4arch4Sm80ELb0ELb0ELb1ELb0ELb0ELb0ELb1ELb0EEENS1_21CollectiveEpilogueFwdINS6_IJS8_S8_S9_EEENS6_IJNS7_ILi1EEESH_SH_EEESB_SD_Li128ELb0ELb1ELb0ELb0EEENS1_19SingleTileSchedulerILb0ELb0ELb1ELi128EEEEEEEEEvNT_6ParamsE)
        /*02f0*/ 	.word	0x00000080


	//----- nvinfo : EIATTR_REGCOUNT
	.align		4
.L_136:
        /*02f4*/ 	.byte	0x04, 0x2f
        /*02f6*/ 	.short	(.L_138 - .L_137)
	.align		4
.L_137:
        /*02f8*/ 	.word	index@(_ZN7cutlass13device_kernelIN5flash19enable_sm80_to_sm89INS1_16FlashAttnFwdSm80INS1_25CollectiveMainloopFwdSm80ILi8ELi1ELb1EN4cute5tupleIJNS5_1CILi128EEES8_S8_EEELi128ENS_6half_tEfNS_4arch4Sm80ELb1ELb0ELb1ELb1ELb0ELb1ELb1ELb0EEENS1_21CollectiveEpilogueFwdIS9_NS6_IJNS7_ILi1EEESF_SF_EEESA_SC_Li256ELb1ELb1ELb0ELb0EEENS1_19SingleTileSchedulerILb1ELb0ELb1ELi128EEEEEEEEEvNT_6ParamsE)
        /*02fc*/ 	.word	0x000000ff


	//----- nvinfo : EIATTR_FRAME_SIZE
	.align		4
.L_138:
        /*0300*/ 	.byte	0x04, 0x11
        /*0302*/ 	.short	(.L_140 - .L_139)
	.align		4
.L_139:
        /*0304*/ 	.word	index@(_ZN7cutlass13device_kernelIN5flash19enable_sm80_to_sm89INS1_16FlashAttnFwdSm80INS1_25CollectiveMainloopFwdSm80ILi8ELi1ELb1EN4cute5tupleIJNS5_1CILi128EEES8_S8_EEELi128ENS_6half_tEfNS_4arch4Sm80ELb1ELb0ELb1ELb1ELb0ELb1ELb1ELb0EEENS1_21CollectiveEpilogueFwdIS9_NS6_IJNS7_ILi1EEESF_SF_EEESA_SC_Li256ELb1ELb1ELb0ELb0EEENS1_19SingleTileSchedulerILb1ELb0ELb1ELi128EEEEEEEEEvNT_6ParamsE)
        /*0308*/ 	.word	0x00000068


	//----- nvinfo : EIATTR_REGCOUNT
	.align		4
.L_140:
        /*030c*/ 	.byte	0x04, 0x2f
        /*030e*/ 	.short	(.L_142 - .L_141)
	.align		4
.L_141:
        /*0310*/ 	.word	index@(_ZN7cutlass13device_kernelIN5flash19enable_sm80_to_sm89INS1_16FlashAttnFwdSm80INS1_25CollectiveMainloopFwdSm80ILi8ELi1ELb1EN4cute5tupleIJNS5_1CILi128EEES8_S8_EEELi128ENS_6half_tEfNS_4arch4Sm80ELb1ELb0ELb1ELb1ELb0ELb0ELb1ELb0EEENS1_21CollectiveEpilogueFwdIS9_NS6_IJNS7_ILi1EEESF_SF_EEESA_SC_Li256ELb1ELb1ELb0ELb0EEENS1_19SingleTileSchedulerILb1ELb0ELb1ELi128EEEEEEEEEvNT_6ParamsE)
        /*0314*/ 	.word	0x000000ff


	//----- nvinfo : EIATTR_FRAME_SIZE
	.align		4
.L_142:
        /*0318*/ 	.byte	0x04, 0x11
        /*031a*/ 	.short	(.L_144 - .L_143)
	.align		4
.L_143:
        /*031c*/ 	.word	index@(_ZN7cutlass13device_kernelIN5flash19enable_sm80_to_sm89INS1_16FlashAttnFwdSm80INS1_25CollectiveMainloopFwdSm80ILi8ELi1ELb1EN4cute5tupleIJNS5_1CILi128EEES8_S8_EEELi128ENS_6half_tEfNS_4arch4Sm80ELb1ELb0ELb1ELb1ELb0ELb0ELb1ELb0EEENS1_21CollectiveEpilogueFwdIS9_NS6_IJNS7_ILi1EEESF_SF_EEESA_SC_Li256ELb1ELb1ELb0ELb0EEENS1_19SingleTileSchedulerILb1ELb0ELb1ELi128EEEEEEEEEvNT_6ParamsE)
        /*0320*/ 	.word	0x00000058


	//----- nvinfo : EIATTR_REGCOUNT
	.align		4
.L_144:
        /*0324*/ 	.byte	0x04, 0x2f
        /*0326*/ 	.short	(.L_146 - .L_145)
	.align		4
.L_145:
        /*0328*/ 	.word	index@(_ZN7cutlass13device_kernelIN5flash19enable_sm80_to_sm89INS1_16FlashAttnFwdSm80INS1_25CollectiveMainloopFwdSm80ILi8ELi1ELb1EN4cute5tupleIJNS5_1CILi128EEES8_S8_EEELi128ENS_6half_tEfNS_4arch4Sm80ELb1ELb0ELb1ELb0ELb0ELb0ELb1ELb0EEENS1_21CollectiveEpilogueFwdIS9_NS6_IJNS7_ILi1EEESF_SF_EEESA_SC_Li256ELb0ELb1ELb0ELb0EEENS1_30DynamicPersistentTileSchedulerILi256ELi256ELb0ELb1ELb0EEEEEEEEEvNT_6ParamsE)
        /*032c*/ 	.word	0x000000ff


	//----- nvinfo : EIATTR_FRAME_SIZE
	.align		4
.L_146:
        /*0330*/ 	.byte	0x04, 0x11
        /*0332*/ 	.short	(.L_148 - .L_147)
	.align		4
.L_147:
        /*0334*/ 	.word	index@($__internal_1_$__cuda_sm70_shflsync_idx_p)
        /*0338*/ 	.word	0x00000000


	//----- nvinfo : EIATTR_FRAME_SIZE
	.align		4
.L_148:
        /*033c*/ 	.byte	0x04, 0x11
        /*033e*/ 	.short	(.L_150 - .L_149)
	.align		4
.L_149:
        /*0340*/ 	.word	index@($__internal_0_$__cuda_sm70_shflsync_bfly_p)
        /*0344*/ 	.word	0x00000000


	//----- nvinfo : EIATTR_FRAME_SIZE
	.align		4
.L_150:
        /*0348*/ 	.byte	0x04, 0x11
        /*034a*/ 	.short	(.L_152 - .L_151)
	.align		4
.L_151:
        /*034c*/ 	.word	index@(_ZN7cutlass13device_kernelIN5flash19enable_sm80_to_sm89INS1_16FlashAttnFwdSm80INS1_25CollectiveMainloopFwdSm80ILi8ELi1ELb1EN4cute5tupleIJNS5_1CILi128EEES8_S8_EEELi128ENS_6half_tEfNS_4arch4Sm80ELb1ELb0ELb1ELb0ELb0ELb0ELb1ELb0EEENS1_21CollectiveEpilogueFwdIS9_NS6_IJNS7_ILi1EEESF_SF_EEESA_SC_Li256ELb0ELb1ELb0ELb0EEENS1_30DynamicPersistentTileSchedulerILi256ELi256ELb0ELb1ELb0EEEEEEEEEvNT_6ParamsE)
        /*0350*/ 	.word	0x00000078


	//----- nvinfo : EIATTR_REGCOUNT
	.align		4
.L_152:
        /*0354*/ 	.byte	0x04, 0x2f
        /*0356*/ 	.short	(.L_154 - .L_153)
	.align		4
.L_153:
        /*0358*/ 	.word	index@(_ZN7cutlass13device_kernelIN5flash19enable_sm80_to_sm89INS1_16FlashAttnFwdSm80INS1_25CollectiveMainloopFwdSm80ILi8ELi1ELb1EN4cute5tupleIJNS5_1CILi128EEENS7_ILi96EEES8_EEELi128ENS_6half_tEfNS_4arch4Sm80ELb0ELb1ELb1ELb1ELb0ELb1ELb1ELb0EEENS1_21CollectiveEpilogueFwdINS6_IJS8_S8_S9_EEENS6_IJNS7_ILi1EEESH_SH_EEESB_SD_Li256ELb1ELb1ELb0ELb0EEENS1_19SingleTileSchedulerILb1ELb0ELb1ELi128EEEEEEEEEvNT_6ParamsE)
        /*035c*/ 	.word	0x000000fe


	//----- nvinfo : EIATTR_FRAME_SIZE
	.align		4
.L_154:
        /*0360*/ 	.byte	0x04, 0x11
        /*0362*/ 	.short	(.L_156 - .L_155)
	.align		4
.L_155:
        /*0364*/ 	.word	index@(_ZN7cutlass13device_kernelIN5flash19enable_sm80_to_sm89INS1_16FlashAttnFwdSm80INS1_25CollectiveMainloopFwdSm80ILi8ELi1ELb1EN4cute5tupleIJNS5_1CILi128EEENS7_ILi96EEES8_EEELi128ENS_6half_tEfNS_4arch4Sm80ELb0ELb1ELb1ELb1ELb0ELb1ELb1ELb0EEENS1_21CollectiveEpilogueFwdINS6_IJS8_S8_S9_EEENS6_IJNS7_ILi1EEESH_SH_EEESB_SD_Li256ELb1ELb1ELb0ELb0EEENS1_19SingleTileSchedulerILb1ELb0ELb1ELi128EEEEEEEEEvNT_6ParamsE)
        /*0368*/ 	.word	0x00000000


	//----- nvinfo : EIATTR_REGCOUNT
	.align		4
.L_156:
        /*036c*/ 	.byte	0x04, 0x2f
        /*036e*/ 	.short	(.L_158 - .L_157)
	.align		4
.L_157:
        /*0370*/ 	.word	index@(_ZN7cutlass13device_kernelIN5flash19enable_sm80_to_sm89INS1_16FlashAttnFwdSm80INS1_25CollectiveMainloopFwdSm80ILi8ELi1ELb1EN4cute5tupleIJNS5_1CILi128EEENS7_ILi96EEES8_EEELi128ENS_6half_tEfNS_4arch4Sm80ELb0ELb1ELb1ELb1ELb0ELb0ELb1ELb0EEENS1_21CollectiveEpilogueFwdINS6_IJS8_S8_S9_EEENS6_IJNS7_ILi1EEESH_SH_EEESB_SD_Li256ELb1ELb1ELb0ELb0EEENS1_19SingleTileSchedulerILb1ELb0ELb1ELi128EEEEEEEEEvNT_6ParamsE)
        /*0374*/ 	.word	0x000000ff


	//----- nvinfo : EIATTR_FRAME_SIZE
	.align		4
.L_158:
        /*0378*/ 	.byte	0x04, 0x11
        /*037a*/ 	.short	(.L_160 - .L_159)
	.align		4
.L_159:
        /*037c*/ 	.word	index@(_ZN7cutlass13device_kernelIN5flash19enable_sm80_to_sm89INS1_16FlashAttnFwdSm80INS1_25CollectiveMainloopFwdSm80ILi8ELi1ELb1EN4cute5tupleIJNS5_1CILi128EEENS7_ILi96EEES8_EEELi128ENS_6half_tEfNS_4arch4Sm80ELb0ELb1ELb1ELb1ELb0ELb0ELb1ELb0EEENS1_21CollectiveEpilogueFwdINS6_IJS8_S8_S9_EEENS6_IJNS7_ILi1EEESH_SH_EEESB_SD_Li256ELb1ELb1ELb0ELb0EEENS1_19SingleTileSchedulerILb1ELb0ELb1ELi128EEEEEEEEEvNT_6ParamsE)
        /*0380*/ 	.word	0x00000000


	//----- nvinfo : EIATTR_REGCOUNT
	.align		4
.L_160:
        /*0384*/ 	.byte	0x04, 0x2f
        /*0386*/ 	.short	(.L_162 - .L_161)
	.align		4
.L_161:
        /*0388*/ 	.word	index@(_ZN7cutlass13device_kernelIN5flash19enable_sm80_to_sm89INS1_16FlashAttnFwdSm80INS1_25CollectiveMainloopFwdSm80ILi8ELi1ELb1EN4cute5tupleIJNS5_1CILi128EEENS7_ILi96EEES8_EEELi128ENS_6half_tEfNS_4arch4Sm80ELb0ELb1ELb1ELb0ELb0ELb0ELb1ELb0EEENS1_21CollectiveEpilogueFwdINS6_IJS8_S8_S9_EEENS6_IJNS7_ILi1EEESH_SH_EEESB_SD_Li256ELb0ELb1ELb0ELb0EEENS1_19SingleTileSchedulerILb0ELb0ELb1ELi128EEEEEEEEEvNT_6ParamsE)
        /*038c*/ 	.word	0x000000ff


	//----- nvinfo : EIATTR_FRAME_SIZE
	.align		4
.L_162:
        /*0390*/ 	.byte	0x04, 0x11
        /*0392*/ 	.short	(.L_164 - .L_163)
	.align		4
.L_163:
        /*0394*/ 	.word	index@(_ZN7cutlass13device_kernelIN5flash19enable_sm80_to_sm89INS1_16FlashAttnFwdSm80INS1_25CollectiveMainloopFwdSm80ILi8ELi1ELb1EN4cute5tupleIJNS5_1CILi128EEENS7_ILi96EEES8_EEELi128ENS_6half_tEfNS_4arch4Sm80ELb0ELb1ELb1ELb0ELb0ELb0ELb1ELb0EEENS1_21CollectiveEpilogueFwdINS6_IJS8_S8_S9_EEENS6_IJNS7_ILi1EEESH_SH_EEESB_SD_Li256ELb0ELb1ELb0ELb0EEENS1_19SingleTileSchedulerILb0ELb0ELb1ELi128EEEEEEEEEvNT_6ParamsE)
        /*0398*/ 	.word	0x00000000


	//----- nvinfo : EIATTR_REGCOUNT
	.align		4
.L_164:
        /*039c*/ 	.byte	0x04, 0x2f
        /*039e*/ 	.short	(.L_166 - .L_165)
	.align		4
.L_165:
        /*03a0*/ 	.word	index@(_ZN7cutlass13device_kernelIN5flash19enable_sm80_to_sm89INS1_16FlashAttnFwdSm80INS1_25CollectiveMainloopFwdSm80ILi8ELi1ELb1EN4cute5tupleIJNS5_1CILi128EEES8_S8_EEELi128ENS_6half_tEfNS_4arch4Sm80ELb0ELb0ELb1ELb1ELb0ELb1ELb1ELb0EEENS1_21CollectiveEpilogueFwdIS9_NS6_IJNS7_ILi1EEESF_SF_EEESA_SC_Li256ELb1ELb1ELb0ELb0EEENS1_19SingleTileSchedulerILb1ELb0ELb1ELi128EEEEEEEEEvNT_6ParamsE)
        /*03a4*/ 	.word	0x000000ff


	//----- nvinfo : EIATTR_FRAME_SIZE
	.align		4
.L_166:
        /*03a8*/ 	.byte	0x04, 0x11
        /*03aa*/ 	.short	(.L_168 - .L_167)
	.align		4
.L_167:
        /*03ac*/ 	.word	index@(_ZN7cutlass13device_kernelIN5flash19enable_sm80_to_sm89INS1_16FlashAttnFwdSm80INS1_25CollectiveMainloopFwdSm80ILi8ELi1ELb1EN4cute5tupleIJNS5_1CILi128EEES8_S8_EEELi128ENS_6half_tEfNS_4arch4Sm80ELb0ELb0ELb1ELb1ELb0ELb1ELb1ELb0EEENS1_21CollectiveEpilogueFwdIS9_NS6_IJNS7_ILi1EEESF_SF_EEESA_SC_Li256ELb1ELb1ELb0ELb0EEENS1_19SingleTileSchedulerILb1ELb0ELb1ELi128EEEEEEEEEvNT_6ParamsE)
        /*03b0*/ 	.word	0x00000050


	//----- nvinfo : EIATTR_REGCOUNT
	.align		4
.L_168:
        /*03b4*/ 	.byte	0x04, 0x2f
        /*03b6*/ 	.short	(.L_170 - .L_169)
	.align		4
.L_169:
        /*03b8*/ 	.word	index@(_ZN7cutlass13device_kernelIN5flash19enable_sm80_to_sm89INS1_16FlashAttnFwdSm80INS1_25CollectiveMainloopFwdSm80ILi8ELi1ELb1EN4cute5tupleIJNS5_1CILi128EEES8_S8_EEELi128ENS_6half_tEfNS_4arch4Sm80ELb0ELb0ELb1ELb1ELb0ELb0ELb1ELb0EEENS1_21CollectiveEpilogueFwdIS9_NS6_IJNS7_ILi1EEESF_SF_EEESA_SC_Li256ELb1ELb1ELb0ELb0EEENS1_19SingleTileSchedulerILb1ELb0ELb1ELi128EEEEEEEEEvNT_6ParamsE)
        /*03bc*/ 	.word	0x000000ff


	//----- nvinfo : EIATTR_FRAME_SIZE
	.align		4
.L_170:
        /*03c0*/ 	.byte	0x04, 0x11
        /*03c2*/ 	.short	(.L_172 - .L_171)
	.align		4
.L_171:
        /*03c4*/ 	.word	index@(_ZN7cutlass13device_kernelIN5flash19enable_sm80_to_sm89INS1_16FlashAttnFwdSm80INS1_25CollectiveMainloopFwdSm80ILi8ELi1ELb1EN4cute5tupleIJNS5_1CILi128EEES8_S8_EEELi128ENS_6half_tEfNS_4arch4Sm80ELb0ELb0ELb1ELb1ELb0ELb0ELb1ELb0EEENS1_21CollectiveEpilogueFwdIS9_NS6_IJNS7_ILi1EEESF_SF_EEESA_SC_Li256ELb1ELb1ELb0ELb0EEENS1_19SingleTileSchedulerILb1ELb0ELb1ELi128EEEEEEEEEvNT_6ParamsE)
        /*03c8*/ 	.word	0x00000018


	//----- nvinfo : EIATTR_REGCOUNT
	.align		4
.L_172:
        /*03cc*/ 	.byte	0x04, 0x2f
        /*03ce*/ 	.short	(.L_174 - .L_173)
	.align		4
.L_173:
        /*03d0*/ 	.word	index@(_ZN7cutlass13device_kernelIN5flash19enable_sm80_to_sm89INS1_16FlashAttnFwdSm80INS1_25CollectiveMainloopFwdSm80ILi8ELi1ELb1EN4cute5tupleIJNS5_1CILi128EEES8_S8_EEELi128ENS_6half_tEfNS_4arch4Sm80ELb0ELb0ELb1ELb0ELb0ELb0ELb1ELb0EEENS1_21CollectiveEpilogueFwdIS9_NS6_IJNS7_ILi1EEESF_SF_EEESA_SC_Li256ELb0ELb1ELb0ELb0EEENS1_19SingleTileSchedulerILb0ELb0ELb1ELi128EEEEEEEEEvNT_6ParamsE)
        /*03d4*/ 	.word	0x000000ff


	//----- nvinfo : EIATTR_FRAME_SIZE
	.align		4
.L_174:
        /*03d8*/ 	.byte	0x04, 0x11
        /*03da*/ 	.short	(.L_176 - .L_175)
	.align		4
.L_175:
        /*03dc*/ 	.word	index@(_ZN7cutlass13device_kernelIN5flash19enable_sm80_to_sm89INS1_16FlashAttnFwdSm80INS1_25CollectiveMainloopFwdSm80ILi8ELi1ELb1EN4cute5tupleIJNS5_1CILi128EEES8_S8_EEELi128ENS_6half_tEfNS_4arch4Sm80ELb0ELb0ELb1ELb0ELb0ELb0ELb1ELb0EEENS1_21CollectiveEpilogueFwdIS9_NS6_IJNS7_ILi1EEESF_SF_EEESA_SC_Li256ELb0ELb1ELb0ELb0EEENS1_19SingleTileSchedulerILb0ELb0ELb1ELi128EEEEEEEEEvNT_6ParamsE)
        /*03e0*/ 	.word	0x00000058


	//----- nvinfo : EIATTR_MIN_STACK_SIZE
	.align		4
.L_176:
        /*03e4*/ 	.byte	0x04, 0x12
        /*03e6*/ 	.short	(.L_178 - .L_177)
	.align		4
.L_177:
        /*03e8*/ 	.word	index@(_ZN7cutlass13device_kernelIN5flash19enable_sm80_to_sm89INS1_16FlashAttnFwdSm80INS1_25CollectiveMainloopFwdSm80ILi8ELi1ELb1EN4cute5tupleIJNS5_1CILi128EEES8_S8_EEELi128ENS_6half_tEfNS_4arch4Sm80ELb0ELb0ELb1ELb0ELb0ELb0ELb1ELb0EEENS1_21CollectiveEpilogueFwdIS9_NS6_IJNS7_ILi1EEESF_SF_EEESA_SC_Li256ELb0ELb1ELb0ELb0EEENS1_19SingleTileSchedulerILb0ELb0ELb1ELi128EEEEEEEEEvNT_6ParamsE)
        /*03ec*/ 	.word	0x00000058


	//----- nvinfo : EIATTR_MIN_STACK_SIZE
	.align		4
.L_178:
        /*03f0*/ 	.byte	0x04, 0x12
        /*03f2*/ 	.short	(.L_180 - .L_179)
	.align		4
.L_179:
        /*03f4*/ 	.word	index@(_ZN7cutlass13device_kernelIN5flash19enable_sm80_to_sm89INS1_16FlashAttnFwdSm80INS1_25CollectiveMainloopFwdSm80ILi8ELi1ELb1EN4cute5tupleIJNS5_1CILi128EEES8_S8_EEELi128ENS_6half_tEfNS_4arch4Sm80ELb0ELb0ELb1ELb1ELb0ELb0ELb1ELb0EEENS1_21CollectiveEpilogueFwdIS9_NS6_IJNS7_ILi1EEESF_SF_EEESA_SC_Li256ELb1ELb1ELb0ELb0EEENS1_19SingleTileSchedulerILb1ELb0ELb1ELi128EEEEEEEEEvNT_6ParamsE)
        /*03f8*/ 	.word	0x00000018


	//----- nvinfo : EIATTR_MIN_STACK_SIZE
	.align		4
.L_180:
        /*03fc*/ 	.byte	0x04, 0x12
        /*03fe*/ 	.short	(.L_182 - .L_181)
	.align		4
.L_181:
        /*0400*/ 	.word	index@(_ZN7cutlass13device_kernelIN5flash19enable_sm80_to_sm89INS1_16FlashAttnFwdSm80INS1_25CollectiveMainloopFwdSm80ILi8ELi1ELb1EN4cute5tupleIJNS5_1CILi128EEES8_S8_EEELi128ENS_6half_tEfNS_4arch4Sm80ELb0ELb0ELb1ELb1ELb0ELb1ELb1ELb0EEENS1_21CollectiveEpilogueFwdIS9_NS6_IJNS7_ILi1EEESF_SF_EEESA_SC_Li256ELb1ELb1ELb0ELb0EEENS1_19SingleTileSchedulerILb1ELb0ELb1ELi128EEEEEEEEEvNT_6ParamsE)
        /*0404*/ 	.word	0x00000050


	//----- nvinfo : EIATTR_MIN_STACK_SIZE
	.align		4
.L_182:
        /*0408*/ 	.byte	0x04, 0x12
        /*040a*/ 	.short	(.L_184 - .L_183)
	.align		4
.L_183:
        /*040c*/ 	.word	index@(_ZN7cutlass13device_kernelIN5flash19enable_sm80_to_sm89INS1_16FlashAttnFwdSm80INS1_25CollectiveMainloopFwdSm80ILi8ELi1ELb1EN4cute5tupleIJNS5_1CILi128EEENS7_ILi96EEES8_EEELi128ENS_6half_tEfNS_4arch4Sm80ELb0ELb1ELb1ELb0ELb0ELb0ELb1ELb0EEENS1_21CollectiveEpilogueFwdINS6_IJS8_S8_S9_EEENS6_IJNS7_ILi1EEESH_SH_EEESB_SD_Li256ELb0ELb1ELb0ELb0EEENS1_19SingleTileSchedulerILb0ELb0ELb1ELi128EEEEEEEEEvNT_6ParamsE)
        /*0410*/ 	.word	0x00000000


	//----- nvinfo : EIATTR_MIN_STACK_SIZE
	.align		4
.L_184:
        /*0414*/ 	.byte	0x04, 0x12
        /*0416*/ 	.short	(.L_186 - .L_185)
	.align		4
.L_185:
        /*0418*/ 	.word	index@(_ZN7cutlass13device_kernelIN5flash19enable_sm80_to_sm89INS1_16FlashAttnFwdSm80INS1_25CollectiveMainloopFwdSm80ILi8ELi1ELb1EN4cute5tupleIJNS5_1CILi128EEENS7_ILi96EEES8_EEELi128ENS_6half_tEfNS_4arch4Sm80ELb0ELb1ELb1ELb1ELb0ELb0ELb1ELb0EEENS1_21CollectiveEpilogueFwdINS6_IJS8_S8_S9_EEENS6_IJNS7_ILi1EEESH_SH_EEESB_SD_Li256ELb1ELb1ELb0ELb0EEENS1_19SingleTileSchedulerILb1ELb0ELb1ELi128EEEEEEEEEvNT_6ParamsE)
        /*041c*/ 	.word	0x00000000


	//----- nvinfo : EIATTR_MIN_STACK_SIZE
	.align		4
.L_186:
        /*0420*/ 	.byte	0x04, 0x12
        /*0422*/ 	.short	(.L_188 - .L_187)
	.align		4
.L_187:
        /*0424*/ 	.word	index@(_ZN7cutlass13device_kernelIN5flash19enable_sm80_to_sm89INS1_16FlashAttnFwdSm80INS1_25CollectiveMainloopFwdSm80ILi8ELi1ELb1EN4cute5tupleIJNS5_1CILi128EEENS7_ILi96EEES8_EEELi128ENS_6half_tEfNS_4arch4Sm80ELb0ELb1ELb1ELb1ELb0ELb1ELb1ELb0EEENS1_21CollectiveEpilogueFwdINS6_IJS8_S8_S9_EEENS6_IJNS7_ILi1EEESH_SH_EEESB_SD_Li256ELb1ELb1ELb0ELb0EEENS1_19SingleTileSchedulerILb1ELb0ELb1ELi128EEEEEEEEEvNT_6ParamsE)
        /*0428*/ 	.word	0x00000000


	//----- nvinfo : EIATTR_MIN_STACK_SIZE
	.align		4
.L_188:
        /*042c*/ 	.byte	0x04, 0x12
        /*042e*/ 	.short	(.L_190 - .L_189)
	.align		4
.L_189:
        /*0430*/ 	.word	index@(_ZN7cutlass13device_kernelIN5flash19enable_sm80_to_sm89INS1_16FlashAttnFwdSm80INS1_25CollectiveMainloopFwdSm80ILi8ELi1ELb1EN4cute5tupleIJNS5_1CILi128EEES8_S8_EEELi128ENS_6half_tEfNS_4arch4Sm80ELb1ELb0ELb1ELb0ELb0ELb0ELb1ELb0EEENS1_21CollectiveEpilogueFwdIS9_NS6_IJNS7_ILi1EEESF_SF_EEESA_SC_Li256ELb0ELb1ELb0ELb0EEENS1_30DynamicPersistentTileSchedulerILi256ELi256ELb0ELb1ELb0EEEEEEEEEvNT_6ParamsE)
        /*0434*/ 	.word	0x00000078


	//----- nvinfo : EIATTR_MIN_STACK_SIZE
	.align		4
.L_190:
        /*0438*/ 	.byte	0x04, 0x12
        /*043a*/ 	.short	(.L_192 - .L_191)
	.align		4
.L_191:
        /*043c*/ 	.word	index@(_ZN7cutlass13device_kernelIN5flash19enable_sm80_to_sm89INS1_16FlashAttnFwdSm80INS1_25CollectiveMainloopFwdSm80ILi8ELi1ELb1EN4cute5tupleIJNS5_1CILi128EEES8_S8_EEELi128ENS_6half_tEfNS_4arch4Sm80ELb1ELb0ELb1ELb1ELb0ELb0ELb1ELb0EEENS1_21CollectiveEpilogueFwdIS9_NS6_IJNS7_ILi1EEESF_SF_EEESA_SC_Li256ELb1ELb1ELb0ELb0EEENS1_19SingleTileSchedulerILb1ELb0ELb1ELi128EEEEEEEEEvNT_6ParamsE)
        /*0440*/ 	.word	0x00000058


	//----- nvinfo : EIATTR_MIN_STACK_SIZE
	.align		4
.L_192:
        /*0444*/ 	.byte	0x04, 0x12
        /*0446*/ 	.short	(.L_194 - .L_193)
	.align		4
.L_193:
        /*0448*/ 	.word	index@(_ZN7cutlass13device_kernelIN5flash19enable_sm80_to_sm89INS1_16FlashAttnFwdSm80INS1_25CollectiveMainloopFwdSm80ILi8ELi1ELb1EN4cute5tupleIJNS5_1CILi128EEES8_S8_EEELi128ENS_6half_tEfNS_4arch4Sm80ELb1ELb0ELb1ELb1ELb0ELb1ELb1ELb0EEENS1_21CollectiveEpilogueFwdIS9_NS6_IJNS7_ILi1EEESF_SF_EEESA_SC_Li256ELb1ELb1ELb0ELb0EEENS1_19SingleTileSchedulerILb1ELb0ELb1ELi128EEEEEEEEEvNT_6ParamsE)
        /*044c*/ 	.word	0x00000068


	//----- nvinfo : EIATTR_MIN_STACK_SIZE
	.align		4
.L_194:
        /*0450*/ 	.byte	0x04, 0x12
        /*0452*/ 	.short	(.L_196 - .L_195)
	.align		4
.L_195:
        /*0454*/ 	.word	index@(_ZN7cutlass13device_kernelIN5flash19enable_sm80_to_sm89INS1_16FlashAttnFwdSm80INS1_25CollectiveMainloopFwdSm80ILi4ELi1ELb0EN4cute5tupleIJNS5_1CILi128EEENS7_ILi64EEES8_EEELi128ENS_6half_tEfNS_4arch4Sm80ELb0ELb0ELb1ELb0ELb0ELb0ELb1ELb0EEENS1_21CollectiveEpilogueFwdINS6_IJS8_S8_S9_EEENS6_IJNS7_ILi1EEESH_SH_EEESB_SD_Li128ELb0ELb1ELb0ELb0EEENS1_19SingleTileSchedulerILb0ELb0ELb1ELi128EEEEEEEEEvNT_6ParamsE)
        /*0458*/ 	.word	0x00000080


	//----- nvinfo : EIATTR_MIN_STACK_SIZE
	.align		4
.L_196:
        /*045c*/ 	.byte	0x04, 0x12
        /*045e*/ 	.short	(.L_198 - .L_197)
	.align		4
.L_197:
        /*0460*/ 	.word	index@(_ZN7cutlass13device_kernelIN5flash19enable_sm80_to_sm89INS1_16FlashAttnFwdSm80INS1_25CollectiveMainloopFwdSm80ILi4ELi1ELb0EN4cute5tupleIJNS5_1CILi128EEENS7_ILi64EEES8_EEELi128ENS_6half_tEfNS_4arch4Sm80ELb0ELb0ELb1ELb1ELb0ELb0ELb1ELb0EEENS1_21CollectiveEpilogueFwdINS6_IJS8_S8_S9_EEENS6_IJNS7_ILi1EEESH_SH_EEESB_SD_Li128ELb1ELb1ELb0ELb0EEENS1_19SingleTileSchedulerILb1ELb0ELb1ELi128EEEEEEEEEvNT_6ParamsE)
        /*0464*/ 	.word	0x00000098


	//----- nvinfo : EIATTR_MIN_STACK_SIZE
	.align		4
.L_198:
        /*0468*/ 	.byte	0x04, 0x12
        /*046a*/ 	.short	(.L_200 - .L_199)
	.align		4
.L_199:
        /*046c*/ 	.word	index@(_ZN7cutlass13device_kernelIN5flash19enable_sm80_to_sm89INS1_16FlashAttnFwdSm80INS1_25CollectiveMainloopFwdSm80ILi4ELi1ELb0EN4cute5tupleIJNS5_1CILi128EEENS7_ILi64EEES8_EEELi128ENS_6half_tEfNS_4arch4Sm80ELb0ELb0ELb1ELb1ELb0ELb1ELb1ELb0EEENS1_21CollectiveEpilogueFwdINS6_IJS8_S8_S9_EEENS6_IJNS7_ILi1EEESH_SH_EEESB_SD_Li128ELb1ELb1ELb0ELb0EEENS1_19SingleTileSchedulerILb1ELb0ELb1ELi128EEEEEEEEEvNT_6ParamsE)
        /*0470*/ 	.word	0x00000098


	//----- nvinfo : EIATTR_MIN_STACK_SIZE
	.align		4
.L_200:
        /*0474*/ 	.byte	0x04, 0x12
        /*0476*/ 	.short	(.L_202 - .L_201)
	.align		4
.L_201:
        /*0478*/ 	.word	index@(_ZN7cutlass13device_kernelIN5flash19enable_sm80_to_sm89INS1_16FlashAttnFwdSm80INS1_25CollectiveMainloopFwdSm80ILi4ELi1ELb0EN4cute5tupleIJNS5_1CILi128EEENS7_ILi48EEES8_EEELi128ENS_6half_tEfNS_4arch4Sm80ELb0ELb1ELb1ELb0ELb0ELb0ELb1ELb0EEENS1_21CollectiveEpilogueFwdINS6_IJS8_S8_S9_EEENS6_IJNS7_ILi1EEESH_SH_EEESB_SD_Li128ELb0ELb1ELb0ELb0EEENS1_19SingleTileSchedulerILb0ELb0ELb1ELi128EEEEEEEEEvNT_6ParamsE)
        /*047c*/ 	.word	0x00000068


	//----- nvinfo : EIATTR_MIN_STACK_SIZE
	.align		4
.L_202:
        /*0480*/ 	.byte	0x04, 0x12
        /*0482*/ 	.short	(.L_204 - .L_203)
	.align		4
.L_203:
        /*0484*/ 	.word	index@(_ZN7cutlass13device_kernelIN5flash19enable_sm80_to_sm89INS1_16FlashAttnFwdSm80INS1_25CollectiveMainloopFwdSm80ILi4ELi1ELb0EN4cute5tupleIJNS5_1CILi128EEENS7_ILi48EEES8_EEELi128ENS_6half_tEfNS_4arch4Sm80ELb0ELb1ELb1ELb1ELb0ELb0ELb1ELb0EEENS1_21CollectiveEpilogueFwdINS6_IJS8_S8_S9_EEENS6_IJNS7_ILi1EEESH_SH_EEESB_SD_Li128ELb1ELb1ELb0ELb0EEENS1_19SingleTileSchedulerILb1ELb0ELb1ELi128EEEEEEEEEvNT_6ParamsE)
        /*0488*/ 	.word	0x00000070


	//----- nvinfo : EIATTR_MIN_STACK_SIZE
	.align		4
.L_204:
        /*048c*/ 	.byte	0x04, 0x12
        /*048e*/ 	.short	(.L_206 - .L_205)
	.align		4
.L_205:
        /*0490*/ 	.word	index@(_ZN7cutlass13device_kernelIN5flash19enable_sm80_to_sm89INS1_16FlashAttnFwdSm80INS1_25CollectiveMainloopFwdSm80ILi4ELi1ELb0EN4cute5tupleIJNS5_1CILi128EEENS7_ILi48EEES8_EEELi128ENS_6half_tEfNS_4arch4Sm80ELb0ELb1ELb1ELb1ELb0ELb1ELb1ELb0EEENS1_21CollectiveEpilogueFwdINS6_IJS8_S8_S9_EEENS6_IJNS7_ILi1EEESH_SH_EEESB_SD_Li128ELb1ELb1ELb0ELb0EEENS1_19SingleTileSchedulerILb1ELb0ELb1ELi128EEEEEEEEEvNT_6ParamsE)
        /*0494*/ 	.word	0x00000100


	//----- nvinfo : EIATTR_MIN_STACK_SIZE
	.align		4
.L_206:
        /*0498*/ 	.byte	0x04, 0x12
        /*049a*/ 	.short	(.L_208 - .L_207)
	.align		4
.L_207:
        /*049c*/ 	.word	index@(_ZN7cutlass13device_kernelIN5flash19enable_sm80_to_sm89INS1_16FlashAttnFwdSm80INS1_25CollectiveMainloopFwdSm80ILi4ELi1ELb0EN4cute5tupleIJNS5_1CILi128EEENS7_ILi64EEES8_EEELi128ENS_6half_tEfNS_4arch4Sm80ELb1ELb0ELb1ELb0ELb0ELb0ELb1ELb0EEENS1_21CollectiveEpilogueFwdINS6_IJS8_S8_S9_EEENS6_IJNS7_ILi1EEESH_SH_EEESB_SD_Li128ELb0ELb1ELb0ELb0EEENS1_30DynamicPersistentTileSchedulerILi128ELi128ELb0ELb1ELb0EEEEEEEEEvNT_6ParamsE)
        /*04a0*/ 	.word	0x000000d8


	//----- nvinfo : EIATTR_MIN_STACK_SIZE
	.align		4
.L_208:
        /*04a4*/ 	.byte	0x04, 0x12
        /*04a6*/ 	.short	(.L_210 - .L_209)
	.align		4
.L_209:
        /*04a8*/ 	.word	index@(_ZN7cutlass13device_kernelIN5flash19enable_sm80_to_sm89INS1_16FlashAttnFwdSm80INS1_25CollectiveMainloopFwdSm80ILi4ELi1ELb0EN4cute5tupleIJNS5_1CILi128EEENS7_ILi64EEES8_EEELi128ENS_6half_tEfNS_4arch4Sm80ELb1ELb0ELb1ELb1ELb0ELb0ELb1ELb0EEENS1_21CollectiveEpilogueFwdINS6_IJS8_S8_S9_EEENS6_IJNS7_ILi1EEESH_SH_EEESB_SD_Li128ELb1ELb1ELb0ELb0EEENS1_19SingleTileSchedulerILb1ELb0ELb1ELi128EEEEEEEEEvNT_6ParamsE)
        /*04ac*/ 	.word	0x000000b0


	//----- nvinfo : EIATTR_MIN_STACK_SIZE
	.align		4
.L_210:
        /*04b0*/ 	.byte	0x04, 0x12
        /*04b2*/ 	.short	(.L_212 - .L_211)
	.align		4
.L_211:
        /*04b4*/ 	.word	index@(_ZN7cutlass13device_kernelIN5flash19enable_sm80_to_sm89INS1_16FlashAttnFwdSm80INS1_25CollectiveMainloopFwdSm80ILi4ELi1ELb0EN4cute5tupleIJNS5_1CILi128EEENS7_ILi64EEES8_EEELi128ENS_6half_tEfNS_4arch4Sm80ELb1ELb0ELb1ELb1ELb0ELb1ELb1ELb0EEENS1_21CollectiveEpilogueFwdINS6_IJS8_S8_S9_EEENS6_IJNS7_ILi1EEESH_SH_EEESB_SD_Li128ELb1ELb1ELb0ELb0EEENS1_19SingleTileSchedulerILb1ELb0ELb1ELi128EEEEEEEEEvNT_6ParamsE)
        /*04b8*/ 	.word	0x000000a0


	//----- nvinfo : EIATTR_MIN_STACK_SIZE
	.align		4
.L_212:
        /*04bc*/ 	.byte	0x04, 0x12
        /*04be*/ 	.short	(.L_214 - .L_213)
	.align		4
.L_213:
        /*04c0*/ 	.word	index@(_ZN7cutlass13device_kernelIN5flash19enable_sm80_to_sm89INS1_16FlashAttnFwdSm80INS1_25CollectiveMainloopFwdSm80ILi8ELi1ELb1EN4cute5tupleIJNS5_1CILi128EEES8_S8_EEELi128ENS_6half_tEfNS_4arch4Sm80ELb0ELb0ELb0ELb0ELb0ELb0ELb1ELb0EEENS1_21CollectiveEpilogueFwdIS9_NS6_IJNS7_ILi1EEESF_SF_EEESA_SC_Li256ELb0ELb1ELb0ELb0EEENS1_19SingleTileSchedulerILb0ELb0ELb1ELi128EEEEEEEEEvNT_6ParamsE)
        /*04c4*/ 	.word	0x00000010


	//----- nvinfo : EIATTR_MIN_STACK_SIZE
	.align		4
.L_214:
        /*04c8*/ 	.byte	0x04, 0x12
        /*04ca*/ 	.short	(.L_216 - .L_215)
	.align		4
.L_215:
        /*04cc*/ 	.word	index@(_ZN7cutlass13device_kernelIN5flash19enable_sm80_to_sm89INS1_16FlashAttnFwdSm80INS1_25CollectiveMainloopFwdSm80ILi8ELi1ELb1EN4cute5tupleIJNS5_1CILi128EEES8_S8_EEELi128ENS_6half_tEfNS_4arch4Sm80ELb0ELb0ELb0ELb1ELb0ELb0ELb1ELb0EEENS1_21CollectiveEpilogueFwdIS9_NS6_IJNS7_ILi1EEESF_SF_EEESA_SC_Li256ELb1ELb1ELb0ELb0EEENS1_19SingleTileSchedulerILb1ELb0ELb1ELi128EEEEEEEEEvNT_6ParamsE)
        /*04d0*/ 	.word	0x00000000


	//----- nvinfo : EIATTR_MIN_STACK_SIZE
	.align		4
.L_216:
        /*04d4*/ 	.byte	0x04, 0x12
        /*04d6*/ 	.short	(.L_218 - .L_217)
	.align		4
.L_217:
        /*04d8*/ 	.word	index@(_ZN7cutlass13device_kernelIN5flash19enable_sm80_to_sm89INS1_16FlashAttnFwdSm80INS1_25CollectiveMainloopFwdSm80ILi8ELi1ELb1EN4cute5tupleIJNS5_1CILi128EEES8_S8_EEELi128ENS_6half_tEfNS_4arch4Sm80ELb0ELb0ELb0ELb1ELb0ELb1ELb1ELb0EEENS1_21CollectiveEpilogueFwdIS9_NS6_IJNS7_ILi1EEESF_SF_EEESA_SC_Li256ELb1ELb1ELb0ELb0EEENS1_19SingleTileSchedulerILb1ELb0ELb1ELi128EEEEEEEEEvNT_6ParamsE)
        /*04dc*/ 	.word	0x00000008


	//----- nvinfo : EIATTR_MIN_STACK_SIZE
	.align		4
.L_218:
        /*04e0*/ 	.byte	0x04, 0x12
        /*04e2*/ 	.short	(.L_220 - .L_219)
	.align		4
.L_219:
        /*04e4*/ 	.word	index@(_ZN7cutlass13device_kernelIN5flash19enable_sm80_to_sm89INS1_16FlashAttnFwdSm80INS1_25CollectiveMainloopFwdSm80ILi8ELi1ELb1EN4cute5tupleIJNS5_1CILi128EEENS7_ILi96EEES8_EEELi128ENS_6half_tEfNS_4arch4Sm80ELb0ELb1ELb0ELb0ELb0ELb0ELb1ELb0EEENS1_21CollectiveEpilogueFwdINS6_IJS8_S8_S9_EEENS6_IJNS7_ILi1EEESH_SH_EEESB_SD_Li256ELb0ELb1ELb0ELb0EEENS1_19SingleTileSchedulerILb0ELb0ELb1ELi128EEEEEEEEEvNT_6ParamsE)
        /*04e8*/ 	.word	0x00000000


	//----- nvinfo : EIATTR_MIN_STACK_SIZE
	.align		4
.L_220:
        /*04ec*/ 	.byte	0x04, 0x12
        /*04ee*/ 	.short	(.L_222 - .L_221)
	.align		4
.L_221:
        /*04f0*/ 	.word	index@(_ZN7cutlass13device_kernelIN5flash19enable_sm80_to_sm89INS1_16FlashAttnFwdSm80INS1_25CollectiveMainloopFwdSm80ILi8ELi1ELb1EN4cute5tupleIJNS5_1CILi128EEENS7_ILi96EEES8_EEELi128ENS_6half_tEfNS_4arch4Sm80ELb0ELb1ELb0ELb1ELb0ELb0ELb1ELb0EEENS1_21CollectiveEpilogueFwdINS6_IJS8_S8_S9_EEENS6_IJNS7_ILi1EEESH_SH_EEESB_SD_Li256ELb1ELb1ELb0ELb0EEENS1_19SingleTileSchedulerILb1ELb0ELb1ELi128EEEEEEEEEvNT_6ParamsE)
        /*04f4*/ 	.word	0x00000000


	//----- nvinfo : EIATTR_MIN_STACK_SIZE
	.align		4
.L_222:
        /*04f8*/ 	.byte	0x04, 0x12
        /*04fa*/ 	.short	(.L_224 - .L_223)
	.align		4
.L_223:
        /*04fc*/ 	.word	index@(_ZN7cutlass13device_kernelIN5flash19enable_sm80_to_sm89INS1_16FlashAttnFwdSm80INS1_25CollectiveMainloopFwdSm80ILi8ELi1ELb1EN4cute5tupleIJNS5_1CILi128EEENS7_ILi96EEES8_EEELi128ENS_6half_tEfNS_4arch4Sm80ELb0ELb1ELb0ELb1ELb0ELb1ELb1ELb0EEENS1_21CollectiveEpilogueFwdINS6_IJS8_S8_S9_EEENS6_IJNS7_ILi1EEESH_SH_EEESB_SD_Li256ELb1ELb1ELb0ELb0EEENS1_19SingleTileSchedulerILb1ELb0ELb1ELi128EEEEEEEEEvNT_6ParamsE)
        /*0500*/ 	.word	0x00000000


	//----- nvinfo : EIATTR_MIN_STACK_SIZE
	.align		4
.L_224:
        /*0504*/ 	.byte	0x04, 0x12
        /*0506*/ 	.short	(.L_226 - .L_225)
	.align		4
.L_225:
        /*0508*/ 	.word	index@(_ZN7cutlass13device_kernelIN5flash19enable_sm80_to_sm89INS1_16FlashAttnFwdSm80INS1_25CollectiveMainloopFwdSm80ILi8ELi1ELb1EN4cute5tupleIJNS5_1CILi128EEES8_S8_EEELi128ENS_6half_tEfNS_4arch4Sm80ELb1ELb0ELb0ELb0ELb0ELb0ELb1ELb0EEENS1_21CollectiveEpilogueFwdIS9_NS6_IJNS7_ILi1EEESF_SF_EEESA_SC_Li256ELb0ELb1ELb0ELb0EEENS1_30DynamicPersistentTileSchedulerILi256ELi256ELb0ELb1ELb0EEEEEEEEEvNT_6ParamsE)
        /*050c*/ 	.word	0x00000080


	//----- nvinfo : EIATTR_MIN_STACK_SIZE
	.align		4
.L_226:
        /*0510*/ 	.byte	0x04, 0x12
        /*0512*/ 	.short	(.L_228 - .L_227)
	.align		4
.L_227:
        /*0514*/ 	.word	index@(_ZN7cutlass13device_kernelIN5flash19enable_sm80_to_sm89INS1_16FlashAttnFwdSm80INS1_25CollectiveMainloopFwdSm80ILi8ELi1ELb1EN4cute5tupleIJNS5_1CILi128EEES8_S8_EEELi128ENS_6half_tEfNS_4arch4Sm80ELb1ELb0ELb0ELb1ELb0ELb0ELb1ELb0EEENS1_21CollectiveEpilogueFwdIS9_NS6_IJNS7_ILi1EEESF_SF_EEESA_SC_Li256ELb1ELb1ELb0ELb0EEENS1_19SingleTileSchedulerILb1ELb0ELb1ELi128EEEEEEEEEvNT_6ParamsE)
        /*0518*/ 	.word	0x00000000


	//----- nvinfo : EIATTR_MIN_STACK_SIZE
	.align		4
.L_228:
        /*051c*/ 	.byte	0x04, 0x12
        /*051e*/ 	.short	(.L_230 - .L_229)
	.align		4
.L_229:
        /*0520*/ 	.word	index@(_ZN7cutlass13device_kernelIN5flash19enable_sm80_to_sm89INS1_16FlashAttnFwdSm80INS1_25CollectiveMainloopFwdSm80ILi8ELi1ELb1EN4cute5tupleIJNS5_1CILi128EEES8_S8_EEELi128ENS_6half_tEfNS_4arch4Sm80ELb1ELb0ELb0ELb1ELb0ELb1ELb1ELb0EEENS1_21CollectiveEpilogueFwdIS9_NS6_IJNS7_ILi1EEESF_SF_EEESA_SC_Li256ELb1ELb1ELb0ELb0EEENS1_19SingleTileSchedulerILb1ELb0ELb1ELi128EEEEEEEEEvNT_6ParamsE)
        /*0524*/ 	.word	0x00000060


	//----- nvinfo : EIATTR_MIN_STACK_SIZE
	.align		4
.L_230:
        /*0528*/ 	.byte	0x04, 0x12
        /*052a*/ 	.short	(.L_232 - .L_231)
	.align		4
.L_231:
        /*052c*/ 	.word	index@(_ZN7cutlass13device_kernelIN5flash19enable_sm80_to_sm89INS1_16FlashAttnFwdSm80INS1_25CollectiveMainloopFwdSm80ILi4ELi1ELb0EN4cute5tupleIJNS5_1CILi128EEENS7_ILi64EEES8_EEELi128ENS_6half_tEfNS_4arch4Sm80ELb0ELb0ELb0ELb0ELb0ELb0ELb1ELb0EEENS1_21CollectiveEpilogueFwdINS6_IJS8_S8_S9_EEENS6_IJNS7_ILi1EEESH_SH_EEESB_SD_Li128ELb0ELb1ELb0ELb0EEENS1_19SingleTileSchedulerILb0ELb0ELb1ELi128EEEEEEEEEvNT_6ParamsE)
        /*0530*/ 	.word	0x00000058


	//----- nvinfo : EIATTR_MIN_STACK_SIZE
	.align		4
.L_232:
        /*0534*/ 	.byte	0x04, 0x12
        /*0536*/ 	.short	(.L_234 - .L_233)
	.align		4
.L_233:
        /*0538*/ 	.word	index@(_ZN7cutlass13device_kernelIN5flash19enable_sm80_to_sm89INS1_16FlashAttnFwdSm80INS1_25CollectiveMainloopFwdSm80ILi4ELi1ELb0EN4cute5tupleIJNS5_1CILi128EEENS7_ILi64EEES8_EEELi128ENS_6half_tEfNS_4arch4Sm80ELb0ELb0ELb0ELb1ELb0ELb0ELb1ELb0EEENS1_21CollectiveEpilogueFwdINS6_IJS8_S8_S9_EEENS6_IJNS7_ILi1EEESH_SH_EEESB_SD_Li128ELb1ELb1ELb0ELb0EEENS1_19SingleTileSchedulerILb1ELb0ELb1ELi128EEEEEEEEEvNT_6ParamsE)
        /*053c*/ 	.word	0x00000090


	//----- nvinfo : EIATTR_MIN_STACK_SIZE
	.align		4
.L_234:
        /*0540*/ 	.byte	0x04, 0x12
        /*0542*/ 	.short	(.L_236 - .L_235)
	.align		4
.L_235:
        /*0544*/ 	.word	index@(_ZN7cutlass13device_kernelIN5flash19enable_sm80_to_sm89INS1_16FlashAttnFwdSm80INS1_25CollectiveMainloopFwdSm80ILi4ELi1ELb0EN4cute5tupleIJNS5_1CILi128EEENS7_ILi64EEES8_EEELi128ENS_6half_tEfNS_4arch4Sm80ELb0ELb0ELb0ELb1ELb0ELb1ELb1ELb0EEENS1_21CollectiveEpilogueFwdINS6_IJS8_S8_S9_EEENS6_IJNS7_ILi1EEESH_SH_EEESB_SD_Li128ELb1ELb1ELb0ELb0EEENS1_19SingleTileSchedulerILb1ELb0ELb1ELi128EEEEEEEEEvNT_6ParamsE)
        /*0548*/ 	.word	0x000000a8


	//----- nvinfo : EIATTR_MIN_STACK_SIZE
	.align		4
.L_236:
        /*054c*/ 	.byte	0x04, 0x12
        /*054e*/ 	.short	(.L_238 - .L_237)
	.align		4
.L_237:
        /*0550*/ 	.word	index@(_ZN7cutlass13device_kernelIN5flash19enable_sm80_to_sm89INS1_16FlashAttnFwdSm80INS1_25CollectiveMainloopFwdSm80ILi4ELi1ELb0EN4cute5tupleIJNS5_1CILi128EEENS7_ILi48EEES8_EEELi128ENS_6half_tEfNS_4arch4Sm80ELb0ELb1ELb0ELb0ELb0ELb0ELb1ELb0EEENS1_21CollectiveEpilogueFwdINS6_IJS8_S8_S9_EEENS6_IJNS7_ILi1EEESH_SH_EEESB_SD_Li128ELb0ELb1ELb0ELb0EEENS1_19SingleTileSchedulerILb0ELb0ELb1ELi128EEEEEEEEEvNT_6ParamsE)
        /*0554*/ 	.word	0x00000080


	//----- nvinfo : EIATTR_MIN_STACK_SIZE
	.align		4
.L_238:
        /*0558*/ 	.byte	0x04, 0x12
        /*055a*/ 	.short	(.L_240 - .L_239)
	.align		4
.L_239:
        /*055c*/ 	.word	index@(_ZN7cutlass13device_kernelIN5flash19enable_sm80_to_sm89INS1_16FlashAttnFwdSm80INS1_25CollectiveMainloopFwdSm80ILi4ELi1ELb0EN4cute5tupleIJNS5_1CILi128EEENS7_ILi48EEES8_EEELi128ENS_6half_tEfNS_4arch4Sm80ELb0ELb1ELb0ELb1ELb0ELb0ELb1ELb0EEENS1_21CollectiveEpilogueFwdINS6_IJS8_S8_S9_EEENS6_IJNS7_ILi1EEESH_SH_EEESB_SD_Li128ELb1ELb1ELb0ELb0EEENS1_19SingleTileSchedulerILb1ELb0ELb1ELi128EEEEEEEEEvNT_6ParamsE)
        /*0560*/ 	.word	0x00000078


	//----- nvinfo : EIATTR_MIN_STACK_SIZE
	.align		4
.L_240:
        /*0564*/ 	.byte	0x04, 0x12
        /*0566*/ 	.short	(.L_242 - .L_241)
	.align		4
.L_241:
        /*0568*/ 	.word	index@(_ZN7cutlass13device_kernelIN5flash19enable_sm80_to_sm89INS1_16FlashAttnFwdSm80INS1_25CollectiveMainloopFwdSm80ILi4ELi1ELb0EN4cute5tupleIJNS5_1CILi128EEENS7_ILi48EEES8_EEELi128ENS_6half_tEfNS_4arch4Sm80ELb0ELb1ELb0ELb1ELb0ELb1ELb1ELb0EEENS1_21CollectiveEpilogueFwdINS6_IJS8_S8_S9_EEENS6_IJNS7_ILi1EEESH_SH_EEESB_SD_Li128ELb1ELb1ELb0ELb0EEENS1_19SingleTileSchedulerILb1ELb0ELb1ELi128EEEEEEEEEvNT_6ParamsE)
        /*056c*/ 	.word	0x000000a8


	//----- nvinfo : EIATTR_MIN_STACK_SIZE
	.align		4
.L_242:
        /*0570*/ 	.byte	0x04, 0x12
        /*0572*/ 	.short	(.L_244 - .L_243)
	.align		4
.L_243:
        /*0574*/ 	.word	index@(_ZN7cutlass13device_kernelIN5flash19enable_sm80_to_sm89INS1_16FlashAttnFwdSm80INS1_25CollectiveMainloopFwdSm80ILi4ELi1ELb0EN4cute5tupleIJNS5_1CILi128EEENS7_ILi64EEES8_EEELi128ENS_6half_tEfNS_4arch4Sm80ELb1ELb0ELb0ELb0ELb0ELb0ELb1ELb0EEENS1_21CollectiveEpilogueFwdINS6_IJS8_S8_S9_EEENS6_IJNS7_ILi1EEESH_SH_EEESB_SD_Li128ELb0ELb1ELb0ELb0EEENS1_30DynamicPersistentTileSchedulerILi128ELi128ELb0ELb1ELb0EEEEEEEEEvNT_6ParamsE)
        /*0578*/ 	.word	0x000000b0


	//----- nvinfo : EIATTR_MIN_STACK_SIZE
	.align		4
.L_244:
        /*057c*/ 	.byte	0x04, 0x12
        /*057e*/ 	.short	(.L_246 - .L_245)
	.align		4
.L_245:
        /*0580*/ 	.word	index@(_ZN7cutlass13device_kernelIN5flash19enable_sm80_to_sm89INS1_16FlashAttnFwdSm80INS1_25CollectiveMainloopFwdSm80ILi4ELi1ELb0EN4cute5tupleIJNS5_1CILi128EEENS7_ILi64EEES8_EEELi128ENS_6half_tEfNS_4arch4Sm80ELb1ELb0ELb0ELb1ELb0ELb0ELb1ELb0EEENS1_21CollectiveEpilogueFwdINS6_IJS8_S8_S9_EEENS6_IJNS7_ILi1EEESH_SH_EEESB_SD_Li128ELb1ELb1ELb0ELb0EEENS1_19SingleTileSchedulerILb1ELb0ELb1ELi128EEEEEEEEEvNT_6ParamsE)
        /*0584*/ 	.word	0x000000c8


	//----- nvinfo : EIATTR_MIN_STACK_SIZE
	.align		4
.L_246:
        /*0588*/ 	.byte	0x04, 0x12
        /*058a*/ 	.short	(.L_248 - .L_247)
	.align		4
.L_247:
        /*058c*/ 	.word	index@(_ZN7cutlass13device_kernelIN5flash19enable_sm80_to_sm89INS1_16FlashAttnFwdSm80INS1_25CollectiveMainloopFwdSm80ILi4ELi1ELb0EN4cute5tupleIJNS5_1CILi128EEENS7_ILi64EEES8_EEELi128ENS_6half_tEfNS_4arch4Sm80ELb1ELb0ELb0ELb1ELb0ELb1ELb1ELb0EEENS1_21CollectiveEpilogueFwdINS6_IJS8_S8_S9_EEENS6_IJNS7_ILi1EEESH_SH_EEESB_SD_Li128ELb1ELb1ELb0ELb0EEENS1_19SingleTileSchedulerILb1ELb0ELb1ELi128EEEEEEEEEvNT_6ParamsE)
        /*0590*/ 	.word	0x000000a0
.L_248:


//--------------------- .nv.info._ZN7cutlass13device_kernelIN5flash19enable_sm80_to_sm89INS1_16FlashAttnFwdSm80INS1_25CollectiveMainloopFwdSm80ILi8ELi1ELb1EN4cute5tupleIJNS5_1CILi128EEES8_S8_EEELi128ENS_6half_tEfNS_4arch4Sm80ELb0ELb0ELb1ELb0ELb0ELb0ELb1ELb0EEENS1_21CollectiveEpilogueFwdIS9_NS6_IJNS7_ILi1EEESF_SF_EEESA_SC_Li256ELb0ELb1ELb0ELb0EEENS1_19SingleTileSchedulerILb0ELb0ELb1ELi128EEEEEEEEEvNT_6ParamsE --------------------------
	.section	.nv.info._ZN7cutlass13device_kernelIN5flash19enable_sm80_to_sm89INS1_16FlashAttnFwdSm80INS1_25CollectiveMainloopFwdSm80ILi8ELi1ELb1EN4cute5tupleIJNS5_1CILi128EEES8_S8_EEELi128ENS_6half_tEfNS_4arch4Sm80ELb0ELb0ELb1ELb0ELb0ELb0ELb1ELb0EEENS1_21CollectiveEpilogueFwdIS9_NS6_IJNS7_ILi1EEESF_SF_EEESA_SC_Li256ELb0ELb1ELb0ELb0EEENS1_19SingleTileSchedulerILb0ELb0ELb1ELi128EEEEEEEEEvNT_6ParamsE,"",@"SHT_CUDA_INFO"
	.sectionflags	@""
	.align	4


	//----- nvinfo : EIATTR_CUDA_API_VERSION
	.align		4
        /*0000*/ 	.byte	0x04, 0x37
        /*0002*/ 	.short	(.L_250 - .L_249)
.L_249:
        /*0004*/ 	.word	0x00000082


	//----- nvinfo : EIATTR_SW2861232_WAR
	.align		4
.L_250:
        /*0008*/ 	.byte	0x01, 0x35
	.zero		2


	//----- nvinfo : EIATTR_PARAM_CBANK
	.align		4
        /*000c*/ 	.byte	0x04, 0x0a
        /*000e*/ 	.short	(.L_252 - .L_251)
	.align		4
.L_251:
        /*0010*/ 	.word	index@(.nv.constant0._ZN7cutlass13device_kernelIN5flash19enable_sm80_to_sm89INS1_16FlashAttnFwdSm80INS1_25CollectiveMainloopFwdSm80ILi8ELi1ELb1EN4cute5tupleIJNS5_1CILi128EEES8_S8_EEELi128ENS_6half_tEfNS_4arch4Sm80ELb0ELb0ELb1ELb0ELb0ELb0ELb1ELb0EEENS1_21CollectiveEpilogueFwdIS9_NS6_IJNS7_ILi1EEESF_SF_EEESA_SC_Li256ELb0ELb1ELb0ELb0EEENS1_19SingleTileSchedulerILb0ELb0ELb1ELi128EEEEEEEEEvNT_6ParamsE)
        /*0014*/ 	.short	0x0160
        /*0016*/ 	.short	0x0418


	//----- nvinfo : EIATTR_CBANK_PARAM_SIZE
	.align		4
.L_252:
        /*0018*/ 	.byte	0x03, 0x19
        /*001a*/ 	.short	0x0418


	//----- nvinfo : EIATTR_KPARAM_INFO
	.align		4
        /*001c*/ 	.byte	0x04, 0x17
        /*001e*/ 	.short	(.L_254 - .L_253)
.L_253:
        /*0020*/ 	.word	0x00000000
        /*0024*/ 	.short	0x0000
        /*0026*/ 	.short	0x0000
        /*0028*/ 	.byte	0x00, 0xf0, 0x61, 0x10


	//----- nvinfo : EIATTR_MAXREG_COUNT
	.align		4
.L_254:
        /*002c*/ 	.byte	0x03, 0x1b
        /*002e*/ 	.short	0x00ff


	//----- nvinfo : EIATTR_NUM_BARRIERS
	.align		4
        /*0030*/ 	.byte	0x02, 0x4c
        /*0032*/ 	.byte	0x02
	.zero		1


	//----- nvinfo : EIATTR_ANNOTATIONS
	.align		4
        /*0034*/ 	.byte	0x04, 0x55
        /*0036*/ 	.short	(.L_256 - .L_255)


	//   ....[0]....
.L_255:
        /*0038*/ 	.word	0x00000001
        /*003c*/ 	.byte	0x50, 0x03, 0x00, 0x00, 0x01, 0x00, 0x00, 0x00, 0x10, 0x04, 0x00, 0x00, 0x01, 0x00, 0x00, 0x00
        /* <DEDUP_REMOVED lines=19> */
        /*017c*/ 	.byte	0xb0, 0x9b, 0x00, 0x00


	//----- nvinfo : EIATTR_MERCURY_ISA_VERSION
	.align		4
.L_256:
        /*0180*/ 	.byte	0x03, 0x5f
        /*0182*/ 	.short	0x0000


	//----- nvinfo : EIATTR_INT_WARP_WIDE_INSTR_OFFSETS
	.align		4
        /*0184*/ 	.byte	0x04, 0x31
        /*0186*/ 	.short	(.L_258 - .L_257)


	//   ....[0]....
.L_257:
        /*0188*/ 	.word	0x00000b00


	//----- nvinfo : EIATTR_COOP_GROUP_MASK_REGIDS
	.align		4
.L_258:
        /*018c*/ 	.byte	0x04, 0x29
        /*018e*/ 	.short	(.L_260 - .L_259)


	//   ....[0]....
.L_259:
        /*0190*/ 	.word	0xffffffff


	//   ....[1]....
        /*0194*/ 	.word	0xffffffff


	//   ....[2]....
        /*0198*/ 	.word	0xffffffff


	//   ....[3]....
        /*019c*/ 	.word	0xffffffff


	//   ....[4]....
        /*01a0*/ 	.word	0xffffffff


	//   ....[5]....
        /*01a4*/ 	.word	0xffffffff


	//   ....[6]....
        /*01a8*/ 	.word	0xffffffff


	//   ....[7]....
        /*01ac*/ 	.word	0xffffffff


	//   ....[8]....
        /*01b0*/ 	.word	0xffffffff


	//   ....[9]....
        /*01b4*/ 	.word	0xffffffff


	//   ....[10]....
        /*01b8*/ 	.word	0xffffffff


	//   ....[11]....
        /*01bc*/ 	.word	0xffffffff


	//   ....[12]....
        /*01c0*/ 	.word	0xffffffff


	//   ....[13]....
        /*01c4*/ 	.word	0xffffffff


	//   ....[14]....
        /*01c8*/ 	.word	0xffffffff


	//   ....[15]....
        /*01cc*/ 	.word	0xffffffff


	//   ....[16]....
        /*01d0*/ 	.word	0xffffffff


	//   ....[17]....
        /*01d4*/ 	.word	0xffffffff


	//   ....[18]....
        /*01d8*/ 	.word	0xffffffff


	//   ....[19]....
        /*01dc*/ 	.word	0xffffffff


	//   ....[20]....
        /*01e0*/ 	.word	0xffffffff


	//   ....[21]....
        /*01e4*/ 	.word	0xffffffff


	//   ....[22]....
        /*01e8*/ 	.word	0xffffffff


	//   ....[23]....
        /*01ec*/ 	.word	0xffffffff


	//   ....[24]....
        /*01f0*/ 	.word	0xffffffff


	//   ....[25]....
        /*01f4*/ 	.word	0xffffffff


	//   ....[26]....
        /*01f8*/ 	.word	0xffffffff


	//   ....[27]....
        /*01fc*/ 	.word	0xffffffff


	//   ....[28]....
        /*0200*/ 	.word	0xffffffff


	//   ....[29]....
        /*0204*/ 	.word	0xffffffff


	//   ....[30]....
        /*0208*/ 	.word	0xffffffff


	//   ....[31]....
        /*020c*/ 	.word	0xffffffff


	//----- nvinfo : EIATTR_COOP_GROUP_INSTR_OFFSETS
	.align		4
.L_260:
        /*0210*/ 	.byte	0x04, 0x28
        /*0212*/ 	.short	(.L_262 - .L_261)


	//   ....[0]....
.L_261:
        /*0214*/ 	.word	0x00000600


	//   ....[1]....
        /*0218*/ 	.word	0x00000650


	//   ....[2]....
        /*021c*/ 	.word	0x00000690


	//   ....[3]....
        /*0220*/ 	.word	0x000006d0


	//   ....[4]....
        /*0224*/ 	.word	0x00000700


	//   ....[5]....
        /*0228*/ 	.word	0x00000750


	//   ....[6]....
        /*022c*/ 	.word	0x00000770


	//   ....[7]....
        /*0230*/ 	.word	0x00000820


	//   ....[8]....
        /*0234*/ 	.word	0x00003740


	//   ....[9]....
        /*0238*/ 	.word	0x00003810


	//   ....[10]....
        /*023c*/ 	.word	0x00003820


	//   ....[11]....
        /*0240*/ 	.word	0x00003850


	//   ....[12]....
        /*0244*/ 	.word	0x00007250


	//   ....[13]....
        /*0248*/ 	.word	0x000072b0


	//   ....[14]....
        /*024c*/ 	.word	0x000072d0


	//   ....[15]....
        /*0250*/ 	.word	0x000072f0


	//   ....[16]....
        /*0254*/ 	.word	0x000096b0


	//   ....[17]....
        /*0258*/ 	.word	0x000096c0


	//   ....[18]....
        /*025c*/ 	.word	0x00009700


	//   ....[19]....
        /*0260*/ 	.word	0x00009710


	//   ....[20]....
        /*0264*/ 	.word	0x0000a670


	//   ....[21]....
        /*0268*/ 	.word	0x0000a680


	//   ....[22]....
        /*026c*/ 	.word	0x0000a6a0


	//   ....[23]....
        /*0270*/ 	.word	0x0000a6b0


	//   ....[24]....
        /*0274*/ 	.word	0x0000a790


	//   ....[25]....
        /*0278*/ 	.word	0x0000a7b0


	//   ....[26]....
        /*027c*/ 	.word	0x0000a8a0


	//   ....[27]....
        /*0280*/ 	.word	0x0000a8d0


	//   ....[28]....
        /*0284*/ 	.word	0x0000a9a0


	//   ....[29]....
        /*0288*/ 	.word	0x0000a9d0


	//   ....[30]....
        /*028c*/ 	.word	0x0000aaa0


	//   ....[31]....
        /*0290*/ 	.word	0x0000aac0


	//----- nvinfo : EIATTR_EXIT_INSTR_OFFSETS
	.align		4
.L_262:
        /*0294*/ 	.byte	0x04, 0x1c
        /*0296*/ 	.short	(.L_264 - .L_263)


	//   ....[0]....
.L_263:
        /*0298*/ 	.word	0x00000040


	//   ....[1]....
        /*029c*/ 	.word	0x0000aad0


	//   ....[2]....
        /*02a0*/ 	.word	0x0000ab20


	//   ....[3]....
        /*02a4*/ 	.word	0x0000ab80


	//----- nvinfo : EIATTR_CTAIDZ_USED
	.align		4
.L_264:
        /*02a8*/ 	.byte	0x01, 0x04
	.zero		2


	//----- nvinfo : EIATTR_MAX_THREADS
	.align		4
        /*02ac*/ 	.byte	0x04, 0x05
        /*02ae*/ 	.short	(.L_266 - .L_265)
.L_265:
        /*02b0*/ 	.word	0x00000100
        /*02b4*/ 	.word	0x00000001
        /*02b8*/ 	.word	0x00000001


	//----- nvinfo : EIATTR_CRS_STACK_SIZE
	.align		4
.L_266:
        /*02bc*/ 	.byte	0x04, 0x1e
        /*02be*/ 	.short	(.L_268 - .L_267)
.L_267:
        /*02c0*/ 	.word	0x00000000
.L_268:


//--------------------- .nv.info._ZN7cutlass13device_kernelIN5flash19enable_sm80_to_sm89INS1_16FlashAttnFwdSm80INS1_25CollectiveMainloopFwdSm80ILi8ELi1ELb1EN4cute5tupleIJNS5_1CILi128EEES8_S8_EEELi128ENS_6half_tEfNS_4arch4Sm80ELb0ELb0ELb1ELb1ELb0ELb0ELb1ELb0EEENS1_21CollectiveEpilogueFwdIS9_NS6_IJNS7_ILi1EEESF_SF_EEESA_SC_Li256ELb1ELb1ELb0ELb0EEENS1_19SingleTileSchedulerILb1ELb0ELb1ELi128EEEEEEEEEvNT_6ParamsE --------------------------
	.section	.nv.info._ZN7cutlass13device_kernelIN5flash19enable_sm80_to_sm89INS1_16FlashAttnFwdSm80INS1_25CollectiveMainloopFwdSm80ILi8ELi1ELb1EN4cute5tupleIJNS5_1CILi128EEES8_S8_EEELi128ENS_6half_tEfNS_4arch4Sm80ELb0ELb0ELb1ELb1ELb0ELb0ELb1ELb0EEENS1_21CollectiveEpilogueFwdIS9_NS6_IJNS7_ILi1EEESF_SF_EEESA_SC_Li256ELb1ELb1ELb0ELb0EEENS1_19SingleTileSchedulerILb1ELb0ELb1ELi128EEEEEEEEEvNT_6ParamsE,"",@"SHT_CUDA_INFO"
	.sectionflags	@""
	.align	4


	//----- nvinfo : EIATTR_CUDA_API_VERSION
	.align		4
        /*0000*/ 	.byte	0x04, 0x37
        /*0002*/ 	.short	(.L_270 - .L_269)
.L_269:
        /*0004*/ 	.word	0x00000082


	//----- nvinfo : EIATTR_SW2861232_WAR
	.align		4
.L_270:
        /*0008*/ 	.byte	0x01, 0x35
	.zero		2


	//----- nvinfo : EIATTR_PARAM_CBANK
	.align		4
        /*000c*/ 	.byte	0x04, 0x0a
        /*000e*/ 	.short	(.L_272 - .L_271)
	.align		4
.L_271:
        /*0010*/ 	.word	index@(.nv.constant0._ZN7cutlass13device_kernelIN5flash19enable_sm80_to_sm89INS1_16FlashAttnFwdSm80INS1_25CollectiveMainloopFwdSm80ILi8ELi1ELb1EN4cute5tupleIJNS5_1CILi128EEES8_S8_EEELi128ENS_6half_tEfNS_4arch4Sm80ELb0ELb0ELb1ELb1ELb0ELb0ELb1ELb0EEENS1_21CollectiveEpilogueFwdIS9_NS6_IJNS7_ILi1EEESF_SF_EEESA_SC_Li256ELb1ELb1ELb0ELb0EEENS1_19SingleTileSchedulerILb1ELb0ELb1ELi128EEEEEEEEEvNT_6ParamsE)
        /*0014*/ 	.short	0x0160
        /*0016*/ 	.short	0x0418


	//----- nvinfo : EIATTR_CBANK_PARAM_SIZE
	.align		4
.L_272:
        /*0018*/ 	.byte	0x03, 0x19
        /*001a*/ 	.short	0x0418


	//----- nvinfo : EIATTR_KPARAM_INFO
	.align		4
        /*001c*/ 	.byte	0x04, 0x17
        /*001e*/ 	.short	(.L_274 - .L_273)
.L_273:
        /*0020*/ 	.word	0x00000000
        /*0024*/ 	.short	0x0000
        /*0026*/ 	.short	0x0000
        /*0028*/ 	.byte	0x00, 0xf0, 0x61, 0x10


	//----- nvinfo : EIATTR_MAXREG_COUNT
	.align		4
.L_274:
        /*002c*/ 	.byte	0x03, 0x1b
        /*002e*/ 	.short	0x00ff


	//----- nvinfo : EIATTR_NUM_BARRIERS
	.align		4
        /*0030*/ 	.byte	0x02, 0x4c
        /*0032*/ 	.byte	0x02
	.zero		1


	//----- nvinfo : EIATTR_ANNOTATIONS
	.align		4
        /*0034*/ 	.byte	0x04, 0x55
        /*0036*/ 	.short	(.L_276 - .L_275)


	//   ....[0]....
.L_275:
        /*0038*/ 	.word	0x00000001
        /*003c*/ 	.byte	0x00, 0x59, 0x00, 0x00, 0x01, 0x00, 0x00, 0x00, 0x20, 0x59, 0x00, 0x00, 0x01, 0x00, 0x00, 0x00
        /*004c*/ 	.byte	0xb0, 0x59, 0x00, 0x00, 0x01, 0x00, 0x00, 0x00, 0xf0, 0x59, 0x00, 0x00, 0x01, 0x00, 0x00, 0x00
        /*005c*/ 	.byte	0x20, 0x5a, 0x00, 0x00, 0x01, 0x00, 0x00, 0x00, 0x30, 0x5a, 0x00, 0x00, 0x01, 0x00, 0x00, 0x00
        /*006c*/ 	.byte	0x50, 0x5a, 0x00, 0x00, 0x01, 0x00, 0x00, 0x00, 0xf0, 0x6a, 0x00, 0x00, 0x01, 0x00, 0x00, 0x00
        /*007c*/ 	.byte	0xe0, 0x7e, 0x00, 0x00, 0x01, 0x00, 0x00, 0x00, 0xe0, 0x91, 0x00, 0x00, 0x01, 0x00, 0x00, 0x00
        /*008c*/ 	.byte	0x20, 0x98, 0x00, 0x00, 0x01, 0x00, 0x00, 0x00, 0x40, 0x98, 0x00, 0x00, 0x01, 0x00, 0x00, 0x00
        /*009c*/ 	.byte	0x70, 0x98, 0x00, 0x00, 0x01, 0x00, 0x00, 0x00, 0x80, 0x98, 0x00, 0x00


	//----- nvinfo : EIATTR_MERCURY_ISA_VERSION
	.align		4
.L_276:
        /*00a8*/ 	.byte	0x03, 0x5f
        /*00aa*/ 	.short	0x0000


	//----- nvinfo : EIATTR_INT_WARP_WIDE_INSTR_OFFSETS
	.align		4
        /*00ac*/ 	.byte	0x04, 0x31
        /*00ae*/ 	.short	(.L_278 - .L_277)


	//   ....[0]....
.L_277:
        /*00b0*/ 	.word	0x000013a0


	//----- nvinfo : EIATTR_COOP_GROUP_MASK_REGIDS
	.align		4
.L_278:
        /*00b4*/ 	.byte	0x04, 0x29
        /*00b6*/ 	.short	(.L_280 - .L_279)


	//   ....[0]....
.L_279:
        /*00b8*/ 	.word	0xffffffff


	//   ....[1]....
        /*00bc*/ 	.word	0xffffffff


	//   ....[2]....
        /*00c0*/ 	.word	0xffffffff


	//   ....[3]....
        /*00c4*/ 	.word	0xffffffff


	//   ....[4]....
        /*00c8*/ 	.word	0xffffffff


	//   ....[5]....
        /*00cc*/ 	.word	0xffffffff


	//   ....[6]....
        /*00d0*/ 	.word	0xffffffff


	//   ....[7]....
        /*00d4*/ 	.word	0xffffffff


	//   ....[8]....
        /*00d8*/ 	.word	0xffffffff


	//   ....[9]....
        /*00dc*/ 	.word	0xffffffff


	//   ....[10]....
        /*00e0*/ 	.word	0xffffffff


	//   ....[11]....
        /*00e4*/ 	.word	0xffffffff


	//   ....[12]....
        /*00e8*/ 	.word	0xffffffff


	//   ....[13]....
        /*00ec*/ 	.word	0xffffffff


	//   ....[14]....
        /*00f0*/ 	.word	0xffffffff


	//   ....[15]....
        /*00f4*/ 	.word	0xffffffff


	//   ....[16]....
        /*00f8*/ 	.word	0xffffffff


	//   ....[17]....
        /*00fc*/ 	.word	0xffffffff


	//   ....[18]....
        /*0100*/ 	.word	0xffffffff


	//   ....[19]....
        /*0104*/ 	.word	0xffffffff


	//   ....[20]....
        /*0108*/ 	.word	0xffffffff


	//   ....[21]....
        /*010c*/ 	.word	0xffffffff


	//   ....[22]....
        /*0110*/ 	.word	0xffffffff


	//   ....[23]....
        /*0114*/ 	.word	0xffffffff


	//   ....[24]....
        /*0118*/ 	.word	0xffffffff


	//   ....[25]....
        /*011c*/ 	.word	0xffffffff


	//   ....[26]....
        /*0120*/ 	.word	0xffffffff


	//   ....[27]....
        /*0124*/ 	.word	0xffffffff


	//   ....[28]....
        /*0128*/ 	.word	0xffffffff


	//   ....[29]....
        /*012c*/ 	.word	0xffffffff


	//   ....[30]....
        /*0130*/ 	.word	0xffffffff


	//   ....[31]....
        /*0134*/ 	.word	0xffffffff


	//   ....[32]....
        /*0138*/ 	.word	0xffffffff


	//   ....[33]....
        /*013c*/ 	.word	0xffffffff


	//   ....[34]....
        /*0140*/ 	.word	0xffffffff


	//   ....[35]....
        /*0144*/ 	.word	0xffffffff


	//   ....[36]....
        /*0148*/ 	.word	0xffffffff


	//   ....[37]....
        /*014c*/ 	.word	0xffffffff


	//   ....[38]....
        /*0150*/ 	.word	0xffffffff


	//   ....[39]....
        /*0154*/ 	.word	0xffffffff


	//   ....[40]....
        /*0158*/ 	.word	0xffffffff


	//----- nvinfo : EIATTR_COOP_GROUP_INSTR_OFFSETS
	.align		4
.L_280:
        /*015c*/ 	.byte	0x04, 0x28
        /*015e*/ 	.short	(.L_282 - .L_281)


	//   ....[0]....
.L_281:
        /*0160*/ 	.word	0x00000090


	//   ....[1]....
        /*0164*/ 	.word	0x00000d90


	//   ....[2]....
        /*0168*/ 	.word	0x00000dd0


	//   ....[3]....
        /*016c*/ 	.word	0x00000e10


	//   ....[4]....
        /*0170*/ 	.word	0x00000e60


	//   ....[5]....
        /*0174*/ 	.word	0x00000ea0


	//   ....[6]....
        /*0178*/ 	.word	0x00000ed0


	//   ....[7]....
        /*017c*/ 	.word	0x00000f00


	//   ....[8]....
        /*0180*/ 	.word	0x00000f20


	//   ....[9]....
        /*0184*/ 	.word	0x00003e60


	//   ....[10]....
        /*0188*/ 	.word	0x00003f10


	//   ....[11]....
        /*018c*/ 	.word	0x00003f20


	//   ....[12]....
        /*0190*/ 	.word	0x00003f50


	//   ....[13]....
        /*0194*/ 	.word	0x00007670


	//   ....[14]....
        /*0198*/ 	.word	0x00007690


	//   ....[15]....
        /*019c*/ 	.word	0x000076b0


	//   ....[16]....
        /*01a0*/ 	.word	0x000076d0


	//   ....[17]....
        /*01a4*/ 	.word	0x000098a0


	//   ....[18]....
        /*01a8*/ 	.word	0x000098b0


	//   ....[19]....
        /*01ac*/ 	.word	0x000098f0


	//   ....[20]....
        /*01b0*/ 	.word	0x00009910


	//   ....[21]....
        /*01b4*/ 	.word	0x0000aa70


	//   ....[22]....
        /*01b8*/ 	.word	0x0000aaa0


	//   ....[23]....
        /*01bc*/ 	.word	0x0000aae0


	//   ....[24]....
        /*01c0*/ 	.word	0x0000ab20


	//   ....[25]....
        /*01c4*/ 	.word	0x0000ace0


	//   ....[26]....
        /*01c8*/ 	.word	0x0000acf0


	//   ....[27]....
        /*01cc*/ 	.word	0x0000ade0


	//   ....[28]....
        /*01d0*/ 	.word	0x0000ae10


	//   ....[29]....
        /*01d4*/ 	.word	0x0000aee0


	//   ....[30]....
        /*01d8*/ 	.word	0x0000af10


	//   ....[31]....
        /*01dc*/ 	.word	0x0000afe0


	//   ....[32]....
        /*01e0*/ 	.word	0x0000b000


	//   ....[33]....
        /*01e4*/ 	.word	0x0000b780


	//   ....[34]....
        /*01e8*/ 	.word	0x0000b7a0


	//   ....[35]....
        /*01ec*/ 	.word	0x0000b870


	//   ....[36]....
        /*01f0*/ 	.word	0x0000b8a0


	//   ....[37]....
        /*01f4*/ 	.word	0x0000b970


	//   ....[38]....
        /*01f8*/ 	.word	0x0000b9a0


	//   ....[39]....
        /*01fc*/ 	.word	0x0000ba70


	//   ....[40]....
        /*0200*/ 	.word	0x0000ba90


	//----- nvinfo : EIATTR_EXIT_INSTR_OFFSETS
	.align		4
.L_282:
        /*0204*/ 	.byte	0x04, 0x1c
        /*0206*/ 	.short	(.L_284 - .L_283)


	//   ....[0]....
.L_283:
        /*0208*/ 	.word	0x00000320


	//   ....[1]....
        /*020c*/ 	.word	0x0000b010


	//   ....[2]....
        /*0210*/ 	.word	0x0000b060


	//   ....[3]....
        /*0214*/ 	.word	0x0000b0c0


	//   ....[4]....
        /*0218*/ 	.word	0x0000baa0


	//   ....[5]....
        /*021c*/ 	.word	0x0000baf0


	//   ....[6]....
        /*0220*/ 	.word	0x0000bb50


	//----- nvinfo : EIATTR_CTAIDZ_USED
	.align		4
.L_284:
        /*0224*/ 	.byte	0x01, 0x04
	.zero		2


	//----- nvinfo : EIATTR_MAX_THREADS
	.align		4
        /*0228*/ 	.byte	0x04, 0x05
        /*022a*/ 	.short	(.L_286 - .L_285)
.L_285:
        /*022c*/ 	.word	0x00000100
        /*0230*/ 	.word	0x00000001
        /*0234*/ 	.word	0x00000001


	//----- nvinfo : EIATTR_CRS_STACK_SIZE
	.align		4
.L_286:
        /*0238*/ 	.byte	0x04, 0x1e
        /*023a*/ 	.short	(.L_288 - .L_287)
.L_287:
        /*023c*/ 	.word	0x00000000
.L_288:


//--------------------- .nv.info._ZN7cutlass13device_kernelIN5flash19enable_sm80_to_sm89INS1_16FlashAttnFwdSm80INS1_25CollectiveMainloopFwdSm80ILi8ELi1ELb1EN4cute5tupleIJNS5_1CILi128EEES8_S8_EEELi128ENS_6half_tEfNS_4arch4Sm80ELb0ELb0ELb1ELb1ELb0ELb1ELb1ELb0EEENS1_21CollectiveEpilogueFwdIS9_NS6_IJNS7_ILi1EEESF_SF_EEESA_SC_Li256ELb1ELb1ELb0ELb0EEENS1_19SingleTileSchedulerILb1ELb0ELb1ELi128EEEEEEEEEvNT_6ParamsE --------------------------
	.section	.nv.info._ZN7cutlass13device_kernelIN5flash19enable_sm80_to_sm89INS1_16FlashAttnFwdSm80INS1_25CollectiveMainloopFwdSm80ILi8ELi1ELb1EN4cute5tupleIJNS5_1CILi128EEES8_S8_EEELi128ENS_6half_tEfNS_4arch4Sm80ELb0ELb0ELb1ELb1ELb0ELb1ELb1ELb0EEENS1_21CollectiveEpilogueFwdIS9_NS6_IJNS7_ILi1EEESF_SF_EEESA_SC_Li256ELb1ELb1ELb0ELb0EEENS1_19SingleTileSchedulerILb1ELb0ELb1ELi128EEEEEEEEEvNT_6ParamsE,"",@"SHT_CUDA_INFO"
	.sectionflags	@""
	.align	4


	//----- nvinfo : EIATTR_CUDA_API_VERSION
	.align		4
        /*0000*/ 	.byte	0x04, 0x37
        /*0002*/ 	.short	(.L_290 - .L_289)
.L_289:
        /*0004*/ 	.word	0x00000082


	//----- nvinfo : EIATTR_SW2861232_WAR
	.align		4
.L_290:
        /*0008*/ 	.byte	0x01, 0x35
	.zero		2


	//----- nvinfo : EIATTR_PARAM_CBANK
	.align		4
        /*000c*/ 	.byte	0x04, 0x0a
        /*000e*/ 	.short	(.L_292 - .L_291)
	.align		4
.L_291:
        /*0010*/ 	.word	index@(.nv.constant0._ZN7cutlass13device_kernelIN5flash19enable_sm80_to_sm89INS1_16FlashAttnFwdSm80INS1_25CollectiveMainloopFwdSm80ILi8ELi1ELb1EN4cute5tupleIJNS5_1CILi128EEES8_S8_EEELi128ENS_6half_tEfNS_4arch4Sm80ELb0ELb0ELb1ELb1ELb0ELb1ELb1ELb0EEENS1_21CollectiveEpilogueFwdIS9_NS6_IJNS7_ILi1EEESF_SF_EEESA_SC_Li256ELb1ELb1ELb0ELb0EEENS1_19SingleTileSchedulerILb1ELb0ELb1ELi128EEEEEEEEEvNT_6ParamsE)
        /*0014*/ 	.short	0x0160
        /*0016*/ 	.short	0x0418


	//----- nvinfo : EIATTR_CBANK_PARAM_SIZE
	.align		4
.L_292:
        /*0018*/ 	.byte	0x03, 0x19
        /*001a*/ 	.short	0x0418


	//----- nvinfo : EIATTR_KPARAM_INFO
	.align		4
        /*001c*/ 	.byte	0x04, 0x17
        /*001e*/ 	.short	(.L_294 - .L_293)
.L_293:
        /*0020*/ 	.word	0x00000000
        /*0024*/ 	.short	0x0000
        /*0026*/ 	.short	0x0000
        /*0028*/ 	.byte	0x00, 0xf0, 0x61, 0x10


	//----- nvinfo : EIATTR_MAXREG_COUNT
	.align		4
.L_294:
        /*002c*/ 	.byte	0x03, 0x1b
        /*002e*/ 	.short	0x00ff


	//----- nvinfo : EIATTR_NUM_BARRIERS
	.align		4
        /*0030*/ 	.byte	0x02, 0x4c
        /*0032*/ 	.byte	0x02
	.zero		1


	//----- nvinfo : EIATTR_ANNOTATIONS
	.align		4
        /*0034*/ 	.byte	0x04, 0x55
        /*0036*/ 	.short	(.L_296 - .L_295)


	//   ....[0]....
.L_295:
        /* <DEDUP_REMOVED lines=24> */


	//----- nvinfo : EIATTR_MERCURY_ISA_VERSION
	.align		4
.L_296:
        /*01a0*/ 	.byte	0x03, 0x5f
        /*01a2*/ 	.short	0x0000


	//----- nvinfo : EIATTR_COOP_GROUP_MASK_REGIDS
	.align		4
        /*01a4*/ 	.byte	0x04, 0x29
        /*01a6*/ 	.short	(.L_298 - .L_297)


	//   ....[0]....
.L_297:
        /*01a8*/ 	.word	0xffffffff


	//   ....[1]....
        /*01ac*/ 	.word	0xffffffff


	//   ....[2]....
        /*01b0*/ 	.word	0xffffffff


	//   ....[3]....
        /*01b4*/ 	.word	0xffffffff


	//   ....[4]....
        /*01b8*/ 	.word	0xffffffff


	//   ....[5]....
        /*01bc*/ 	.word	0xffffffff


	//   ....[6]....
        /*01c0*/ 	.word	0xffffffff


	//   ....[7]....
        /*01c4*/ 	.word	0xffffffff


	//   ....[8]....
        /*01c8*/ 	.word	0xffffffff


	//   ....[9]....
        /*01cc*/ 	.word	0xffffffff


	//   ....[10]....
        /*01d0*/ 	.word	0xffffffff


	//   ....[11]....
        /*01d4*/ 	.word	0xffffffff


	//   ....[12]....
        /*01d8*/ 	.word	0xffffffff


	//   ....[13]....
        /*01dc*/ 	.word	0xffffffff


	//   ....[14]....
        /*01e0*/ 	.word	0xffffffff


	//   ....[15]....
        /*01e4*/ 	.word	0xffffffff


	//   ....[16]....
        /*01e8*/ 	.word	0xffffffff


	//   ....[17]....
        /*01ec*/ 	.word	0xffffffff


	//   ....[18]....
        /*01f0*/ 	.word	0xffffffff


	//   ....[19]....
        /*01f4*/ 	.word	0xffffffff


	//   ....[20]....
        /*01f8*/ 	.word	0xffffffff


	//   ....[21]....
        /*01fc*/ 	.word	0xffffffff


	//   ....[22]....
        /*0200*/ 	.word	0xffffffff


	//   ....[23]....
        /*0204*/ 	.word	0xffffffff


	//   ....[24]....
        /*0208*/ 	.word	0xffffffff


	//   ....[25]....
        /*020c*/ 	.word	0xffffffff


	//   ....[26]....
        /*0210*/ 	.word	0xffffffff


	//   ....[27]....
        /*0214*/ 	.word	0xffffffff


	//   ....[28]....
        /*0218*/ 	.word	0xffffffff


	//   ....[29]....
        /*021c*/ 	.word	0xffffffff


	//   ....[30]....
        /*0220*/ 	.word	0xffffffff


	//   ....[31]....
        /*0224*/ 	.word	0xffffffff


	//   ....[32]....
        /*0228*/ 	.word	0xffffffff


	//   ....[33]....
        /*022c*/ 	.word	0xffffffff


	//   ....[34]....
        /*0230*/ 	.word	0xffffffff


	//   ....[35]....
        /*0234*/ 	.word	0xffffffff


	//   ....[36]....
        /*0238*/ 	.word	0xffffffff


	//   ....[37]....
        /*023c*/ 	.word	0xffffffff


	//   ....[38]....
        /*0240*/ 	.word	0xffffffff


	//   ....[39]....
        /*0244*/ 	.word	0xffffffff


	//   ....[40]....
        /*0248*/ 	.word	0xffffffff


	//----- nvinfo : EIATTR_COOP_GROUP_INSTR_OFFSETS
	.align		4
.L_298:
        /*024c*/ 	.byte	0x04, 0x28
        /*024e*/ 	.short	(.L_300 - .L_299)


	//   ....[0]....
.L_299:
        /*0250*/ 	.word	0x00000090


	//   ....[1]....
        /*0254*/ 	.word	0x00008140


	//   ....[2]....
        /*0258*/ 	.word	0x00008180


	//   ....[3]....
        /*025c*/ 	.word	0x00008230


	//   ....[4]....
        /*0260*/ 	.word	0x00008260


	//   ....[5]....
        /*0264*/ 	.word	0x000083d0


	//   ....[6]....
        /*0268*/ 	.word	0x00008410


	//   ....[7]....
        /*026c*/ 	.word	0x00008520


	//   ....[8]....
        /*0270*/ 	.word	0x00008560


	//   ....[9]....
        /*0274*/ 	.word	0x0000e980


	//   ....[10]....
        /*0278*/ 	.word	0x0000ea80


	//   ....[11]....
        /*027c*/ 	.word	0x0000ea90


	//   ....[12]....
        /*0280*/ 	.word	0x0000eac0


	//   ....[13]....
        /*0284*/ 	.word	0x000123a0


	//   ....[14]....
        /*0288*/ 	.word	0x000124f0


	//   ....[15]....
        /*028c*/ 	.word	0x00012660


	//   ....[16]....
        /*0290*/ 	.word	0x00012770


	//   ....[17]....
        /*0294*/ 	.word	0x00014940


	//   ....[18]....
        /*0298*/ 	.word	0x00014950


	//   ....[19]....
        /*029c*/ 	.word	0x00014980


	//   ....[20]....
        /*02a0*/ 	.word	0x000149a0


	//   ....[21]....
        /*02a4*/ 	.word	0x00015b50


	//   ....[22]....
        /*02a8*/ 	.word	0x00015b80


	//   ....[23]....
        /*02ac*/ 	.word	0x00015bb0


	//   ....[24]....
        /*02b0*/ 	.word	0x00015be0


	//   ....[25]....
        /*02b4*/ 	.word	0x00015da0


	//   ....[26]....
        /*02b8*/ 	.word	0x00015db0


	//   ....[27]....
        /*02bc*/ 	.word	0x00015ea0


	//   ....[28]....
        /*02c0*/ 	.word	0x00015ed0


	//   ....[29]....
        /*02c4*/ 	.word	0x00015fa0


	//   ....[30]....
        /*02c8*/ 	.word	0x00015fd0


	//   ....[31]....
        /*02cc*/ 	.word	0x000160a0


	//   ....[32]....
        /*02d0*/ 	.word	0x000160c0


	//   ....[33]....
        /*02d4*/ 	.word	0x00016800


	//   ....[34]....
        /*02d8*/ 	.word	0x00016820


	//   ....[35]....
        /*02dc*/ 	.word	0x00016900


	//   ....[36]....
        /*02e0*/ 	.word	0x00016930


	//   ....[37]....
        /*02e4*/ 	.word	0x00016a00


	//   ....[38]....
        /*02e8*/ 	.word	0x00016a30


	//   ....[39]....
        /*02ec*/ 	.word	0x00016b00


	//   ....[40]....
        /*02f0*/ 	.word	0x00016b20


	//----- nvinfo : EIATTR_EXIT_INSTR_OFFSETS
	.align		4
.L_300:
        /*02f4*/ 	.byte	0x04, 0x1c
        /*02f6*/ 	.short	(.L_302 - .L_301)


	//   ....[0]....
.L_301:
        /*02f8*/ 	.word	0x00000350


	//   ....[1]....
        /*02fc*/ 	.word	0x000160d0


	//   ....[2]....
        /*0300*/ 	.word	0x00016120


	//   ....[3]....
        /*0304*/ 	.word	0x00016180


	//   ....[4]....
        /*0308*/ 	.word	0x00016b30


	//   ....[5]....
        /*030c*/ 	.word	0x00016b80


	//   ....[6]....
        /*0310*/ 	.word	0x00016be0


	//----- nvinfo : EIATTR_CTAIDZ_USED
	.align		4
.L_302:
        /*0314*/ 	.byte	0x01, 0x04
	.zero		2


	//----- nvinfo : EIATTR_MAX_THREADS
	.align		4
        /*0318*/ 	.byte	0x04, 0x05
        /*031a*/ 	.short	(.L_304 - .L_303)
.L_303:
        /*031c*/ 	.word	0x00000100
        /*0320*/ 	.word	0x00000001
        /*0324*/ 	.word	0x00000001


	//----- nvinfo : EIATTR_CRS_STACK_SIZE
	.align		4
.L_304:
        /*0328*/ 	.byte	0x04, 0x1e
        /*032a*/ 	.short	(.L_306 - .L_305)
.L_305:
        /*032c*/ 	.word	0x00000000
.L_306:


//--------------------- .nv.info._ZN7cutlass13device_kernelIN5flash19enable_sm80_to_sm89INS1_16FlashAttnFwdSm80INS1_25CollectiveMainloopFwdSm80ILi8ELi1ELb1EN4cute5tupleIJNS5_1CILi128EEENS7_ILi96EEES8_EEELi128ENS_6half_tEfNS_4arch4Sm80ELb0ELb1ELb1ELb0ELb0ELb0ELb1ELb0EEENS1_21CollectiveEpilogueFwdINS6_IJS8_S8_S9_EEENS6_IJNS7_ILi1EEESH_SH_EEESB_SD_Li256ELb0ELb1ELb0ELb0EEENS1_19SingleTileSchedulerILb0ELb0ELb1ELi128EEEEEEEEEvNT_6ParamsE --------------------------
	.section	.nv.info._ZN7cutlass13device_kernelIN5flash19enable_sm80_to_sm89INS1_16FlashAttnFwdSm80INS1_25CollectiveMainloopFwdSm80ILi8ELi1ELb1EN4cute5tupleIJNS5_1CILi128EEENS7_ILi96EEES8_EEELi128ENS_6half_tEfNS_4arch4Sm80ELb0ELb1ELb1ELb0ELb0ELb0ELb1ELb0EEENS1_21CollectiveEpilogueFwdINS6_IJS8_S8_S9_EEENS6_IJNS7_ILi1EEESH_SH_EEESB_SD_Li256ELb0ELb1ELb0ELb0EEENS1_19SingleTileSchedulerILb0ELb0ELb1ELi128EEEEEEEEEvNT_6ParamsE,"",@"SHT_CUDA_INFO"
	.sectionflags	@""
	.align	4


	//----- nvinfo : EIATTR_CUDA_API_VERSION
	.align		4
        /*0000*/ 	.byte	0x04, 0x37
        /*0002*/ 	.short	(.L_308 - .L_307)
.L_307:
        /*0004*/ 	.word	0x00000082


	//----- nvinfo : EIATTR_SW2861232_WAR
	.align		4
.L_308:
        /*0008*/ 	.byte	0x01, 0x35
	.zero		2


	//----- nvinfo : EIATTR_PARAM_CBANK
	.align		4
        /*000c*/ 	.byte	0x04, 0x0a
        /*000e*/ 	.short	(.L_310 - .L_309)
	.align		4
.L_309:
        /*0010*/ 	.word	index@(.nv.constant0._ZN7cutlass13device_kernelIN5flash19enable_sm80_to_sm89INS1_16FlashAttnFwdSm80INS1_25CollectiveMainloopFwdSm80ILi8ELi1ELb1EN4cute5tupleIJNS5_1CILi128EEENS7_ILi96EEES8_EEELi128ENS_6half_tEfNS_4arch4Sm80ELb0ELb1ELb1ELb0ELb0ELb0ELb1ELb0EEENS1_21CollectiveEpilogueFwdINS6_IJS8_S8_S9_EEENS6_IJNS7_ILi1EEESH_SH_EEESB_SD_Li256ELb0ELb1ELb0ELb0EEENS1_19SingleTileSchedulerILb0ELb0ELb1ELi128EEEEEEEEEvNT_6ParamsE)
        /*0014*/ 	.short	0x0160
        /*0016*/ 	.short	0x0418


	//----- nvinfo : EIATTR_CBANK_PARAM_SIZE
	.align		4
.L_310:
        /*0018*/ 	.byte	0x03, 0x19
        /*001a*/ 	.short	0x0418


	//----- nvinfo : EIATTR_KPARAM_INFO
	.align		4
        /*001c*/ 	.byte	0x04, 0x17
        /*001e*/ 	.short	(.L_312 - .L_311)
.L_311:
        /*0020*/ 	.word	0x00000000
        /*0024*/ 	.short	0x0000
        /*0026*/ 	.short	0x0000
        /*0028*/ 	.byte	0x00, 0xf0, 0x61, 0x10


	//----- nvinfo : EIATTR_MAXREG_COUNT
	.align		4
.L_312:
        /*002c*/ 	.byte	0x03, 0x1b
        /*002e*/ 	.short	0x00ff


	//----- nvinfo : EIATTR_NUM_BARRIERS
	.align		4
        /*0030*/ 	.byte	0x02, 0x4c
        /*0032*/ 	.byte	0x02
	.zero		1


	//----- nvinfo : EIATTR_MERCURY_ISA_VERSION
	.align		4
        /*0034*/ 	.byte	0x03, 0x5f
        /*0036*/ 	.short	0x0000


	//----- nvinfo : EIATTR_COOP_GROUP_MASK_REGIDS
	.align		4
        /*0038*/ 	.byte	0x04, 0x29
        /*003a*/ 	.short	(.L_314 - .L_313)


	//   ....[0]....
.L_313:
        /*003c*/ 	.word	0xffffffff


	//   ....[1]....
        /*0040*/ 	.word	0xffffffff


	//   ....[2]....
        /*0044*/ 	.word	0xffffffff


	//   ....[3]....
        /*0048*/ 	.word	0xffffffff


	//   ....[4]....
        /*004c*/ 	.word	0xffffffff


	//   ....[5]....
        /*0050*/ 	.word	0xffffffff


	//   ....[6]....
        /*0054*/ 	.word	0xffffffff


	//   ....[7]....
        /*0058*/ 	.word	0xffffffff


	//   ....[8]....
        /*005c*/ 	.word	0xffffffff


	//   ....[9]....
        /*0060*/ 	.word	0xffffffff


	//   ....[10]....
        /*0064*/ 	.word	0xffffffff


	//   ....[11]....
        /*0068*/ 	.word	0xffffffff


	//   ....[12]....
        /*006c*/ 	.word	0xffffffff


	//   ....[13]....
        /*0070*/ 	.word	0xffffffff


	//   ....[14]....
        /*0074*/ 	.word	0xffffffff


	//   ....[15]....
        /*0078*/ 	.word	0xffffffff


	//   ....[16]....
        /*007c*/ 	.word	0xffffffff


	//   ....[17]....
        /*0080*/ 	.word	0xffffffff


	//   ....[18]....
        /*0084*/ 	.word	0xffffffff


	//   ....[19]....
        /*0088*/ 	.word	0xffffffff


	//   ....[20]....
        /*008c*/ 	.word	0xffffffff


	//   ....[21]....
        /*0090*/ 	.word	0xffffffff


	//   ....[22]....
        /*0094*/ 	.word	0xffffffff


	//   ....[23]....
        /*0098*/ 	.word	0xffffffff


	//   ....[24]....
        /*009c*/ 	.word	0xffffffff


	//   ....[25]....
        /*00a0*/ 	.word	0xffffffff


	//   ....[26]....
        /*00a4*/ 	.word	0xffffffff


	//   ....[27]....
        /*00a8*/ 	.word	0xffffffff


	//   ....[28]....
        /*00ac*/ 	.word	0xffffffff


	//   ....[29]....
        /*00b0*/ 	.word	0xffffffff


	//   ....[30]....
        /*00b4*/ 	.word	0xffffffff


	//   ....[31]....
        /*00b8*/ 	.word	0xffffffff


	//   ....[32]....
        /*00bc*/ 	.word	0xffffffff


	//   ....[33]....
        /*00c0*/ 	.word	0xffffffff


	//   ....[34]....
        /*00c4*/ 	.word	0xffffffff


	//   ....[35]....
        /*00c8*/ 	.word	0xffffffff


	//   ....[36]....
        /*00cc*/ 	.word	0xffffffff


	//   ....[37]....
        /*00d0*/ 	.word	0xffffffff


	//   ....[38]....
        /*00d4*/ 	.word	0xffffffff


	//   ....[39]....
        /*00d8*/ 	.word	0xffffffff


	//   ....[40]....
        /*00dc*/ 	.word	0xffffffff


	//   ....[41]....
        /*00e0*/ 	.word	0xffffffff


	//   ....[42]....
        /*00e4*/ 	.word	0xffffffff


	//   ....[43]....
        /*00e8*/ 	.word	0xffffffff


	//   ....[44]....
        /*00ec*/ 	.word	0xffffffff


	//   ....[45]....
        /*00f0*/ 	.word	0xffffffff


	//   ....[46]....
        /*00f4*/ 	.word	0xffffffff


	//   ....[47]....
        /*00f8*/ 	.word	0xffffffff


	//   ....[48]....
        /*00fc*/ 	.word	0xffffffff


	//   ....[49]....
        /*0100*/ 	.word	0xffffffff


	//   ....[50]....
        /*0104*/ 	.word	0xffffffff


	//   ....[51]....
        /*0108*/ 	.word	0xffffffff


	//   ....[52]....
        /*010c*/ 	.word	0xffffffff


	//   ....[53]....
        /*0110*/ 	.word	0xffffffff


	//----- nvinfo : EIATTR_COOP_GROUP_INSTR_OFFSETS
	.align		4
.L_314:
        /*0114*/ 	.byte	0x04, 0x28
        /*0116*/ 	.short	(.L_316 - .L_315)


	//   ....[0]....
.L_315:
        /*0118*/ 	.word	0x00000ae0


	//   ....[1]....
        /*011c*/ 	.word	0x00000b20


	//   ....[2]....
        /*0120*/ 	.word	0x00000b50


	//   ....[3]....
        /*0124*/ 	.word	0x00000b90


	//   ....[4]....
        /*0128*/ 	.word	0x00000bc0


	//   ....[5]....
        /*012c*/ 	.word	0x00000c60


	//   ....[6]....
        /*0130*/ 	.word	0x00000f40


	//   ....[7]....
        /*0134*/ 	.word	0x00000f70


	//   ....[8]....
        /*0138*/ 	.word	0x00002710


	//   ....[9]....
        /*013c*/ 	.word	0x00002a80


	//   ....[10]....
        /*0140*/ 	.word	0x00003fc0


	//   ....[11]....
        /*0144*/ 	.word	0x00004010


	//   ....[12]....
        /*0148*/ 	.word	0x00004020


	//   ....[13]....
        /*014c*/ 	.word	0x00004050


	//   ....[14]....
        /*0150*/ 	.word	0x00006830


	//   ....[15]....
        /*0154*/ 	.word	0x00006bb0


	//   ....[16]....
        /*0158*/ 	.word	0x00007c20


	//   ....[17]....
        /*015c*/ 	.word	0x00007d10


	//   ....[18]....
        /*0160*/ 	.word	0x00007f90


	//   ....[19]....
        /*0164*/ 	.word	0x00008080


	//   ....[20]....
        /*0168*/ 	.word	0x0000aef0


	//   ....[21]....
        /*016c*/ 	.word	0x0000af10


	//   ....[22]....
        /*0170*/ 	.word	0x0000af40


	//   ....[23]....
        /*0174*/ 	.word	0x0000af70


	//   ....[24]....
        /*0178*/ 	.word	0x0000dd10


	//   ....[25]....
        /*017c*/ 	.word	0x0000e340


	//   ....[26]....
        /*0180*/ 	.word	0x0000f0e0


	//   ....[27]....
        /*0184*/ 	.word	0x0000f3e0


	//   ....[28]....
        /*0188*/ 	.word	0x0000f430


	//   ....[29]....
        /*018c*/ 	.word	0x0000f4f0


	//   ....[30]....
        /*0190*/ 	.word	0x00010d00


	//   ....[31]....
        /*0194*/ 	.word	0x00010d30


	//   ....[32]....
        /*0198*/ 	.word	0x00010d70


	//   ....[33]....
        /*019c*/ 	.word	0x00010d80


	//   ....[34]....
        /*01a0*/ 	.word	0x00011ea0


	//   ....[35]....
        /*01a4*/ 	.word	0x00011eb0


	//   ....[36]....
        /*01a8*/ 	.word	0x00011ed0


	//   ....[37]....
        /*01ac*/ 	.word	0x00011ef0


	//   ....[38]....
        /*01b0*/ 	.word	0x00011f10


	//   ....[39]....
        /*01b4*/ 	.word	0x00011f30


	//   ....[40]....
        /*01b8*/ 	.word	0x000120b0


	//   ....[41]....
        /*01bc*/ 	.word	0x000120e0


	//   ....[42]....
        /*01c0*/ 	.word	0x000121b0


	//   ....[43]....
        /*01c4*/ 	.word	0x000121e0


	//   ....[44]....
        /*01c8*/ 	.word	0x000122b0


	//   ....[45]....
        /*01cc*/ 	.word	0x000122d0


	//   ....[46]....
        /*01d0*/ 	.word	0x000128d0


	//   ....[47]....
        /*01d4*/ 	.word	0x000128f0


	//   ....[48]....
        /*01d8*/ 	.word	0x000129c0


	//   ....[49]....
        /*01dc*/ 	.word	0x000129f0


	//   ....[50]....
        /*01e0*/ 	.word	0x00012ac0


	//   ....[51]....
        /*01e4*/ 	.word	0x00012af0


	//   ....[52]....
        /*01e8*/ 	.word	0x00012bc0


	//   ....[53]....
        /*01ec*/ 	.word	0x00012be0


	//----- nvinfo : EIATTR_EXIT_INSTR_OFFSETS
	.align		4
.L_316:
        /*01f0*/ 	.byte	0x04, 0x1c
        /*01f2*/ 	.short	(.L_318 - .L_317)


	//   ....[0]....
.L_317:
        /*01f4*/ 	.word	0x00000030


	//   ....[1]....
        /*01f8*/ 	.word	0x000122e0


	//   ....[2]....
        /*01fc*/ 	.word	0x00012330


	//   ....[3]....
        /*0200*/ 	.word	0x00012390


	//   ....[4]....
        /*0204*/ 	.word	0x00012bf0


	//   ....[5]....
        /*0208*/ 	.word	0x00012c40


	//   ....[6]....
        /*020c*/ 	.word	0x00012ca0


	//----- nvinfo : EIATTR_CTAIDZ_USED
	.align		4
.L_318:
        /*0210*/ 	.byte	0x01, 0x04
	.zero		2


	//----- nvinfo : EIATTR_MAX_THREADS
	.align		4
        /*0214*/ 	.byte	0x04, 0x05
        /*0216*/ 	.short	(.L_320 - .L_319)
.L_319:
        /*0218*/ 	.word	0x00000100
        /*021c*/ 	.word	0x00000001
        /*0220*/ 	.word	0x00000001


	//----- nvinfo : EIATTR_CRS_STACK_SIZE
	.align		4
.L_320:
        /*0224*/ 	.byte	0x04, 0x1e
        /*0226*/ 	.short	(.L_322 - .L_321)
.L_321:
        /*0228*/ 	.word	0x00000000
.L_322:


//--------------------- .nv.info._ZN7cutlass13device_kernelIN5flash19enable_sm80_to_sm89INS1_16FlashAttnFwdSm80INS1_25CollectiveMainloopFwdSm80ILi8ELi1ELb1EN4cute5tupleIJNS5_1CILi128EEENS7_ILi96EEES8_EEELi128ENS_6half_tEfNS_4arch4Sm80ELb0ELb1ELb1ELb1ELb0ELb0ELb1ELb0EEENS1_21CollectiveEpilogueFwdINS6_IJS8_S8_S9_EEENS6_IJNS7_ILi1EEESH_SH_EEESB_SD_Li256ELb1ELb1ELb0ELb0EEENS1_19SingleTileSchedulerILb1ELb0ELb1ELi128EEEEEEEEEvNT_6ParamsE --------------------------
	.section	.nv.info._ZN7cutlass13device_kernelIN5flash19enable_sm80_to_sm89INS1_16FlashAttnFwdSm80INS1_25CollectiveMainloopFwdSm80ILi8ELi1ELb1EN4cute5tupleIJNS5_1CILi128EEENS7_ILi96EEES8_EEELi128ENS_6half_tEfNS_4arch4Sm80ELb0ELb1ELb1ELb1ELb0ELb0ELb1ELb0EEENS1_21CollectiveEpilogueFwdINS6_IJS8_S8_S9_EEENS6_IJNS7_ILi1EEESH_SH_EEESB_SD_Li256ELb1ELb1ELb0ELb0EEENS1_19SingleTileSchedulerILb1ELb0ELb1ELi128EEEEEEEEEvNT_6ParamsE,"",@"SHT_CUDA_INFO"
	.sectionflags	@""
	.align	4


	//----- nvinfo : EIATTR_CUDA_API_VERSION
	.align		4
        /*0000*/ 	.byte	0x04, 0x37
        /*0002*/ 	.short	(.L_324 - .L_323)
.L_323:
        /*0004*/ 	.word	0x00000082


	//----- nvinfo : EIATTR_SW2861232_WAR
	.align		4
.L_324:
        /*0008*/ 	.byte	0x01, 0x35
	.zero		2


	//----- nvinfo : EIATTR_PARAM_CBANK
	.align		4
        /*000c*/ 	.byte	0x04, 0x0a
        /*000e*/ 	.short	(.L_326 - .L_325)
	.align		4
.L_325:
        /*0010*/ 	.word	index@(.nv.constant0._ZN7cutlass13device_kernelIN5flash19enable_sm80_to_sm89INS1_16FlashAttnFwdSm80INS1_25CollectiveMainloopFwdSm80ILi8ELi1ELb1EN4cute5tupleIJNS5_1CILi128EEENS7_ILi96EEES8_EEELi128ENS_6half_tEfNS_4arch4Sm80ELb0ELb1ELb1ELb1ELb0ELb0ELb1ELb0EEENS1_21CollectiveEpilogueFwdINS6_IJS8_S8_S9_EEENS6_IJNS7_ILi1EEESH_SH_EEESB_SD_Li256ELb1ELb1ELb0ELb0EEENS1_19SingleTileSchedulerILb1ELb0ELb1ELi128EEEEEEEEEvNT_6ParamsE)
        /*0014*/ 	.short	0x0160
        /*0016*/ 	.short	0x0418


	//----- nvinfo : EIATTR_CBANK_PARAM_SIZE
	.align		4
.L_326:
        /*0018*/ 	.byte	0x03, 0x19
        /*001a*/ 	.short	0x0418


	//----- nvinfo : EIATTR_KPARAM_INFO
	.align		4
        /*001c*/ 	.byte	0x04, 0x17
        /*001e*/ 	.short	(.L_328 - .L_327)
.L_327:
        /*0020*/ 	.word	0x00000000
        /*0024*/ 	.short	0x0000
        /*0026*/ 	.short	0x0000
        /*0028*/ 	.byte	0x00, 0xf0, 0x61, 0x10


	//----- nvinfo : EIATTR_MAXREG_COUNT
	.align		4
.L_328:
        /*002c*/ 	.byte	0x03, 0x1b
        /*002e*/ 	.short	0x00ff


	//----- nvinfo : EIATTR_NUM_BARRIERS
	.align		4
        /*0030*/ 	.byte	0x02, 0x4c
        /*0032*/ 	.byte	0x02
	.zero		1


	//----- nvinfo : EIATTR_MERCURY_ISA_VERSION
	.align		4
        /*0034*/ 	.byte	0x03, 0x5f
        /*0036*/ 	.short	0x0000


	//----- nvinfo : EIATTR_COOP_GROUP_MASK_REGIDS
	.align		4
        /*0038*/ 	.byte	0x04, 0x29
        /*003a*/ 	.short	(.L_330 - .L_329)


	//   ....[0]....
.L_329:
        /*003c*/ 	.word	0xffffffff


	//   ....[1]....
        /*0040*/ 	.word	0xffffffff


	//   ....[2]....
        /*0044*/ 	.word	0xffffffff


	//   ....[3]....
        /*0048*/ 	.word	0xffffffff


	//   ....[4]....
        /*004c*/ 	.word	0xffffffff


	//   ....[5]....
        /*0050*/ 	.word	0xffffffff


	//   ....[6]....
        /*0054*/ 	.word	0xffffffff


	//   ....[7]....
        /*0058*/ 	.word	0xffffffff


	//   ....[8]....
        /*005c*/ 	.word	0xffffffff


	//   ....[9]....
        /*0060*/ 	.word	0xffffffff


	//   ....[10]....
        /*0064*/ 	.word	0xffffffff


	//   ....[11]....
        /*0068*/ 	.word	0xffffffff


	//   ....[12]....
        /*006c*/ 	.word	0xffffffff


	//   ....[13]....
        /*0070*/ 	.word	0xffffffff


	//   ....[14]....
        /*0074*/ 	.word	0xffffffff


	//   ....[15]....
        /*0078*/ 	.word	0xffffffff


	//   ....[16]....
        /*007c*/ 	.word	0xffffffff


	//   ....[17]....
        /*0080*/ 	.word	0xffffffff


	//   ....[18]....
        /*0084*/ 	.word	0xffffffff


	//   ....[19]....
        /*0088*/ 	.word	0xffffffff


	//   ....[20]....
        /*008c*/ 	.word	0xffffffff


	//   ....[21]....
        /*0090*/ 	.word	0xffffffff


	//   ....[22]....
        /*0094*/ 	.word	0xffffffff


	//   ....[23]....
        /*0098*/ 	.word	0xffffffff


	//   ....[24]....
        /*009c*/ 	.word	0xffffffff


	//   ....[25]....
        /*00a0*/ 	.word	0xffffffff


	//   ....[26]....
        /*00a4*/ 	.word	0xffffffff


	//   ....[27]....
        /*00a8*/ 	.word	0xffffffff


	//   ....[28]....
        /*00ac*/ 	.word	0xffffffff


	//   ....[29]....
        /*00b0*/ 	.word	0xffffffff


	//   ....[30]....
        /*00b4*/ 	.word	0xffffffff


	//   ....[31]....
        /*00b8*/ 	.word	0xffffffff


	//   ....[32]....
        /*00bc*/ 	.word	0xffffffff


	//   ....[33]....
        /*00c0*/ 	.word	0xffffffff


	//   ....[34]....
        /*00c4*/ 	.word	0xffffffff


	//   ....[35]....
        /*00c8*/ 	.word	0xffffffff


	//   ....[36]....
        /*00cc*/ 	.word	0xffffffff


	//   ....[37]....
        /*00d0*/ 	.word	0xffffffff


	//   ....[38]....
        /*00d4*/ 	.word	0xffffffff


	//   ....[39]....
        /*00d8*/ 	.word	0xffffffff


	//   ....[40]....
        /*00dc*/ 	.word	0xffffffff


	//   ....[41]....
        /*00e0*/ 	.word	0xffffffff


	//   ....[42]....
        /*00e4*/ 	.word	0xffffffff


	//   ....[43]....
        /*00e8*/ 	.word	0xffffffff


	//   ....[44]....
        /*00ec*/ 	.word	0xffffffff


	//   ....[45]....
        /*00f0*/ 	.word	0xffffffff


	//   ....[46]....
        /*00f4*/ 	.word	0xffffffff


	//   ....[47]....
        /*00f8*/ 	.word	0xffffffff


	//   ....[48]....
        /*00fc*/ 	.word	0xffffffff


	//   ....[49]....
        /*0100*/ 	.word	0xffffffff


	//   ....[50]....
        /*0104*/ 	.word	0xffffffff


	//   ....[51]....
        /*0108*/ 	.word	0xffffffff


	//   ....[52]....
        /*010c*/ 	.word	0xffffffff


	//   ....[53]....
        /*0110*/ 	.word	0xffffffff


	//   ....[54]....
        /*0114*/ 	.word	0xffffffff


	//----- nvinfo : EIATTR_COOP_GROUP_INSTR_OFFSETS
	.align		4
.L_330:
        /*0118*/ 	.byte	0x04, 0x28
        /*011a*/ 	.short	(.L_332 - .L_331)


	//   ....[0]....
.L_331:
        /*011c*/ 	.word	0x00000080


	//   ....[1]....
        /*0120*/ 	.word	0x00001000


	//   ....[2]....
        /*0124*/ 	.word	0x00001050


	//   ....[3]....
        /*0128*/ 	.word	0x00001090


	//   ....[4]....
        /*012c*/ 	.word	0x000010f0


	//   ....[5]....
        /*0130*/ 	.word	0x00001290


	//   ....[6]....
        /*0134*/ 	.word	0x000012d0


	//   ....[7]....
        /*0138*/ 	.word	0x00001360


	//   ....[8]....
        /*013c*/ 	.word	0x000013a0


	//   ....[9]....
        /*0140*/ 	.word	0x00002ca0


	//   ....[10]....
        /*0144*/ 	.word	0x00002f90


	//   ....[11]....
        /*0148*/ 	.word	0x000044a0


	//   ....[12]....
        /*014c*/ 	.word	0x000044f0


	//   ....[13]....
        /*0150*/ 	.word	0x00004500


	//   ....[14]....
        /*0154*/ 	.word	0x00004530


	//   ....[15]....
        /*0158*/ 	.word	0x00006b80


	//   ....[16]....
        /*015c*/ 	.word	0x00007060


	//   ....[17]....
        /*0160*/ 	.word	0x000080c0


	//   ....[18]....
        /*0164*/ 	.word	0x000081b0


	//   ....[19]....
        /*0168*/ 	.word	0x00008430


	//   ....[20]....
        /*016c*/ 	.word	0x00008520


	//   ....[21]....
        /*0170*/ 	.word	0x0000b380


	//   ....[22]....
        /*0174*/ 	.word	0x0000b3a0


	//   ....[23]....
        /*0178*/ 	.word	0x0000b3d0


	//   ....[24]....
        /*017c*/ 	.word	0x0000b400


	//   ....[25]....
        /*0180*/ 	.word	0x0000e1c0


	//   ....[26]....
        /*0184*/ 	.word	0x0000e7b0


	//   ....[27]....
        /*0188*/ 	.word	0x0000f540


	//   ....[28]....
        /*018c*/ 	.word	0x0000f840


	//   ....[29]....
        /*0190*/ 	.word	0x0000f890


	//   ....[30]....
        /*0194*/ 	.word	0x0000f950


	//   ....[31]....
        /*0198*/ 	.word	0x00011160


	//   ....[32]....
        /*019c*/ 	.word	0x00011190


	//   ....[33]....
        /*01a0*/ 	.word	0x000111d0


	//   ....[34]....
        /*01a4*/ 	.word	0x000111e0


	//   ....[35]....
        /*01a8*/ 	.word	0x000122e0


	//   ....[36]....
        /*01ac*/ 	.word	0x00012320


	//   ....[37]....
        /*01b0*/ 	.word	0x00012360


	//   ....[38]....
        /*01b4*/ 	.word	0x000123a0


	//   ....[39]....
        /*01b8*/ 	.word	0x000125a0


	//   ....[40]....
        /*01bc*/ 	.word	0x000125b0


	//   ....[41]....
        /*01c0*/ 	.word	0x000126a0


	//   ....[42]....
        /*01c4*/ 	.word	0x000126d0


	//   ....[43]....
        /*01c8*/ 	.word	0x000127a0


	//   ....[44]....
        /*01cc*/ 	.word	0x000127d0


	//   ....[45]....
        /*01d0*/ 	.word	0x000128a0


	//   ....[46]....
        /*01d4*/ 	.word	0x000128c0


	//   ....[47]....
        /*01d8*/ 	.word	0x00013040


	//   ....[48]....
        /*01dc*/ 	.word	0x00013060


	//   ....[49]....
        /*01e0*/ 	.word	0x00013130


	//   ....[50]....
        /*01e4*/ 	.word	0x00013160


	//   ....[51]....
        /*01e8*/ 	.word	0x00013230


	//   ....[52]....
        /*01ec*/ 	.word	0x00013260


	//   ....[53]....
        /*01f0*/ 	.word	0x00013330


	//   ....[54]....
        /*01f4*/ 	.word	0x00013350


	//----- nvinfo : EIATTR_EXIT_INSTR_OFFSETS
	.align		4
.L_332:
        /*01f8*/ 	.byte	0x04, 0x1c
        /*01fa*/ 	.short	(.L_334 - .L_333)


	//   ....[0]....
.L_333:
        /*01fc*/ 	.word	0x00000330


	//   ....[1]....
        /*0200*/ 	.word	0x000128d0


	//   ....[2]....
        /*0204*/ 	.word	0x00012920


	//   ....[3]....
        /*0208*/ 	.word	0x00012980


	//   ....[4]....
        /*020c*/ 	.word	0x00013360


	//   ....[5]....
        /*0210*/ 	.word	0x000133b0


	//   ....[6]....
        /*0214*/ 	.word	0x00013410


	//----- nvinfo : EIATTR_CTAIDZ_USED
	.align		4
.L_334:
        /*0218*/ 	.byte	0x01, 0x04
	.zero		2


	//----- nvinfo : EIATTR_MAX_THREADS
	.align		4
        /*021c*/ 	.byte	0x04, 0x05
        /*021e*/ 	.short	(.L_336 - .L_335)
.L_335:
        /*0220*/ 	.word	0x00000100
        /*0224*/ 	.word	0x00000001
        /*0228*/ 	.word	0x00000001


	//----- nvinfo : EIATTR_CRS_STACK_SIZE
	.align		4
.L_336:
        /*022c*/ 	.byte	0x04, 0x1e
        /*022e*/ 	.short	(.L_338 - .L_337)
.L_337:
        /*0230*/ 	.word	0x00000000
.L_338:


//--------------------- .nv.info._ZN7cutlass13device_kernelIN5flash19enable_sm80_to_sm89INS1_16FlashAttnFwdSm80INS1_25CollectiveMainloopFwdSm80ILi8ELi1ELb1EN4cute5tupleIJNS5_1CILi128EEENS7_ILi96EEES8_EEELi128ENS_6half_tEfNS_4arch4Sm80ELb0ELb1ELb1ELb1ELb0ELb1ELb1ELb0EEENS1_21CollectiveEpilogueFwdINS6_IJS8_S8_S9_EEENS6_IJNS7_ILi1EEESH_SH_EEESB_SD_Li256ELb1ELb1ELb0ELb0EEENS1_19SingleTileSchedulerILb1ELb0ELb1ELi128EEEEEEEEEvNT_6ParamsE --------------------------
	.section	.nv.info._ZN7cutlass13device_kernelIN5flash19enable_sm80_to_sm89INS1_16FlashAttnFwdSm80INS1_25CollectiveMainloopFwdSm80ILi8ELi1ELb1EN4cute5tupleIJNS5_1CILi128EEENS7_ILi96EEES8_EEELi128ENS_6half_tEfNS_4arch4Sm80ELb0ELb1ELb1ELb1ELb0ELb1ELb1ELb0EEENS1_21CollectiveEpilogueFwdINS6_IJS8_S8_S9_EEENS6_IJNS7_ILi1EEESH_SH_EEESB_SD_Li256ELb1ELb1ELb0ELb0EEENS1_19SingleTileSchedulerILb1ELb0ELb1ELi128EEEEEEEEEvNT_6ParamsE,"",@"SHT_CUDA_INFO"
	.sectionflags	@""
	.align	4


	//----- nvinfo : EIATTR_CUDA_API_VERSION
	.align		4
        /*0000*/ 	.byte	0x04, 0x37
        /*0002*/ 	.short	(.L_340 - .L_339)
.L_339:
        /*0004*/ 	.word	0x00000082


	//----- nvinfo : EIATTR_SW2861232_WAR
	.align		4
.L_340:
        /*0008*/ 	.byte	0x01, 0x35
	.zero		2


	//----- nvinfo : EIATTR_PARAM_CBANK
	.align		4
        /*000c*/ 	.byte	0x04, 0x0a
        /*000e*/ 	.short	(.L_342 - .L_341)
	.align		4
.L_341:
        /*0010*/ 	.word	index@(.nv.constant0._ZN7cutlass13device_kernelIN5flash19enable_sm80_to_sm89INS1_16FlashAttnFwdSm80INS1_25CollectiveMainloopFwdSm80ILi8ELi1ELb1EN4cute5tupleIJNS5_1CILi128EEENS7_ILi96EEES8_EEELi128ENS_6half_tEfNS_4arch4Sm80ELb0ELb1ELb1ELb1ELb0ELb1ELb1ELb0EEENS1_21CollectiveEpilogueFwdINS6_IJS8_S8_S9_EEENS6_IJNS7_ILi1EEESH_SH_EEESB_SD_Li256ELb1ELb1ELb0ELb0EEENS1_19SingleTileSchedulerILb1ELb0ELb1ELi128EEEEEEEEEvNT_6ParamsE)
        /*0014*/ 	.short	0x0160
        /*0016*/ 	.short	0x0418


	//----- nvinfo : EIATTR_CBANK_PARAM_SIZE
	.align		4
.L_342:
        /*0018*/ 	.byte	0x03, 0x19
        /*001a*/ 	.short	0x0418


	//----- nvinfo : EIATTR_KPARAM_INFO
	.align		4
        /*001c*/ 	.byte	0x04, 0x17
        /*001e*/ 	.short	(.L_344 - .L_343)
.L_343:
        /*0020*/ 	.word	0x00000000
        /*0024*/ 	.short	0x0000
        /*0026*/ 	.short	0x0000
        /*0028*/ 	.byte	0x00, 0xf0, 0x61, 0x10


	//----- nvinfo : EIATTR_MAXREG_COUNT
	.align		4
.L_344:
        /*002c*/ 	.byte	0x03, 0x1b
        /*002e*/ 	.short	0x00ff


	//----- nvinfo : EIATTR_NUM_BARRIERS
	.align		4
        /*0030*/ 	.byte	0x02, 0x4c
        /*0032*/ 	.byte	0x02
	.zero		1


	//----- nvinfo : EIATTR_MERCURY_ISA_VERSION
	.align		4
        /*0034*/ 	.byte	0x03, 0x5f
        /*0036*/ 	.short	0x0000


	//----- nvinfo : EIATTR_COOP_GROUP_MASK_REGIDS
	.align		4
        /*0038*/ 	.byte	0x04, 0x29
        /*003a*/ 	.short	(.L_346 - .L_345)


	//   ....[0]....
.L_345:
        /*003c*/ 	.word	0xffffffff


	//   ....[1]....
        /*0040*/ 	.word	0xffffffff


	//   ....[2]....
        /*0044*/ 	.word	0xffffffff


	//   ....[3]....
        /*0048*/ 	.word	0xffffffff


	//   ....[4]....
        /*004c*/ 	.word	0xffffffff


	//   ....[5]....
        /*0050*/ 	.word	0xffffffff


	//   ....[6]....
        /*0054*/ 	.word	0xffffffff


	//   ....[7]....
        /*0058*/ 	.word	0xffffffff


	//   ....[8]....
        /*005c*/ 	.word	0xffffffff


	//   ....[9]....
        /*0060*/ 	.word	0xffffffff


	//   ....[10]....
        /*0064*/ 	.word	0xffffffff


	//   ....[11]....
        /*0068*/ 	.word	0xffffffff


	//   ....[12]....
        /*006c*/ 	.word	0xffffffff


	//   ....[13]....
        /*0070*/ 	.word	0xffffffff


	//   ....[14]....
        /*0074*/ 	.word	0xffffffff


	//   ....[15]....
        /*0078*/ 	.word	0xffffffff


	//   ....[16]....
        /*007c*/ 	.word	0xffffffff


	//   ....[17]....
        /*0080*/ 	.word	0xffffffff


	//   ....[18]....
        /*0084*/ 	.word	0xffffffff


	//   ....[19]....
        /*0088*/ 	.word	0xffffffff


	//   ....[20]....
        /*008c*/ 	.word	0xffffffff


	//   ....[21]....
        /*0090*/ 	.word	0xffffffff


	//   ....[22]....
        /*0094*/ 	.word	0xffffffff


	//   ....[23]....
        /*0098*/ 	.word	0xffffffff


	//   ....[24]....
        /*009c*/ 	.word	0xffffffff


	//   ....[25]....
        /*00a0*/ 	.word	0xffffffff


	//   ....[26]....
        /*00a4*/ 	.word	0xffffffff


	//   ....[27]....
        /*00a8*/ 	.word	0xffffffff


	//   ....[28]....
        /*00ac*/ 	.word	0xffffffff


	//   ....[29]....
        /*00b0*/ 	.word	0xffffffff


	//   ....[30]....
        /*00b4*/ 	.word	0xffffffff


	//   ....[31]....
        /*00b8*/ 	.word	0xffffffff


	//   ....[32]....
        /*00bc*/ 	.word	0xffffffff


	//   ....[33]....
        /*00c0*/ 	.word	0xffffffff


	//   ....[34]....
        /*00c4*/ 	.word	0xffffffff


	//   ....[35]....
        /*00c8*/ 	.word	0xffffffff


	//   ....[36]....
        /*00cc*/ 	.word	0xffffffff


	//   ....[37]....
        /*00d0*/ 	.word	0xffffffff


	//   ....[38]....
        /*00d4*/ 	.word	0xffffffff


	//   ....[39]....
        /*00d8*/ 	.word	0xffffffff


	//   ....[40]....
        /*00dc*/ 	.word	0xffffffff


	//   ....[41]....
        /*00e0*/ 	.word	0xffffffff


	//   ....[42]....
        /*00e4*/ 	.word	0xffffffff


	//   ....[43]....
        /*00e8*/ 	.word	0xffffffff


	//   ....[44]....
        /*00ec*/ 	.word	0xffffffff


	//   ....[45]....
        /*00f0*/ 	.word	0xffffffff


	//   ....[46]....
        /*00f4*/ 	.word	0xffffffff


	//   ....[47]....
        /*00f8*/ 	.word	0xffffffff


	//   ....[48]....
        /*00fc*/ 	.word	0xffffffff


	//   ....[49]....
        /*0100*/ 	.word	0xffffffff


	//   ....[50]....
        /*0104*/ 	.word	0xffffffff


	//   ....[51]....
        /*0108*/ 	.word	0xffffffff


	//   ....[52]....
        /*010c*/ 	.word	0xffffffff


	//   ....[53]....
        /*0110*/ 	.word	0xffffffff


	//   ....[54]....
        /*0114*/ 	.word	0xffffffff


	//   ....[55]....
        /*0118*/ 	.word	0xffffffff


	//   ....[56]....
        /*011c*/ 	.word	0xffffffff


	//   ....[57]....
        /*0120*/ 	.word	0xffffffff


	//   ....[58]....
        /*0124*/ 	.word	0xffffffff


	//   ....[59]....
        /*0128*/ 	.word	0xffffffff


	//   ....[60]....
        /*012c*/ 	.word	0xffffffff


	//   ....[61]....
        /*0130*/ 	.word	0xffffffff


	//   ....[62]....
        /*0134*/ 	.word	0xffffffff


	//   ....[63]....
        /*0138*/ 	.word	0xffffffff


	//   ....[64]....
        /*013c*/ 	.word	0xffffffff


	//   ....[65]....
        /*0140*/ 	.word	0xffffffff


	//   ....[66]....
        /*0144*/ 	.word	0xffffffff


	//   ....[67]....
        /*0148*/ 	.word	0xffffffff


	//   ....[68]....
        /*014c*/ 	.word	0xffffffff


	//   ....[69]....
        /*0150*/ 	.word	0xffffffff


	//   ....[70]....
        /*0154*/ 	.word	0xffffffff


	//   ....[71]....
        /*0158*/ 	.word	0xffffffff


	//   ....[72]....
        /*015c*/ 	.word	0xffffffff


	//   ....[73]....
        /*0160*/ 	.word	0xffffffff


	//   ....[74]....
        /*0164*/ 	.word	0xffffffff


	//   ....[75]....
        /*0168*/ 	.word	0xffffffff


	//   ....[76]....
        /*016c*/ 	.word	0xffffffff


	//   ....[77]....
        /*0170*/ 	.word	0xffffffff


	//   ....[78]....
        /*0174*/ 	.word	0xffffffff


	//   ....[79]....
        /*0178*/ 	.word	0xffffffff


	//   ....[80]....
        /*017c*/ 	.word	0xffffffff


	//   ....[81]....
        /*0180*/ 	.word	0xffffffff


	//   ....[82]....
        /*0184*/ 	.word	0xffffffff


	//   ....[83]....
        /*0188*/ 	.word	0xffffffff


	//   ....[84]....
        /*018c*/ 	.word	0xffffffff


	//   ....[85]....
        /*0190*/ 	.word	0xffffffff


	//   ....[86]....
        /*0194*/ 	.word	0xffffffff


	//----- nvinfo : EIATTR_COOP_GROUP_INSTR_OFFSETS
	.align		4
.L_346:
        /*0198*/ 	.byte	0x04, 0x28
        /*019a*/ 	.short	(.L_348 - .L_347)


	//   ....[0]....
.L_347:
        /*019c*/ 	.word	0x00000080


	//   ....[1]....
        /*01a0*/ 	.word	0x00006b30


	//   ....[2]....
        /*01a4*/ 	.word	0x00006ba0


	//   ....[3]....
        /*01a8*/ 	.word	0x00006c10


	//   ....[4]....
        /*01ac*/ 	.word	0x00006c40


	//   ....[5]....
        /*01b0*/ 	.word	0x00006c70


	//   ....[6]....
        /*01b4*/ 	.word	0x00006ca0


	//   ....[7]....
        /*01b8*/ 	.word	0x00006d40


	//   ....[8]....
        /*01bc*/ 	.word	0x00006d70


	//   ....[9]....
        /*01c0*/ 	.word	0x000077b0


	//   ....[10]....
        /*01c4*/ 	.word	0x00007820


	//   ....[11]....
        /*01c8*/ 	.word	0x00007840


	//   ....[12]....
        /*01cc*/ 	.word	0x00007860


	//   ....[13]....
        /*01d0*/ 	.word	0x000079e0


	//   ....[14]....
        /*01d4*/ 	.word	0x00007a70


	//   ....[15]....
        /*01d8*/ 	.word	0x00007ab0


	//   ....[16]....
        /*01dc*/ 	.word	0x00007ae0


	//   ....[17]....
        /*01e0*/ 	.word	0x00007c60


	//   ....[18]....
        /*01e4*/ 	.word	0x00007cf0


	//   ....[19]....
        /*01e8*/ 	.word	0x00007d30


	//   ....[20]....
        /*01ec*/ 	.word	0x00007d70


	//   ....[21]....
        /*01f0*/ 	.word	0x00007f00


	//   ....[22]....
        /*01f4*/ 	.word	0x00007f90


	//   ....[23]....
        /*01f8*/ 	.word	0x00007fc0


	//   ....[24]....
        /*01fc*/ 	.word	0x00007fe0


	//   ....[25]....
        /*0200*/ 	.word	0x00009b30


	//   ....[26]....
        /*0204*/ 	.word	0x00009b80


	//   ....[27]....
        /*0208*/ 	.word	0x00009bd0


	//   ....[28]....
        /*020c*/ 	.word	0x00009bf0


	//   ....[29]....
        /*0210*/ 	.word	0x00009d20


	//   ....[30]....
        /*0214*/ 	.word	0x00009d30


	//   ....[31]....
        /*0218*/ 	.word	0x00009d40


	//   ....[32]....
        /*021c*/ 	.word	0x00009d50


	//   ....[33]....
        /*0220*/ 	.word	0x00009ea0


	//   ....[34]....
        /*0224*/ 	.word	0x00009ee0


	//   ....[35]....
        /*0228*/ 	.word	0x00009f20


	//   ....[36]....
        /*022c*/ 	.word	0x00009f40


	//   ....[37]....
        /*0230*/ 	.word	0x0000a070


	//   ....[38]....
        /*0234*/ 	.word	0x0000a090


	//   ....[39]....
        /*0238*/ 	.word	0x0000a0b0


	//   ....[40]....
        /*023c*/ 	.word	0x0000a0d0


	//   ....[41]....
        /*0240*/ 	.word	0x0000d1e0


	//   ....[42]....
        /*0244*/ 	.word	0x0000d590


	//   ....[43]....
        /*0248*/ 	.word	0x0000ea70


	//   ....[44]....
        /*024c*/ 	.word	0x0000eab0


	//   ....[45]....
        /*0250*/ 	.word	0x0000ead0


	//   ....[46]....
        /*0254*/ 	.word	0x0000eaf0


	//   ....[47]....
        /*0258*/ 	.word	0x00011110


	//   ....[48]....
        /*025c*/ 	.word	0x00011660


	//   ....[49]....
        /*0260*/ 	.word	0x00012640


	//   ....[50]....
        /*0264*/ 	.word	0x00012700


	//   ....[51]....
        /*0268*/ 	.word	0x000129c0


	//   ....[52]....
        /*026c*/ 	.word	0x00012ac0


	//   ....[53]....
        /*0270*/ 	.word	0x00015920


	//   ....[54]....
        /*0274*/ 	.word	0x00015940


	//   ....[55]....
        /*0278*/ 	.word	0x00015970


	//   ....[56]....
        /*027c*/ 	.word	0x000159a0


	//   ....[57]....
        /*0280*/ 	.word	0x000187c0


	//   ....[58]....
        /*0284*/ 	.word	0x00018df0


	//   ....[59]....
        /*0288*/ 	.word	0x00019af0


	//   ....[60]....
        /*028c*/ 	.word	0x00019df0


	//   ....[61]....
        /*0290*/ 	.word	0x00019e00


	//   ....[62]....
        /*0294*/ 	.word	0x00019e60


	//   ....[63]....
        /*0298*/ 	.word	0x0001b6d0


	//   ....[64]....
        /*029c*/ 	.word	0x0001b700


	//   ....[65]....
        /*02a0*/ 	.word	0x0001b750


	//   ....[66]....
        /*02a4*/ 	.word	0x0001b760


	//   ....[67]....
        /*02a8*/ 	.word	0x0001c860


	//   ....[68]....
        /*02ac*/ 	.word	0x0001c890


	//   ....[69]....
        /*02b0*/ 	.word	0x0001c8d0


	//   ....[70]....
        /*02b4*/ 	.word	0x0001c910


	//   ....[71]....
        /*02b8*/ 	.word	0x0001caf0


	//   ....[72]....
        /*02bc*/ 	.word	0x0001cb00


	//   ....[73]....
        /*02c0*/ 	.word	0x0001cbf0


	//   ....[74]....
        /*02c4*/ 	.word	0x0001cc20


	//   ....[75]....
        /*02c8*/ 	.word	0x0001ccf0


	//   ....[76]....
        /*02cc*/ 	.word	0x0001cd20


	//   ....[77]....
        /*02d0*/ 	.word	0x0001cdf0


	//   ....[78]....
        /*02d4*/ 	.word	0x0001ce10


	//   ....[79]....
        /*02d8*/ 	.word	0x0001d550


	//   ....[80]....
        /*02dc*/ 	.word	0x0001d570


	//   ....[81]....
        /*02e0*/ 	.word	0x0001d640


	//   ....[82]....
        /*02e4*/ 	.word	0x0001d670


	//   ....[83]....
        /*02e8*/ 	.word	0x0001d740


	//   ....[84]....
        /*02ec*/ 	.word	0x0001d770


	//   ....[85]....
        /*02f0*/ 	.word	0x0001d840


	//   ....[86]....
        /*02f4*/ 	.word	0x0001d860


	//----- nvinfo : EIATTR_EXIT_INSTR_OFFSETS
	.align		4
.L_348:
        /*02f8*/ 	.byte	0x04, 0x1c
        /*02fa*/ 	.short	(.L_350 - .L_349)


	//   ....[0]....
.L_349:
        /*02fc*/ 	.word	0x00000330


	//   ....[1]....
        /*0300*/ 	.word	0x0001ce20


	//   ....[2]....
        /*0304*/ 	.word	0x0001ce70


	//   ....[3]....
        /*0308*/ 	.word	0x0001ced0


	//   ....[4]....
        /*030c*/ 	.word	0x0001d870


	//   ....[5]....
        /*0310*/ 	.word	0x0001d8c0


	//   ....[6]....
        /*0314*/ 	.word	0x0001d920


	//----- nvinfo : EIATTR_CTAIDZ_USED
	.align		4
.L_350:
        /*0318*/ 	.byte	0x01, 0x04
	.zero		2


	//----- nvinfo : EIATTR_MAX_THREADS
	.align		4
        /*031c*/ 	.byte	0x04, 0x05
        /*031e*/ 	.short	(.L_352 - .L_351)
.L_351:
        /*0320*/ 	.word	0x00000100
        /*0324*/ 	.word	0x00000001
        /*0328*/ 	.word	0x00000001


	//----- nvinfo : EIATTR_CRS_STACK_SIZE
	.align		4
.L_352:
        /*032c*/ 	.byte	0x04, 0x1e
        /*032e*/ 	.short	(.L_354 - .L_353)
.L_353:
        /*0330*/ 	.word	0x00000000
.L_354:


//--------------------- .nv.info._ZN7cutlass13device_kernelIN5flash19enable_sm80_to_sm89INS1_16FlashAttnFwdSm80INS1_25CollectiveMainloopFwdSm80ILi8ELi1ELb1EN4cute5tupleIJNS5_1CILi128EEES8_S8_EEELi128ENS_6half_tEfNS_4arch4Sm80ELb1ELb0ELb1ELb0ELb0ELb0ELb1ELb0EEENS1_21CollectiveEpilogueFwdIS9_NS6_IJNS7_ILi1EEESF_SF_EEESA_SC_Li256ELb0ELb1ELb0ELb0EEENS1_30DynamicPersistentTileSchedulerILi256ELi256ELb0ELb1ELb0EEEEEEEEEvNT_6ParamsE --------------------------
	.section	.nv.info._ZN7cutlass13device_kernelIN5flash19enable_sm80_to_sm89INS1_16FlashAttnFwdSm80INS1_25CollectiveMainloopFwdSm80ILi8ELi1ELb1EN4cute5tupleIJNS5_1CILi128EEES8_S8_EEELi128ENS_6half_tEfNS_4arch4Sm80ELb1ELb0ELb1ELb0ELb0ELb0ELb1ELb0EEENS1_21CollectiveEpilogueFwdIS9_NS6_IJNS7_ILi1EEESF_SF_EEESA_SC_Li256ELb0ELb1ELb0ELb0EEENS1_30DynamicPersistentTileSchedulerILi256ELi256ELb0ELb1ELb0EEEEEEEEEvNT_6ParamsE,"",@"SHT_CUDA_INFO"
	.sectionflags	@""
	.align	4


	//----- nvinfo : EIATTR_CUDA_API_VERSION
	.align		4
        /*0000*/ 	.byte	0x04, 0x37
        /*0002*/ 	.short	(.L_356 - .L_355)
.L_355:
        /*0004*/ 	.word	0x00000082


	//----- nvinfo : EIATTR_SW2861232_WAR
	.align		4
.L_356:
        /*0008*/ 	.byte	0x01, 0x35
	.zero		2


	//----- nvinfo : EIATTR_PARAM_CBANK
	.align		4
        /*000c*/ 	.byte	0x04, 0x0a
        /*000e*/ 	.short	(.L_358 - .L_357)
	.align		4
.L_357:
        /*0010*/ 	.word	index@(.nv.constant0._ZN7cutlass13device_kernelIN5flash19enable_sm80_to_sm89INS1_16FlashAttnFwdSm80INS1_25CollectiveMainloopFwdSm80ILi8ELi1ELb1EN4cute5tupleIJNS5_1CILi128EEES8_S8_EEELi128ENS_6half_tEfNS_4arch4Sm80ELb1ELb0ELb1ELb0ELb0ELb0ELb1ELb0EEENS1_21CollectiveEpilogueFwdIS9_NS6_IJNS7_ILi1EEESF_SF_EEESA_SC_Li256ELb0ELb1ELb0ELb0EEENS1_30DynamicPersistentTileSchedulerILi256ELi256ELb0ELb1ELb0EEEEEEEEEvNT_6ParamsE)
        /*0014*/ 	.short	0x0160
        /*0016*/ 	.short	0x0428


	//----- nvinfo : EIATTR_CBANK_PARAM_SIZE
	.align		4
.L_358:
        /*0018*/ 	.byte	0x03, 0x19
        /*001a*/ 	.short	0x0428


	//----- nvinfo : EIATTR_KPARAM_INFO
	.align		4
        /*001c*/ 	.byte	0x04, 0x17
        /*001e*/ 	.short	(.L_360 - .L_359)
.L_359:
        /*0020*/ 	.word	0x00000000
        /*0024*/ 	.short	0x0000
        /*0026*/ 	.short	0x0000
        /*0028*/ 	.byte	0x00, 0xf0, 0xa1, 0x10


	//----- nvinfo : EIATTR_MAXREG_COUNT
	.align		4
.L_360:
        /*002c*/ 	.byte	0x03, 0x1b
        /*002e*/ 	.short	0x00ff


	//----- nvinfo : EIATTR_NUM_BARRIERS
	.align		4
        /*0030*/ 	.byte	0x02, 0x4c
        /*0032*/ 	.byte	0x06
	.zero		1


	//----- nvinfo : EIATTR_ANNOTATIONS
	.align		4
        /*0034*/ 	.byte	0x04, 0x55
        /*0036*/ 	.short	(.L_362 - .L_361)


	//   ....[0]....
.L_361:
        /* <DEDUP_REMOVED lines=52> */


	//----- nvinfo : EIATTR_MERCURY_ISA_VERSION
	.align		4
.L_362:
        /*0360*/ 	.byte	0x03, 0x5f
        /*0362*/ 	.short	0x0000


	//----- nvinfo : EIATTR_INT_WARP_WIDE_INSTR_OFFSETS
	.align		4
        /*0364*/ 	.byte	0x04, 0x31
        /*0366*/ 	.short	(.L_364 - .L_363)


	//   ....[0]....
.L_363:
        /*0368*/ 	.word	0x0000ee00


	//   ....[1]....
        /*036c*/ 	.word	0x0000ee80


	//----- nvinfo : EIATTR_COOP_GROUP_MASK_REGIDS
	.align		4
.L_364:
        /*0370*/ 	.byte	0x04, 0x29
        /*0372*/ 	.short	(.L_366 - .L_365)


	//   ....[0]....
.L_365:
        /*0374*/ 	.word	0xffffffff


	//   ....[1]....
        /*0378*/ 	.word	0xffffffff


	//   ....[2]....
        /*037c*/ 	.word	0xffffffff


	//   ....[3]....
        /*0380*/ 	.word	0xffffffff


	//   ....[4]....
        /*0384*/ 	.word	0xffffffff


	//   ....[5]....
        /*0388*/ 	.word	0xffffffff


	//   ....[6]....
        /*038c*/ 	.word	0xffffffff


	//   ....[7]....
        /*0390*/ 	.word	0xffffffff


	//   ....[8]....
        /*0394*/ 	.word	0xffffffff


	//   ....[9]....
        /*0398*/ 	.word	0xffffffff


	//   ....[10]....
        /*039c*/ 	.word	0xffffffff


	//   ....[11]....
        /*03a0*/ 	.word	0xffffffff


	//   ....[12]....
        /*03a4*/ 	.word	0xffffffff


	//   ....[13]....
        /*03a8*/ 	.word	0xffffffff


	//   ....[14]....
        /*03ac*/ 	.word	0xffffffff


	//   ....[15]....
        /*03b0*/ 	.word	0xffffffff


	//   ....[16]....
        /*03b4*/ 	.word	0xffffffff


	//   ....[17]....
        /*03b8*/ 	.word	0xffffffff


	//   ....[18]....
        /*03bc*/ 	.word	0xffffffff


	//   ....[19]....
        /*03c0*/ 	.word	0xffffffff


	//   ....[20]....
        /*03c4*/ 	.word	0xffffffff


	//   ....[21]....
        /*03c8*/ 	.word	0xffffffff


	//   ....[22]....
        /*03cc*/ 	.word	0xffffffff


	//   ....[23]....
        /*03d0*/ 	.word	0xffffffff


	//   ....[24]....
        /*03d4*/ 	.word	0xffffffff


	//   ....[25]....
        /*03d8*/ 	.word	0xffffffff


	//   ....[26]....
        /*03dc*/ 	.word	0xffffffff


	//   ....[27]....
        /*03e0*/ 	.word	0xffffffff


	//   ....[28]....
        /*03e4*/ 	.word	0xffffffff


	//   ....[29]....
        /*03e8*/ 	.word	0xffffffff


	//   ....[30]....
        /*03ec*/ 	.word	0xffffffff


	//   ....[31]....
        /*03f0*/ 	.word	0xffffffff


	//   ....[32]....
        /*03f4*/ 	.word	0xffffffff


	//   ....[33]....
        /*03f8*/ 	.word	0xffffffff


	//   ....[34]....
        /*03fc*/ 	.word	0xffffffff


	//   ....[35]....
        /*0400*/ 	.word	0xffffffff


	//   ....[36]....
        /*0404*/ 	.word	0xffffffff


	//   ....[37]....
        /*0408*/ 	.word	0xffffffff


	//   ....[38]....
        /*040c*/ 	.word	0xffffffff


	//   ....[39]....
        /*0410*/ 	.word	0xffffffff


	//   ....[40]....
        /*0414*/ 	.word	0xffffffff


	//   ....[41]....
        /*0418*/ 	.word	0xffffffff


	//   ....[42]....
        /*041c*/ 	.word	0xffffffff


	//   ....[43]....
        /*0420*/ 	.word	0xffffffff


	//   ....[44]....
        /*0424*/ 	.word	0xffffffff


	//   ....[45]....
        /*0428*/ 	.word	0xffffffff


	//   ....[46]....
        /*042c*/ 	.word	0xffffffff


	//   ....[47]....
        /*0430*/ 	.word	0xffffffff


	//   ....[48]....
        /*0434*/ 	.word	0xffffffff


	//   ....[49]....
        /*0438*/ 	.word	0xffffffff


	//   ....[50]....
        /*043c*/ 	.word	0xffffffff


	//   ....[51]....
        /*0440*/ 	.word	0xffffffff


	//   ....[52]....
        /*0444*/ 	.word	0xffffffff


	//   ....[53]....
        /*0448*/ 	.word	0xffffffff


	//   ....[54]....
        /*044c*/ 	.word	0xffffffff


	//   ....[55]....
        /*0450*/ 	.word	0xffffffff


	//   ....[56]....
        /*0454*/ 	.word	0xffffffff


	//   ....[57]....
        /*0458*/ 	.word	0xffffffff


	//   ....[58]....
        /*045c*/ 	.word	0xffffffff


	//   ....[59]....
        /*0460*/ 	.word	0xffffffff


	//   ....[60]....
        /*0464*/ 	.word	0xffffffff


	//   ....[61]....
        /*0468*/ 	.word	0xffffffff


	//   ....[62]....
        /*046c*/ 	.word	0xffffffff


	//   ....[63]....
        /*0470*/ 	.word	0xffffffff


	//----- nvinfo : EIATTR_COOP_GROUP_INSTR_OFFSETS
	.align		4
.L_366:
        /*0474*/ 	.byte	0x04, 0x28
        /*0476*/ 	.short	(.L_368 - .L_367)


	//   ....[0]....
.L_367:
        /*0478*/ 	.word	0x00000050


	//   ....[1]....
        /*047c*/ 	.word	0x00001640


	//   ....[2]....
        /*0480*/ 	.word	0x00001660


	//   ....[3]....
        /*0484*/ 	.word	0x00001680


	//   ....[4]....
        /*0488*/ 	.word	0x000016a0


	//   ....[5]....
        /*048c*/ 	.word	0x000016c0


	//   ....[6]....
        /*0490*/ 	.word	0x000016e0


	//   ....[7]....
        /*0494*/ 	.word	0x00001720


	//   ....[8]....
        /*0498*/ 	.word	0x00001780


	//   ....[9]....
        /*049c*/ 	.word	0x000035f0


	//   ....[10]....
        /*04a0*/ 	.word	0x00003600


	//   ....[11]....
        /*04a4*/ 	.word	0x00004220


	//   ....[12]....
        /*04a8*/ 	.word	0x000042b0


	//   ....[13]....
        /*04ac*/ 	.word	0x000042d0


	//   ....[14]....
        /*04b0*/ 	.word	0x000042f0


	//   ....[15]....
        /*04b4*/ 	.word	0x000065f0


	//   ....[16]....
        /*04b8*/ 	.word	0x000071a0


	//   ....[17]....
        /*04bc*/ 	.word	0x00008170


	//   ....[18]....
        /*04c0*/ 	.word	0x00008380


	//   ....[19]....
        /*04c4*/ 	.word	0x000083d0


	//   ....[20]....
        /*04c8*/ 	.word	0x00008470


	//   ....[21]....
        /*04cc*/ 	.word	0x0000c350


	//   ....[22]....
        /*04d0*/ 	.word	0x0000c3c0


	//   ....[23]....
        /*04d4*/ 	.word	0x0000c3f0


	//   ....[24]....
        /*04d8*/ 	.word	0x0000c480


	//   ....[25]....
        /*04dc*/ 	.word	0x0000e7b0


	//   ....[26]....
        /*04e0*/ 	.word	0x0000e800


	//   ....[27]....
        /*04e4*/ 	.word	0x0000e820


	//   ....[28]....
        /*04e8*/ 	.word	0x0000e840


	//   ....[29]....
        /*04ec*/ 	.word	0x0000f460


	//   ....[30]....
        /*04f0*/ 	.word	0x0000f7e0


	//   ....[31]....
        /*04f4*/ 	.word	0x0000f810


	//   ....[32]....
        /*04f8*/ 	.word	0x0000f830


	//   ....[33]....
        /*04fc*/ 	.word	0x0000f850


	//   ....[34]....
        /*0500*/ 	.word	0x0000fa60


	//   ....[35]....
        /*0504*/ 	.word	0x0000fa70


	//   ....[36]....
        /*0508*/ 	.word	0x0000fb50


	//   ....[37]....
        /*050c*/ 	.word	0x0000fb80


	//   ....[38]....
        /*0510*/ 	.word	0x0000fc40


	//   ....[39]....
        /*0514*/ 	.word	0x0000fc70


	//   ....[40]....
        /*0518*/ 	.word	0x0000fd30


	//   ....[41]....
        /*051c*/ 	.word	0x0000fd50


	//   ....[42]....
        /*0520*/ 	.word	0x000102c0


	//   ....[43]....
        /*0524*/ 	.word	0x000102e0


	//   ....[44]....
        /*0528*/ 	.word	0x00010410


	//   ....[45]....
        /*052c*/ 	.word	0x00010420


	//   ....[46]....
        /*0530*/ 	.word	0x00010540


	//   ....[47]....
        /*0534*/ 	.word	0x00010560


	//   ....[48]....
        /*0538*/ 	.word	0x00010680


	//   ....[49]....
        /*053c*/ 	.word	0x00010690


	//   ....[50]....
        /*0540*/ 	.word	0x00010820


	//   ....[51]....
        /*0544*/ 	.word	0x00010900


	//   ....[52]....
        /*0548*/ 	.word	0x00010960


	//   ....[53]....
        /*054c*/ 	.word	0x000109b0


	//   ....[54]....
        /*0550*/ 	.word	0x00010a00


	//   ....[55]....
        /*0554*/ 	.word	0x00010a70


	//   ....[56]....
        /*0558*/ 	.word	0x00010ae0


	//   ....[57]....
        /*055c*/ 	.word	0x00010b40


	//   ....[58]....
        /*0560*/ 	.word	0x00010ba0


	//   ....[59]....
        /*0564*/ 	.word	0x00010c00


	//   ....[60]....
        /*0568*/ 	.word	0x00010c70


	//   ....[61]....
        /*056c*/ 	.word	0x00010cd0


	//   ....[62]....
        /*0570*/ 	.word	0x00010d30


	//   ....[63]....
        /*0574*/ 	.word	0x00010da0


	//----- nvinfo : EIATTR_EXIT_INSTR_OFFSETS
	.align		4
.L_368:
        /*0578*/ 	.byte	0x04, 0x1c
        /*057a*/ 	.short	(.L_370 - .L_369)


	//   ....[0]....
.L_369:
        /*057c*/ 	.word	0x000000a0


	//   ....[1]....
        /*0580*/ 	.word	0x000108c0


	//----- nvinfo : EIATTR_MAX_THREADS
	.align		4
.L_370:
        /*0584*/ 	.byte	0x04, 0x05
        /*0586*/ 	.short	(.L_372 - .L_371)
.L_371:
        /*0588*/ 	.word	0x00000100
        /*058c*/ 	.word	0x00000001
        /*0590*/ 	.word	0x00000001


	//----- nvinfo : EIATTR_CRS_STACK_SIZE
	.align		4
.L_372:
        /*0594*/ 	.byte	0x04, 0x1e
        /*0596*/ 	.short	(.L_374 - .L_373)
.L_373:
        /*0598*/ 	.word	0x00000000
.L_374:


//--------------------- .nv.info._ZN7cutlass13device_kernelIN5flash19enable_sm80_to_sm89INS1_16FlashAttnFwdSm80INS1_25CollectiveMainloopFwdSm80ILi8ELi1ELb1EN4cute5tupleIJNS5_1CILi128EEES8_S8_EEELi128ENS_6half_tEfNS_4arch4Sm80ELb1ELb0ELb1ELb1ELb0ELb0ELb1ELb0EEENS1_21CollectiveEpilogueFwdIS9_NS6_IJNS7_ILi1EEESF_SF_EEESA_SC_Li256ELb1ELb1ELb0ELb0EEENS1_19SingleTileSchedulerILb1ELb0ELb1ELi128EEEEEEEEEvNT_6ParamsE --------------------------
	.section	.nv.info._ZN7cutlass13device_kernelIN5flash19enable_sm80_to_sm89INS1_16FlashAttnFwdSm80INS1_25CollectiveMainloopFwdSm80ILi8ELi1ELb1EN4cute5tupleIJNS5_1CILi128EEES8_S8_EEELi128ENS_6half_tEfNS_4arch4Sm80ELb1ELb0ELb1ELb1ELb0ELb0ELb1ELb0EEENS1_21CollectiveEpilogueFwdIS9_NS6_IJNS7_ILi1EEESF_SF_EEESA_SC_Li256ELb1ELb1ELb0ELb0EEENS1_19SingleTileSchedulerILb1ELb0ELb1ELi128EEEEEEEEEvNT_6ParamsE,"",@"SHT_CUDA_INFO"
	.sectionflags	@""
	.align	4


	//----- nvinfo : EIATTR_CUDA_API_VERSION
	.align		4
        /*0000*/ 	.byte	0x04, 0x37
        /*0002*/ 	.short	(.L_376 - .L_375)
.L_375:
        /*0004*/ 	.word	0x00000082


	//----- nvinfo : EIATTR_SW2861232_WAR
	.align		4
.L_376:
        /*0008*/ 	.byte	0x01, 0x35
	.zero		2


	//----- nvinfo : EIATTR_PARAM_CBANK
	.align		4
        /*000c*/ 	.byte	0x04, 0x0a
        /*000e*/ 	.short	(.L_378 - .L_377)
	.align		4
.L_377:
        /*0010*/ 	.word	index@(.nv.constant0._ZN7cutlass13device_kernelIN5flash19enable_sm80_to_sm89INS1_16FlashAttnFwdSm80INS1_25CollectiveMainloopFwdSm80ILi8ELi1ELb1EN4cute5tupleIJNS5_1CILi128EEES8_S8_EEELi128ENS_6half_tEfNS_4arch4Sm80ELb1ELb0ELb1ELb1ELb0ELb0ELb1ELb0EEENS1_21CollectiveEpilogueFwdIS9_NS6_IJNS7_ILi1EEESF_SF_EEESA_SC_Li256ELb1ELb1ELb0ELb0EEENS1_19SingleTileSchedulerILb1ELb0ELb1ELi128EEEEEEEEEvNT_6ParamsE)
        /*0014*/ 	.short	0x0160
        /*0016*/ 	.short	0x0418


	//----- nvinfo : EIATTR_CBANK_PARAM_SIZE
	.align		4
.L_378:
        /*0018*/ 	.byte	0x03, 0x19
        /*001a*/ 	.short	0x0418


	//----- nvinfo : EIATTR_KPARAM_INFO
	.align		4
        /*001c*/ 	.byte	0x04, 0x17
        /*001e*/ 	.short	(.L_380 - .L_379)
.L_379:
        /*0020*/ 	.word	0x00000000
        /*0024*/ 	.short	0x0000
        /*0026*/ 	.short	0x0000
        /*0028*/ 	.byte	0x00, 0xf0, 0x61, 0x10


	//----- nvinfo : EIATTR_MAXREG_COUNT
	.align		4
.L_380:
        /*002c*/ 	.byte	0x03, 0x1b
        /*002e*/ 	.short	0x00ff


	//----- nvinfo : EIATTR_NUM_BARRIERS
	.align		4
        /*0030*/ 	.byte	0x02, 0x4c
        /*0032*/ 	.byte	0x02
	.zero		1


	//----- nvinfo : EIATTR_ANNOTATIONS
	.align		4
        /*0034*/ 	.byte	0x04, 0x55
        /*0036*/ 	.short	(.L_382 - .L_381)


	//   ....[0]....
.L_381:
        /* <DEDUP_REMOVED lines=32> */


	//----- nvinfo : EIATTR_MERCURY_ISA_VERSION
	.align		4
.L_382:
        /*0220*/ 	.byte	0x03, 0x5f
        /*0222*/ 	.short	0x0000


	//----- nvinfo : EIATTR_INT_WARP_WIDE_INSTR_OFFSETS
	.align		4
        /*0224*/ 	.byte	0x04, 0x31
        /*0226*/ 	.short	(.L_384 - .L_383)


	//   ....[0]....
.L_383:
        /*0228*/ 	.word	0x00001600


	//----- nvinfo : EIATTR_COOP_GROUP_MASK_REGIDS
	.align		4
.L_384:
        /*022c*/ 	.byte	0x04, 0x29
        /*022e*/ 	.short	(.L_386 - .L_385)


	//   ....[0]....
.L_385:
        /*0230*/ 	.word	0xffffffff


	//   ....[1]....
        /*0234*/ 	.word	0xffffffff


	//   ....[2]....
        /*0238*/ 	.word	0xffffffff


	//   ....[3]....
        /*023c*/ 	.word	0xffffffff


	//   ....[4]....
        /*0240*/ 	.word	0xffffffff


	//   ....[5]....
        /*0244*/ 	.word	0xffffffff


	//   ....[6]....
        /*0248*/ 	.word	0xffffffff


	//   ....[7]....
        /*024c*/ 	.word	0xffffffff


	//   ....[8]....
        /*0250*/ 	.word	0xffffffff


	//   ....[9]....
        /*0254*/ 	.word	0xffffffff


	//   ....[10]....
        /*0258*/ 	.word	0xffffffff


	//   ....[11]....
        /*025c*/ 	.word	0xffffffff


	//   ....[12]....
        /*0260*/ 	.word	0xffffffff


	//   ....[13]....
        /*0264*/ 	.word	0xffffffff


	//   ....[14]....
        /*0268*/ 	.word	0xffffffff


	//   ....[15]....
        /*026c*/ 	.word	0xffffffff


	//   ....[16]....
        /*0270*/ 	.word	0xffffffff


	//   ....[17]....
        /*0274*/ 	.word	0xffffffff


	//   ....[18]....
        /*0278*/ 	.word	0xffffffff


	//   ....[19]....
        /*027c*/ 	.word	0xffffffff


	//   ....[20]....
        /*0280*/ 	.word	0xffffffff


	//   ....[21]....
        /*0284*/ 	.word	0xffffffff


	//   ....[22]....
        /*0288*/ 	.word	0xffffffff


	//   ....[23]....
        /*028c*/ 	.word	0xffffffff


	//   ....[24]....
        /*0290*/ 	.word	0xffffffff


	//   ....[25]....
        /*0294*/ 	.word	0xffffffff


	//   ....[26]....
        /*0298*/ 	.word	0xffffffff


	//   ....[27]....
        /*029c*/ 	.word	0xffffffff


	//   ....[28]....
        /*02a0*/ 	.word	0xffffffff


	//   ....[29]....
        /*02a4*/ 	.word	0xffffffff


	//   ....[30]....
        /*02a8*/ 	.word	0xffffffff


	//   ....[31]....
        /*02ac*/ 	.word	0xffffffff


	//   ....[32]....
        /*02b0*/ 	.word	0xffffffff


	//   ....[33]....
        /*02b4*/ 	.word	0xffffffff


	//   ....[34]....
        /*02b8*/ 	.word	0xffffffff


	//   ....[35]....
        /*02bc*/ 	.word	0xffffffff


	//   ....[36]....
        /*02c0*/ 	.word	0xffffffff


	//   ....[37]....
        /*02c4*/ 	.word	0xffffffff


	//   ....[38]....
        /*02c8*/ 	.word	0xffffffff


	//   ....[39]....
        /*02cc*/ 	.word	0xffffffff


	//   ....[40]....
        /*02d0*/ 	.word	0xffffffff


	//   ....[41]....
        /*02d4*/ 	.word	0xffffffff


	//   ....[42]....
        /*02d8*/ 	.word	0xffffffff


	//   ....[43]....
        /*02dc*/ 	.word	0xffffffff


	//   ....[44]....
        /*02e0*/ 	.word	0xffffffff


	//   ....[45]....
        /*02e4*/ 	.word	0xffffffff


	//   ....[46]....
        /*02e8*/ 	.word	0xffffffff


	//   ....[47]....
        /*02ec*/ 	.word	0xffffffff


	//   ....[48]....
        /*02f0*/ 	.word	0xffffffff


	//----- nvinfo : EIATTR_COOP_GROUP_INSTR_OFFSETS
	.align		4
.L_386:
        /*02f4*/ 	.byte	0x04, 0x28
        /*02f6*/ 	.short	(.L_388 - .L_387)


	//   ....[0]....
.L_387:
        /*02f8*/ 	.word	0x00000090


	//   ....[1]....
        /*02fc*/ 	.word	0x00000fc0


	//   ....[2]....
        /*0300*/ 	.word	0x00001070


	//   ....[3]....
        /*0304*/ 	.word	0x00001120


	//   ....[4]....
        /*0308*/ 	.word	0x00001140


	//   ....[5]....
        /*030c*/ 	.word	0x00001200


	//   ....[6]....
        /*0310*/ 	.word	0x00001240


	//   ....[7]....
        /*0314*/ 	.word	0x000013d0


	//   ....[8]....
        /*0318*/ 	.word	0x000013e0


	//   ....[9]....
        /*031c*/ 	.word	0x00003760


	//   ....[10]....
        /*0320*/ 	.word	0x00003780


	//   ....[11]....
        /*0324*/ 	.word	0x000044d0


	//   ....[12]....
        /*0328*/ 	.word	0x00004560


	//   ....[13]....
        /*032c*/ 	.word	0x00004580


	//   ....[14]....
        /*0330*/ 	.word	0x000045a0


	//   ....[15]....
        /*0334*/ 	.word	0x00006d70


	//   ....[16]....
        /*0338*/ 	.word	0x00007710


	//   ....[17]....
        /*033c*/ 	.word	0x00008780


	//   ....[18]....
        /*0340*/ 	.word	0x000088f0


	//   ....[19]....
        /*0344*/ 	.word	0x00008940


	//   ....[20]....
        /*0348*/ 	.word	0x000089d0


	//   ....[21]....
        /*034c*/ 	.word	0x0000c9e0


	//   ....[22]....
        /*0350*/ 	.word	0x0000ca00


	//   ....[23]....
        /*0354*/ 	.word	0x0000ca30


	//   ....[24]....
        /*0358*/ 	.word	0x0000ca40


	//   ....[25]....
        /*035c*/ 	.word	0x0000ed40


	//   ....[26]....
        /*0360*/ 	.word	0x0000ed50


	//   ....[27]....
        /*0364*/ 	.word	0x0000ed80


	//   ....[28]....
        /*0368*/ 	.word	0x0000eda0


	//   ....[29]....
        /*036c*/ 	.word	0x0000ff40


	//   ....[30]....
        /*0370*/ 	.word	0x0000ff80


	//   ....[31]....
        /*0374*/ 	.word	0x0000ffb0


	//   ....[32]....
        /*0378*/ 	.word	0x0000ffd0


	//   ....[33]....
        /*037c*/ 	.word	0x00010190


	//   ....[34]....
        /*0380*/ 	.word	0x000101a0


	//   ....[35]....
        /*0384*/ 	.word	0x00010290


	//   ....[36]....
        /*0388*/ 	.word	0x000102c0


	//   ....[37]....
        /*038c*/ 	.word	0x00010390


	//   ....[38]....
        /*0390*/ 	.word	0x000103c0


	//   ....[39]....
        /*0394*/ 	.word	0x00010490


	//   ....[40]....
        /*0398*/ 	.word	0x000104b0


	//   ....[41]....
        /*039c*/ 	.word	0x00010c30


	//   ....[42]....
        /*03a0*/ 	.word	0x00010c50


	//   ....[43]....
        /*03a4*/ 	.word	0x00010d30


	//   ....[44]....
        /*03a8*/ 	.word	0x00010d60


	//   ....[45]....
        /*03ac*/ 	.word	0x00010e30


	//   ....[46]....
        /*03b0*/ 	.word	0x00010e60


	//   ....[47]....
        /*03b4*/ 	.word	0x00010f30


	//   ....[48]....
        /*03b8*/ 	.word	0x00010f50


	//----- nvinfo : EIATTR_EXIT_INSTR_OFFSETS
	.align		4
.L_388:
        /*03bc*/ 	.byte	0x04, 0x1c
        /*03be*/ 	.short	(.L_390 - .L_389)


	//   ....[0]....
.L_389:
        /*03c0*/ 	.word	0x00000390


	//   ....[1]....
        /*03c4*/ 	.word	0x000104c0


	//   ....[2]....
        /*03c8*/ 	.word	0x00010510


	//   ....[3]....
        /*03cc*/ 	.word	0x00010570


	//   ....[4]....
        /*03d0*/ 	.word	0x00010f60


	//   ....[5]....
        /*03d4*/ 	.word	0x00010fb0


	//   ....[6]....
        /*03d8*/ 	.word	0x00011010


	//----- nvinfo : EIATTR_CTAIDZ_USED
	.align		4
.L_390:
        /*03dc*/ 	.byte	0x01, 0x04
	.zero		2


	//----- nvinfo : EIATTR_MAX_THREADS
	.align		4
        /*03e0*/ 	.byte	0x04, 0x05
        /*03e2*/ 	.short	(.L_392 - .L_391)
.L_391:
        /*03e4*/ 	.word	0x00000100
        /*03e8*/ 	.word	0x00000001
        /*03ec*/ 	.word	0x00000001


	//----- nvinfo : EIATTR_CRS_STACK_SIZE
	.align		4
.L_392:
        /*03f0*/ 	.byte	0x04, 0x1e
        /*03f2*/ 	.short	(.L_394 - .L_393)
.L_393:
        /*03f4*/ 	.word	0x00000000
.L_394:


//--------------------- .nv.info._ZN7cutlass13device_kernelIN5flash19enable_sm80_to_sm89INS1_16FlashAttnFwdSm80INS1_25CollectiveMainloopFwdSm80ILi8ELi1ELb1EN4cute5tupleIJNS5_1CILi128EEES8_S8_EEELi128ENS_6half_tEfNS_4arch4Sm80ELb1ELb0ELb1ELb1ELb0ELb1ELb1ELb0EEENS1_21CollectiveEpilogueFwdIS9_NS6_IJNS7_ILi1EEESF_SF_EEESA_SC_Li256ELb1ELb1ELb0ELb0EEENS1_19SingleTileSchedulerILb1ELb0ELb1ELi128EEEEEEEEEvNT_6ParamsE --------------------------
	.section	.nv.info._ZN7cutlass13device_kernelIN5flash19enable_sm80_to_sm89INS1_16FlashAttnFwdSm80INS1_25CollectiveMainloopFwdSm80ILi8ELi1ELb1EN4cute5tupleIJNS5_1CILi128EEES8_S8_EEELi128ENS_6half_tEfNS_4arch4Sm80ELb1ELb0ELb1ELb1ELb0ELb1ELb1ELb0EEENS1_21CollectiveEpilogueFwdIS9_NS6_IJNS7_ILi1EEESF_SF_EEESA_SC_Li256ELb1ELb1ELb0ELb0EEENS1_19SingleTileSchedulerILb1ELb0ELb1ELi128EEEEEEEEEvNT_6ParamsE,"",@"SHT_CUDA_INFO"
	.sectionflags	@""
	.align	4


	//----- nvinfo : EIATTR_CUDA_API_VERSION
	.align		4
        /*0000*/ 	.byte	0x04, 0x37
        /*0002*/ 	.short	(.L_396 - .L_395)
.L_395:
        /*0004*/ 	.word	0x00000082


	//----- nvinfo : EIATTR_SW2861232_WAR
	.align		4
.L_396:
        /*0008*/ 	.byte	0x01, 0x35
	.zero		2


	//----- nvinfo : EIATTR_PARAM_CBANK
	.align		4
        /*000c*/ 	.byte	0x04, 0x0a
        /*000e*/ 	.short	(.L_398 - .L_397)
	.align		4
.L_397:
        /*0010*/ 	.word	index@(.nv.constant0._ZN7cutlass13device_kernelIN5flash19enable_sm80_to_sm89INS1_16FlashAttnFwdSm80INS1_25CollectiveMainloopFwdSm80ILi8ELi1ELb1EN4cute5tupleIJNS5_1CILi128EEES8_S8_EEELi128ENS_6half_tEfNS_4arch4Sm80ELb1ELb0ELb1ELb1ELb0ELb1ELb1ELb0EEENS1_21CollectiveEpilogueFwdIS9_NS6_IJNS7_ILi1EEESF_SF_EEESA_SC_Li256ELb1ELb1ELb0ELb0EEENS1_19SingleTileSchedulerILb1ELb0ELb1ELi128EEEEEEEEEvNT_6ParamsE)
        /*0014*/ 	.short	0x0160
        /*0016*/ 	.short	0x0418


	//----- nvinfo : EIATTR_CBANK_PARAM_SIZE
	.align		4
.L_398:
        /*0018*/ 	.byte	0x03, 0x19
        /*001a*/ 	.short	0x0418


	//----- nvinfo : EIATTR_KPARAM_INFO
	.align		4
        /*001c*/ 	.byte	0x04, 0x17
        /*001e*/ 	.short	(.L_400 - .L_399)
.L_399:
        /*0020*/ 	.word	0x00000000
        /*0024*/ 	.short	0x0000
        /*0026*/ 	.short	0x0000
        /*0028*/ 	.byte	0x00, 0xf0, 0x61, 0x10


	//----- nvinfo : EIATTR_MAXREG_COUNT
	.align		4
.L_400:
        /*002c*/ 	.byte	0x03, 0x1b
        /*002e*/ 	.short	0x00ff


	//----- nvinfo : EIATTR_NUM_BARRIERS
	.align		4
        /*0030*/ 	.byte	0x02, 0x4c
        /*0032*/ 	.byte	0x02
	.zero		1


	//----- nvinfo : EIATTR_ANNOTATIONS
	.align		4
        /*0034*/ 	.byte	0x04, 0x55
        /*0036*/ 	.short	(.L_402 - .L_401)


	//   ....[0]....
.L_401:
        /* <DEDUP_REMOVED lines=44> */


	//----- nvinfo : EIATTR_MERCURY_ISA_VERSION
	.align		4
.L_402:
        /*02e0*/ 	.byte	0x03, 0x5f
        /*02e2*/ 	.short	0x0000


	//----- nvinfo : EIATTR_COOP_GROUP_MASK_REGIDS
	.align		4
        /*02e4*/ 	.byte	0x04, 0x29
        /*02e6*/ 	.short	(.L_404 - .L_403)


	//   ....[0]....
.L_403:
        /*02e8*/ 	.word	0xffffffff


	//   ....[1]....
        /*02ec*/ 	.word	0xffffffff


	//   ....[2]....
        /*02f0*/ 	.word	0xffffffff


	//   ....[3]....
        /*02f4*/ 	.word	0xffffffff


	//   ....[4]....
        /*02f8*/ 	.word	0xffffffff


	//   ....[5]....
        /*02fc*/ 	.word	0xffffffff


	//   ....[6]....
        /*0300*/ 	.word	0xffffffff


	//   ....[7]....
        /*0304*/ 	.word	0xffffffff


	//   ....[8]....
        /*0308*/ 	.word	0xffffffff


	//   ....[9]....
        /*030c*/ 	.word	0xffffffff


	//   ....[10]....
        /*0310*/ 	.word	0xffffffff


	//   ....[11]....
        /*0314*/ 	.word	0xffffffff


	//   ....[12]....
        /*0318*/ 	.word	0xffffffff


	//   ....[13]....
        /*031c*/ 	.word	0xffffffff


	//   ....[14]....
        /*0320*/ 	.word	0xffffffff


	//   ....[15]....
        /*0324*/ 	.word	0xffffffff


	//   ....[16]....
        /*0328*/ 	.word	0xffffffff


	//   ....[17]....
        /*032c*/ 	.word	0xffffffff


	//   ....[18]....
        /*0330*/ 	.word	0xffffffff


	//   ....[19]....
        /*0334*/ 	.word	0xffffffff


	//   ....[20]....
        /*0338*/ 	.word	0xffffffff


	//   ....[21]....
        /*033c*/ 	.word	0xffffffff


	//   ....[22]....
        /*0340*/ 	.word	0xffffffff


	//   ....[23]....
        /*0344*/ 	.word	0xffffffff


	//   ....[24]....
        /*0348*/ 	.word	0xffffffff


	//   ....[25]....
        /*034c*/ 	.word	0xffffffff


	//   ....[26]....
        /*0350*/ 	.word	0xffffffff


	//   ....[27]....
        /*0354*/ 	.word	0xffffffff


	//   ....[28]....
        /*0358*/ 	.word	0xffffffff


	//   ....[29]....
        /*035c*/ 	.word	0xffffffff


	//   ....[30]....
        /*0360*/ 	.word	0xffffffff


	//   ....[31]....
        /*0364*/ 	.word	0xffffffff


	//   ....[32]....
        /*0368*/ 	.word	0xffffffff


	//   ....[33]....
        /*036c*/ 	.word	0xffffffff


	//   ....[34]....
        /*0370*/ 	.word	0xffffffff


	//   ....[35]....
        /*0374*/ 	.word	0xffffffff


	//   ....[36]....
        /*0378*/ 	.word	0xffffffff


	//   ....[37]....
        /*037c*/ 	.word	0xffffffff


	//   ....[38]....
        /*0380*/ 	.word	0xffffffff


	//   ....[39]....
        /*0384*/ 	.word	0xffffffff


	//   ....[40]....
        /*0388*/ 	.word	0xffffffff


	//   ....[41]....
        /*038c*/ 	.word	0xffffffff


	//   ....[42]....
        /*0390*/ 	.word	0xffffffff


	//   ....[43]....
        /*0394*/ 	.word	0xffffffff


	//   ....[44]....
        /*0398*/ 	.word	0xffffffff


	//   ....[45]....
        /*039c*/ 	.word	0xffffffff


	//   ....[46]....
        /*03a0*/ 	.word	0xffffffff


	//   ....[47]....
        /*03a4*/ 	.word	0xffffffff


	//   ....[48]....
        /*03a8*/ 	.word	0xffffffff


	//   ....[49]....
        /*03ac*/ 	.word	0xffffffff


	//   ....[50]....
        /*03b0*/ 	.word	0xffffffff


	//   ....[51]....
        /*03b4*/ 	.word	0xffffffff


	//   ....[52]....
        /*03b8*/ 	.word	0xffffffff


	//   ....[53]....
        /*03bc*/ 	.word	0xffffffff


	//   ....[54]....
        /*03c0*/ 	.word	0xffffffff


	//   ....[55]....
        /*03c4*/ 	.word	0xffffffff


	//   ....[56]....
        /*03c8*/ 	.word	0xffffffff


	//   ....[57]....
        /*03cc*/ 	.word	0xffffffff


	//   ....[58]....
        /*03d0*/ 	.word	0xffffffff


	//   ....[59]....
        /*03d4*/ 	.word	0xffffffff


	//   ....[60]....
        /*03d8*/ 	.word	0xffffffff


	//   ....[61]....
        /*03dc*/ 	.word	0xffffffff


	//   ....[62]....
        /*03e0*/ 	.word	0xffffffff


	//   ....[63]....
        /*03e4*/ 	.word	0xffffffff


	//   ....[64]....
        /*03e8*/ 	.word	0xffffffff


	//   ....[65]....
        /*03ec*/ 	.word	0xffffffff


	//   ....[66]....
        /*03f0*/ 	.word	0xffffffff


	//   ....[67]....
        /*03f4*/ 	.word	0xffffffff


	//   ....[68]....
        /*03f8*/ 	.word	0xffffffff


	//   ....[69]....
        /*03fc*/ 	.word	0xffffffff


	//   ....[70]....
        /*0400*/ 	.word	0xffffffff


	//   ....[71]....
        /*0404*/ 	.word	0xffffffff


	//   ....[72]....
        /*0408*/ 	.word	0xffffffff


	//   ....[73]....
        /*040c*/ 	.word	0xffffffff


	//   ....[74]....
        /*0410*/ 	.word	0xffffffff


	//   ....[75]....
        /*0414*/ 	.word	0xffffffff


	//   ....[76]....
        /*0418*/ 	.word	0xffffffff


	//   ....[77]....
        /*041c*/ 	.word	0xffffffff


	//   ....[78]....
        /*0420*/ 	.word	0xffffffff


	//   ....[79]....
        /*0424*/ 	.word	0xffffffff


	//   ....[80]....
        /*0428*/ 	.word	0xffffffff


	//----- nvinfo : EIATTR_COOP_GROUP_INSTR_OFFSETS
	.align		4
.L_404:
        /*042c*/ 	.byte	0x04, 0x28
        /*042e*/ 	.short	(.L_406 - .L_405)


	//   ....[0]....
.L_405:
        /*0430*/ 	.word	0x00000090


	//   ....[1]....
        /*0434*/ 	.word	0x00008440


	//   ....[2]....
        /*0438*/ 	.word	0x00008480


	//   ....[3]....
        /*043c*/ 	.word	0x00008490


	//   ....[4]....
        /*0440*/ 	.word	0x000084c0


	//   ....[5]....
        /*0444*/ 	.word	0x00008770


	//   ....[6]....
        /*0448*/ 	.word	0x000087a0


	//   ....[7]....
        /*044c*/ 	.word	0x000087d0


	//   ....[8]....
        /*0450*/ 	.word	0x00008800


	//   ....[9]....
        /*0454*/ 	.word	0x00009150


	//   ....[10]....
        /*0458*/ 	.word	0x00009170


	//   ....[11]....
        /*045c*/ 	.word	0x000091c0


	//   ....[12]....
        /*0460*/ 	.word	0x000091d0


	//   ....[13]....
        /*0464*/ 	.word	0x00009330


	//   ....[14]....
        /*0468*/ 	.word	0x000093f0


	//   ....[15]....
        /*046c*/ 	.word	0x00009430


	//   ....[16]....
        /*0470*/ 	.word	0x00009470


	//   ....[17]....
        /*0474*/ 	.word	0x000095f0


	//   ....[18]....
        /*0478*/ 	.word	0x000096b0


	//   ....[19]....
        /*047c*/ 	.word	0x000096f0


	//   ....[20]....
        /*0480*/ 	.word	0x00009730


	//   ....[21]....
        /*0484*/ 	.word	0x000098e0


	//   ....[22]....
        /*0488*/ 	.word	0x000099a0


	//   ....[23]....
        /*048c*/ 	.word	0x000099e0


	//   ....[24]....
        /*0490*/ 	.word	0x00009a20


	//   ....[25]....
        /*0494*/ 	.word	0x0000b570


	//   ....[26]....
        /*0498*/ 	.word	0x0000b5c0


	//   ....[27]....
        /*049c*/ 	.word	0x0000b5e0


	//   ....[28]....
        /*04a0*/ 	.word	0x0000b650


	//   ....[29]....
        /*04a4*/ 	.word	0x0000b6d0


	//   ....[30]....
        /*04a8*/ 	.word	0x0000b6f0


	//   ....[31]....
        /*04ac*/ 	.word	0x0000b710


	//   ....[32]....
        /*04b0*/ 	.word	0x0000b750


	//   ....[33]....
        /*04b4*/ 	.word	0x0000b920


	//   ....[34]....
        /*04b8*/ 	.word	0x0000b960


	//   ....[35]....
        /*04bc*/ 	.word	0x0000b980


	//   ....[36]....
        /*04c0*/ 	.word	0x0000b990


	//   ....[37]....
        /*04c4*/ 	.word	0x0000ba70


	//   ....[38]....
        /*04c8*/ 	.word	0x0000bad0


	//   ....[39]....
        /*04cc*/ 	.word	0x0000bb30


	//   ....[40]....
        /*04d0*/ 	.word	0x0000bb40


	//   ....[41]....
        /*04d4*/ 	.word	0x0000f800


	//   ....[42]....
        /*04d8*/ 	.word	0x0000f820


	//   ....[43]....
        /*04dc*/ 	.word	0x00010530


	//   ....[44]....
        /*04e0*/ 	.word	0x00010550


	//   ....[45]....
        /*04e4*/ 	.word	0x00010570


	//   ....[46]....
        /*04e8*/ 	.word	0x00010590


	//   ....[47]....
        /*04ec*/ 	.word	0x00013130


	//   ....[48]....
        /*04f0*/ 	.word	0x000139d0


	//   ....[49]....
        /*04f4*/ 	.word	0x000149d0


	//   ....[50]....
        /*04f8*/ 	.word	0x00014b40


	//   ....[51]....
        /*04fc*/ 	.word	0x00014be0


	//   ....[52]....
        /*0500*/ 	.word	0x00014cc0


	//   ....[53]....
        /*0504*/ 	.word	0x00018d70


	//   ....[54]....
        /*0508*/ 	.word	0x00018d90


	//   ....[55]....
        /*050c*/ 	.word	0x00018dc0


	//   ....[56]....
        /*0510*/ 	.word	0x00018dd0


	//   ....[57]....
        /*0514*/ 	.word	0x0001b0e0


	//   ....[58]....
        /*0518*/ 	.word	0x0001b0f0


	//   ....[59]....
        /*051c*/ 	.word	0x0001b120


	//   ....[60]....
        /*0520*/ 	.word	0x0001b140


	//   ....[61]....
        /*0524*/ 	.word	0x0001c2e0


	//   ....[62]....
        /*0528*/ 	.word	0x0001c310


	//   ....[63]....
        /*052c*/ 	.word	0x0001c340


	//   ....[64]....
        /*0530*/ 	.word	0x0001c370


	//   ....[65]....
        /*0534*/ 	.word	0x0001c530


	//   ....[66]....
        /*0538*/ 	.word	0x0001c540


	//   ....[67]....
        /*053c*/ 	.word	0x0001c630


	//   ....[68]....
        /*0540*/ 	.word	0x0001c660


	//   ....[69]....
        /*0544*/ 	.word	0x0001c730


	//   ....[70]....
        /*0548*/ 	.word	0x0001c760


	//   ....[71]....
        /*054c*/ 	.word	0x0001c830


	//   ....[72]....
        /*0550*/ 	.word	0x0001c850


	//   ....[73]....
        /*0554*/ 	.word	0x0001cf90


	//   ....[74]....
        /*0558*/ 	.word	0x0001cfb0


	//   ....[75]....
        /*055c*/ 	.word	0x0001d090


	//   ....[76]....
        /*0560*/ 	.word	0x0001d0c0


	//   ....[77]....
        /*0564*/ 	.word	0x0001d190


	//   ....[78]....
        /*0568*/ 	.word	0x0001d1c0


	//   ....[79]....
        /*056c*/ 	.word	0x0001d290


	//   ....[80]....
        /*0570*/ 	.word	0x0001d2b0


	//----- nvinfo : EIATTR_EXIT_INSTR_OFFSETS
	.align		4
.L_406:
        /*0574*/ 	.byte	0x04, 0x1c
        /*0576*/ 	.short	(.L_408 - .L_407)


	//   ....[0]....
.L_407:
        /*0578*/ 	.word	0x00000370


	//   ....[1]....
        /*057c*/ 	.word	0x0001c860


	//   ....[2]....
        /*0580*/ 	.word	0x0001c8b0


	//   ....[3]....
        /*0584*/ 	.word	0x0001c910


	//   ....[4]....
        /*0588*/ 	.word	0x0001d2c0


	//   ....[5]....
        /*058c*/ 	.word	0x0001d310


	//   ....[6]....
        /*0590*/ 	.word	0x0001d370


	//----- nvinfo : EIATTR_CTAIDZ_USED
	.align		4
.L_408:
        /*0594*/ 	.byte	0x01, 0x04
	.zero		2


	//----- nvinfo : EIATTR_MAX_THREADS
	.align		4
        /*0598*/ 	.byte	0x04, 0x05
        /*059a*/ 	.short	(.L_410 - .L_409)
.L_409:
        /*059c*/ 	.word	0x00000100
        /*05a0*/ 	.word	0x00000001
        /*05a4*/ 	.word	0x00000001


	//----- nvinfo : EIATTR_CRS_STACK_SIZE
	.align		4
.L_410:
        /*05a8*/ 	.byte	0x04, 0x1e
        /*05aa*/ 	.short	(.L_412 - .L_411)
.L_411:
        /*05ac*/ 	.word	0x00000000
.L_412:


//--------------------- .nv.info._ZN7cutlass13device_kernelIN5flash19enable_sm80_to_sm89INS1_16FlashAttnFwdSm80INS1_25CollectiveMainloopFwdSm80ILi4ELi1ELb0EN4cute5tupleIJNS5_1CILi128EEENS7_ILi64EEES8_EEELi128ENS_6half_tEfNS_4arch4Sm80ELb0ELb0ELb1ELb0ELb0ELb0ELb1ELb0EEENS1_21CollectiveEpilogueFwdINS6_IJS8_S8_S9_EEENS6_IJNS7_ILi1EEESH_SH_EEESB_SD_Li128ELb0ELb1ELb0ELb0EEENS1_19SingleTileSchedulerILb0ELb0ELb1ELi128EEEEEEEEEvNT_6ParamsE --------------------------
	.section	.nv.info._ZN7cutlass13device_kernelIN5flash19enable_sm80_to_sm89INS1_16FlashAttnFwdSm80INS1_25CollectiveMainloopFwdSm80ILi4ELi1ELb0EN4cute5tupleIJNS5_1CILi128EEENS7_ILi64EEES8_EEELi128ENS_6half_tEfNS_4arch4Sm80ELb0ELb0ELb1ELb0ELb0ELb0ELb1ELb0EEENS1_21CollectiveEpilogueFwdINS6_IJS8_S8_S9_EEENS6_IJNS7_ILi1EEESH_SH_EEESB_SD_Li128ELb0ELb1ELb0ELb0EEENS1_19SingleTileSchedulerILb0ELb0ELb1ELi128EEEEEEEEEvNT_6ParamsE,"",@"SHT_CUDA_INFO"
	.sectionflags	@""
	.align	4


	//----- nvinfo : EIATTR_CUDA_API_VERSION
	.align		4
        /*0000*/ 	.byte	0x04, 0x37
        /*0002*/ 	.short	(.L_414 - .L_413)
.L_413:
        /*0004*/ 	.word	0x00000082


	//----- nvinfo : EIATTR_SW2861232_WAR
	.align		4
.L_414:
        /*0008*/ 	.byte	0x01, 0x35
	.zero		2


	//----- nvinfo : EIATTR_PARAM_CBANK
	.align		4
        /*000c*/ 	.byte	0x04, 0x0a
        /*000e*/ 	.short	(.L_416 - .L_415)
	.align		4
.L_415:
        /*0010*/ 	.word	index@(.nv.constant0._ZN7cutlass13device_kernelIN5flash19enable_sm80_to_sm89INS1_16FlashAttnFwdSm80INS1_25CollectiveMainloopFwdSm80ILi4ELi1ELb0EN4cute5tupleIJNS5_1CILi128EEENS7_ILi64EEES8_EEELi128ENS_6half_tEfNS_4arch4Sm80ELb0ELb0ELb1ELb0ELb0ELb0ELb1ELb0EEENS1_21CollectiveEpilogueFwdINS6_IJS8_S8_S9_EEENS6_IJNS7_ILi1EEESH_SH_EEESB_SD_Li128ELb0ELb1ELb0ELb0EEENS1_19SingleTileSchedulerILb0ELb0ELb1ELi128EEEEEEEEEvNT_6ParamsE)
        /*0014*/ 	.short	0x0160
        /*0016*/ 	.short	0x0418


	//----- nvinfo : EIATTR_CBANK_PARAM_SIZE
	.align		4
.L_416:
        /*0018*/ 	.byte	0x03, 0x19
        /*001a*/ 	.short	0x0418


	//----- nvinfo : EIATTR_KPARAM_INFO
	.align		4
        /*001c*/ 	.byte	0x04, 0x17
        /*001e*/ 	.short	(.L_418 - .L_417)
.L_417:
        /*0020*/ 	.word	0x00000000
        /*0024*/ 	.short	0x0000
        /*0026*/ 	.short	0x0000
        /*0028*/ 	.byte	0x00, 0xf0, 0x61, 0x10


	//----- nvinfo : EIATTR_MAXREG_COUNT
	.align		4
.L_418:
        /*002c*/ 	.byte	0x03, 0x1b
        /*002e*/ 	.short	0x00ff


	//----- nvinfo : EIATTR_NUM_BARRIERS
	.align		4
        /*0030*/ 	.byte	0x02, 0x4c
        /*0032*/ 	.byte	0x02
	.zero		1


	//----- nvinfo : EIATTR_ANNOTATIONS
	.align		4
        /*0034*/ 	.byte	0x04, 0x55
        /*0036*/ 	.short	(.L_420 - .L_419)


	//   ....[0]....
.L_419:
        /* <DEDUP_REMOVED lines=42> */


	//----- nvinfo : EIATTR_MERCURY_ISA_VERSION
	.align		4
.L_420:
        /*02c0*/ 	.byte	0x03, 0x5f
        /*02c2*/ 	.short	0x0000


	//----- nvinfo : EIATTR_INT_WARP_WIDE_INSTR_OFFSETS
	.align		4
        /*02c4*/ 	.byte	0x04, 0x31
        /*02c6*/ 	.short	(.L_422 - .L_421)


	//   ....[0]....
.L_421:
        /*02c8*/ 	.word	0x00000db0


	//----- nvinfo : EIATTR_COOP_GROUP_MASK_REGIDS
	.align		4
.L_422:
        /*02cc*/ 	.byte	0x04, 0x29
        /*02ce*/ 	.short	(.L_424 - .L_423)


	//   ....[0]....
.L_423:
        /*02d0*/ 	.word	0xffffffff


	//   ....[1]....
        /*02d4*/ 	.word	0xffffffff


	//   ....[2]....
        /*02d8*/ 	.word	0xffffffff


	//   ....[3]....
        /*02dc*/ 	.word	0xffffffff


	//   ....[4]....
        /*02e0*/ 	.word	0xffffffff


	//   ....[5]....
        /*02e4*/ 	.word	0xffffffff


	//   ....[6]....
        /*02e8*/ 	.word	0xffffffff


	//   ....[7]....
        /*02ec*/ 	.word	0xffffffff


	//   ....[8]....
        /*02f0*/ 	.word	0xffffffff


	//   ....[9]....
        /*02f4*/ 	.word	0xffffffff


	//   ....[10]....
        /*02f8*/ 	.word	0xffffffff


	//   ....[11]....
        /*02fc*/ 	.word	0xffffffff


	//   ....[12]....
        /*0300*/ 	.word	0xffffffff


	//   ....[13]....
        /*0304*/ 	.word	0xffffffff


	//   ....[14]....
        /*0308*/ 	.word	0xffffffff


	//   ....[15]....
        /*030c*/ 	.word	0xffffffff


	//   ....[16]....
        /*0310*/ 	.word	0xffffffff


	//   ....[17]....
        /*0314*/ 	.word	0xffffffff


	//   ....[18]....
        /*0318*/ 	.word	0xffffffff


	//   ....[19]....
        /*031c*/ 	.word	0xffffffff


	//   ....[20]....
        /*0320*/ 	.word	0xffffffff


	//   ....[21]....
        /*0324*/ 	.word	0xffffffff


	//   ....[22]....
        /*0328*/ 	.word	0xffffffff


	//   ....[23]....
        /*032c*/ 	.word	0xffffffff


	//   ....[24]....
        /*0330*/ 	.word	0xffffffff


	//   ....[25]....
        /*0334*/ 	.word	0xffffffff


	//   ....[26]....
        /*0338*/ 	.word	0xffffffff


	//   ....[27]....
        /*033c*/ 	.word	0xffffffff


	//   ....[28]....
        /*0340*/ 	.word	0xffffffff


	//   ....[29]....
        /*0344*/ 	.word	0xffffffff


	//   ....[30]....
        /*0348*/ 	.word	0xffffffff


	//   ....[31]....
        /*034c*/ 	.word	0xffffffff


	//   ....[32]....
        /*0350*/ 	.word	0xffffffff


	//   ....[33]....
        /*0354*/ 	.word	0xffffffff


	//   ....[34]....
        /*0358*/ 	.word	0xffffffff


	//   ....[35]....
        /*035c*/ 	.word	0xffffffff


	//   ....[36]....
        /*0360*/ 	.word	0xffffffff


	//   ....[37]....
        /*0364*/ 	.word	0xffffffff


	//   ....[38]....
        /*0368*/ 	.word	0xffffffff


	//   ....[39]....
        /*036c*/ 	.word	0xffffffff


	//   ....[40]....
        /*0370*/ 	.word	0xffffffff


	//   ....[41]....
        /*0374*/ 	.word	0xffffffff


	//   ....[42]....
        /*0378*/ 	.word	0xffffffff


	//   ....[43]....
        /*037c*/ 	.word	0xffffffff


	//   ....[44]....
        /*0380*/ 	.word	0xffffffff


	//   ....[45]....
        /*0384*/ 	.word	0xffffffff


	//   ....[46]....
        /*0388*/ 	.word	0xffffffff


	//   ....[47]....
        /*038c*/ 	.word	0xffffffff


	//   ....[48]....
        /*0390*/ 	.word	0xffffffff


	//   ....[49]....
        /*0394*/ 	.word	0xffffffff


	//   ....[50]....
        /*0398*/ 	.word	0xffffffff


	//   ....[51]....
        /*039c*/ 	.word	0xffffffff


	//   ....[52]....
        /*03a0*/ 	.word	0xffffffff


	//   ....[53]....
        /*03a4*/ 	.word	0xffffffff


	//   ....[54]....
        /*03a8*/ 	.word	0xffffffff


	//   ....[55]....
        /*03ac*/ 	.word	0xffffffff


	//   ....[56]....
        /*03b0*/ 	.word	0xffffffff


	//   ....[57]....
        /*03b4*/ 	.word	0xffffffff


	//   ....[58]....
        /*03b8*/ 	.word	0xffffffff


	//   ....[59]....
        /*03bc*/ 	.word	0xffffffff


	//   ....[60]....
        /*03c0*/ 	.word	0xffffffff


	//   ....[61]....
        /*03c4*/ 	.word	0xffffffff


	//   ....[62]....
        /*03c8*/ 	.word	0xffffffff


	//   ....[63]....
        /*03cc*/ 	.word	0xffffffff


	//----- nvinfo : EIATTR_COOP_GROUP_INSTR_OFFSETS
	.align		4
.L_424:
        /*03d0*/ 	.byte	0x04, 0x28
        /*03d2*/ 	.short	(.L_426 - .L_425)


	//   ....[0]....
.L_425:
        /*03d4*/ 	.word	0x00000500


	//   ....[1]....
        /*03d8*/ 	.word	0x00000540


	//   ....[2]....
        /*03dc*/ 	.word	0x00000570


	//   ....[3]....
        /*03e0*/ 	.word	0x000005a0


	//   ....[4]....
        /*03e4*/ 	.word	0x00000620


	//   ....[5]....
        /*03e8*/ 	.word	0x00000650


	//   ....[6]....
        /*03ec*/ 	.word	0x00000780


	//   ....[7]....
        /*03f0*/ 	.word	0x000007c0


	//   ....[8]....
        /*03f4*/ 	.word	0x00000890


	//   ....[9]....
        /*03f8*/ 	.word	0x000008b0


	//   ....[10]....
        /*03fc*/ 	.word	0x000008e0


	//   ....[11]....
        /*0400*/ 	.word	0x000009a0


	//   ....[12]....
        /*0404*/ 	.word	0x000009e0


	//   ....[13]....
        /*0408*/ 	.word	0x00000a50


	//   ....[14]....
        /*040c*/ 	.word	0x00000b40


	//   ....[15]....
        /*0410*/ 	.word	0x00000b70


	//   ....[16]....
        /*0414*/ 	.word	0x00003560


	//   ....[17]....
        /*0418*/ 	.word	0x00003680


	//   ....[18]....
        /*041c*/ 	.word	0x00003930


	//   ....[19]....
        /*0420*/ 	.word	0x00003940


	//   ....[20]....
        /*0424*/ 	.word	0x00003970


	//   ....[21]....
        /*0428*/ 	.word	0x00003a10


	//   ....[22]....
        /*042c*/ 	.word	0x00003b40


	//   ....[23]....
        /*0430*/ 	.word	0x00003ba0


	//   ....[24]....
        /*0434*/ 	.word	0x00007a90


	//   ....[25]....
        /*0438*/ 	.word	0x00007b00


	//   ....[26]....
        /*043c*/ 	.word	0x00007b30


	//   ....[27]....
        /*0440*/ 	.word	0x00007b50


	//   ....[28]....
        /*0444*/ 	.word	0x00007b80


	//   ....[29]....
        /*0448*/ 	.word	0x00007bc0


	//   ....[30]....
        /*044c*/ 	.word	0x00007c10


	//   ....[31]....
        /*0450*/ 	.word	0x00007c50


	//   ....[32]....
        /*0454*/ 	.word	0x0000adf0


	//   ....[33]....
        /*0458*/ 	.word	0x0000ae00


	//   ....[34]....
        /*045c*/ 	.word	0x0000ae10


	//   ....[35]....
        /*0460*/ 	.word	0x0000ae20


	//   ....[36]....
        /*0464*/ 	.word	0x0000ae70


	//   ....[37]....
        /*0468*/ 	.word	0x0000ae90


	//   ....[38]....
        /*046c*/ 	.word	0x0000aea0


	//   ....[39]....
        /*0470*/ 	.word	0x0000aeb0


	//   ....[40]....
        /*0474*/ 	.word	0x0000c820


	//   ....[41]....
        /*0478*/ 	.word	0x0000c830


	//   ....[42]....
        /*047c*/ 	.word	0x0000c850


	//   ....[43]....
        /*0480*/ 	.word	0x0000c860


	//   ....[44]....
        /*0484*/ 	.word	0x0000c870


	//   ....[45]....
        /*0488*/ 	.word	0x0000c880


	//   ....[46]....
        /*048c*/ 	.word	0x0000c890


	//   ....[47]....
        /*0490*/ 	.word	0x0000c8a0


	//   ....[48]....
        /*0494*/ 	.word	0x0000ca20


	//   ....[49]....
        /*0498*/ 	.word	0x0000ca40


	//   ....[50]....
        /*049c*/ 	.word	0x0000cb30


	//   ....[51]....
        /*04a0*/ 	.word	0x0000cb60


	//   ....[52]....
        /*04a4*/ 	.word	0x0000cc30


	//   ....[53]....
        /*04a8*/ 	.word	0x0000cc60


	//   ....[54]....
        /*04ac*/ 	.word	0x0000cd30


	//   ....[55]....
        /*04b0*/ 	.word	0x0000cd60


	//   ....[56]....
        /*04b4*/ 	.word	0x0000ce30


	//   ....[57]....
        /*04b8*/ 	.word	0x0000ce60


	//   ....[58]....
        /*04bc*/ 	.word	0x0000cf30


	//   ....[59]....
        /*04c0*/ 	.word	0x0000cf60


	//   ....[60]....
        /*04c4*/ 	.word	0x0000d030


	//   ....[61]....
        /*04c8*/ 	.word	0x0000d060


	//   ....[62]....
        /*04cc*/ 	.word	0x0000d130


	//   ....[63]....
        /*04d0*/ 	.word	0x0000d150


	//----- nvinfo : EIATTR_EXIT_INSTR_OFFSETS
	.align		4
.L_426:
        /*04d4*/ 	.byte	0x04, 0x1c
        /*04d6*/ 	.short	(.L_428 - .L_427)


	//   ....[0]....
.L_427:
        /*04d8*/ 	.word	0x00000040


	//   ....[1]....
        /*04dc*/ 	.word	0x0000d160


	//   ....[2]....
        /*04e0*/ 	.word	0x0000d1b0


	//   ....[3]....
        /*04e4*/ 	.word	0x0000d210


	//----- nvinfo : EIATTR_CTAIDZ_USED
	.align		4
.L_428:
        /*04e8*/ 	.byte	0x01, 0x04
	.zero		2


	//----- nvinfo : EIATTR_MAX_THREADS
	.align		4
        /*04ec*/ 	.byte	0x04, 0x05
        /*04ee*/ 	.short	(.L_430 - .L_429)
.L_429:
        /*04f0*/ 	.word	0x00000080
        /*04f4*/ 	.word	0x00000001
        /*04f8*/ 	.word	0x00000001


	//----- nvinfo : EIATTR_CRS_STACK_SIZE
	.align		4
.L_430:
        /*04fc*/ 	.byte	0x04, 0x1e
        /*04fe*/ 	.short	(.L_432 - .L_431)
.L_431:
        /*0500*/ 	.word	0x00000000
.L_432:


//--------------------- .nv.info._ZN7cutlass13device_kernelIN5flash19enable_sm80_to_sm89INS1_16FlashAttnFwdSm80INS1_25CollectiveMainloopFwdSm80ILi4ELi1ELb0EN4cute5tupleIJNS5_1CILi128EEENS7_ILi64EEES8_EEELi128ENS_6half_tEfNS_4arch4Sm80ELb0ELb0ELb1ELb1ELb0ELb0ELb1ELb0EEENS1_21CollectiveEpilogueFwdINS6_IJS8_S8_S9_EEENS6_IJNS7_ILi1EEESH_SH_EEESB_SD_Li128ELb1ELb1ELb0ELb0EEENS1_19SingleTileSchedulerILb1ELb0ELb1ELi128EEEEEEEEEvNT_6ParamsE --------------------------
	.section	.nv.info._ZN7cutlass13device_kernelIN5flash19enable_sm80_to_sm89INS1_16FlashAttnFwdSm80INS1_25CollectiveMainloopFwdSm80ILi4ELi1ELb0EN4cute5tupleIJNS5_1CILi128EEENS7_ILi64EEES8_EEELi128ENS_6half_tEfNS_4arch4Sm80ELb0ELb0ELb1ELb1ELb0ELb0ELb1ELb0EEENS1_21CollectiveEpilogueFwdINS6_IJS8_S8_S9_EEENS6_IJNS7_ILi1EEESH_SH_EEESB_SD_Li128ELb1ELb1ELb0ELb0EEENS1_19SingleTileSchedulerILb1ELb0ELb1ELi128EEEEEEEEEvNT_6ParamsE,"",@"SHT_CUDA_INFO"
	.sectionflags	@""
	.align	4


	//----- nvinfo : EIATTR_CUDA_API_VERSION
	.align		4
        /*0000*/ 	.byte	0x04, 0x37
        /*0002*/ 	.short	(.L_434 - .L_433)
.L_433:
        /*0004*/ 	.word	0x00000082


	//----- nvinfo : EIATTR_SW2861232_WAR
	.align		4
.L_434:
        /*0008*/ 	.byte	0x01, 0x35
	.zero		2


	//----- nvinfo : EIATTR_PARAM_CBANK
	.align		4
        /*000c*/ 	.byte	0x04, 0x0a
        /*000e*/ 	.short	(.L_436 - .L_435)
	.align		4
.L_435:
        /*0010*/ 	.word	index@(.nv.constant0._ZN7cutlass13device_kernelIN5flash19enable_sm80_to_sm89INS1_16FlashAttnFwdSm80INS1_25CollectiveMainloopFwdSm80ILi4ELi1ELb0EN4cute5tupleIJNS5_1CILi128EEENS7_ILi64EEES8_EEELi128ENS_6half_tEfNS_4arch4Sm80ELb0ELb0ELb1ELb1ELb0ELb0ELb1ELb0EEENS1_21CollectiveEpilogueFwdINS6_IJS8_S8_S9_EEENS6_IJNS7_ILi1EEESH_SH_EEESB_SD_Li128ELb1ELb1ELb0ELb0EEENS1_19SingleTileSchedulerILb1ELb0ELb1ELi128EEEEEEEEEvNT_6ParamsE)
        /*0014*/ 	.short	0x0160
        /*0016*/ 	.short	0x0418


	//----- nvinfo : EIATTR_CBANK_PARAM_SIZE
	.align		4
.L_436:
        /*0018*/ 	.byte	0x03, 0x19
        /*001a*/ 	.short	0x0418


	//----- nvinfo : EIATTR_KPARAM_INFO
	.align		4
        /*001c*/ 	.byte	0x04, 0x17
        /*001e*/ 	.short	(.L_438 - .L_437)
.L_437:
        /*0020*/ 	.word	0x00000000
        /*0024*/ 	.short	0x0000
        /*0026*/ 	.short	0x0000
        /*0028*/ 	.byte	0x00, 0xf0, 0x61, 0x10


	//----- nvinfo : EIATTR_MAXREG_COUNT
	.align		4
.L_438:
        /*002c*/ 	.byte	0x03, 0x1b
        /*002e*/ 	.short	0x00ff


	//----- nvinfo : EIATTR_NUM_BARRIERS
	.align		4
        /*0030*/ 	.byte	0x02, 0x4c
        /*0032*/ 	.byte	0x02
	.zero		1


	//----- nvinfo : EIATTR_ANNOTATIONS
	.align		4
        /*0034*/ 	.byte	0x04, 0x55
        /*0036*/ 	.short	(.L_440 - .L_439)


	//   ....[0]....
.L_439:
        /* <DEDUP_REMOVED lines=54> */
        /*038c*/ 	.byte	0x20, 0xcb, 0x00, 0x00, 0x01, 0x00, 0x00, 0x00, 0x80, 0xe7, 0x00, 0x00


	//----- nvinfo : EIATTR_MERCURY_ISA_VERSION
	.align		4
.L_440:
        /*0398*/ 	.byte	0x03, 0x5f
        /*039a*/ 	.short	0x0000


	//----- nvinfo : EIATTR_INT_WARP_WIDE_INSTR_OFFSETS
	.align		4
        /*039c*/ 	.byte	0x04, 0x31
        /*039e*/ 	.short	(.L_442 - .L_441)


	//   ....[0]....
.L_441:
        /*03a0*/ 	.word	0x00001d70


	//----- nvinfo : EIATTR_COOP_GROUP_MASK_REGIDS
	.align		4
.L_442:
        /*03a4*/ 	.byte	0x04, 0x29
        /*03a6*/ 	.short	(.L_444 - .L_443)


	//   ....[0]....
.L_443:
        /*03a8*/ 	.word	0xffffffff


	//   ....[1]....
        /*03ac*/ 	.word	0xffffffff


	//   ....[2]....
        /*03b0*/ 	.word	0xffffffff


	//   ....[3]....
        /*03b4*/ 	.word	0xffffffff


	//   ....[4]....
        /*03b8*/ 	.word	0xffffffff


	//   ....[5]....
        /*03bc*/ 	.word	0xffffffff


	//   ....[6]....
        /*03c0*/ 	.word	0xffffffff


	//   ....[7]....
        /*03c4*/ 	.word	0xffffffff


	//   ....[8]....
        /*03c8*/ 	.word	0xffffffff


	//   ....[9]....
        /*03cc*/ 	.word	0xffffffff


	//   ....[10]....
        /*03d0*/ 	.word	0xffffffff


	//   ....[11]....
        /*03d4*/ 	.word	0xffffffff


	//   ....[12]....
        /*03d8*/ 	.word	0xffffffff


	//   ....[13]....
        /*03dc*/ 	.word	0xffffffff


	//   ....[14]....
        /*03e0*/ 	.word	0xffffffff


	//   ....[15]....
        /*03e4*/ 	.word	0xffffffff


	//   ....[16]....
        /*03e8*/ 	.word	0xffffffff


	//   ....[17]....
        /*03ec*/ 	.word	0xffffffff


	//   ....[18]....
        /*03f0*/ 	.word	0xffffffff


	//   ....[19]....
        /*03f4*/ 	.word	0xffffffff


	//   ....[20]....
        /*03f8*/ 	.word	0xffffffff


	//   ....[21]....
        /*03fc*/ 	.word	0xffffffff


	//   ....[22]....
        /*0400*/ 	.word	0xffffffff


	//   ....[23]....
        /*0404*/ 	.word	0xffffffff


	//   ....[24]....
        /*0408*/ 	.word	0xffffffff


	//   ....[25]....
        /*040c*/ 	.word	0xffffffff


	//   ....[26]....
        /*0410*/ 	.word	0xffffffff


	//   ....[27]....
        /*0414*/ 	.word	0xffffffff


	//   ....[28]....
        /*0418*/ 	.word	0xffffffff


	//   ....[29]....
        /*041c*/ 	.word	0xffffffff


	//   ....[30]....
        /*0420*/ 	.word	0xffffffff


	//   ....[31]....
        /*0424*/ 	.word	0xffffffff


	//   ....[32]....
        /*0428*/ 	.word	0xffffffff


	//   ....[33]....
        /*042c*/ 	.word	0xffffffff


	//   ....[34]....
        /*0430*/ 	.word	0xffffffff


	//   ....[35]....
        /*0434*/ 	.word	0xffffffff


	//   ....[36]....
        /*0438*/ 	.word	0xffffffff


	//   ....[37]....
        /*043c*/ 	.word	0xffffffff


	//   ....[38]....
        /*0440*/ 	.word	0xffffffff


	//   ....[39]....
        /*0444*/ 	.word	0xffffffff


	//   ....[40]....
        /*0448*/ 	.word	0xffffffff


	//   ....[41]....
        /*044c*/ 	.word	0xffffffff


	//   ....[42]....
        /*0450*/ 	.word	0xffffffff


	//   ....[43]....
        /*0454*/ 	.word	0xffffffff


	//   ....[44]....
        /*0458*/ 	.word	0xffffffff


	//   ....[45]....
        /*045c*/ 	.word	0xffffffff


	//   ....[46]....
        /*0460*/ 	.word	0xffffffff


	//   ....[47]....
        /*0464*/ 	.word	0xffffffff


	//   ....[48]....
        /*0468*/ 	.word	0xffffffff


	//   ....[49]....
        /*046c*/ 	.word	0xffffffff


	//   ....[50]....
        /*0470*/ 	.word	0xffffffff


	//   ....[51]....
        /*0474*/ 	.word	0xffffffff


	//   ....[52]....
        /*0478*/ 	.word	0xffffffff


	//   ....[53]....
        /*047c*/ 	.word	0xffffffff


	//   ....[54]....
        /*0480*/ 	.word	0xffffffff


	//   ....[55]....
        /*0484*/ 	.word	0xffffffff


	//   ....[56]....
        /*0488*/ 	.word	0xffffffff


	//   ....[57]....
        /*048c*/ 	.word	0xffffffff


	//   ....[58]....
        /*0490*/ 	.word	0xffffffff


	//   ....[59]....
        /*0494*/ 	.word	0xffffffff


	//   ....[60]....
        /*0498*/ 	.word	0xffffffff


	//   ....[61]....
        /*049c*/ 	.word	0xffffffff


	//   ....[62]....
        /*04a0*/ 	.word	0xffffffff


	//   ....[63]....
        /*04a4*/ 	.word	0xffffffff


	//   ....[64]....
        /*04a8*/ 	.word	0xffffffff


	//   ....[65]....
        /*04ac*/ 	.word	0xffffffff


	//   ....[66]....
        /*04b0*/ 	.word	0xffffffff


	//   ....[67]....
        /*04b4*/ 	.word	0xffffffff


	//   ....[68]....
        /*04b8*/ 	.word	0xffffffff


	//   ....[69]....
        /*04bc*/ 	.word	0xffffffff


	//   ....[70]....
        /*04c0*/ 	.word	0xffffffff


	//   ....[71]....
        /*04c4*/ 	.word	0xffffffff


	//   ....[72]....
        /*04c8*/ 	.word	0xffffffff


	//   ....[73]....
        /*04cc*/ 	.word	0xffffffff


	//   ....[74]....
        /*04d0*/ 	.word	0xffffffff


	//   ....[75]....
        /*04d4*/ 	.word	0xffffffff


	//   ....[76]....
        /*04d8*/ 	.word	0xffffffff


	//   ....[77]....
        /*04dc*/ 	.word	0xffffffff


	//   ....[78]....
        /*04e0*/ 	.word	0xffffffff


	//   ....[79]....
        /*04e4*/ 	.word	0xffffffff


	//   ....[80]....
        /*04e8*/ 	.word	0xffffffff


	//----- nvinfo : EIATTR_COOP_GROUP_INSTR_OFFSETS
	.align		4
.L_444:
        /*04ec*/ 	.byte	0x04, 0x28
        /*04ee*/ 	.short	(.L_446 - .L_445)


	//   ....[0]....
.L_445:
        /*04f0*/ 	.word	0x00000090


	//   ....[1]....
        /*04f4*/ 	.word	0x00001190


	//   ....[2]....
        /*04f8*/ 	.word	0x000011c0


	//   ....[3]....
        /*04fc*/ 	.word	0x00001450


	//   ....[4]....
        /*0500*/ 	.word	0x00001480


	//   ....[5]....
        /*0504*/ 	.word	0x00001560


	//   ....[6]....
        /*0508*/ 	.word	0x00001590


	//   ....[7]....
        /*050c*/ 	.word	0x00001670


	//   ....[8]....
        /*0510*/ 	.word	0x000016a0


	//   ....[9]....
        /*0514*/ 	.word	0x00001780


	//   ....[10]....
        /*0518*/ 	.word	0x000017b0


	//   ....[11]....
        /*051c*/ 	.word	0x00001890


	//   ....[12]....
        /*0520*/ 	.word	0x000018c0


	//   ....[13]....
        /*0524*/ 	.word	0x000019a0


	//   ....[14]....
        /*0528*/ 	.word	0x000019d0


	//   ....[15]....
        /*052c*/ 	.word	0x00001aa0


	//   ....[16]....
        /*0530*/ 	.word	0x00001ae0


	//   ....[17]....
        /*0534*/ 	.word	0x00004380


	//   ....[18]....
        /*0538*/ 	.word	0x00004480


	//   ....[19]....
        /*053c*/ 	.word	0x00004660


	//   ....[20]....
        /*0540*/ 	.word	0x00004680


	//   ....[21]....
        /*0544*/ 	.word	0x00004820


	//   ....[22]....
        /*0548*/ 	.word	0x000048b0


	//   ....[23]....
        /*054c*/ 	.word	0x00004b70


	//   ....[24]....
        /*0550*/ 	.word	0x00004c70


	//   ....[25]....
        /*0554*/ 	.word	0x00008e40


	//   ....[26]....
        /*0558*/ 	.word	0x00008e90


	//   ....[27]....
        /*055c*/ 	.word	0x00008f60


	//   ....[28]....
        /*0560*/ 	.word	0x00008fc0


	//   ....[29]....
        /*0564*/ 	.word	0x000090a0


	//   ....[30]....
        /*0568*/ 	.word	0x000090d0


	//   ....[31]....
        /*056c*/ 	.word	0x00009260


	//   ....[32]....
        /*0570*/ 	.word	0x00009720


	//   ....[33]....
        /*0574*/ 	.word	0x0000c010


	//   ....[34]....
        /*0578*/ 	.word	0x0000c020


	//   ....[35]....
        /*057c*/ 	.word	0x0000c030


	//   ....[36]....
        /*0580*/ 	.word	0x0000c040


	//   ....[37]....
        /*0584*/ 	.word	0x0000c070


	//   ....[38]....
        /*0588*/ 	.word	0x0000c090


	//   ....[39]....
        /*058c*/ 	.word	0x0000c0b0


	//   ....[40]....
        /*0590*/ 	.word	0x0000c0c0


	//   ....[41]....
        /*0594*/ 	.word	0x0000dc00


	//   ....[42]....
        /*0598*/ 	.word	0x0000dc20


	//   ....[43]....
        /*059c*/ 	.word	0x0000dc50


	//   ....[44]....
        /*05a0*/ 	.word	0x0000dc70


	//   ....[45]....
        /*05a4*/ 	.word	0x0000dc90


	//   ....[46]....
        /*05a8*/ 	.word	0x0000dcb0


	//   ....[47]....
        /*05ac*/ 	.word	0x0000dcc0


	//   ....[48]....
        /*05b0*/ 	.word	0x0000dcd0


	//   ....[49]....
        /*05b4*/ 	.word	0x0000df10


	//   ....[50]....
        /*05b8*/ 	.word	0x0000df20


	//   ....[51]....
        /*05bc*/ 	.word	0x0000e020


	//   ....[52]....
        /*05c0*/ 	.word	0x0000e050


	//   ....[53]....
        /*05c4*/ 	.word	0x0000e130


	//   ....[54]....
        /*05c8*/ 	.word	0x0000e160


	//   ....[55]....
        /*05cc*/ 	.word	0x0000e240


	//   ....[56]....
        /*05d0*/ 	.word	0x0000e270


	//   ....[57]....
        /*05d4*/ 	.word	0x0000e350


	//   ....[58]....
        /*05d8*/ 	.word	0x0000e380


	//   ....[59]....
        /*05dc*/ 	.word	0x0000e460


	//   ....[60]....
        /*05e0*/ 	.word	0x0000e490


	//   ....[61]....
        /*05e4*/ 	.word	0x0000e570


	//   ....[62]....
        /*05e8*/ 	.word	0x0000e5a0


	//   ....[63]....
        /*05ec*/ 	.word	0x0000e680


	//   ....[64]....
        /*05f0*/ 	.word	0x0000e6a0


	//   ....[65]....
        /*05f4*/ 	.word	0x0000ee50


	//   ....[66]....
        /*05f8*/ 	.word	0x0000ee60


	//   ....[67]....
        /*05fc*/ 	.word	0x0000ef30


	//   ....[68]....
        /*0600*/ 	.word	0x0000ef60


	//   ....[69]....
        /*0604*/ 	.word	0x0000f030


	//   ....[70]....
        /*0608*/ 	.word	0x0000f060


	//   ....[71]....
        /*060c*/ 	.word	0x0000f130


	//   ....[72]....
        /*0610*/ 	.word	0x0000f160


	//   ....[73]....
        /*0614*/ 	.word	0x0000f230


	//   ....[74]....
        /*0618*/ 	.word	0x0000f260


	//   ....[75]....
        /*061c*/ 	.word	0x0000f330


	//   ....[76]....
        /*0620*/ 	.word	0x0000f360


	//   ....[77]....
        /*0624*/ 	.word	0x0000f430


	//   ....[78]....
        /*0628*/ 	.word	0x0000f460


	//   ....[79]....
        /*062c*/ 	.word	0x0000f530


	//   ....[80]....
        /*0630*/ 	.word	0x0000f550


	//----- nvinfo : EIATTR_EXIT_INSTR_OFFSETS
	.align		4
.L_446:
        /*0634*/ 	.byte	0x04, 0x1c
        /*0636*/ 	.short	(.L_448 - .L_447)


	//   ....[0]....
.L_447:
        /*0638*/ 	.word	0x00000350


	//   ....[1]....
        /*063c*/ 	.word	0x0000e6b0


	//   ....[2]....
        /*0640*/ 	.word	0x0000e710


	//   ....[3]....
        /*0644*/ 	.word	0x0000e770


	//   ....[4]....
        /*0648*/ 	.word	0x0000f560


	//   ....[5]....
        /*064c*/ 	.word	0x0000f5b0


	//   ....[6]....
        /*0650*/ 	.word	0x0000f610


	//----- nvinfo : EIATTR_CTAIDZ_USED
	.align		4
.L_448:
        /*0654*/ 	.byte	0x01, 0x04
	.zero		2


	//----- nvinfo : EIATTR_MAX_THREADS
	.align		4
        /*0658*/ 	.byte	0x04, 0x05
        /*065a*/ 	.short	(.L_450 - .L_449)
.L_449:
        /*065c*/ 	.word	0x00000080
        /*0660*/ 	.word	0x00000001
        /*0664*/ 	.word	0x00000001


	//----- nvinfo : EIATTR_CRS_STACK_SIZE
	.align		4
.L_450:
        /*0668*/ 	.byte	0x04, 0x1e
        /*066a*/ 	.short	(.L_452 - .L_451)
.L_451:
        /*066c*/ 	.word	0x00000000
.L_452:


//--------------------- .nv.info._ZN7cutlass13device_kernelIN5flash19enable_sm80_to_sm89INS1_16FlashAttnFwdSm80INS1_25CollectiveMainloopFwdSm80ILi4ELi1ELb0EN4cute5tupleIJNS5_1CILi128EEENS7_ILi64EEES8_EEELi128ENS_6half_tEfNS_4arch4Sm80ELb0ELb0ELb1ELb1ELb0ELb1ELb1ELb0EEENS1_21CollectiveEpilogueFwdINS6_IJS8_S8_S9_EEENS6_IJNS7_ILi1EEESH_SH_EEESB_SD_Li128ELb1ELb1ELb0ELb0EEENS1_19SingleTileSchedulerILb1ELb0ELb1ELi128EEEEEEEEEvNT_6ParamsE --------------------------
	.section	.nv.info._ZN7cutlass13device_kernelIN5flash19enable_sm80_to_sm89INS1_16FlashAttnFwdSm80INS1_25CollectiveMainloopFwdSm80ILi4ELi1ELb0EN4cute5tupleIJNS5_1CILi128EEENS7_ILi64EEES8_EEELi128ENS_6half_tEfNS_4arch4Sm80ELb0ELb0ELb1ELb1ELb0ELb1ELb1ELb0EEENS1_21CollectiveEpilogueFwdINS6_IJS8_S8_S9_EEENS6_IJNS7_ILi1EEESH_SH_EEESB_SD_Li128ELb1ELb1ELb0ELb0EEENS1_19SingleTileSchedulerILb1ELb0ELb1ELi128EEEEEEEEEvNT_6ParamsE,"",@"SHT_CUDA_INFO"
	.sectionflags	@""
	.align	4


	//----- nvinfo : EIATTR_CUDA_API_VERSION
	.align		4
        /*0000*/ 	.byte	0x04, 0x37
        /*0002*/ 	.short	(.L_454 - .L_453)
.L_453:
        /*0004*/ 	.word	0x00000082


	//----- nvinfo : EIATTR_SW2861232_WAR
	.align		4
.L_454:
        /*0008*/ 	.byte	0x01, 0x35
	.zero		2


	//----- nvinfo : EIATTR_PARAM_CBANK
	.align		4
        /*000c*/ 	.byte	0x04, 0x0a
        /*000e*/ 	.short	(.L_456 - .L_455)
	.align		4
.L_455:
        /*0010*/ 	.word	index@(.nv.constant0._ZN7cutlass13device_kernelIN5flash19enable_sm80_to_sm89INS1_16FlashAttnFwdSm80INS1_25CollectiveMainloopFwdSm80ILi4ELi1ELb0EN4cute5tupleIJNS5_1CILi128EEENS7_ILi64EEES8_EEELi128ENS_6half_tEfNS_4arch4Sm80ELb0ELb0ELb1ELb1ELb0ELb1ELb1ELb0EEENS1_21CollectiveEpilogueFwdINS6_IJS8_S8_S9_EEENS6_IJNS7_ILi1EEESH_SH_EEESB_SD_Li128ELb1ELb1ELb0ELb0EEENS1_19SingleTileSchedulerILb1ELb0ELb1ELi128EEEEEEEEEvNT_6ParamsE)
        /*0014*/ 	.short	0x0160
        /*0016*/ 	.short	0x0418


	//----- nvinfo : EIATTR_CBANK_PARAM_SIZE
	.align		4
.L_456:
        /*0018*/ 	.byte	0x03, 0x19
        /*001a*/ 	.short	0x0418


	//----- nvinfo : EIATTR_KPARAM_INFO
	.align		4
        /*001c*/ 	.byte	0x04, 0x17
        /*001e*/ 	.short	(.L_458 - .L_457)
.L_457:
        /*0020*/ 	.word	0x00000000
        /*0024*/ 	.short	0x0000
        /*0026*/ 	.short	0x0000
        /*0028*/ 	.byte	0x00, 0xf0, 0x61, 0x10


	//----- nvinfo : EIATTR_MAXREG_COUNT
	.align		4
.L_458:
        /*002c*/ 	.byte	0x03, 0x1b
        /*002e*/ 	.short	0x00ff


	//----- nvinfo : EIATTR_NUM_BARRIERS
	.align		4
        /*0030*/ 	.byte	0x02, 0x4c
        /*0032*/ 	.byte	0x02
	.zero		1


	//----- nvinfo : EIATTR_ANNOTATIONS
	.align		4
        /*0034*/ 	.byte	0x04, 0x55
        /*0036*/ 	.short	(.L_460 - .L_459)


	//   ....[0]....
.L_459:
        /* <DEDUP_REMOVED lines=54> */


	//----- nvinfo : EIATTR_MERCURY_ISA_VERSION
	.align		4
.L_460:
        /*0388*/ 	.byte	0x03, 0x5f
        /*038a*/ 	.short	0x0000


	//----- nvinfo : EIATTR_COOP_GROUP_MASK_REGIDS
	.align		4
        /*038c*/ 	.byte	0x04, 0x29
        /*038e*/ 	.short	(.L_462 - .L_461)


	//   ....[0]....
.L_461:
        /*0390*/ 	.word	0xffffffff


	//   ....[1]....
        /*0394*/ 	.word	0xffffffff


	//   ....[2]....
        /*0398*/ 	.word	0xffffffff


	//   ....[3]....
        /*039c*/ 	.word	0xffffffff


	//   ....[4]....
        /*03a0*/ 	.word	0xffffffff


	//   ....[5]....
        /*03a4*/ 	.word	0xffffffff


	//   ....[6]....
        /*03a8*/ 	.word	0xffffffff


	//   ....[7]....
        /*03ac*/ 	.word	0xffffffff


	//   ....[8]....
        /*03b0*/ 	.word	0xffffffff


	//   ....[9]....
        /*03b4*/ 	.word	0xffffffff


	//   ....[10]....
        /*03b8*/ 	.word	0xffffffff


	//   ....[11]....
        /*03bc*/ 	.word	0xffffffff


	//   ....[12]....
        /*03c0*/ 	.word	0xffffffff


	//   ....[13]....
        /*03c4*/ 	.word	0xffffffff


	//   ....[14]....
        /*03c8*/ 	.word	0xffffffff


	//   ....[15]....
        /*03cc*/ 	.word	0xffffffff


	//   ....[16]....
        /*03d0*/ 	.word	0xffffffff


	//   ....[17]....
        /*03d4*/ 	.word	0xffffffff


	//   ....[18]....
        /*03d8*/ 	.word	0xffffffff


	//   ....[19]....
        /*03dc*/ 	.word	0xffffffff


	//   ....[20]....
        /*03e0*/ 	.word	0xffffffff


	//   ....[21]....
        /*03e4*/ 	.word	0xffffffff


	//   ....[22]....
        /*03e8*/ 	.word	0xffffffff


	//   ....[23]....
        /*03ec*/ 	.word	0xffffffff


	//   ....[24]....
        /*03f0*/ 	.word	0xffffffff


	//   ....[25]....
        /*03f4*/ 	.word	0xffffffff


	//   ....[26]....
        /*03f8*/ 	.word	0xffffffff


	//   ....[27]....
        /*03fc*/ 	.word	0xffffffff


	//   ....[28]....
        /*0400*/ 	.word	0xffffffff


	//   ....[29]....
        /*0404*/ 	.word	0xffffffff


	//   ....[30]....
        /*0408*/ 	.word	0xffffffff


	//   ....[31]....
        /*040c*/ 	.word	0xffffffff


	//   ....[32]....
        /*0410*/ 	.word	0xffffffff


	//   ....[33]....
        /*0414*/ 	.word	0xffffffff


	//   ....[34]....
        /*0418*/ 	.word	0xffffffff


	//   ....[35]....
        /*041c*/ 	.word	0xffffffff


	//   ....[36]....
        /*0420*/ 	.word	0xffffffff


	//   ....[37]....
        /*0424*/ 	.word	0xffffffff


	//   ....[38]....
        /*0428*/ 	.word	0xffffffff


	//   ....[39]....
        /*042c*/ 	.word	0xffffffff


	//   ....[40]....
        /*0430*/ 	.word	0xffffffff


	//   ....[41]....
        /*0434*/ 	.word	0xffffffff


	//   ....[42]....
        /*0438*/ 	.word	0xffffffff


	//   ....[43]....
        /*043c*/ 	.word	0xffffffff


	//   ....[44]....
        /*0440*/ 	.word	0xffffffff


	//   ....[45]....
        /*0444*/ 	.word	0xffffffff


	//   ....[46]....
        /*0448*/ 	.word	0xffffffff


	//   ....[47]....
        /*044c*/ 	.word	0xffffffff


	//   ....[48]....
        /*0450*/ 	.word	0xffffffff


	//   ....[49]....
        /*0454*/ 	.word	0xffffffff


	//   ....[50]....
        /*0458*/ 	.word	0xffffffff


	//   ....[51]....
        /*045c*/ 	.word	0xffffffff


	//   ....[52]....
        /*0460*/ 	.word	0xffffffff


	//   ....[53]....
        /*0464*/ 	.word	0xffffffff


	//   ....[54]....
        /*0468*/ 	.word	0xffffffff


	//   ....[55]....
        /*046c*/ 	.word	0xffffffff


	//   ....[56]....
        /*0470*/ 	.word	0xffffffff


	//   ....[57]....
        /*0474*/ 	.word	0xffffffff


	//   ....[58]....
        /*0478*/ 	.word	0xffffffff


	//   ....[59]....
        /*047c*/ 	.word	0xffffffff


	//   ....[60]....
        /*0480*/ 	.word	0xffffffff


	//   ....[61]....
        /*0484*/ 	.word	0xffffffff


	//   ....[62]....
        /*0488*/ 	.word	0xffffffff


	//   ....[63]....
        /*048c*/ 	.word	0xffffffff


	//   ....[64]....
        /*0490*/ 	.word	0xffffffff


	//   ....[65]....
        /*0494*/ 	.word	0xffffffff


	//   ....[66]....
        /*0498*/ 	.word	0xffffffff


	//   ....[67]....
        /*049c*/ 	.word	0xffffffff


	//   ....[68]....
        /*04a0*/ 	.word	0xffffffff


	//   ....[69]....
        /*04a4*/ 	.word	0xffffffff


	//   ....[70]....
        /*04a8*/ 	.word	0xffffffff


	//   ....[71]....
        /*04ac*/ 	.word	0xffffffff


	//   ....[72]....
        /*04b0*/ 	.word	0xffffffff


	//   ....[73]....
        /*04b4*/ 	.word	0xffffffff


	//   ....[74]....
        /*04b8*/ 	.word	0xffffffff


	//   ....[75]....
        /*04bc*/ 	.word	0xffffffff


	//   ....[76]....
        /*04c0*/ 	.word	0xffffffff


	//   ....[77]....
        /*04c4*/ 	.word	0xffffffff


	//   ....[78]....
        /*04c8*/ 	.word	0xffffffff


	//   ....[79]....
        /*04cc*/ 	.word	0xffffffff


	//   ....[80]....
        /*04d0*/ 	.word	0xffffffff


	//----- nvinfo : EIATTR_COOP_GROUP_INSTR_OFFSETS
	.align		4
.L_462:
        /*04d4*/ 	.byte	0x04, 0x28
        /*04d6*/ 	.short	(.L_464 - .L_463)


	//   ....[0]....
.L_463:
        /*04d8*/ 	.word	0x00000090


	//   ....[1]....
        /*04dc*/ 	.word	0x000084a0


	//   ....[2]....
        /*04e0*/ 	.word	0x000084e0


	//   ....[3]....
        /*04e4*/ 	.word	0x00008510


	//   ....[4]....
        /*04e8*/ 	.word	0x00008550


	//   ....[5]....
        /*04ec*/ 	.word	0x00008580


	//   ....[6]....
        /*04f0*/ 	.word	0x000085f0


	//   ....[7]....
        /*04f4*/ 	.word	0x00008650


	//   ....[8]....
        /*04f8*/ 	.word	0x00008710


	//   ....[9]....
        /*04fc*/ 	.word	0x000087c0


	//   ....[10]....
        /*0500*/ 	.word	0x000087e0


	//   ....[11]....
        /*0504*/ 	.word	0x00008850


	//   ....[12]....
        /*0508*/ 	.word	0x000088e0


	//   ....[13]....
        /*050c*/ 	.word	0x000089c0


	//   ....[14]....
        /*0510*/ 	.word	0x000089e0


	//   ....[15]....
        /*0514*/ 	.word	0x00008bb0


	//   ....[16]....
        /*0518*/ 	.word	0x00008bf0


	//   ....[17]....
        /*051c*/ 	.word	0x00011a90


	//   ....[18]....
        /*0520*/ 	.word	0x00011bb0


	//   ....[19]....
        /*0524*/ 	.word	0x00011e40


	//   ....[20]....
        /*0528*/ 	.word	0x00011e60


	//   ....[21]....
        /*052c*/ 	.word	0x00011ea0


	//   ....[22]....
        /*0530*/ 	.word	0x00011f30


	//   ....[23]....
        /*0534*/ 	.word	0x000120a0


	//   ....[24]....
        /*0538*/ 	.word	0x00012120


	//   ....[25]....
        /*053c*/ 	.word	0x00016140


	//   ....[26]....
        /*0540*/ 	.word	0x00016170


	//   ....[27]....
        /*0544*/ 	.word	0x000161b0


	//   ....[28]....
        /*0548*/ 	.word	0x000161e0


	//   ....[29]....
        /*054c*/ 	.word	0x00016270


	//   ....[30]....
        /*0550*/ 	.word	0x000162d0


	//   ....[31]....
        /*0554*/ 	.word	0x00016710


	//   ....[32]....
        /*0558*/ 	.word	0x00016860


	//   ....[33]....
        /*055c*/ 	.word	0x00019330


	//   ....[34]....
        /*0560*/ 	.word	0x00019340


	//   ....[35]....
        /*0564*/ 	.word	0x00019350


	//   ....[36]....
        /*0568*/ 	.word	0x00019360


	//   ....[37]....
        /*056c*/ 	.word	0x00019390


	//   ....[38]....
        /*0570*/ 	.word	0x000193b0


	//   ....[39]....
        /*0574*/ 	.word	0x000193d0


	//   ....[40]....
        /*0578*/ 	.word	0x000193e0


	//   ....[41]....
        /*057c*/ 	.word	0x0001aef0


	//   ....[42]....
        /*0580*/ 	.word	0x0001af30


	//   ....[43]....
        /*0584*/ 	.word	0x0001af60


	//   ....[44]....
        /*0588*/ 	.word	0x0001af80


	//   ....[45]....
        /*058c*/ 	.word	0x0001afa0


	//   ....[46]....
        /*0590*/ 	.word	0x0001afc0


	//   ....[47]....
        /*0594*/ 	.word	0x0001afd0


	//   ....[48]....
        /*0598*/ 	.word	0x0001afe0


	//   ....[49]....
        /*059c*/ 	.word	0x0001b220


	//   ....[50]....
        /*05a0*/ 	.word	0x0001b230


	//   ....[51]....
        /*05a4*/ 	.word	0x0001b330


	//   ....[52]....
        /*05a8*/ 	.word	0x0001b360


	//   ....[53]....
        /*05ac*/ 	.word	0x0001b440


	//   ....[54]....
        /*05b0*/ 	.word	0x0001b470


	//   ....[55]....
        /*05b4*/ 	.word	0x0001b550


	//   ....[56]....
        /*05b8*/ 	.word	0x0001b580


	//   ....[57]....
        /*05bc*/ 	.word	0x0001b660


	//   ....[58]....
        /*05c0*/ 	.word	0x0001b690


	//   ....[59]....
        /*05c4*/ 	.word	0x0001b770


	//   ....[60]....
        /*05c8*/ 	.word	0x0001b7a0


	//   ....[61]....
        /*05cc*/ 	.word	0x0001b880


	//   ....[62]....
        /*05d0*/ 	.word	0x0001b8b0


	//   ....[63]....
        /*05d4*/ 	.word	0x0001b990


	//   ....[64]....
        /*05d8*/ 	.word	0x0001b9b0


	//   ....[65]....
        /*05dc*/ 	.word	0x0001c120


	//   ....[66]....
        /*05e0*/ 	.word	0x0001c130


	//   ....[67]....
        /*05e4*/ 	.word	0x0001c200


	//   ....[68]....
        /*05e8*/ 	.word	0x0001c230


	//   ....[69]....
        /*05ec*/ 	.word	0x0001c300


	//   ....[70]....
        /*05f0*/ 	.word	0x0001c330


	//   ....[71]....
        /*05f4*/ 	.word	0x0001c400


	//   ....[72]....
        /*05f8*/ 	.word	0x0001c430


	//   ....[73]....
        /*05fc*/ 	.word	0x0001c500


	//   ....[74]....
        /*0600*/ 	.word	0x0001c530


	//   ....[75]....
        /*0604*/ 	.word	0x0001c600


	//   ....[76]....
        /*0608*/ 	.word	0x0001c630


	//   ....[77]....
        /*060c*/ 	.word	0x0001c700


	//   ....[78]....
        /*0610*/ 	.word	0x0001c730


	//   ....[79]....
        /*0614*/ 	.word	0x0001c800


	//   ....[80]....
        /*0618*/ 	.word	0x0001c820


	//----- nvinfo : EIATTR_EXIT_INSTR_OFFSETS
	.align		4
.L_464:
        /*061c*/ 	.byte	0x04, 0x1c
        /*061e*/ 	.short	(.L_466 - .L_465)


	//   ....[0]....
.L_465:
        /*0620*/ 	.word	0x00000350


	//   ....[1]....
        /*0624*/ 	.word	0x0001b9c0


	//   ....[2]....
        /*0628*/ 	.word	0x0001ba20


	//   ....[3]....
        /*062c*/ 	.word	0x0001ba80


	//   ....[4]....
        /*0630*/ 	.word	0x0001c830


	//   ....[5]....
        /*0634*/ 	.word	0x0001c880


	//   ....[6]....
        /*0638*/ 	.word	0x0001c8e0


	//----- nvinfo : EIATTR_CTAIDZ_USED
	.align		4
.L_466:
        /*063c*/ 	.byte	0x01, 0x04
	.zero		2


	//----- nvinfo : EIATTR_MAX_THREADS
	.align		4
        /*0640*/ 	.byte	0x04, 0x05
        /*0642*/ 	.short	(.L_468 - .L_467)
.L_467:
        /*0644*/ 	.word	0x00000080
        /*0648*/ 	.word	0x00000001
        /*064c*/ 	.word	0x00000001


	//----- nvinfo : EIATTR_CRS_STACK_SIZE
	.align		4
.L_468:
        /*0650*/ 	.byte	0x04, 0x1e
        /*0652*/ 	.short	(.L_470 - .L_469)
.L_469:
        /*0654*/ 	.word	0x00000000
.L_470:


//--------------------- .nv.info._ZN7cutlass13device_kernelIN5flash19enable_sm80_to_sm89INS1_16FlashAttnFwdSm80INS1_25CollectiveMainloopFwdSm80ILi4ELi1ELb0EN4cute5tupleIJNS5_1CILi128EEENS7_ILi48EEES8_EEELi128ENS_6half_tEfNS_4arch4Sm80ELb0ELb1ELb1ELb0ELb0ELb0ELb1ELb0EEENS1_21CollectiveEpilogueFwdINS6_IJS8_S8_S9_EEENS6_IJNS7_ILi1EEESH_SH_EEESB_SD_Li128ELb0ELb1ELb0ELb0EEENS1_19SingleTileSchedulerILb0ELb0ELb1ELi128EEEEEEEEEvNT_6ParamsE --------------------------
	.section	.nv.info._ZN7cutlass13device_kernelIN5flash19enable_sm80_to_sm89INS1_16FlashAttnFwdSm80INS1_25CollectiveMainloopFwdSm80ILi4ELi1ELb0EN4cute5tupleIJNS5_1CILi128EEENS7_ILi48EEES8_EEELi128ENS_6half_tEfNS_4arch4Sm80ELb0ELb1ELb1ELb0ELb0ELb0ELb1ELb0EEENS1_21CollectiveEpilogueFwdINS6_IJS8_S8_S9_EEENS6_IJNS7_ILi1EEESH_SH_EEESB_SD_Li128ELb0ELb1ELb0ELb0EEENS1_19SingleTileSchedulerILb0ELb0ELb1ELi128EEEEEEEEEvNT_6ParamsE,"",@"SHT_CUDA_INFO"
	.sectionflags	@""
	.align	4


	//----- nvinfo : EIATTR_CUDA_API_VERSION
	.align		4
        /*0000*/ 	.byte	0x04, 0x37
        /*0002*/ 	.short	(.L_472 - .L_471)
.L_471:
        /*0004*/ 	.word	0x00000082


	//----- nvinfo : EIATTR_SW2861232_WAR
	.align		4
.L_472:
        /*0008*/ 	.byte	0x01, 0x35
	.zero		2


	//----- nvinfo : EIATTR_PARAM_CBANK
	.align		4
        /*000c*/ 	.byte	0x04, 0x0a
        /*000e*/ 	.short	(.L_474 - .L_473)
	.align		4
.L_473:
        /*0010*/ 	.word	index@(.nv.constant0._ZN7cutlass13device_kernelIN5flash19enable_sm80_to_sm89INS1_16FlashAttnFwdSm80INS1_25CollectiveMainloopFwdSm80ILi4ELi1ELb0EN4cute5tupleIJNS5_1CILi128EEENS7_ILi48EEES8_EEELi128ENS_6half_tEfNS_4arch4Sm80ELb0ELb1ELb1ELb0ELb0ELb0ELb1ELb0EEENS1_21CollectiveEpilogueFwdINS6_IJS8_S8_S9_EEENS6_IJNS7_ILi1EEESH_SH_EEESB_SD_Li128ELb0ELb1ELb0ELb0EEENS1_19SingleTileSchedulerILb0ELb0ELb1ELi128EEEEEEEEEvNT_6ParamsE)
        /*0014*/ 	.short	0x0160
        /*0016*/ 	.short	0x0418


	//----- nvinfo : EIATTR_CBANK_PARAM_SIZE
	.align		4
.L_474:
        /*0018*/ 	.byte	0x03, 0x19
        /*001a*/ 	.short	0x0418


	//----- nvinfo : EIATTR_KPARAM_INFO
	.align		4
        /*001c*/ 	.byte	0x04, 0x17
        /*001e*/ 	.short	(.L_476 - .L_475)
.L_475:
        /*0020*/ 	.word	0x00000000
        /*0024*/ 	.short	0x0000
        /*0026*/ 	.short	0x0000
        /*0028*/ 	.byte	0x00, 0xf0, 0x61, 0x10


	//----- nvinfo : EIATTR_MAXREG_COUNT
	.align		4
.L_476:
        /*002c*/ 	.byte	0x03, 0x1b
        /*002e*/ 	.short	0x00ff


	//----- nvinfo : EIATTR_NUM_BARRIERS
	.align		4
        /*0030*/ 	.byte	0x02, 0x4c
        /*0032*/ 	.byte	0x02
	.zero		1


	//----- nvinfo : EIATTR_ANNOTATIONS
	.align		4
        /*0034*/ 	.byte	0x04, 0x55
        /*0036*/ 	.short	(.L_478 - .L_477)


	//   ....[0]....
.L_477:
        /* <DEDUP_REMOVED lines=39> */


	//----- nvinfo : EIATTR_MERCURY_ISA_VERSION
	.align		4
.L_478:
        /*0290*/ 	.byte	0x03, 0x5f
        /*0292*/ 	.short	0x0000


	//----- nvinfo : EIATTR_COOP_GROUP_MASK_REGIDS
	.align		4
        /*0294*/ 	.byte	0x04, 0x29
        /*0296*/ 	.short	(.L_480 - .L_479)


	//   ....[0]....
.L_479:
        /*0298*/ 	.word	0xffffffff


	//   ....[1]....
        /*029c*/ 	.word	0xffffffff


	//   ....[2]....
        /*02a0*/ 	.word	0xffffffff


	//   ....[3]....
        /*02a4*/ 	.word	0xffffffff


	//   ....[4]....
        /*02a8*/ 	.word	0xffffffff


	//   ....[5]....
        /*02ac*/ 	.word	0xffffffff


	//   ....[6]....
        /*02b0*/ 	.word	0xffffffff


	//   ....[7]....
        /*02b4*/ 	.word	0xffffffff


	//   ....[8]....
        /*02b8*/ 	.word	0xffffffff


	//   ....[9]....
        /*02bc*/ 	.word	0xffffffff


	//   ....[10]....
        /*02c0*/ 	.word	0xffffffff


	//   ....[11]....
        /*02c4*/ 	.word	0xffffffff


	//   ....[12]....
        /*02c8*/ 	.word	0xffffffff


	//   ....[13]....
        /*02cc*/ 	.word	0xffffffff


	//   ....[14]....
        /*02d0*/ 	.word	0xffffffff


	//   ....[15]....
        /*02d4*/ 	.word	0xffffffff


	//   ....[16]....
        /*02d8*/ 	.word	0xffffffff


	//   ....[17]....
        /*02dc*/ 	.word	0xffffffff


	//   ....[18]....
        /*02e0*/ 	.word	0xffffffff


	//   ....[19]....
        /*02e4*/ 	.word	0xffffffff


	//   ....[20]....
        /*02e8*/ 	.word	0xffffffff


	//   ....[21]....
        /*02ec*/ 	.word	0xffffffff


	//   ....[22]....
        /*02f0*/ 	.word	0xffffffff


	//   ....[23]....
        /*02f4*/ 	.word	0xffffffff


	//   ....[24]....
        /*02f8*/ 	.word	0xffffffff


	//   ....[25]....
        /*02fc*/ 	.word	0xffffffff


	//   ....[26]....
        /*0300*/ 	.word	0xffffffff


	//   ....[27]....
        /*0304*/ 	.word	0xffffffff


	//   ....[28]....
        /*0308*/ 	.word	0xffffffff


	//   ....[29]....
        /*030c*/ 	.word	0xffffffff


	//   ....[30]....
        /*0310*/ 	.word	0xffffffff


	//   ....[31]....
        /*0314*/ 	.word	0xffffffff


	//   ....[32]....
        /*0318*/ 	.word	0xffffffff


	//   ....[33]....
        /*031c*/ 	.word	0xffffffff


	//   ....[34]....
        /*0320*/ 	.word	0xffffffff


	//   ....[35]....
        /*0324*/ 	.word	0xffffffff


	//   ....[36]....
        /*0328*/ 	.word	0xffffffff


	//   ....[37]....
        /*032c*/ 	.word	0xffffffff


	//   ....[38]....
        /*0330*/ 	.word	0xffffffff


	//   ....[39]....
        /*0334*/ 	.word	0xffffffff


	//   ....[40]....
        /*0338*/ 	.word	0xffffffff


	//   ....[41]....
        /*033c*/ 	.word	0xffffffff


	//   ....[42]....
        /*0340*/ 	.word	0xffffffff


	//   ....[43]....
        /*0344*/ 	.word	0xffffffff


	//   ....[44]....
        /*0348*/ 	.word	0xffffffff


	//   ....[45]....
        /*034c*/ 	.word	0xffffffff


	//   ....[46]....
        /*0350*/ 	.word	0xffffffff


	//   ....[47]....
        /*0354*/ 	.word	0xffffffff


	//   ....[48]....
        /*0358*/ 	.word	0xffffffff


	//   ....[49]....
        /*035c*/ 	.word	0xffffffff


	//   ....[50]....
        /*0360*/ 	.word	0xffffffff


	//   ....[51]....
        /*0364*/ 	.word	0xffffffff


	//   ....[52]....
        /*0368*/ 	.word	0xffffffff


	//   ....[53]....
        /*036c*/ 	.word	0xffffffff


	//   ....[54]....
        /*0370*/ 	.word	0xffffffff


	//   ....[55]....
        /*0374*/ 	.word	0xffffffff


	//   ....[56]....
        /*0378*/ 	.word	0xffffffff


	//   ....[57]....
        /*037c*/ 	.word	0xffffffff


	//   ....[58]....
        /*0380*/ 	.word	0xffffffff


	//   ....[59]....
        /*0384*/ 	.word	0xffffffff


	//   ....[60]....
        /*0388*/ 	.word	0xffffffff


	//   ....[61]....
        /*038c*/ 	.word	0xffffffff


	//   ....[62]....
        /*0390*/ 	.word	0xffffffff


	//   ....[63]....
        /*0394*/ 	.word	0xffffffff


	//   ....[64]....
        /*0398*/ 	.word	0xffffffff


	//   ....[65]....
        /*039c*/ 	.word	0xffffffff


	//   ....[66]....
        /*03a0*/ 	.word	0xffffffff


	//   ....[67]....
        /*03a4*/ 	.word	0xffffffff


	//   ....[68]....
        /*03a8*/ 	.word	0xffffffff


	//   ....[69]....
        /*03ac*/ 	.word	0xffffffff


	//   ....[70]....
        /*03b0*/ 	.word	0xffffffff


	//   ....[71]....
        /*03b4*/ 	.word	0xffffffff


	//   ....[72]....
        /*03b8*/ 	.word	0xffffffff


	//   ....[73]....
        /*03bc*/ 	.word	0xffffffff


	//   ....[74]....
        /*03c0*/ 	.word	0xffffffff


	//   ....[75]....
        /*03c4*/ 	.word	0xffffffff


	//   ....[76]....
        /*03c8*/ 	.word	0xffffffff


	//   ....[77]....
        /*03cc*/ 	.word	0xffffffff


	//   ....[78]....
        /*03d0*/ 	.word	0xffffffff


	//   ....[79]....
        /*03d4*/ 	.word	0xffffffff


	//   ....[80]....
        /*03d8*/ 	.word	0xffffffff


	//   ....[81]....
        /*03dc*/ 	.word	0xffffffff


	//   ....[82]....
        /*03e0*/ 	.word	0xffffffff


	//   ....[83]....
        /*03e4*/ 	.word	0xffffffff


	//   ....[84]....
        /*03e8*/ 	.word	0xffffffff


	//   ....[85]....
        /*03ec*/ 	.word	0xffffffff


	//   ....[86]....
        /*03f0*/ 	.word	0xffffffff


	//   ....[87]....
        /*03f4*/ 	.word	0xffffffff


	//   ....[88]....
        /*03f8*/ 	.word	0xffffffff


	//   ....[89]....
        /*03fc*/ 	.word	0xffffffff


	//   ....[90]....
        /*0400*/ 	.word	0xffffffff


	//   ....[91]....
        /*0404*/ 	.word	0xffffffff


	//   ....[92]....
        /*0408*/ 	.word	0xffffffff


	//   ....[93]....
        /*040c*/ 	.word	0xffffffff


	//   ....[94]....
        /*0410*/ 	.word	0xffffffff


	//   ....[95]....
        /*0414*/ 	.word	0xffffffff


	//   ....[96]....
        /*0418*/ 	.word	0xffffffff


	//   ....[97]....
        /*041c*/ 	.word	0xffffffff


	//   ....[98]....
        /*0420*/ 	.word	0xffffffff


	//   ....[99]....
        /*0424*/ 	.word	0xffffffff


	//   ....[100]....
        /*0428*/ 	.word	0xffffffff


	//   ....[101]....
        /*042c*/ 	.word	0xffffffff


	//   ....[102]....
        /*0430*/ 	.word	0xffffffff


	//   ....[103]....
        /*0434*/ 	.word	0xffffffff


	//   ....[104]....
        /*0438*/ 	.word	0xffffffff


	//   ....[105]....
        /*043c*/ 	.word	0xffffffff


	//   ....[106]....
        /*0440*/ 	.word	0xffffffff


	//   ....[107]....
        /*0444*/ 	.word	0xffffffff


	//----- nvinfo : EIATTR_COOP_GROUP_INSTR_OFFSETS
	.align		4
.L_480:
        /*0448*/ 	.byte	0x04, 0x28
        /*044a*/ 	.short	(.L_482 - .L_481)


	//   ....[0]....
.L_481:
        /*044c*/ 	.word	0x00000ed0


	//   ....[1]....
        /*0450*/ 	.word	0x00000f10


	//   ....[2]....
        /*0454*/ 	.word	0x00000f40


	//   ....[3]....
        /*0458*/ 	.word	0x00000f70


	//   ....[4]....
        /*045c*/ 	.word	0x00001020


	//   ....[5]....
        /*0460*/ 	.word	0x00001080


	//   ....[6]....
        /*0464*/ 	.word	0x00001100


	//   ....[7]....
        /*0468*/ 	.word	0x00001140


	//   ....[8]....
        /*046c*/ 	.word	0x00001200


	//   ....[9]....
        /*0470*/ 	.word	0x00001260


	//   ....[10]....
        /*0474*/ 	.word	0x000012d0


	//   ....[11]....
        /*0478*/ 	.word	0x000013b0


	//   ....[12]....
        /*047c*/ 	.word	0x000013e0


	//   ....[13]....
        /*0480*/ 	.word	0x00001410


	//   ....[14]....
        /*0484*/ 	.word	0x00001450


	//   ....[15]....
        /*0488*/ 	.word	0x00001470


	//   ....[16]....
        /*048c*/ 	.word	0x00002d00


	//   ....[17]....
        /*0490*/ 	.word	0x00002fb0


	//   ....[18]....
        /*0494*/ 	.word	0x00003660


	//   ....[19]....
        /*0498*/ 	.word	0x00004040


	//   ....[20]....
        /*049c*/ 	.word	0x000044a0


	//   ....[21]....
        /*04a0*/ 	.word	0x000045d0


	//   ....[22]....
        /*04a4*/ 	.word	0x000046b0


	//   ....[23]....
        /*04a8*/ 	.word	0x000047d0


	//   ....[24]....
        /*04ac*/ 	.word	0x00004c10


	//   ....[25]....
        /*04b0*/ 	.word	0x00004c60


	//   ....[26]....
        /*04b4*/ 	.word	0x00004d20


	//   ....[27]....
        /*04b8*/ 	.word	0x00004ea0


	//   ....[28]....
        /*04bc*/ 	.word	0x00007e80


	//   ....[29]....
        /*04c0*/ 	.word	0x000080b0


	//   ....[30]....
        /*04c4*/ 	.word	0x00008620


	//   ....[31]....
        /*04c8*/ 	.word	0x00008ad0


	//   ....[32]....
        /*04cc*/ 	.word	0x00009150


	//   ....[33]....
        /*04d0*/ 	.word	0x00009250


	//   ....[34]....
        /*04d4*/ 	.word	0x00009360


	//   ....[35]....
        /*04d8*/ 	.word	0x000093b0


	//   ....[36]....
        /*04dc*/ 	.word	0x000094a0


	//   ....[37]....
        /*04e0*/ 	.word	0x000095c0


	//   ....[38]....
        /*04e4*/ 	.word	0x00009690


	//   ....[39]....
        /*04e8*/ 	.word	0x000097c0


	//   ....[40]....
        /*04ec*/ 	.word	0x0000cae0


	//   ....[41]....
        /*04f0*/ 	.word	0x0000cb80


	//   ....[42]....
        /*04f4*/ 	.word	0x0000cbf0


	//   ....[43]....
        /*04f8*/ 	.word	0x0000cd20


	//   ....[44]....
        /*04fc*/ 	.word	0x0000cdb0


	//   ....[45]....
        /*0500*/ 	.word	0x0000cde0


	//   ....[46]....
        /*0504*/ 	.word	0x0000cf70


	//   ....[47]....
        /*0508*/ 	.word	0x0000d450


	//   ....[48]....
        /*050c*/ 	.word	0x00010280


	//   ....[49]....
        /*0510*/ 	.word	0x000109b0


	//   ....[50]....
        /*0514*/ 	.word	0x00010bc0


	//   ....[51]....
        /*0518*/ 	.word	0x00011060


	//   ....[52]....
        /*051c*/ 	.word	0x00011740


	//   ....[53]....
        /*0520*/ 	.word	0x00011850


	//   ....[54]....
        /*0524*/ 	.word	0x000118a0


	//   ....[55]....
        /*0528*/ 	.word	0x00011960


	//   ....[56]....
        /*052c*/ 	.word	0x00011a50


	//   ....[57]....
        /*0530*/ 	.word	0x00011b60


	//   ....[58]....
        /*0534*/ 	.word	0x00011c10


	//   ....[59]....
        /*0538*/ 	.word	0x00011d20


	//   ....[60]....
        /*053c*/ 	.word	0x00013c30


	//   ....[61]....
        /*0540*/ 	.word	0x00013c40


	//   ....[62]....
        /*0544*/ 	.word	0x00013c50


	//   ....[63]....
        /*0548*/ 	.word	0x00013c60


	//   ....[64]....
        /*054c*/ 	.word	0x00013c90


	//   ....[65]....
        /*0550*/ 	.word	0x00013cb0


	//   ....[66]....
        /*0554*/ 	.word	0x00013cd0


	//   ....[67]....
        /*0558*/ 	.word	0x00013ce0


	//   ....[68]....
        /*055c*/ 	.word	0x00015190


	//   ....[69]....
        /*0560*/ 	.word	0x000157e0


	//   ....[70]....
        /*0564*/ 	.word	0x00015800


	//   ....[71]....
        /*0568*/ 	.word	0x00015810


	//   ....[72]....
        /*056c*/ 	.word	0x00015820


	//   ....[73]....
        /*0570*/ 	.word	0x00015830


	//   ....[74]....
        /*0574*/ 	.word	0x00015840


	//   ....[75]....
        /*0578*/ 	.word	0x00015850


	//   ....[76]....
        /*057c*/ 	.word	0x000159b0


	//   ....[77]....
        /*0580*/ 	.word	0x000159c0


	//   ....[78]....
        /*0584*/ 	.word	0x00015ac0


	//   ....[79]....
        /*0588*/ 	.word	0x00015af0


	//   ....[80]....
        /*058c*/ 	.word	0x00015bd0


	//   ....[81]....
        /*0590*/ 	.word	0x00015c00


	//   ....[82]....
        /*0594*/ 	.word	0x00015ce0


	//   ....[83]....
        /*0598*/ 	.word	0x00015d10


	//   ....[84]....
        /*059c*/ 	.word	0x00015df0


	//   ....[85]....
        /*05a0*/ 	.word	0x00015e20


	//   ....[86]....
        /*05a4*/ 	.word	0x00015f00


	//   ....[87]....
        /*05a8*/ 	.word	0x00015f30


	//   ....[88]....
        /*05ac*/ 	.word	0x00016010


	//   ....[89]....
        /*05b0*/ 	.word	0x00016040


	//   ....[90]....
        /*05b4*/ 	.word	0x00016120


	//   ....[91]....
        /*05b8*/ 	.word	0x00016140


	//   ....[92]....
        /*05bc*/ 	.word	0x00016770


	//   ....[93]....
        /*05c0*/ 	.word	0x00016780


	//   ....[94]....
        /*05c4*/ 	.word	0x00016850


	//   ....[95]....
        /*05c8*/ 	.word	0x00016880


	//   ....[96]....
        /*05cc*/ 	.word	0x00016950


	//   ....[97]....
        /*05d0*/ 	.word	0x00016980


	//   ....[98]....
        /*05d4*/ 	.word	0x00016a50


	//   ....[99]....
        /*05d8*/ 	.word	0x00016a80


	//   ....[100]....
        /*05dc*/ 	.word	0x00016b50


	//   ....[101]....
        /*05e0*/ 	.word	0x00016b80


	//   ....[102]....
        /*05e4*/ 	.word	0x00016c50


	//   ....[103]....
        /*05e8*/ 	.word	0x00016c80


	//   ....[104]....
        /*05ec*/ 	.word	0x00016d50


	//   ....[105]....
        /*05f0*/ 	.word	0x00016d80


	//   ....[106]....
        /*05f4*/ 	.word	0x00016e50


	//   ....[107]....
        /*05f8*/ 	.word	0x00016e70


	//----- nvinfo : EIATTR_EXIT_INSTR_OFFSETS
	.align		4
.L_482:
        /*05fc*/ 	.byte	0x04, 0x1c
        /*05fe*/ 	.short	(.L_484 - .L_483)


	//   ....[0]....
.L_483:
        /*0600*/ 	.word	0x00000040


	//   ....[1]....
        /*0604*/ 	.word	0x00016150


	//   ....[2]....
        /*0608*/ 	.word	0x000161b0


	//   ....[3]....
        /*060c*/ 	.word	0x00016210


	//   ....[4]....
        /*0610*/ 	.word	0x00016e80


	//   ....[5]....
        /*0614*/ 	.word	0x00016ed0


	//   ....[6]....
        /*0618*/ 	.word	0x00016f30


	//----- nvinfo : EIATTR_CTAIDZ_USED
	.align		4
.L_484:
        /*061c*/ 	.byte	0x01, 0x04
	.zero		2


	//----- nvinfo : EIATTR_MAX_THREADS
	.align		4
        /*0620*/ 	.byte	0x04, 0x05
        /*0622*/ 	.short	(.L_486 - .L_485)
.L_485:
        /*0624*/ 	.word	0x00000080
        /*0628*/ 	.word	0x00000001
        /*062c*/ 	.word	0x00000001


	//----- nvinfo : EIATTR_CRS_STACK_SIZE
	.align		4
.L_486:
        /*0630*/ 	.byte	0x04, 0x1e
        /*0632*/ 	.short	(.L_488 - .L_487)
.L_487:
        /*0634*/ 	.word	0x00000000
.L_488:


//--------------------- .nv.info._ZN7cutlass13device_kernelIN5flash19enable_sm80_to_sm89INS1_16FlashAttnFwdSm80INS1_25CollectiveMainloopFwdSm80ILi4ELi1ELb0EN4cute5tupleIJNS5_1CILi128EEENS7_ILi48EEES8_EEELi128ENS_6half_tEfNS_4arch4Sm80ELb0ELb1ELb1ELb1ELb0ELb0ELb1ELb0EEENS1_21CollectiveEpilogueFwdINS6_IJS8_S8_S9_EEENS6_IJNS7_ILi1EEESH_SH_EEESB_SD_Li128ELb1ELb1ELb0ELb0EEENS1_19SingleTileSchedulerILb1ELb0ELb1ELi128EEEEEEEEEvNT_6ParamsE --------------------------
	.section	.nv.info._ZN7cutlass13device_kernelIN5flash19enable_sm80_to_sm89INS1_16FlashAttnFwdSm80INS1_25CollectiveMainloopFwdSm80ILi4ELi1ELb0EN4cute5tupleIJNS5_1CILi128EEENS7_ILi48EEES8_EEELi128ENS_6half_tEfNS_4arch4Sm80ELb0ELb1ELb1ELb1ELb0ELb0ELb1ELb0EEENS1_21CollectiveEpilogueFwdINS6_IJS8_S8_S9_EEENS6_IJNS7_ILi1EEESH_SH_EEESB_SD_Li128ELb1ELb1ELb0ELb0EEENS1_19SingleTileSchedulerILb1ELb0ELb1ELi128EEEEEEEEEvNT_6ParamsE,"",@"SHT_CUDA_INFO"
	.sectionflags	@""
	.align	4


	//----- nvinfo : EIATTR_CUDA_API_VERSION
	.align		4
        /*0000*/ 	.byte	0x04, 0x37
        /*0002*/ 	.short	(.L_490 - .L_489)
.L_489:
        /*0004*/ 	.word	0x00000082


	//----- nvinfo : EIATTR_SW2861232_WAR
	.align		4
.L_490:
        /*0008*/ 	.byte	0x01, 0x35
	.zero		2


	//----- nvinfo : EIATTR_PARAM_CBANK
	.align		4
        /*000c*/ 	.byte	0x04, 0x0a
        /*000e*/ 	.short	(.L_492 - .L_491)
	.align		4
.L_491:
        /*0010*/ 	.word	index@(.nv.constant0._ZN7cutlass13device_kernelIN5flash19enable_sm80_to_sm89INS1_16FlashAttnFwdSm80INS1_25CollectiveMainloopFwdSm80ILi4ELi1ELb0EN4cute5tupleIJNS5_1CILi128EEENS7_ILi48EEES8_EEELi128ENS_6half_tEfNS_4arch4Sm80ELb0ELb1ELb1ELb1ELb0ELb0ELb1ELb0EEENS1_21CollectiveEpilogueFwdINS6_IJS8_S8_S9_EEENS6_IJNS7_ILi1EEESH_SH_EEESB_SD_Li128ELb1ELb1ELb0ELb0EEENS1_19SingleTileSchedulerILb1ELb0ELb1ELi128EEEEEEEEEvNT_6ParamsE)
        /*0014*/ 	.short	0x0160
        /*0016*/ 	.short	0x0418


	//----- nvinfo : EIATTR_CBANK_PARAM_SIZE
	.align		4
.L_492:
        /*0018*/ 	.byte	0x03, 0x19
        /*001a*/ 	.short	0x0418


	//----- nvinfo : EIATTR_KPARAM_INFO
	.align		4
        /*001c*/ 	.byte	0x04, 0x17
        /*001e*/ 	.short	(.L_494 - .L_493)
.L_493:
        /*0020*/ 	.word	0x00000000
        /*0024*/ 	.short	0x0000
        /*0026*/ 	.short	0x0000
        /*0028*/ 	.byte	0x00, 0xf0, 0x61, 0x10


	//----- nvinfo : EIATTR_MAXREG_COUNT
	.align		4
.L_494:
        /*002c*/ 	.byte	0x03, 0x1b
        /*002e*/ 	.short	0x00ff


	//----- nvinfo : EIATTR_NUM_BARRIERS
	.align		4
        /*0030*/ 	.byte	0x02, 0x4c
        /*0032*/ 	.byte	0x02
	.zero		1


	//----- nvinfo : EIATTR_ANNOTATIONS
	.align		4
        /*0034*/ 	.byte	0x04, 0x55
        /*0036*/ 	.short	(.L_496 - .L_495)


	//   ....[0]....
.L_495:
        /* <DEDUP_REMOVED lines=45> */


	//----- nvinfo : EIATTR_MERCURY_ISA_VERSION
	.align		4
.L_496:
        /*02f8*/ 	.byte	0x03, 0x5f
        /*02fa*/ 	.short	0x0000


	//----- nvinfo : EIATTR_COOP_GROUP_MASK_REGIDS
	.align		4
        /*02fc*/ 	.byte	0x04, 0x29
        /*02fe*/ 	.short	(.L_498 - .L_497)


	//   ....[0]....
.L_497:
        /*0300*/ 	.word	0xffffffff


	//   ....[1]....
        /*0304*/ 	.word	0xffffffff


	//   ....[2]....
        /*0308*/ 	.word	0xffffffff


	//   ....[3]....
        /*030c*/ 	.word	0xffffffff


	//   ....[4]....
        /*0310*/ 	.word	0xffffffff


	//   ....[5]....
        /*0314*/ 	.word	0xffffffff


	//   ....[6]....
        /*0318*/ 	.word	0xffffffff


	//   ....[7]....
        /*031c*/ 	.word	0xffffffff


	//   ....[8]....
        /*0320*/ 	.word	0xffffffff


	//   ....[9]....
        /*0324*/ 	.word	0xffffffff


	//   ....[10]....
        /*0328*/ 	.word	0xffffffff


	//   ....[11]....
        /*032c*/ 	.word	0xffffffff


	//   ....[12]....
        /*0330*/ 	.word	0xffffffff


	//   ....[13]....
        /*0334*/ 	.word	0xffffffff


	//   ....[14]....
        /*0338*/ 	.word	0xffffffff


	//   ....[15]....
        /*033c*/ 	.word	0xffffffff


	//   ....[16]....
        /*0340*/ 	.word	0xffffffff


	//   ....[17]....
        /*0344*/ 	.word	0xffffffff


	//   ....[18]....
        /*0348*/ 	.word	0xffffffff


	//   ....[19]....
        /*034c*/ 	.word	0xffffffff


	//   ....[20]....
        /*0350*/ 	.word	0xffffffff


	//   ....[21]....
        /*0354*/ 	.word	0xffffffff


	//   ....[22]....
        /*0358*/ 	.word	0xffffffff


	//   ....[23]....
        /*035c*/ 	.word	0xffffffff


	//   ....[24]....
        /*0360*/ 	.word	0xffffffff


	//   ....[25]....
        /*0364*/ 	.word	0xffffffff


	//   ....[26]....
        /*0368*/ 	.word	0xffffffff


	//   ....[27]....
        /*036c*/ 	.word	0xffffffff


	//   ....[28]....
        /*0370*/ 	.word	0xffffffff


	//   ....[29]....
        /*0374*/ 	.word	0xffffffff


	//   ....[30]....
        /*0378*/ 	.word	0xffffffff


	//   ....[31]....
        /*037c*/ 	.word	0xffffffff


	//   ....[32]....
        /*0380*/ 	.word	0xffffffff


	//   ....[33]....
        /*0384*/ 	.word	0xffffffff


	//   ....[34]....
        /*0388*/ 	.word	0xffffffff


	//   ....[35]....
        /*038c*/ 	.word	0xffffffff


	//   ....[36]....
        /*0390*/ 	.word	0xffffffff


	//   ....[37]....
        /*0394*/ 	.word	0xffffffff


	//   ....[38]....
        /*0398*/ 	.word	0xffffffff


	//   ....[39]....
        /*039c*/ 	.word	0xffffffff


	//   ....[40]....
        /*03a0*/ 	.word	0xffffffff


	//   ....[41]....
        /*03a4*/ 	.word	0xffffffff


	//   ....[42]....
        /*03a8*/ 	.word	0xffffffff


	//   ....[43]....
        /*03ac*/ 	.word	0xffffffff


	//   ....[44]....
        /*03b0*/ 	.word	0xffffffff


	//   ....[45]....
        /*03b4*/ 	.word	0xffffffff


	//   ....[46]....
        /*03b8*/ 	.word	0xffffffff


	//   ....[47]....
        /*03bc*/ 	.word	0xffffffff


	//   ....[48]....
        /*03c0*/ 	.word	0xffffffff


	//   ....[49]....
        /*03c4*/ 	.word	0xffffffff


	//   ....[50]....
        /*03c8*/ 	.word	0xffffffff


	//   ....[51]....
        /*03cc*/ 	.word	0xffffffff


	//   ....[52]....
        /*03d0*/ 	.word	0xffffffff


	//   ....[53]....
        /*03d4*/ 	.word	0xffffffff


	//   ....[54]....
        /*03d8*/ 	.word	0xffffffff


	//   ....[55]....
        /*03dc*/ 	.word	0xffffffff


	//   ....[56]....
        /*03e0*/ 	.word	0xffffffff


	//   ....[57]....
        /*03e4*/ 	.word	0xffffffff


	//   ....[58]....
        /*03e8*/ 	.word	0xffffffff


	//   ....[59]....
        /*03ec*/ 	.word	0xffffffff


	//   ....[60]....
        /*03f0*/ 	.word	0xffffffff


	//   ....[61]....
        /*03f4*/ 	.word	0xffffffff


	//   ....[62]....
        /*03f8*/ 	.word	0xffffffff


	//   ....[63]....
        /*03fc*/ 	.word	0xffffffff


	//   ....[64]....
        /*0400*/ 	.word	0xffffffff


	//   ....[65]....
        /*0404*/ 	.word	0xffffffff


	//   ....[66]....
        /*0408*/ 	.word	0xffffffff


	//   ....[67]....
        /*040c*/ 	.word	0xffffffff


	//   ....[68]....
        /*0410*/ 	.word	0xffffffff


	//   ....[69]....
        /*0414*/ 	.word	0xffffffff


	//   ....[70]....
        /*0418*/ 	.word	0xffffffff


	//   ....[71]....
        /*041c*/ 	.word	0xffffffff


	//   ....[72]....
        /*0420*/ 	.word	0xffffffff


	//   ....[73]....
        /*0424*/ 	.word	0xffffffff


	//   ....[74]....
        /*0428*/ 	.word	0xffffffff


	//   ....[75]....
        /*042c*/ 	.word	0xffffffff


	//   ....[76]....
        /*0430*/ 	.word	0xffffffff


	//   ....[77]....
        /*0434*/ 	.word	0xffffffff


	//   ....[78]....
        /*0438*/ 	.word	0xffffffff


	//   ....[79]....
        /*043c*/ 	.word	0xffffffff


	//   ....[80]....
        /*0440*/ 	.word	0xffffffff


	//   ....[81]....
        /*0444*/ 	.word	0xffffffff


	//   ....[82]....
        /*0448*/ 	.word	0xffffffff


	//   ....[83]....
        /*044c*/ 	.word	0xffffffff


	//   ....[84]....
        /*0450*/ 	.word	0xffffffff


	//   ....[85]....
        /*0454*/ 	.word	0xffffffff


	//   ....[86]....
        /*0458*/ 	.word	0xffffffff


	//   ....[87]....
        /*045c*/ 	.word	0xffffffff


	//   ....[88]....
        /*0460*/ 	.word	0xffffffff


	//   ....[89]....
        /*0464*/ 	.word	0xffffffff


	//   ....[90]....
        /*0468*/ 	.word	0xffffffff


	//   ....[91]....
        /*046c*/ 	.word	0xffffffff


	//   ....[92]....
        /*0470*/ 	.word	0xffffffff


	//   ....[93]....
        /*0474*/ 	.word	0xffffffff


	//   ....[94]....
        /*0478*/ 	.word	0xffffffff


	//   ....[95]....
        /*047c*/ 	.word	0xffffffff


	//   ....[96]....
        /*0480*/ 	.word	0xffffffff


	//   ....[97]....
        /*0484*/ 	.word	0xffffffff


	//   ....[98]....
        /*0488*/ 	.word	0xffffffff


	//   ....[99]....
        /*048c*/ 	.word	0xffffffff


	//   ....[100]....
        /*0490*/ 	.word	0xffffffff


	//   ....[101]....
        /*0494*/ 	.word	0xffffffff


	//   ....[102]....
        /*0498*/ 	.word	0xffffffff


	//   ....[103]....
        /*049c*/ 	.word	0xffffffff


	//   ....[104]....
        /*04a0*/ 	.word	0xffffffff


	//   ....[105]....
        /*04a4*/ 	.word	0xffffffff


	//   ....[106]....
        /*04a8*/ 	.word	0xffffffff


	//   ....[107]....
        /*04ac*/ 	.word	0xffffffff


	//   ....[108]....
        /*04b0*/ 	.word	0xffffffff


	//----- nvinfo : EIATTR_COOP_GROUP_INSTR_OFFSETS
	.align		4
.L_498:
        /*04b4*/ 	.byte	0x04, 0x28
        /*04b6*/ 	.short	(.L_500 - .L_499)


	//   ....[0]....
.L_499:
        /*04b8*/ 	.word	0x00000090


	//   ....[1]....
        /*04bc*/ 	.word	0x00001650


	//   ....[2]....
        /*04c0*/ 	.word	0x00001680


	//   ....[3]....
        /*04c4*/ 	.word	0x00001900


	//   ....[4]....
        /*04c8*/ 	.word	0x00001930


	//   ....[5]....
        /*04cc*/ 	.word	0x00001a10


	//   ....[6]....
        /*04d0*/ 	.word	0x00001a40


	//   ....[7]....
        /*04d4*/ 	.word	0x00001b20


	//   ....[8]....
        /*04d8*/ 	.word	0x00001b50


	//   ....[9]....
        /*04dc*/ 	.word	0x00001c30


	//   ....[10]....
        /*04e0*/ 	.word	0x00001c60


	//   ....[11]....
        /*04e4*/ 	.word	0x00001d40


	//   ....[12]....
        /*04e8*/ 	.word	0x00001d70


	//   ....[13]....
        /*04ec*/ 	.word	0x00001e50


	//   ....[14]....
        /*04f0*/ 	.word	0x00001e80


	//   ....[15]....
        /*04f4*/ 	.word	0x00001f60


	//   ....[16]....
        /*04f8*/ 	.word	0x00001fa0


	//   ....[17]....
        /*04fc*/ 	.word	0x000036a0


	//   ....[18]....
        /*0500*/ 	.word	0x00003ef0


	//   ....[19]....
        /*0504*/ 	.word	0x00004640


	//   ....[20]....
        /*0508*/ 	.word	0x00004d90


	//   ....[21]....
        /*050c*/ 	.word	0x000051e0


	//   ....[22]....
        /*0510*/ 	.word	0x00005220


	//   ....[23]....
        /*0514*/ 	.word	0x00005390


	//   ....[24]....
        /*0518*/ 	.word	0x000053d0


	//   ....[25]....
        /*051c*/ 	.word	0x000059a0


	//   ....[26]....
        /*0520*/ 	.word	0x00005a70


	//   ....[27]....
        /*0524*/ 	.word	0x00005ac0


	//   ....[28]....
        /*0528*/ 	.word	0x00005cf0


	//   ....[29]....
        /*052c*/ 	.word	0x00008a40


	//   ....[30]....
        /*0530*/ 	.word	0x00008d10


	//   ....[31]....
        /*0534*/ 	.word	0x00009330


	//   ....[32]....
        /*0538*/ 	.word	0x00009930


	//   ....[33]....
        /*053c*/ 	.word	0x0000a160


	//   ....[34]....
        /*0540*/ 	.word	0x0000a1d0


	//   ....[35]....
        /*0544*/ 	.word	0x0000a300


	//   ....[36]....
        /*0548*/ 	.word	0x0000a350


	//   ....[37]....
        /*054c*/ 	.word	0x0000a750


	//   ....[38]....
        /*0550*/ 	.word	0x0000a790


	//   ....[39]....
        /*0554*/ 	.word	0x0000a810


	//   ....[40]....
        /*0558*/ 	.word	0x0000a8d0


	//   ....[41]....
        /*055c*/ 	.word	0x0000db50


	//   ....[42]....
        /*0560*/ 	.word	0x0000dbe0


	//   ....[43]....
        /*0564*/ 	.word	0x0000dc60


	//   ....[44]....
        /*0568*/ 	.word	0x0000dda0


	//   ....[45]....
        /*056c*/ 	.word	0x0000de30


	//   ....[46]....
        /*0570*/ 	.word	0x0000de60


	//   ....[47]....
        /*0574*/ 	.word	0x0000dff0


	//   ....[48]....
        /*0578*/ 	.word	0x0000e4c0


	//   ....[49]....
        /*057c*/ 	.word	0x00011440


	//   ....[50]....
        /*0580*/ 	.word	0x00011810


	//   ....[51]....
        /*0584*/ 	.word	0x00011e20


	//   ....[52]....
        /*0588*/ 	.word	0x00012410


	//   ....[53]....
        /*058c*/ 	.word	0x00012c30


	//   ....[54]....
        /*0590*/ 	.word	0x00012ca0


	//   ....[55]....
        /*0594*/ 	.word	0x00012dd0


	//   ....[56]....
        /*0598*/ 	.word	0x00012e20


	//   ....[57]....
        /*059c*/ 	.word	0x00013220


	//   ....[58]....
        /*05a0*/ 	.word	0x00013260


	//   ....[59]....
        /*05a4*/ 	.word	0x000132e0


	//   ....[60]....
        /*05a8*/ 	.word	0x000133a0


	//   ....[61]....
        /*05ac*/ 	.word	0x00015160


	//   ....[62]....
        /*05b0*/ 	.word	0x00015170


	//   ....[63]....
        /*05b4*/ 	.word	0x00015180


	//   ....[64]....
        /*05b8*/ 	.word	0x00015190


	//   ....[65]....
        /*05bc*/ 	.word	0x000151c0


	//   ....[66]....
        /*05c0*/ 	.word	0x000151e0


	//   ....[67]....
        /*05c4*/ 	.word	0x00015200


	//   ....[68]....
        /*05c8*/ 	.word	0x00015210


	//   ....[69]....
        /*05cc*/ 	.word	0x00016d90


	//   ....[70]....
        /*05d0*/ 	.word	0x00016db0


	//   ....[71]....
        /*05d4*/ 	.word	0x00016de0


	//   ....[72]....
        /*05d8*/ 	.word	0x00016e00


	//   ....[73]....
        /*05dc*/ 	.word	0x00016e20


	//   ....[74]....
        /*05e0*/ 	.word	0x00016e40


	//   ....[75]....
        /*05e4*/ 	.word	0x00016e50


	//   ....[76]....
        /*05e8*/ 	.word	0x00016e60


	//   ....[77]....
        /*05ec*/ 	.word	0x000170a0


	//   ....[78]....
        /*05f0*/ 	.word	0x000170b0


	//   ....[79]....
        /*05f4*/ 	.word	0x000171b0


	//   ....[80]....
        /*05f8*/ 	.word	0x000171e0


	//   ....[81]....
        /*05fc*/ 	.word	0x000172c0


	//   ....[82]....
        /*0600*/ 	.word	0x000172f0


	//   ....[83]....
        /*0604*/ 	.word	0x000173d0


	//   ....[84]....
        /*0608*/ 	.word	0x00017400


	//   ....[85]....
        /*060c*/ 	.word	0x000174e0


	//   ....[86]....
        /*0610*/ 	.word	0x00017510


	//   ....[87]....
        /*0614*/ 	.word	0x000175f0


	//   ....[88]....
        /*0618*/ 	.word	0x00017620


	//   ....[89]....
        /*061c*/ 	.word	0x00017700


	//   ....[90]....
        /*0620*/ 	.word	0x00017730


	//   ....[91]....
        /*0624*/ 	.word	0x00017810


	//   ....[92]....
        /*0628*/ 	.word	0x00017830


	//   ....[93]....
        /*062c*/ 	.word	0x00017fe0


	//   ....[94]....
        /*0630*/ 	.word	0x00017ff0


	//   ....[95]....
        /*0634*/ 	.word	0x000180c0


	//   ....[96]....
        /*0638*/ 	.word	0x000180f0


	//   ....[97]....
        /*063c*/ 	.word	0x000181c0


	//   ....[98]....
        /*0640*/ 	.word	0x000181f0


	//   ....[99]....
        /*0644*/ 	.word	0x000182c0


	//   ....[100]....
        /*0648*/ 	.word	0x000182f0


	//   ....[101]....
        /*064c*/ 	.word	0x000183c0


	//   ....[102]....
        /*0650*/ 	.word	0x000183f0


	//   ....[103]....
        /*0654*/ 	.word	0x000184c0


	//   ....[104]....
        /*0658*/ 	.word	0x000184f0


	//   ....[105]....
        /*065c*/ 	.word	0x000185c0


	//   ....[106]....
        /*0660*/ 	.word	0x000185f0


	//   ....[107]....
        /*0664*/ 	.word	0x000186c0


	//   ....[108]....
        /*0668*/ 	.word	0x000186e0


	//----- nvinfo : EIATTR_EXIT_INSTR_OFFSETS
	.align		4
.L_500:
        /*066c*/ 	.byte	0x04, 0x1c
        /*066e*/ 	.short	(.L_502 - .L_501)


	//   ....[0]....
.L_501:
        /*0670*/ 	.word	0x00000350


	//   ....[1]....
        /*0674*/ 	.word	0x00017840


	//   ....[2]....
        /*0678*/ 	.word	0x000178a0


	//   ....[3]....
        /*067c*/ 	.word	0x00017900


	//   ....[4]....
        /*0680*/ 	.word	0x000186f0


	//   ....[5]....
        /*0684*/ 	.word	0x00018740


	//   ....[6]....
        /*0688*/ 	.word	0x000187a0


	//----- nvinfo : EIATTR_CTAIDZ_USED
	.align		4
.L_502:
        /*068c*/ 	.byte	0x01, 0x04
	.zero		2


	//----- nvinfo : EIATTR_MAX_THREADS
	.align		4
        /*0690*/ 	.byte	0x04, 0x05
        /*0692*/ 	.short	(.L_504 - .L_503)
.L_503:
        /*0694*/ 	.word	0x00000080
        /*0698*/ 	.word	0x00000001
        /*069c*/ 	.word	0x00000001


	//----- nvinfo : EIATTR_CRS_STACK_SIZE
	.align		4
.L_504:
        /*06a0*/ 	.byte	0x04, 0x1e
        /*06a2*/ 	.short	(.L_506 - .L_505)
.L_505:
        /*06a4*/ 	.word	0x00000000
.L_506:


//--------------------- .nv.info._ZN7cutlass13device_kernelIN5flash19enable_sm80_to_sm89INS1_16FlashAttnFwdSm80INS1_25CollectiveMainloopFwdSm80ILi4ELi1ELb0EN4cute5tupleIJNS5_1CILi128EEENS7_ILi48EEES8_EEELi128ENS_6half_tEfNS_4arch4Sm80ELb0ELb1ELb1ELb1ELb0ELb1ELb1ELb0EEENS1_21CollectiveEpilogueFwdINS6_IJS8_S8_S9_EEENS6_IJNS7_ILi1EEESH_SH_EEESB_SD_Li128ELb1ELb1ELb0ELb0EEENS1_19SingleTileSchedulerILb1ELb0ELb1ELi128EEEEEEEEEvNT_6ParamsE --------------------------
	.section	.nv.info._ZN7cutlass13device_kernelIN5flash19enable_sm80_to_sm89INS1_16FlashAttnFwdSm80INS1_25CollectiveMainloopFwdSm80ILi4ELi1ELb0EN4cute5tupleIJNS5_1CILi128EEENS7_ILi48EEES8_EEELi128ENS_6half_tEfNS_4arch4Sm80ELb0ELb1ELb1ELb1ELb0ELb1ELb1ELb0EEENS1_21CollectiveEpilogueFwdINS6_IJS8_S8_S9_EEENS6_IJNS7_ILi1EEESH_SH_EEESB_SD_Li128ELb1ELb1ELb0ELb0EEENS1_19SingleTileSchedulerILb1ELb0ELb1ELi128EEEEEEEEEvNT_6ParamsE,"",@"SHT_CUDA_INFO"
	.sectionflags	@""
	.align	4


	//----- nvinfo : EIATTR_CUDA_API_VERSION
	.align		4
        /*0000*/ 	.byte	0x04, 0x37
        /*0002*/ 	.short	(.L_508 - .L_507)
.L_507:
        /*0004*/ 	.word	0x00000082


	//----- nvinfo : EIATTR_SW2861232_WAR
	.align		4
.L_508:
        /*0008*/ 	.byte	0x01, 0x35
	.zero		2


	//----- nvinfo : EIATTR_PARAM_CBANK
	.align		4
        /*000c*/ 	.byte	0x04, 0x0a
        /*000e*/ 	.short	(.L_510 - .L_509)
	.align		4
.L_509:
        /*0010*/ 	.word	index@(.nv.constant0._ZN7cutlass13device_kernelIN5flash19enable_sm80_to_sm89INS1_16FlashAttnFwdSm80INS1_25CollectiveMainloopFwdSm80ILi4ELi1ELb0EN4cute5tupleIJNS5_1CILi128EEENS7_ILi48EEES8_EEELi128ENS_6half_tEfNS_4arch4Sm80ELb0ELb1ELb1ELb1ELb0ELb1ELb1ELb0EEENS1_21CollectiveEpilogueFwdINS6_IJS8_S8_S9_EEENS6_IJNS7_ILi1EEESH_SH_EEESB_SD_Li128ELb1ELb1ELb0ELb0EEENS1_19SingleTileSchedulerILb1ELb0ELb1ELi128EEEEEEEEEvNT_6ParamsE)
        /*0014*/ 	.short	0x0160
        /*0016*/ 	.short	0x0418


	//----- nvinfo : EIATTR_CBANK_PARAM_SIZE
	.align		4
.L_510:
        /*0018*/ 	.byte	0x03, 0x19
        /*001a*/ 	.short	0x0418


	//----- nvinfo : EIATTR_KPARAM_INFO
	.align		4
        /*001c*/ 	.byte	0x04, 0x17
        /*001e*/ 	.short	(.L_512 - .L_511)
.L_511:
        /*0020*/ 	.word	0x00000000
        /*0024*/ 	.short	0x0000
        /*0026*/ 	.short	0x0000
        /*0028*/ 	.byte	0x00, 0xf0, 0x61, 0x10


	//----- nvinfo : EIATTR_MAXREG_COUNT
	.align		4
.L_512:
        /*002c*/ 	.byte	0x03, 0x1b
        /*002e*/ 	.short	0x00ff


	//----- nvinfo : EIATTR_NUM_BARRIERS
	.align		4
        /*0030*/ 	.byte	0x02, 0x4c
        /*0032*/ 	.byte	0x02
	.zero		1


	//----- nvinfo : EIATTR_ANNOTATIONS
	.align		4
        /*0034*/ 	.byte	0x04, 0x55
        /*0036*/ 	.short	(.L_514 - .L_513)


	//   ....[0]....
.L_513:
        /* <DEDUP_REMOVED lines=69> */


	//----- nvinfo : EIATTR_MERCURY_ISA_VERSION
	.align		4
.L_514:
        /*0470*/ 	.byte	0x03, 0x5f
        /*0472*/ 	.short	0x0000


	//----- nvinfo : EIATTR_COOP_GROUP_MASK_REGIDS
	.align		4
        /*0474*/ 	.byte	0x04, 0x29
        /*0476*/ 	.short	(.L_516 - .L_515)


	//   ....[0]....
.L_515:
        /*0478*/ 	.word	0xffffffff


	//   ....[1]....
        /*047c*/ 	.word	0xffffffff


	//   ....[2]....
        /*0480*/ 	.word	0xffffffff


	//   ....[3]....
        /*0484*/ 	.word	0xffffffff


	//   ....[4]....
        /*0488*/ 	.word	0xffffffff


	//   ....[5]....
        /*048c*/ 	.word	0xffffffff


	//   ....[6]....
        /*0490*/ 	.word	0xffffffff


	//   ....[7]....
        /*0494*/ 	.word	0xffffffff


	//   ....[8]....
        /*0498*/ 	.word	0xffffffff


	//   ....[9]....
        /*049c*/ 	.word	0xffffffff


	//   ....[10]....
        /*04a0*/ 	.word	0xffffffff


	//   ....[11]....
        /*04a4*/ 	.word	0xffffffff


	//   ....[12]....
        /*04a8*/ 	.word	0xffffffff


	//   ....[13]....
        /*04ac*/ 	.word	0xffffffff


	//   ....[14]....
        /*04b0*/ 	.word	0xffffffff


	//   ....[15]....
        /*04b4*/ 	.word	0xffffffff


	//   ....[16]....
        /*04b8*/ 	.word	0xffffffff


	//   ....[17]....
        /*04bc*/ 	.word	0xffffffff


	//   ....[18]....
        /*04c0*/ 	.word	0xffffffff


	//   ....[19]....
        /*04c4*/ 	.word	0xffffffff


	//   ....[20]....
        /*04c8*/ 	.word	0xffffffff


	//   ....[21]....
        /*04cc*/ 	.word	0xffffffff


	//   ....[22]....
        /*04d0*/ 	.word	0xffffffff


	//   ....[23]....
        /*04d4*/ 	.word	0xffffffff


	//   ....[24]....
        /*04d8*/ 	.word	0xffffffff


	//   ....[25]....
        /*04dc*/ 	.word	0xffffffff


	//   ....[26]....
        /*04e0*/ 	.word	0xffffffff


	//   ....[27]....
        /*04e4*/ 	.word	0xffffffff


	//   ....[28]....
        /*04e8*/ 	.word	0xffffffff


	//   ....[29]....
        /*04ec*/ 	.word	0xffffffff


	//   ....[30]....
        /*04f0*/ 	.word	0xffffffff


	//   ....[31]....
        /*04f4*/ 	.word	0xffffffff


	//   ....[32]....
        /*04f8*/ 	.word	0xffffffff


	//   ....[33]....
        /*04fc*/ 	.word	0xffffffff


	//   ....[34]....
        /*0500*/ 	.word	0xffffffff


	//   ....[35]....
        /*0504*/ 	.word	0xffffffff


	//   ....[36]....
        /*0508*/ 	.word	0xffffffff


	//   ....[37]....
        /*050c*/ 	.word	0xffffffff


	//   ....[38]....
        /*0510*/ 	.word	0xffffffff


	//   ....[39]....
        /*0514*/ 	.word	0xffffffff


	//   ....[40]....
        /*0518*/ 	.word	0xffffffff


	//   ....[41]....
        /*051c*/ 	.word	0xffffffff


	//   ....[42]....
        /*0520*/ 	.word	0xffffffff


	//   ....[43]....
        /*0524*/ 	.word	0xffffffff


	//   ....[44]....
        /*0528*/ 	.word	0xffffffff


	//   ....[45]....
        /*052c*/ 	.word	0xffffffff


	//   ....[46]....
        /*0530*/ 	.word	0xffffffff


	//   ....[47]....
        /*0534*/ 	.word	0xffffffff


	//   ....[48]....
        /*0538*/ 	.word	0xffffffff


	//   ....[49]....
        /*053c*/ 	.word	0xffffffff


	//   ....[50]....
        /*0540*/ 	.word	0xffffffff


	//   ....[51]....
        /*0544*/ 	.word	0xffffffff


	//   ....[52]....
        /*0548*/ 	.word	0xffffffff


	//   ....[53]....
        /*054c*/ 	.word	0xffffffff


	//   ....[54]....
        /*0550*/ 	.word	0xffffffff


	//   ....[55]....
        /*0554*/ 	.word	0xffffffff


	//   ....[56]....
        /*0558*/ 	.word	0xffffffff


	//   ....[57]....
        /*055c*/ 	.word	0xffffffff


	//   ....[58]....
        /*0560*/ 	.word	0xffffffff


	//   ....[59]....
        /*0564*/ 	.word	0xffffffff


	//   ....[60]....
        /*0568*/ 	.word	0xffffffff


	//   ....[61]....
        /*056c*/ 	.word	0xffffffff


	//   ....[62]....
        /*0570*/ 	.word	0xffffffff


	//   ....[63]....
        /*0574*/ 	.word	0xffffffff


	//   ....[64]....
        /*0578*/ 	.word	0xffffffff


	//   ....[65]....
        /*057c*/ 	.word	0xffffffff


	//   ....[66]....
        /*0580*/ 	.word	0xffffffff


	//   ....[67]....
        /*0584*/ 	.word	0xffffffff


	//   ....[68]....
        /*0588*/ 	.word	0xffffffff


	//   ....[69]....
        /*058c*/ 	.word	0xffffffff


	//   ....[70]....
        /*0590*/ 	.word	0xffffffff


	//   ....[71]....
        /*0594*/ 	.word	0xffffffff


	//   ....[72]....
        /*0598*/ 	.word	0xffffffff


	//   ....[73]....
        /*059c*/ 	.word	0xffffffff


	//   ....[74]....
        /*05a0*/ 	.word	0xffffffff


	//   ....[75]....
        /*05a4*/ 	.word	0xffffffff


	//   ....[76]....
        /*05a8*/ 	.word	0xffffffff


	//   ....[77]....
        /*05ac*/ 	.word	0xffffffff


	//   ....[78]....
        /*05b0*/ 	.word	0xffffffff


	//   ....[79]....
        /*05b4*/ 	.word	0xffffffff


	//   ....[80]....
        /*05b8*/ 	.word	0xffffffff


	//   ....[81]....
        /*05bc*/ 	.word	0xffffffff


	//   ....[82]....
        /*05c0*/ 	.word	0xffffffff


	//   ....[83]....
        /*05c4*/ 	.word	0xffffffff


	//   ....[84]....
        /*05c8*/ 	.word	0xffffffff


	//   ....[85]....
        /*05cc*/ 	.word	0xffffffff


	//   ....[86]....
        /*05d0*/ 	.word	0xffffffff


	//   ....[87]....
        /*05d4*/ 	.word	0xffffffff


	//   ....[88]....
        /*05d8*/ 	.word	0xffffffff


	//   ....[89]....
        /*05dc*/ 	.word	0xffffffff


	//   ....[90]....
        /*05e0*/ 	.word	0xffffffff


	//   ....[91]....
        /*05e4*/ 	.word	0xffffffff


	//   ....[92]....
        /*05e8*/ 	.word	0xffffffff


	//   ....[93]....
        /*05ec*/ 	.word	0xffffffff


	//   ....[94]....
        /*05f0*/ 	.word	0xffffffff


	//   ....[95]....
        /*05f4*/ 	.word	0xffffffff


	//   ....[96]....
        /*05f8*/ 	.word	0xffffffff


	//   ....[97]....
        /*05fc*/ 	.word	0xffffffff


	//   ....[98]....
        /*0600*/ 	.word	0xffffffff


	//   ....[99]....
        /*0604*/ 	.word	0xffffffff


	//   ....[100]....
        /*0608*/ 	.word	0xffffffff


	//   ....[101]....
        /*060c*/ 	.word	0xffffffff


	//   ....[102]....
        /*0610*/ 	.word	0xffffffff


	//   ....[103]....
        /*0614*/ 	.word	0xffffffff


	//   ....[104]....
        /*0618*/ 	.word	0xffffffff


	//   ....[105]....
        /*061c*/ 	.word	0xffffffff


	//   ....[106]....
        /*0620*/ 	.word	0xffffffff


	//   ....[107]....
        /*0624*/ 	.word	0xffffffff


	//   ....[108]....
        /*0628*/ 	.word	0xffffffff


	//   ....[109]....
        /*062c*/ 	.word	0xffffffff


	//   ....[110]....
        /*0630*/ 	.word	0xffffffff


	//   ....[111]....
        /*0634*/ 	.word	0xffffffff


	//   ....[112]....
        /*0638*/ 	.word	0xffffffff


	//   ....[113]....
        /*063c*/ 	.word	0xffffffff


	//   ....[114]....
        /*0640*/ 	.word	0xffffffff


	//   ....[115]....
        /*0644*/ 	.word	0xffffffff


	//   ....[116]....
        /*0648*/ 	.word	0xffffffff


	//   ....[117]....
        /*064c*/ 	.word	0xffffffff


	//   ....[118]....
        /*0650*/ 	.word	0xffffffff


	//   ....[119]....
        /*0654*/ 	.word	0xffffffff


	//   ....[120]....
        /*0658*/ 	.word	0xffffffff


	//   ....[121]....
        /*065c*/ 	.word	0xffffffff


	//   ....[122]....
        /*0660*/ 	.word	0xffffffff


	//   ....[123]....
        /*0664*/ 	.word	0xffffffff


	//   ....[124]....
        /*0668*/ 	.word	0xffffffff


	//   ....[125]....
        /*066c*/ 	.word	0xffffffff


	//   ....[126]....
        /*0670*/ 	.word	0xffffffff


	//   ....[127]....
        /*0674*/ 	.word	0xffffffff


	//   ....[128]....
        /*0678*/ 	.word	0xffffffff


	//   ....[129]....
        /*067c*/ 	.word	0xffffffff


	//   ....[130]....
        /*0680*/ 	.word	0xffffffff


	//   ....[131]....
        /*0684*/ 	.word	0xffffffff


	//   ....[132]....
        /*0688*/ 	.word	0xffffffff


	//   ....[133]....
        /*068c*/ 	.word	0xffffffff


	//   ....[134]....
        /*0690*/ 	.word	0xffffffff


	//   ....[135]....
        /*0694*/ 	.word	0xffffffff


	//   ....[136]....
        /*0698*/ 	.word	0xffffffff


	//   ....[137]....
        /*069c*/ 	.word	0xffffffff


	//   ....[138]....
        /*06a0*/ 	.word	0xffffffff


	//   ....[139]....
        /*06a4*/ 	.word	0xffffffff


	//   ....[140]....
        /*06a8*/ 	.word	0xffffffff


	//   ....[141]....
        /*06ac*/ 	.word	0xffffffff


	//   ....[142]....
        /*06b0*/ 	.word	0xffffffff


	//   ....[143]....
        /*06b4*/ 	.word	0xffffffff


	//   ....[144]....
        /*06b8*/ 	.word	0xffffffff


	//   ....[145]....
        /*06bc*/ 	.word	0xffffffff


	//   ....[146]....
        /*06c0*/ 	.word	0xffffffff


	//   ....[147]....
        /*06c4*/ 	.word	0xffffffff


	//   ....[148]....
        /*06c8*/ 	.word	0xffffffff


	//   ....[149]....
        /*06cc*/ 	.word	0xffffffff


	//   ....[150]....
        /*06d0*/ 	.word	0xffffffff


	//   ....[151]....
        /*06d4*/ 	.word	0xffffffff


	//   ....[152]....
        /*06d8*/ 	.word	0xffffffff


	//   ....[153]....
        /*06dc*/ 	.word	0xffffffff


	//   ....[154]....
        /*06e0*/ 	.word	0xffffffff


	//   ....[155]....
        /*06e4*/ 	.word	0xffffffff


	//   ....[156]....
        /*06e8*/ 	.word	0xffffffff


	//   ....[157]....
        /*06ec*/ 	.word	0xffffffff


	//   ....[158]....
        /*06f0*/ 	.word	0xffffffff


	//   ....[159]....
        /*06f4*/ 	.word	0xffffffff


	//   ....[160]....
        /*06f8*/ 	.word	0xffffffff


	//   ....[161]....
        /*06fc*/ 	.word	0xffffffff


	//   ....[162]....
        /*0700*/ 	.word	0xffffffff


	//   ....[163]....
        /*0704*/ 	.word	0xffffffff


	//   ....[164]....
        /*0708*/ 	.word	0xffffffff


	//   ....[165]....
        /*070c*/ 	.word	0xffffffff


	//   ....[166]....
        /*0710*/ 	.word	0xffffffff


	//   ....[167]....
        /*0714*/ 	.word	0xffffffff


	//   ....[168]....
        /*0718*/ 	.word	0xffffffff


	//   ....[169]....
        /*071c*/ 	.word	0xffffffff


	//   ....[170]....
        /*0720*/ 	.word	0xffffffff


	//   ....[171]....
        /*0724*/ 	.word	0xffffffff


	//   ....[172]....
        /*0728*/ 	.word	0xffffffff


	//   ....[173]....
        /*072c*/ 	.word	0xffffffff


	//   ....[174]....
        /*0730*/ 	.word	0xffffffff


	//   ....[175]....
        /*0734*/ 	.word	0xffffffff


	//   ....[176]....
        /*0738*/ 	.word	0xffffffff


	//   ....[177]....
        /*073c*/ 	.word	0xffffffff


	//   ....[178]....
        /*0740*/ 	.word	0xffffffff


	//   ....[179]....
        /*0744*/ 	.word	0xffffffff


	//   ....[180]....
        /*0748*/ 	.word	0xffffffff


	//   ....[181]....
        /*074c*/ 	.word	0xffffffff


	//   ....[182]....
        /*0750*/ 	.word	0xffffffff


	//   ....[183]....
        /*0754*/ 	.word	0xffffffff


	//   ....[184]....
        /*0758*/ 	.word	0xffffffff


	//   ....[185]....
        /*075c*/ 	.word	0xffffffff


	//   ....[186]....
        /*0760*/ 	.word	0xffffffff


	//   ....[187]....
        /*0764*/ 	.word	0xffffffff


	//   ....[188]....
        /*0768*/ 	.word	0xffffffff


	//   ....[189]....
        /*076c*/ 	.word	0xffffffff


	//   ....[190]....
        /*0770*/ 	.word	0xffffffff


	//   ....[191]....
        /*0774*/ 	.word	0xffffffff


	//   ....[192]....
        /*0778*/ 	.word	0xffffffff


	//   ....[193]....
        /*077c*/ 	.word	0xffffffff


	//   ....[194]....
        /*0780*/ 	.word	0xffffffff


	//   ....[195]....
        /*0784*/ 	.word	0xffffffff


	//   ....[196]....
        /*0788*/ 	.word	0xffffffff


	//   ....[197]....
        /*078c*/ 	.word	0xffffffff


	//   ....[198]....
        /*0790*/ 	.word	0xffffffff


	//   ....[199]....
        /*0794*/ 	.word	0xffffffff


	//   ....[200]....
        /*0798*/ 	.word	0xffffffff


	//   ....[201]....
        /*079c*/ 	.word	0xffffffff


	//   ....[202]....
        /*07a0*/ 	.word	0xffffffff


	//   ....[203]....
        /*07a4*/ 	.word	0xffffffff


	//   ....[204]....
        /*07a8*/ 	.word	0xffffffff


	//   ....[205]....
        /*07ac*/ 	.word	0xffffffff


	//   ....[206]....
        /*07b0*/ 	.word	0xffffffff


	//   ....[207]....
        /*07b4*/ 	.word	0xffffffff


	//   ....[208]....
        /*07b8*/ 	.word	0xffffffff


	//   ....[209]....
        /*07bc*/ 	.word	0xffffffff


	//   ....[210]....
        /*07c0*/ 	.word	0xffffffff


	//   ....[211]....
        /*07c4*/ 	.word	0xffffffff


	//   ....[212]....
        /*07c8*/ 	.word	0xffffffff


	//   ....[213]....
        /*07cc*/ 	.word	0xffffffff


	//   ....[214]....
        /*07d0*/ 	.word	0xffffffff


	//   ....[215]....
        /*07d4*/ 	.word	0xffffffff


	//   ....[216]....
        /*07d8*/ 	.word	0xffffffff


	//   ....[217]....
        /*07dc*/ 	.word	0xffffffff


	//   ....[218]....
        /*07e0*/ 	.word	0xffffffff


	//   ....[219]....
        /*07e4*/ 	.word	0xffffffff


	//   ....[220]....
        /*07e8*/ 	.word	0xffffffff


	//   ....[221]....
        /*07ec*/ 	.word	0xffffffff


	//   ....[222]....
        /*07f0*/ 	.word	0xffffffff


	//   ....[223]....
        /*07f4*/ 	.word	0xffffffff


	//   ....[224]....
        /*07f8*/ 	.word	0xffffffff


	//   ....[225]....
        /*07fc*/ 	.word	0xffffffff


	//   ....[226]....
        /*0800*/ 	.word	0xffffffff


	//   ....[227]....
        /*0804*/ 	.word	0xffffffff


	//   ....[228]....
        /*0808*/ 	.word	0xffffffff


	//   ....[229]....
        /*080c*/ 	.word	0xffffffff


	//   ....[230]....
        /*0810*/ 	.word	0xffffffff


	//   ....[231]....
        /*0814*/ 	.word	0xffffffff


	//   ....[232]....
        /*0818*/ 	.word	0xffffffff


	//   ....[233]....
        /*081c*/ 	.word	0xffffffff


	//   ....[234]....
        /*0820*/ 	.word	0xffffffff


	//   ....[235]....
        /*0824*/ 	.word	0xffffffff


	//   ....[236]....
        /*0828*/ 	.word	0xffffffff


	//   ....[237]....
        /*082c*/ 	.word	0xffffffff


	//   ....[238]....
        /*0830*/ 	.word	0xffffffff


	//   ....[239]....
        /*0834*/ 	.word	0xffffffff


	//   ....[240]....
        /*0838*/ 	.word	0xffffffff


	//   ....[241]....
        /*083c*/ 	.word	0xffffffff


	//   ....[242]....
        /*0840*/ 	.word	0xffffffff


	//   ....[243]....
        /*0844*/ 	.word	0xffffffff


	//   ....[244]....
        /*0848*/ 	.word	0xffffffff


	//   ....[245]....
        /*084c*/ 	.word	0xffffffff


	//   ....[246]....
        /*0850*/ 	.word	0xffffffff


	//   ....[247]....
        /*0854*/ 	.word	0xffffffff


	//   ....[248]....
        /*0858*/ 	.word	0xffffffff


	//   ....[249]....
        /*085c*/ 	.word	0xffffffff


	//   ....[250]....
        /*0860*/ 	.word	0xffffffff


	//   ....[251]....
        /*0864*/ 	.word	0xffffffff


	//   ....[252]....
        /*0868*/ 	.word	0xffffffff


	//   ....[253]....
        /*086c*/ 	.word	0xffffffff


	//   ....[254]....
        /*0870*/ 	.word	0xffffffff


	//   ....[255]....
        /*0874*/ 	.word	0xffffffff


	//   ....[0]....
        /*0878*/ 	.word	0xffffffff


	//   ....[1]....
        /*087c*/ 	.word	0xffffffff


	//   ....[2]....
        /*0880*/ 	.word	0xffffffff


	//   ....[3]....
        /*0884*/ 	.word	0xffffffff


	//   ....[4]....
        /*0888*/ 	.word	0xffffffff


	//   ....[5]....
        /*088c*/ 	.word	0xffffffff


	//   ....[6]....
        /*0890*/ 	.word	0xffffffff


	//   ....[7]....
        /*0894*/ 	.word	0xffffffff


	//   ....[8]....
        /*0898*/ 	.word	0xffffffff


	//   ....[9]....
        /*089c*/ 	.word	0xffffffff


	//   ....[10]....
        /*08a0*/ 	.word	0xffffffff


	//   ....[11]....
        /*08a4*/ 	.word	0xffffffff


	//   ....[12]....
        /*08a8*/ 	.word	0xffffffff


	//   ....[13]....
        /*08ac*/ 	.word	0xffffffff


	//   ....[14]....
        /*08b0*/ 	.word	0xffffffff


	//   ....[15]....
        /*08b4*/ 	.word	0xffffffff


	//   ....[16]....
        /*08b8*/ 	.word	0xffffffff


	//   ....[17]....
        /*08bc*/ 	.word	0xffffffff


	//   ....[18]....
        /*08c0*/ 	.word	0xffffffff


	//   ....[19]....
        /*08c4*/ 	.word	0xffffffff


	//   ....[20]....
        /*08c8*/ 	.word	0xffffffff


	//----- nvinfo : EIATTR_COOP_GROUP_INSTR_OFFSETS
	.align		4
.L_516:
        /*08cc*/ 	.byte	0x04, 0x28
        /*08ce*/ 	.short	(.L_518 - .L_517)


	//   ....[0]....
.L_517:
        /*08d0*/ 	.word	0x00000090


	//   ....[1]....
        /*08d4*/ 	.word	0x00007550


	//   ....[2]....
        /*08d8*/ 	.word	0x00007570


	//   ....[3]....
        /*08dc*/ 	.word	0x00007700


	//   ....[4]....
        /*08e0*/ 	.word	0x00007710


	//   ....[5]....
        /*08e4*/ 	.word	0x00007890


	//   ....[6]....
        /*08e8*/ 	.word	0x000078b0


	//   ....[7]....
        /*08ec*/ 	.word	0x00007a30


	//   ....[8]....
        /*08f0*/ 	.word	0x00007a40


	//   ....[9]....
        /*08f4*/ 	.word	0x00007bc0


	//   ....[10]....
        /*08f8*/ 	.word	0x00007be0


	//   ....[11]....
        /*08fc*/ 	.word	0x00007d60


	//   ....[12]....
        /*0900*/ 	.word	0x00007d70


	//   ....[13]....
        /*0904*/ 	.word	0x00007ef0


	//   ....[14]....
        /*0908*/ 	.word	0x00007f10


	//   ....[15]....
        /*090c*/ 	.word	0x00008090


	//   ....[16]....
        /*0910*/ 	.word	0x000080a0


	//   ....[17]....
        /*0914*/ 	.word	0x00009c10


	//   ....[18]....
        /*0918*/ 	.word	0x00009e80


	//   ....[19]....
        /*091c*/ 	.word	0x0000a4e0


	//   ....[20]....
        /*0920*/ 	.word	0x0000aa80


	//   ....[21]....
        /*0924*/ 	.word	0x0000b230


	//   ....[22]....
        /*0928*/ 	.word	0x0000b330


	//   ....[23]....
        /*092c*/ 	.word	0x0000b420


	//   ....[24]....
        /*0930*/ 	.word	0x0000b580


	//   ....[25]....
        /*0934*/ 	.word	0x0000b650


	//   ....[26]....
        /*0938*/ 	.word	0x0000b780


	//   ....[27]....
        /*093c*/ 	.word	0x0000b960


	//   ....[28]....
        /*0940*/ 	.word	0x0000bb00


	//   ....[29]....
        /*0944*/ 	.word	0x0000dea0


	//   ....[30]....
        /*0948*/ 	.word	0x0000eab0


	//   ....[31]....
        /*094c*/ 	.word	0x0000eff0


	//   ....[32]....
        /*0950*/ 	.word	0x0000f6e0


	//   ....[33]....
        /*0954*/ 	.word	0x0000fa70


	//   ....[34]....
        /*0958*/ 	.word	0x0000fba0


	//   ....[35]....
        /*095c*/ 	.word	0x0000fbf0


	//   ....[36]....
        /*0960*/ 	.word	0x0000fce0


	//   ....[37]....
        /*0964*/ 	.word	0x0000fd60


	//   ....[38]....
        /*0968*/ 	.word	0x0000fe70


	//   ....[39]....
        /*096c*/ 	.word	0x0000ffe0


	//   ....[40]....
        /*0970*/ 	.word	0x00010110


	//   ....[41]....
        /*0974*/ 	.word	0x000134e0


	//   ....[42]....
        /*0978*/ 	.word	0x00013570


	//   ....[43]....
        /*097c*/ 	.word	0x000135c0


	//   ....[44]....
        /*0980*/ 	.word	0x00013730


	//   ....[45]....
        /*0984*/ 	.word	0x000137c0


	//   ....[46]....
        /*0988*/ 	.word	0x000137f0


	//   ....[47]....
        /*098c*/ 	.word	0x000139b0


	//   ....[48]....
        /*0990*/ 	.word	0x00013dc0


	//   ....[49]....
        /*0994*/ 	.word	0x00016ed0


	//   ....[50]....
        /*0998*/ 	.word	0x00017700


	//   ....[51]....
        /*099c*/ 	.word	0x000178e0


	//   ....[52]....
        /*09a0*/ 	.word	0x00017d50


	//   ....[53]....
        /*09a4*/ 	.word	0x00018340


	//   ....[54]....
        /*09a8*/ 	.word	0x00018420


	//   ....[55]....
        /*09ac*/ 	.word	0x00018470


	//   ....[56]....
        /*09b0*/ 	.word	0x00018530


	//   ....[57]....
        /*09b4*/ 	.word	0x000187e0


	//   ....[58]....
        /*09b8*/ 	.word	0x00018830


	//   ....[59]....
        /*09bc*/ 	.word	0x00018910


	//   ....[60]....
        /*09c0*/ 	.word	0x00018a40


	//   ....[61]....
        /*09c4*/ 	.word	0x0001a7a0


	//   ....[62]....
        /*09c8*/ 	.word	0x0001a810


	//   ....[63]....
        /*09cc*/ 	.word	0x0001a820


	//   ....[64]....
        /*09d0*/ 	.word	0x0001a830


	//   ....[65]....
        /*09d4*/ 	.word	0x0001a860


	//   ....[66]....
        /*09d8*/ 	.word	0x0001a880


	//   ....[67]....
        /*09dc*/ 	.word	0x0001a890


	//   ....[68]....
        /*09e0*/ 	.word	0x0001a8a0


	//   ....[69]....
        /*09e4*/ 	.word	0x0001c400


	//   ....[70]....
        /*09e8*/ 	.word	0x0001c440


	//   ....[71]....
        /*09ec*/ 	.word	0x0001c470


	//   ....[72]....
        /*09f0*/ 	.word	0x0001c490


	//   ....[73]....
        /*09f4*/ 	.word	0x0001c4b0


	//   ....[74]....
        /*09f8*/ 	.word	0x0001c4d0


	//   ....[75]....
        /*09fc*/ 	.word	0x0001c4e0


	//   ....[76]....
        /*0a00*/ 	.word	0x0001c4f0


	//   ....[77]....
        /*0a04*/ 	.word	0x0001c730


	//   ....[78]....
        /*0a08*/ 	.word	0x0001c740


	//   ....[79]....
        /*0a0c*/ 	.word	0x0001c840


	//   ....[80]....
        /*0a10*/ 	.word	0x0001c870


	//   ....[81]....
        /*0a14*/ 	.word	0x0001c950


	//   ....[82]....
        /*0a18*/ 	.word	0x0001c980


	//   ....[83]....
        /*0a1c*/ 	.word	0x0001ca60


	//   ....[84]....
        /*0a20*/ 	.word	0x0001ca90


	//   ....[85]....
        /*0a24*/ 	.word	0x0001cb70


	//   ....[86]....
        /*0a28*/ 	.word	0x0001cba0


	//   ....[87]....
        /*0a2c*/ 	.word	0x0001cc80


	//   ....[88]....
        /*0a30*/ 	.word	0x0001ccb0


	//   ....[89]....
        /*0a34*/ 	.word	0x0001cd90


	//   ....[90]....
        /*0a38*/ 	.word	0x0001cdc0


	//   ....[91]....
        /*0a3c*/ 	.word	0x0001cea0


	//   ....[92]....
        /*0a40*/ 	.word	0x0001cec0


	//   ....[93]....
        /*0a44*/ 	.word	0x0001d640


	//   ....[94]....
        /*0a48*/ 	.word	0x0001d660


	//   ....[95]....
        /*0a4c*/ 	.word	0x0001d770


	//   ....[96]....
        /*0a50*/ 	.word	0x0001d780


	//   ....[97]....
        /*0a54*/ 	.word	0x0001d890


	//   ....[98]....
        /*0a58*/ 	.word	0x0001d8b0


	//   ....[99]....
        /*0a5c*/ 	.word	0x0001d9c0


	//   ....[100]....
        /*0a60*/ 	.word	0x0001d9d0


	//   ....[101]....
        /*0a64*/ 	.word	0x0001dae0


	//   ....[102]....
        /*0a68*/ 	.word	0x0001db00


	//   ....[103]....
        /*0a6c*/ 	.word	0x0001dc10


	//   ....[104]....
        /*0a70*/ 	.word	0x0001dc20


	//   ....[105]....
        /*0a74*/ 	.word	0x0001dd30


	//   ....[106]....
        /*0a78*/ 	.word	0x0001dd50


	//   ....[107]....
        /*0a7c*/ 	.word	0x0001de60


	//   ....[108]....
        /*0a80*/ 	.word	0x0001de70


	//   ....[109]....
        /*0a84*/ 	.word	0x0001dfc0


	//   ....[110]....
        /*0a88*/ 	.word	0x0001e040


	//   ....[111]....
        /*0a8c*/ 	.word	0x0001e0c0


	//   ....[112]....
        /*0a90*/ 	.word	0x0001e130


	//   ....[113]....
        /*0a94*/ 	.word	0x0001e1b0


	//   ....[114]....
        /*0a98*/ 	.word	0x0001e230


	//   ....[115]....
        /*0a9c*/ 	.word	0x0001e2b0


	//   ....[116]....
        /*0aa0*/ 	.word	0x0001e320


	//   ....[117]....
        /*0aa4*/ 	.word	0x0001e3a0


	//   ....[118]....
        /*0aa8*/ 	.word	0x0001e420


	//   ....[119]....
        /*0aac*/ 	.word	0x0001e4a0


	//   ....[120]....
        /*0ab0*/ 	.word	0x0001e510


	//   ....[121]....
        /*0ab4*/ 	.word	0x0001e590


	//   ....[122]....
        /*0ab8*/ 	.word	0x0001e610


	//   ....[123]....
        /*0abc*/ 	.word	0x0001e690


	//   ....[124]....
        /*0ac0*/ 	.word	0x0001e700


	//   ....[125]....
        /*0ac4*/ 	.word	0x0001e760


	//   ....[126]....
        /*0ac8*/ 	.word	0x0001e7c0


	//   ....[127]....
        /*0acc*/ 	.word	0x0001e810


	//   ....[128]....
        /*0ad0*/ 	.word	0x0001e870


	//   ....[129]....
        /*0ad4*/ 	.word	0x0001e8c0


	//   ....[130]....
        /*0ad8*/ 	.word	0x0001e920


	//   ....[131]....
        /*0adc*/ 	.word	0x0001e970


	//   ....[132]....
        /*0ae0*/ 	.word	0x0001e9d0


	//   ....[133]....
        /*0ae4*/ 	.word	0x0001ea40


	//   ....[134]....
        /*0ae8*/ 	.word	0x0001eac0


	//   ....[135]....
        /*0aec*/ 	.word	0x0001eb40


	//   ....[136]....
        /*0af0*/ 	.word	0x0001ebb0


	//   ....[137]....
        /*0af4*/ 	.word	0x0001ec30


	//   ....[138]....
        /*0af8*/ 	.word	0x0001ecb0


	//   ....[139]....
        /*0afc*/ 	.word	0x0001ed30


	//   ....[140]....
        /*0b00*/ 	.word	0x0001eda0


	//   ....[141]....
        /*0b04*/ 	.word	0x0001ee20


	//   ....[142]....
        /*0b08*/ 	.word	0x0001eea0


	//   ....[143]....
        /*0b0c*/ 	.word	0x0001ef20


	//   ....[144]....
        /*0b10*/ 	.word	0x0001ef90


	//   ....[145]....
        /*0b14*/ 	.word	0x0001f010


	//   ....[146]....
        /*0b18*/ 	.word	0x0001f090


	//   ....[147]....
        /*0b1c*/ 	.word	0x0001f110


	//   ....[148]....
        /*0b20*/ 	.word	0x0001f180


	//   ....[149]....
        /*0b24*/ 	.word	0x0001f650


	//   ....[150]....
        /*0b28*/ 	.word	0x0001f670


	//   ....[151]....
        /*0b2c*/ 	.word	0x0001f690


	//   ....[152]....
        /*0b30*/ 	.word	0x0001f6a0


	//   ....[153]....
        /*0b34*/ 	.word	0x0001f990


	//   ....[154]....
        /*0b38*/ 	.word	0x0001f9a0


	//   ....[155]....
        /*0b3c*/ 	.word	0x0001f9b0


	//   ....[156]....
        /*0b40*/ 	.word	0x0001f9c0


	//   ....[157]....
        /*0b44*/ 	.word	0x0001fc90


	//   ....[158]....
        /*0b48*/ 	.word	0x0001fcb0


	//   ....[159]....
        /*0b4c*/ 	.word	0x0001fcd0


	//   ....[160]....
        /*0b50*/ 	.word	0x0001fce0


	//   ....[161]....
        /*0b54*/ 	.word	0x0001ffd0


	//   ....[162]....
        /*0b58*/ 	.word	0x0001ffe0


	//   ....[163]....
        /*0b5c*/ 	.word	0x0001fff0


	//   ....[164]....
        /*0b60*/ 	.word	0x00020000


	//   ....[165]....
        /*0b64*/ 	.word	0x000202d0


	//   ....[166]....
        /*0b68*/ 	.word	0x000202f0


	//   ....[167]....
        /*0b6c*/ 	.word	0x00020310


	//   ....[168]....
        /*0b70*/ 	.word	0x00020320


	//   ....[169]....
        /*0b74*/ 	.word	0x00020620


	//   ....[170]....
        /*0b78*/ 	.word	0x00020640


	//   ....[171]....
        /*0b7c*/ 	.word	0x00020660


	//   ....[172]....
        /*0b80*/ 	.word	0x00020670


	//   ....[173]....
        /*0b84*/ 	.word	0x00020950


	//   ....[174]....
        /*0b88*/ 	.word	0x000209b0


	//   ....[175]....
        /*0b8c*/ 	.word	0x000209c0


	//   ....[176]....
        /*0b90*/ 	.word	0x000209d0


	//   ....[177]....
        /*0b94*/ 	.word	0x00020cd0


	//   ....[178]....
        /*0b98*/ 	.word	0x00020d30


	//   ....[179]....
        /*0b9c*/ 	.word	0x00020d40


	//   ....[180]....
        /*0ba0*/ 	.word	0x00020d50


	//   ....[181]....
        /*0ba4*/ 	.word	0x00024380


	//   ....[182]....
        /*0ba8*/ 	.word	0x000243a0


	//   ....[183]....
        /*0bac*/ 	.word	0x000243c0


	//   ....[184]....
        /*0bb0*/ 	.word	0x000243d0


	//   ....[185]....
        /*0bb4*/ 	.word	0x00024600


	//   ....[186]....
        /*0bb8*/ 	.word	0x00024610


	//   ....[187]....
        /*0bbc*/ 	.word	0x00024620


	//   ....[188]....
        /*0bc0*/ 	.word	0x00024630


	//   ....[189]....
        /*0bc4*/ 	.word	0x000248a0


	//   ....[190]....
        /*0bc8*/ 	.word	0x000248c0


	//   ....[191]....
        /*0bcc*/ 	.word	0x000248e0


	//   ....[192]....
        /*0bd0*/ 	.word	0x000248f0


	//   ....[193]....
        /*0bd4*/ 	.word	0x00024b10


	//   ....[194]....
        /*0bd8*/ 	.word	0x00024b20


	//   ....[195]....
        /*0bdc*/ 	.word	0x00024b30


	//   ....[196]....
        /*0be0*/ 	.word	0x00024b40


	//   ....[197]....
        /*0be4*/ 	.word	0x00024db0


	//   ....[198]....
        /*0be8*/ 	.word	0x00024dd0


	//   ....[199]....
        /*0bec*/ 	.word	0x00024df0


	//   ....[200]....
        /*0bf0*/ 	.word	0x00024e00


	//   ....[201]....
        /*0bf4*/ 	.word	0x00025020


	//   ....[202]....
        /*0bf8*/ 	.word	0x00025030


	//   ....[203]....
        /*0bfc*/ 	.word	0x00025040


	//   ....[204]....
        /*0c00*/ 	.word	0x00025050


	//   ....[205]....
        /*0c04*/ 	.word	0x000252c0


	//   ....[206]....
        /*0c08*/ 	.word	0x000252e0


	//   ....[207]....
        /*0c0c*/ 	.word	0x00025300


	//   ....[208]....
        /*0c10*/ 	.word	0x00025310


	//   ....[209]....
        /*0c14*/ 	.word	0x00025590


	//   ....[210]....
        /*0c18*/ 	.word	0x000255a0


	//   ....[211]....
        /*0c1c*/ 	.word	0x000255b0


	//   ....[212]....
        /*0c20*/ 	.word	0x000255c0


	//   ....[213]....
        /*0c24*/ 	.word	0x00028fb0


	//   ....[214]....
        /*0c28*/ 	.word	0x00029030


	//   ....[215]....
        /*0c2c*/ 	.word	0x000290b0


	//   ....[216]....
        /*0c30*/ 	.word	0x00029120


	//   ....[217]....
        /*0c34*/ 	.word	0x000291a0


	//   ....[218]....
        /*0c38*/ 	.word	0x00029210


	//   ....[219]....
        /*0c3c*/ 	.word	0x00029290


	//   ....[220]....
        /*0c40*/ 	.word	0x00029300


	//   ....[221]....
        /*0c44*/ 	.word	0x00029380


	//   ....[222]....
        /*0c48*/ 	.word	0x00029400


	//   ....[223]....
        /*0c4c*/ 	.word	0x00029480


	//   ....[224]....
        /*0c50*/ 	.word	0x000294f0


	//   ....[225]....
        /*0c54*/ 	.word	0x00029570


	//   ....[226]....
        /*0c58*/ 	.word	0x000295e0


	//   ....[227]....
        /*0c5c*/ 	.word	0x00029660


	//   ....[228]....
        /*0c60*/ 	.word	0x000296d0


	//   ....[229]....
        /*0c64*/ 	.word	0x00029750


	//   ....[230]....
        /*0c68*/ 	.word	0x000297d0


	//   ....[231]....
        /*0c6c*/ 	.word	0x00029850


	//   ....[232]....
        /*0c70*/ 	.word	0x000298c0


	//   ....[233]....
        /*0c74*/ 	.word	0x00029940


	//   ....[234]....
        /*0c78*/ 	.word	0x000299c0


	//   ....[235]....
        /*0c7c*/ 	.word	0x00029a40


	//   ....[236]....
        /*0c80*/ 	.word	0x00029ab0


	//   ....[237]....
        /*0c84*/ 	.word	0x00029b30


	//   ....[238]....
        /*0c88*/ 	.word	0x00029bb0


	//   ....[239]....
        /*0c8c*/ 	.word	0x00029c20


	//   ....[240]....
        /*0c90*/ 	.word	0x00029c90


	//   ....[241]....
        /*0c94*/ 	.word	0x00029d10


	//   ....[242]....
        /*0c98*/ 	.word	0x00029d90


	//   ....[243]....
        /*0c9c*/ 	.word	0x00029e00


	//   ....[244]....
        /*0ca0*/ 	.word	0x00029e70


	//   ....[245]....
        /*0ca4*/ 	.word	0x00029ef0


	//   ....[246]....
        /*0ca8*/ 	.word	0x00029f70


	//   ....[247]....
        /*0cac*/ 	.word	0x00029ff0


	//   ....[248]....
        /*0cb0*/ 	.word	0x0002a060


	//   ....[249]....
        /*0cb4*/ 	.word	0x0002a0e0


	//   ....[250]....
        /*0cb8*/ 	.word	0x0002a150


	//   ....[251]....
        /*0cbc*/ 	.word	0x0002a1d0


	//   ....[252]....
        /*0cc0*/ 	.word	0x0002a240


	//   ....[253]....
        /*0cc4*/ 	.word	0x0002a2c0


	//   ....[254]....
        /*0cc8*/ 	.word	0x0002a340


	//   ....[255]....
        /*0ccc*/ 	.word	0x0002a3c0


	//   ....[0]....
        /*0cd0*/ 	.word	0x0002a430


	//   ....[1]....
        /*0cd4*/ 	.word	0x0002a4b0


	//   ....[2]....
        /*0cd8*/ 	.word	0x0002a520


	//   ....[3]....
        /*0cdc*/ 	.word	0x0002a5a0


	//   ....[4]....
        /*0ce0*/ 	.word	0x0002a610


	//   ....[5]....
        /*0ce4*/ 	.word	0x0002a690


	//   ....[6]....
        /*0ce8*/ 	.word	0x0002a710


	//   ....[7]....
        /*0cec*/ 	.word	0x0002a790


	//   ....[8]....
        /*0cf0*/ 	.word	0x0002a800


	//   ....[9]....
        /*0cf4*/ 	.word	0x0002a880


	//   ....[10]....
        /*0cf8*/ 	.word	0x0002a8f0


	//   ....[11]....
        /*0cfc*/ 	.word	0x0002a970


	//   ....[12]....
        /*0d00*/ 	.word	0x0002a9e0


	//   ....[13]....
        /*0d04*/ 	.word	0x0002aa60


	//   ....[14]....
        /*0d08*/ 	.word	0x0002aae0


	//   ....[15]....
        /*0d0c*/ 	.word	0x0002ab60


	//   ....[16]....
        /*0d10*/ 	.word	0x0002abd0


	//   ....[17]....
        /*0d14*/ 	.word	0x0002ac50


	//   ....[18]....
        /*0d18*/ 	.word	0x0002acc0


	//   ....[19]....
        /*0d1c*/ 	.word	0x0002ad30


	//   ....[20]....
        /*0d20*/ 	.word	0x0002ada0


	//----- nvinfo : EIATTR_EXIT_INSTR_OFFSETS
	.align		4
.L_518:
        /*0d24*/ 	.byte	0x04, 0x1c
        /*0d26*/ 	.short	(.L_520 - .L_519)


	//   ....[0]....
.L_519:
        /*0d28*/ 	.word	0x00000350


	//   ....[1]....
        /*0d2c*/ 	.word	0x0001ced0


	//   ....[2]....
        /*0d30*/ 	.word	0x0001cf30


	//   ....[3]....
        /*0d34*/ 	.word	0x0001cf90


	//   ....[4]....
        /*0d38*/ 	.word	0x0001deb0


	//   ....[5]....
        /*0d3c*/ 	.word	0x0001df00


	//   ....[6]....
        /*0d40*/ 	.word	0x0001df60


	//----- nvinfo : EIATTR_CTAIDZ_USED
	.align		4
.L_520:
        /*0d44*/ 	.byte	0x01, 0x04
	.zero		2


	//----- nvinfo : EIATTR_MAX_THREADS
	.align		4
        /*0d48*/ 	.byte	0x04, 0x05
        /*0d4a*/ 	.short	(.L_522 - .L_521)
.L_521:
        /*0d4c*/ 	.word	0x00000080
        /*0d50*/ 	.word	0x00000001
        /*0d54*/ 	.word	0x00000001


	//----- nvinfo : EIATTR_CRS_STACK_SIZE
	.align		4
.L_522:
        /*0d58*/ 	.byte	0x04, 0x1e
        /*0d5a*/ 	.short	(.L_524 - .L_523)
.L_523:
        /*0d5c*/ 	.word	0x00000000
.L_524:


//--------------------- .nv.info._ZN7cutlass13device_kernelIN5flash19enable_sm80_to_sm89INS1_16FlashAttnFwdSm80INS1_25CollectiveMainloopFwdSm80ILi4ELi1ELb0EN4cute5tupleIJNS5_1CILi128EEENS7_ILi64EEES8_EEELi128ENS_6half_tEfNS_4arch4Sm80ELb1ELb0ELb1ELb0ELb0ELb0ELb1ELb0EEENS1_21CollectiveEpilogueFwdINS6_IJS8_S8_S9_EEENS6_IJNS7_ILi1EEESH_SH_EEESB_SD_Li128ELb0ELb1ELb0ELb0EEENS1_30DynamicPersistentTileSchedulerILi128ELi128ELb0ELb1ELb0EEEEEEEEEvNT_6ParamsE --------------------------
	.section	.nv.info._ZN7cutlass13device_kernelIN5flash19enable_sm80_to_sm89INS1_16FlashAttnFwdSm80INS1_25CollectiveMainloopFwdSm80ILi4ELi1ELb0EN4cute5tupleIJNS5_1CILi128EEENS7_ILi64EEES8_EEELi128ENS_6half_tEfNS_4arch4Sm80ELb1ELb0ELb1ELb0ELb0ELb0ELb1ELb0EEENS1_21CollectiveEpilogueFwdINS6_IJS8_S8_S9_EEENS6_IJNS7_ILi1EEESH_SH_EEESB_SD_Li128ELb0ELb1ELb0ELb0EEENS1_30DynamicPersistentTileSchedulerILi128ELi128ELb0ELb1ELb0EEEEEEEEEvNT_6ParamsE,"",@"SHT_CUDA_INFO"
	.sectionflags	@""
	.align	4


	//----- nvinfo : EIATTR_CUDA_API_VERSION
	.align		4
        /*0000*/ 	.byte	0x04, 0x37
        /*0002*/ 	.short	(.L_526 - .L_525)
.L_525:
        /*0004*/ 	.word	0x00000082


	//----- nvinfo : EIATTR_SW2861232_WAR
	.align		4
.L_526:
        /*0008*/ 	.byte	0x01, 0x35
	.zero		2


	//----- nvinfo : EIATTR_PARAM_CBANK
	.align		4
        /*000c*/ 	.byte	0x04, 0x0a
        /*000e*/ 	.short	(.L_528 - .L_527)
	.align		4
.L_527:
        /*0010*/ 	.word	index@(.nv.constant0._ZN7cutlass13device_kernelIN5flash19enable_sm80_to_sm89INS1_16FlashAttnFwdSm80INS1_25CollectiveMainloopFwdSm80ILi4ELi1ELb0EN4cute5tupleIJNS5_1CILi128EEENS7_ILi64EEES8_EEELi128ENS_6half_tEfNS_4arch4Sm80ELb1ELb0ELb1ELb0ELb0ELb0ELb1ELb0EEENS1_21CollectiveEpilogueFwdINS6_IJS8_S8_S9_EEENS6_IJNS7_ILi1EEESH_SH_EEESB_SD_Li128ELb0ELb1ELb0ELb0EEENS1_30DynamicPersistentTileSchedulerILi128ELi128ELb0ELb1ELb0EEEEEEEEEvNT_6ParamsE)
        /*0014*/ 	.short	0x0160
        /*0016*/ 	.short	0x0428


	//----- nvinfo : EIATTR_CBANK_PARAM_SIZE
	.align		4
.L_528:
        /*0018*/ 	.byte	0x03, 0x19
        /*001a*/ 	.short	0x0428


	//----- nvinfo : EIATTR_KPARAM_INFO
	.align		4
        /*001c*/ 	.byte	0x04, 0x17
        /*001e*/ 	.short	(.L_530 - .L_529)
.L_529:
        /*0020*/ 	.word	0x00000000
        /*0024*/ 	.short	0x0000
        /*0026*/ 	.short	0x0000
        /*0028*/ 	.byte	0x00, 0xf0, 0xa1, 0x10


	//----- nvinfo : EIATTR_MAXREG_COUNT
	.align		4
.L_530:
        /*002c*/ 	.byte	0x03, 0x1b
        /*002e*/ 	.short	0x00ff


	//----- nvinfo : EIATTR_NUM_BARRIERS
	.align		4
        /*0030*/ 	.byte	0x02, 0x4c
        /*0032*/ 	.byte	0x06
	.zero		1


	//----- nvinfo : EIATTR_ANNOTATIONS
	.align		4
        /*0034*/ 	.byte	0x04, 0x55
        /*0036*/ 	.short	(.L_532 - .L_531)


	//   ....[0]....
.L_531:
        /* <DEDUP_REMOVED lines=108> */


	//----- nvinfo : EIATTR_MERCURY_ISA_VERSION
	.align		4
.L_532:
        /*06e8*/ 	.byte	0x03, 0x5f
        /*06ea*/ 	.short	0x0000


	//----- nvinfo : EIATTR_INT_WARP_WIDE_INSTR_OFFSETS
	.align		4
        /*06ec*/ 	.byte	0x04, 0x31
        /*06ee*/ 	.short	(.L_534 - .L_533)


	//   ....[0]....
.L_533:
        /*06f0*/ 	.word	0x00011a90


	//   ....[1]....
        /*06f4*/ 	.word	0x00011b10


	//----- nvinfo : EIATTR_COOP_GROUP_MASK_REGIDS
	.align		4
.L_534:
        /*06f8*/ 	.byte	0x04, 0x29
        /*06fa*/ 	.short	(.L_536 - .L_535)


	//   ....[0]....
.L_535:
        /*06fc*/ 	.word	0xffffffff


	//   ....[1]....
        /*0700*/ 	.word	0xffffffff


	//   ....[2]....
        /*0704*/ 	.word	0xffffffff


	//   ....[3]....
        /*0708*/ 	.word	0xffffffff


	//   ....[4]....
        /*070c*/ 	.word	0xffffffff


	//   ....[5]....
        /*0710*/ 	.word	0xffffffff


	//   ....[6]....
        /*0714*/ 	.word	0xffffffff


	//   ....[7]....
        /*0718*/ 	.word	0xffffffff


	//   ....[8]....
        /*071c*/ 	.word	0xffffffff


	//   ....[9]....
        /*0720*/ 	.word	0xffffffff


	//   ....[10]....
        /*0724*/ 	.word	0xffffffff


	//   ....[11]....
        /*0728*/ 	.word	0xffffffff


	//   ....[12]....
        /*072c*/ 	.word	0xffffffff


	//   ....[13]....
        /*0730*/ 	.word	0xffffffff


	//   ....[14]....
        /*0734*/ 	.word	0xffffffff


	//   ....[15]....
        /*0738*/ 	.word	0xffffffff


	//   ....[16]....
        /*073c*/ 	.word	0xffffffff


	//   ....[17]....
        /*0740*/ 	.word	0xffffffff


	//   ....[18]....
        /*0744*/ 	.word	0xffffffff


	//   ....[19]....
        /*0748*/ 	.word	0xffffffff


	//   ....[20]....
        /*074c*/ 	.word	0xffffffff


	//   ....[21]....
        /*0750*/ 	.word	0xffffffff


	//   ....[22]....
        /*0754*/ 	.word	0xffffffff


	//   ....[23]....
        /*0758*/ 	.word	0xffffffff


	//   ....[24]....
        /*075c*/ 	.word	0xffffffff


	//   ....[25]....
        /*0760*/ 	.word	0xffffffff


	//   ....[26]....
        /*0764*/ 	.word	0xffffffff


	//   ....[27]....
        /*0768*/ 	.word	0xffffffff


	//   ....[28]....
        /*076c*/ 	.word	0xffffffff


	//   ....[29]....
        /*0770*/ 	.word	0xffffffff


	//   ....[30]....
        /*0774*/ 	.word	0xffffffff


	//   ....[31]....
        /*0778*/ 	.word	0xffffffff


	//   ....[32]....
        /*077c*/ 	.word	0xffffffff


	//   ....[33]....
        /*0780*/ 	.word	0xffffffff


	//   ....[34]....
        /*0784*/ 	.word	0xffffffff


	//   ....[35]....
        /*0788*/ 	.word	0xffffffff


	//   ....[36]....
        /*078c*/ 	.word	0xffffffff


	//   ....[37]....
        /*0790*/ 	.word	0xffffffff


	//   ....[38]....
        /*0794*/ 	.word	0xffffffff


	//   ....[39]....
        /*0798*/ 	.word	0xffffffff


	//   ....[40]....
        /*079c*/ 	.word	0xffffffff


	//   ....[41]....
        /*07a0*/ 	.word	0xffffffff


	//   ....[42]....
        /*07a4*/ 	.word	0xffffffff


	//   ....[43]....
        /*07a8*/ 	.word	0xffffffff


	//   ....[44]....
        /*07ac*/ 	.word	0xffffffff


	//   ....[45]....
        /*07b0*/ 	.word	0xffffffff


	//   ....[46]....
        /*07b4*/ 	.word	0xffffffff


	//   ....[47]....
        /*07b8*/ 	.word	0xffffffff


	//   ....[48]....
        /*07bc*/ 	.word	0xffffffff


	//   ....[49]....
        /*07c0*/ 	.word	0xffffffff


	//   ....[50]....
        /*07c4*/ 	.word	0xffffffff


	//   ....[51]....
        /*07c8*/ 	.word	0xffffffff


	//   ....[52]....
        /*07cc*/ 	.word	0xffffffff


	//   ....[53]....
        /*07d0*/ 	.word	0xffffffff


	//   ....[54]....
        /*07d4*/ 	.word	0xffffffff


	//   ....[55]....
        /*07d8*/ 	.word	0xffffffff


	//   ....[56]....
        /*07dc*/ 	.word	0xffffffff


	//   ....[57]....
        /*07e0*/ 	.word	0xffffffff


	//   ....[58]....
        /*07e4*/ 	.word	0xffffffff


	//   ....[59]....
        /*07e8*/ 	.word	0xffffffff


	//   ....[60]....
        /*07ec*/ 	.word	0xffffffff


	//   ....[61]....
        /*07f0*/ 	.word	0xffffffff


	//   ....[62]....
        /*07f4*/ 	.word	0xffffffff


	//   ....[63]....
        /*07f8*/ 	.word	0xffffffff


	//   ....[64]....
        /*07fc*/ 	.word	0xffffffff


	//   ....[65]....
        /*0800*/ 	.word	0xffffffff


	//   ....[66]....
        /*0804*/ 	.word	0xffffffff


	//   ....[67]....
        /*0808*/ 	.word	0xffffffff


	//   ....[68]....
        /*080c*/ 	.word	0xffffffff


	//   ....[69]....
        /*0810*/ 	.word	0xffffffff


	//   ....[70]....
        /*0814*/ 	.word	0xffffffff


	//   ....[71]....
        /*0818*/ 	.word	0xffffffff


	//   ....[72]....
        /*081c*/ 	.word	0xffffffff


	//   ....[73]....
        /*0820*/ 	.word	0xffffffff


	//   ....[74]....
        /*0824*/ 	.word	0xffffffff


	//   ....[75]....
        /*0828*/ 	.word	0xffffffff


	//   ....[76]....
        /*082c*/ 	.word	0xffffffff


	//   ....[77]....
        /*0830*/ 	.word	0xffffffff


	//   ....[78]....
        /*0834*/ 	.word	0xffffffff


	//   ....[79]....
        /*0838*/ 	.word	0xffffffff


	//   ....[80]....
        /*083c*/ 	.word	0xffffffff


	//   ....[81]....
        /*0840*/ 	.word	0xffffffff


	//   ....[82]....
        /*0844*/ 	.word	0xffffffff


	//   ....[83]....
        /*0848*/ 	.word	0xffffffff


	//   ....[84]....
        /*084c*/ 	.word	0xffffffff


	//   ....[85]....
        /*0850*/ 	.word	0xffffffff


	//   ....[86]....
        /*0854*/ 	.word	0xffffffff


	//   ....[87]....
        /*0858*/ 	.word	0xffffffff


	//   ....[88]....
        /*085c*/ 	.word	0xffffffff


	//   ....[89]....
        /*0860*/ 	.word	0xffffffff


	//   ....[90]....
        /*0864*/ 	.word	0xffffffff


	//   ....[91]....
        /*0868*/ 	.word	0xffffffff


	//   ....[92]....
        /*086c*/ 	.word	0xffffffff


	//   ....[93]....
        /*0870*/ 	.word	0xffffffff


	//   ....[94]....
        /*0874*/ 	.word	0xffffffff


	//   ....[95]....
        /*0878*/ 	.word	0xffffffff


	//   ....[96]....
        /*087c*/ 	.word	0xffffffff


	//   ....[97]....
        /*0880*/ 	.word	0xffffffff


	//   ....[98]....
        /*0884*/ 	.word	0xffffffff


	//   ....[99]....
        /*0888*/ 	.word	0xffffffff


	//   ....[100]....
        /*088c*/ 	.word	0xffffffff


	//   ....[101]....
        /*0890*/ 	.word	0xffffffff


	//   ....[102]....
        /*0894*/ 	.word	0xffffffff


	//   ....[103]....
        /*0898*/ 	.word	0xffffffff


	//   ....[104]....
        /*089c*/ 	.word	0xffffffff


	//   ....[105]....
        /*08a0*/ 	.word	0xffffffff


	//   ....[106]....
        /*08a4*/ 	.word	0xffffffff


	//   ....[107]....
        /*08a8*/ 	.word	0xffffffff


	//   ....[108]....
        /*08ac*/ 	.word	0xffffffff


	//   ....[109]....
        /*08b0*/ 	.word	0xffffffff


	//   ....[110]....
        /*08b4*/ 	.word	0xffffffff


	//   ....[111]....
        /*08b8*/ 	.word	0xffffffff


	//   ....[112]....
        /*08bc*/ 	.word	0xffffffff


	//   ....[113]....
        /*08c0*/ 	.word	0xffffffff


	//   ....[114]....
        /*08c4*/ 	.word	0xffffffff


	//   ....[115]....
        /*08c8*/ 	.word	0xffffffff


	//   ....[116]....
        /*08cc*/ 	.word	0xffffffff


	//   ....[117]....
        /*08d0*/ 	.word	0xffffffff


	//   ....[118]....
        /*08d4*/ 	.word	0xffffffff


	//   ....[119]....
        /*08d8*/ 	.word	0xffffffff


	//   ....[120]....
        /*08dc*/ 	.word	0xffffffff


	//   ....[121]....
        /*08e0*/ 	.word	0xffffffff


	//   ....[122]....
        /*08e4*/ 	.word	0xffffffff


	//   ....[123]....
        /*08e8*/ 	.word	0xffffffff


	//   ....[124]....
        /*08ec*/ 	.word	0xffffffff


	//   ....[125]....
        /*08f0*/ 	.word	0xffffffff


	//   ....[126]....
        /*08f4*/ 	.word	0xffffffff


	//   ....[127]....
        /*08f8*/ 	.word	0xffffffff


	//   ....[128]....
        /*08fc*/ 	.word	0xffffffff


	//   ....[129]....
        /*0900*/ 	.word	0xffffffff


	//   ....[130]....
        /*0904*/ 	.word	0xffffffff


	//   ....[131]....
        /*0908*/ 	.word	0xffffffff


	//   ....[132]....
        /*090c*/ 	.word	0xffffffff


	//   ....[133]....
        /*0910*/ 	.word	0xffffffff


	//   ....[134]....
        /*0914*/ 	.word	0xffffffff


	//   ....[135]....
        /*0918*/ 	.word	0xffffffff


	//   ....[136]....
        /*091c*/ 	.word	0xffffffff


	//   ....[137]....
        /*0920*/ 	.word	0xffffffff


	//   ....[138]....
        /*0924*/ 	.word	0xffffffff


	//   ....[139]....
        /*0928*/ 	.word	0xffffffff


	//----- nvinfo : EIATTR_COOP_GROUP_INSTR_OFFSETS
	.align		4
.L_536:
        /*092c*/ 	.byte	0x04, 0x28
        /*092e*/ 	.short	(.L_538 - .L_537)


	//   ....[0]....
.L_537:
        /*0930*/ 	.word	0x00000050


	//   ....[1]....
        /*0934*/ 	.word	0x00001840


	//   ....[2]....
        /*0938*/ 	.word	0x00001860


	//   ....[3]....
        /*093c*/ 	.word	0x000019a0


	//   ....[4]....
        /*0940*/ 	.word	0x000019b0


	//   ....[5]....
        /*0944*/ 	.word	0x00001ae0


	//   ....[6]....
        /*0948*/ 	.word	0x00001b00


	//   ....[7]....
        /*094c*/ 	.word	0x00001c30


	//   ....[8]....
        /*0950*/ 	.word	0x00001c40


	//   ....[9]....
        /*0954*/ 	.word	0x00001d70


	//   ....[10]....
        /*0958*/ 	.word	0x00001d90


	//   ....[11]....
        /*095c*/ 	.word	0x00001ec0


	//   ....[12]....
        /*0960*/ 	.word	0x00001ed0


	//   ....[13]....
        /*0964*/ 	.word	0x00002000


	//   ....[14]....
        /*0968*/ 	.word	0x00002020


	//   ....[15]....
        /*096c*/ 	.word	0x00002150


	//   ....[16]....
        /*0970*/ 	.word	0x00002160


	//   ....[17]....
        /*0974*/ 	.word	0x00003f30


	//   ....[18]....
        /*0978*/ 	.word	0x00003f50


	//   ....[19]....
        /*097c*/ 	.word	0x00004540


	//   ....[20]....
        /*0980*/ 	.word	0x00004570


	//   ....[21]....
        /*0984*/ 	.word	0x000045a0


	//   ....[22]....
        /*0988*/ 	.word	0x000045f0


	//   ....[23]....
        /*098c*/ 	.word	0x00004660


	//   ....[24]....
        /*0990*/ 	.word	0x000047d0


	//   ....[25]....
        /*0994*/ 	.word	0x00004c20


	//   ....[26]....
        /*0998*/ 	.word	0x00004e50


	//   ....[27]....
        /*099c*/ 	.word	0x00004e70


	//   ....[28]....
        /*09a0*/ 	.word	0x00004f30


	//   ....[29]....
        /*09a4*/ 	.word	0x00007450


	//   ....[30]....
        /*09a8*/ 	.word	0x00007460


	//   ....[31]....
        /*09ac*/ 	.word	0x00008100


	//   ....[32]....
        /*09b0*/ 	.word	0x00008130


	//   ....[33]....
        /*09b4*/ 	.word	0x000090c0


	//   ....[34]....
        /*09b8*/ 	.word	0x00009130


	//   ....[35]....
        /*09bc*/ 	.word	0x00009190


	//   ....[36]....
        /*09c0*/ 	.word	0x000091b0


	//   ....[37]....
        /*09c4*/ 	.word	0x000091f0


	//   ....[38]....
        /*09c8*/ 	.word	0x00009210


	//   ....[39]....
        /*09cc*/ 	.word	0x00009250


	//   ....[40]....
        /*09d0*/ 	.word	0x00009290


	//   ....[41]....
        /*09d4*/ 	.word	0x0000da90


	//   ....[42]....
        /*09d8*/ 	.word	0x0000dac0


	//   ....[43]....
        /*09dc*/ 	.word	0x0000db10


	//   ....[44]....
        /*09e0*/ 	.word	0x0000db90


	//   ....[45]....
        /*09e4*/ 	.word	0x0000dc10


	//   ....[46]....
        /*09e8*/ 	.word	0x0000dc40


	//   ....[47]....
        /*09ec*/ 	.word	0x0000e160


	//   ....[48]....
        /*09f0*/ 	.word	0x0000e390


	//   ....[49]....
        /*09f4*/ 	.word	0x00010e90


	//   ....[50]....
        /*09f8*/ 	.word	0x00010f00


	//   ....[51]....
        /*09fc*/ 	.word	0x00010f10


	//   ....[52]....
        /*0a00*/ 	.word	0x00010f20


	//   ....[53]....
        /*0a04*/ 	.word	0x00010f50


	//   ....[54]....
        /*0a08*/ 	.word	0x00010f70


	//   ....[55]....
        /*0a0c*/ 	.word	0x00010f80


	//   ....[56]....
        /*0a10*/ 	.word	0x00010f90


	//   ....[57]....
        /*0a14*/ 	.word	0x000124e0


	//   ....[58]....
        /*0a18*/ 	.word	0x00012900


	//   ....[59]....
        /*0a1c*/ 	.word	0x00012920


	//   ....[60]....
        /*0a20*/ 	.word	0x00012940


	//   ....[61]....
        /*0a24*/ 	.word	0x00012950


	//   ....[62]....
        /*0a28*/ 	.word	0x00012960


	//   ....[63]....
        /*0a2c*/ 	.word	0x00012970


	//   ....[64]....
        /*0a30*/ 	.word	0x00012980


	//   ....[65]....
        /*0a34*/ 	.word	0x00012990


	//   ....[66]....
        /*0a38*/ 	.word	0x00012c20


	//   ....[67]....
        /*0a3c*/ 	.word	0x00012c30


	//   ....[68]....
        /*0a40*/ 	.word	0x00012d10


	//   ....[69]....
        /*0a44*/ 	.word	0x00012d40


	//   ....[70]....
        /*0a48*/ 	.word	0x00012e00


	//   ....[71]....
        /*0a4c*/ 	.word	0x00012e30


	//   ....[72]....
        /*0a50*/ 	.word	0x00012ef0


	//   ....[73]....
        /*0a54*/ 	.word	0x00012f20


	//   ....[74]....
        /*0a58*/ 	.word	0x00012fe0


	//   ....[75]....
        /*0a5c*/ 	.word	0x00013010


	//   ....[76]....
        /*0a60*/ 	.word	0x000130d0


	//   ....[77]....
        /*0a64*/ 	.word	0x00013100


	//   ....[78]....
        /*0a68*/ 	.word	0x000131c0


	//   ....[79]....
        /*0a6c*/ 	.word	0x000131f0


	//   ....[80]....
        /*0a70*/ 	.word	0x000132b0


	//   ....[81]....
        /*0a74*/ 	.word	0x000132d0


	//   ....[82]....
        /*0a78*/ 	.word	0x00013840


	//   ....[83]....
        /*0a7c*/ 	.word	0x00013860


	//   ....[84]....
        /*0a80*/ 	.word	0x00013990


	//   ....[85]....
        /*0a84*/ 	.word	0x000139a0


	//   ....[86]....
        /*0a88*/ 	.word	0x00013ac0


	//   ....[87]....
        /*0a8c*/ 	.word	0x00013ae0


	//   ....[88]....
        /*0a90*/ 	.word	0x00013c00


	//   ....[89]....
        /*0a94*/ 	.word	0x00013c10


	//   ....[90]....
        /*0a98*/ 	.word	0x00013d30


	//   ....[91]....
        /*0a9c*/ 	.word	0x00013d50


	//   ....[92]....
        /*0aa0*/ 	.word	0x00013e70


	//   ....[93]....
        /*0aa4*/ 	.word	0x00013e80


	//   ....[94]....
        /*0aa8*/ 	.word	0x00013fa0


	//   ....[95]....
        /*0aac*/ 	.word	0x00013fc0


	//   ....[96]....
        /*0ab0*/ 	.word	0x000140e0


	//   ....[97]....
        /*0ab4*/ 	.word	0x000140f0


	//   ....[98]....
        /*0ab8*/ 	.word	0x00014280


	//   ....[99]....
        /*0abc*/ 	.word	0x00014370


	//   ....[100]....
        /*0ac0*/ 	.word	0x000143e0


	//   ....[101]....
        /*0ac4*/ 	.word	0x00014440


	//   ....[102]....
        /*0ac8*/ 	.word	0x000144a0


	//   ....[103]....
        /*0acc*/ 	.word	0x00014500


	//   ....[104]....
        /*0ad0*/ 	.word	0x00014570


	//   ....[105]....
        /*0ad4*/ 	.word	0x000145d0


	//   ....[106]....
        /*0ad8*/ 	.word	0x00014630


	//   ....[107]....
        /*0adc*/ 	.word	0x00014690


	//   ....[108]....
        /*0ae0*/ 	.word	0x00014700


	//   ....[109]....
        /*0ae4*/ 	.word	0x00014760


	//   ....[110]....
        /*0ae8*/ 	.word	0x000147c0


	//   ....[111]....
        /*0aec*/ 	.word	0x00014820


	//   ....[112]....
        /*0af0*/ 	.word	0x00014890


	//   ....[113]....
        /*0af4*/ 	.word	0x000148f0


	//   ....[114]....
        /*0af8*/ 	.word	0x00014950


	//   ....[115]....
        /*0afc*/ 	.word	0x000149b0


	//   ....[116]....
        /*0b00*/ 	.word	0x00014a10


	//   ....[117]....
        /*0b04*/ 	.word	0x00014a60


	//   ....[118]....
        /*0b08*/ 	.word	0x00014ac0


	//   ....[119]....
        /*0b0c*/ 	.word	0x00014b10


	//   ....[120]....
        /*0b10*/ 	.word	0x00014b70


	//   ....[121]....
        /*0b14*/ 	.word	0x00014bc0


	//   ....[122]....
        /*0b18*/ 	.word	0x00014c20


	//   ....[123]....
        /*0b1c*/ 	.word	0x00014c80


	//   ....[124]....
        /*0b20*/ 	.word	0x00014cf0


	//   ....[125]....
        /*0b24*/ 	.word	0x00014d50


	//   ....[126]....
        /*0b28*/ 	.word	0x00014db0


	//   ....[127]....
        /*0b2c*/ 	.word	0x00014e10


	//   ....[128]....
        /*0b30*/ 	.word	0x00014e80


	//   ....[129]....
        /*0b34*/ 	.word	0x00014ee0


	//   ....[130]....
        /*0b38*/ 	.word	0x00014f40


	//   ....[131]....
        /*0b3c*/ 	.word	0x00014fa0


	//   ....[132]....
        /*0b40*/ 	.word	0x00015010


	//   ....[133]....
        /*0b44*/ 	.word	0x00015070


	//   ....[134]....
        /*0b48*/ 	.word	0x000150d0


	//   ....[135]....
        /*0b4c*/ 	.word	0x00015130


	//   ....[136]....
        /*0b50*/ 	.word	0x000151a0


	//   ....[137]....
        /*0b54*/ 	.word	0x00015200


	//   ....[138]....
        /*0b58*/ 	.word	0x00015260


	//   ....[139]....
        /*0b5c*/ 	.word	0x000152d0


	//----- nvinfo : EIATTR_EXIT_INSTR_OFFSETS
	.align		4
.L_538:
        /*0b60*/ 	.byte	0x04, 0x1c
        /*0b62*/ 	.short	(.L_540 - .L_539)


	//   ....[0]....
.L_539:
        /*0b64*/ 	.word	0x000000a0


	//   ....[1]....
        /*0b68*/ 	.word	0x00014320


	//----- nvinfo : EIATTR_MAX_THREADS
	.align		4
.L_540:
        /*0b6c*/ 	.byte	0x04, 0x05
        /*0b6e*/ 	.short	(.L_542 - .L_541)
.L_541:
        /*0b70*/ 	.word	0x00000080
        /*0b74*/ 	.word	0x00000001
        /*0b78*/ 	.word	0x00000001


	//----- nvinfo : EIATTR_CRS_STACK_SIZE
	.align		4
.L_542:
        /*0b7c*/ 	.byte	0x04, 0x1e
        /*0b7e*/ 	.short	(.L_544 - .L_543)
.L_543:
        /*0b80*/ 	.word	0x00000000
.L_544:


//--------------------- .nv.info._ZN7cutlass13device_kernelIN5flash19enable_sm80_to_sm89INS1_16FlashAttnFwdSm80INS1_25CollectiveMainloopFwdSm80ILi4ELi1ELb0EN4cute5tupleIJNS5_1CILi128EEENS7_ILi64EEES8_EEELi128ENS_6half_tEfNS_4arch4Sm80ELb1ELb0ELb1ELb1ELb0ELb0ELb1ELb0EEENS1_21CollectiveEpilogueFwdINS6_IJS8_S8_S9_EEENS6_IJNS7_ILi1EEESH_SH_EEESB_SD_Li128ELb1ELb1ELb0ELb0EEENS1_19SingleTileSchedulerILb1ELb0ELb1ELi128EEEEEEEEEvNT_6ParamsE --------------------------
	.section	.nv.info._ZN7cutlass13device_kernelIN5flash19enable_sm80_to_sm89INS1_16FlashAttnFwdSm80INS1_25CollectiveMainloopFwdSm80ILi4ELi1ELb0EN4cute5tupleIJNS5_1CILi128EEENS7_ILi64EEES8_EEELi128ENS_6half_tEfNS_4arch4Sm80ELb1ELb0ELb1ELb1ELb0ELb0ELb1ELb0EEENS1_21CollectiveEpilogueFwdINS6_IJS8_S8_S9_EEENS6_IJNS7_ILi1EEESH_SH_EEESB_SD_Li128ELb1ELb1ELb0ELb0EEENS1_19SingleTileSchedulerILb1ELb0ELb1ELi128EEEEEEEEEvNT_6ParamsE,"",@"SHT_CUDA_INFO"
	.sectionflags	@""
	.align	4


	//----- nvinfo : EIATTR_CUDA_API_VERSION
	.align		4
        /*0000*/ 	.byte	0x04, 0x37
        /*0002*/ 	.short	(.L_546 - .L_545)
.L_545:
        /*0004*/ 	.word	0x00000082


	//----- nvinfo : EIATTR_SW2861232_WAR
	.align		4
.L_546:
        /*0008*/ 	.byte	0x01, 0x35
	.zero		2


	//----- nvinfo : EIATTR_PARAM_CBANK
	.align		4
        /*000c*/ 	.byte	0x04, 0x0a
        /*000e*/ 	.short	(.L_548 - .L_547)
	.align		4
.L_547:
        /*0010*/ 	.word	index@(.nv.constant0._ZN7cutlass13device_kernelIN5flash19enable_sm80_to_sm89INS1_16FlashAttnFwdSm80INS1_25CollectiveMainloopFwdSm80ILi4ELi1ELb0EN4cute5tupleIJNS5_1CILi128EEENS7_ILi64EEES8_EEELi128ENS_6half_tEfNS_4arch4Sm80ELb1ELb0ELb1ELb1ELb0ELb0ELb1ELb0EEENS1_21CollectiveEpilogueFwdINS6_IJS8_S8_S9_EEENS6_IJNS7_ILi1EEESH_SH_EEESB_SD_Li128ELb1ELb1ELb0ELb0EEENS1_19SingleTileSchedulerILb1ELb0ELb1ELi128EEEEEEEEEvNT_6ParamsE)
        /*0014*/ 	.short	0x0160
        /*0016*/ 	.short	0x0418


	//----- nvinfo : EIATTR_CBANK_PARAM_SIZE
	.align		4
.L_548:
        /*0018*/ 	.byte	0x03, 0x19
        /*001a*/ 	.short	0x0418


	//----- nvinfo : EIATTR_KPARAM_INFO
	.align		4
        /*001c*/ 	.byte	0x04, 0x17
        /*001e*/ 	.short	(.L_550 - .L_549)
.L_549:
        /*0020*/ 	.word	0x00000000
        /*0024*/ 	.short	0x0000
        /*0026*/ 	.short	0x0000
        /*0028*/ 	.byte	0x00, 0xf0, 0x61, 0x10


	//----- nvinfo : EIATTR_MAXREG_COUNT
	.align		4
.L_550:
        /*002c*/ 	.byte	0x03, 0x1b
        /*002e*/ 	.short	0x00ff


	//----- nvinfo : EIATTR_NUM_BARRIERS
	.align		4
        /*0030*/ 	.byte	0x02, 0x4c
        /*0032*/ 	.byte	0x02
	.zero		1


	//----- nvinfo : EIATTR_ANNOTATIONS
	.align		4
        /*0034*/ 	.byte	0x04, 0x55
        /*0036*/ 	.short	(.L_552 - .L_551)


	//   ....[0]....
.L_551:
        /* <DEDUP_REMOVED lines=81> */


	//----- nvinfo : EIATTR_MERCURY_ISA_VERSION
	.align		4
.L_552:
        /*0530*/ 	.byte	0x03, 0x5f
        /*0532*/ 	.short	0x0000


	//----- nvinfo : EIATTR_INT_WARP_WIDE_INSTR_OFFSETS
	.align		4
        /*0534*/ 	.byte	0x04, 0x31
        /*0536*/ 	.short	(.L_554 - .L_553)


	//   ....[0]....
.L_553:
        /*0538*/ 	.word	0x00001e80


	//----- nvinfo : EIATTR_COOP_GROUP_MASK_REGIDS
	.align		4
.L_554:
        /*053c*/ 	.byte	0x04, 0x29
        /*053e*/ 	.short	(.L_556 - .L_555)


	//   ....[0]....
.L_555:
        /*0540*/ 	.word	0xffffffff


	//   ....[1]....
        /*0544*/ 	.word	0xffffffff


	//   ....[2]....
        /*0548*/ 	.word	0xffffffff


	//   ....[3]....
        /*054c*/ 	.word	0xffffffff


	//   ....[4]....
        /*0550*/ 	.word	0xffffffff


	//   ....[5]....
        /*0554*/ 	.word	0xffffffff


	//   ....[6]....
        /*0558*/ 	.word	0xffffffff


	//   ....[7]....
        /*055c*/ 	.word	0xffffffff


	//   ....[8]....
        /*0560*/ 	.word	0xffffffff


	//   ....[9]....
        /*0564*/ 	.word	0xffffffff


	//   ....[10]....
        /*0568*/ 	.word	0xffffffff


	//   ....[11]....
        /*056c*/ 	.word	0xffffffff


	//   ....[12]....
        /*0570*/ 	.word	0xffffffff


	//   ....[13]....
        /*0574*/ 	.word	0xffffffff


	//   ....[14]....
        /*0578*/ 	.word	0xffffffff


	//   ....[15]....
        /*057c*/ 	.word	0xffffffff


	//   ....[16]....
        /*0580*/ 	.word	0xffffffff


	//   ....[17]....
        /*0584*/ 	.word	0xffffffff


	//   ....[18]....
        /*0588*/ 	.word	0xffffffff


	//   ....[19]....
        /*058c*/ 	.word	0xffffffff


	//   ....[20]....
        /*0590*/ 	.word	0xffffffff


	//   ....[21]....
        /*0594*/ 	.word	0xffffffff


	//   ....[22]....
        /*0598*/ 	.word	0xffffffff


	//   ....[23]....
        /*059c*/ 	.word	0xffffffff


	//   ....[24]....
        /*05a0*/ 	.word	0xffffffff


	//   ....[25]....
        /*05a4*/ 	.word	0xffffffff


	//   ....[26]....
        /*05a8*/ 	.word	0xffffffff


	//   ....[27]....
        /*05ac*/ 	.word	0xffffffff


	//   ....[28]....
        /*05b0*/ 	.word	0xffffffff


	//   ....[29]....
        /*05b4*/ 	.word	0xffffffff


	//   ....[30]....
        /*05b8*/ 	.word	0xffffffff


	//   ....[31]....
        /*05bc*/ 	.word	0xffffffff


	//   ....[32]....
        /*05c0*/ 	.word	0xffffffff


	//   ....[33]....
        /*05c4*/ 	.word	0xffffffff


	//   ....[34]....
        /*05c8*/ 	.word	0xffffffff


	//   ....[35]....
        /*05cc*/ 	.word	0xffffffff


	//   ....[36]....
        /*05d0*/ 	.word	0xffffffff


	//   ....[37]....
        /*05d4*/ 	.word	0xffffffff


	//   ....[38]....
        /*05d8*/ 	.word	0xffffffff


	//   ....[39]....
        /*05dc*/ 	.word	0xffffffff


	//   ....[40]....
        /*05e0*/ 	.word	0xffffffff


	//   ....[41]....
        /*05e4*/ 	.word	0xffffffff


	//   ....[42]....
        /*05e8*/ 	.word	0xffffffff


	//   ....[43]....
        /*05ec*/ 	.word	0xffffffff


	//   ....[44]....
        /*05f0*/ 	.word	0xffffffff


	//   ....[45]....
        /*05f4*/ 	.word	0xffffffff


	//   ....[46]....
        /*05f8*/ 	.word	0xffffffff


	//   ....[47]....
        /*05fc*/ 	.word	0xffffffff


	//   ....[48]....
        /*0600*/ 	.word	0xffffffff


	//   ....[49]....
        /*0604*/ 	.word	0xffffffff


	//   ....[50]....
        /*0608*/ 	.word	0xffffffff


	//   ....[51]....
        /*060c*/ 	.word	0xffffffff


	//   ....[52]....
        /*0610*/ 	.word	0xffffffff


	//   ....[53]....
        /*0614*/ 	.word	0xffffffff


	//   ....[54]....
        /*0618*/ 	.word	0xffffffff


	//   ....[55]....
        /*061c*/ 	.word	0xffffffff


	//   ....[56]....
        /*0620*/ 	.word	0xffffffff


	//   ....[57]....
        /*0624*/ 	.word	0xffffffff


	//   ....[58]....
        /*0628*/ 	.word	0xffffffff


	//   ....[59]....
        /*062c*/ 	.word	0xffffffff


	//   ....[60]....
        /*0630*/ 	.word	0xffffffff


	//   ....[61]....
        /*0634*/ 	.word	0xffffffff


	//   ....[62]....
        /*0638*/ 	.word	0xffffffff


	//   ....[63]....
        /*063c*/ 	.word	0xffffffff


	//   ....[64]....
        /*0640*/ 	.word	0xffffffff


	//   ....[65]....
        /*0644*/ 	.word	0xffffffff


	//   ....[66]....
        /*0648*/ 	.word	0xffffffff


	//   ....[67]....
        /*064c*/ 	.word	0xffffffff


	//   ....[68]....
        /*0650*/ 	.word	0xffffffff


	//   ....[69]....
        /*0654*/ 	.word	0xffffffff


	//   ....[70]....
        /*0658*/ 	.word	0xffffffff


	//   ....[71]....
        /*065c*/ 	.word	0xffffffff


	//   ....[72]....
        /*0660*/ 	.word	0xffffffff


	//   ....[73]....
        /*0664*/ 	.word	0xffffffff


	//   ....[74]....
        /*0668*/ 	.word	0xffffffff


	//   ....[75]....
        /*066c*/ 	.word	0xffffffff


	//   ....[76]....
        /*0670*/ 	.word	0xffffffff


	//   ....[77]....
        /*0674*/ 	.word	0xffffffff


	//   ....[78]....
        /*0678*/ 	.word	0xffffffff


	//   ....[79]....
        /*067c*/ 	.word	0xffffffff


	//   ....[80]....
        /*0680*/ 	.word	0xffffffff


	//   ....[81]....
        /*0684*/ 	.word	0xffffffff


	//   ....[82]....
        /*0688*/ 	.word	0xffffffff


	//   ....[83]....
        /*068c*/ 	.word	0xffffffff


	//   ....[84]....
        /*0690*/ 	.word	0xffffffff


	//   ....[85]....
        /*0694*/ 	.word	0xffffffff


	//   ....[86]....
        /*0698*/ 	.word	0xffffffff


	//   ....[87]....
        /*069c*/ 	.word	0xffffffff


	//   ....[88]....
        /*06a0*/ 	.word	0xffffffff


	//   ....[89]....
        /*06a4*/ 	.word	0xffffffff


	//   ....[90]....
        /*06a8*/ 	.word	0xffffffff


	//   ....[91]....
        /*06ac*/ 	.word	0xffffffff


	//   ....[92]....
        /*06b0*/ 	.word	0xffffffff


	//   ....[93]....
        /*06b4*/ 	.word	0xffffffff


	//   ....[94]....
        /*06b8*/ 	.word	0xffffffff


	//   ....[95]....
        /*06bc*/ 	.word	0xffffffff


	//   ....[96]....
        /*06c0*/ 	.word	0xffffffff


	//----- nvinfo : EIATTR_COOP_GROUP_INSTR_OFFSETS
	.align		4
.L_556:
        /*06c4*/ 	.byte	0x04, 0x28
        /*06c6*/ 	.short	(.L_558 - .L_557)


	//   ....[0]....
.L_557:
        /*06c8*/ 	.word	0x00000090


	//   ....[1]....
        /*06cc*/ 	.word	0x000012c0


	//   ....[2]....
        /*06d0*/ 	.word	0x000012f0


	//   ....[3]....
        /*06d4*/ 	.word	0x00001580


	//   ....[4]....
        /*06d8*/ 	.word	0x000015b0


	//   ....[5]....
        /*06dc*/ 	.word	0x00001690


	//   ....[6]....
        /*06e0*/ 	.word	0x000016c0


	//   ....[7]....
        /*06e4*/ 	.word	0x000017a0


	//   ....[8]....
        /*06e8*/ 	.word	0x000017d0


	//   ....[9]....
        /*06ec*/ 	.word	0x000018b0


	//   ....[10]....
        /*06f0*/ 	.word	0x000018e0


	//   ....[11]....
        /*06f4*/ 	.word	0x000019c0


	//   ....[12]....
        /*06f8*/ 	.word	0x000019f0


	//   ....[13]....
        /*06fc*/ 	.word	0x00001ad0


	//   ....[14]....
        /*0700*/ 	.word	0x00001b00


	//   ....[15]....
        /*0704*/ 	.word	0x00001be0


	//   ....[16]....
        /*0708*/ 	.word	0x00001c30


	//   ....[17]....
        /*070c*/ 	.word	0x00003d90


	//   ....[18]....
        /*0710*/ 	.word	0x00003dd0


	//   ....[19]....
        /*0714*/ 	.word	0x00004510


	//   ....[20]....
        /*0718*/ 	.word	0x00004620


	//   ....[21]....
        /*071c*/ 	.word	0x00004630


	//   ....[22]....
        /*0720*/ 	.word	0x00004670


	//   ....[23]....
        /*0724*/ 	.word	0x000046a0


	//   ....[24]....
        /*0728*/ 	.word	0x000046d0


	//   ....[25]....
        /*072c*/ 	.word	0x00004e80


	//   ....[26]....
        /*0730*/ 	.word	0x00004fe0


	//   ....[27]....
        /*0734*/ 	.word	0x000050b0


	//   ....[28]....
        /*0738*/ 	.word	0x00005310


	//   ....[29]....
        /*073c*/ 	.word	0x00008000


	//   ....[30]....
        /*0740*/ 	.word	0x00008020


	//   ....[31]....
        /*0744*/ 	.word	0x00008940


	//   ....[32]....
        /*0748*/ 	.word	0x00008a30


	//   ....[33]....
        /*074c*/ 	.word	0x000097b0


	//   ....[34]....
        /*0750*/ 	.word	0x000098a0


	//   ....[35]....
        /*0754*/ 	.word	0x00009910


	//   ....[36]....
        /*0758*/ 	.word	0x00009ae0


	//   ....[37]....
        /*075c*/ 	.word	0x00009b60


	//   ....[38]....
        /*0760*/ 	.word	0x00009e60


	//   ....[39]....
        /*0764*/ 	.word	0x00009f70


	//   ....[40]....
        /*0768*/ 	.word	0x0000a170


	//   ....[41]....
        /*076c*/ 	.word	0x0000e340


	//   ....[42]....
        /*0770*/ 	.word	0x0000e5f0


	//   ....[43]....
        /*0774*/ 	.word	0x0000e6d0


	//   ....[44]....
        /*0778*/ 	.word	0x0000e7a0


	//   ....[45]....
        /*077c*/ 	.word	0x0000e850


	//   ....[46]....
        /*0780*/ 	.word	0x0000e880


	//   ....[47]....
        /*0784*/ 	.word	0x0000ea10


	//   ....[48]....
        /*0788*/ 	.word	0x0000eea0


	//   ....[49]....
        /*078c*/ 	.word	0x000115d0


	//   ....[50]....
        /*0790*/ 	.word	0x000115e0


	//   ....[51]....
        /*0794*/ 	.word	0x000115f0


	//   ....[52]....
        /*0798*/ 	.word	0x00011600


	//   ....[53]....
        /*079c*/ 	.word	0x00011630


	//   ....[54]....
        /*07a0*/ 	.word	0x00011650


	//   ....[55]....
        /*07a4*/ 	.word	0x00011670


	//   ....[56]....
        /*07a8*/ 	.word	0x00011680


	//   ....[57]....
        /*07ac*/ 	.word	0x000131c0


	//   ....[58]....
        /*07b0*/ 	.word	0x000131e0


	//   ....[59]....
        /*07b4*/ 	.word	0x00013210


	//   ....[60]....
        /*07b8*/ 	.word	0x00013230


	//   ....[61]....
        /*07bc*/ 	.word	0x00013250


	//   ....[62]....
        /*07c0*/ 	.word	0x00013270


	//   ....[63]....
        /*07c4*/ 	.word	0x00013280


	//   ....[64]....
        /*07c8*/ 	.word	0x00013290


	//   ....[65]....
        /*07cc*/ 	.word	0x000134d0


	//   ....[66]....
        /*07d0*/ 	.word	0x000134e0


	//   ....[67]....
        /*07d4*/ 	.word	0x000135e0


	//   ....[68]....
        /*07d8*/ 	.word	0x00013610


	//   ....[69]....
        /*07dc*/ 	.word	0x000136f0


	//   ....[70]....
        /*07e0*/ 	.word	0x00013720


	//   ....[71]....
        /*07e4*/ 	.word	0x00013800


	//   ....[72]....
        /*07e8*/ 	.word	0x00013830


	//   ....[73]....
        /*07ec*/ 	.word	0x00013910


	//   ....[74]....
        /*07f0*/ 	.word	0x00013940


	//   ....[75]....
        /*07f4*/ 	.word	0x00013a20


	//   ....[76]....
        /*07f8*/ 	.word	0x00013a50


	//   ....[77]....
        /*07fc*/ 	.word	0x00013b30


	//   ....[78]....
        /*0800*/ 	.word	0x00013b60


	//   ....[79]....
        /*0804*/ 	.word	0x00013c40


	//   ....[80]....
        /*0808*/ 	.word	0x00013c60


	//   ....[81]....
        /*080c*/ 	.word	0x00014410


	//   ....[82]....
        /*0810*/ 	.word	0x00014420


	//   ....[83]....
        /*0814*/ 	.word	0x000144f0


	//   ....[84]....
        /*0818*/ 	.word	0x00014520


	//   ....[85]....
        /*081c*/ 	.word	0x000145f0


	//   ....[86]....
        /*0820*/ 	.word	0x00014620


	//   ....[87]....
        /*0824*/ 	.word	0x000146f0


	//   ....[88]....
        /*0828*/ 	.word	0x00014720


	//   ....[89]....
        /*082c*/ 	.word	0x000147f0


	//   ....[90]....
        /*0830*/ 	.word	0x00014820


	//   ....[91]....
        /*0834*/ 	.word	0x000148f0


	//   ....[92]....
        /*0838*/ 	.word	0x00014920


	//   ....[93]....
        /*083c*/ 	.word	0x000149f0


	//   ....[94]....
        /*0840*/ 	.word	0x00014a20


	//   ....[95]....
        /*0844*/ 	.word	0x00014af0


	//   ....[96]....
        /*0848*/ 	.word	0x00014b10


	//----- nvinfo : EIATTR_EXIT_INSTR_OFFSETS
	.align		4
.L_558:
        /*084c*/ 	.byte	0x04, 0x1c
        /*084e*/ 	.short	(.L_560 - .L_559)


	//   ....[0]....
.L_559:
        /*0850*/ 	.word	0x00000350


	//   ....[1]....
        /*0854*/ 	.word	0x00013c70


	//   ....[2]....
        /*0858*/ 	.word	0x00013cd0


	//   ....[3]....
        /*085c*/ 	.word	0x00013d30


	//   ....[4]....
        /*0860*/ 	.word	0x00014b20


	//   ....[5]....
        /*0864*/ 	.word	0x00014b70


	//   ....[6]....
        /*0868*/ 	.word	0x00014bd0


	//----- nvinfo : EIATTR_CTAIDZ_USED
	.align		4
.L_560:
        /*086c*/ 	.byte	0x01, 0x04
	.zero		2


	//----- nvinfo : EIATTR_MAX_THREADS
	.align		4
        /*0870*/ 	.byte	0x04, 0x05
        /*0872*/ 	.short	(.L_562 - .L_561)
.L_561:
        /*0874*/ 	.word	0x00000080
        /*0878*/ 	.word	0x00000001
        /*087c*/ 	.word	0x00000001


	//----- nvinfo : EIATTR_CRS_STACK_SIZE
	.align		4
.L_562:
        /*0880*/ 	.byte	0x04, 0x1e
        /*0882*/ 	.short	(.L_564 - .L_563)
.L_563:
        /*0884*/ 	.word	0x00000000
.L_564:


//--------------------- .nv.info._ZN7cutlass13device_kernelIN5flash19enable_sm80_to_sm89INS1_16FlashAttnFwdSm80INS1_25CollectiveMainloopFwdSm80ILi4ELi1ELb0EN4cute5tupleIJNS5_1CILi128EEENS7_ILi64EEES8_EEELi128ENS_6half_tEfNS_4arch4Sm80ELb1ELb0ELb1ELb1ELb0ELb1ELb1ELb0EEENS1_21CollectiveEpilogueFwdINS6_IJS8_S8_S9_EEENS6_IJNS7_ILi1EEESH_SH_EEESB_SD_Li128ELb1ELb1ELb0ELb0EEENS1_19SingleTileSchedulerILb1ELb0ELb1ELi128EEEEEEEEEvNT_6ParamsE --------------------------
	.section	.nv.info._ZN7cutlass13device_kernelIN5flash19enable_sm80_to_sm89INS1_16FlashAttnFwdSm80INS1_25CollectiveMainloopFwdSm80ILi4ELi1ELb0EN4cute5tupleIJNS5_1CILi128EEENS7_ILi64EEES8_EEELi128ENS_6half_tEfNS_4arch4Sm80ELb1ELb0ELb1ELb1ELb0ELb1ELb1ELb0EEENS1_21CollectiveEpilogueFwdINS6_IJS8_S8_S9_EEENS6_IJNS7_ILi1EEESH_SH_EEESB_SD_Li128ELb1ELb1ELb0ELb0EEENS1_19SingleTileSchedulerILb1ELb0ELb1ELi128EEEEEEEEEvNT_6ParamsE,"",@"SHT_CUDA_INFO"
	.sectionflags	@""
	.align	4


	//----- nvinfo : EIATTR_CUDA_API_VERSION
	.align		4
        /*0000*/ 	.byte	0x04, 0x37
        /*0002*/ 	.short	(.L_566 - .L_565)
.L_565:
        /*0004*/ 	.word	0x00000082


	//----- nvinfo : EIATTR_SW2861232_WAR
	.align		4
.L_566:
        /*0008*/ 	.byte	0x01, 0x35
	.zero		2


	//----- nvinfo : EIATTR_PARAM_CBANK
	.align		4
        /*000c*/ 	.byte	0x04, 0x0a
        /*000e*/ 	.short	(.L_568 - .L_567)
	.align		4
.L_567:
        /*0010*/ 	.word	index@(.nv.constant0._ZN7cutlass13device_kernelIN5flash19enable_sm80_to_sm89INS1_16FlashAttnFwdSm80INS1_25CollectiveMainloopFwdSm80ILi4ELi1ELb0EN4cute5tupleIJNS5_1CILi128EEENS7_ILi64EEES8_EEELi128ENS_6half_tEfNS_4arch4Sm80ELb1ELb0ELb1ELb1ELb0ELb1ELb1ELb0EEENS1_21CollectiveEpilogueFwdINS6_IJS8_S8_S9_EEENS6_IJNS7_ILi1EEESH_SH_EEESB_SD_Li128ELb1ELb1ELb0ELb0EEENS1_19SingleTileSchedulerILb1ELb0ELb1ELi128EEEEEEEEEvNT_6ParamsE)
        /*0014*/ 	.short	0x0160
        /*0016*/ 	.short	0x0418


	//----- nvinfo : EIATTR_CBANK_PARAM_SIZE
	.align		4
.L_568:
        /*0018*/ 	.byte	0x03, 0x19
        /*001a*/ 	.short	0x0418


	//----- nvinfo : EIATTR_KPARAM_INFO
	.align		4
        /*001c*/ 	.byte	0x04, 0x17
        /*001e*/ 	.short	(.L_570 - .L_569)
.L_569:
        /*0020*/ 	.word	0x00000000
        /*0024*/ 	.short	0x0000
        /*0026*/ 	.short	0x0000
        /*0028*/ 	.byte	0x00, 0xf0, 0x61, 0x10


	//----- nvinfo : EIATTR_MAXREG_COUNT
	.align		4
.L_570:
        /*002c*/ 	.byte	0x03, 0x1b
        /*002e*/ 	.short	0x00ff


	//----- nvinfo : EIATTR_NUM_BARRIERS
	.align		4
        /*0030*/ 	.byte	0x02, 0x4c
        /*0032*/ 	.byte	0x02
	.zero		1


	//----- nvinfo : EIATTR_ANNOTATIONS
	.align		4
        /*0034*/ 	.byte	0x04, 0x55
        /*0036*/ 	.short	(.L_572 - .L_571)


	//   ....[0]....
.L_571:
        /* <DEDUP_REMOVED lines=74> */


	//----- nvinfo : EIATTR_MERCURY_ISA_VERSION
	.align		4
.L_572:
        /*04c0*/ 	.byte	0x03, 0x5f
        /*04c2*/ 	.short	0x0000


	//----- nvinfo : EIATTR_INT_WARP_WIDE_INSTR_OFFSETS
	.align		4
        /*04c4*/ 	.byte	0x04, 0x31
        /*04c6*/ 	.short	(.L_574 - .L_573)


	//   ....[0]....
.L_573:
        /*04c8*/ 	.word	0x00009ee0


	//----- nvinfo : EIATTR_COOP_GROUP_MASK_REGIDS
	.align		4
.L_574:
        /*04cc*/ 	.byte	0x04, 0x29
        /*04ce*/ 	.short	(.L_576 - .L_575)


	//   ....[0]....
.L_575:
        /*04d0*/ 	.word	0xffffffff


	//   ....[1]....
        /*04d4*/ 	.word	0xffffffff


	//   ....[2]....
        /*04d8*/ 	.word	0xffffffff


	//   ....[3]....
        /*04dc*/ 	.word	0xffffffff


	//   ....[4]....
        /*04e0*/ 	.word	0xffffffff


	//   ....[5]....
        /*04e4*/ 	.word	0xffffffff


	//   ....[6]....
        /*04e8*/ 	.word	0xffffffff


	//   ....[7]....
        /*04ec*/ 	.word	0xffffffff


	//   ....[8]....
        /*04f0*/ 	.word	0xffffffff


	//   ....[9]....
        /*04f4*/ 	.word	0xffffffff


	//   ....[10]....
        /*04f8*/ 	.word	0xffffffff


	//   ....[11]....
        /*04fc*/ 	.word	0xffffffff


	//   ....[12]....
        /*0500*/ 	.word	0xffffffff


	//   ....[13]....
        /*0504*/ 	.word	0xffffffff


	//   ....[14]....
        /*0508*/ 	.word	0xffffffff


	//   ....[15]....
        /*050c*/ 	.word	0xffffffff


	//   ....[16]....
        /*0510*/ 	.word	0xffffffff


	//   ....[17]....
        /*0514*/ 	.word	0xffffffff


	//   ....[18]....
        /*0518*/ 	.word	0xffffffff


	//   ....[19]....
        /*051c*/ 	.word	0xffffffff


	//   ....[20]....
        /*0520*/ 	.word	0xffffffff


	//   ....[21]....
        /*0524*/ 	.word	0xffffffff


	//   ....[22]....
        /*0528*/ 	.word	0xffffffff


	//   ....[23]....
        /*052c*/ 	.word	0xffffffff


	//   ....[24]....
        /*0530*/ 	.word	0xffffffff


	//   ....[25]....
        /*0534*/ 	.word	0xffffffff


	//   ....[26]....
        /*0538*/ 	.word	0xffffffff


	//   ....[27]....
        /*053c*/ 	.word	0xffffffff


	//   ....[28]....
        /*0540*/ 	.word	0xffffffff


	//   ....[29]....
        /*0544*/ 	.word	0xffffffff


	//   ....[30]....
        /*0548*/ 	.word	0xffffffff


	//   ....[31]....
        /*054c*/ 	.word	0xffffffff


	//   ....[32]....
        /*0550*/ 	.word	0xffffffff


	//   ....[33]....
        /*0554*/ 	.word	0xffffffff


	//   ....[34]....
        /*0558*/ 	.word	0xffffffff


	//   ....[35]....
        /*055c*/ 	.word	0xffffffff


	//   ....[36]....
        /*0560*/ 	.word	0xffffffff


	//   ....[37]....
        /*0564*/ 	.word	0xffffffff


	//   ....[38]....
        /*0568*/ 	.word	0xffffffff


	//   ....[39]....
        /*056c*/ 	.word	0xffffffff


	//   ....[40]....
        /*0570*/ 	.word	0xffffffff


	//   ....[41]....
        /*0574*/ 	.word	0xffffffff


	//   ....[42]....
        /*0578*/ 	.word	0xffffffff


	//   ....[43]....
        /*057c*/ 	.word	0xffffffff


	//   ....[44]....
        /*0580*/ 	.word	0xffffffff


	//   ....[45]....
        /*0584*/ 	.word	0xffffffff


	//   ....[46]....
        /*0588*/ 	.word	0xffffffff


	//   ....[47]....
        /*058c*/ 	.word	0xffffffff


	//   ....[48]....
        /*0590*/ 	.word	0xffffffff


	//   ....[49]....
        /*0594*/ 	.word	0xffffffff


	//   ....[50]....
        /*0598*/ 	.word	0xffffffff


	//   ....[51]....
        /*059c*/ 	.word	0xffffffff


	//   ....[52]....
        /*05a0*/ 	.word	0xffffffff


	//   ....[53]....
        /*05a4*/ 	.word	0xffffffff


	//   ....[54]....
        /*05a8*/ 	.word	0xffffffff


	//   ....[55]....
        /*05ac*/ 	.word	0xffffffff


	//   ....[56]....
        /*05b0*/ 	.word	0xffffffff


	//   ....[57]....
        /*05b4*/ 	.word	0xffffffff


	//   ....[58]....
        /*05b8*/ 	.word	0xffffffff


	//   ....[59]....
        /*05bc*/ 	.word	0xffffffff


	//   ....[60]....
        /*05c0*/ 	.word	0xffffffff


	//   ....[61]....
        /*05c4*/ 	.word	0xffffffff


	//   ....[62]....
        /*05c8*/ 	.word	0xffffffff


	//   ....[63]....
        /*05cc*/ 	.word	0xffffffff


	//   ....[64]....
        /*05d0*/ 	.word	0xffffffff


	//   ....[65]....
        /*05d4*/ 	.word	0xffffffff


	//   ....[66]....
        /*05d8*/ 	.word	0xffffffff


	//   ....[67]....
        /*05dc*/ 	.word	0xffffffff


	//   ....[68]....
        /*05e0*/ 	.word	0xffffffff


	//   ....[69]....
        /*05e4*/ 	.word	0xffffffff


	//   ....[70]....
        /*05e8*/ 	.word	0xffffffff


	//   ....[71]....
        /*05ec*/ 	.word	0xffffffff


	//   ....[72]....
        /*05f0*/ 	.word	0xffffffff


	//   ....[73]....
        /*05f4*/ 	.word	0xffffffff


	//   ....[74]....
        /*05f8*/ 	.word	0xffffffff


	//   ....[75]....
        /*05fc*/ 	.word	0xffffffff


	//   ....[76]....
        /*0600*/ 	.word	0xffffffff


	//   ....[77]....
        /*0604*/ 	.word	0xffffffff


	//   ....[78]....
        /*0608*/ 	.word	0xffffffff


	//   ....[79]....
        /*060c*/ 	.word	0xffffffff


	//   ....[80]....
        /*0610*/ 	.word	0xffffffff


	//   ....[81]....
        /*0614*/ 	.word	0xffffffff


	//   ....[82]....
        /*0618*/ 	.word	0xffffffff


	//   ....[83]....
        /*061c*/ 	.word	0xffffffff


	//   ....[84]....
        /*0620*/ 	.word	0xffffffff


	//   ....[85]....
        /*0624*/ 	.word	0xffffffff


	//   ....[86]....
        /*0628*/ 	.word	0xffffffff


	//   ....[87]....
        /*062c*/ 	.word	0xffffffff


	//   ....[88]....
        /*0630*/ 	.word	0xffffffff


	//   ....[89]....
        /*0634*/ 	.word	0xffffffff


	//   ....[90]....
        /*0638*/ 	.word	0xffffffff


	//   ....[91]....
        /*063c*/ 	.word	0xffffffff


	//   ....[92]....
        /*0640*/ 	.word	0xffffffff


	//   ....[93]....
        /*0644*/ 	.word	0xffffffff


	//   ....[94]....
        /*0648*/ 	.word	0xffffffff


	//   ....[95]....
        /*064c*/ 	.word	0xffffffff


	//   ....[96]....
        /*0650*/ 	.word	0xffffffff


	//   ....[97]....
        /*0654*/ 	.word	0xffffffff


	//   ....[98]....
        /*0658*/ 	.word	0xffffffff


	//   ....[99]....
        /*065c*/ 	.word	0xffffffff


	//   ....[100]....
        /*0660*/ 	.word	0xffffffff


	//   ....[101]....
        /*0664*/ 	.word	0xffffffff


	//   ....[102]....
        /*0668*/ 	.word	0xffffffff


	//   ....[103]....
        /*066c*/ 	.word	0xffffffff


	//   ....[104]....
        /*0670*/ 	.word	0xffffffff


	//   ....[105]....
        /*0674*/ 	.word	0xffffffff


	//   ....[106]....
        /*0678*/ 	.word	0xffffffff


	//   ....[107]....
        /*067c*/ 	.word	0xffffffff


	//   ....[108]....
        /*0680*/ 	.word	0xffffffff


	//   ....[109]....
        /*0684*/ 	.word	0xffffffff


	//   ....[110]....
        /*0688*/ 	.word	0xffffffff


	//   ....[111]....
        /*068c*/ 	.word	0xffffffff


	//   ....[112]....
        /*0690*/ 	.word	0xffffffff


	//   ....[113]....
        /*0694*/ 	.word	0xffffffff


	//   ....[114]....
        /*0698*/ 	.word	0xffffffff


	//   ....[115]....
        /*069c*/ 	.word	0xffffffff


	//   ....[116]....
        /*06a0*/ 	.word	0xffffffff


	//   ....[117]....
        /*06a4*/ 	.word	0xffffffff


	//   ....[118]....
        /*06a8*/ 	.word	0xffffffff


	//   ....[119]....
        /*06ac*/ 	.word	0xffffffff


	//   ....[120]....
        /*06b0*/ 	.word	0xffffffff


	//   ....[121]....
        /*06b4*/ 	.word	0xffffffff


	//   ....[122]....
        /*06b8*/ 	.word	0xffffffff


	//   ....[123]....
        /*06bc*/ 	.word	0xffffffff


	//   ....[124]....
        /*06c0*/ 	.word	0xffffffff


	//   ....[125]....
        /*06c4*/ 	.word	0xffffffff


	//   ....[126]....
        /*06c8*/ 	.word	0xffffffff


	//   ....[127]....
        /*06cc*/ 	.word	0xffffffff


	//   ....[128]....
        /*06d0*/ 	.word	0xffffffff


	//   ....[129]....
        /*06d4*/ 	.word	0xffffffff


	//   ....[130]....
        /*06d8*/ 	.word	0xffffffff


	//   ....[131]....
        /*06dc*/ 	.word	0xffffffff


	//   ....[132]....
        /*06e0*/ 	.word	0xffffffff


	//   ....[133]....
        /*06e4*/ 	.word	0xffffffff


	//   ....[134]....
        /*06e8*/ 	.word	0xffffffff


	//   ....[135]....
        /*06ec*/ 	.word	0xffffffff


	//   ....[136]....
        /*06f0*/ 	.word	0xffffffff


	//   ....[137]....
        /*06f4*/ 	.word	0xffffffff


	//   ....[138]....
        /*06f8*/ 	.word	0xffffffff


	//   ....[139]....
        /*06fc*/ 	.word	0xffffffff


	//   ....[140]....
        /*0700*/ 	.word	0xffffffff


	//   ....[141]....
        /*0704*/ 	.word	0xffffffff


	//   ....[142]....
        /*0708*/ 	.word	0xffffffff


	//   ....[143]....
        /*070c*/ 	.word	0xffffffff


	//   ....[144]....
        /*0710*/ 	.word	0xffffffff


	//   ....[145]....
        /*0714*/ 	.word	0xffffffff


	//   ....[146]....
        /*0718*/ 	.word	0xffffffff


	//   ....[147]....
        /*071c*/ 	.word	0xffffffff


	//   ....[148]....
        /*0720*/ 	.word	0xffffffff


	//   ....[149]....
        /*0724*/ 	.word	0xffffffff


	//   ....[150]....
        /*0728*/ 	.word	0xffffffff


	//   ....[151]....
        /*072c*/ 	.word	0xffffffff


	//   ....[152]....
        /*0730*/ 	.word	0xffffffff


	//   ....[153]....
        /*0734*/ 	.word	0xffffffff


	//   ....[154]....
        /*0738*/ 	.word	0xffffffff


	//   ....[155]....
        /*073c*/ 	.word	0xffffffff


	//   ....[156]....
        /*0740*/ 	.word	0xffffffff


	//   ....[157]....
        /*0744*/ 	.word	0xffffffff


	//   ....[158]....
        /*0748*/ 	.word	0xffffffff


	//   ....[159]....
        /*074c*/ 	.word	0xffffffff


	//   ....[160]....
        /*0750*/ 	.word	0xffffffff


	//----- nvinfo : EIATTR_COOP_GROUP_INSTR_OFFSETS
	.align		4
.L_576:
        /*0754*/ 	.byte	0x04, 0x28
        /*0756*/ 	.short	(.L_578 - .L_577)


	//   ....[0]....
.L_577:
        /*0758*/ 	.word	0x000000a0


	//   ....[1]....
        /*075c*/ 	.word	0x00009240


	//   ....[2]....
        /*0760*/ 	.word	0x00009350


	//   ....[3]....
        /*0764*/ 	.word	0x000094a0


	//   ....[4]....
        /*0768*/ 	.word	0x000094d0


	//   ....[5]....
        /*076c*/ 	.word	0x000095c0


	//   ....[6]....
        /*0770*/ 	.word	0x000095f0


	//   ....[7]....
        /*0774*/ 	.word	0x000096e0


	//   ....[8]....
        /*0778*/ 	.word	0x00009710


	//   ....[9]....
        /*077c*/ 	.word	0x00009800


	//   ....[10]....
        /*0780*/ 	.word	0x00009830


	//   ....[11]....
        /*0784*/ 	.word	0x00009920


	//   ....[12]....
        /*0788*/ 	.word	0x00009950


	//   ....[13]....
        /*078c*/ 	.word	0x00009a40


	//   ....[14]....
        /*0790*/ 	.word	0x00009a70


	//   ....[15]....
        /*0794*/ 	.word	0x00009b50


	//   ....[16]....
        /*0798*/ 	.word	0x00009b90


	//   ....[17]....
        /*079c*/ 	.word	0x0000a3a0


	//   ....[18]....
        /*07a0*/ 	.word	0x0000a3e0


	//   ....[19]....
        /*07a4*/ 	.word	0x0000a420


	//   ....[20]....
        /*07a8*/ 	.word	0x0000a440


	//   ....[21]....
        /*07ac*/ 	.word	0x0000a5d0


	//   ....[22]....
        /*07b0*/ 	.word	0x0000a690


	//   ....[23]....
        /*07b4*/ 	.word	0x0000a6d0


	//   ....[24]....
        /*07b8*/ 	.word	0x0000a710


	//   ....[25]....
        /*07bc*/ 	.word	0x0000a8a0


	//   ....[26]....
        /*07c0*/ 	.word	0x0000a960


	//   ....[27]....
        /*07c4*/ 	.word	0x0000a9a0


	//   ....[28]....
        /*07c8*/ 	.word	0x0000a9e0


	//   ....[29]....
        /*07cc*/ 	.word	0x0000ab90


	//   ....[30]....
        /*07d0*/ 	.word	0x0000ac50


	//   ....[31]....
        /*07d4*/ 	.word	0x0000ac90


	//   ....[32]....
        /*07d8*/ 	.word	0x0000acd0


	//   ....[33]....
        /*07dc*/ 	.word	0x0000ae60


	//   ....[34]....
        /*07e0*/ 	.word	0x0000af20


	//   ....[35]....
        /*07e4*/ 	.word	0x0000af60


	//   ....[36]....
        /*07e8*/ 	.word	0x0000afa0


	//   ....[37]....
        /*07ec*/ 	.word	0x0000b150


	//   ....[38]....
        /*07f0*/ 	.word	0x0000b210


	//   ....[39]....
        /*07f4*/ 	.word	0x0000b250


	//   ....[40]....
        /*07f8*/ 	.word	0x0000b290


	//   ....[41]....
        /*07fc*/ 	.word	0x0000b420


	//   ....[42]....
        /*0800*/ 	.word	0x0000b4e0


	//   ....[43]....
        /*0804*/ 	.word	0x0000b520


	//   ....[44]....
        /*0808*/ 	.word	0x0000b560


	//   ....[45]....
        /*080c*/ 	.word	0x0000b700


	//   ....[46]....
        /*0810*/ 	.word	0x0000b7c0


	//   ....[47]....
        /*0814*/ 	.word	0x0000b800


	//   ....[48]....
        /*0818*/ 	.word	0x0000b840


	//   ....[49]....
        /*081c*/ 	.word	0x0000ebd0


	//   ....[50]....
        /*0820*/ 	.word	0x0000ec20


	//   ....[51]....
        /*0824*/ 	.word	0x0000ec50


	//   ....[52]....
        /*0828*/ 	.word	0x0000eca0


	//   ....[53]....
        /*082c*/ 	.word	0x0000ed20


	//   ....[54]....
        /*0830*/ 	.word	0x0000ed40


	//   ....[55]....
        /*0834*/ 	.word	0x0000ed60


	//   ....[56]....
        /*0838*/ 	.word	0x0000ed80


	//   ....[57]....
        /*083c*/ 	.word	0x0000ef90


	//   ....[58]....
        /*0840*/ 	.word	0x0000efd0


	//   ....[59]....
        /*0844*/ 	.word	0x0000f000


	//   ....[60]....
        /*0848*/ 	.word	0x0000f050


	//   ....[61]....
        /*084c*/ 	.word	0x0000f1c0


	//   ....[62]....
        /*0850*/ 	.word	0x0000f1e0


	//   ....[63]....
        /*0854*/ 	.word	0x0000f200


	//   ....[64]....
        /*0858*/ 	.word	0x0000f220


	//   ....[65]....
        /*085c*/ 	.word	0x0000f430


	//   ....[66]....
        /*0860*/ 	.word	0x0000f470


	//   ....[67]....
        /*0864*/ 	.word	0x0000f4a0


	//   ....[68]....
        /*0868*/ 	.word	0x0000f4f0


	//   ....[69]....
        /*086c*/ 	.word	0x0000f660


	//   ....[70]....
        /*0870*/ 	.word	0x0000f680


	//   ....[71]....
        /*0874*/ 	.word	0x0000f6a0


	//   ....[72]....
        /*0878*/ 	.word	0x0000f6c0


	//   ....[73]....
        /*087c*/ 	.word	0x0000f8d0


	//   ....[74]....
        /*0880*/ 	.word	0x0000f910


	//   ....[75]....
        /*0884*/ 	.word	0x0000f930


	//   ....[76]....
        /*0888*/ 	.word	0x0000f940


	//   ....[77]....
        /*088c*/ 	.word	0x0000fa20


	//   ....[78]....
        /*0890*/ 	.word	0x0000fa60


	//   ....[79]....
        /*0894*/ 	.word	0x0000faa0


	//   ....[80]....
        /*0898*/ 	.word	0x0000fac0


	//   ....[81]....
        /*089c*/ 	.word	0x00015250


	//   ....[82]....
        /*08a0*/ 	.word	0x000152f0


	//   ....[83]....
        /*08a4*/ 	.word	0x00015990


	//   ....[84]....
        /*08a8*/ 	.word	0x00015a60


	//   ....[85]....
        /*08ac*/ 	.word	0x00015ab0


	//   ....[86]....
        /*08b0*/ 	.word	0x00015af0


	//   ....[87]....
        /*08b4*/ 	.word	0x00015b40


	//   ....[88]....
        /*08b8*/ 	.word	0x00015b50


	//   ....[89]....
        /*08bc*/ 	.word	0x00016390


	//   ....[90]....
        /*08c0*/ 	.word	0x00016520


	//   ....[91]....
        /*08c4*/ 	.word	0x00016590


	//   ....[92]....
        /*08c8*/ 	.word	0x00016760


	//   ....[93]....
        /*08cc*/ 	.word	0x000195e0


	//   ....[94]....
        /*08d0*/ 	.word	0x00019600


	//   ....[95]....
        /*08d4*/ 	.word	0x00019e00


	//   ....[96]....
        /*08d8*/ 	.word	0x00019e30


	//   ....[97]....
        /*08dc*/ 	.word	0x0001a980


	//   ....[98]....
        /*08e0*/ 	.word	0x0001ab00


	//   ....[99]....
        /*08e4*/ 	.word	0x0001af20


	//   ....[100]....
        /*08e8*/ 	.word	0x0001b0a0


	//   ....[101]....
        /*08ec*/ 	.word	0x0001b220


	//   ....[102]....
        /*08f0*/ 	.word	0x0001b3a0


	//   ....[103]....
        /*08f4*/ 	.word	0x0001b540


	//   ....[104]....
        /*08f8*/ 	.word	0x0001b580


	//   ....[105]....
        /*08fc*/ 	.word	0x0001fc00


	//   ....[106]....
        /*0900*/ 	.word	0x0001fcb0


	//   ....[107]....
        /*0904*/ 	.word	0x0001fcf0


	//   ....[108]....
        /*0908*/ 	.word	0x0001fd70


	//   ....[109]....
        /*090c*/ 	.word	0x0001fec0


	//   ....[110]....
        /*0910*/ 	.word	0x0001ff80


	//   ....[111]....
        /*0914*/ 	.word	0x00020340


	//   ....[112]....
        /*0918*/ 	.word	0x00020490


	//   ....[113]....
        /*091c*/ 	.word	0x00022d10


	//   ....[114]....
        /*0920*/ 	.word	0x00022d20


	//   ....[115]....
        /*0924*/ 	.word	0x00022d30


	//   ....[116]....
        /*0928*/ 	.word	0x00022d40


	//   ....[117]....
        /*092c*/ 	.word	0x00022d70


	//   ....[118]....
        /*0930*/ 	.word	0x00022d90


	//   ....[119]....
        /*0934*/ 	.word	0x00022db0


	//   ....[120]....
        /*0938*/ 	.word	0x00022dc0


	//   ....[121]....
        /*093c*/ 	.word	0x00024a70


	//   ....[122]....
        /*0940*/ 	.word	0x00024ab0


	//   ....[123]....
        /*0944*/ 	.word	0x00024ae0


	//   ....[124]....
        /*0948*/ 	.word	0x00024b10


	//   ....[125]....
        /*094c*/ 	.word	0x00024b50


	//   ....[126]....
        /*0950*/ 	.word	0x00024b90


	//   ....[127]....
        /*0954*/ 	.word	0x00024bb0


	//   ....[128]....
        /*0958*/ 	.word	0x00024bc0


	//   ....[129]....
        /*095c*/ 	.word	0x00024d80


	//   ....[130]....
        /*0960*/ 	.word	0x00024d90


	//   ....[131]....
        /*0964*/ 	.word	0x00024e90


	//   ....[132]....
        /*0968*/ 	.word	0x00024ec0


	//   ....[133]....
        /*096c*/ 	.word	0x00024fa0


	//   ....[134]....
        /*0970*/ 	.word	0x00024fd0


	//   ....[135]....
        /*0974*/ 	.word	0x000250b0


	//   ....[136]....
        /*0978*/ 	.word	0x000250e0


	//   ....[137]....
        /*097c*/ 	.word	0x000251c0


	//   ....[138]....
        /*0980*/ 	.word	0x000251f0


	//   ....[139]....
        /*0984*/ 	.word	0x000252d0


	//   ....[140]....
        /*0988*/ 	.word	0x00025300


	//   ....[141]....
        /*098c*/ 	.word	0x000253e0


	//   ....[142]....
        /*0990*/ 	.word	0x00025410


	//   ....[143]....
        /*0994*/ 	.word	0x000254f0


	//   ....[144]....
        /*0998*/ 	.word	0x00025510


	//   ....[145]....
        /*099c*/ 	.word	0x00025e30


	//   ....[146]....
        /*09a0*/ 	.word	0x00025e40


	//   ....[147]....
        /*09a4*/ 	.word	0x00025f10


	//   ....[148]....
        /*09a8*/ 	.word	0x00025f40


	//   ....[149]....
        /*09ac*/ 	.word	0x00026010


	//   ....[150]....
        /*09b0*/ 	.word	0x00026040


	//   ....[151]....
        /*09b4*/ 	.word	0x00026110


	//   ....[152]....
        /*09b8*/ 	.word	0x00026140


	//   ....[153]....
        /*09bc*/ 	.word	0x00026210


	//   ....[154]....
        /*09c0*/ 	.word	0x00026240


	//   ....[155]....
        /*09c4*/ 	.word	0x00026310


	//   ....[156]....
        /*09c8*/ 	.word	0x00026340


	//   ....[157]....
        /*09cc*/ 	.word	0x00026410


	//   ....[158]....
        /*09d0*/ 	.word	0x00026440


	//   ....[159]....
        /*09d4*/ 	.word	0x00026510


	//   ....[160]....
        /*09d8*/ 	.word	0x00026530


	//----- nvinfo : EIATTR_EXIT_INSTR_OFFSETS
	.align		4
.L_578:
        /*09dc*/ 	.byte	0x04, 0x1c
        /*09de*/ 	.short	(.L_580 - .L_579)


	//   ....[0]....
.L_579:
        /*09e0*/ 	.word	0x000003b0


	//   ....[1]....
        /*09e4*/ 	.word	0x00025520


	//   ....[2]....
        /*09e8*/ 	.word	0x00025580


	//   ....[3]....
        /*09ec*/ 	.word	0x000255e0


	//   ....[4]....
        /*09f0*/ 	.word	0x00026540


	//   ....[5]....
        /*09f4*/ 	.word	0x00026590


	//   ....[6]....
        /*09f8*/ 	.word	0x000265f0


	//----- nvinfo : EIATTR_CTAIDZ_USED
	.align		4
.L_580:
        /*09fc*/ 	.byte	0x01, 0x04
	.zero		2


	//----- nvinfo : EIATTR_MAX_THREADS
	.align		4
        /*0a00*/ 	.byte	0x04, 0x05
        /*0a02*/ 	.short	(.L_582 - .L_581)
.L_581:
        /*0a04*/ 	.word	0x00000080
        /*0a08*/ 	.word	0x00000001
        /*0a0c*/ 	.word	0x00000001


	//----- nvinfo : EIATTR_CRS_STACK_SIZE
	.align		4
.L_582:
        /*0a10*/ 	.byte	0x04, 0x1e
        /*0a12*/ 	.short	(.L_584 - .L_583)
.L_583:
        /*0a14*/ 	.word	0x00000000
.L_584:


//--------------------- .nv.info._ZN7cutlass13device_kernelIN5flash19enable_sm80_to_sm89INS1_16FlashAttnFwdSm80INS1_25CollectiveMainloopFwdSm80ILi8ELi1ELb1EN4cute5tupleIJNS5_1CILi128EEES8_S8_EEELi128ENS_6half_tEfNS_4arch4Sm80ELb0ELb0ELb0ELb0ELb0ELb0ELb1ELb0EEENS1_21CollectiveEpilogueFwdIS9_NS6_IJNS7_ILi1EEESF_SF_EEESA_SC_Li256ELb0ELb1ELb0ELb0EEENS1_19SingleTileSchedulerILb0ELb0ELb1ELi128EEEEEEEEEvNT_6ParamsE --------------------------
	.section	.nv.info._ZN7cutlass13device_kernelIN5flash19enable_sm80_to_sm89INS1_16FlashAttnFwdSm80INS1_25CollectiveMainloopFwdSm80ILi8ELi1ELb1EN4cute5tupleIJNS5_1CILi128EEES8_S8_EEELi128ENS_6half_tEfNS_4arch4Sm80ELb0ELb0ELb0ELb0ELb0ELb0ELb1ELb0EEENS1_21CollectiveEpilogueFwdIS9_NS6_IJNS7_ILi1EEESF_SF_EEESA_SC_Li256ELb0ELb1ELb0ELb0EEENS1_19SingleTileSchedulerILb0ELb0ELb1ELi128EEEEEEEEEvNT_6ParamsE,"",@"SHT_CUDA_INFO"
	.sectionflags	@""
	.align	4


	//----- nvinfo : EIATTR_CUDA_API_VERSION
	.align		4
        /*0000*/ 	.byte	0x04, 0x37
        /*0002*/ 	.short	(.L_586 - .L_585)
.L_585:
        /*0004*/ 	.word	0x00000082


	//----- nvinfo : EIATTR_SW2861232_WAR
	.align		4
.L_586:
        /*0008*/ 	.byte	0x01, 0x35
	.zero		2


	//----- nvinfo : EIATTR_PARAM_CBANK
	.align		4
        /*000c*/ 	.byte	0x04, 0x0a
        /*000e*/ 	.short	(.L_588 - .L_587)
	.align		4
.L_587:
        /*0010*/ 	.word	index@(.nv.constant0._ZN7cutlass13device_kernelIN5flash19enable_sm80_to_sm89INS1_16FlashAttnFwdSm80INS1_25CollectiveMainloopFwdSm80ILi8ELi1ELb1EN4cute5tupleIJNS5_1CILi128EEES8_S8_EEELi128ENS_6half_tEfNS_4arch4Sm80ELb0ELb0ELb0ELb0ELb0ELb0ELb1ELb0EEENS1_21CollectiveEpilogueFwdIS9_NS6_IJNS7_ILi1EEESF_SF_EEESA_SC_Li256ELb0ELb1ELb0ELb0EEENS1_19SingleTileSchedulerILb0ELb0ELb1ELi128EEEEEEEEEvNT_6ParamsE)
        /*0014*/ 	.short	0x0160
        /*0016*/ 	.short	0x0418


	//----- nvinfo : EIATTR_CBANK_PARAM_SIZE
	.align		4
.L_588:
        /*0018*/ 	.byte	0x03, 0x19
        /*001a*/ 	.short	0x0418


	//----- nvinfo : EIATTR_KPARAM_INFO
	.align		4
        /*001c*/ 	.byte	0x04, 0x17
        /*001e*/ 	.short	(.L_590 - .L_589)
.L_589:
        /*0020*/ 	.word	0x00000000
        /*0024*/ 	.short	0x0000
        /*0026*/ 	.short	0x0000
        /*0028*/ 	.byte	0x00, 0xf0, 0x61, 0x10


	//----- nvinfo : EIATTR_MAXREG_COUNT
	.align		4
.L_590:
        /*002c*/ 	.byte	0x03, 0x1b
        /*002e*/ 	.short	0x00ff


	//----- nvinfo : EIATTR_NUM_BARRIERS
	.align		4
        /*0030*/ 	.byte	0x02, 0x4c
        /*0032*/ 	.byte	0x02
	.zero		1


	//----- nvinfo : EIATTR_ANNOTATIONS
	.align		4
        /*0034*/ 	.byte	0x04, 0x55
        /*0036*/ 	.short	(.L_592 - .L_591)


	//   ....[0]....
.L_591:
        /*0038*/ 	.word	0x00000001
        /*003c*/ 	.byte	0x50, 0x03, 0x00, 0x00, 0x01, 0x00, 0x00, 0x00, 0x10, 0x04, 0x00, 0x00, 0x01, 0x00, 0x00, 0x00
        /*004c*/ 	.byte	0xd0, 0x24, 0x00, 0x00, 0x01, 0x00, 0x00, 0x00, 0xe0, 0x84, 0x00, 0x00, 0x01, 0x00, 0x00, 0x00
        /*005c*/ 	.byte	0x00, 0x85, 0x00, 0x00, 0x01, 0x00, 0x00, 0x00, 0x90, 0x8a, 0x00, 0x00


	//----- nvinfo : EIATTR_MERCURY_ISA_VERSION
	.align		4
.L_592:
        /*0068*/ 	.byte	0x03, 0x5f
        /*006a*/ 	.short	0x0000


	//----- nvinfo : EIATTR_INT_WARP_WIDE_INSTR_OFFSETS
	.align		4
        /*006c*/ 	.byte	0x04, 0x31
        /*006e*/ 	.short	(.L_594 - .L_593)


	//   ....[0]....
.L_593:
        /*0070*/ 	.word	0x00000ac0


	//----- nvinfo : EIATTR_COOP_GROUP_MASK_REGIDS
	.align		4
.L_594:
        /*0074*/ 	.byte	0x04, 0x29
        /*0076*/ 	.short	(.L_596 - .L_595)


	//   ....[0]....
.L_595:
        /*0078*/ 	.word	0xffffffff


	//   ....[1]....
        /*007c*/ 	.word	0xffffffff


	//   ....[2]....
        /*0080*/ 	.word	0xffffffff


	//   ....[3]....
        /*0084*/ 	.word	0xffffffff


	//   ....[4]....
        /*0088*/ 	.word	0xffffffff


	//   ....[5]....
        /*008c*/ 	.word	0xffffffff


	//   ....[6]....
        /*0090*/ 	.word	0xffffffff


	//   ....[7]....
        /*0094*/ 	.word	0xffffffff


	//   ....[8]....
        /*0098*/ 	.word	0xffffffff


	//   ....[9]....
        /*009c*/ 	.word	0xffffffff


	//   ....[10]....
        /*00a0*/ 	.word	0xffffffff


	//   ....[11]....
        /*00a4*/ 	.word	0xffffffff


	//   ....[12]....
        /*00a8*/ 	.word	0xffffffff


	//   ....[13]....
        /*00ac*/ 	.word	0xffffffff


	//   ....[14]....
        /*00b0*/ 	.word	0xffffffff


	//   ....[15]....
        /*00b4*/ 	.word	0xffffffff


	//   ....[16]....
        /*00b8*/ 	.word	0xffffffff


	//   ....[17]....
        /*00bc*/ 	.word	0xffffffff


	//   ....[18]....
        /*00c0*/ 	.word	0xffffffff


	//   ....[19]....
        /*00c4*/ 	.word	0xffffffff


	//   ....[20]....
        /*00c8*/ 	.word	0xffffffff


	//   ....[21]....
        /*00cc*/ 	.word	0xffffffff


	//   ....[22]....
        /*00d0*/ 	.word	0xffffffff


	//   ....[23]....
        /*00d4*/ 	.word	0xffffffff


	//   ....[24]....
        /*00d8*/ 	.word	0xffffffff


	//   ....[25]....
        /*00dc*/ 	.word	0xffffffff


	//   ....[26]....
        /*00e0*/ 	.word	0xffffffff


	//   ....[27]....
        /*00e4*/ 	.word	0xffffffff


	//   ....[28]....
        /*00e8*/ 	.word	0xffffffff


	//   ....[29]....
        /*00ec*/ 	.word	0xffffffff


	//   ....[30]....
        /*00f0*/ 	.word	0xffffffff


	//   ....[31]....
        /*00f4*/ 	.word	0xffffffff


	//----- nvinfo : EIATTR_COOP_GROUP_INSTR_OFFSETS
	.align		4
.L_596:
        /*00f8*/ 	.byte	0x04, 0x28
        /*00fa*/ 	.short	(.L_598 - .L_597)


	//   ....[0]....
.L_597:
        /*00fc*/ 	.word	0x000005f0


	//   ....[1]....
        /*0100*/ 	.word	0x00000640


	//   ....[2]....
        /*0104*/ 	.word	0x00000680


	//   ....[3]....
        /*0108*/ 	.word	0x000006c0


	//   ....[4]....
        /*010c*/ 	.word	0x000006f0


	//   ....[5]....
        /*0110*/ 	.word	0x00000740


	//   ....[6]....
        /*0114*/ 	.word	0x00000760


	//   ....[7]....
        /*0118*/ 	.word	0x000007f0


	//   ....[8]....
        /*011c*/ 	.word	0x00002ee0


	//   ....[9]....
        /*0120*/ 	.word	0x00002f90


	//   ....[10]....
        /*0124*/ 	.word	0x00002fa0


	//   ....[11]....
        /*0128*/ 	.word	0x00002fd0


	//   ....[12]....
        /*012c*/ 	.word	0x000063d0


	//   ....[13]....
        /*0130*/ 	.word	0x000063f0


	//   ....[14]....
        /*0134*/ 	.word	0x00006410


	//   ....[15]....
        /*0138*/ 	.word	0x00006430


	//   ....[16]....
        /*013c*/ 	.word	0x00008520


	//   ....[17]....
        /*0140*/ 	.word	0x00008530


	//   ....[18]....
        /*0144*/ 	.word	0x00008580


	//   ....[19]....
        /*0148*/ 	.word	0x000085a0


	//   ....[20]....
        /*014c*/ 	.word	0x00009570


	//   ....[21]....
        /*0150*/ 	.word	0x00009580


	//   ....[22]....
        /*0154*/ 	.word	0x000095a0


	//   ....[23]....
        /*0158*/ 	.word	0x000095b0


	//   ....[24]....
        /*015c*/ 	.word	0x00009690


	//   ....[25]....
        /*0160*/ 	.word	0x000096b0


	//   ....[26]....
        /*0164*/ 	.word	0x000097a0


	//   ....[27]....
        /*0168*/ 	.word	0x000097d0


	//   ....[28]....
        /*016c*/ 	.word	0x000098a0


	//   ....[29]....
        /*0170*/ 	.word	0x000098d0


	//   ....[30]....
        /*0174*/ 	.word	0x000099a0


	//   ....[31]....
        /*0178*/ 	.word	0x000099c0


	//----- nvinfo : EIATTR_EXIT_INSTR_OFFSETS
	.align		4
.L_598:
        /*017c*/ 	.byte	0x04, 0x1c
        /*017e*/ 	.short	(.L_600 - .L_599)


	//   ....[0]....
.L_599:
        /*0180*/ 	.word	0x00000040


	//   ....[1]....
        /*0184*/ 	.word	0x000099d0


	//   ....[2]....
        /*0188*/ 	.word	0x00009a20


	//   ....[3]....
        /*018c*/ 	.word	0x00009a80


	//----- nvinfo : EIATTR_CTAIDZ_USED
	.align		4
.L_600:
        /*0190*/ 	.byte	0x01, 0x04
	.zero		2


	//----- nvinfo : EIATTR_MAX_THREADS
	.align		4
        /*0194*/ 	.byte	0x04, 0x05
        /*0196*/ 	.short	(.L_602 - .L_601)
.L_601:
        /*0198*/ 	.word	0x00000100
        /*019c*/ 	.word	0x00000001
        /*01a0*/ 	.word	0x00000001


	//----- nvinfo : EIATTR_CRS_STACK_SIZE
	.align		4
.L_602:
        /*01a4*/ 	.byte	0x04, 0x1e
        /*01a6*/ 	.short	(.L_604 - .L_603)
.L_603:
        /*01a8*/ 	.word	0x00000000
.L_604:


//--------------------- .nv.info._ZN7cutlass13device_kernelIN5flash19enable_sm80_to_sm89INS1_16FlashAttnFwdSm80INS1_25CollectiveMainloopFwdSm80ILi8ELi1ELb1EN4cute5tupleIJNS5_1CILi128EEES8_S8_EEELi128ENS_6half_tEfNS_4arch4Sm80ELb0ELb0ELb0ELb1ELb0ELb0ELb1ELb0EEENS1_21CollectiveEpilogueFwdIS9_NS6_IJNS7_ILi1EEESF_SF_EEESA_SC_Li256ELb1ELb1ELb0ELb0EEENS1_19SingleTileSchedulerILb1ELb0ELb1ELi128EEEEEEEEEvNT_6ParamsE --------------------------
	.section	.nv.info._ZN7cutlass13device_kernelIN5flash19enable_sm80_to_sm89INS1_16FlashAttnFwdSm80INS1_25CollectiveMainloopFwdSm80ILi8ELi1ELb1EN4cute5tupleIJNS5_1CILi128EEES8_S8_EEELi128ENS_6half_tEfNS_4arch4Sm80ELb0ELb0ELb0ELb1ELb0ELb0ELb1ELb0EEENS1_21CollectiveEpilogueFwdIS9_NS6_IJNS7_ILi1EEESF_SF_EEESA_SC_Li256ELb1ELb1ELb0ELb0EEENS1_19SingleTileSchedulerILb1ELb0ELb1ELi128EEEEEEEEEvNT_6ParamsE,"",@"SHT_CUDA_INFO"
	.sectionflags	@""
	.align	4


	//----- nvinfo : EIATTR_CUDA_API_VERSION
	.align		4
        /*0000*/ 	.byte	0x04, 0x37
        /*0002*/ 	.short	(.L_606 - .L_605)
.L_605:
        /*0004*/ 	.word	0x00000082


	//----- nvinfo : EIATTR_SW2861232_WAR
	.align		4
.L_606:
        /*0008*/ 	.byte	0x01, 0x35
	.zero		2


	//----- nvinfo : EIATTR_PARAM_CBANK
	.align		4
        /*000c*/ 	.byte	0x04, 0x0a
        /*000e*/ 	.short	(.L_608 - .L_607)
	.align		4
.L_607:
        /*0010*/ 	.word	index@(.nv.constant0._ZN7cutlass13device_kernelIN5flash19enable_sm80_to_sm89INS1_16FlashAttnFwdSm80INS1_25CollectiveMainloopFwdSm80ILi8ELi1ELb1EN4cute5tupleIJNS5_1CILi128EEES8_S8_EEELi128ENS_6half_tEfNS_4arch4Sm80ELb0ELb0ELb0ELb1ELb0ELb0ELb1ELb0EEENS1_21CollectiveEpilogueFwdIS9_NS6_IJNS7_ILi1EEESF_SF_EEESA_SC_Li256ELb1ELb1ELb0ELb0EEENS1_19SingleTileSchedulerILb1ELb0ELb1ELi128EEEEEEEEEvNT_6ParamsE)
        /*0014*/ 	.short	0x0160
        /*0016*/ 	.short	0x0418


	//----- nvinfo : EIATTR_CBANK_PARAM_SIZE
	.align		4
.L_608:
        /*0018*/ 	.byte	0x03, 0x19
        /*001a*/ 	.short	0x0418


	//----- nvinfo : EIATTR_KPARAM_INFO
	.align		4
        /*001c*/ 	.byte	0x04, 0x17
        /*001e*/ 	.short	(.L_610 - .L_609)
.L_609:
        /*0020*/ 	.word	0x00000000
        /*0024*/ 	.short	0x0000
        /*0026*/ 	.short	0x0000
        /*0028*/ 	.byte	0x00, 0xf0, 0x61, 0x10


	//----- nvinfo : EIATTR_MAXREG_COUNT
	.align		4
.L_610:
        /*002c*/ 	.byte	0x03, 0x1b
        /*002e*/ 	.short	0x00ff


	//----- nvinfo : EIATTR_NUM_BARRIERS
	.align		4
        /*0030*/ 	.byte	0x02, 0x4c
        /*0032*/ 	.byte	0x02
	.zero		1


	//----- nvinfo : EIATTR_MERCURY_ISA_VERSION
	.align		4
        /*0034*/ 	.byte	0x03, 0x5f
        /*0036*/ 	.short	0x0000


	//----- nvinfo : EIATTR_INT_WARP_WIDE_INSTR_OFFSETS
	.align		4
        /*0038*/ 	.byte	0x04, 0x31
        /*003a*/ 	.short	(.L_612 - .L_611)


	//   ....[0]....
.L_611:
        /*003c*/ 	.word	0x00001390


	//----- nvinfo : EIATTR_COOP_GROUP_MASK_REGIDS
	.align		4
.L_612:
        /*0040*/ 	.byte	0x04, 0x29
        /*0042*/ 	.short	(.L_614 - .L_613)


	//   ....[0]....
.L_613:
        /*0044*/ 	.word	0xffffffff


	//   ....[1]....
        /*0048*/ 	.word	0xffffffff


	//   ....[2]....
        /*004c*/ 	.word	0xffffffff


	//   ....[3]....
        /*0050*/ 	.word	0xffffffff


	//   ....[4]....
        /*0054*/ 	.word	0xffffffff


	//   ....[5]....
        /*0058*/ 	.word	0xffffffff


	//   ....[6]....
        /*005c*/ 	.word	0xffffffff


	//   ....[7]....
        /*0060*/ 	.word	0xffffffff


	//   ....[8]....
        /*0064*/ 	.word	0xffffffff


	//   ....[9]....
        /*0068*/ 	.word	0xffffffff


	//   ....[10]....
        /*006c*/ 	.word	0xffffffff


	//   ....[11]....
        /*0070*/ 	.word	0xffffffff


	//   ....[12]....
        /*0074*/ 	.word	0xffffffff


	//   ....[13]....
        /*0078*/ 	.word	0xffffffff


	//   ....[14]....
        /*007c*/ 	.word	0xffffffff


	//   ....[15]....
        /*0080*/ 	.word	0xffffffff


	//   ....[16]....
        /*0084*/ 	.word	0xffffffff


	//   ....[17]....
        /*0088*/ 	.word	0xffffffff


	//   ....[18]....
        /*008c*/ 	.word	0xffffffff


	//   ....[19]....
        /*0090*/ 	.word	0xffffffff


	//   ....[20]....
        /*0094*/ 	.word	0xffffffff


	//   ....[21]....
        /*0098*/ 	.word	0xffffffff


	//   ....[22]....
        /*009c*/ 	.word	0xffffffff


	//   ....[23]....
        /*00a0*/ 	.word	0xffffffff


	//   ....[24]....
        /*00a4*/ 	.word	0xffffffff


	//   ....[25]....
        /*00a8*/ 	.word	0xffffffff


	//   ....[26]....
        /*00ac*/ 	.word	0xffffffff


	//   ....[27]....
        /*00b0*/ 	.word	0xffffffff


	//   ....[28]....
        /*00b4*/ 	.word	0xffffffff


	//   ....[29]....
        /*00b8*/ 	.word	0xffffffff


	//   ....[30]....
        /*00bc*/ 	.word	0xffffffff


	//   ....[31]....
        /*00c0*/ 	.word	0xffffffff


	//   ....[32]....
        /*00c4*/ 	.word	0xffffffff


	//   ....[33]....
        /*00c8*/ 	.word	0xffffffff


	//   ....[34]....
        /*00cc*/ 	.word	0xffffffff


	//   ....[35]....
        /*00d0*/ 	.word	0xffffffff


	//   ....[36]....
        /*00d4*/ 	.word	0xffffffff


	//   ....[37]....
        /*00d8*/ 	.word	0xffffffff


	//   ....[38]....
        /*00dc*/ 	.word	0xffffffff


	//   ....[39]....
        /*00e0*/ 	.word	0xffffffff


	//   ....[40]....
        /*00e4*/ 	.word	0xffffffff


	//----- nvinfo : EIATTR_COOP_GROUP_INSTR_OFFSETS
	.align		4
.L_614:
        /*00e8*/ 	.byte	0x04, 0x28
        /*00ea*/ 	.short	(.L_616 - .L_615)


	//   ....[0]....
.L_615:
        /*00ec*/ 	.word	0x00000080


	//   ....[1]....
        /*00f0*/ 	.word	0x00000d80


	//   ....[2]....
        /*00f4*/ 	.word	0x00000dc0


	//   ....[3]....
        /*00f8*/ 	.word	0x00000e00


	//   ....[4]....
        /*00fc*/ 	.word	0x00000e30


	//   ....[5]....
        /*0100*/ 	.word	0x00000e70


	//   ....[6]....
        /*0104*/ 	.word	0x00000ea0


	//   ....[7]....
        /*0108*/ 	.word	0x00000ed0


	//   ....[8]....
        /*010c*/ 	.word	0x00000f00


	//   ....[9]....
        /*0110*/ 	.word	0x00003650


	//   ....[10]....
        /*0114*/ 	.word	0x00003710


	//   ....[11]....
        /*0118*/ 	.word	0x00003720


	//   ....[12]....
        /*011c*/ 	.word	0x00003750


	//   ....[13]....
        /*0120*/ 	.word	0x00006510


	//   ....[14]....
        /*0124*/ 	.word	0x00006530


	//   ....[15]....
        /*0128*/ 	.word	0x00006550


	//   ....[16]....
        /*012c*/ 	.word	0x00006580


	//   ....[17]....
        /*0130*/ 	.word	0x00008610


	//   ....[18]....
        /*0134*/ 	.word	0x00008640


	//   ....[19]....
        /*0138*/ 	.word	0x00008680


	//   ....[20]....
        /*013c*/ 	.word	0x00008690


	//   ....[21]....
        /*0140*/ 	.word	0x000097f0


	//   ....[22]....
        /*0144*/ 	.word	0x00009820


	//   ....[23]....
        /*0148*/ 	.word	0x00009860


	//   ....[24]....
        /*014c*/ 	.word	0x000098a0


	//   ....[25]....
        /*0150*/ 	.word	0x00009a60


	//   ....[26]....
        /*0154*/ 	.word	0x00009a70


	//   ....[27]....
        /*0158*/ 	.word	0x00009b60


	//   ....[28]....
        /*015c*/ 	.word	0x00009b90


	//   ....[29]....
        /*0160*/ 	.word	0x00009c60


	//   ....[30]....
        /*0164*/ 	.word	0x00009c90


	//   ....[31]....
        /*0168*/ 	.word	0x00009d60


	//   ....[32]....
        /*016c*/ 	.word	0x00009d80


	//   ....[33]....
        /*0170*/ 	.word	0x0000a500


	//   ....[34]....
        /*0174*/ 	.word	0x0000a520


	//   ....[35]....
        /*0178*/ 	.word	0x0000a5f0


	//   ....[36]....
        /*017c*/ 	.word	0x0000a620


	//   ....[37]....
        /*0180*/ 	.word	0x0000a6f0


	//   ....[38]....
        /*0184*/ 	.word	0x0000a720


	//   ....[39]....
        /*0188*/ 	.word	0x0000a7f0


	//   ....[40]....
        /*018c*/ 	.word	0x0000a810


	//----- nvinfo : EIATTR_EXIT_INSTR_OFFSETS
	.align		4
.L_616:
        /*0190*/ 	.byte	0x04, 0x1c
        /*0192*/ 	.short	(.L_618 - .L_617)


	//   ....[0]....
.L_617:
        /*0194*/ 	.word	0x00000310


	//   ....[1]....
        /*0198*/ 	.word	0x00009d90


	//   ....[2]....
        /*019c*/ 	.word	0x00009de0


	//   ....[3]....
        /*01a0*/ 	.word	0x00009e40


	//   ....[4]....
        /*01a4*/ 	.word	0x0000a820


	//   ....[5]....
        /*01a8*/ 	.word	0x0000a870


	//   ....[6]....
        /*01ac*/ 	.word	0x0000a8d0


	//----- nvinfo : EIATTR_CTAIDZ_USED
	.align		4
.L_618:
        /*01b0*/ 	.byte	0x01, 0x04
	.zero		2


	//----- nvinfo : EIATTR_MAX_THREADS
	.align		4
        /*01b4*/ 	.byte	0x04, 0x05
        /*01b6*/ 	.short	(.L_620 - .L_619)
.L_619:
        /*01b8*/ 	.word	0x00000100
        /*01bc*/ 	.word	0x00000001
        /*01c0*/ 	.word	0x00000001


	//----- nvinfo : EIATTR_CRS_STACK_SIZE
	.align		4
.L_620:
        /*01c4*/ 	.byte	0x04, 0x1e
        /*01c6*/ 	.short	(.L_622 - .L_621)
.L_621:
        /*01c8*/ 	.word	0x00000000
.L_622:


//--------------------- .nv.info._ZN7cutlass13device_kernelIN5flash19enable_sm80_to_sm89INS1_16FlashAttnFwdSm80INS1_25CollectiveMainloopFwdSm80ILi8ELi1ELb1EN4cute5tupleIJNS5_1CILi128EEES8_S8_EEELi128ENS_6half_tEfNS_4arch4Sm80ELb0ELb0ELb0ELb1ELb0ELb1ELb1ELb0EEENS1_21CollectiveEpilogueFwdIS9_NS6_IJNS7_ILi1EEESF_SF_EEESA_SC_Li256ELb1ELb1ELb0ELb0EEENS1_19SingleTileSchedulerILb1ELb0ELb1ELi128EEEEEEEEEvNT_6ParamsE --------------------------
	.section	.nv.info._ZN7cutlass13device_kernelIN5flash19enable_sm80_to_sm89INS1_16FlashAttnFwdSm80INS1_25CollectiveMainloopFwdSm80ILi8ELi1ELb1EN4cute5tupleIJNS5_1CILi128EEES8_S8_EEELi128ENS_6half_tEfNS_4arch4Sm80ELb0ELb0ELb0ELb1ELb0ELb1ELb1ELb0EEENS1_21CollectiveEpilogueFwdIS9_NS6_IJNS7_ILi1EEESF_SF_EEESA_SC_Li256ELb1ELb1ELb0ELb0EEENS1_19SingleTileSchedulerILb1ELb0ELb1ELi128EEEEEEEEEvNT_6ParamsE,"",@"SHT_CUDA_INFO"
	.sectionflags	@""
	.align	4


	//----- nvinfo : EIATTR_CUDA_API_VERSION
	.align		4
        /*0000*/ 	.byte	0x04, 0x37
        /*0002*/ 	.short	(.L_624 - .L_623)
.L_623:
        /*0004*/ 	.word	0x00000082


	//----- nvinfo : EIATTR_SW2861232_WAR
	.align		4
.L_624:
        /*0008*/ 	.byte	0x01, 0x35
	.zero		2


	//----- nvinfo : EIATTR_PARAM_CBANK
	.align		4
        /*000c*/ 	.byte	0x04, 0x0a
        /*000e*/ 	.short	(.L_626 - .L_625)
	.align		4
.L_625:
        /*0010*/ 	.word	index@(.nv.constant0._ZN7cutlass13device_kernelIN5flash19enable_sm80_to_sm89INS1_16FlashAttnFwdSm80INS1_25CollectiveMainloopFwdSm80ILi8ELi1ELb1EN4cute5tupleIJNS5_1CILi128EEES8_S8_EEELi128ENS_6half_tEfNS_4arch4Sm80ELb0ELb0ELb0ELb1ELb0ELb1ELb1ELb0EEENS1_21CollectiveEpilogueFwdIS9_NS6_IJNS7_ILi1EEESF_SF_EEESA_SC_Li256ELb1ELb1ELb0ELb0EEENS1_19SingleTileSchedulerILb1ELb0ELb1ELi128EEEEEEEEEvNT_6ParamsE)
        /*0014*/ 	.short	0x0160
        /*0016*/ 	.short	0x0418


	//----- nvinfo : EIATTR_CBANK_PARAM_SIZE
	.align		4
.L_626:
        /*0018*/ 	.byte	0x03, 0x19
        /*001a*/ 	.short	0x0418


	//----- nvinfo : EIATTR_KPARAM_INFO
	.align		4
        /*001c*/ 	.byte	0x04, 0x17
        /*001e*/ 	.short	(.L_628 - .L_627)
.L_627:
        /*0020*/ 	.word	0x00000000
        /*0024*/ 	.short	0x0000
        /*0026*/ 	.short	0x0000
        /*0028*/ 	.byte	0x00, 0xf0, 0x61, 0x10


	//----- nvinfo : EIATTR_MAXREG_COUNT
	.align		4
.L_628:
        /*002c*/ 	.byte	0x03, 0x1b
        /*002e*/ 	.short	0x00ff


	//----- nvinfo : EIATTR_NUM_BARRIERS
	.align		4
        /*0030*/ 	.byte	0x02, 0x4c
        /*0032*/ 	.byte	0x02
	.zero		1


	//----- nvinfo : EIATTR_ANNOTATIONS
	.align		4
        /*0034*/ 	.byte	0x04, 0x55
        /*0036*/ 	.short	(.L_630 - .L_629)


	//   ....[0]....
.L_629:
        /*0038*/ 	.word	0x00000001
        /*003c*/ 	.byte	0xe0, 0x06, 0x00, 0x00, 0x01, 0x00, 0x00, 0x00, 0x50, 0x7d, 0x00, 0x00, 0x01, 0x00, 0x00, 0x00
        /*004c*/ 	.byte	0xf0, 0xc7, 0x00, 0x00, 0x01, 0x00, 0x00, 0x00, 0xf0, 0x00, 0x01, 0x00, 0x01, 0x00, 0x00, 0x00
        /*005c*/ 	.byte	0x00, 0x01, 0x01, 0x00


	//----- nvinfo : EIATTR_MERCURY_ISA_VERSION
	.align		4
.L_630:
        /*0060*/ 	.byte	0x03, 0x5f
        /*0062*/ 	.short	0x0000


	//----- nvinfo : EIATTR_COOP_GROUP_MASK_REGIDS
	.align		4
        /*0064*/ 	.byte	0x04, 0x29
        /*0066*/ 	.short	(.L_632 - .L_631)


	//   ....[0]....
.L_631:
        /*0068*/ 	.word	0xffffffff


	//   ....[1]....
        /*006c*/ 	.word	0xffffffff


	//   ....[2]....
        /*0070*/ 	.word	0xffffffff


	//   ....[3]....
        /*0074*/ 	.word	0xffffffff


	//   ....[4]....
        /*0078*/ 	.word	0xffffffff


	//   ....[5]....
        /*007c*/ 	.word	0xffffffff


	//   ....[6]....
        /*0080*/ 	.word	0xffffffff


	//   ....[7]....
        /*0084*/ 	.word	0xffffffff


	//   ....[8]....
        /*0088*/ 	.word	0xffffffff


	//   ....[9]....
        /*008c*/ 	.word	0xffffffff


	//   ....[10]....
        /*0090*/ 	.word	0xffffffff


	//   ....[11]....
        /*0094*/ 	.word	0xffffffff


	//   ....[12]....
        /*0098*/ 	.word	0xffffffff


	//   ....[13]....
        /*009c*/ 	.word	0xffffffff


	//   ....[14]....
        /*00a0*/ 	.word	0xffffffff


	//   ....[15]....
        /*00a4*/ 	.word	0xffffffff


	//   ....[16]....
        /*00a8*/ 	.word	0xffffffff


	//   ....[17]....
        /*00ac*/ 	.word	0xffffffff


	//   ....[18]....
        /*00b0*/ 	.word	0xffffffff


	//   ....[19]....
        /*00b4*/ 	.word	0xffffffff


	//   ....[20]....
        /*00b8*/ 	.word	0xffffffff


	//   ....[21]....
        /*00bc*/ 	.word	0xffffffff


	//   ....[22]....
        /*00c0*/ 	.word	0xffffffff


	//   ....[23]....
        /*00c4*/ 	.word	0xffffffff


	//   ....[24]....
        /*00c8*/ 	.word	0xffffffff


	//   ....[25]....
        /*00cc*/ 	.word	0xffffffff


	//   ....[26]....
        /*00d0*/ 	.word	0xffffffff


	//   ....[27]....
        /*00d4*/ 	.word	0xffffffff


	//   ....[28]....
        /*00d8*/ 	.word	0xffffffff


	//   ....[29]....
        /*00dc*/ 	.word	0xffffffff


	//   ....[30]....
        /*00e0*/ 	.word	0xffffffff


	//   ....[31]....
        /*00e4*/ 	.word	0xffffffff


	//   ....[32]....
        /*00e8*/ 	.word	0xffffffff


	//   ....[33]....
        /*00ec*/ 	.word	0xffffffff


	//   ....[34]....
        /*00f0*/ 	.word	0xffffffff


	//   ....[35]....
        /*00f4*/ 	.word	0xffffffff


	//   ....[36]....
        /*00f8*/ 	.word	0xffffffff


	//   ....[37]....
        /*00fc*/ 	.word	0xffffffff


	//   ....[38]....
        /*0100*/ 	.word	0xffffffff


	//   ....[39]....
        /*0104*/ 	.word	0xffffffff


	//   ....[40]....
        /*0108*/ 	.word	0xffffffff


	//----- nvinfo : EIATTR_COOP_GROUP_INSTR_OFFSETS
	.align		4
.L_632:
        /*010c*/ 	.byte	0x04, 0x28
        /*010e*/ 	.short	(.L_634 - .L_633)


	//   ....[0]....
.L_633:
        /*0110*/ 	.word	0x00000090


	//   ....[1]....
        /*0114*/ 	.word	0x00008140


	//   ....[2]....
        /*0118*/ 	.word	0x00008180


	//   ....[3]....
        /*011c*/ 	.word	0x00008230


	//   ....[4]....
        /*0120*/ 	.word	0x00008260


	//   ....[5]....
        /*0124*/ 	.word	0x00008390


	//   ....[6]....
        /*0128*/ 	.word	0x000083d0


	//   ....[7]....
        /*012c*/ 	.word	0x00008500


	//   ....[8]....
        /*0130*/ 	.word	0x00008540


	//   ....[9]....
        /*0134*/ 	.word	0x0000e140


	//   ....[10]....
        /*0138*/ 	.word	0x0000e1f0


	//   ....[11]....
        /*013c*/ 	.word	0x0000e200


	//   ....[12]....
        /*0140*/ 	.word	0x0000e230


	//   ....[13]....
        /*0144*/ 	.word	0x000114d0


	//   ....[14]....
        /*0148*/ 	.word	0x00011510


	//   ....[15]....
        /*014c*/ 	.word	0x00011530


	//   ....[16]....
        /*0150*/ 	.word	0x00011550


	//   ....[17]....
        /*0154*/ 	.word	0x00013670


	//   ....[18]....
        /*0158*/ 	.word	0x000136a0


	//   ....[19]....
        /*015c*/ 	.word	0x000136f0


	//   ....[20]....
        /*0160*/ 	.word	0x00013700


	//   ....[21]....
        /*0164*/ 	.word	0x000148a0


	//   ....[22]....
        /*0168*/ 	.word	0x000148d0


	//   ....[23]....
        /*016c*/ 	.word	0x00014900


	//   ....[24]....
        /*0170*/ 	.word	0x00014930


	//   ....[25]....
        /*0174*/ 	.word	0x00014af0


	//   ....[26]....
        /*0178*/ 	.word	0x00014b00


	//   ....[27]....
        /*017c*/ 	.word	0x00014bf0


	//   ....[28]....
        /*0180*/ 	.word	0x00014c20


	//   ....[29]....
        /*0184*/ 	.word	0x00014cf0


	//   ....[30]....
        /*0188*/ 	.word	0x00014d20


	//   ....[31]....
        /*018c*/ 	.word	0x00014df0


	//   ....[32]....
        /*0190*/ 	.word	0x00014e10


	//   ....[33]....
        /*0194*/ 	.word	0x00015540


	//   ....[34]....
        /*0198*/ 	.word	0x00015560


	//   ....[35]....
        /*019c*/ 	.word	0x00015640


	//   ....[36]....
        /*01a0*/ 	.word	0x00015670


	//   ....[37]....
        /*01a4*/ 	.word	0x00015740


	//   ....[38]....
        /*01a8*/ 	.word	0x00015770


	//   ....[39]....
        /*01ac*/ 	.word	0x00015840


	//   ....[40]....
        /*01b0*/ 	.word	0x00015860


	//----- nvinfo : EIATTR_EXIT_INSTR_OFFSETS
	.align		4
.L_634:
        /*01b4*/ 	.byte	0x04, 0x1c
        /*01b6*/ 	.short	(.L_636 - .L_635)


	//   ....[0]....
.L_635:
        /*01b8*/ 	.word	0x00000320


	//   ....[1]....
        /*01bc*/ 	.word	0x00014e20


	//   ....[2]....
        /*01c0*/ 	.word	0x00014e70


	//   ....[3]....
        /*01c4*/ 	.word	0x00014ed0


	//   ....[4]....
        /*01c8*/ 	.word	0x00015870


	//   ....[5]....
        /*01cc*/ 	.word	0x000158c0


	//   ....[6]....
        /*01d0*/ 	.word	0x00015920


	//----- nvinfo : EIATTR_CTAIDZ_USED
	.align		4
.L_636:
        /*01d4*/ 	.byte	0x01, 0x04
	.zero		2


	//----- nvinfo : EIATTR_MAX_THREADS
	.align		4
        /*01d8*/ 	.byte	0x04, 0x05
        /*01da*/ 	.short	(.L_638 - .L_637)
.L_637:
        /*01dc*/ 	.word	0x00000100
        /*01e0*/ 	.word	0x00000001
        /*01e4*/ 	.word	0x00000001


	//----- nvinfo : EIATTR_CRS_STACK_SIZE
	.align		4
.L_638:
        /*01e8*/ 	.byte	0x04, 0x1e
        /*01ea*/ 	.short	(.L_640 - .L_639)
.L_639:
        /*01ec*/ 	.word	0x00000000
.L_640:


//--------------------- .nv.info._ZN7cutlass13device_kernelIN5flash19enable_sm80_to_sm89INS1_16FlashAttnFwdSm80INS1_25CollectiveMainloopFwdSm80ILi8ELi1ELb1EN4cute5tupleIJNS5_1CILi128EEENS7_ILi96EEES8_EEELi128ENS_6half_tEfNS_4arch4Sm80ELb0ELb1ELb0ELb0ELb0ELb0ELb1ELb0EEENS1_21CollectiveEpilogueFwdINS6_IJS8_S8_S9_EEENS6_IJNS7_ILi1EEESH_SH_EEESB_SD_Li256ELb0ELb1ELb0ELb0EEENS1_19SingleTileSchedulerILb0ELb0ELb1ELi128EEEEEEEEEvNT_6ParamsE --------------------------
	.section	.nv.info._ZN7cutlass13device_kernelIN5flash19enable_sm80_to_sm89INS1_16FlashAttnFwdSm80INS1_25CollectiveMainloopFwdSm80ILi8ELi1ELb1EN4cute5tupleIJNS5_1CILi128EEENS7_ILi96EEES8_EEELi128ENS_6half_tEfNS_4arch4Sm80ELb0ELb1ELb0ELb0ELb0ELb0ELb1ELb0EEENS1_21CollectiveEpilogueFwdINS6_IJS8_S8_S9_EEENS6_IJNS7_ILi1EEESH_SH_EEESB_SD_Li256ELb0ELb1ELb0ELb0EEENS1_19SingleTileSchedulerILb0ELb0ELb1ELi128EEEEEEEEEvNT_6ParamsE,"",@"SHT_CUDA_INFO"
	.sectionflags	@""
	.align	4


	//----- nvinfo : EIATTR_CUDA_API_VERSION
	.align		4
        /*0000*/ 	.byte	0x04, 0x37
        /*0002*/ 	.short	(.L_642 - .L_641)
.L_641:
        /*0004*/ 	.word	0x00000082


	//----- nvinfo : EIATTR_SW2861232_WAR
	.align		4
.L_642:
        /*0008*/ 	.byte	0x01, 0x35
	.zero		2


	//----- nvinfo : EIATTR_PARAM_CBANK
	.align		4
        /*000c*/ 	.byte	0x04, 0x0a
        /*000e*/ 	.short	(.L_644 - .L_643)
	.align		4
.L_643:
        /*0010*/ 	.word	index@(.nv.constant0._ZN7cutlass13device_kernelIN5flash19enable_sm80_to_sm89INS1_16FlashAttnFwdSm80INS1_25CollectiveMainloopFwdSm80ILi8ELi1ELb1EN4cute5tupleIJNS5_1CILi128EEENS7_ILi96EEES8_EEELi128ENS_6half_tEfNS_4arch4Sm80ELb0ELb1ELb0ELb0ELb0ELb0ELb1ELb0EEENS1_21CollectiveEpilogueFwdINS6_IJS8_S8_S9_EEENS6_IJNS7_ILi1EEESH_SH_EEESB_SD_Li256ELb0ELb1ELb0ELb0EEENS1_19SingleTileSchedulerILb0ELb0ELb1ELi128EEEEEEEEEvNT_6ParamsE)
        /*0014*/ 	.short	0x0160
        /*0016*/ 	.short	0x0418


	//----- nvinfo : EIATTR_CBANK_PARAM_SIZE
	.align		4
.L_644:
        /*0018*/ 	.byte	0x03, 0x19
        /*001a*/ 	.short	0x0418


	//----- nvinfo : EIATTR_KPARAM_INFO
	.align		4
        /*001c*/ 	.byte	0x04, 0x17
        /*001e*/ 	.short	(.L_646 - .L_645)
.L_645:
        /*0020*/ 	.word	0x00000000
        /*0024*/ 	.short	0x0000
        /*0026*/ 	.short	0x0000
        /*0028*/ 	.byte	0x00, 0xf0, 0x61, 0x10


	//----- nvinfo : EIATTR_MAXREG_COUNT
	.align		4
.L_646:
        /*002c*/ 	.byte	0x03, 0x1b
        /*002e*/ 	.short	0x00ff


	//----- nvinfo : EIATTR_NUM_BARRIERS
	.align		4
        /*0030*/ 	.byte	0x02, 0x4c
        /*0032*/ 	.byte	0x02
	.zero		1


	//----- nvinfo : EIATTR_MERCURY_ISA_VERSION
	.align		4
        /*0034*/ 	.byte	0x03, 0x5f
        /*0036*/ 	.short	0x0000


	//----- nvinfo : EIATTR_COOP_GROUP_MASK_REGIDS
	.align		4
        /*0038*/ 	.byte	0x04, 0x29
        /*003a*/ 	.short	(.L_648 - .L_647)


	//   ....[0]....
.L_647:
        /*003c*/ 	.word	0xffffffff


	//   ....[1]....
        /*0040*/ 	.word	0xffffffff


	//   ....[2]....
        /*0044*/ 	.word	0xffffffff


	//   ....[3]....
        /*0048*/ 	.word	0xffffffff


	//   ....[4]....
        /*004c*/ 	.word	0xffffffff


	//   ....[5]....
        /*0050*/ 	.word	0xffffffff


	//   ....[6]....
        /*0054*/ 	.word	0xffffffff


	//   ....[7]....
        /*0058*/ 	.word	0xffffffff


	//   ....[8]....
        /*005c*/ 	.word	0xffffffff


	//   ....[9]....
        /*0060*/ 	.word	0xffffffff


	//   ....[10]....
        /*0064*/ 	.word	0xffffffff


	//   ....[11]....
        /*0068*/ 	.word	0xffffffff


	//   ....[12]....
        /*006c*/ 	.word	0xffffffff


	//   ....[13]....
        /*0070*/ 	.word	0xffffffff


	//   ....[14]....
        /*0074*/ 	.word	0xffffffff


	//   ....[15]....
        /*0078*/ 	.word	0xffffffff


	//   ....[16]....
        /*007c*/ 	.word	0xffffffff


	//   ....[17]....
        /*0080*/ 	.word	0xffffffff


	//   ....[18]....
        /*0084*/ 	.word	0xffffffff


	//   ....[19]....
        /*0088*/ 	.word	0xffffffff


	//   ....[20]....
        /*008c*/ 	.word	0xffffffff


	//   ....[21]....
        /*0090*/ 	.word	0xffffffff


	//   ....[22]....
        /*0094*/ 	.word	0xffffffff


	//   ....[23]....
        /*0098*/ 	.word	0xffffffff


	//   ....[24]....
        /*009c*/ 	.word	0xffffffff


	//   ....[25]....
        /*00a0*/ 	.word	0xffffffff


	//   ....[26]....
        /*00a4*/ 	.word	0xffffffff


	//   ....[27]....
        /*00a8*/ 	.word	0xffffffff


	//   ....[28]....
        /*00ac*/ 	.word	0xffffffff


	//   ....[29]....
        /*00b0*/ 	.word	0xffffffff


	//   ....[30]....
        /*00b4*/ 	.word	0xffffffff


	//   ....[31]....
        /*00b8*/ 	.word	0xffffffff


	//   ....[32]....
        /*00bc*/ 	.word	0xffffffff


	//   ....[33]....
        /*00c0*/ 	.word	0xffffffff


	//   ....[34]....
        /*00c4*/ 	.word	0xffffffff


	//   ....[35]....
        /*00c8*/ 	.word	0xffffffff


	//   ....[36]....
        /*00cc*/ 	.word	0xffffffff


	//   ....[37]....
        /*00d0*/ 	.word	0xffffffff


	//   ....[38]....
        /*00d4*/ 	.word	0xffffffff


	//   ....[39]....
        /*00d8*/ 	.word	0xffffffff


	//   ....[40]....
        /*00dc*/ 	.word	0xffffffff


	//   ....[41]....
        /*00e0*/ 	.word	0xffffffff


	//   ....[42]....
        /*00e4*/ 	.word	0xffffffff


	//   ....[43]....
        /*00e8*/ 	.word	0xffffffff


	//   ....[44]....
        /*00ec*/ 	.word	0xffffffff


	//   ....[45]....
        /*00f0*/ 	.word	0xffffffff


	//   ....[46]....
        /*00f4*/ 	.word	0xffffffff


	//   ....[47]....
        /*00f8*/ 	.word	0xffffffff


	//   ....[48]....
        /*00fc*/ 	.word	0xffffffff


	//   ....[49]....
        /*0100*/ 	.word	0xffffffff


	//   ....[50]....
        /*0104*/ 	.word	0xffffffff


	//   ....[51]....
        /*0108*/ 	.word	0xffffffff


	//   ....[52]....
        /*010c*/ 	.word	0xffffffff


	//   ....[53]....
        /*0110*/ 	.word	0xffffffff


	//----- nvinfo : EIATTR_COOP_GROUP_INSTR_OFFSETS
	.align		4
.L_648:
        /*0114*/ 	.byte	0x04, 0x28
        /*0116*/ 	.short	(.L_650 - .L_649)


	//   ....[0]....
.L_649:
        /*0118*/ 	.word	0x00000ae0


	//   ....[1]....
        /*011c*/ 	.word	0x00000b20


	//   ....[2]....
        /*0120*/ 	.word	0x00000b50


	//   ....[3]....
        /*0124*/ 	.word	0x00000b90


	//   ....[4]....
        /*0128*/ 	.word	0x00000bc0


	//   ....[5]....
        /*012c*/ 	.word	0x00000c60


	//   ....[6]....
        /*0130*/ 	.word	0x00000f40


	//   ....[7]....
        /*0134*/ 	.word	0x00000f70


	//   ....[8]....
        /*0138*/ 	.word	0x00002580


	//   ....[9]....
        /*013c*/ 	.word	0x00002ed0


	//   ....[10]....
        /*0140*/ 	.word	0x000039a0


	//   ....[11]....
        /*0144*/ 	.word	0x00003a00


	//   ....[12]....
        /*0148*/ 	.word	0x00003a20


	//   ....[13]....
        /*014c*/ 	.word	0x00003a40


	//   ....[14]....
        /*0150*/ 	.word	0x00005cc0


	//   ....[15]....
        /*0154*/ 	.word	0x00005fb0


	//   ....[16]....
        /*0158*/ 	.word	0x000071b0


	//   ....[17]....
        /*015c*/ 	.word	0x00007320


	//   ....[18]....
        /*0160*/ 	.word	0x00007380


	//   ....[19]....
        /*0164*/ 	.word	0x00007450


	//   ....[20]....
        /*0168*/ 	.word	0x00009d00


	//   ....[21]....
        /*016c*/ 	.word	0x00009d20


	//   ....[22]....
        /*0170*/ 	.word	0x00009d60


	//   ....[23]....
        /*0174*/ 	.word	0x00009d90


	//   ....[24]....
        /*0178*/ 	.word	0x0000c650


	//   ....[25]....
        /*017c*/ 	.word	0x0000c890


	//   ....[26]....
        /*0180*/ 	.word	0x0000d940


	//   ....[27]....
        /*0184*/ 	.word	0x0000dac0


	//   ....[28]....
        /*0188*/ 	.word	0x0000dc40


	//   ....[29]....
        /*018c*/ 	.word	0x0000dd40


	//   ....[30]....
        /*0190*/ 	.word	0x0000f520


	//   ....[31]....
        /*0194*/ 	.word	0x0000f550


	//   ....[32]....
        /*0198*/ 	.word	0x0000f590


	//   ....[33]....
        /*019c*/ 	.word	0x0000f5a0


	//   ....[34]....
        /*01a0*/ 	.word	0x000106c0


	//   ....[35]....
        /*01a4*/ 	.word	0x000106d0


	//   ....[36]....
        /*01a8*/ 	.word	0x000106f0


	//   ....[37]....
        /*01ac*/ 	.word	0x00010710


	//   ....[38]....
        /*01b0*/ 	.word	0x00010730


	//   ....[39]....
        /*01b4*/ 	.word	0x00010750


	//   ....[40]....
        /*01b8*/ 	.word	0x000108d0


	//   ....[41]....
        /*01bc*/ 	.word	0x00010900


	//   ....[42]....
        /*01c0*/ 	.word	0x000109d0


	//   ....[43]....
        /*01c4*/ 	.word	0x00010a00


	//   ....[44]....
        /*01c8*/ 	.word	0x00010ad0


	//   ....[45]....
        /*01cc*/ 	.word	0x00010af0


	//   ....[46]....
        /*01d0*/ 	.word	0x000110f0


	//   ....[47]....
        /*01d4*/ 	.word	0x00011110


	//   ....[48]....
        /*01d8*/ 	.word	0x000111e0


	//   ....[49]....
        /*01dc*/ 	.word	0x00011210


	//   ....[50]....
        /*01e0*/ 	.word	0x000112e0


	//   ....[51]....
        /*01e4*/ 	.word	0x00011310


	//   ....[52]....
        /*01e8*/ 	.word	0x000113e0


	//   ....[53]....
        /*01ec*/ 	.word	0x00011400


	//----- nvinfo : EIATTR_EXIT_INSTR_OFFSETS
	.align		4
.L_650:
        /*01f0*/ 	.byte	0x04, 0x1c
        /*01f2*/ 	.short	(.L_652 - .L_651)


	//   ....[0]....
.L_651:
        /*01f4*/ 	.word	0x00000030


	//   ....[1]....
        /*01f8*/ 	.word	0x00010b00


	//   ....[2]....
        /*01fc*/ 	.word	0x00010b50


	//   ....[3]....
        /*0200*/ 	.word	0x00010bb0


	//   ....[4]....
        /*0204*/ 	.word	0x00011410


	//   ....[5]....
        /*0208*/ 	.word	0x00011460


	//   ....[6]....
        /*020c*/ 	.word	0x000114c0


	//----- nvinfo : EIATTR_CTAIDZ_USED
	.align		4
.L_652:
        /*0210*/ 	.byte	0x01, 0x04
	.zero		2


	//----- nvinfo : EIATTR_MAX_THREADS
	.align		4
        /*0214*/ 	.byte	0x04, 0x05
        /*0216*/ 	.short	(.L_654 - .L_653)
.L_653:
        /*0218*/ 	.word	0x00000100
        /*021c*/ 	.word	0x00000001
        /*0220*/ 	.word	0x00000001


	//----- nvinfo : EIATTR_CRS_STACK_SIZE
	.align		4
.L_654:
        /*0224*/ 	.byte	0x04, 0x1e
        /*0226*/ 	.short	(.L_656 - .L_655)
.L_655:
        /*0228*/ 	.word	0x00000000
.L_656:


//--------------------- .nv.info._ZN7cutlass13device_kernelIN5flash19enable_sm80_to_sm89INS1_16FlashAttnFwdSm80INS1_25CollectiveMainloopFwdSm80ILi8ELi1ELb1EN4cute5tupleIJNS5_1CILi128EEENS7_ILi96EEES8_EEELi128ENS_6half_tEfNS_4arch4Sm80ELb0ELb1ELb0ELb1ELb0ELb0ELb1ELb0EEENS1_21CollectiveEpilogueFwdINS6_IJS8_S8_S9_EEENS6_IJNS7_ILi1EEESH_SH_EEESB_SD_Li256ELb1ELb1ELb0ELb0EEENS1_19SingleTileSchedulerILb1ELb0ELb1ELi128EEEEEEEEEvNT_6ParamsE --------------------------
	.section	.nv.info._ZN7cutlass13device_kernelIN5flash19enable_sm80_to_sm89INS1_16FlashAttnFwdSm80INS1_25CollectiveMainloopFwdSm80ILi8ELi1ELb1EN4cute5tupleIJNS5_1CILi128EEENS7_ILi96EEES8_EEELi128ENS_6half_tEfNS_4arch4Sm80ELb0ELb1ELb0ELb1ELb0ELb0ELb1ELb0EEENS1_21CollectiveEpilogueFwdINS6_IJS8_S8_S9_EEENS6_IJNS7_ILi1EEESH_SH_EEESB_SD_Li256ELb1ELb1ELb0ELb0EEENS1_19SingleTileSchedulerILb1ELb0ELb1ELi128EEEEEEEEEvNT_6ParamsE,"",@"SHT_CUDA_INFO"
	.sectionflags	@""
	.align	4


	//----- nvinfo : EIATTR_CUDA_API_VERSION
	.align		4
        /*0000*/ 	.byte	0x04, 0x37
        /*0002*/ 	.short	(.L_658 - .L_657)
.L_657:
        /*0004*/ 	.word	0x00000082


	//----- nvinfo : EIATTR_SW2861232_WAR
	.align		4
.L_658:
        /*0008*/ 	.byte	0x01, 0x35
	.zero		2


	//----- nvinfo : EIATTR_PARAM_CBANK
	.align		4
        /*000c*/ 	.byte	0x04, 0x0a
        /*000e*/ 	.short	(.L_660 - .L_659)
	.align		4
.L_659:
        /*0010*/ 	.word	index@(.nv.constant0._ZN7cutlass13device_kernelIN5flash19enable_sm80_to_sm89INS1_16FlashAttnFwdSm80INS1_25CollectiveMainloopFwdSm80ILi8ELi1ELb1EN4cute5tupleIJNS5_1CILi128EEENS7_ILi96EEES8_EEELi128ENS_6half_tEfNS_4arch4Sm80ELb0ELb1ELb0ELb1ELb0ELb0ELb1ELb0EEENS1_21CollectiveEpilogueFwdINS6_IJS8_S8_S9_EEENS6_IJNS7_ILi1EEESH_SH_EEESB_SD_Li256ELb1ELb1ELb0ELb0EEENS1_19SingleTileSchedulerILb1ELb0ELb1ELi128EEEEEEEEEvNT_6ParamsE)
        /*0014*/ 	.short	0x0160
        /*0016*/ 	.short	0x0418


	//----- nvinfo : EIATTR_CBANK_PARAM_SIZE
	.align		4
.L_660:
        /*0018*/ 	.byte	0x03, 0x19
        /*001a*/ 	.short	0x0418


	//----- nvinfo : EIATTR_KPARAM_INFO
	.align		4
        /*001c*/ 	.byte	0x04, 0x17
        /*001e*/ 	.short	(.L_662 - .L_661)
.L_661:
        /*0020*/ 	.word	0x00000000
        /*0024*/ 	.short	0x0000
        /*0026*/ 	.short	0x0000
        /*0028*/ 	.byte	0x00, 0xf0, 0x61, 0x10


	//----- nvinfo : EIATTR_MAXREG_COUNT
	.align		4
.L_662:
        /*002c*/ 	.byte	0x03, 0x1b
        /*002e*/ 	.short	0x00ff


	//----- nvinfo : EIATTR_NUM_BARRIERS
	.align		4
        /*0030*/ 	.byte	0x02, 0x4c
        /*0032*/ 	.byte	0x02
	.zero		1


	//----- nvinfo : EIATTR_MERCURY_ISA_VERSION
	.align		4
        /*0034*/ 	.byte	0x03, 0x5f
        /*0036*/ 	.short	0x0000


	//----- nvinfo : EIATTR_COOP_GROUP_MASK_REGIDS
	.align		4
        /*0038*/ 	.byte	0x04, 0x29
        /*003a*/ 	.short	(.L_664 - .L_663)


	//   ....[0]....
.L_663:
        /*003c*/ 	.word	0xffffffff


	//   ....[1]....
        /*0040*/ 	.word	0xffffffff


	//   ....[2]....
        /*0044*/ 	.word	0xffffffff


	//   ....[3]....
        /*0048*/ 	.word	0xffffffff


	//   ....[4]....
        /*004c*/ 	.word	0xffffffff


	//   ....[5]....
        /*0050*/ 	.word	0xffffffff


	//   ....[6]....
        /*0054*/ 	.word	0xffffffff


	//   ....[7]....
        /*0058*/ 	.word	0xffffffff


	//   ....[8]....
        /*005c*/ 	.word	0xffffffff


	//   ....[9]....
        /*0060*/ 	.word	0xffffffff


	//   ....[10]....
        /*0064*/ 	.word	0xffffffff


	//   ....[11]....
        /*0068*/ 	.word	0xffffffff


	//   ....[12]....
        /*006c*/ 	.word	0xffffffff


	//   ....[13]....
        /*0070*/ 	.word	0xffffffff


	//   ....[14]....
        /*0074*/ 	.word	0xffffffff


	//   ....[15]....
        /*0078*/ 	.word	0xffffffff


	//   ....[16]....
        /*007c*/ 	.word	0xffffffff


	//   ....[17]....
        /*0080*/ 	.word	0xffffffff


	//   ....[18]....
        /*0084*/ 	.word	0xffffffff


	//   ....[19]....
        /*0088*/ 	.word	0xffffffff


	//   ....[20]....
        /*008c*/ 	.word	0xffffffff


	//   ....[21]....
        /*0090*/ 	.word	0xffffffff


	//   ....[22]....
        /*0094*/ 	.word	0xffffffff


	//   ....[23]....
        /*0098*/ 	.word	0xffffffff


	//   ....[24]....
        /*009c*/ 	.word	0xffffffff


	//   ....[25]....
        /*00a0*/ 	.word	0xffffffff


	//   ....[26]....
        /*00a4*/ 	.word	0xffffffff


	//   ....[27]....
        /*00a8*/ 	.word	0xffffffff


	//   ....[28]....
        /*00ac*/ 	.word	0xffffffff


	//   ....[29]....
        /*00b0*/ 	.word	0xffffffff


	//   ....[30]....
        /*00b4*/ 	.word	0xffffffff


	//   ....[31]....
        /*00b8*/ 	.word	0xffffffff


	//   ....[32]....
        /*00bc*/ 	.word	0xffffffff


	//   ....[33]....
        /*00c0*/ 	.word	0xffffffff


	//   ....[34]....
        /*00c4*/ 	.word	0xffffffff


	//   ....[35]....
        /*00c8*/ 	.word	0xffffffff


	//   ....[36]....
        /*00cc*/ 	.word	0xffffffff


	//   ....[37]....
        /*00d0*/ 	.word	0xffffffff


	//   ....[38]....
        /*00d4*/ 	.word	0xffffffff


	//   ....[39]....
        /*00d8*/ 	.word	0xffffffff


	//   ....[40]....
        /*00dc*/ 	.word	0xffffffff


	//   ....[41]....
        /*00e0*/ 	.word	0xffffffff


	//   ....[42]....
        /*00e4*/ 	.word	0xffffffff


	//   ....[43]....
        /*00e8*/ 	.word	0xffffffff


	//   ....[44]....
        /*00ec*/ 	.word	0xffffffff


	//   ....[45]....
        /*00f0*/ 	.word	0xffffffff


	//   ....[46]....
        /*00f4*/ 	.word	0xffffffff


	//   ....[47]....
        /*00f8*/ 	.word	0xffffffff


	//   ....[48]....
        /*00fc*/ 	.word	0xffffffff


	//   ....[49]....
        /*0100*/ 	.word	0xffffffff


	//   ....[50]....
        /*0104*/ 	.word	0xffffffff


	//   ....[51]....
        /*0108*/ 	.word	0xffffffff


	//   ....[52]....
        /*010c*/ 	.word	0xffffffff


	//   ....[53]....
        /*0110*/ 	.word	0xffffffff


	//   ....[54]....
        /*0114*/ 	.word	0xffffffff


	//----- nvinfo : EIATTR_COOP_GROUP_INSTR_OFFSETS
	.align		4
.L_664:
        /*0118*/ 	.byte	0x04, 0x28
        /*011a*/ 	.short	(.L_666 - .L_665)


	//   ....[0]....
.L_665:
        /*011c*/ 	.word	0x00000080


	//   ....[1]....
        /*0120*/ 	.word	0x00000ff0


	//   ....[2]....
        /*0124*/ 	.word	0x00001030


	//   ....[3]....
        /*0128*/ 	.word	0x00001060


	//   ....[4]....
        /*012c*/ 	.word	0x000010a0


	//   ....[5]....
        /*0130*/ 	.word	0x00001260


	//   ....[6]....
        /*0134*/ 	.word	0x000012c0


	//   ....[7]....
        /*0138*/ 	.word	0x00001320


	//   ....[8]....
        /*013c*/ 	.word	0x00001400


	//   ....[9]....
        /*0140*/ 	.word	0x00002b00


	//   ....[10]....
        /*0144*/ 	.word	0x000033d0


	//   ....[11]....
        /*0148*/ 	.word	0x00003e80


	//   ....[12]....
        /*014c*/ 	.word	0x00003ee0


	//   ....[13]....
        /*0150*/ 	.word	0x00003f00


	//   ....[14]....
        /*0154*/ 	.word	0x00003f20


	//   ....[15]....
        /*0158*/ 	.word	0x00005b80


	//   ....[16]....
        /*015c*/ 	.word	0x00006460


	//   ....[17]....
        /*0160*/ 	.word	0x00007650


	//   ....[18]....
        /*0164*/ 	.word	0x000077c0


	//   ....[19]....
        /*0168*/ 	.word	0x00007820


	//   ....[20]....
        /*016c*/ 	.word	0x000078f0


	//   ....[21]....
        /*0170*/ 	.word	0x0000a190


	//   ....[22]....
        /*0174*/ 	.word	0x0000a1b0


	//   ....[23]....
        /*0178*/ 	.word	0x0000a1f0


	//   ....[24]....
        /*017c*/ 	.word	0x0000a220


	//   ....[25]....
        /*0180*/ 	.word	0x0000ca50


	//   ....[26]....
        /*0184*/ 	.word	0x0000cd00


	//   ....[27]....
        /*0188*/ 	.word	0x0000dda0


	//   ....[28]....
        /*018c*/ 	.word	0x0000df20


	//   ....[29]....
        /*0190*/ 	.word	0x0000e0a0


	//   ....[30]....
        /*0194*/ 	.word	0x0000e1a0


	//   ....[31]....
        /*0198*/ 	.word	0x0000f980


	//   ....[32]....
        /*019c*/ 	.word	0x0000f9b0


	//   ....[33]....
        /*01a0*/ 	.word	0x0000f9f0


	//   ....[34]....
        /*01a4*/ 	.word	0x0000fa00


	//   ....[35]....
        /*01a8*/ 	.word	0x00010b00


	//   ....[36]....
        /*01ac*/ 	.word	0x00010b40


	//   ....[37]....
        /*01b0*/ 	.word	0x00010b80


	//   ....[38]....
        /*01b4*/ 	.word	0x00010bc0


	//   ....[39]....
        /*01b8*/ 	.word	0x00010dc0


	//   ....[40]....
        /*01bc*/ 	.word	0x00010dd0


	//   ....[41]....
        /*01c0*/ 	.word	0x00010ec0


	//   ....[42]....
        /*01c4*/ 	.word	0x00010ef0


	//   ....[43]....
        /*01c8*/ 	.word	0x00010fc0


	//   ....[44]....
        /*01cc*/ 	.word	0x00010ff0


	//   ....[45]....
        /*01d0*/ 	.word	0x000110c0


	//   ....[46]....
        /*01d4*/ 	.word	0x000110e0


	//   ....[47]....
        /*01d8*/ 	.word	0x00011860


	//   ....[48]....
        /*01dc*/ 	.word	0x00011880


	//   ....[49]....
        /*01e0*/ 	.word	0x00011950


	//   ....[50]....
        /*01e4*/ 	.word	0x00011980


	//   ....[51]....
        /*01e8*/ 	.word	0x00011a50


	//   ....[52]....
        /*01ec*/ 	.word	0x00011a80


	//   ....[53]....
        /*01f0*/ 	.word	0x00011b50


	//   ....[54]....
        /*01f4*/ 	.word	0x00011b70


	//----- nvinfo : EIATTR_EXIT_INSTR_OFFSETS
	.align		4
.L_666:
        /*01f8*/ 	.byte	0x04, 0x1c
        /*01fa*/ 	.short	(.L_668 - .L_667)


	//   ....[0]....
.L_667:
        /*01fc*/ 	.word	0x00000330


	//   ....[1]....
        /*0200*/ 	.word	0x000110f0


	//   ....[2]....
        /*0204*/ 	.word	0x00011140


	//   ....[3]....
        /*0208*/ 	.word	0x000111a0


	//   ....[4]....
        /*020c*/ 	.word	0x00011b80


	//   ....[5]....
        /*0210*/ 	.word	0x00011bd0


	//   ....[6]....
        /*0214*/ 	.word	0x00011c30


	//----- nvinfo : EIATTR_CTAIDZ_USED
	.align		4
.L_668:
        /*0218*/ 	.byte	0x01, 0x04
	.zero		2


	//----- nvinfo : EIATTR_MAX_THREADS
	.align		4
        /*021c*/ 	.byte	0x04, 0x05
        /*021e*/ 	.short	(.L_670 - .L_669)
.L_669:
        /*0220*/ 	.word	0x00000100
        /*0224*/ 	.word	0x00000001
        /*0228*/ 	.word	0x00000001


	//----- nvinfo : EIATTR_CRS_STACK_SIZE
	.align		4
.L_670:
        /*022c*/ 	.byte	0x04, 0x1e
        /*022e*/ 	.short	(.L_672 - .L_671)
.L_671:
        /*0230*/ 	.word	0x00000000
.L_672:


//--------------------- .nv.info._ZN7cutlass13device_kernelIN5flash19enable_sm80_to_sm89INS1_16FlashAttnFwdSm80INS1_25CollectiveMainloopFwdSm80ILi8ELi1ELb1EN4cute5tupleIJNS5_1CILi128EEENS7_ILi96EEES8_EEELi128ENS_6half_tEfNS_4arch4Sm80ELb0ELb1ELb0ELb1ELb0ELb1ELb1ELb0EEENS1_21CollectiveEpilogueFwdINS6_IJS8_S8_S9_EEENS6_IJNS7_ILi1EEESH_SH_EEESB_SD_Li256ELb1ELb1ELb0ELb0EEENS1_19SingleTileSchedulerILb1ELb0ELb1ELi128EEEEEEEEEvNT_6ParamsE --------------------------
	.section	.nv.info._ZN7cutlass13device_kernelIN5flash19enable_sm80_to_sm89INS1_16FlashAttnFwdSm80INS1_25CollectiveMainloopFwdSm80ILi8ELi1ELb1EN4cute5tupleIJNS5_1CILi128EEENS7_ILi96EEES8_EEELi128ENS_6half_tEfNS_4arch4Sm80ELb0ELb1ELb0ELb1ELb0ELb1ELb1ELb0EEENS1_21CollectiveEpilogueFwdINS6_IJS8_S8_S9_EEENS6_IJNS7_ILi1EEESH_SH_EEESB_SD_Li256ELb1ELb1ELb0ELb0EEENS1_19SingleTileSchedulerILb1ELb0ELb1ELi128EEEEEEEEEvNT_6ParamsE,"",@"SHT_CUDA_INFO"
	.sectionflags	@""
	.align	4


	//----- nvinfo : EIATTR_CUDA_API_VERSION
	.align		4
        /*0000*/ 	.byte	0x04, 0x37
        /*0002*/ 	.short	(.L_674 - .L_673)
.L_673:
        /*0004*/ 	.word	0x00000082


	//----- nvinfo : EIATTR_SW2861232_WAR
	.align		4
.L_674:
        /*0008*/ 	.byte	0x01, 0x35
	.zero		2


	//----- nvinfo : EIATTR_PARAM_CBANK
	.align		4
        /*000c*/ 	.byte	0x04, 0x0a
        /*000e*/ 	.short	(.L_676 - .L_675)
	.align		4
.L_675:
        /*0010*/ 	.word	index@(.nv.constant0._ZN7cutlass13device_kernelIN5flash19enable_sm80_to_sm89INS1_16FlashAttnFwdSm80INS1_25CollectiveMainloopFwdSm80ILi8ELi1ELb1EN4cute5tupleIJNS5_1CILi128EEENS7_ILi96EEES8_EEELi128ENS_6half_tEfNS_4arch4Sm80ELb0ELb1ELb0ELb1ELb0ELb1ELb1ELb0EEENS1_21CollectiveEpilogueFwdINS6_IJS8_S8_S9_EEENS6_IJNS7_ILi1EEESH_SH_EEESB_SD_Li256ELb1ELb1ELb0ELb0EEENS1_19SingleTileSchedulerILb1ELb0ELb1ELi128EEEEEEEEEvNT_6ParamsE)
        /*0014*/ 	.short	0x0160
        /*0016*/ 	.short	0x0418


	//----- nvinfo : EIATTR_CBANK_PARAM_SIZE
	.align		4
.L_676:
        /*0018*/ 	.byte	0x03, 0x19
        /*001a*/ 	.short	0x0418


	//----- nvinfo : EIATTR_KPARAM_INFO
	.align		4
        /*001c*/ 	.byte	0x04, 0x17
        /*001e*/ 	.short	(.L_678 - .L_677)
.L_677:
        /*0020*/ 	.word	0x00000000
        /*0024*/ 	.short	0x0000
        /*0026*/ 	.short	0x0000
        /*0028*/ 	.byte	0x00, 0xf0, 0x61, 0x10


	//----- nvinfo : EIATTR_MAXREG_COUNT
	.align		4
.L_678:
        /*002c*/ 	.byte	0x03, 0x1b
        /*002e*/ 	.short	0x00ff


	//----- nvinfo : EIATTR_NUM_BARRIERS
	.align		4
        /*0030*/ 	.byte	0x02, 0x4c
        /*0032*/ 	.byte	0x02
	.zero		1


	//----- nvinfo : EIATTR_MERCURY_ISA_VERSION
	.align		4
        /*0034*/ 	.byte	0x03, 0x5f
        /*0036*/ 	.short	0x0000


	//----- nvinfo : EIATTR_COOP_GROUP_MASK_REGIDS
	.align		4
        /*0038*/ 	.byte	0x04, 0x29
        /*003a*/ 	.short	(.L_680 - .L_679)


	//   ....[0]....
.L_679:
        /*003c*/ 	.word	0xffffffff


	//   ....[1]....
        /*0040*/ 	.word	0xffffffff


	//   ....[2]....
        /*0044*/ 	.word	0xffffffff


	//   ....[3]....
        /*0048*/ 	.word	0xffffffff


	//   ....[4]....
        /*004c*/ 	.word	0xffffffff


	//   ....[5]....
        /*0050*/ 	.word	0xffffffff


	//   ....[6]....
        /*0054*/ 	.word	0xffffffff


	//   ....[7]....
        /*0058*/ 	.word	0xffffffff


	//   ....[8]....
        /*005c*/ 	.word	0xffffffff


	//   ....[9]....
        /*0060*/ 	.word	0xffffffff


	//   ....[10]....
        /*0064*/ 	.word	0xffffffff


	//   ....[11]....
        /*0068*/ 	.word	0xffffffff


	//   ....[12]....
        /*006c*/ 	.word	0xffffffff


	//   ....[13]....
        /*0070*/ 	.word	0xffffffff


	//   ....[14]....
        /*0074*/ 	.word	0xffffffff


	//   ....[15]....
        /*0078*/ 	.word	0xffffffff


	//   ....[16]....
        /*007c*/ 	.word	0xffffffff


	//   ....[17]....
        /*0080*/ 	.word	0xffffffff


	//   ....[18]....
        /*0084*/ 	.word	0xffffffff


	//   ....[19]....
        /*0088*/ 	.word	0xffffffff


	//   ....[20]....
        /*008c*/ 	.word	0xffffffff


	//   ....[21]....
        /*0090*/ 	.word	0xffffffff


	//   ....[22]....
        /*0094*/ 	.word	0xffffffff


	//   ....[23]....
        /*0098*/ 	.word	0xffffffff


	//   ....[24]....
        /*009c*/ 	.word	0xffffffff


	//   ....[25]....
        /*00a0*/ 	.word	0xffffffff


	//   ....[26]....
        /*00a4*/ 	.word	0xffffffff


	//   ....[27]....
        /*00a8*/ 	.word	0xffffffff


	//   ....[28]....
        /*00ac*/ 	.word	0xffffffff


	//   ....[29]....
        /*00b0*/ 	.word	0xffffffff


	//   ....[30]....
        /*00b4*/ 	.word	0xffffffff


	//   ....[31]....
        /*00b8*/ 	.word	0xffffffff


	//   ....[32]....
        /*00bc*/ 	.word	0xffffffff


	//   ....[33]....
        /*00c0*/ 	.word	0xffffffff


	//   ....[34]....
        /*00c4*/ 	.word	0xffffffff


	//   ....[35]....
        /*00c8*/ 	.word	0xffffffff


	//   ....[36]....
        /*00cc*/ 	.word	0xffffffff


	//   ....[37]....
        /*00d0*/ 	.word	0xffffffff


	//   ....[38]....
        /*00d4*/ 	.word	0xffffffff


	//   ....[39]....
        /*00d8*/ 	.word	0xffffffff


	//   ....[40]....
        /*00dc*/ 	.word	0xffffffff


	//   ....[41]....
        /*00e0*/ 	.word	0xffffffff


	//   ....[42]....
        /*00e4*/ 	.word	0xffffffff


	//   ....[43]....
        /*00e8*/ 	.word	0xffffffff


	//   ....[44]....
        /*00ec*/ 	.word	0xffffffff


	//   ....[45]....
        /*00f0*/ 	.word	0xffffffff


	//   ....[46]....
        /*00f4*/ 	.word	0xffffffff


	//   ....[47]....
        /*00f8*/ 	.word	0xffffffff


	//   ....[48]....
        /*00fc*/ 	.word	0xffffffff


	//   ....[49]....
        /*0100*/ 	.word	0xffffffff


	//   ....[50]....
        /*0104*/ 	.word	0xffffffff


	//   ....[51]....
        /*0108*/ 	.word	0xffffffff


	//   ....[52]....
        /*010c*/ 	.word	0xffffffff


	//   ....[53]....
        /*0110*/ 	.word	0xffffffff


	//   ....[54]....
        /*0114*/ 	.word	0xffffffff


	//   ....[55]....
        /*0118*/ 	.word	0xffffffff


	//   ....[56]....
        /*011c*/ 	.word	0xffffffff


	//   ....[57]....
        /*0120*/ 	.word	0xffffffff


	//   ....[58]....
        /*0124*/ 	.word	0xffffffff


	//   ....[59]....
        /*0128*/ 	.word	0xffffffff


	//   ....[60]....
        /*012c*/ 	.word	0xffffffff


	//   ....[61]....
        /*0130*/ 	.word	0xffffffff


	//   ....[62]....
        /*0134*/ 	.word	0xffffffff


	//   ....[63]....
        /*0138*/ 	.word	0xffffffff


	//   ....[64]....
        /*013c*/ 	.word	0xffffffff


	//   ....[65]....
        /*0140*/ 	.word	0xffffffff


	//   ....[66]....
        /*0144*/ 	.word	0xffffffff


	//   ....[67]....
        /*0148*/ 	.word	0xffffffff


	//   ....[68]....
        /*014c*/ 	.word	0xffffffff


	//   ....[69]....
        /*0150*/ 	.word	0xffffffff


	//   ....[70]....
        /*0154*/ 	.word	0xffffffff


	//   ....[71]....
        /*0158*/ 	.word	0xffffffff


	//   ....[72]....
        /*015c*/ 	.word	0xffffffff


	//   ....[73]....
        /*0160*/ 	.word	0xffffffff


	//   ....[74]....
        /*0164*/ 	.word	0xffffffff


	//   ....[75]....
        /*0168*/ 	.word	0xffffffff


	//   ....[76]....
        /*016c*/ 	.word	0xffffffff


	//   ....[77]....
        /*0170*/ 	.word	0xffffffff


	//   ....[78]....
        /*0174*/ 	.word	0xffffffff


	//   ....[79]....
        /*0178*/ 	.word	0xffffffff


	//   ....[80]....
        /*017c*/ 	.word	0xffffffff


	//   ....[81]....
        /*0180*/ 	.word	0xffffffff


	//   ....[82]....
        /*0184*/ 	.word	0xffffffff


	//   ....[83]....
        /*0188*/ 	.word	0xffffffff


	//   ....[84]....
        /*018c*/ 	.word	0xffffffff


	//   ....[85]....
        /*0190*/ 	.word	0xffffffff


	//   ....[86]....
        /*0194*/ 	.word	0xffffffff


	//----- nvinfo : EIATTR_COOP_GROUP_INSTR_OFFSETS
	.align		4
.L_680:
        /*0198*/ 	.byte	0x04, 0x28
        /*019a*/ 	.short	(.L_682 - .L_681)


	//   ....[0]....
.L_681:
        /*019c*/ 	.word	0x00000080


	//   ....[1]....
        /*01a0*/ 	.word	0x00006b30


	//   ....[2]....
        /*01a4*/ 	.word	0x00006b80


	//   ....[3]....
        /*01a8*/ 	.word	0x00006bb0


	//   ....[4]....
        /*01ac*/ 	.word	0x00006bf0


	//   ....[5]....
        /*01b0*/ 	.word	0x00006c70


	//   ....[6]....
        /*01b4*/ 	.word	0x00006ca0


	//   ....[7]....
        /*01b8*/ 	.word	0x00006df0


	//   ....[8]....
        /*01bc*/ 	.word	0x00006eb0


	//   ....[9]....
        /*01c0*/ 	.word	0x00007820


	//   ....[10]....
        /*01c4*/ 	.word	0x00007840


	//   ....[11]....
        /*01c8*/ 	.word	0x00007850


	//   ....[12]....
        /*01cc*/ 	.word	0x00007860


	//   ....[13]....
        /*01d0*/ 	.word	0x000079e0


	//   ....[14]....
        /*01d4*/ 	.word	0x00007a70


	//   ....[15]....
        /*01d8*/ 	.word	0x00007ab0


	//   ....[16]....
        /*01dc*/ 	.word	0x00007ae0


	//   ....[17]....
        /*01e0*/ 	.word	0x00007c60


	//   ....[18]....
        /*01e4*/ 	.word	0x00007cf0


	//   ....[19]....
        /*01e8*/ 	.word	0x00007d30


	//   ....[20]....
        /*01ec*/ 	.word	0x00007d70


	//   ....[21]....
        /*01f0*/ 	.word	0x00007f00


	//   ....[22]....
        /*01f4*/ 	.word	0x00007f90


	//   ....[23]....
        /*01f8*/ 	.word	0x00007fc0


	//   ....[24]....
        /*01fc*/ 	.word	0x00007fe0


	//   ....[25]....
        /*0200*/ 	.word	0x00009b10


	//   ....[26]....
        /*0204*/ 	.word	0x00009b80


	//   ....[27]....
        /*0208*/ 	.word	0x00009bd0


	//   ....[28]....
        /*020c*/ 	.word	0x00009bf0


	//   ....[29]....
        /*0210*/ 	.word	0x00009d20


	//   ....[30]....
        /*0214*/ 	.word	0x00009d30


	//   ....[31]....
        /*0218*/ 	.word	0x00009d40


	//   ....[32]....
        /*021c*/ 	.word	0x00009d50


	//   ....[33]....
        /*0220*/ 	.word	0x00009ea0


	//   ....[34]....
        /*0224*/ 	.word	0x00009ee0


	//   ....[35]....
        /*0228*/ 	.word	0x00009f20


	//   ....[36]....
        /*022c*/ 	.word	0x00009f40


	//   ....[37]....
        /*0230*/ 	.word	0x0000a070


	//   ....[38]....
        /*0234*/ 	.word	0x0000a090


	//   ....[39]....
        /*0238*/ 	.word	0x0000a0b0


	//   ....[40]....
        /*023c*/ 	.word	0x0000a0d0


	//   ....[41]....
        /*0240*/ 	.word	0x0000d0c0


	//   ....[42]....
        /*0244*/ 	.word	0x0000d960


	//   ....[43]....
        /*0248*/ 	.word	0x0000e470


	//   ....[44]....
        /*024c*/ 	.word	0x0000e4b0


	//   ....[45]....
        /*0250*/ 	.word	0x0000e4d0


	//   ....[46]....
        /*0254*/ 	.word	0x0000e4f0


	//   ....[47]....
        /*0258*/ 	.word	0x00010870


	//   ....[48]....
        /*025c*/ 	.word	0x00010a70


	//   ....[49]....
        /*0260*/ 	.word	0x00011a80


	//   ....[50]....
        /*0264*/ 	.word	0x00011d80


	//   ....[51]....
        /*0268*/ 	.word	0x00011da0


	//   ....[52]....
        /*026c*/ 	.word	0x00011dc0


	//   ....[53]....
        /*0270*/ 	.word	0x00014740


	//   ....[54]....
        /*0274*/ 	.word	0x00014760


	//   ....[55]....
        /*0278*/ 	.word	0x000147a0


	//   ....[56]....
        /*027c*/ 	.word	0x000147d0


	//   ....[57]....
        /*0280*/ 	.word	0x00017060


	//   ....[58]....
        /*0284*/ 	.word	0x00017310


	//   ....[59]....
        /*0288*/ 	.word	0x00018370


	//   ....[60]....
        /*028c*/ 	.word	0x00018470


	//   ....[61]....
        /*0290*/ 	.word	0x00018620


	//   ....[62]....
        /*0294*/ 	.word	0x00018720


	//   ....[63]....
        /*0298*/ 	.word	0x00019f00


	//   ....[64]....
        /*029c*/ 	.word	0x00019f30


	//   ....[65]....
        /*02a0*/ 	.word	0x00019f70


	//   ....[66]....
        /*02a4*/ 	.word	0x00019f80


	//   ....[67]....
        /*02a8*/ 	.word	0x0001b040


	//   ....[68]....
        /*02ac*/ 	.word	0x0001b080


	//   ....[69]....
        /*02b0*/ 	.word	0x0001b0c0


	//   ....[70]....
        /*02b4*/ 	.word	0x0001b100


	//   ....[71]....
        /*02b8*/ 	.word	0x0001b310


	//   ....[72]....
        /*02bc*/ 	.word	0x0001b320


	//   ....[73]....
        /*02c0*/ 	.word	0x0001b410


	//   ....[74]....
        /*02c4*/ 	.word	0x0001b440


	//   ....[75]....
        /*02c8*/ 	.word	0x0001b510


	//   ....[76]....
        /*02cc*/ 	.word	0x0001b540


	//   ....[77]....
        /*02d0*/ 	.word	0x0001b610


	//   ....[78]....
        /*02d4*/ 	.word	0x0001b630


	//   ....[79]....
        /*02d8*/ 	.word	0x0001bd70


	//   ....[80]....
        /*02dc*/ 	.word	0x0001bd90


	//   ....[81]....
        /*02e0*/ 	.word	0x0001be60


	//   ....[82]....
        /*02e4*/ 	.word	0x0001be90


	//   ....[83]....
        /*02e8*/ 	.word	0x0001bf60


	//   ....[84]....
        /*02ec*/ 	.word	0x0001bf90


	//   ....[85]....
        /*02f0*/ 	.word	0x0001c060


	//   ....[86]....
        /*02f4*/ 	.word	0x0001c080


	//----- nvinfo : EIATTR_EXIT_INSTR_OFFSETS
	.align		4
.L_682:
        /*02f8*/ 	.byte	0x04, 0x1c
        /*02fa*/ 	.short	(.L_684 - .L_683)


	//   ....[0]....
.L_683:
        /*02fc*/ 	.word	0x00000330


	//   ....[1]....
        /*0300*/ 	.word	0x0001b640


	//   ....[2]....
        /*0304*/ 	.word	0x0001b690


	//   ....[3]....
        /*0308*/ 	.word	0x0001b6f0


	//   ....[4]....
        /*030c*/ 	.word	0x0001c090


	//   ....[5]....
        /*0310*/ 	.word	0x0001c0e0


	//   ....[6]....
        /*0314*/ 	.word	0x0001c140


	//----- nvinfo : EIATTR_CTAIDZ_USED
	.align		4
.L_684:
        /*0318*/ 	.byte	0x01, 0x04
	.zero		2


	//----- nvinfo : EIATTR_MAX_THREADS
	.align		4
        /*031c*/ 	.byte	0x04, 0x05
        /*031e*/ 	.short	(.L_686 - .L_685)
.L_685:
        /*0320*/ 	.word	0x00000100
        /*0324*/ 	.word	0x00000001
        /*0328*/ 	.word	0x00000001


	//----- nvinfo : EIATTR_CRS_STACK_SIZE
	.align		4
.L_686:
        /*032c*/ 	.byte	0x04, 0x1e
        /*032e*/ 	.short	(.L_688 - .L_687)
.L_687:
        /*0330*/ 	.word	0x00000000
.L_688:


//--------------------- .nv.info._ZN7cutlass13device_kernelIN5flash19enable_sm80_to_sm89INS1_16FlashAttnFwdSm80INS1_25CollectiveMainloopFwdSm80ILi8ELi1ELb1EN4cute5tupleIJNS5_1CILi128EEES8_S8_EEELi128ENS_6half_tEfNS_4arch4Sm80ELb1ELb0ELb0ELb0ELb0ELb0ELb1ELb0EEENS1_21CollectiveEpilogueFwdIS9_NS6_IJNS7_ILi1EEESF_SF_EEESA_SC_Li256ELb0ELb1ELb0ELb0EEENS1_30DynamicPersistentTileSchedulerILi256ELi256ELb0ELb1ELb0EEEEEEEEEvNT_6ParamsE --------------------------
	.section	.nv.info._ZN7cutlass13device_kernelIN5flash19enable_sm80_to_sm89INS1_16FlashAttnFwdSm80INS1_25CollectiveMainloopFwdSm80ILi8ELi1ELb1EN4cute5tupleIJNS5_1CILi128EEES8_S8_EEELi128ENS_6half_tEfNS_4arch4Sm80ELb1ELb0ELb0ELb0ELb0ELb0ELb1ELb0EEENS1_21CollectiveEpilogueFwdIS9_NS6_IJNS7_ILi1EEESF_SF_EEESA_SC_Li256ELb0ELb1ELb0ELb0EEENS1_30DynamicPersistentTileSchedulerILi256ELi256ELb0ELb1ELb0EEEEEEEEEvNT_6ParamsE,"",@"SHT_CUDA_INFO"
	.sectionflags	@""
	.align	4


	//----- nvinfo : EIATTR_CUDA_API_VERSION
	.align		4
        /*0000*/ 	.byte	0x04, 0x37
        /*0002*/ 	.short	(.L_690 - .L_689)
.L_689:
        /*0004*/ 	.word	0x00000082


	//----- nvinfo : EIATTR_SW2861232_WAR
	.align		4
.L_690:
        /*0008*/ 	.byte	0x01, 0x35
	.zero		2


	//----- nvinfo : EIATTR_PARAM_CBANK
	.align		4
        /*000c*/ 	.byte	0x04, 0x0a
        /*000e*/ 	.short	(.L_692 - .L_691)
	.align		4
.L_691:
        /*0010*/ 	.word	index@(.nv.constant0._ZN7cutlass13device_kernelIN5flash19enable_sm80_to_sm89INS1_16FlashAttnFwdSm80INS1_25CollectiveMainloopFwdSm80ILi8ELi1ELb1EN4cute5tupleIJNS5_1CILi128EEES8_S8_EEELi128ENS_6half_tEfNS_4arch4Sm80ELb1ELb0ELb0ELb0ELb0ELb0ELb1ELb0EEENS1_21CollectiveEpilogueFwdIS9_NS6_IJNS7_ILi1EEESF_SF_EEESA_SC_Li256ELb0ELb1ELb0ELb0EEENS1_30DynamicPersistentTileSchedulerILi256ELi256ELb0ELb1ELb0EEEEEEEEEvNT_6ParamsE)
        /*0014*/ 	.short	0x0160
        /*0016*/ 	.short	0x0428


	//----- nvinfo : EIATTR_CBANK_PARAM_SIZE
	.align		4
.L_692:
        /*0018*/ 	.byte	0x03, 0x19
        /*001a*/ 	.short	0x0428


	//----- nvinfo : EIATTR_KPARAM_INFO
	.align		4
        /*001c*/ 	.byte	0x04, 0x17
        /*001e*/ 	.short	(.L_694 - .L_693)
.L_693:
        /*0020*/ 	.word	0x00000000
        /*0024*/ 	.short	0x0000
        /*0026*/ 	.short	0x0000
        /*0028*/ 	.byte	0x00, 0xf0, 0xa1, 0x10


	//----- nvinfo : EIATTR_MAXREG_COUNT
	.align		4
.L_694:
        /*002c*/ 	.byte	0x03, 0x1b
        /*002e*/ 	.short	0x00ff


	//----- nvinfo : EIATTR_NUM_BARRIERS
	.align		4
        /*0030*/ 	.byte	0x02, 0x4c
        /*0032*/ 	.byte	0x06
	.zero		1


	//----- nvinfo : EIATTR_ANNOTATIONS
	.align		4
        /*0034*/ 	.byte	0x04, 0x55
        /*0036*/ 	.short	(.L_696 - .L_695)


	//   ....[0]....
.L_695:
        /* <DEDUP_REMOVED lines=52> */


	//----- nvinfo : EIATTR_MERCURY_ISA_VERSION
	.align		4
.L_696:
        /*0360*/ 	.byte	0x03, 0x5f
        /*0362*/ 	.short	0x0000


	//----- nvinfo : EIATTR_INT_WARP_WIDE_INSTR_OFFSETS
	.align		4
        /*0364*/ 	.byte	0x04, 0x31
        /*0366*/ 	.short	(.L_698 - .L_697)


	//   ....[0]....
.L_697:
        /*0368*/ 	.word	0x0000d540


	//   ....[1]....
        /*036c*/ 	.word	0x0000d5c0


	//----- nvinfo : EIATTR_COOP_GROUP_MASK_REGIDS
	.align		4
.L_698:
        /*0370*/ 	.byte	0x04, 0x29
        /*0372*/ 	.short	(.L_700 - .L_699)


	//   ....[0]....
.L_699:
        /*0374*/ 	.word	0xffffffff


	//   ....[1]....
        /*0378*/ 	.word	0xffffffff


	//   ....[2]....
        /*037c*/ 	.word	0xffffffff


	//   ....[3]....
        /*0380*/ 	.word	0xffffffff


	//   ....[4]....
        /*0384*/ 	.word	0xffffffff


	//   ....[5]....
        /*0388*/ 	.word	0xffffffff


	//   ....[6]....
        /*038c*/ 	.word	0xffffffff


	//   ....[7]....
        /*0390*/ 	.word	0xffffffff


	//   ....[8]....
        /*0394*/ 	.word	0xffffffff


	//   ....[9]....
        /*0398*/ 	.word	0xffffffff


	//   ....[10]....
        /*039c*/ 	.word	0xffffffff


	//   ....[11]....
        /*03a0*/ 	.word	0xffffffff


	//   ....[12]....
        /*03a4*/ 	.word	0xffffffff


	//   ....[13]....
        /*03a8*/ 	.word	0xffffffff


	//   ....[14]....
        /*03ac*/ 	.word	0xffffffff


	//   ....[15]....
        /*03b0*/ 	.word	0xffffffff


	//   ....[16]....
        /*03b4*/ 	.word	0xffffffff


	//   ....[17]....
        /*03b8*/ 	.word	0xffffffff


	//   ....[18]....
        /*03bc*/ 	.word	0xffffffff


	//   ....[19]....
        /*03c0*/ 	.word	0xffffffff


	//   ....[20]....
        /*03c4*/ 	.word	0xffffffff


	//   ....[21]....
        /*03c8*/ 	.word	0xffffffff


	//   ....[22]....
        /*03cc*/ 	.word	0xffffffff


	//   ....[23]....
        /*03d0*/ 	.word	0xffffffff


	//   ....[24]....
        /*03d4*/ 	.word	0xffffffff


	//   ....[25]....
        /*03d8*/ 	.word	0xffffffff


	//   ....[26]....
        /*03dc*/ 	.word	0xffffffff


	//   ....[27]....
        /*03e0*/ 	.word	0xffffffff


	//   ....[28]....
        /*03e4*/ 	.word	0xffffffff


	//   ....[29]....
        /*03e8*/ 	.word	0xffffffff


	//   ....[30]....
        /*03ec*/ 	.word	0xffffffff


	//   ....[31]....
        /*03f0*/ 	.word	0xffffffff


	//   ....[32]....
        /*03f4*/ 	.word	0xffffffff


	//   ....[33]....
        /*03f8*/ 	.word	0xffffffff


	//   ....[34]....
        /*03fc*/ 	.word	0xffffffff


	//   ....[35]....
        /*0400*/ 	.word	0xffffffff


	//   ....[36]....
        /*0404*/ 	.word	0xffffffff


	//   ....[37]....
        /*0408*/ 	.word	0xffffffff


	//   ....[38]....
        /*040c*/ 	.word	0xffffffff


	//   ....[39]....
        /*0410*/ 	.word	0xffffffff


	//   ....[40]....
        /*0414*/ 	.word	0xffffffff


	//   ....[41]....
        /*0418*/ 	.word	0xffffffff


	//   ....[42]....
        /*041c*/ 	.word	0xffffffff


	//   ....[43]....
        /*0420*/ 	.word	0xffffffff


	//   ....[44]....
        /*0424*/ 	.word	0xffffffff


	//   ....[45]....
        /*0428*/ 	.word	0xffffffff


	//   ....[46]....
        /*042c*/ 	.word	0xffffffff


	//   ....[47]....
        /*0430*/ 	.word	0xffffffff


	//   ....[48]....
        /*0434*/ 	.word	0xffffffff


	//   ....[49]....
        /*0438*/ 	.word	0xffffffff


	//   ....[50]....
        /*043c*/ 	.word	0xffffffff


	//   ....[51]....
        /*0440*/ 	.word	0xffffffff


	//   ....[52]....
        /*0444*/ 	.word	0xffffffff


	//   ....[53]....
        /*0448*/ 	.word	0xffffffff


	//   ....[54]....
        /*044c*/ 	.word	0xffffffff


	//   ....[55]....
        /*0450*/ 	.word	0xffffffff


	//   ....[56]....
        /*0454*/ 	.word	0xffffffff


	//   ....[57]....
        /*0458*/ 	.word	0xffffffff


	//   ....[58]....
        /*045c*/ 	.word	0xffffffff


	//   ....[59]....
        /*0460*/ 	.word	0xffffffff


	//   ....[60]....
        /*0464*/ 	.word	0xffffffff


	//   ....[61]....
        /*0468*/ 	.word	0xffffffff


	//   ....[62]....
        /*046c*/ 	.word	0xffffffff


	//   ....[63]....
        /*0470*/ 	.word	0xffffffff


	//----- nvinfo : EIATTR_COOP_GROUP_INSTR_OFFSETS
	.align		4
.L_700:
        /*0474*/ 	.byte	0x04, 0x28
        /*0476*/ 	.short	(.L_702 - .L_701)


	//   ....[0]....
.L_701:
        /*0478*/ 	.word	0x00000050


	//   ....[1]....
        /*047c*/ 	.word	0x00001620


	//   ....[2]....
        /*0480*/ 	.word	0x00001640


	//   ....[3]....
        /*0484*/ 	.word	0x00001660


	//   ....[4]....
        /*0488*/ 	.word	0x00001680


	//   ....[5]....
        /*048c*/ 	.word	0x000016b0


	//   ....[6]....
        /*0490*/ 	.word	0x000016d0


	//   ....[7]....
        /*0494*/ 	.word	0x00001730


	//   ....[8]....
        /*0498*/ 	.word	0x00001780


	//   ....[9]....
        /*049c*/ 	.word	0x00002e30


	//   ....[10]....
        /*04a0*/ 	.word	0x00002e40


	//   ....[11]....
        /*04a4*/ 	.word	0x00003a50


	//   ....[12]....
        /*04a8*/ 	.word	0x00003ad0


	//   ....[13]....
        /*04ac*/ 	.word	0x00003af0


	//   ....[14]....
        /*04b0*/ 	.word	0x00003b10


	//   ....[15]....
        /*04b4*/ 	.word	0x00005f70


	//   ....[16]....
        /*04b8*/ 	.word	0x00005f90


	//   ....[17]....
        /*04bc*/ 	.word	0x000072f0


	//   ....[18]....
        /*04c0*/ 	.word	0x00007420


	//   ....[19]....
        /*04c4*/ 	.word	0x00007580


	//   ....[20]....
        /*04c8*/ 	.word	0x00007630


	//   ....[21]....
        /*04cc*/ 	.word	0x0000ad00


	//   ....[22]....
        /*04d0*/ 	.word	0x0000ad30


	//   ....[23]....
        /*04d4*/ 	.word	0x0000ad50


	//   ....[24]....
        /*04d8*/ 	.word	0x0000ad70


	//   ....[25]....
        /*04dc*/ 	.word	0x0000cef0


	//   ....[26]....
        /*04e0*/ 	.word	0x0000cf40


	//   ....[27]....
        /*04e4*/ 	.word	0x0000cf60


	//   ....[28]....
        /*04e8*/ 	.word	0x0000cf80


	//   ....[29]....
        /*04ec*/ 	.word	0x0000dba0


	//   ....[30]....
        /*04f0*/ 	.word	0x0000df20


	//   ....[31]....
        /*04f4*/ 	.word	0x0000df50


	//   ....[32]....
        /*04f8*/ 	.word	0x0000df70


	//   ....[33]....
        /*04fc*/ 	.word	0x0000df90


	//   ....[34]....
        /*0500*/ 	.word	0x0000e1a0


	//   ....[35]....
        /*0504*/ 	.word	0x0000e1b0


	//   ....[36]....
        /*0508*/ 	.word	0x0000e290


	//   ....[37]....
        /*050c*/ 	.word	0x0000e2c0


	//   ....[38]....
        /*0510*/ 	.word	0x0000e380


	//   ....[39]....
        /*0514*/ 	.word	0x0000e3b0


	//   ....[40]....
        /*0518*/ 	.word	0x0000e470


	//   ....[41]....
        /*051c*/ 	.word	0x0000e490


	//   ....[42]....
        /*0520*/ 	.word	0x0000ea00


	//   ....[43]....
        /*0524*/ 	.word	0x0000ea20


	//   ....[44]....
        /*0528*/ 	.word	0x0000eb50


	//   ....[45]....
        /*052c*/ 	.word	0x0000eb60


	//   ....[46]....
        /*0530*/ 	.word	0x0000ec80


	//   ....[47]....
        /*0534*/ 	.word	0x0000eca0


	//   ....[48]....
        /*0538*/ 	.word	0x0000edc0


	//   ....[49]....
        /*053c*/ 	.word	0x0000edd0


	//   ....[50]....
        /*0540*/ 	.word	0x0000ef60


	//   ....[51]....
        /*0544*/ 	.word	0x0000f040


	//   ....[52]....
        /*0548*/ 	.word	0x0000f0a0


	//   ....[53]....
        /*054c*/ 	.word	0x0000f0f0


	//   ....[54]....
        /*0550*/ 	.word	0x0000f140


	//   ....[55]....
        /*0554*/ 	.word	0x0000f1b0


	//   ....[56]....
        /*0558*/ 	.word	0x0000f220


	//   ....[57]....
        /*055c*/ 	.word	0x0000f280


	//   ....[58]....
        /*0560*/ 	.word	0x0000f2e0


	//   ....[59]....
        /*0564*/ 	.word	0x0000f340


	//   ....[60]....
        /*0568*/ 	.word	0x0000f3b0


	//   ....[61]....
        /*056c*/ 	.word	0x0000f410


	//   ....[62]....
        /*0570*/ 	.word	0x0000f470


	//   ....[63]....
        /*0574*/ 	.word	0x0000f4e0


	//----- nvinfo : EIATTR_EXIT_INSTR_OFFSETS
	.align		4
.L_702:
        /*0578*/ 	.byte	0x04, 0x1c
        /*057a*/ 	.short	(.L_704 - .L_703)


	//   ....[0]....
.L_703:
        /*057c*/ 	.word	0x000000a0


	//   ....[1]....
        /*0580*/ 	.word	0x0000f000


	//----- nvinfo : EIATTR_MAX_THREADS
	.align		4
.L_704:
        /*0584*/ 	.byte	0x04, 0x05
        /*0586*/ 	.short	(.L_706 - .L_705)
.L_705:
        /*0588*/ 	.word	0x00000100
        /*058c*/ 	.word	0x00000001
        /*0590*/ 	.word	0x00000001


	//----- nvinfo : EIATTR_CRS_STACK_SIZE
	.align		4
.L_706:
        /*0594*/ 	.byte	0x04, 0x1e
        /*0596*/ 	.short	(.L_708 - .L_707)
.L_707:
        /*0598*/ 	.word	0x00000000
.L_708:


//--------------------- .nv.info._ZN7cutlass13device_kernelIN5flash19enable_sm80_to_sm89INS1_16FlashAttnFwdSm80INS1_25CollectiveMainloopFwdSm80ILi8ELi1ELb1EN4cute5tupleIJNS5_1CILi128EEES8_S8_EEELi128ENS_6half_tEfNS_4arch4Sm80ELb1ELb0ELb0ELb1ELb0ELb0ELb1ELb0EEENS1_21CollectiveEpilogueFwdIS9_NS6_IJNS7_ILi1EEESF_SF_EEESA_SC_Li256ELb1ELb1ELb0ELb0EEENS1_19SingleTileSchedulerILb1ELb0ELb1ELi128EEEEEEEEEvNT_6ParamsE --------------------------
	.section	.nv.info._ZN7cutlass13device_kernelIN5flash19enable_sm80_to_sm89INS1_16FlashAttnFwdSm80INS1_25CollectiveMainloopFwdSm80ILi8ELi1ELb1EN4cute5tupleIJNS5_1CILi128EEES8_S8_EEELi128ENS_6half_tEfNS_4arch4Sm80ELb1ELb0ELb0ELb1ELb0ELb0ELb1ELb0EEENS1_21CollectiveEpilogueFwdIS9_NS6_IJNS7_ILi1EEESF_SF_EEESA_SC_Li256ELb1ELb1ELb0ELb0EEENS1_19SingleTileSchedulerILb1ELb0ELb1ELi128EEEEEEEEEvNT_6ParamsE,"",@"SHT_CUDA_INFO"
	.sectionflags	@""
	.align	4


	//----- nvinfo : EIATTR_CUDA_API_VERSION
	.align		4
        /*0000*/ 	.byte	0x04, 0x37
        /*0002*/ 	.short	(.L_710 - .L_709)
.L_709:
        /*0004*/ 	.word	0x00000082


	//----- nvinfo : EIATTR_SW2861232_WAR
	.align		4
.L_710:
        /*0008*/ 	.byte	0x01, 0x35
	.zero		2


	//----- nvinfo : EIATTR_PARAM_CBANK
	.align		4
        /*000c*/ 	.byte	0x04, 0x0a
        /*000e*/ 	.short	(.L_712 - .L_711)
	.align		4
.L_711:
        /*0010*/ 	.word	index@(.nv.constant0._ZN7cutlass13device_kernelIN5flash19enable_sm80_to_sm89INS1_16FlashAttnFwdSm80INS1_25CollectiveMainloopFwdSm80ILi8ELi1ELb1EN4cute5tupleIJNS5_1CILi128EEES8_S8_EEELi128ENS_6half_tEfNS_4arch4Sm80ELb1ELb0ELb0ELb1ELb0ELb0ELb1ELb0EEENS1_21CollectiveEpilogueFwdIS9_NS6_IJNS7_ILi1EEESF_SF_EEESA_SC_Li256ELb1ELb1ELb0ELb0EEENS1_19SingleTileSchedulerILb1ELb0ELb1ELi128EEEEEEEEEvNT_6ParamsE)
        /*0014*/ 	.short	0x0160
        /*0016*/ 	.short	0x0418


	//----- nvinfo : EIATTR_CBANK_PARAM_SIZE
	.align		4
.L_712:
        /*0018*/ 	.byte	0x03, 0x19
        /*001a*/ 	.short	0x0418


	//----- nvinfo : EIATTR_KPARAM_INFO
	.align		4
        /*001c*/ 	.byte	0x04, 0x17
        /*001e*/ 	.short	(.L_714 - .L_713)
.L_713:
        /*0020*/ 	.word	0x00000000
        /*0024*/ 	.short	0x0000
        /*0026*/ 	.short	0x0000
        /*0028*/ 	.byte	0x00, 0xf0, 0x61, 0x10


	//----- nvinfo : EIATTR_MAXREG_COUNT
	.align		4
.L_714:
        /*002c*/ 	.byte	0x03, 0x1b
        /*002e*/ 	.short	0x00ff


	//----- nvinfo : EIATTR_NUM_BARRIERS
	.align		4
        /*0030*/ 	.byte	0x02, 0x4c
        /*0032*/ 	.byte	0x02
	.zero		1


	//----- nvinfo : EIATTR_MERCURY_ISA_VERSION
	.align		4
        /*0034*/ 	.byte	0x03, 0x5f
        /*0036*/ 	.short	0x0000


	//----- nvinfo : EIATTR_INT_WARP_WIDE_INSTR_OFFSETS
	.align		4
        /*0038*/ 	.byte	0x04, 0x31
        /*003a*/ 	.short	(.L_716 - .L_715)


	//   ....[0]....
.L_715:
        /*003c*/ 	.word	0x00001520


	//----- nvinfo : EIATTR_COOP_GROUP_MASK_REGIDS
	.align		4
.L_716:
        /*0040*/ 	.byte	0x04, 0x29
        /*0042*/ 	.short	(.L_718 - .L_717)


	//   ....[0]....
.L_717:
        /*0044*/ 	.word	0xffffffff


	//   ....[1]....
        /*0048*/ 	.word	0xffffffff


	//   ....[2]....
        /*004c*/ 	.word	0xffffffff


	//   ....[3]....
        /*0050*/ 	.word	0xffffffff


	//   ....[4]....
        /*0054*/ 	.word	0xffffffff


	//   ....[5]....
        /*0058*/ 	.word	0xffffffff


	//   ....[6]....
        /*005c*/ 	.word	0xffffffff


	//   ....[7]....
        /*0060*/ 	.word	0xffffffff


	//   ....[8]....
        /*0064*/ 	.word	0xffffffff


	//   ....[9]....
        /*0068*/ 	.word	0xffffffff


	//   ....[10]....
        /*006c*/ 	.word	0xffffffff


	//   ....[11]....
        /*0070*/ 	.word	0xffffffff


	//   ....[12]....
        /*0074*/ 	.word	0xffffffff


	//   ....[13]....
        /*0078*/ 	.word	0xffffffff


	//   ....[14]....
        /*007c*/ 	.word	0xffffffff


	//   ....[15]....
        /*0080*/ 	.word	0xffffffff


	//   ....[16]....
        /*0084*/ 	.word	0xffffffff


	//   ....[17]....
        /*0088*/ 	.word	0xffffffff


	//   ....[18]....
        /*008c*/ 	.word	0xffffffff


	//   ....[19]....
        /*0090*/ 	.word	0xffffffff


	//   ....[20]....
        /*0094*/ 	.word	0xffffffff


	//   ....[21]....
        /*0098*/ 	.word	0xffffffff


	//   ....[22]....
        /*009c*/ 	.word	0xffffffff


	//   ....[23]....
        /*00a0*/ 	.word	0xffffffff


	//   ....[24]....
        /*00a4*/ 	.word	0xffffffff


	//   ....[25]....
        /*00a8*/ 	.word	0xffffffff


	//   ....[26]....
        /*00ac*/ 	.word	0xffffffff


	//   ....[27]....
        /*00b0*/ 	.word	0xffffffff


	//   ....[28]....
        /*00b4*/ 	.word	0xffffffff


	//   ....[29]....
        /*00b8*/ 	.word	0xffffffff


	//   ....[30]....
        /*00bc*/ 	.word	0xffffffff


	//   ....[31]....
        /*00c0*/ 	.word	0xffffffff


	//   ....[32]....
        /*00c4*/ 	.word	0xffffffff


	//   ....[33]....
        /*00c8*/ 	.word	0xffffffff


	//   ....[34]....
        /*00cc*/ 	.word	0xffffffff


	//   ....[35]....
        /*00d0*/ 	.word	0xffffffff


	//   ....[36]....
        /*00d4*/ 	.word	0xffffffff


	//   ....[37]....
        /*00d8*/ 	.word	0xffffffff


	//   ....[38]....
        /*00dc*/ 	.word	0xffffffff


	//   ....[39]....
        /*00e0*/ 	.word	0xffffffff


	//   ....[40]....
        /*00e4*/ 	.word	0xffffffff


	//   ....[41]....
        /*00e8*/ 	.word	0xffffffff


	//   ....[42]....
        /*00ec*/ 	.word	0xffffffff


	//   ....[43]....
        /*00f0*/ 	.word	0xffffffff


	//   ....[44]....
        /*00f4*/ 	.word	0xffffffff


	//   ....[45]....
        /*00f8*/ 	.word	0xffffffff


	//   ....[46]....
        /*00fc*/ 	.word	0xffffffff


	//   ....[47]....
        /*0100*/ 	.word	0xffffffff


	//   ....[48]....
        /*0104*/ 	.word	0xffffffff


	//----- nvinfo : EIATTR_COOP_GROUP_INSTR_OFFSETS
	.align		4
.L_718:
        /*0108*/ 	.byte	0x04, 0x28
        /*010a*/ 	.short	(.L_720 - .L_719)


	//   ....[0]....
.L_719:
        /*010c*/ 	.word	0x00000080


	//   ....[1]....
        /*0110*/ 	.word	0x00000f60


	//   ....[2]....
        /*0114*/ 	.word	0x00000fa0


	//   ....[3]....
        /*0118*/ 	.word	0x00000ff0


	//   ....[4]....
        /*011c*/ 	.word	0x00001030


	//   ....[5]....
        /*0120*/ 	.word	0x00001080


	//   ....[6]....
        /*0124*/ 	.word	0x000010c0


	//   ....[7]....
        /*0128*/ 	.word	0x00001180


	//   ....[8]....
        /*012c*/ 	.word	0x000011c0


	//   ....[9]....
        /*0130*/ 	.word	0x00002f30


	//   ....[10]....
        /*0134*/ 	.word	0x00002f50


	//   ....[11]....
        /*0138*/ 	.word	0x00003b00


	//   ....[12]....
        /*013c*/ 	.word	0x00003c20


	//   ....[13]....
        /*0140*/ 	.word	0x00003c30


	//   ....[14]....
        /*0144*/ 	.word	0x00003c60


	//   ....[15]....
        /*0148*/ 	.word	0x00006560


	//   ....[16]....
        /*014c*/ 	.word	0x00006580


	//   ....[17]....
        /*0150*/ 	.word	0x000073f0


	//   ....[18]....
        /*0154*/ 	.word	0x000075a0


	//   ....[19]....
        /*0158*/ 	.word	0x000075b0


	//   ....[20]....
        /*015c*/ 	.word	0x000076d0


	//   ....[21]....
        /*0160*/ 	.word	0x0000ae40


	//   ....[22]....
        /*0164*/ 	.word	0x0000ae80


	//   ....[23]....
        /*0168*/ 	.word	0x0000aea0


	//   ....[24]....
        /*016c*/ 	.word	0x0000aec0


	//   ....[25]....
        /*0170*/ 	.word	0x0000cf30


	//   ....[26]....
        /*0174*/ 	.word	0x0000cf60


	//   ....[27]....
        /*0178*/ 	.word	0x0000cfa0


	//   ....[28]....
        /*017c*/ 	.word	0x0000cfb0


	//   ....[29]....
        /*0180*/ 	.word	0x0000e100


	//   ....[30]....
        /*0184*/ 	.word	0x0000e140


	//   ....[31]....
        /*0188*/ 	.word	0x0000e180


	//   ....[32]....
        /*018c*/ 	.word	0x0000e1b0


	//   ....[33]....
        /*0190*/ 	.word	0x0000e380


	//   ....[34]....
        /*0194*/ 	.word	0x0000e390


	//   ....[35]....
        /*0198*/ 	.word	0x0000e480


	//   ....[36]....
        /*019c*/ 	.word	0x0000e4b0


	//   ....[37]....
        /*01a0*/ 	.word	0x0000e580


	//   ....[38]....
        /*01a4*/ 	.word	0x0000e5b0


	//   ....[39]....
        /*01a8*/ 	.word	0x0000e680


	//   ....[40]....
        /*01ac*/ 	.word	0x0000e6a0


	//   ....[41]....
        /*01b0*/ 	.word	0x0000ee20


	//   ....[42]....
        /*01b4*/ 	.word	0x0000ee40


	//   ....[43]....
        /*01b8*/ 	.word	0x0000ef10


	//   ....[44]....
        /*01bc*/ 	.word	0x0000ef40


	//   ....[45]....
        /*01c0*/ 	.word	0x0000f010


	//   ....[46]....
        /*01c4*/ 	.word	0x0000f040


	//   ....[47]....
        /*01c8*/ 	.word	0x0000f110


	//   ....[48]....
        /*01cc*/ 	.word	0x0000f130


	//----- nvinfo : EIATTR_EXIT_INSTR_OFFSETS
	.align		4
.L_720:
        /*01d0*/ 	.byte	0x04, 0x1c
        /*01d2*/ 	.short	(.L_722 - .L_721)


	//   ....[0]....
.L_721:
        /*01d4*/ 	.word	0x00000330


	//   ....[1]....
        /*01d8*/ 	.word	0x0000e6b0


	//   ....[2]....
        /*01dc*/ 	.word	0x0000e700


	//   ....[3]....
        /*01e0*/ 	.word	0x0000e760


	//   ....[4]....
        /*01e4*/ 	.word	0x0000f140


	//   ....[5]....
        /*01e8*/ 	.word	0x0000f190


	//   ....[6]....
        /*01ec*/ 	.word	0x0000f1f0


	//----- nvinfo : EIATTR_CTAIDZ_USED
	.align		4
.L_722:
        /*01f0*/ 	.byte	0x01, 0x04
	.zero		2


	//----- nvinfo : EIATTR_MAX_THREADS
	.align		4
        /*01f4*/ 	.byte	0x04, 0x05
        /*01f6*/ 	.short	(.L_724 - .L_723)
.L_723:
        /*01f8*/ 	.word	0x00000100
        /*01fc*/ 	.word	0x00000001
        /*0200*/ 	.word	0x00000001


	//----- nvinfo : EIATTR_CRS_STACK_SIZE
	.align		4
.L_724:
        /*0204*/ 	.byte	0x04, 0x1e
        /*0206*/ 	.short	(.L_726 - .L_725)
.L_725:
        /*0208*/ 	.word	0x00000000
.L_726:


//--------------------- .nv.info._ZN7cutlass13device_kernelIN5flash19enable_sm80_to_sm89INS1_16FlashAttnFwdSm80INS1_25CollectiveMainloopFwdSm80ILi8ELi1ELb1EN4cute5tupleIJNS5_1CILi128EEES8_S8_EEELi128ENS_6half_tEfNS_4arch4Sm80ELb1ELb0ELb0ELb1ELb0ELb1ELb1ELb0EEENS1_21CollectiveEpilogueFwdIS9_NS6_IJNS7_ILi1EEESF_SF_EEESA_SC_Li256ELb1ELb1ELb0ELb0EEENS1_19SingleTileSchedulerILb1ELb0ELb1ELi128EEEEEEEEEvNT_6ParamsE --------------------------
	.section	.nv.info._ZN7cutlass13device_kernelIN5flash19enable_sm80_to_sm89INS1_16FlashAttnFwdSm80INS1_25CollectiveMainloopFwdSm80ILi8ELi1ELb1EN4cute5tupleIJNS5_1CILi128EEES8_S8_EEELi128ENS_6half_tEfNS_4arch4Sm80ELb1ELb0ELb0ELb1ELb0ELb1ELb1ELb0EEENS1_21CollectiveEpilogueFwdIS9_NS6_IJNS7_ILi1EEESF_SF_EEESA_SC_Li256ELb1ELb1ELb0ELb0EEENS1_19SingleTileSchedulerILb1ELb0ELb1ELi128EEEEEEEEEvNT_6ParamsE,"",@"SHT_CUDA_INFO"
	.sectionflags	@""
	.align	4


	//----- nvinfo : EIATTR_CUDA_API_VERSION
	.align		4
        /*0000*/ 	.byte	0x04, 0x37
        /*0002*/ 	.short	(.L_728 - .L_727)
.L_727:
        /*0004*/ 	.word	0x00000082


	//----- nvinfo : EIATTR_SW2861232_WAR
	.align		4
.L_728:
        /*0008*/ 	.byte	0x01, 0x35
	.zero		2


	//----- nvinfo : EIATTR_PARAM_CBANK
	.align		4
        /*000c*/ 	.byte	0x04, 0x0a
        /*000e*/ 	.short	(.L_730 - .L_729)
	.align		4
.L_729:
        /*0010*/ 	.word	index@(.nv.constant0._ZN7cutlass13device_kernelIN5flash19enable_sm80_to_sm89INS1_16FlashAttnFwdSm80INS1_25CollectiveMainloopFwdSm80ILi8ELi1ELb1EN4cute5tupleIJNS5_1CILi128EEES8_S8_EEELi128ENS_6half_tEfNS_4arch4Sm80ELb1ELb0ELb0ELb1ELb0ELb1ELb1ELb0EEENS1_21CollectiveEpilogueFwdIS9_NS6_IJNS7_ILi1EEESF_SF_EEESA_SC_Li256ELb1ELb1ELb0ELb0EEENS1_19SingleTileSchedulerILb1ELb0ELb1ELi128EEEEEEEEEvNT_6ParamsE)
        /*0014*/ 	.short	0x0160
        /*0016*/ 	.short	0x0418


	//----- nvinfo : EIATTR_CBANK_PARAM_SIZE
	.align		4
.L_730:
        /*0018*/ 	.byte	0x03, 0x19
        /*001a*/ 	.short	0x0418


	//----- nvinfo : EIATTR_KPARAM_INFO
	.align		4
        /*001c*/ 	.byte	0x04, 0x17
        /*001e*/ 	.short	(.L_732 - .L_731)
.L_731:
        /*0020*/ 	.word	0x00000000
        /*0024*/ 	.short	0x0000
        /*0026*/ 	.short	0x0000
        /*0028*/ 	.byte	0x00, 0xf0, 0x61, 0x10


	//----- nvinfo : EIATTR_MAXREG_COUNT
	.align		4
.L_732:
        /*002c*/ 	.byte	0x03, 0x1b
        /*002e*/ 	.short	0x00ff


	//----- nvinfo : EIATTR_NUM_BARRIERS
	.align		4
        /*0030*/ 	.byte	0x02, 0x4c
        /*0032*/ 	.byte	0x02
	.zero		1


	//----- nvinfo : EIATTR_ANNOTATIONS
	.align		4
        /*0034*/ 	.byte	0x04, 0x55
        /*0036*/ 	.short	(.L_734 - .L_733)


	//   ....[0]....
.L_733:
        /* <DEDUP_REMOVED lines=39> */


	//----- nvinfo : EIATTR_MERCURY_ISA_VERSION
	.align		4
.L_734:
        /*0290*/ 	.byte	0x03, 0x5f
        /*0292*/ 	.short	0x0000


	//----- nvinfo : EIATTR_COOP_GROUP_MASK_REGIDS
	.align		4
        /*0294*/ 	.byte	0x04, 0x29
        /*0296*/ 	.short	(.L_736 - .L_735)


	//   ....[0]....
.L_735:
        /*0298*/ 	.word	0xffffffff


	//   ....[1]....
        /*029c*/ 	.word	0xffffffff


	//   ....[2]....
        /*02a0*/ 	.word	0xffffffff


	//   ....[3]....
        /*02a4*/ 	.word	0xffffffff


	//   ....[4]....
        /*02a8*/ 	.word	0xffffffff


	//   ....[5]....
        /*02ac*/ 	.word	0xffffffff


	//   ....[6]....
        /*02b0*/ 	.word	0xffffffff


	//   ....[7]....
        /*02b4*/ 	.word	0xffffffff


	//   ....[8]....
        /*02b8*/ 	.word	0xffffffff


	//   ....[9]....
        /*02bc*/ 	.word	0xffffffff


	//   ....[10]....
        /*02c0*/ 	.word	0xffffffff


	//   ....[11]....
        /*02c4*/ 	.word	0xffffffff


	//   ....[12]....
        /*02c8*/ 	.word	0xffffffff


	//   ....[13]....
        /*02cc*/ 	.word	0xffffffff


	//   ....[14]....
        /*02d0*/ 	.word	0xffffffff


	//   ....[15]....
        /*02d4*/ 	.word	0xffffffff


	//   ....[16]....
        /*02d8*/ 	.word	0xffffffff


	//   ....[17]....
        /*02dc*/ 	.word	0xffffffff


	//   ....[18]....
        /*02e0*/ 	.word	0xffffffff


	//   ....[19]....
        /*02e4*/ 	.word	0xffffffff


	//   ....[20]....
        /*02e8*/ 	.word	0xffffffff


	//   ....[21]....
        /*02ec*/ 	.word	0xffffffff


	//   ....[22]....
        /*02f0*/ 	.word	0xffffffff


	//   ....[23]....
        /*02f4*/ 	.word	0xffffffff


	//   ....[24]....
        /*02f8*/ 	.word	0xffffffff


	//   ....[25]....
        /*02fc*/ 	.word	0xffffffff


	//   ....[26]....
        /*0300*/ 	.word	0xffffffff


	//   ....[27]....
        /*0304*/ 	.word	0xffffffff


	//   ....[28]....
        /*0308*/ 	.word	0xffffffff


	//   ....[29]....
        /*030c*/ 	.word	0xffffffff


	//   ....[30]....
        /*0310*/ 	.word	0xffffffff


	//   ....[31]....
        /*0314*/ 	.word	0xffffffff


	//   ....[32]....
        /*0318*/ 	.word	0xffffffff


	//   ....[33]....
        /*031c*/ 	.word	0xffffffff


	//   ....[34]....
        /*0320*/ 	.word	0xffffffff


	//   ....[35]....
        /*0324*/ 	.word	0xffffffff


	//   ....[36]....
        /*0328*/ 	.word	0xffffffff


	//   ....[37]....
        /*032c*/ 	.word	0xffffffff


	//   ....[38]....
        /*0330*/ 	.word	0xffffffff


	//   ....[39]....
        /*0334*/ 	.word	0xffffffff


	//   ....[40]....
        /*0338*/ 	.word	0xffffffff


	//   ....[41]....
        /*033c*/ 	.word	0xffffffff


	//   ....[42]....
        /*0340*/ 	.word	0xffffffff


	//   ....[43]....
        /*0344*/ 	.word	0xffffffff


	//   ....[44]....
        /*0348*/ 	.word	0xffffffff


	//   ....[45]....
        /*034c*/ 	.word	0xffffffff


	//   ....[46]....
        /*0350*/ 	.word	0xffffffff


	//   ....[47]....
        /*0354*/ 	.word	0xffffffff


	//   ....[48]....
        /*0358*/ 	.word	0xffffffff


	//   ....[49]....
        /*035c*/ 	.word	0xffffffff


	//   ....[50]....
        /*0360*/ 	.word	0xffffffff


	//   ....[51]....
        /*0364*/ 	.word	0xffffffff


	//   ....[52]....
        /*0368*/ 	.word	0xffffffff


	//   ....[53]....
        /*036c*/ 	.word	0xffffffff


	//   ....[54]....
        /*0370*/ 	.word	0xffffffff


	//   ....[55]....
        /*0374*/ 	.word	0xffffffff


	//   ....[56]....
        /*0378*/ 	.word	0xffffffff


	//   ....[57]....
        /*037c*/ 	.word	0xffffffff


	//   ....[58]....
        /*0380*/ 	.word	0xffffffff


	//   ....[59]....
        /*0384*/ 	.word	0xffffffff


	//   ....[60]....
        /*0388*/ 	.word	0xffffffff


	//   ....[61]....
        /*038c*/ 	.word	0xffffffff


	//   ....[62]....
        /*0390*/ 	.word	0xffffffff


	//   ....[63]....
        /*0394*/ 	.word	0xffffffff


	//   ....[64]....
        /*0398*/ 	.word	0xffffffff


	//   ....[65]....
        /*039c*/ 	.word	0xffffffff


	//   ....[66]....
        /*03a0*/ 	.word	0xffffffff


	//   ....[67]....
        /*03a4*/ 	.word	0xffffffff


	//   ....[68]....
        /*03a8*/ 	.word	0xffffffff


	//   ....[69]....
        /*03ac*/ 	.word	0xffffffff


	//   ....[70]....
        /*03b0*/ 	.word	0xffffffff


	//   ....[71]....
        /*03b4*/ 	.word	0xffffffff


	//   ....[72]....
        /*03b8*/ 	.word	0xffffffff


	//   ....[73]....
        /*03bc*/ 	.word	0xffffffff


	//   ....[74]....
        /*03c0*/ 	.word	0xffffffff


	//   ....[75]....
        /*03c4*/ 	.word	0xffffffff


	//   ....[76]....
        /*03c8*/ 	.word	0xffffffff


	//   ....[77]....
        /*03cc*/ 	.word	0xffffffff


	//   ....[78]....
        /*03d0*/ 	.word	0xffffffff


	//   ....[79]....
        /*03d4*/ 	.word	0xffffffff


	//   ....[80]....
        /*03d8*/ 	.word	0xffffffff


	//----- nvinfo : EIATTR_COOP_GROUP_INSTR_OFFSETS
	.align		4
.L_736:
        /*03dc*/ 	.byte	0x04, 0x28
        /*03de*/ 	.short	(.L_738 - .L_737)


	//   ....[0]....
.L_737:
        /*03e0*/ 	.word	0x00000090


	//   ....[1]....
        /*03e4*/ 	.word	0x000084b0


	//   ....[2]....
        /*03e8*/ 	.word	0x000084f0


	//   ....[3]....
        /*03ec*/ 	.word	0x00008500


	//   ....[4]....
        /*03f0*/ 	.word	0x00008510


	//   ....[5]....
        /*03f4*/ 	.word	0x000087d0


	//   ....[6]....
        /*03f8*/ 	.word	0x00008800


	//   ....[7]....
        /*03fc*/ 	.word	0x00008830


	//   ....[8]....
        /*0400*/ 	.word	0x00008860


	//   ....[9]....
        /*0404*/ 	.word	0x00009180


	//   ....[10]....
        /*0408*/ 	.word	0x000091a0


	//   ....[11]....
        /*040c*/ 	.word	0x000091f0


	//   ....[12]....
        /*0410*/ 	.word	0x00009200


	//   ....[13]....
        /*0414*/ 	.word	0x00009360


	//   ....[14]....
        /*0418*/ 	.word	0x00009420


	//   ....[15]....
        /*041c*/ 	.word	0x00009460


	//   ....[16]....
        /*0420*/ 	.word	0x000094a0


	//   ....[17]....
        /*0424*/ 	.word	0x00009620


	//   ....[18]....
        /*0428*/ 	.word	0x000096e0


	//   ....[19]....
        /*042c*/ 	.word	0x00009720


	//   ....[20]....
        /*0430*/ 	.word	0x00009760


	//   ....[21]....
        /*0434*/ 	.word	0x00009900


	//   ....[22]....
        /*0438*/ 	.word	0x000099c0


	//   ....[23]....
        /*043c*/ 	.word	0x00009a00


	//   ....[24]....
        /*0440*/ 	.word	0x00009a40


	//   ....[25]....
        /*0444*/ 	.word	0x0000b590


	//   ....[26]....
        /*0448*/ 	.word	0x0000b5e0


	//   ....[27]....
        /*044c*/ 	.word	0x0000b600


	//   ....[28]....
        /*0450*/ 	.word	0x0000b670


	//   ....[29]....
        /*0454*/ 	.word	0x0000b6f0


	//   ....[30]....
        /*0458*/ 	.word	0x0000b710


	//   ....[31]....
        /*045c*/ 	.word	0x0000b730


	//   ....[32]....
        /*0460*/ 	.word	0x0000b770


	//   ....[33]....
        /*0464*/ 	.word	0x0000b940


	//   ....[34]....
        /*0468*/ 	.word	0x0000b980


	//   ....[35]....
        /*046c*/ 	.word	0x0000b990


	//   ....[36]....
        /*0470*/ 	.word	0x0000b9a0


	//   ....[37]....
        /*0474*/ 	.word	0x0000ba80


	//   ....[38]....
        /*0478*/ 	.word	0x0000bae0


	//   ....[39]....
        /*047c*/ 	.word	0x0000bb40


	//   ....[40]....
        /*0480*/ 	.word	0x0000bb50


	//   ....[41]....
        /*0484*/ 	.word	0x0000f080


	//   ....[42]....
        /*0488*/ 	.word	0x0000f090


	//   ....[43]....
        /*048c*/ 	.word	0x0000fda0


	//   ....[44]....
        /*0490*/ 	.word	0x0000fdc0


	//   ....[45]....
        /*0494*/ 	.word	0x0000fde0


	//   ....[46]....
        /*0498*/ 	.word	0x0000fe00


	//   ....[47]....
        /*049c*/ 	.word	0x00012790


	//   ....[48]....
        /*04a0*/ 	.word	0x000127d0


	//   ....[49]....
        /*04a4*/ 	.word	0x00013960


	//   ....[50]....
        /*04a8*/ 	.word	0x00013a50


	//   ....[51]....
        /*04ac*/ 	.word	0x00013a70


	//   ....[52]....
        /*04b0*/ 	.word	0x00013ab0


	//   ....[53]....
        /*04b4*/ 	.word	0x000174e0


	//   ....[54]....
        /*04b8*/ 	.word	0x00017510


	//   ....[55]....
        /*04bc*/ 	.word	0x00017530


	//   ....[56]....
        /*04c0*/ 	.word	0x00017550


	//   ....[57]....
        /*04c4*/ 	.word	0x000196e0


	//   ....[58]....
        /*04c8*/ 	.word	0x000196f0


	//   ....[59]....
        /*04cc*/ 	.word	0x00019720


	//   ....[60]....
        /*04d0*/ 	.word	0x00019740


	//   ....[61]....
        /*04d4*/ 	.word	0x0001a8e0


	//   ....[62]....
        /*04d8*/ 	.word	0x0001a910


	//   ....[63]....
        /*04dc*/ 	.word	0x0001a940


	//   ....[64]....
        /*04e0*/ 	.word	0x0001a970


	//   ....[65]....
        /*04e4*/ 	.word	0x0001ab30


	//   ....[66]....
        /*04e8*/ 	.word	0x0001ab40


	//   ....[67]....
        /*04ec*/ 	.word	0x0001ac30


	//   ....[68]....
        /*04f0*/ 	.word	0x0001ac60


	//   ....[69]....
        /*04f4*/ 	.word	0x0001ad30


	//   ....[70]....
        /*04f8*/ 	.word	0x0001ad60


	//   ....[71]....
        /*04fc*/ 	.word	0x0001ae30


	//   ....[72]....
        /*0500*/ 	.word	0x0001ae50


	//   ....[73]....
        /*0504*/ 	.word	0x0001b590


	//   ....[74]....
        /*0508*/ 	.word	0x0001b5b0


	//   ....[75]....
        /*050c*/ 	.word	0x0001b690


	//   ....[76]....
        /*0510*/ 	.word	0x0001b6c0


	//   ....[77]....
        /*0514*/ 	.word	0x0001b790


	//   ....[78]....
        /*0518*/ 	.word	0x0001b7c0


	//   ....[79]....
        /*051c*/ 	.word	0x0001b890


	//   ....[80]....
        /*0520*/ 	.word	0x0001b8b0


	//----- nvinfo : EIATTR_EXIT_INSTR_OFFSETS
	.align		4
.L_738:
        /*0524*/ 	.byte	0x04, 0x1c
        /*0526*/ 	.short	(.L_740 - .L_739)


	//   ....[0]....
.L_739:
        /*0528*/ 	.word	0x00000370


	//   ....[1]....
        /*052c*/ 	.word	0x0001ae60


	//   ....[2]....
        /*0530*/ 	.word	0x0001aeb0


	//   ....[3]....
        /*0534*/ 	.word	0x0001af10


	//   ....[4]....
        /*0538*/ 	.word	0x0001b8c0


	//   ....[5]....
        /*053c*/ 	.word	0x0001b910


	//   ....[6]....
        /*0540*/ 	.word	0x0001b970


	//----- nvinfo : EIATTR_CTAIDZ_USED
	.align		4
.L_740:
        /*0544*/ 	.byte	0x01, 0x04
	.zero		2


	//----- nvinfo : EIATTR_MAX_THREADS
	.align		4
        /*0548*/ 	.byte	0x04, 0x05
        /*054a*/ 	.short	(.L_742 - .L_741)
.L_741:
        /*054c*/ 	.word	0x00000100
        /*0550*/ 	.word	0x00000001
        /*0554*/ 	.word	0x00000001


	//----- nvinfo : EIATTR_CRS_STACK_SIZE
	.align		4
.L_742:
        /*0558*/ 	.byte	0x04, 0x1e
        /*055a*/ 	.short	(.L_744 - .L_743)
.L_743:
        /*055c*/ 	.word	0x00000000
.L_744:


//--------------------- .nv.info._ZN7cutlass13device_kernelIN5flash19enable_sm80_to_sm89INS1_16FlashAttnFwdSm80INS1_25CollectiveMainloopFwdSm80ILi4ELi1ELb0EN4cute5tupleIJNS5_1CILi128EEENS7_ILi64EEES8_EEELi128ENS_6half_tEfNS_4arch4Sm80ELb0ELb0ELb0ELb0ELb0ELb0ELb1ELb0EEENS1_21CollectiveEpilogueFwdINS6_IJS8_S8_S9_EEENS6_IJNS7_ILi1EEESH_SH_EEESB_SD_Li128ELb0ELb1ELb0ELb0EEENS1_19SingleTileSchedulerILb0ELb0ELb1ELi128EEEEEEEEEvNT_6ParamsE --------------------------
	.section	.nv.info._ZN7cutlass13device_kernelIN5flash19enable_sm80_to_sm89INS1_16FlashAttnFwdSm80INS1_25CollectiveMainloopFwdSm80ILi4ELi1ELb0EN4cute5tupleIJNS5_1CILi128EEENS7_ILi64EEES8_EEELi128ENS_6half_tEfNS_4arch4Sm80ELb0ELb0ELb0ELb0ELb0ELb0ELb1ELb0EEENS1_21CollectiveEpilogueFwdINS6_IJS8_S8_S9_EEENS6_IJNS7_ILi1EEESH_SH_EEESB_SD_Li128ELb0ELb1ELb0ELb0EEENS1_19SingleTileSchedulerILb0ELb0ELb1ELi128EEEEEEEEEvNT_6ParamsE,"",@"SHT_CUDA_INFO"
	.sectionflags	@""
	.align	4


	//----- nvinfo : EIATTR_CUDA_API_VERSION
	.align		4
        /*0000*/ 	.byte	0x04, 0x37
        /*0002*/ 	.short	(.L_746 - .L_745)
.L_745:
        /*0004*/ 	.word	0x00000082


	//----- nvinfo : EIATTR_SW2861232_WAR
	.align		4
.L_746:
        /*0008*/ 	.byte	0x01, 0x35
	.zero		2


	//----- nvinfo : EIATTR_PARAM_CBANK
	.align		4
        /*000c*/ 	.byte	0x04, 0x0a
        /*000e*/ 	.short	(.L_748 - .L_747)
	.align		4
.L_747:
        /*0010*/ 	.word	index@(.nv.constant0._ZN7cutlass13device_kernelIN5flash19enable_sm80_to_sm89INS1_16FlashAttnFwdSm80INS1_25CollectiveMainloopFwdSm80ILi4ELi1ELb0EN4cute5tupleIJNS5_1CILi128EEENS7_ILi64EEES8_EEELi128ENS_6half_tEfNS_4arch4Sm80ELb0ELb0ELb0ELb0ELb0ELb0ELb1ELb0EEENS1_21CollectiveEpilogueFwdINS6_IJS8_S8_S9_EEENS6_IJNS7_ILi1EEESH_SH_EEESB_SD_Li128ELb0ELb1ELb0ELb0EEENS1_19SingleTileSchedulerILb0ELb0ELb1ELi128EEEEEEEEEvNT_6ParamsE)
        /*0014*/ 	.short	0x0160
        /*0016*/ 	.short	0x0418


	//----- nvinfo : EIATTR_CBANK_PARAM_SIZE
	.align		4
.L_748:
        /*0018*/ 	.byte	0x03, 0x19
        /*001a*/ 	.short	0x0418


	//----- nvinfo : EIATTR_KPARAM_INFO
	.align		4
        /*001c*/ 	.byte	0x04, 0x17
        /*001e*/ 	.short	(.L_750 - .L_749)
.L_749:
        /*0020*/ 	.word	0x00000000
        /*0024*/ 	.short	0x0000
        /*0026*/ 	.short	0x0000
        /*0028*/ 	.byte	0x00, 0xf0, 0x61, 0x10


	//----- nvinfo : EIATTR_MAXREG_COUNT
	.align		4
.L_750:
        /*002c*/ 	.byte	0x03, 0x1b
        /*002e*/ 	.short	0x00ff


	//----- nvinfo : EIATTR_NUM_BARRIERS
	.align		4
        /*0030*/ 	.byte	0x02, 0x4c
        /*0032*/ 	.byte	0x02
	.zero		1


	//----- nvinfo : EIATTR_ANNOTATIONS
	.align		4
        /*0034*/ 	.byte	0x04, 0x55
        /*0036*/ 	.short	(.L_752 - .L_751)


	//   ....[0]....
.L_751:
        /* <DEDUP_REMOVED lines=26> */


	//----- nvinfo : EIATTR_MERCURY_ISA_VERSION
	.align		4
.L_752:
        /*01c0*/ 	.byte	0x03, 0x5f
        /*01c2*/ 	.short	0x0000


	//----- nvinfo : EIATTR_INT_WARP_WIDE_INSTR_OFFSETS
	.align		4
        /*01c4*/ 	.byte	0x04, 0x31
        /*01c6*/ 	.short	(.L_754 - .L_753)


	//   ....[0]....
.L_753:
        /*01c8*/ 	.word	0x00000ca0


	//----- nvinfo : EIATTR_COOP_GROUP_MASK_REGIDS
	.align		4
.L_754:
        /*01cc*/ 	.byte	0x04, 0x29
        /*01ce*/ 	.short	(.L_756 - .L_755)


	//   ....[0]....
.L_755:
        /*01d0*/ 	.word	0xffffffff


	//   ....[1]....
        /*01d4*/ 	.word	0xffffffff


	//   ....[2]....
        /*01d8*/ 	.word	0xffffffff


	//   ....[3]....
        /*01dc*/ 	.word	0xffffffff


	//   ....[4]....
        /*01e0*/ 	.word	0xffffffff


	//   ....[5]....
        /*01e4*/ 	.word	0xffffffff


	//   ....[6]....
        /*01e8*/ 	.word	0xffffffff


	//   ....[7]....
        /*01ec*/ 	.word	0xffffffff


	//   ....[8]....
        /*01f0*/ 	.word	0xffffffff


	//   ....[9]....
        /*01f4*/ 	.word	0xffffffff


	//   ....[10]....
        /*01f8*/ 	.word	0xffffffff


	//   ....[11]....
        /*01fc*/ 	.word	0xffffffff


	//   ....[12]....
        /*0200*/ 	.word	0xffffffff


	//   ....[13]....
        /*0204*/ 	.word	0xffffffff


	//   ....[14]....
        /*0208*/ 	.word	0xffffffff


	//   ....[15]....
        /*020c*/ 	.word	0xffffffff


	//   ....[16]....
        /*0210*/ 	.word	0xffffffff


	//   ....[17]....
        /*0214*/ 	.word	0xffffffff


	//   ....[18]....
        /*0218*/ 	.word	0xffffffff


	//   ....[19]....
        /*021c*/ 	.word	0xffffffff


	//   ....[20]....
        /*0220*/ 	.word	0xffffffff


	//   ....[21]....
        /*0224*/ 	.word	0xffffffff


	//   ....[22]....
        /*0228*/ 	.word	0xffffffff


	//   ....[23]....
        /*022c*/ 	.word	0xffffffff


	//   ....[24]....
        /*0230*/ 	.word	0xffffffff


	//   ....[25]....
        /*0234*/ 	.word	0xffffffff


	//   ....[26]....
        /*0238*/ 	.word	0xffffffff


	//   ....[27]....
        /*023c*/ 	.word	0xffffffff


	//   ....[28]....
        /*0240*/ 	.word	0xffffffff


	//   ....[29]....
        /*0244*/ 	.word	0xffffffff


	//   ....[30]....
        /*0248*/ 	.word	0xffffffff


	//   ....[31]....
        /*024c*/ 	.word	0xffffffff


	//   ....[32]....
        /*0250*/ 	.word	0xffffffff


	//   ....[33]....
        /*0254*/ 	.word	0xffffffff


	//   ....[34]....
        /*0258*/ 	.word	0xffffffff


	//   ....[35]....
        /*025c*/ 	.word	0xffffffff


	//   ....[36]....
        /*0260*/ 	.word	0xffffffff


	//   ....[37]....
        /*0264*/ 	.word	0xffffffff


	//   ....[38]....
        /*0268*/ 	.word	0xffffffff


	//   ....[39]....
        /*026c*/ 	.word	0xffffffff


	//   ....[40]....
        /*0270*/ 	.word	0xffffffff


	//   ....[41]....
        /*0274*/ 	.word	0xffffffff


	//   ....[42]....
        /*0278*/ 	.word	0xffffffff


	//   ....[43]....
        /*027c*/ 	.word	0xffffffff


	//   ....[44]....
        /*0280*/ 	.word	0xffffffff


	//   ....[45]....
        /*0284*/ 	.word	0xffffffff


	//   ....[46]....
        /*0288*/ 	.word	0xffffffff


	//   ....[47]....
        /*028c*/ 	.word	0xffffffff


	//   ....[48]....
        /*0290*/ 	.word	0xffffffff


	//   ....[49]....
        /*0294*/ 	.word	0xffffffff


	//   ....[50]....
        /*0298*/ 	.word	0xffffffff


	//   ....[51]....
        /*029c*/ 	.word	0xffffffff


	//   ....[52]....
        /*02a0*/ 	.word	0xffffffff


	//   ....[53]....
        /*02a4*/ 	.word	0xffffffff


	//   ....[54]....
        /*02a8*/ 	.word	0xffffffff


	//   ....[55]....
        /*02ac*/ 	.word	0xffffffff


	//   ....[56]....
        /*02b0*/ 	.word	0xffffffff


	//   ....[57]....
        /*02b4*/ 	.word	0xffffffff


	//   ....[58]....
        /*02b8*/ 	.word	0xffffffff


	//   ....[59]....
        /*02bc*/ 	.word	0xffffffff


	//   ....[60]....
        /*02c0*/ 	.word	0xffffffff


	//   ....[61]....
        /*02c4*/ 	.word	0xffffffff


	//   ....[62]....
        /*02c8*/ 	.word	0xffffffff


	//   ....[63]....
        /*02cc*/ 	.word	0xffffffff


	//----- nvinfo : EIATTR_COOP_GROUP_INSTR_OFFSETS
	.align		4
.L_756:
        /*02d0*/ 	.byte	0x04, 0x28
        /*02d2*/ 	.short	(.L_758 - .L_757)


	//   ....[0]....
.L_757:
        /*02d4*/ 	.word	0x000004f0


	//   ....[1]....
        /*02d8*/ 	.word	0x00000520


	//   ....[2]....
        /*02dc*/ 	.word	0x00000550


	//   ....[3]....
        /*02e0*/ 	.word	0x00000580


	//   ....[4]....
        /*02e4*/ 	.word	0x000005c0


	//   ....[5]....
        /*02e8*/ 	.word	0x000005f0


	//   ....[6]....
        /*02ec*/ 	.word	0x00000620


	//   ....[7]....
        /*02f0*/ 	.word	0x000006a0


	//   ....[8]....
        /*02f4*/ 	.word	0x000006f0


	//   ....[9]....
        /*02f8*/ 	.word	0x00000860


	//   ....[10]....
        /*02fc*/ 	.word	0x00000880


	//   ....[11]....
        /*0300*/ 	.word	0x00000960


	//   ....[12]....
        /*0304*/ 	.word	0x00000980


	//   ....[13]....
        /*0308*/ 	.word	0x00000a30


	//   ....[14]....
        /*030c*/ 	.word	0x00000aa0


	//   ....[15]....
        /*0310*/ 	.word	0x00000ac0


	//   ....[16]....
        /*0314*/ 	.word	0x00002c90


	//   ....[17]....
        /*0318*/ 	.word	0x00002d90


	//   ....[18]....
        /*031c*/ 	.word	0x00003100


	//   ....[19]....
        /*0320*/ 	.word	0x000031f0


	//   ....[20]....
        /*0324*/ 	.word	0x00003250


	//   ....[21]....
        /*0328*/ 	.word	0x00003270


	//   ....[22]....
        /*032c*/ 	.word	0x000032c0


	//   ....[23]....
        /*0330*/ 	.word	0x00003390


	//   ....[24]....
        /*0334*/ 	.word	0x00005e50


	//   ....[25]....
        /*0338*/ 	.word	0x00005ed0


	//   ....[26]....
        /*033c*/ 	.word	0x00005f20


	//   ....[27]....
        /*0340*/ 	.word	0x00005f50


	//   ....[28]....
        /*0344*/ 	.word	0x00005f70


	//   ....[29]....
        /*0348*/ 	.word	0x00005f80


	//   ....[30]....
        /*034c*/ 	.word	0x00005fb0


	//   ....[31]....
        /*0350*/ 	.word	0x00005fd0


	//   ....[32]....
        /*0354*/ 	.word	0x00008490


	//   ....[33]....
        /*0358*/ 	.word	0x000084a0


	//   ....[34]....
        /*035c*/ 	.word	0x000084b0


	//   ....[35]....
        /*0360*/ 	.word	0x000084c0


	//   ....[36]....
        /*0364*/ 	.word	0x000084f0


	//   ....[37]....
        /*0368*/ 	.word	0x00008510


	//   ....[38]....
        /*036c*/ 	.word	0x00008530


	//   ....[39]....
        /*0370*/ 	.word	0x00008540


	//   ....[40]....
        /*0374*/ 	.word	0x00009e80


	//   ....[41]....
        /*0378*/ 	.word	0x00009e90


	//   ....[42]....
        /*037c*/ 	.word	0x00009eb0


	//   ....[43]....
        /*0380*/ 	.word	0x00009ec0


	//   ....[44]....
        /*0384*/ 	.word	0x00009ed0


	//   ....[45]....
        /*0388*/ 	.word	0x00009ee0


	//   ....[46]....
        /*038c*/ 	.word	0x00009ef0


	//   ....[47]....
        /*0390*/ 	.word	0x00009f00


	//   ....[48]....
        /*0394*/ 	.word	0x0000a080


	//   ....[49]....
        /*0398*/ 	.word	0x0000a0a0


	//   ....[50]....
        /*039c*/ 	.word	0x0000a190


	//   ....[51]....
        /*03a0*/ 	.word	0x0000a1c0


	//   ....[52]....
        /*03a4*/ 	.word	0x0000a290


	//   ....[53]....
        /*03a8*/ 	.word	0x0000a2c0


	//   ....[54]....
        /*03ac*/ 	.word	0x0000a390


	//   ....[55]....
        /*03b0*/ 	.word	0x0000a3c0


	//   ....[56]....
        /*03b4*/ 	.word	0x0000a490


	//   ....[57]....
        /*03b8*/ 	.word	0x0000a4c0


	//   ....[58]....
        /*03bc*/ 	.word	0x0000a590


	//   ....[59]....
        /*03c0*/ 	.word	0x0000a5c0


	//   ....[60]....
        /*03c4*/ 	.word	0x0000a690


	//   ....[61]....
        /*03c8*/ 	.word	0x0000a6c0


	//   ....[62]....
        /*03cc*/ 	.word	0x0000a790


	//   ....[63]....
        /*03d0*/ 	.word	0x0000a7b0


	//----- nvinfo : EIATTR_EXIT_INSTR_OFFSETS
	.align		4
.L_758:
        /*03d4*/ 	.byte	0x04, 0x1c
        /*03d6*/ 	.short	(.L_760 - .L_759)


	//   ....[0]....
.L_759:
        /*03d8*/ 	.word	0x00000040


	//   ....[1]....
        /*03dc*/ 	.word	0x0000a7c0


	//   ....[2]....
        /*03e0*/ 	.word	0x0000a810


	//   ....[3]....
        /*03e4*/ 	.word	0x0000a870


	//----- nvinfo : EIATTR_CTAIDZ_USED
	.align		4
.L_760:
        /*03e8*/ 	.byte	0x01, 0x04
	.zero		2


	//----- nvinfo : EIATTR_MAX_THREADS
	.align		4
        /*03ec*/ 	.byte	0x04, 0x05
        /*03ee*/ 	.short	(.L_762 - .L_761)
.L_761:
        /*03f0*/ 	.word	0x00000080
        /*03f4*/ 	.word	0x00000001
        /*03f8*/ 	.word	0x00000001


	//----- nvinfo : EIATTR_CRS_STACK_SIZE
	.align		4
.L_762:
        /*03fc*/ 	.byte	0x04, 0x1e
        /*03fe*/ 	.short	(.L_764 - .L_763)
.L_763:
        /*0400*/ 	.word	0x00000000
.L_764:


//--------------------- .nv.info._ZN7cutlass13device_kernelIN5flash19enable_sm80_to_sm89INS1_16FlashAttnFwdSm80INS1_25CollectiveMainloopFwdSm80ILi4ELi1ELb0EN4cute5tupleIJNS5_1CILi128EEENS7_ILi64EEES8_EEELi128ENS_6half_tEfNS_4arch4Sm80ELb0ELb0ELb0ELb1ELb0ELb0ELb1ELb0EEENS1_21CollectiveEpilogueFwdINS6_IJS8_S8_S9_EEENS6_IJNS7_ILi1EEESH_SH_EEESB_SD_Li128ELb1ELb1ELb0ELb0EEENS1_19SingleTileSchedulerILb1ELb0ELb1ELi128EEEEEEEEEvNT_6ParamsE --------------------------
	.section	.nv.info._ZN7cutlass13device_kernelIN5flash19enable_sm80_to_sm89INS1_16FlashAttnFwdSm80INS1_25CollectiveMainloopFwdSm80ILi4ELi1ELb0EN4cute5tupleIJNS5_1CILi128EEENS7_ILi64EEES8_EEELi128ENS_6half_tEfNS_4arch4Sm80ELb0ELb0ELb0ELb1ELb0ELb0ELb1ELb0EEENS1_21CollectiveEpilogueFwdINS6_IJS8_S8_S9_EEENS6_IJNS7_ILi1EEESH_SH_EEESB_SD_Li128ELb1ELb1ELb0ELb0EEENS1_19SingleTileSchedulerILb1ELb0ELb1ELi128EEEEEEEEEvNT_6ParamsE,"",@"SHT_CUDA_INFO"
	.sectionflags	@""
	.align	4


	//----- nvinfo : EIATTR_CUDA_API_VERSION
	.align		4
        /*0000*/ 	.byte	0x04, 0x37
        /*0002*/ 	.short	(.L_766 - .L_765)
.L_765:
        /*0004*/ 	.word	0x00000082


	//----- nvinfo : EIATTR_SW2861232_WAR
	.align		4
.L_766:
        /*0008*/ 	.byte	0x01, 0x35
	.zero		2


	//----- nvinfo : EIATTR_PARAM_CBANK
	.align		4
        /*000c*/ 	.byte	0x04, 0x0a
        /*000e*/ 	.short	(.L_768 - .L_767)
	.align		4
.L_767:
        /*0010*/ 	.word	index@(.nv.constant0._ZN7cutlass13device_kernelIN5flash19enable_sm80_to_sm89INS1_16FlashAttnFwdSm80INS1_25CollectiveMainloopFwdSm80ILi4ELi1ELb0EN4cute5tupleIJNS5_1CILi128EEENS7_ILi64EEES8_EEELi128ENS_6half_tEfNS_4arch4Sm80ELb0ELb0ELb0ELb1ELb0ELb0ELb1ELb0EEENS1_21CollectiveEpilogueFwdINS6_IJS8_S8_S9_EEENS6_IJNS7_ILi1EEESH_SH_EEESB_SD_Li128ELb1ELb1ELb0ELb0EEENS1_19SingleTileSchedulerILb1ELb0ELb1ELi128EEEEEEEEEvNT_6ParamsE)
        /*0014*/ 	.short	0x0160
        /*0016*/ 	.short	0x0418


	//----- nvinfo : EIATTR_CBANK_PARAM_SIZE
	.align		4
.L_768:
        /*0018*/ 	.byte	0x03, 0x19
        /*001a*/ 	.short	0x0418


	//----- nvinfo : EIATTR_KPARAM_INFO
	.align		4
        /*001c*/ 	.byte	0x04, 0x17
        /*001e*/ 	.short	(.L_770 - .L_769)
.L_769:
        /*0020*/ 	.word	0x00000000
        /*0024*/ 	.short	0x0000
        /*0026*/ 	.short	0x0000
        /*0028*/ 	.byte	0x00, 0xf0, 0x61, 0x10


	//----- nvinfo : EIATTR_MAXREG_COUNT
	.align		4
.L_770:
        /*002c*/ 	.byte	0x03, 0x1b
        /*002e*/ 	.short	0x00ff


	//----- nvinfo : EIATTR_NUM_BARRIERS
	.align		4
        /*0030*/ 	.byte	0x02, 0x4c
        /*0032*/ 	.byte	0x02
	.zero		1


	//----- nvinfo : EIATTR_ANNOTATIONS
	.align		4
        /*0034*/ 	.byte	0x04, 0x55
        /*0036*/ 	.short	(.L_772 - .L_771)


	//   ....[0]....
.L_771:
        /* <DEDUP_REMOVED lines=41> */


	//----- nvinfo : EIATTR_MERCURY_ISA_VERSION
	.align		4
.L_772:
        /*02b8*/ 	.byte	0x03, 0x5f
        /*02ba*/ 	.short	0x0000


	//----- nvinfo : EIATTR_INT_WARP_WIDE_INSTR_OFFSETS
	.align		4
        /*02bc*/ 	.byte	0x04, 0x31
        /*02be*/ 	.short	(.L_774 - .L_773)


	//   ....[0]....
.L_773:
        /*02c0*/ 	.word	0x00001d70


	//----- nvinfo : EIATTR_COOP_GROUP_MASK_REGIDS
	.align		4
.L_774:
        /*02c4*/ 	.byte	0x04, 0x29
        /*02c6*/ 	.short	(.L_776 - .L_775)


	//   ....[0]....
.L_775:
        /*02c8*/ 	.word	0xffffffff


	//   ....[1]....
        /*02cc*/ 	.word	0xffffffff


	//   ....[2]....
        /*02d0*/ 	.word	0xffffffff


	//   ....[3]....
        /*02d4*/ 	.word	0xffffffff


	//   ....[4]....
        /*02d8*/ 	.word	0xffffffff


	//   ....[5]....
        /*02dc*/ 	.word	0xffffffff


	//   ....[6]....
        /*02e0*/ 	.word	0xffffffff


	//   ....[7]....
        /*02e4*/ 	.word	0xffffffff


	//   ....[8]....
        /*02e8*/ 	.word	0xffffffff


	//   ....[9]....
        /*02ec*/ 	.word	0xffffffff


	//   ....[10]....
        /*02f0*/ 	.word	0xffffffff


	//   ....[11]....
        /*02f4*/ 	.word	0xffffffff


	//   ....[12]....
        /*02f8*/ 	.word	0xffffffff


	//   ....[13]....
        /*02fc*/ 	.word	0xffffffff


	//   ....[14]....
        /*0300*/ 	.word	0xffffffff


	//   ....[15]....
        /*0304*/ 	.word	0xffffffff


	//   ....[16]....
        /*0308*/ 	.word	0xffffffff


	//   ....[17]....
        /*030c*/ 	.word	0xffffffff


	//   ....[18]....
        /*0310*/ 	.word	0xffffffff


	//   ....[19]....
        /*0314*/ 	.word	0xffffffff


	//   ....[20]....
        /*0318*/ 	.word	0xffffffff


	//   ....[21]....
        /*031c*/ 	.word	0xffffffff


	//   ....[22]....
        /*0320*/ 	.word	0xffffffff


	//   ....[23]....
        /*0324*/ 	.word	0xffffffff


	//   ....[24]....
        /*0328*/ 	.word	0xffffffff


	//   ....[25]....
        /*032c*/ 	.word	0xffffffff


	//   ....[26]....
        /*0330*/ 	.word	0xffffffff


	//   ....[27]....
        /*0334*/ 	.word	0xffffffff


	//   ....[28]....
        /*0338*/ 	.word	0xffffffff


	//   ....[29]....
        /*033c*/ 	.word	0xffffffff


	//   ....[30]....
        /*0340*/ 	.word	0xffffffff


	//   ....[31]....
        /*0344*/ 	.word	0xffffffff


	//   ....[32]....
        /*0348*/ 	.word	0xffffffff


	//   ....[33]....
        /*034c*/ 	.word	0xffffffff


	//   ....[34]....
        /*0350*/ 	.word	0xffffffff


	//   ....[35]....
        /*0354*/ 	.word	0xffffffff


	//   ....[36]....
        /*0358*/ 	.word	0xffffffff


	//   ....[37]....
        /*035c*/ 	.word	0xffffffff


	//   ....[38]....
        /*0360*/ 	.word	0xffffffff


	//   ....[39]....
        /*0364*/ 	.word	0xffffffff


	//   ....[40]....
        /*0368*/ 	.word	0xffffffff


	//   ....[41]....
        /*036c*/ 	.word	0xffffffff


	//   ....[42]....
        /*0370*/ 	.word	0xffffffff


	//   ....[43]....
        /*0374*/ 	.word	0xffffffff


	//   ....[44]....
        /*0378*/ 	.word	0xffffffff


	//   ....[45]....
        /*037c*/ 	.word	0xffffffff


	//   ....[46]....
        /*0380*/ 	.word	0xffffffff


	//   ....[47]....
        /*0384*/ 	.word	0xffffffff


	//   ....[48]....
        /*0388*/ 	.word	0xffffffff


	//   ....[49]....
        /*038c*/ 	.word	0xffffffff


	//   ....[50]....
        /*0390*/ 	.word	0xffffffff


	//   ....[51]....
        /*0394*/ 	.word	0xffffffff


	//   ....[52]....
        /*0398*/ 	.word	0xffffffff


	//   ....[53]....
        /*039c*/ 	.word	0xffffffff


	//   ....[54]....
        /*03a0*/ 	.word	0xffffffff


	//   ....[55]....
        /*03a4*/ 	.word	0xffffffff


	//   ....[56]....
        /*03a8*/ 	.word	0xffffffff


	//   ....[57]....
        /*03ac*/ 	.word	0xffffffff


	//   ....[58]....
        /*03b0*/ 	.word	0xffffffff


	//   ....[59]....
        /*03b4*/ 	.word	0xffffffff


	//   ....[60]....
        /*03b8*/ 	.word	0xffffffff


	//   ....[61]....
        /*03bc*/ 	.word	0xffffffff


	//   ....[62]....
        /*03c0*/ 	.word	0xffffffff


	//   ....[63]....
        /*03c4*/ 	.word	0xffffffff


	//   ....[64]....
        /*03c8*/ 	.word	0xffffffff


	//   ....[65]....
        /*03cc*/ 	.word	0xffffffff


	//   ....[66]....
        /*03d0*/ 	.word	0xffffffff


	//   ....[67]....
        /*03d4*/ 	.word	0xffffffff


	//   ....[68]....
        /*03d8*/ 	.word	0xffffffff


	//   ....[69]....
        /*03dc*/ 	.word	0xffffffff


	//   ....[70]....
        /*03e0*/ 	.word	0xffffffff


	//   ....[71]....
        /*03e4*/ 	.word	0xffffffff


	//   ....[72]....
        /*03e8*/ 	.word	0xffffffff


	//   ....[73]....
        /*03ec*/ 	.word	0xffffffff


	//   ....[74]....
        /*03f0*/ 	.word	0xffffffff


	//   ....[75]....
        /*03f4*/ 	.word	0xffffffff


	//   ....[76]....
        /*03f8*/ 	.word	0xffffffff


	//   ....[77]....
        /*03fc*/ 	.word	0xffffffff


	//   ....[78]....
        /*0400*/ 	.word	0xffffffff


	//   ....[79]....
        /*0404*/ 	.word	0xffffffff


	//   ....[80]....
        /*0408*/ 	.word	0xffffffff


	//----- nvinfo : EIATTR_COOP_GROUP_INSTR_OFFSETS
	.align		4
.L_776:
        /*040c*/ 	.byte	0x04, 0x28
        /*040e*/ 	.short	(.L_778 - .L_777)


	//   ....[0]....
.L_777:
        /*0410*/ 	.word	0x00000090


	//   ....[1]....
        /*0414*/ 	.word	0x00001190


	//   ....[2]....
        /*0418*/ 	.word	0x000011c0


	//   ....[3]....
        /*041c*/ 	.word	0x00001450


	//   ....[4]....
        /*0420*/ 	.word	0x00001480


	//   ....[5]....
        /*0424*/ 	.word	0x00001560


	//   ....[6]....
        /*0428*/ 	.word	0x00001590


	//   ....[7]....
        /*042c*/ 	.word	0x00001670


	//   ....[8]....
        /*0430*/ 	.word	0x000016a0


	//   ....[9]....
        /*0434*/ 	.word	0x00001780


	//   ....[10]....
        /*0438*/ 	.word	0x000017b0


	//   ....[11]....
        /*043c*/ 	.word	0x00001890


	//   ....[12]....
        /*0440*/ 	.word	0x000018c0


	//   ....[13]....
        /*0444*/ 	.word	0x000019a0


	//   ....[14]....
        /*0448*/ 	.word	0x000019d0


	//   ....[15]....
        /*044c*/ 	.word	0x00001aa0


	//   ....[16]....
        /*0450*/ 	.word	0x00001ae0


	//   ....[17]....
        /*0454*/ 	.word	0x00003ab0


	//   ....[18]....
        /*0458*/ 	.word	0x00003bc0


	//   ....[19]....
        /*045c*/ 	.word	0x00003dc0


	//   ....[20]....
        /*0460*/ 	.word	0x00003de0


	//   ....[21]....
        /*0464*/ 	.word	0x00003fb0


	//   ....[22]....
        /*0468*/ 	.word	0x00004040


	//   ....[23]....
        /*046c*/ 	.word	0x000042f0


	//   ....[24]....
        /*0470*/ 	.word	0x000043c0


	//   ....[25]....
        /*0474*/ 	.word	0x00007c20


	//   ....[26]....
        /*0478*/ 	.word	0x00007c80


	//   ....[27]....
        /*047c*/ 	.word	0x00007d30


	//   ....[28]....
        /*0480*/ 	.word	0x00007d90


	//   ....[29]....
        /*0484*/ 	.word	0x00007de0


	//   ....[30]....
        /*0488*/ 	.word	0x00007ef0


	//   ....[31]....
        /*048c*/ 	.word	0x00008020


	//   ....[32]....
        /*0490*/ 	.word	0x000084c0


	//   ....[33]....
        /*0494*/ 	.word	0x0000a4c0


	//   ....[34]....
        /*0498*/ 	.word	0x0000a4d0


	//   ....[35]....
        /*049c*/ 	.word	0x0000a4e0


	//   ....[36]....
        /*04a0*/ 	.word	0x0000a500


	//   ....[37]....
        /*04a4*/ 	.word	0x0000a520


	//   ....[38]....
        /*04a8*/ 	.word	0x0000a540


	//   ....[39]....
        /*04ac*/ 	.word	0x0000a550


	//   ....[40]....
        /*04b0*/ 	.word	0x0000a580


	//   ....[41]....
        /*04b4*/ 	.word	0x0000c0b0


	//   ....[42]....
        /*04b8*/ 	.word	0x0000c0d0


	//   ....[43]....
        /*04bc*/ 	.word	0x0000c100


	//   ....[44]....
        /*04c0*/ 	.word	0x0000c120


	//   ....[45]....
        /*04c4*/ 	.word	0x0000c140


	//   ....[46]....
        /*04c8*/ 	.word	0x0000c160


	//   ....[47]....
        /*04cc*/ 	.word	0x0000c170


	//   ....[48]....
        /*04d0*/ 	.word	0x0000c180


	//   ....[49]....
        /*04d4*/ 	.word	0x0000c3c0


	//   ....[50]....
        /*04d8*/ 	.word	0x0000c3d0


	//   ....[51]....
        /*04dc*/ 	.word	0x0000c4d0


	//   ....[52]....
        /*04e0*/ 	.word	0x0000c500


	//   ....[53]....
        /*04e4*/ 	.word	0x0000c5e0


	//   ....[54]....
        /*04e8*/ 	.word	0x0000c610


	//   ....[55]....
        /*04ec*/ 	.word	0x0000c6f0


	//   ....[56]....
        /*04f0*/ 	.word	0x0000c720


	//   ....[57]....
        /*04f4*/ 	.word	0x0000c800


	//   ....[58]....
        /*04f8*/ 	.word	0x0000c830


	//   ....[59]....
        /*04fc*/ 	.word	0x0000c910


	//   ....[60]....
        /*0500*/ 	.word	0x0000c940


	//   ....[61]....
        /*0504*/ 	.word	0x0000ca20


	//   ....[62]....
        /*0508*/ 	.word	0x0000ca50


	//   ....[63]....
        /*050c*/ 	.word	0x0000cb30


	//   ....[64]....
        /*0510*/ 	.word	0x0000cb50


	//   ....[65]....
        /*0514*/ 	.word	0x0000d300


	//   ....[66]....
        /*0518*/ 	.word	0x0000d310


	//   ....[67]....
        /*051c*/ 	.word	0x0000d3e0


	//   ....[68]....
        /*0520*/ 	.word	0x0000d410


	//   ....[69]....
        /*0524*/ 	.word	0x0000d4e0


	//   ....[70]....
        /*0528*/ 	.word	0x0000d510


	//   ....[71]....
        /*052c*/ 	.word	0x0000d5e0


	//   ....[72]....
        /*0530*/ 	.word	0x0000d610


	//   ....[73]....
        /*0534*/ 	.word	0x0000d6e0


	//   ....[74]....
        /*0538*/ 	.word	0x0000d710


	//   ....[75]....
        /*053c*/ 	.word	0x0000d7e0


	//   ....[76]....
        /*0540*/ 	.word	0x0000d810


	//   ....[77]....
        /*0544*/ 	.word	0x0000d8e0


	//   ....[78]....
        /*0548*/ 	.word	0x0000d910


	//   ....[79]....
        /*054c*/ 	.word	0x0000d9e0


	//   ....[80]....
        /*0550*/ 	.word	0x0000da00


	//----- nvinfo : EIATTR_EXIT_INSTR_OFFSETS
	.align		4
.L_778:
        /*0554*/ 	.byte	0x04, 0x1c
        /*0556*/ 	.short	(.L_780 - .L_779)


	//   ....[0]....
.L_779:
        /*0558*/ 	.word	0x00000350


	//   ....[1]....
        /*055c*/ 	.word	0x0000cb60


	//   ....[2]....
        /*0560*/ 	.word	0x0000cbc0


	//   ....[3]....
        /*0564*/ 	.word	0x0000cc20


	//   ....[4]....
        /*0568*/ 	.word	0x0000da10


	//   ....[5]....
        /*056c*/ 	.word	0x0000da60


	//   ....[6]....
        /*0570*/ 	.word	0x0000dac0


	//----- nvinfo : EIATTR_CTAIDZ_USED
	.align		4
.L_780:
        /*0574*/ 	.byte	0x01, 0x04
	.zero		2


	//----- nvinfo : EIATTR_MAX_THREADS
	.align		4
        /*0578*/ 	.byte	0x04, 0x05
        /*057a*/ 	.short	(.L_782 - .L_781)
.L_781:
        /*057c*/ 	.word	0x00000080
        /*0580*/ 	.word	0x00000001
        /*0584*/ 	.word	0x00000001


	//----- nvinfo : EIATTR_CRS_STACK_SIZE
	.align		4
.L_782:
        /*0588*/ 	.byte	0x04, 0x1e
        /*058a*/ 	.short	(.L_784 - .L_783)
.L_783:
        /*058c*/ 	.word	0x00000000
.L_784:


//--------------------- .nv.info._ZN7cutlass13device_kernelIN5flash19enable_sm80_to_sm89INS1_16FlashAttnFwdSm80INS1_25CollectiveMainloopFwdSm80ILi4ELi1ELb0EN4cute5tupleIJNS5_1CILi128EEENS7_ILi64EEES8_EEELi128ENS_6half_tEfNS_4arch4Sm80ELb0ELb0ELb0ELb1ELb0ELb1ELb1ELb0EEENS1_21CollectiveEpilogueFwdINS6_IJS8_S8_S9_EEENS6_IJNS7_ILi1EEESH_SH_EEESB_SD_Li128ELb1ELb1ELb0ELb0EEENS1_19SingleTileSchedulerILb1ELb0ELb1ELi128EEEEEEEEEvNT_6ParamsE --------------------------
	.section	.nv.info._ZN7cutlass13device_kernelIN5flash19enable_sm80_to_sm89INS1_16FlashAttnFwdSm80INS1_25CollectiveMainloopFwdSm80ILi4ELi1ELb0EN4cute5tupleIJNS5_1CILi128EEENS7_ILi64EEES8_EEELi128ENS_6half_tEfNS_4arch4Sm80ELb0ELb0ELb0ELb1ELb0ELb1ELb1ELb0EEENS1_21CollectiveEpilogueFwdINS6_IJS8_S8_S9_EEENS6_IJNS7_ILi1EEESH_SH_EEESB_SD_Li128ELb1ELb1ELb0ELb0EEENS1_19SingleTileSchedulerILb1ELb0ELb1ELi128EEEEEEEEEvNT_6ParamsE,"",@"SHT_CUDA_INFO"
	.sectionflags	@""
	.align	4


	//----- nvinfo : EIATTR_CUDA_API_VERSION
	.align		4
        /*0000*/ 	.byte	0x04, 0x37
        /*0002*/ 	.short	(.L_786 - .L_785)
.L_785:
        /*0004*/ 	.word	0x00000082


	//----- nvinfo : EIATTR_SW2861232_WAR
	.align		4
.L_786:
        /*0008*/ 	.byte	0x01, 0x35
	.zero		2


	//----- nvinfo : EIATTR_PARAM_CBANK
	.align		4
        /*000c*/ 	.byte	0x04, 0x0a
        /*000e*/ 	.short	(.L_788 - .L_787)
	.align		4
.L_787:
        /*0010*/ 	.word	index@(.nv.constant0._ZN7cutlass13device_kernelIN5flash19enable_sm80_to_sm89INS1_16FlashAttnFwdSm80INS1_25CollectiveMainloopFwdSm80ILi4ELi1ELb0EN4cute5tupleIJNS5_1CILi128EEENS7_ILi64EEES8_EEELi128ENS_6half_tEfNS_4arch4Sm80ELb0ELb0ELb0ELb1ELb0ELb1ELb1ELb0EEENS1_21CollectiveEpilogueFwdINS6_IJS8_S8_S9_EEENS6_IJNS7_ILi1EEESH_SH_EEESB_SD_Li128ELb1ELb1ELb0ELb0EEENS1_19SingleTileSchedulerILb1ELb0ELb1ELi128EEEEEEEEEvNT_6ParamsE)
        /*0014*/ 	.short	0x0160
        /*0016*/ 	.short	0x0418


	//----- nvinfo : EIATTR_CBANK_PARAM_SIZE
	.align		4
.L_788:
        /*0018*/ 	.byte	0x03, 0x19
        /*001a*/ 	.short	0x0418


	//----- nvinfo : EIATTR_KPARAM_INFO
	.align		4
        /*001c*/ 	.byte	0x04, 0x17
        /*001e*/ 	.short	(.L_790 - .L_789)
.L_789:
        /*0020*/ 	.word	0x00000000
        /*0024*/ 	.short	0x0000
        /*0026*/ 	.short	0x0000
        /*0028*/ 	.byte	0x00, 0xf0, 0x61, 0x10


	//----- nvinfo : EIATTR_MAXREG_COUNT
	.align		4
.L_790:
        /*002c*/ 	.byte	0x03, 0x1b
        /*002e*/ 	.short	0x00ff


	//----- nvinfo : EIATTR_NUM_BARRIERS
	.align		4
        /*0030*/ 	.byte	0x02, 0x4c
        /*0032*/ 	.byte	0x02
	.zero		1


	//----- nvinfo : EIATTR_ANNOTATIONS
	.align		4
        /*0034*/ 	.byte	0x04, 0x55
        /*0036*/ 	.short	(.L_792 - .L_791)


	//   ....[0]....
.L_791:
        /* <DEDUP_REMOVED lines=57> */


	//----- nvinfo : EIATTR_MERCURY_ISA_VERSION
	.align		4
.L_792:
        /*03b0*/ 	.byte	0x03, 0x5f
        /*03b2*/ 	.short	0x0000


	//----- nvinfo : EIATTR_COOP_GROUP_MASK_REGIDS
	.align		4
        /*03b4*/ 	.byte	0x04, 0x29
        /*03b6*/ 	.short	(.L_794 - .L_793)


	//   ....[0]....
.L_793:
        /*03b8*/ 	.word	0xffffffff


	//   ....[1]....
        /*03bc*/ 	.word	0xffffffff


	//   ....[2]....
        /*03c0*/ 	.word	0xffffffff


	//   ....[3]....
        /*03c4*/ 	.word	0xffffffff


	//   ....[4]....
        /*03c8*/ 	.word	0xffffffff


	//   ....[5]....
        /*03cc*/ 	.word	0xffffffff


	//   ....[6]....
        /*03d0*/ 	.word	0xffffffff


	//   ....[7]....
        /*03d4*/ 	.word	0xffffffff


	//   ....[8]....
        /*03d8*/ 	.word	0xffffffff


	//   ....[9]....
        /*03dc*/ 	.word	0xffffffff


	//   ....[10]....
        /*03e0*/ 	.word	0xffffffff


	//   ....[11]....
        /*03e4*/ 	.word	0xffffffff


	//   ....[12]....
        /*03e8*/ 	.word	0xffffffff


	//   ....[13]....
        /*03ec*/ 	.word	0xffffffff


	//   ....[14]....
        /*03f0*/ 	.word	0xffffffff


	//   ....[15]....
        /*03f4*/ 	.word	0xffffffff


	//   ....[16]....
        /*03f8*/ 	.word	0xffffffff


	//   ....[17]....
        /*03fc*/ 	.word	0xffffffff


	//   ....[18]....
        /*0400*/ 	.word	0xffffffff


	//   ....[19]....
        /*0404*/ 	.word	0xffffffff


	//   ....[20]....
        /*0408*/ 	.word	0xffffffff


	//   ....[21]....
        /*040c*/ 	.word	0xffffffff


	//   ....[22]....
        /*0410*/ 	.word	0xffffffff


	//   ....[23]....
        /*0414*/ 	.word	0xffffffff


	//   ....[24]....
        /*0418*/ 	.word	0xffffffff


	//   ....[25]....
        /*041c*/ 	.word	0xffffffff


	//   ....[26]....
        /*0420*/ 	.word	0xffffffff


	//   ....[27]....
        /*0424*/ 	.word	0xffffffff


	//   ....[28]....
        /*0428*/ 	.word	0xffffffff


	//   ....[29]....
        /*042c*/ 	.word	0xffffffff


	//   ....[30]....
        /*0430*/ 	.word	0xffffffff


	//   ....[31]....
        /*0434*/ 	.word	0xffffffff


	//   ....[32]....
        /*0438*/ 	.word	0xffffffff


	//   ....[33]....
        /*043c*/ 	.word	0xffffffff


	//   ....[34]....
        /*0440*/ 	.word	0xffffffff


	//   ....[35]....
        /*0444*/ 	.word	0xffffffff


	//   ....[36]....
        /*0448*/ 	.word	0xffffffff


	//   ....[37]....
        /*044c*/ 	.word	0xffffffff


	//   ....[38]....
        /*0450*/ 	.word	0xffffffff


	//   ....[39]....
        /*0454*/ 	.word	0xffffffff


	//   ....[40]....
        /*0458*/ 	.word	0xffffffff


	//   ....[41]....
        /*045c*/ 	.word	0xffffffff


	//   ....[42]....
        /*0460*/ 	.word	0xffffffff


	//   ....[43]....
        /*0464*/ 	.word	0xffffffff


	//   ....[44]....
        /*0468*/ 	.word	0xffffffff


	//   ....[45]....
        /*046c*/ 	.word	0xffffffff


	//   ....[46]....
        /*0470*/ 	.word	0xffffffff


	//   ....[47]....
        /*0474*/ 	.word	0xffffffff


	//   ....[48]....
        /*0478*/ 	.word	0xffffffff


	//   ....[49]....
        /*047c*/ 	.word	0xffffffff


	//   ....[50]....
        /*0480*/ 	.word	0xffffffff


	//   ....[51]....
        /*0484*/ 	.word	0xffffffff


	//   ....[52]....
        /*0488*/ 	.word	0xffffffff


	//   ....[53]....
        /*048c*/ 	.word	0xffffffff


	//   ....[54]....
        /*0490*/ 	.word	0xffffffff


	//   ....[55]....
        /*0494*/ 	.word	0xffffffff


	//   ....[56]....
        /*0498*/ 	.word	0xffffffff


	//   ....[57]....
        /*049c*/ 	.word	0xffffffff


	//   ....[58]....
        /*04a0*/ 	.word	0xffffffff


	//   ....[59]....
        /*04a4*/ 	.word	0xffffffff


	//   ....[60]....
        /*04a8*/ 	.word	0xffffffff


	//   ....[61]....
        /*04ac*/ 	.word	0xffffffff


	//   ....[62]....
        /*04b0*/ 	.word	0xffffffff


	//   ....[63]....
        /*04b4*/ 	.word	0xffffffff


	//   ....[64]....
        /*04b8*/ 	.word	0xffffffff


	//   ....[65]....
        /*04bc*/ 	.word	0xffffffff


	//   ....[66]....
        /*04c0*/ 	.word	0xffffffff


	//   ....[67]....
        /*04c4*/ 	.word	0xffffffff


	//   ....[68]....
        /*04c8*/ 	.word	0xffffffff


	//   ....[69]....
        /*04cc*/ 	.word	0xffffffff


	//   ....[70]....
        /*04d0*/ 	.word	0xffffffff


	//   ....[71]....
        /*04d4*/ 	.word	0xffffffff


	//   ....[72]....
        /*04d8*/ 	.word	0xffffffff


	//   ....[73]....
        /*04dc*/ 	.word	0xffffffff


	//   ....[74]....
        /*04e0*/ 	.word	0xffffffff


	//   ....[75]....
        /*04e4*/ 	.word	0xffffffff


	//   ....[76]....
        /*04e8*/ 	.word	0xffffffff


	//   ....[77]....
        /*04ec*/ 	.word	0xffffffff


	//   ....[78]....
        /*04f0*/ 	.word	0xffffffff


	//   ....[79]....
        /*04f4*/ 	.word	0xffffffff


	//   ....[80]....
        /*04f8*/ 	.word	0xffffffff


	//----- nvinfo : EIATTR_COOP_GROUP_INSTR_OFFSETS
	.align		4
.L_794:
        /*04fc*/ 	.byte	0x04, 0x28
        /*04fe*/ 	.short	(.L_796 - .L_795)


	//   ....[0]....
.L_795:
        /*0500*/ 	.word	0x00000090


	//   ....[1]....
        /*0504*/ 	.word	0x00008490


	//   ....[2]....
        /*0508*/ 	.word	0x000084d0


	//   ....[3]....
        /*050c*/ 	.word	0x00008500


	//   ....[4]....
        /*0510*/ 	.word	0x00008540


	//   ....[5]....
        /*0514*/ 	.word	0x00008570


	//   ....[6]....
        /*0518*/ 	.word	0x000085e0


	//   ....[7]....
        /*051c*/ 	.word	0x00008640


	//   ....[8]....
        /*0520*/ 	.word	0x00008700


	//   ....[9]....
        /*0524*/ 	.word	0x000087b0


	//   ....[10]....
        /*0528*/ 	.word	0x000087d0


	//   ....[11]....
        /*052c*/ 	.word	0x00008840


	//   ....[12]....
        /*0530*/ 	.word	0x000088d0


	//   ....[13]....
        /*0534*/ 	.word	0x000089b0


	//   ....[14]....
        /*0538*/ 	.word	0x000089d0


	//   ....[15]....
        /*053c*/ 	.word	0x00008bb0


	//   ....[16]....
        /*0540*/ 	.word	0x00008bf0


	//   ....[17]....
        /*0544*/ 	.word	0x000112a0


	//   ....[18]....
        /*0548*/ 	.word	0x000113c0


	//   ....[19]....
        /*054c*/ 	.word	0x00011640


	//   ....[20]....
        /*0550*/ 	.word	0x00011690


	//   ....[21]....
        /*0554*/ 	.word	0x000117c0


	//   ....[22]....
        /*0558*/ 	.word	0x000118a0


	//   ....[23]....
        /*055c*/ 	.word	0x000118d0


	//   ....[24]....
        /*0560*/ 	.word	0x00011920


	//   ....[25]....
        /*0564*/ 	.word	0x00015610


	//   ....[26]....
        /*0568*/ 	.word	0x00015670


	//   ....[27]....
        /*056c*/ 	.word	0x00015720


	//   ....[28]....
        /*0570*/ 	.word	0x00015790


	//   ....[29]....
        /*0574*/ 	.word	0x000157c0


	//   ....[30]....
        /*0578*/ 	.word	0x000158d0


	//   ....[31]....
        /*057c*/ 	.word	0x00015f20


	//   ....[32]....
        /*0580*/ 	.word	0x000160c0


	//   ....[33]....
        /*0584*/ 	.word	0x00018020


	//   ....[34]....
        /*0588*/ 	.word	0x00018030


	//   ....[35]....
        /*058c*/ 	.word	0x00018040


	//   ....[36]....
        /*0590*/ 	.word	0x00018060


	//   ....[37]....
        /*0594*/ 	.word	0x00018080


	//   ....[38]....
        /*0598*/ 	.word	0x000180a0


	//   ....[39]....
        /*059c*/ 	.word	0x000180b0


	//   ....[40]....
        /*05a0*/ 	.word	0x000180e0


	//   ....[41]....
        /*05a4*/ 	.word	0x00019be0


	//   ....[42]....
        /*05a8*/ 	.word	0x00019c20


	//   ....[43]....
        /*05ac*/ 	.word	0x00019c50


	//   ....[44]....
        /*05b0*/ 	.word	0x00019c70


	//   ....[45]....
        /*05b4*/ 	.word	0x00019c90


	//   ....[46]....
        /*05b8*/ 	.word	0x00019cb0


	//   ....[47]....
        /*05bc*/ 	.word	0x00019cc0


	//   ....[48]....
        /*05c0*/ 	.word	0x00019cd0


	//   ....[49]....
        /*05c4*/ 	.word	0x00019f10


	//   ....[50]....
        /*05c8*/ 	.word	0x00019f20


	//   ....[51]....
        /*05cc*/ 	.word	0x0001a020


	//   ....[52]....
        /*05d0*/ 	.word	0x0001a050


	//   ....[53]....
        /*05d4*/ 	.word	0x0001a130


	//   ....[54]....
        /*05d8*/ 	.word	0x0001a160


	//   ....[55]....
        /*05dc*/ 	.word	0x0001a240


	//   ....[56]....
        /*05e0*/ 	.word	0x0001a270


	//   ....[57]....
        /*05e4*/ 	.word	0x0001a350


	//   ....[58]....
        /*05e8*/ 	.word	0x0001a380


	//   ....[59]....
        /*05ec*/ 	.word	0x0001a460


	//   ....[60]....
        /*05f0*/ 	.word	0x0001a490


	//   ....[61]....
        /*05f4*/ 	.word	0x0001a570


	//   ....[62]....
        /*05f8*/ 	.word	0x0001a5a0


	//   ....[63]....
        /*05fc*/ 	.word	0x0001a680


	//   ....[64]....
        /*0600*/ 	.word	0x0001a6a0


	//   ....[65]....
        /*0604*/ 	.word	0x0001ae10


	//   ....[66]....
        /*0608*/ 	.word	0x0001ae20


	//   ....[67]....
        /*060c*/ 	.word	0x0001aef0


	//   ....[68]....
        /*0610*/ 	.word	0x0001af20


	//   ....[69]....
        /*0614*/ 	.word	0x0001aff0


	//   ....[70]....
        /*0618*/ 	.word	0x0001b020


	//   ....[71]....
        /*061c*/ 	.word	0x0001b0f0


	//   ....[72]....
        /*0620*/ 	.word	0x0001b120


	//   ....[73]....
        /*0624*/ 	.word	0x0001b1f0


	//   ....[74]....
        /*0628*/ 	.word	0x0001b220


	//   ....[75]....
        /*062c*/ 	.word	0x0001b2f0


	//   ....[76]....
        /*0630*/ 	.word	0x0001b320


	//   ....[77]....
        /*0634*/ 	.word	0x0001b3f0


	//   ....[78]....
        /*0638*/ 	.word	0x0001b420


	//   ....[79]....
        /*063c*/ 	.word	0x0001b4f0


	//   ....[80]....
        /*0640*/ 	.word	0x0001b510


	//----- nvinfo : EIATTR_EXIT_INSTR_OFFSETS
	.align		4
.L_796:
        /*0644*/ 	.byte	0x04, 0x1c
        /*0646*/ 	.short	(.L_798 - .L_797)


	//   ....[0]....
.L_797:
        /*0648*/ 	.word	0x00000350


	//   ....[1]....
        /*064c*/ 	.word	0x0001a6b0


	//   ....[2]....
        /*0650*/ 	.word	0x0001a710


	//   ....[3]....
        /*0654*/ 	.word	0x0001a770


	//   ....[4]....
        /*0658*/ 	.word	0x0001b520


	//   ....[5]....
        /*065c*/ 	.word	0x0001b570


	//   ....[6]....
        /*0660*/ 	.word	0x0001b5d0


	//----- nvinfo : EIATTR_CTAIDZ_USED
	.align		4
.L_798:
        /*0664*/ 	.byte	0x01, 0x04
	.zero		2


	//----- nvinfo : EIATTR_MAX_THREADS
	.align		4
        /*0668*/ 	.byte	0x04, 0x05
        /*066a*/ 	.short	(.L_800 - .L_799)
.L_799:
        /*066c*/ 	.word	0x00000080
        /*0670*/ 	.word	0x00000001
        /*0674*/ 	.word	0x00000001


	//----- nvinfo : EIATTR_CRS_STACK_SIZE
	.align		4
.L_800:
        /*0678*/ 	.byte	0x04, 0x1e
        /*067a*/ 	.short	(.L_802 - .L_801)
.L_801:
        /*067c*/ 	.word	0x00000000
.L_802:


//--------------------- .nv.info._ZN7cutlass13device_kernelIN5flash19enable_sm80_to_sm89INS1_16FlashAttnFwdSm80INS1_25CollectiveMainloopFwdSm80ILi4ELi1ELb0EN4cute5tupleIJNS5_1CILi128EEENS7_ILi48EEES8_EEELi128ENS_6half_tEfNS_4arch4Sm80ELb0ELb1ELb0ELb0ELb0ELb0ELb1ELb0EEENS1_21CollectiveEpilogueFwdINS6_IJS8_S8_S9_EEENS6_IJNS7_ILi1EEESH_SH_EEESB_SD_Li128ELb0ELb1ELb0ELb0EEENS1_19SingleTileSchedulerILb0ELb0ELb1ELi128EEEEEEEEEvNT_6ParamsE --------------------------
	.section	.nv.info._ZN7cutlass13device_kernelIN5flash19enable_sm80_to_sm89INS1_16FlashAttnFwdSm80INS1_25CollectiveMainloopFwdSm80ILi4ELi1ELb0EN4cute5tupleIJNS5_1CILi128EEENS7_ILi48EEES8_EEELi128ENS_6half_tEfNS_4arch4Sm80ELb0ELb1ELb0ELb0ELb0ELb0ELb1ELb0EEENS1_21CollectiveEpilogueFwdINS6_IJS8_S8_S9_EEENS6_IJNS7_ILi1EEESH_SH_EEESB_SD_Li128ELb0ELb1ELb0ELb0EEENS1_19SingleTileSchedulerILb0ELb0ELb1ELi128EEEEEEEEEvNT_6ParamsE,"",@"SHT_CUDA_INFO"
	.sectionflags	@""
	.align	4


	//----- nvinfo : EIATTR_CUDA_API_VERSION
	.align		4
        /*0000*/ 	.byte	0x04, 0x37
        /*0002*/ 	.short	(.L_804 - .L_803)
.L_803:
        /*0004*/ 	.word	0x00000082


	//----- nvinfo : EIATTR_SW2861232_WAR
	.align		4
.L_804:
        /*0008*/ 	.byte	0x01, 0x35
	.zero		2


	//----- nvinfo : EIATTR_PARAM_CBANK
	.align		4
        /*000c*/ 	.byte	0x04, 0x0a
        /*000e*/ 	.short	(.L_806 - .L_805)
	.align		4
.L_805:
        /*0010*/ 	.word	index@(.nv.constant0._ZN7cutlass13device_kernelIN5flash19enable_sm80_to_sm89INS1_16FlashAttnFwdSm80INS1_25CollectiveMainloopFwdSm80ILi4ELi1ELb0EN4cute5tupleIJNS5_1CILi128EEENS7_ILi48EEES8_EEELi128ENS_6half_tEfNS_4arch4Sm80ELb0ELb1ELb0ELb0ELb0ELb0ELb1ELb0EEENS1_21CollectiveEpilogueFwdINS6_IJS8_S8_S9_EEENS6_IJNS7_ILi1EEESH_SH_EEESB_SD_Li128ELb0ELb1ELb0ELb0EEENS1_19SingleTileSchedulerILb0ELb0ELb1ELi128EEEEEEEEEvNT_6ParamsE)
        /*0014*/ 	.short	0x0160
        /*0016*/ 	.short	0x0418


	//----- nvinfo : EIATTR_CBANK_PARAM_SIZE
	.align		4
.L_806:
        /*0018*/ 	.byte	0x03, 0x19
        /*001a*/ 	.short	0x0418


	//----- nvinfo : EIATTR_KPARAM_INFO
	.align		4
        /*001c*/ 	.byte	0x04, 0x17
        /*001e*/ 	.short	(.L_808 - .L_807)
.L_807:
        /*0020*/ 	.word	0x00000000
        /*0024*/ 	.short	0x0000
        /*0026*/ 	.short	0x0000
        /*0028*/ 	.byte	0x00, 0xf0, 0x61, 0x10


	//----- nvinfo : EIATTR_MAXREG_COUNT
	.align		4
.L_808:
        /*002c*/ 	.byte	0x03, 0x1b
        /*002e*/ 	.short	0x00ff


	//----- nvinfo : EIATTR_NUM_BARRIERS
	.align		4
        /*0030*/ 	.byte	0x02, 0x4c
        /*0032*/ 	.byte	0x02
	.zero		1


	//----- nvinfo : EIATTR_ANNOTATIONS
	.align		4
        /*0034*/ 	.byte	0x04, 0x55
        /*0036*/ 	.short	(.L_810 - .L_809)


	//   ....[0]....
.L_809:
        /* <DEDUP_REMOVED lines=43> */


	//----- nvinfo : EIATTR_MERCURY_ISA_VERSION
	.align		4
.L_810:
        /*02d0*/ 	.byte	0x03, 0x5f
        /*02d2*/ 	.short	0x0000


	//----- nvinfo : EIATTR_COOP_GROUP_MASK_REGIDS
	.align		4
        /*02d4*/ 	.byte	0x04, 0x29
        /*02d6*/ 	.short	(.L_812 - .L_811)


	//   ....[0]....
.L_811:
        /*02d8*/ 	.word	0xffffffff


	//   ....[1]....
        /*02dc*/ 	.word	0xffffffff


	//   ....[2]....
        /*02e0*/ 	.word	0xffffffff


	//   ....[3]....
        /*02e4*/ 	.word	0xffffffff


	//   ....[4]....
        /*02e8*/ 	.word	0xffffffff


	//   ....[5]....
        /*02ec*/ 	.word	0xffffffff


	//   ....[6]....
        /*02f0*/ 	.word	0xffffffff


	//   ....[7]....
        /*02f4*/ 	.word	0xffffffff


	//   ....[8]....
        /*02f8*/ 	.word	0xffffffff


	//   ....[9]....
        /*02fc*/ 	.word	0xffffffff


	//   ....[10]....
        /*0300*/ 	.word	0xffffffff


	//   ....[11]....
        /*0304*/ 	.word	0xffffffff


	//   ....[12]....
        /*0308*/ 	.word	0xffffffff


	//   ....[13]....
        /*030c*/ 	.word	0xffffffff


	//   ....[14]....
        /*0310*/ 	.word	0xffffffff


	//   ....[15]....
        /*0314*/ 	.word	0xffffffff


	//   ....[16]....
        /*0318*/ 	.word	0xffffffff


	//   ....[17]....
        /*031c*/ 	.word	0xffffffff


	//   ....[18]....
        /*0320*/ 	.word	0xffffffff


	//   ....[19]....
        /*0324*/ 	.word	0xffffffff


	//   ....[20]....
        /*0328*/ 	.word	0xffffffff


	//   ....[21]....
        /*032c*/ 	.word	0xffffffff


	//   ....[22]....
        /*0330*/ 	.word	0xffffffff


	//   ....[23]....
        /*0334*/ 	.word	0xffffffff


	//   ....[24]....
        /*0338*/ 	.word	0xffffffff


	//   ....[25]....
        /*033c*/ 	.word	0xffffffff


	//   ....[26]....
        /*0340*/ 	.word	0xffffffff


	//   ....[27]....
        /*0344*/ 	.word	0xffffffff


	//   ....[28]....
        /*0348*/ 	.word	0xffffffff


	//   ....[29]....
        /*034c*/ 	.word	0xffffffff


	//   ....[30]....
        /*0350*/ 	.word	0xffffffff


	//   ....[31]....
        /*0354*/ 	.word	0xffffffff


	//   ....[32]....
        /*0358*/ 	.word	0xffffffff


	//   ....[33]....
        /*035c*/ 	.word	0xffffffff


	//   ....[34]....
        /*0360*/ 	.word	0xffffffff


	//   ....[35]....
        /*0364*/ 	.word	0xffffffff


	//   ....[36]....
        /*0368*/ 	.word	0xffffffff


	//   ....[37]....
        /*036c*/ 	.word	0xffffffff


	//   ....[38]....
        /*0370*/ 	.word	0xffffffff


	//   ....[39]....
        /*0374*/ 	.word	0xffffffff


	//   ....[40]....
        /*0378*/ 	.word	0xffffffff


	//   ....[41]....
        /*037c*/ 	.word	0xffffffff


	//   ....[42]....
        /*0380*/ 	.word	0xffffffff


	//   ....[43]....
        /*0384*/ 	.word	0xffffffff


	//   ....[44]....
        /*0388*/ 	.word	0xffffffff


	//   ....[45]....
        /*038c*/ 	.word	0xffffffff


	//   ....[46]....
        /*0390*/ 	.word	0xffffffff


	//   ....[47]....
        /*0394*/ 	.word	0xffffffff


	//   ....[48]....
        /*0398*/ 	.word	0xffffffff


	//   ....[49]....
        /*039c*/ 	.word	0xffffffff


	//   ....[50]....
        /*03a0*/ 	.word	0xffffffff


	//   ....[51]....
        /*03a4*/ 	.word	0xffffffff


	//   ....[52]....
        /*03a8*/ 	.word	0xffffffff


	//   ....[53]....
        /*03ac*/ 	.word	0xffffffff


	//   ....[54]....
        /*03b0*/ 	.word	0xffffffff


	//   ....[55]....
        /*03b4*/ 	.word	0xffffffff


	//   ....[56]....
        /*03b8*/ 	.word	0xffffffff


	//   ....[57]....
        /*03bc*/ 	.word	0xffffffff


	//   ....[58]....
        /*03c0*/ 	.word	0xffffffff


	//   ....[59]....
        /*03c4*/ 	.word	0xffffffff


	//   ....[60]....
        /*03c8*/ 	.word	0xffffffff


	//   ....[61]....
        /*03cc*/ 	.word	0xffffffff


	//   ....[62]....
        /*03d0*/ 	.word	0xffffffff


	//   ....[63]....
        /*03d4*/ 	.word	0xffffffff


	//   ....[64]....
        /*03d8*/ 	.word	0xffffffff


	//   ....[65]....
        /*03dc*/ 	.word	0xffffffff


	//   ....[66]....
        /*03e0*/ 	.word	0xffffffff


	//   ....[67]....
        /*03e4*/ 	.word	0xffffffff


	//   ....[68]....
        /*03e8*/ 	.word	0xffffffff


	//   ....[69]....
        /*03ec*/ 	.word	0xffffffff


	//   ....[70]....
        /*03f0*/ 	.word	0xffffffff


	//   ....[71]....
        /*03f4*/ 	.word	0xffffffff


	//   ....[72]....
        /*03f8*/ 	.word	0xffffffff


	//   ....[73]....
        /*03fc*/ 	.word	0xffffffff


	//   ....[74]....
        /*0400*/ 	.word	0xffffffff


	//   ....[75]....
        /*0404*/ 	.word	0xffffffff


	//   ....[76]....
        /*0408*/ 	.word	0xffffffff


	//   ....[77]....
        /*040c*/ 	.word	0xffffffff


	//   ....[78]....
        /*0410*/ 	.word	0xffffffff


	//   ....[79]....
        /*0414*/ 	.word	0xffffffff


	//   ....[80]....
        /*0418*/ 	.word	0xffffffff


	//   ....[81]....
        /*041c*/ 	.word	0xffffffff


	//   ....[82]....
        /*0420*/ 	.word	0xffffffff


	//   ....[83]....
        /*0424*/ 	.word	0xffffffff


	//   ....[84]....
        /*0428*/ 	.word	0xffffffff


	//   ....[85]....
        /*042c*/ 	.word	0xffffffff


	//   ....[86]....
        /*0430*/ 	.word	0xffffffff


	//   ....[87]....
        /*0434*/ 	.word	0xffffffff


	//   ....[88]....
        /*0438*/ 	.word	0xffffffff


	//   ....[89]....
        /*043c*/ 	.word	0xffffffff


	//   ....[90]....
        /*0440*/ 	.word	0xffffffff


	//   ....[91]....
        /*0444*/ 	.word	0xffffffff


	//   ....[92]....
        /*0448*/ 	.word	0xffffffff


	//   ....[93]....
        /*044c*/ 	.word	0xffffffff


	//   ....[94]....
        /*0450*/ 	.word	0xffffffff


	//   ....[95]....
        /*0454*/ 	.word	0xffffffff


	//   ....[96]....
        /*0458*/ 	.word	0xffffffff


	//   ....[97]....
        /*045c*/ 	.word	0xffffffff


	//   ....[98]....
        /*0460*/ 	.word	0xffffffff


	//   ....[99]....
        /*0464*/ 	.word	0xffffffff


	//   ....[100]....
        /*0468*/ 	.word	0xffffffff


	//   ....[101]....
        /*046c*/ 	.word	0xffffffff


	//   ....[102]....
        /*0470*/ 	.word	0xffffffff


	//   ....[103]....
        /*0474*/ 	.word	0xffffffff


	//   ....[104]....
        /*0478*/ 	.word	0xffffffff


	//   ....[105]....
        /*047c*/ 	.word	0xffffffff


	//   ....[106]....
        /*0480*/ 	.word	0xffffffff


	//   ....[107]....
        /*0484*/ 	.word	0xffffffff


	//----- nvinfo : EIATTR_COOP_GROUP_INSTR_OFFSETS
	.align		4
.L_812:
        /*0488*/ 	.byte	0x04, 0x28
        /*048a*/ 	.short	(.L_814 - .L_813)


	//   ....[0]....
.L_813:
        /*048c*/ 	.word	0x00000ed0


	//   ....[1]....
        /*0490*/ 	.word	0x00000f10


	//   ....[2]....
        /*0494*/ 	.word	0x00000f40


	//   ....[3]....
        /*0498*/ 	.word	0x00000f70


	//   ....[4]....
        /*049c*/ 	.word	0x00001020


	//   ....[5]....
        /*04a0*/ 	.word	0x00001080


	//   ....[6]....
        /*04a4*/ 	.word	0x00001100


	//   ....[7]....
        /*04a8*/ 	.word	0x00001140


	//   ....[8]....
        /*04ac*/ 	.word	0x00001200


	//   ....[9]....
        /*04b0*/ 	.word	0x00001260


	//   ....[10]....
        /*04b4*/ 	.word	0x000012d0


	//   ....[11]....
        /*04b8*/ 	.word	0x000013b0


	//   ....[12]....
        /*04bc*/ 	.word	0x000013e0


	//   ....[13]....
        /*04c0*/ 	.word	0x00001410


	//   ....[14]....
        /*04c4*/ 	.word	0x00001450


	//   ....[15]....
        /*04c8*/ 	.word	0x00001470


	//   ....[16]....
        /*04cc*/ 	.word	0x00002be0


	//   ....[17]....
        /*04d0*/ 	.word	0x00002e20


	//   ....[18]....
        /*04d4*/ 	.word	0x00002fe0


	//   ....[19]....
        /*04d8*/ 	.word	0x00003a90


	//   ....[20]....
        /*04dc*/ 	.word	0x00003ec0


	//   ....[21]....
        /*04e0*/ 	.word	0x00004040


	//   ....[22]....
        /*04e4*/ 	.word	0x00004140


	//   ....[23]....
        /*04e8*/ 	.word	0x00004260


	//   ....[24]....
        /*04ec*/ 	.word	0x000046b0


	//   ....[25]....
        /*04f0*/ 	.word	0x000046f0


	//   ....[26]....
        /*04f4*/ 	.word	0x000047a0


	//   ....[27]....
        /*04f8*/ 	.word	0x00004920


	//   ....[28]....
        /*04fc*/ 	.word	0x00007510


	//   ....[29]....
        /*0500*/ 	.word	0x000077a0


	//   ....[30]....
        /*0504*/ 	.word	0x00007980


	//   ....[31]....
        /*0508*/ 	.word	0x00007ff0


	//   ....[32]....
        /*050c*/ 	.word	0x00008790


	//   ....[33]....
        /*0510*/ 	.word	0x000088b0


	//   ....[34]....
        /*0514*/ 	.word	0x000089f0


	//   ....[35]....
        /*0518*/ 	.word	0x00008b40


	//   ....[36]....
        /*051c*/ 	.word	0x00008be0


	//   ....[37]....
        /*0520*/ 	.word	0x00008d00


	//   ....[38]....
        /*0524*/ 	.word	0x00008ec0


	//   ....[39]....
        /*0528*/ 	.word	0x00008f10


	//   ....[40]....
        /*052c*/ 	.word	0x0000bd10


	//   ....[41]....
        /*0530*/ 	.word	0x0000bd70


	//   ....[42]....
        /*0534*/ 	.word	0x0000bda0


	//   ....[43]....
        /*0538*/ 	.word	0x0000bdd0


	//   ....[44]....
        /*053c*/ 	.word	0x0000be20


	//   ....[45]....
        /*0540*/ 	.word	0x0000be60


	//   ....[46]....
        /*0544*/ 	.word	0x0000c120


	//   ....[47]....
        /*0548*/ 	.word	0x0000c2a0


	//   ....[48]....
        /*054c*/ 	.word	0x0000ebb0


	//   ....[49]....
        /*0550*/ 	.word	0x0000ee20


	//   ....[50]....
        /*0554*/ 	.word	0x0000f330


	//   ....[51]....
        /*0558*/ 	.word	0x0000f800


	//   ....[52]....
        /*055c*/ 	.word	0x0000ffb0


	//   ....[53]....
        /*0560*/ 	.word	0x00010020


	//   ....[54]....
        /*0564*/ 	.word	0x000101e0


	//   ....[55]....
        /*0568*/ 	.word	0x00010210


	//   ....[56]....
        /*056c*/ 	.word	0x00010230


	//   ....[57]....
        /*0570*/ 	.word	0x00010310


	//   ....[58]....
        /*0574*/ 	.word	0x00010600


	//   ....[59]....
        /*0578*/ 	.word	0x00010670


	//   ....[60]....
        /*057c*/ 	.word	0x00012170


	//   ....[61]....
        /*0580*/ 	.word	0x00012180


	//   ....[62]....
        /*0584*/ 	.word	0x00012190


	//   ....[63]....
        /*0588*/ 	.word	0x000121a0


	//   ....[64]....
        /*058c*/ 	.word	0x000121d0


	//   ....[65]....
        /*0590*/ 	.word	0x000121f0


	//   ....[66]....
        /*0594*/ 	.word	0x00012210


	//   ....[67]....
        /*0598*/ 	.word	0x00012220


	//   ....[68]....
        /*059c*/ 	.word	0x000136d0


	//   ....[69]....
        /*05a0*/ 	.word	0x00013d20


	//   ....[70]....
        /*05a4*/ 	.word	0x00013d40


	//   ....[71]....
        /*05a8*/ 	.word	0x00013d50


	//   ....[72]....
        /*05ac*/ 	.word	0x00013d60


	//   ....[73]....
        /*05b0*/ 	.word	0x00013d70


	//   ....[74]....
        /*05b4*/ 	.word	0x00013d80


	//   ....[75]....
        /*05b8*/ 	.word	0x00013d90


	//   ....[76]....
        /*05bc*/ 	.word	0x00013ef0


	//   ....[77]....
        /*05c0*/ 	.word	0x00013f00


	//   ....[78]....
        /*05c4*/ 	.word	0x00014000


	//   ....[79]....
        /*05c8*/ 	.word	0x00014030


	//   ....[80]....
        /*05cc*/ 	.word	0x00014110


	//   ....[81]....
        /*05d0*/ 	.word	0x00014140


	//   ....[82]....
        /*05d4*/ 	.word	0x00014220


	//   ....[83]....
        /*05d8*/ 	.word	0x00014250


	//   ....[84]....
        /*05dc*/ 	.word	0x00014330


	//   ....[85]....
        /*05e0*/ 	.word	0x00014360


	//   ....[86]....
        /*05e4*/ 	.word	0x00014440


	//   ....[87]....
        /*05e8*/ 	.word	0x00014470


	//   ....[88]....
        /*05ec*/ 	.word	0x00014550


	//   ....[89]....
        /*05f0*/ 	.word	0x00014580


	//   ....[90]....
        /*05f4*/ 	.word	0x00014660


	//   ....[91]....
        /*05f8*/ 	.word	0x00014680


	//   ....[92]....
        /*05fc*/ 	.word	0x00014cb0


	//   ....[93]....
        /*0600*/ 	.word	0x00014cc0


	//   ....[94]....
        /*0604*/ 	.word	0x00014d90


	//   ....[95]....
        /*0608*/ 	.word	0x00014dc0


	//   ....[96]....
        /*060c*/ 	.word	0x00014e90


	//   ....[97]....
        /*0610*/ 	.word	0x00014ec0


	//   ....[98]....
        /*0614*/ 	.word	0x00014f90


	//   ....[99]....
        /*0618*/ 	.word	0x00014fc0


	//   ....[100]....
        /*061c*/ 	.word	0x00015090


	//   ....[101]....
        /*0620*/ 	.word	0x000150c0


	//   ....[102]....
        /*0624*/ 	.word	0x00015190


	//   ....[103]....
        /*0628*/ 	.word	0x000151c0


	//   ....[104]....
        /*062c*/ 	.word	0x00015290


	//   ....[105]....
        /*0630*/ 	.word	0x000152c0


	//   ....[106]....
        /*0634*/ 	.word	0x00015390


	//   ....[107]....
        /*0638*/ 	.word	0x000153b0


	//----- nvinfo : EIATTR_EXIT_INSTR_OFFSETS
	.align		4
.L_814:
        /*063c*/ 	.byte	0x04, 0x1c
        /*063e*/ 	.short	(.L_816 - .L_815)


	//   ....[0]....
.L_815:
        /*0640*/ 	.word	0x00000040


	//   ....[1]....
        /*0644*/ 	.word	0x00014690


	//   ....[2]....
        /*0648*/ 	.word	0x000146f0


	//   ....[3]....
        /*064c*/ 	.word	0x00014750


	//   ....[4]....
        /*0650*/ 	.word	0x000153c0


	//   ....[5]....
        /*0654*/ 	.word	0x00015410


	//   ....[6]....
        /*0658*/ 	.word	0x00015470


	//----- nvinfo : EIATTR_CTAIDZ_USED
	.align		4
.L_816:
        /*065c*/ 	.byte	0x01, 0x04
	.zero		2


	//----- nvinfo : EIATTR_MAX_THREADS
	.align		4
        /*0660*/ 	.byte	0x04, 0x05
        /*0662*/ 	.short	(.L_818 - .L_817)
.L_817:
        /*0664*/ 	.word	0x00000080
        /*0668*/ 	.word	0x00000001
        /*066c*/ 	.word	0x00000001


	//----- nvinfo : EIATTR_CRS_STACK_SIZE
	.align		4
.L_818:
        /*0670*/ 	.byte	0x04, 0x1e
        /*0672*/ 	.short	(.L_820 - .L_819)
.L_819:
        /*0674*/ 	.word	0x00000000
.L_820:


//--------------------- .nv.info._ZN7cutlass13device_kernelIN5flash19enable_sm80_to_sm89INS1_16FlashAttnFwdSm80INS1_25CollectiveMainloopFwdSm80ILi4ELi1ELb0EN4cute5tupleIJNS5_1CILi128EEENS7_ILi48EEES8_EEELi128ENS_6half_tEfNS_4arch4Sm80ELb0ELb1ELb0ELb1ELb0ELb0ELb1ELb0EEENS1_21CollectiveEpilogueFwdINS6_IJS8_S8_S9_EEENS6_IJNS7_ILi1EEESH_SH_EEESB_SD_Li128ELb1ELb1ELb0ELb0EEENS1_19SingleTileSchedulerILb1ELb0ELb1ELi128EEEEEEEEEvNT_6ParamsE --------------------------
	.section	.nv.info._ZN7cutlass13device_kernelIN5flash19enable_sm80_to_sm89INS1_16FlashAttnFwdSm80INS1_25CollectiveMainloopFwdSm80ILi4ELi1ELb0EN4cute5tupleIJNS5_1CILi128EEENS7_ILi48EEES8_EEELi128ENS_6half_tEfNS_4arch4Sm80ELb0ELb1ELb0ELb1ELb0ELb0ELb1ELb0EEENS1_21CollectiveEpilogueFwdINS6_IJS8_S8_S9_EEENS6_IJNS7_ILi1EEESH_SH_EEESB_SD_Li128ELb1ELb1ELb0ELb0EEENS1_19SingleTileSchedulerILb1ELb0ELb1ELi128EEEEEEEEEvNT_6ParamsE,"",@"SHT_CUDA_INFO"
	.sectionflags	@""
	.align	4


	//----- nvinfo : EIATTR_CUDA_API_VERSION
	.align		4
        /*0000*/ 	.byte	0x04, 0x37
        /*0002*/ 	.short	(.L_822 - .L_821)
.L_821:
        /*0004*/ 	.word	0x00000082


	//----- nvinfo : EIATTR_SW2861232_WAR
	.align		4
.L_822:
        /*0008*/ 	.byte	0x01, 0x35
	.zero		2


	//----- nvinfo : EIATTR_PARAM_CBANK
	.align		4
        /*000c*/ 	.byte	0x04, 0x0a
        /*000e*/ 	.short	(.L_824 - .L_823)
	.align		4
.L_823:
        /*0010*/ 	.word	index@(.nv.constant0._ZN7cutlass13device_kernelIN5flash19enable_sm80_to_sm89INS1_16FlashAttnFwdSm80INS1_25CollectiveMainloopFwdSm80ILi4ELi1ELb0EN4cute5tupleIJNS5_1CILi128EEENS7_ILi48EEES8_EEELi128ENS_6half_tEfNS_4arch4Sm80ELb0ELb1ELb0ELb1ELb0ELb0ELb1ELb0EEENS1_21CollectiveEpilogueFwdINS6_IJS8_S8_S9_EEENS6_IJNS7_ILi1EEESH_SH_EEESB_SD_Li128ELb1ELb1ELb0ELb0EEENS1_19SingleTileSchedulerILb1ELb0ELb1ELi128EEEEEEEEEvNT_6ParamsE)
        /*0014*/ 	.short	0x0160
        /*0016*/ 	.short	0x0418


	//----- nvinfo : EIATTR_CBANK_PARAM_SIZE
	.align		4
.L_824:
        /*0018*/ 	.byte	0x03, 0x19
        /*001a*/ 	.short	0x0418


	//----- nvinfo : EIATTR_KPARAM_INFO
	.align		4
        /*001c*/ 	.byte	0x04, 0x17
        /*001e*/ 	.short	(.L_826 - .L_825)
.L_825:
        /*0020*/ 	.word	0x00000000
        /*0024*/ 	.short	0x0000
        /*0026*/ 	.short	0x0000
        /*0028*/ 	.byte	0x00, 0xf0, 0x61, 0x10


	//----- nvinfo : EIATTR_MAXREG_COUNT
	.align		4
.L_826:
        /*002c*/ 	.byte	0x03, 0x1b
        /*002e*/ 	.short	0x00ff


	//----- nvinfo : EIATTR_NUM_BARRIERS
	.align		4
        /*0030*/ 	.byte	0x02, 0x4c
        /*0032*/ 	.byte	0x02
	.zero		1


	//----- nvinfo : EIATTR_ANNOTATIONS
	.align		4
        /*0034*/ 	.byte	0x04, 0x55
        /*0036*/ 	.short	(.L_828 - .L_827)


	//   ....[0]....
.L_827:
        /* <DEDUP_REMOVED lines=44> */


	//----- nvinfo : EIATTR_MERCURY_ISA_VERSION
	.align		4
.L_828:
        /*02e8*/ 	.byte	0x03, 0x5f
        /*02ea*/ 	.short	0x0000


	//----- nvinfo : EIATTR_COOP_GROUP_MASK_REGIDS
	.align		4
        /*02ec*/ 	.byte	0x04, 0x29
        /*02ee*/ 	.short	(.L_830 - .L_829)


	//   ....[0]....
.L_829:
        /*02f0*/ 	.word	0xffffffff


	//   ....[1]....
        /*02f4*/ 	.word	0xffffffff


	//   ....[2]....
        /*02f8*/ 	.word	0xffffffff


	//   ....[3]....
        /*02fc*/ 	.word	0xffffffff


	//   ....[4]....
        /*0300*/ 	.word	0xffffffff


	//   ....[5]....
        /*0304*/ 	.word	0xffffffff


	//   ....[6]....
        /*0308*/ 	.word	0xffffffff


	//   ....[7]....
        /*030c*/ 	.word	0xffffffff


	//   ....[8]....
        /*0310*/ 	.word	0xffffffff


	//   ....[9]....
        /*0314*/ 	.word	0xffffffff


	//   ....[10]....
        /*0318*/ 	.word	0xffffffff


	//   ....[11]....
        /*031c*/ 	.word	0xffffffff


	//   ....[12]....
        /*0320*/ 	.word	0xffffffff


	//   ....[13]....
        /*0324*/ 	.word	0xffffffff


	//   ....[14]....
        /*0328*/ 	.word	0xffffffff


	//   ....[15]....
        /*032c*/ 	.word	0xffffffff


	//   ....[16]....
        /*0330*/ 	.word	0xffffffff


	//   ....[17]....
        /*0334*/ 	.word	0xffffffff


	//   ....[18]....
        /*0338*/ 	.word	0xffffffff


	//   ....[19]....
        /*033c*/ 	.word	0xffffffff


	//   ....[20]....
        /*0340*/ 	.word	0xffffffff


	//   ....[21]....
        /*0344*/ 	.word	0xffffffff


	//   ....[22]....
        /*0348*/ 	.word	0xffffffff


	//   ....[23]....
        /*034c*/ 	.word	0xffffffff


	//   ....[24]....
        /*0350*/ 	.word	0xffffffff


	//   ....[25]....
        /*0354*/ 	.word	0xffffffff


	//   ....[26]....
        /*0358*/ 	.word	0xffffffff


	//   ....[27]....
        /*035c*/ 	.word	0xffffffff


	//   ....[28]....
        /*0360*/ 	.word	0xffffffff


	//   ....[29]....
        /*0364*/ 	.word	0xffffffff


	//   ....[30]....
        /*0368*/ 	.word	0xffffffff


	//   ....[31]....
        /*036c*/ 	.word	0xffffffff


	//   ....[32]....
        /*0370*/ 	.word	0xffffffff


	//   ....[33]....
        /*0374*/ 	.word	0xffffffff


	//   ....[34]....
        /*0378*/ 	.word	0xffffffff


	//   ....[35]....
        /*037c*/ 	.word	0xffffffff


	//   ....[36]....
        /*0380*/ 	.word	0xffffffff


	//   ....[37]....
        /*0384*/ 	.word	0xffffffff


	//   ....[38]....
        /*0388*/ 	.word	0xffffffff


	//   ....[39]....
        /*038c*/ 	.word	0xffffffff


	//   ....[40]....
        /*0390*/ 	.word	0xffffffff


	//   ....[41]....
        /*0394*/ 	.word	0xffffffff


	//   ....[42]....
        /*0398*/ 	.word	0xffffffff


	//   ....[43]....
        /*039c*/ 	.word	0xffffffff


	//   ....[44]....
        /*03a0*/ 	.word	0xffffffff


	//   ....[45]....
        /*03a4*/ 	.word	0xffffffff


	//   ....[46]....
        /*03a8*/ 	.word	0xffffffff


	//   ....[47]....
        /*03ac*/ 	.word	0xffffffff


	//   ....[48]....
        /*03b0*/ 	.word	0xffffffff


	//   ....[49]....
        /*03b4*/ 	.word	0xffffffff


	//   ....[50]....
        /*03b8*/ 	.word	0xffffffff


	//   ....[51]....
        /*03bc*/ 	.word	0xffffffff


	//   ....[52]....
        /*03c0*/ 	.word	0xffffffff


	//   ....[53]....
        /*03c4*/ 	.word	0xffffffff


	//   ....[54]....
        /*03c8*/ 	.word	0xffffffff


	//   ....[55]....
        /*03cc*/ 	.word	0xffffffff


	//   ....[56]....
        /*03d0*/ 	.word	0xffffffff


	//   ....[57]....
        /*03d4*/ 	.word	0xffffffff


	//   ....[58]....
        /*03d8*/ 	.word	0xffffffff


	//   ....[59]....
        /*03dc*/ 	.word	0xffffffff


	//   ....[60]....
        /*03e0*/ 	.word	0xffffffff


	//   ....[61]....
        /*03e4*/ 	.word	0xffffffff


	//   ....[62]....
        /*03e8*/ 	.word	0xffffffff


	//   ....[63]....
        /*03ec*/ 	.word	0xffffffff


	//   ....[64]....
        /*03f0*/ 	.word	0xffffffff


	//   ....[65]....
        /*03f4*/ 	.word	0xffffffff


	//   ....[66]....
        /*03f8*/ 	.word	0xffffffff


	//   ....[67]....
        /*03fc*/ 	.word	0xffffffff


	//   ....[68]....
        /*0400*/ 	.word	0xffffffff


	//   ....[69]....
        /*0404*/ 	.word	0xffffffff


	//   ....[70]....
        /*0408*/ 	.word	0xffffffff


	//   ....[71]....
        /*040c*/ 	.word	0xffffffff


	//   ....[72]....
        /*0410*/ 	.word	0xffffffff


	//   ....[73]....
        /*0414*/ 	.word	0xffffffff


	//   ....[74]....
        /*0418*/ 	.word	0xffffffff


	//   ....[75]....
        /*041c*/ 	.word	0xffffffff


	//   ....[76]....
        /*0420*/ 	.word	0xffffffff


	//   ....[77]....
        /*0424*/ 	.word	0xffffffff


	//   ....[78]....
        /*0428*/ 	.word	0xffffffff


	//   ....[79]....
        /*042c*/ 	.word	0xffffffff


	//   ....[80]....
        /*0430*/ 	.word	0xffffffff


	//   ....[81]....
        /*0434*/ 	.word	0xffffffff


	//   ....[82]....
        /*0438*/ 	.word	0xffffffff


	//   ....[83]....
        /*043c*/ 	.word	0xffffffff


	//   ....[84]....
        /*0440*/ 	.word	0xffffffff


	//   ....[85]....
        /*0444*/ 	.word	0xffffffff


	//   ....[86]....
        /*0448*/ 	.word	0xffffffff


	//   ....[87]....
        /*044c*/ 	.word	0xffffffff


	//   ....[88]....
        /*0450*/ 	.word	0xffffffff


	//   ....[89]....
        /*0454*/ 	.word	0xffffffff


	//   ....[90]....
        /*0458*/ 	.word	0xffffffff


	//   ....[91]....
        /*045c*/ 	.word	0xffffffff


	//   ....[92]....
        /*0460*/ 	.word	0xffffffff


	//   ....[93]....
        /*0464*/ 	.word	0xffffffff


	//   ....[94]....
        /*0468*/ 	.word	0xffffffff


	//   ....[95]....
        /*046c*/ 	.word	0xffffffff


	//   ....[96]....
        /*0470*/ 	.word	0xffffffff


	//   ....[97]....
        /*0474*/ 	.word	0xffffffff


	//   ....[98]....
        /*0478*/ 	.word	0xffffffff


	//   ....[99]....
        /*047c*/ 	.word	0xffffffff


	//   ....[100]....
        /*0480*/ 	.word	0xffffffff


	//   ....[101]....
        /*0484*/ 	.word	0xffffffff


	//   ....[102]....
        /*0488*/ 	.word	0xffffffff


	//   ....[103]....
        /*048c*/ 	.word	0xffffffff


	//   ....[104]....
        /*0490*/ 	.word	0xffffffff


	//   ....[105]....
        /*0494*/ 	.word	0xffffffff


	//   ....[106]....
        /*0498*/ 	.word	0xffffffff


	//   ....[107]....
        /*049c*/ 	.word	0xffffffff


	//   ....[108]....
        /*04a0*/ 	.word	0xffffffff


	//----- nvinfo : EIATTR_COOP_GROUP_INSTR_OFFSETS
	.align		4
.L_830:
        /*04a4*/ 	.byte	0x04, 0x28
        /*04a6*/ 	.short	(.L_832 - .L_831)


	//   ....[0]....
.L_831:
        /*04a8*/ 	.word	0x00000090


	//   ....[1]....
        /*04ac*/ 	.word	0x00001650


	//   ....[2]....
        /*04b0*/ 	.word	0x00001680


	//   ....[3]....
        /*04b4*/ 	.word	0x00001900


	//   ....[4]....
        /*04b8*/ 	.word	0x00001930


	//   ....[5]....
        /*04bc*/ 	.word	0x00001a10


	//   ....[6]....
        /*04c0*/ 	.word	0x00001a40


	//   ....[7]....
        /*04c4*/ 	.word	0x00001b20


	//   ....[8]....
        /*04c8*/ 	.word	0x00001b50


	//   ....[9]....
        /*04cc*/ 	.word	0x00001c30


	//   ....[10]....
        /*04d0*/ 	.word	0x00001c60


	//   ....[11]....
        /*04d4*/ 	.word	0x00001d40


	//   ....[12]....
        /*04d8*/ 	.word	0x00001d70


	//   ....[13]....
        /*04dc*/ 	.word	0x00001e50


	//   ....[14]....
        /*04e0*/ 	.word	0x00001e80


	//   ....[15]....
        /*04e4*/ 	.word	0x00001f60


	//   ....[16]....
        /*04e8*/ 	.word	0x00001fa0


	//   ....[17]....
        /*04ec*/ 	.word	0x00003570


	//   ....[18]....
        /*04f0*/ 	.word	0x000037b0


	//   ....[19]....
        /*04f4*/ 	.word	0x00003980


	//   ....[20]....
        /*04f8*/ 	.word	0x00004430


	//   ....[21]....
        /*04fc*/ 	.word	0x00004bb0


	//   ....[22]....
        /*0500*/ 	.word	0x00004bf0


	//   ....[23]....
        /*0504*/ 	.word	0x00004d70


	//   ....[24]....
        /*0508*/ 	.word	0x00004da0


	//   ....[25]....
        /*050c*/ 	.word	0x000053c0


	//   ....[26]....
        /*0510*/ 	.word	0x00005480


	//   ....[27]....
        /*0514*/ 	.word	0x000054e0


	//   ....[28]....
        /*0518*/ 	.word	0x000056e0


	//   ....[29]....
        /*051c*/ 	.word	0x00008230


	//   ....[30]....
        /*0520*/ 	.word	0x000084a0


	//   ....[31]....
        /*0524*/ 	.word	0x00008690


	//   ....[32]....
        /*0528*/ 	.word	0x00008f90


	//   ....[33]....
        /*052c*/ 	.word	0x000097d0


	//   ....[34]....
        /*0530*/ 	.word	0x000098f0


	//   ....[35]....
        /*0534*/ 	.word	0x000099a0


	//   ....[36]....
        /*0538*/ 	.word	0x00009ad0


	//   ....[37]....
        /*053c*/ 	.word	0x00009b20


	//   ....[38]....
        /*0540*/ 	.word	0x00009c00


	//   ....[39]....
        /*0544*/ 	.word	0x00009f70


	//   ....[40]....
        /*0548*/ 	.word	0x00009ff0


	//   ....[41]....
        /*054c*/ 	.word	0x0000ce00


	//   ....[42]....
        /*0550*/ 	.word	0x0000ce60


	//   ....[43]....
        /*0554*/ 	.word	0x0000ce90


	//   ....[44]....
        /*0558*/ 	.word	0x0000cec0


	//   ....[45]....
        /*055c*/ 	.word	0x0000cf10


	//   ....[46]....
        /*0560*/ 	.word	0x0000cf50


	//   ....[47]....
        /*0564*/ 	.word	0x0000d220


	//   ....[48]....
        /*0568*/ 	.word	0x0000d3a0


	//   ....[49]....
        /*056c*/ 	.word	0x0000fd30


	//   ....[50]....
        /*0570*/ 	.word	0x0000ff50


	//   ....[51]....
        /*0574*/ 	.word	0x00010140


	//   ....[52]....
        /*0578*/ 	.word	0x00010c10


	//   ....[53]....
        /*057c*/ 	.word	0x00011360


	//   ....[54]....
        /*0580*/ 	.word	0x00011470


	//   ....[55]....
        /*0584*/ 	.word	0x000114e0


	//   ....[56]....
        /*0588*/ 	.word	0x00011610


	//   ....[57]....
        /*058c*/ 	.word	0x00011690


	//   ....[58]....
        /*0590*/ 	.word	0x000117e0


	//   ....[59]....
        /*0594*/ 	.word	0x00011bb0


	//   ....[60]....
        /*0598*/ 	.word	0x00011c70


	//   ....[61]....
        /*059c*/ 	.word	0x000136f0


	//   ....[62]....
        /*05a0*/ 	.word	0x00013700


	//   ....[63]....
        /*05a4*/ 	.word	0x00013710


	//   ....[64]....
        /*05a8*/ 	.word	0x00013720


	//   ....[65]....
        /*05ac*/ 	.word	0x00013750


	//   ....[66]....
        /*05b0*/ 	.word	0x00013770


	//   ....[67]....
        /*05b4*/ 	.word	0x00013790


	//   ....[68]....
        /*05b8*/ 	.word	0x000137a0


	//   ....[69]....
        /*05bc*/ 	.word	0x00015320


	//   ....[70]....
        /*05c0*/ 	.word	0x00015340


	//   ....[71]....
        /*05c4*/ 	.word	0x00015370


	//   ....[72]....
        /*05c8*/ 	.word	0x00015390


	//   ....[73]....
        /*05cc*/ 	.word	0x000153b0


	//   ....[74]....
        /*05d0*/ 	.word	0x000153d0


	//   ....[75]....
        /*05d4*/ 	.word	0x000153e0


	//   ....[76]....
        /*05d8*/ 	.word	0x000153f0


	//   ....[77]....
        /*05dc*/ 	.word	0x00015630


	//   ....[78]....
        /*05e0*/ 	.word	0x00015640


	//   ....[79]....
        /*05e4*/ 	.word	0x00015740


	//   ....[80]....
        /*05e8*/ 	.word	0x00015770


	//   ....[81]....
        /*05ec*/ 	.word	0x00015850


	//   ....[82]....
        /*05f0*/ 	.word	0x00015880


	//   ....[83]....
        /*05f4*/ 	.word	0x00015960


	//   ....[84]....
        /*05f8*/ 	.word	0x00015990


	//   ....[85]....
        /*05fc*/ 	.word	0x00015a70


	//   ....[86]....
        /*0600*/ 	.word	0x00015aa0


	//   ....[87]....
        /*0604*/ 	.word	0x00015b80


	//   ....[88]....
        /*0608*/ 	.word	0x00015bb0


	//   ....[89]....
        /*060c*/ 	.word	0x00015c90


	//   ....[90]....
        /*0610*/ 	.word	0x00015cc0


	//   ....[91]....
        /*0614*/ 	.word	0x00015da0


	//   ....[92]....
        /*0618*/ 	.word	0x00015dc0


	//   ....[93]....
        /*061c*/ 	.word	0x00016570


	//   ....[94]....
        /*0620*/ 	.word	0x00016580


	//   ....[95]....
        /*0624*/ 	.word	0x00016650


	//   ....[96]....
        /*0628*/ 	.word	0x00016680


	//   ....[97]....
        /*062c*/ 	.word	0x00016750


	//   ....[98]....
        /*0630*/ 	.word	0x00016780


	//   ....[99]....
        /*0634*/ 	.word	0x00016850


	//   ....[100]....
        /*0638*/ 	.word	0x00016880


	//   ....[101]....
        /*063c*/ 	.word	0x00016950


	//   ....[102]....
        /*0640*/ 	.word	0x00016980


	//   ....[103]....
        /*0644*/ 	.word	0x00016a50


	//   ....[104]....
        /*0648*/ 	.word	0x00016a80


	//   ....[105]....
        /*064c*/ 	.word	0x00016b50


	//   ....[106]....
        /*0650*/ 	.word	0x00016b80


	//   ....[107]....
        /*0654*/ 	.word	0x00016c50


	//   ....[108]....
        /*0658*/ 	.word	0x00016c70


	//----- nvinfo : EIATTR_EXIT_INSTR_OFFSETS
	.align		4
.L_832:
        /*065c*/ 	.byte	0x04, 0x1c
        /*065e*/ 	.short	(.L_834 - .L_833)


	//   ....[0]....
.L_833:
        /*0660*/ 	.word	0x00000350


	//   ....[1]....
        /*0664*/ 	.word	0x00015dd0


	//   ....[2]....
        /*0668*/ 	.word	0x00015e30


	//   ....[3]....
        /*066c*/ 	.word	0x00015e90


	//   ....[4]....
        /*0670*/ 	.word	0x00016c80


	//   ....[5]....
        /*0674*/ 	.word	0x00016cd0


	//   ....[6]....
        /*0678*/ 	.word	0x00016d30


	//----- nvinfo : EIATTR_CTAIDZ_USED
	.align		4
.L_834:
        /*067c*/ 	.byte	0x01, 0x04
	.zero		2


	//----- nvinfo : EIATTR_MAX_THREADS
	.align		4
        /*0680*/ 	.byte	0x04, 0x05
        /*0682*/ 	.short	(.L_836 - .L_835)
.L_835:
        /*0684*/ 	.word	0x00000080
        /*0688*/ 	.word	0x00000001
        /*068c*/ 	.word	0x00000001


	//----- nvinfo : EIATTR_CRS_STACK_SIZE
	.align		4
.L_836:
        /*0690*/ 	.byte	0x04, 0x1e
        /*0692*/ 	.short	(.L_838 - .L_837)
.L_837:
        /*0694*/ 	.word	0x00000000
.L_838:


//--------------------- .nv.info._ZN7cutlass13device_kernelIN5flash19enable_sm80_to_sm89INS1_16FlashAttnFwdSm80INS1_25CollectiveMainloopFwdSm80ILi4ELi1ELb0EN4cute5tupleIJNS5_1CILi128EEENS7_ILi48EEES8_EEELi128ENS_6half_tEfNS_4arch4Sm80ELb0ELb1ELb0ELb1ELb0ELb1ELb1ELb0EEENS1_21CollectiveEpilogueFwdINS6_IJS8_S8_S9_EEENS6_IJNS7_ILi1EEESH_SH_EEESB_SD_Li128ELb1ELb1ELb0ELb0EEENS1_19SingleTileSchedulerILb1ELb0ELb1ELi128EEEEEEEEEvNT_6ParamsE --------------------------
	.section	.nv.info._ZN7cutlass13device_kernelIN5flash19enable_sm80_to_sm89INS1_16FlashAttnFwdSm80INS1_25CollectiveMainloopFwdSm80ILi4ELi1ELb0EN4cute5tupleIJNS5_1CILi128EEENS7_ILi48EEES8_EEELi128ENS_6half_tEfNS_4arch4Sm80ELb0ELb1ELb0ELb1ELb0ELb1ELb1ELb0EEENS1_21CollectiveEpilogueFwdINS6_IJS8_S8_S9_EEENS6_IJNS7_ILi1EEESH_SH_EEESB_SD_Li128ELb1ELb1ELb0ELb0EEENS1_19SingleTileSchedulerILb1ELb0ELb1ELi128EEEEEEEEEvNT_6ParamsE,"",@"SHT_CUDA_INFO"
	.sectionflags	@""
	.align	4


	//----- nvinfo : EIATTR_CUDA_API_VERSION
	.align		4
        /*0000*/ 	.byte	0x04, 0x37
        /*0002*/ 	.short	(.L_840 - .L_839)
.L_839:
        /*0004*/ 	.word	0x00000082


	//----- nvinfo : EIATTR_SW2861232_WAR
	.align		4
.L_840:
        /*0008*/ 	.byte	0x01, 0x35
	.zero		2


	//----- nvinfo : EIATTR_PARAM_CBANK
	.align		4
        /*000c*/ 	.byte	0x04, 0x0a
        /*000e*/ 	.short	(.L_842 - .L_841)
	.align		4
.L_841:
        /*0010*/ 	.word	index@(.nv.constant0._ZN7cutlass13device_kernelIN5flash19enable_sm80_to_sm89INS1_16FlashAttnFwdSm80INS1_25CollectiveMainloopFwdSm80ILi4ELi1ELb0EN4cute5tupleIJNS5_1CILi128EEENS7_ILi48EEES8_EEELi128ENS_6half_tEfNS_4arch4Sm80ELb0ELb1ELb0ELb1ELb0ELb1ELb1ELb0EEENS1_21CollectiveEpilogueFwdINS6_IJS8_S8_S9_EEENS6_IJNS7_ILi1EEESH_SH_EEESB_SD_Li128ELb1ELb1ELb0ELb0EEENS1_19SingleTileSchedulerILb1ELb0ELb1ELi128EEEEEEEEEvNT_6ParamsE)
        /*0014*/ 	.short	0x0160
        /*0016*/ 	.short	0x0418


	//----- nvinfo : EIATTR_CBANK_PARAM_SIZE
	.align		4
.L_842:
        /*0018*/ 	.byte	0x03, 0x19
        /*001a*/ 	.short	0x0418


	//----- nvinfo : EIATTR_KPARAM_INFO
	.align		4
        /*001c*/ 	.byte	0x04, 0x17
        /*001e*/ 	.short	(.L_844 - .L_843)
.L_843:
        /*0020*/ 	.word	0x00000000
        /*0024*/ 	.short	0x0000
        /*0026*/ 	.short	0x0000
        /*0028*/ 	.byte	0x00, 0xf0, 0x61, 0x10


	//----- nvinfo : EIATTR_MAXREG_COUNT
	.align		4
.L_844:
        /*002c*/ 	.byte	0x03, 0x1b
        /*002e*/ 	.short	0x00ff


	//----- nvinfo : EIATTR_NUM_BARRIERS
	.align		4
        /*0030*/ 	.byte	0x02, 0x4c
        /*0032*/ 	.byte	0x02
	.zero		1


	//----- nvinfo : EIATTR_ANNOTATIONS
	.align		4
        /*0034*/ 	.byte	0x04, 0x55
        /*0036*/ 	.short	(.L_846 - .L_845)


	//   ....[0]....
.L_845:
        /* <DEDUP_REMOVED lines=62> */


	//----- nvinfo : EIATTR_MERCURY_ISA_VERSION
	.align		4
.L_846:
        /*0408*/ 	.byte	0x03, 0x5f
        /*040a*/ 	.short	0x0000


	//----- nvinfo : EIATTR_COOP_GROUP_MASK_REGIDS
	.align		4
        /*040c*/ 	.byte	0x04, 0x29
        /*040e*/ 	.short	(.L_848 - .L_847)


	//   ....[0]....
.L_847:
        /*0410*/ 	.word	0xffffffff


	//   ....[1]....
        /*0414*/ 	.word	0xffffffff


	//   ....[2]....
        /*0418*/ 	.word	0xffffffff


	//   ....[3]....
        /*041c*/ 	.word	0xffffffff


	//   ....[4]....
        /*0420*/ 	.word	0xffffffff


	//   ....[5]....
        /*0424*/ 	.word	0xffffffff


	//   ....[6]....
        /*0428*/ 	.word	0xffffffff


	//   ....[7]....
        /*042c*/ 	.word	0xffffffff


	//   ....[8]....
        /*0430*/ 	.word	0xffffffff


	//   ....[9]....
        /*0434*/ 	.word	0xffffffff


	//   ....[10]....
        /*0438*/ 	.word	0xffffffff


	//   ....[11]....
        /*043c*/ 	.word	0xffffffff


	//   ....[12]....
        /*0440*/ 	.word	0xffffffff


	//   ....[13]....
        /*0444*/ 	.word	0xffffffff


	//   ....[14]....
        /*0448*/ 	.word	0xffffffff


	//   ....[15]....
        /*044c*/ 	.word	0xffffffff


	//   ....[16]....
        /*0450*/ 	.word	0xffffffff


	//   ....[17]....
        /*0454*/ 	.word	0xffffffff


	//   ....[18]....
        /*0458*/ 	.word	0xffffffff


	//   ....[19]....
        /*045c*/ 	.word	0xffffffff


	//   ....[20]....
        /*0460*/ 	.word	0xffffffff


	//   ....[21]....
        /*0464*/ 	.word	0xffffffff


	//   ....[22]....
        /*0468*/ 	.word	0xffffffff


	//   ....[23]....
        /*046c*/ 	.word	0xffffffff


	//   ....[24]....
        /*0470*/ 	.word	0xffffffff


	//   ....[25]....
        /*0474*/ 	.word	0xffffffff


	//   ....[26]....
        /*0478*/ 	.word	0xffffffff


	//   ....[27]....
        /*047c*/ 	.word	0xffffffff


	//   ....[28]....
        /*0480*/ 	.word	0xffffffff


	//   ....[29]....
        /*0484*/ 	.word	0xffffffff


	//   ....[30]....
        /*0488*/ 	.word	0xffffffff


	//   ....[31]....
        /*048c*/ 	.word	0xffffffff


	//   ....[32]....
        /*0490*/ 	.word	0xffffffff


	//   ....[33]....
        /*0494*/ 	.word	0xffffffff


	//   ....[34]....
        /*0498*/ 	.word	0xffffffff


	//   ....[35]....
        /*049c*/ 	.word	0xffffffff


	//   ....[36]....
        /*04a0*/ 	.word	0xffffffff


	//   ....[37]....
        /*04a4*/ 	.word	0xffffffff


	//   ....[38]....
        /*04a8*/ 	.word	0xffffffff


	//   ....[39]....
        /*04ac*/ 	.word	0xffffffff


	//   ....[40]....
        /*04b0*/ 	.word	0xffffffff


	//   ....[41]....
        /*04b4*/ 	.word	0xffffffff


	//   ....[42]....
        /*04b8*/ 	.word	0xffffffff


	//   ....[43]....
        /*04bc*/ 	.word	0xffffffff


	//   ....[44]....
        /*04c0*/ 	.word	0xffffffff


	//   ....[45]....
        /*04c4*/ 	.word	0xffffffff


	//   ....[46]....
        /*04c8*/ 	.word	0xffffffff


	//   ....[47]....
        /*04cc*/ 	.word	0xffffffff


	//   ....[48]....
        /*04d0*/ 	.word	0xffffffff


	//   ....[49]....
        /*04d4*/ 	.word	0xffffffff


	//   ....[50]....
        /*04d8*/ 	.word	0xffffffff


	//   ....[51]....
        /*04dc*/ 	.word	0xffffffff


	//   ....[52]....
        /*04e0*/ 	.word	0xffffffff


	//   ....[53]....
        /*04e4*/ 	.word	0xffffffff


	//   ....[54]....
        /*04e8*/ 	.word	0xffffffff


	//   ....[55]....
        /*04ec*/ 	.word	0xffffffff


	//   ....[56]....
        /*04f0*/ 	.word	0xffffffff


	//   ....[57]....
        /*04f4*/ 	.word	0xffffffff


	//   ....[58]....
        /*04f8*/ 	.word	0xffffffff


	//   ....[59]....
        /*04fc*/ 	.word	0xffffffff


	//   ....[60]....
        /*0500*/ 	.word	0xffffffff


	//   ....[61]....
        /*0504*/ 	.word	0xffffffff


	//   ....[62]....
        /*0508*/ 	.word	0xffffffff


	//   ....[63]....
        /*050c*/ 	.word	0xffffffff


	//   ....[64]....
        /*0510*/ 	.word	0xffffffff


	//   ....[65]....
        /*0514*/ 	.word	0xffffffff


	//   ....[66]....
        /*0518*/ 	.word	0xffffffff


	//   ....[67]....
        /*051c*/ 	.word	0xffffffff


	//   ....[68]....
        /*0520*/ 	.word	0xffffffff


	//   ....[69]....
        /*0524*/ 	.word	0xffffffff


	//   ....[70]....
        /*0528*/ 	.word	0xffffffff


	//   ....[71]....
        /*052c*/ 	.word	0xffffffff


	//   ....[72]....
        /*0530*/ 	.word	0xffffffff


	//   ....[73]....
        /*0534*/ 	.word	0xffffffff


	//   ....[74]....
        /*0538*/ 	.word	0xffffffff


	//   ....[75]....
        /*053c*/ 	.word	0xffffffff


	//   ....[76]....
        /*0540*/ 	.word	0xffffffff


	//   ....[77]....
        /*0544*/ 	.word	0xffffffff


	//   ....[78]....
        /*0548*/ 	.word	0xffffffff


	//   ....[79]....
        /*054c*/ 	.word	0xffffffff


	//   ....[80]....
        /*0550*/ 	.word	0xffffffff


	//   ....[81]....
        /*0554*/ 	.word	0xffffffff


	//   ....[82]....
        /*0558*/ 	.word	0xffffffff


	//   ....[83]....
        /*055c*/ 	.word	0xffffffff


	//   ....[84]....
        /*0560*/ 	.word	0xffffffff


	//   ....[85]....
        /*0564*/ 	.word	0xffffffff


	//   ....[86]....
        /*0568*/ 	.word	0xffffffff


	//   ....[87]....
        /*056c*/ 	.word	0xffffffff


	//   ....[88]....
        /*0570*/ 	.word	0xffffffff


	//   ....[89]....
        /*0574*/ 	.word	0xffffffff


	//   ....[90]....
        /*0578*/ 	.word	0xffffffff


	//   ....[91]....
        /*057c*/ 	.word	0xffffffff


	//   ....[92]....
        /*0580*/ 	.word	0xffffffff


	//   ....[93]....
        /*0584*/ 	.word	0xffffffff


	//   ....[94]....
        /*0588*/ 	.word	0xffffffff


	//   ....[95]....
        /*058c*/ 	.word	0xffffffff


	//   ....[96]....
        /*0590*/ 	.word	0xffffffff


	//   ....[97]....
        /*0594*/ 	.word	0xffffffff


	//   ....[98]....
        /*0598*/ 	.word	0xffffffff


	//   ....[99]....
        /*059c*/ 	.word	0xffffffff


	//   ....[100]....
        /*05a0*/ 	.word	0xffffffff


	//   ....[101]....
        /*05a4*/ 	.word	0xffffffff


	//   ....[102]....
        /*05a8*/ 	.word	0xffffffff


	//   ....[103]....
        /*05ac*/ 	.word	0xffffffff


	//   ....[104]....
        /*05b0*/ 	.word	0xffffffff


	//   ....[105]....
        /*05b4*/ 	.word	0xffffffff


	//   ....[106]....
        /*05b8*/ 	.word	0xffffffff


	//   ....[107]....
        /*05bc*/ 	.word	0xffffffff


	//   ....[108]....
        /*05c0*/ 	.word	0xffffffff


	//   ....[109]....
        /*05c4*/ 	.word	0xffffffff


	//   ....[110]....
        /*05c8*/ 	.word	0xffffffff


	//   ....[111]....
        /*05cc*/ 	.word	0xffffffff


	//   ....[112]....
        /*05d0*/ 	.word	0xffffffff


	//   ....[113]....
        /*05d4*/ 	.word	0xffffffff


	//   ....[114]....
        /*05d8*/ 	.word	0xffffffff


	//   ....[115]....
        /*05dc*/ 	.word	0xffffffff


	//   ....[116]....
        /*05e0*/ 	.word	0xffffffff


	//   ....[117]....
        /*05e4*/ 	.word	0xffffffff


	//   ....[118]....
        /*05e8*/ 	.word	0xffffffff


	//   ....[119]....
        /*05ec*/ 	.word	0xffffffff


	//   ....[120]....
        /*05f0*/ 	.word	0xffffffff


	//   ....[121]....
        /*05f4*/ 	.word	0xffffffff


	//   ....[122]....
        /*05f8*/ 	.word	0xffffffff


	//   ....[123]....
        /*05fc*/ 	.word	0xffffffff


	//   ....[124]....
        /*0600*/ 	.word	0xffffffff


	//   ....[125]....
        /*0604*/ 	.word	0xffffffff


	//   ....[126]....
        /*0608*/ 	.word	0xffffffff


	//   ....[127]....
        /*060c*/ 	.word	0xffffffff


	//   ....[128]....
        /*0610*/ 	.word	0xffffffff


	//   ....[129]....
        /*0614*/ 	.word	0xffffffff


	//   ....[130]....
        /*0618*/ 	.word	0xffffffff


	//   ....[131]....
        /*061c*/ 	.word	0xffffffff


	//   ....[132]....
        /*0620*/ 	.word	0xffffffff


	//   ....[133]....
        /*0624*/ 	.word	0xffffffff


	//   ....[134]....
        /*0628*/ 	.word	0xffffffff


	//   ....[135]....
        /*062c*/ 	.word	0xffffffff


	//   ....[136]....
        /*0630*/ 	.word	0xffffffff


	//   ....[137]....
        /*0634*/ 	.word	0xffffffff


	//   ....[138]....
        /*0638*/ 	.word	0xffffffff


	//   ....[139]....
        /*063c*/ 	.word	0xffffffff


	//   ....[140]....
        /*0640*/ 	.word	0xffffffff


	//   ....[141]....
        /*0644*/ 	.word	0xffffffff


	//   ....[142]....
        /*0648*/ 	.word	0xffffffff


	//   ....[143]....
        /*064c*/ 	.word	0xffffffff


	//   ....[144]....
        /*0650*/ 	.word	0xffffffff


	//   ....[145]....
        /*0654*/ 	.word	0xffffffff


	//   ....[146]....
        /*0658*/ 	.word	0xffffffff


	//   ....[147]....
        /*065c*/ 	.word	0xffffffff


	//   ....[148]....
        /*0660*/ 	.word	0xffffffff


	//   ....[149]....
        /*0664*/ 	.word	0xffffffff


	//   ....[150]....
        /*0668*/ 	.word	0xffffffff


	//   ....[151]....
        /*066c*/ 	.word	0xffffffff


	//   ....[152]....
        /*0670*/ 	.word	0xffffffff


	//   ....[153]....
        /*0674*/ 	.word	0xffffffff


	//   ....[154]....
        /*0678*/ 	.word	0xffffffff


	//   ....[155]....
        /*067c*/ 	.word	0xffffffff


	//   ....[156]....
        /*0680*/ 	.word	0xffffffff


	//   ....[157]....
        /*0684*/ 	.word	0xffffffff


	//   ....[158]....
        /*0688*/ 	.word	0xffffffff


	//   ....[159]....
        /*068c*/ 	.word	0xffffffff


	//   ....[160]....
        /*0690*/ 	.word	0xffffffff


	//   ....[161]....
        /*0694*/ 	.word	0xffffffff


	//   ....[162]....
        /*0698*/ 	.word	0xffffffff


	//   ....[163]....
        /*069c*/ 	.word	0xffffffff


	//   ....[164]....
        /*06a0*/ 	.word	0xffffffff


	//   ....[165]....
        /*06a4*/ 	.word	0xffffffff


	//   ....[166]....
        /*06a8*/ 	.word	0xffffffff


	//   ....[167]....
        /*06ac*/ 	.word	0xffffffff


	//   ....[168]....
        /*06b0*/ 	.word	0xffffffff


	//   ....[169]....
        /*06b4*/ 	.word	0xffffffff


	//   ....[170]....
        /*06b8*/ 	.word	0xffffffff


	//   ....[171]....
        /*06bc*/ 	.word	0xffffffff


	//   ....[172]....
        /*06c0*/ 	.word	0xffffffff


	//----- nvinfo : EIATTR_COOP_GROUP_INSTR_OFFSETS
	.align		4
.L_848:
        /*06c4*/ 	.byte	0x04, 0x28
        /*06c6*/ 	.short	(.L_850 - .L_849)


	//   ....[0]....
.L_849:
        /*06c8*/ 	.word	0x00000090


	//   ....[1]....
        /*06cc*/ 	.word	0x00007160


	//   ....[2]....
        /*06d0*/ 	.word	0x000072f0


	//   ....[3]....
        /*06d4*/ 	.word	0x00007490


	//   ....[4]....
        /*06d8*/ 	.word	0x000074c0


	//   ....[5]....
        /*06dc*/ 	.word	0x000075a0


	//   ....[6]....
        /*06e0*/ 	.word	0x000075d0


	//   ....[7]....
        /*06e4*/ 	.word	0x000076c0


	//   ....[8]....
        /*06e8*/ 	.word	0x000076f0


	//   ....[9]....
        /*06ec*/ 	.word	0x000077e0


	//   ....[10]....
        /*06f0*/ 	.word	0x00007810


	//   ....[11]....
        /*06f4*/ 	.word	0x00007900


	//   ....[12]....
        /*06f8*/ 	.word	0x00007930


	//   ....[13]....
        /*06fc*/ 	.word	0x00007a20


	//   ....[14]....
        /*0700*/ 	.word	0x00007a50


	//   ....[15]....
        /*0704*/ 	.word	0x00007b60


	//   ....[16]....
        /*0708*/ 	.word	0x00007b90


	//   ....[17]....
        /*070c*/ 	.word	0x00008250


	//   ....[18]....
        /*0710*/ 	.word	0x00008290


	//   ....[19]....
        /*0714*/ 	.word	0x000082d0


	//   ....[20]....
        /*0718*/ 	.word	0x000082f0


	//   ....[21]....
        /*071c*/ 	.word	0x00008470


	//   ....[22]....
        /*0720*/ 	.word	0x00008530


	//   ....[23]....
        /*0724*/ 	.word	0x00008570


	//   ....[24]....
        /*0728*/ 	.word	0x000085b0


	//   ....[25]....
        /*072c*/ 	.word	0x00008740


	//   ....[26]....
        /*0730*/ 	.word	0x00008800


	//   ....[27]....
        /*0734*/ 	.word	0x00008840


	//   ....[28]....
        /*0738*/ 	.word	0x00008880


	//   ....[29]....
        /*073c*/ 	.word	0x00008a30


	//   ....[30]....
        /*0740*/ 	.word	0x00008af0


	//   ....[31]....
        /*0744*/ 	.word	0x00008b30


	//   ....[32]....
        /*0748*/ 	.word	0x00008b70


	//   ....[33]....
        /*074c*/ 	.word	0x00008d00


	//   ....[34]....
        /*0750*/ 	.word	0x00008dc0


	//   ....[35]....
        /*0754*/ 	.word	0x00008e00


	//   ....[36]....
        /*0758*/ 	.word	0x00008e40


	//   ....[37]....
        /*075c*/ 	.word	0x00008ff0


	//   ....[38]....
        /*0760*/ 	.word	0x000090b0


	//   ....[39]....
        /*0764*/ 	.word	0x000090f0


	//   ....[40]....
        /*0768*/ 	.word	0x00009130


	//   ....[41]....
        /*076c*/ 	.word	0x000092c0


	//   ....[42]....
        /*0770*/ 	.word	0x00009380


	//   ....[43]....
        /*0774*/ 	.word	0x000093c0


	//   ....[44]....
        /*0778*/ 	.word	0x00009400


	//   ....[45]....
        /*077c*/ 	.word	0x000095a0


	//   ....[46]....
        /*0780*/ 	.word	0x00009660


	//   ....[47]....
        /*0784*/ 	.word	0x000096a0


	//   ....[48]....
        /*0788*/ 	.word	0x000096e0


	//   ....[49]....
        /*078c*/ 	.word	0x0000c9c0


	//   ....[50]....
        /*0790*/ 	.word	0x0000ca10


	//   ....[51]....
        /*0794*/ 	.word	0x0000ca40


	//   ....[52]....
        /*0798*/ 	.word	0x0000ca90


	//   ....[53]....
        /*079c*/ 	.word	0x0000cb10


	//   ....[54]....
        /*07a0*/ 	.word	0x0000cb30


	//   ....[55]....
        /*07a4*/ 	.word	0x0000cb50


	//   ....[56]....
        /*07a8*/ 	.word	0x0000cb70


	//   ....[57]....
        /*07ac*/ 	.word	0x0000cd80


	//   ....[58]....
        /*07b0*/ 	.word	0x0000cdc0


	//   ....[59]....
        /*07b4*/ 	.word	0x0000cdf0


	//   ....[60]....
        /*07b8*/ 	.word	0x0000ce40


	//   ....[61]....
        /*07bc*/ 	.word	0x0000cfb0


	//   ....[62]....
        /*07c0*/ 	.word	0x0000cfd0


	//   ....[63]....
        /*07c4*/ 	.word	0x0000cff0


	//   ....[64]....
        /*07c8*/ 	.word	0x0000d010


	//   ....[65]....
        /*07cc*/ 	.word	0x0000d220


	//   ....[66]....
        /*07d0*/ 	.word	0x0000d260


	//   ....[67]....
        /*07d4*/ 	.word	0x0000d290


	//   ....[68]....
        /*07d8*/ 	.word	0x0000d2e0


	//   ....[69]....
        /*07dc*/ 	.word	0x0000d450


	//   ....[70]....
        /*07e0*/ 	.word	0x0000d470


	//   ....[71]....
        /*07e4*/ 	.word	0x0000d490


	//   ....[72]....
        /*07e8*/ 	.word	0x0000d4b0


	//   ....[73]....
        /*07ec*/ 	.word	0x0000d6c0


	//   ....[74]....
        /*07f0*/ 	.word	0x0000d700


	//   ....[75]....
        /*07f4*/ 	.word	0x0000d720


	//   ....[76]....
        /*07f8*/ 	.word	0x0000d770


	//   ....[77]....
        /*07fc*/ 	.word	0x0000d8e0


	//   ....[78]....
        /*0800*/ 	.word	0x0000d900


	//   ....[79]....
        /*0804*/ 	.word	0x0000d920


	//   ....[80]....
        /*0808*/ 	.word	0x0000d940


	//   ....[81]....
        /*080c*/ 	.word	0x00012450


	//   ....[82]....
        /*0810*/ 	.word	0x00012680


	//   ....[83]....
        /*0814*/ 	.word	0x00012820


	//   ....[84]....
        /*0818*/ 	.word	0x00012fa0


	//   ....[85]....
        /*081c*/ 	.word	0x00013650


	//   ....[86]....
        /*0820*/ 	.word	0x000137d0


	//   ....[87]....
        /*0824*/ 	.word	0x00013870


	//   ....[88]....
        /*0828*/ 	.word	0x00013960


	//   ....[89]....
        /*082c*/ 	.word	0x00013c20


	//   ....[90]....
        /*0830*/ 	.word	0x00013d20


	//   ....[91]....
        /*0834*/ 	.word	0x00013d50


	//   ....[92]....
        /*0838*/ 	.word	0x00013db0


	//   ....[93]....
        /*083c*/ 	.word	0x00016eb0


	//   ....[94]....
        /*0840*/ 	.word	0x00017070


	//   ....[95]....
        /*0844*/ 	.word	0x00017230


	//   ....[96]....
        /*0848*/ 	.word	0x00017850


	//   ....[97]....
        /*084c*/ 	.word	0x00017fb0


	//   ....[98]....
        /*0850*/ 	.word	0x000180b0


	//   ....[99]....
        /*0854*/ 	.word	0x000181d0


	//   ....[100]....
        /*0858*/ 	.word	0x00018320


	//   ....[101]....
        /*085c*/ 	.word	0x000183c0


	//   ....[102]....
        /*0860*/ 	.word	0x00018560


	//   ....[103]....
        /*0864*/ 	.word	0x000186c0


	//   ....[104]....
        /*0868*/ 	.word	0x00018720


	//   ....[105]....
        /*086c*/ 	.word	0x0001b560


	//   ....[106]....
        /*0870*/ 	.word	0x0001b5c0


	//   ....[107]....
        /*0874*/ 	.word	0x0001b5f0


	//   ....[108]....
        /*0878*/ 	.word	0x0001b620


	//   ....[109]....
        /*087c*/ 	.word	0x0001b670


	//   ....[110]....
        /*0880*/ 	.word	0x0001b6b0


	//   ....[111]....
        /*0884*/ 	.word	0x0001b970


	//   ....[112]....
        /*0888*/ 	.word	0x0001baf0


	//   ....[113]....
        /*088c*/ 	.word	0x0001e480


	//   ....[114]....
        /*0890*/ 	.word	0x0001e790


	//   ....[115]....
        /*0894*/ 	.word	0x0001ec60


	//   ....[116]....
        /*0898*/ 	.word	0x0001f0e0


	//   ....[117]....
        /*089c*/ 	.word	0x0001f850


	//   ....[118]....
        /*08a0*/ 	.word	0x0001f8a0


	//   ....[119]....
        /*08a4*/ 	.word	0x0001f9d0


	//   ....[120]....
        /*08a8*/ 	.word	0x0001fa20


	//   ....[121]....
        /*08ac*/ 	.word	0x0001fa50


	//   ....[122]....
        /*08b0*/ 	.word	0x0001fb90


	//   ....[123]....
        /*08b4*/ 	.word	0x0001fd90


	//   ....[124]....
        /*08b8*/ 	.word	0x0001ff30


	//   ....[125]....
        /*08bc*/ 	.word	0x000219c0


	//   ....[126]....
        /*08c0*/ 	.word	0x000219d0


	//   ....[127]....
        /*08c4*/ 	.word	0x000219e0


	//   ....[128]....
        /*08c8*/ 	.word	0x000219f0


	//   ....[129]....
        /*08cc*/ 	.word	0x00021a20


	//   ....[130]....
        /*08d0*/ 	.word	0x00021a40


	//   ....[131]....
        /*08d4*/ 	.word	0x00021a60


	//   ....[132]....
        /*08d8*/ 	.word	0x00021a70


	//   ....[133]....
        /*08dc*/ 	.word	0x000235b0


	//   ....[134]....
        /*08e0*/ 	.word	0x000235f0


	//   ....[135]....
        /*08e4*/ 	.word	0x00023620


	//   ....[136]....
        /*08e8*/ 	.word	0x00023640


	//   ....[137]....
        /*08ec*/ 	.word	0x00023660


	//   ....[138]....
        /*08f0*/ 	.word	0x00023680


	//   ....[139]....
        /*08f4*/ 	.word	0x00023690


	//   ....[140]....
        /*08f8*/ 	.word	0x000236a0


	//   ....[141]....
        /*08fc*/ 	.word	0x000238e0


	//   ....[142]....
        /*0900*/ 	.word	0x000238f0


	//   ....[143]....
        /*0904*/ 	.word	0x000239f0


	//   ....[144]....
        /*0908*/ 	.word	0x00023a20


	//   ....[145]....
        /*090c*/ 	.word	0x00023b00


	//   ....[146]....
        /*0910*/ 	.word	0x00023b30


	//   ....[147]....
        /*0914*/ 	.word	0x00023c10


	//   ....[148]....
        /*0918*/ 	.word	0x00023c40


	//   ....[149]....
        /*091c*/ 	.word	0x00023d20


	//   ....[150]....
        /*0920*/ 	.word	0x00023d50


	//   ....[151]....
        /*0924*/ 	.word	0x00023e30


	//   ....[152]....
        /*0928*/ 	.word	0x00023e60


	//   ....[153]....
        /*092c*/ 	.word	0x00023f40


	//   ....[154]....
        /*0930*/ 	.word	0x00023f70


	//   ....[155]....
        /*0934*/ 	.word	0x00024050


	//   ....[156]....
        /*0938*/ 	.word	0x00024070


	//   ....[157]....
        /*093c*/ 	.word	0x000247e0


	//   ....[158]....
        /*0940*/ 	.word	0x000247f0


	//   ....[159]....
        /*0944*/ 	.word	0x000248c0


	//   ....[160]....
        /*0948*/ 	.word	0x000248f0


	//   ....[161]....
        /*094c*/ 	.word	0x000249c0


	//   ....[162]....
        /*0950*/ 	.word	0x000249f0


	//   ....[163]....
        /*0954*/ 	.word	0x00024ac0


	//   ....[164]....
        /*0958*/ 	.word	0x00024af0


	//   ....[165]....
        /*095c*/ 	.word	0x00024bc0


	//   ....[166]....
        /*0960*/ 	.word	0x00024bf0


	//   ....[167]....
        /*0964*/ 	.word	0x00024cc0


	//   ....[168]....
        /*0968*/ 	.word	0x00024cf0


	//   ....[169]....
        /*096c*/ 	.word	0x00024dc0


	//   ....[170]....
        /*0970*/ 	.word	0x00024df0


	//   ....[171]....
        /*0974*/ 	.word	0x00024ec0


	//   ....[172]....
        /*0978*/ 	.word	0x00024ee0


	//----- nvinfo : EIATTR_EXIT_INSTR_OFFSETS
	.align		4
.L_850:
        /*097c*/ 	.byte	0x04, 0x1c
        /*097e*/ 	.short	(.L_852 - .L_851)


	//   ....[0]....
.L_851:
        /*0980*/ 	.word	0x00000370


	//   ....[1]....
        /*0984*/ 	.word	0x00024080


	//   ....[2]....
        /*0988*/ 	.word	0x000240e0


	//   ....[3]....
        /*098c*/ 	.word	0x00024140


	//   ....[4]....
        /*0990*/ 	.word	0x00024ef0


	//   ....[5]....
        /*0994*/ 	.word	0x00024f40


	//   ....[6]....
        /*0998*/ 	.word	0x00024fa0


	//----- nvinfo : EIATTR_CTAIDZ_USED
	.align		4
.L_852:
        /*099c*/ 	.byte	0x01, 0x04
	.zero		2


	//----- nvinfo : EIATTR_MAX_THREADS
	.align		4
        /*09a0*/ 	.byte	0x04, 0x05
        /*09a2*/ 	.short	(.L_854 - .L_853)
.L_853:
        /*09a4*/ 	.word	0x00000080
        /*09a8*/ 	.word	0x00000001
        /*09ac*/ 	.word	0x00000001


	//----- nvinfo : EIATTR_CRS_STACK_SIZE
	.align		4
.L_854:
        /*09b0*/ 	.byte	0x04, 0x1e
        /*09b2*/ 	.short	(.L_856 - .L_855)
.L_855:
        /*09b4*/ 	.word	0x00000000
.L_856:


//--------------------- .nv.info._ZN7cutlass13device_kernelIN5flash19enable_sm80_to_sm89INS1_16FlashAttnFwdSm80INS1_25CollectiveMainloopFwdSm80ILi4ELi1ELb0EN4cute5tupleIJNS5_1CILi128EEENS7_ILi64EEES8_EEELi128ENS_6half_tEfNS_4arch4Sm80ELb1ELb0ELb0ELb0ELb0ELb0ELb1ELb0EEENS1_21CollectiveEpilogueFwdINS6_IJS8_S8_S9_EEENS6_IJNS7_ILi1EEESH_SH_EEESB_SD_Li128ELb0ELb1ELb0ELb0EEENS1_30DynamicPersistentTileSchedulerILi128ELi128ELb0ELb1ELb0EEEEEEEEEvNT_6ParamsE --------------------------
	.section	.nv.info._ZN7cutlass13device_kernelIN5flash19enable_sm80_to_sm89INS1_16FlashAttnFwdSm80INS1_25CollectiveMainloopFwdSm80ILi4ELi1ELb0EN4cute5tupleIJNS5_1CILi128EEENS7_ILi64EEES8_EEELi128ENS_6half_tEfNS_4arch4Sm80ELb1ELb0ELb0ELb0ELb0ELb0ELb1ELb0EEENS1_21CollectiveEpilogueFwdINS6_IJS8_S8_S9_EEENS6_IJNS7_ILi1EEESH_SH_EEESB_SD_Li128ELb0ELb1ELb0ELb0EEENS1_30DynamicPersistentTileSchedulerILi128ELi128ELb0ELb1ELb0EEEEEEEEEvNT_6ParamsE,"",@"SHT_CUDA_INFO"
	.sectionflags	@""
	.align	4


	//----- nvinfo : EIATTR_CUDA_API_VERSION
	.align		4
        /*0000*/ 	.byte	0x04, 0x37
        /*0002*/ 	.short	(.L_858 - .L_857)
.L_857:
        /*0004*/ 	.word	0x00000082


	//----- nvinfo : EIATTR_SW2861232_WAR
	.align		4
.L_858:
        /*0008*/ 	.byte	0x01, 0x35
	.zero		2


	//----- nvinfo : EIATTR_PARAM_CBANK
	.align		4
        /*000c*/ 	.byte	0x04, 0x0a
        /*000e*/ 	.short	(.L_860 - .L_859)
	.align		4
.L_859:
        /*0010*/ 	.word	index@(.nv.constant0._ZN7cutlass13device_kernelIN5flash19enable_sm80_to_sm89INS1_16FlashAttnFwdSm80INS1_25CollectiveMainloopFwdSm80ILi4ELi1ELb0EN4cute5tupleIJNS5_1CILi128EEENS7_ILi64EEES8_EEELi128ENS_6half_tEfNS_4arch4Sm80ELb1ELb0ELb0ELb0ELb0ELb0ELb1ELb0EEENS1_21CollectiveEpilogueFwdINS6_IJS8_S8_S9_EEENS6_IJNS7_ILi1EEESH_SH_EEESB_SD_Li128ELb0ELb1ELb0ELb0EEENS1_30DynamicPersistentTileSchedulerILi128ELi128ELb0ELb1ELb0EEEEEEEEEvNT_6ParamsE)
        /*0014*/ 	.short	0x0160
        /*0016*/ 	.short	0x0428


	//----- nvinfo : EIATTR_CBANK_PARAM_SIZE
	.align		4
.L_860:
        /*0018*/ 	.byte	0x03, 0x19
        /*001a*/ 	.short	0x0428


	//----- nvinfo : EIATTR_KPARAM_INFO
	.align		4
        /*001c*/ 	.byte	0x04, 0x17
        /*001e*/ 	.short	(.L_862 - .L_861)
.L_861:
        /*0020*/ 	.word	0x00000000
        /*0024*/ 	.short	0x0000
        /*0026*/ 	.short	0x0000
        /*0028*/ 	.byte	0x00, 0xf0, 0xa1, 0x10


	//----- nvinfo : EIATTR_MAXREG_COUNT
	.align		4
.L_862:
        /*002c*/ 	.byte	0x03, 0x1b
        /*002e*/ 	.short	0x00ff


	//----- nvinfo : EIATTR_NUM_BARRIERS
	.align		4
        /*0030*/ 	.byte	0x02, 0x4c
        /*0032*/ 	.byte	0x06
	.zero		1


	//----- nvinfo : EIATTR_ANNOTATIONS
	.align		4
        /*0034*/ 	.byte	0x04, 0x55
        /*0036*/ 	.short	(.L_864 - .L_863)


	//   ....[0]....
.L_863:
        /* <DEDUP_REMOVED lines=101> */


	//----- nvinfo : EIATTR_MERCURY_ISA_VERSION
	.align		4
.L_864:
        /*0678*/ 	.byte	0x03, 0x5f
        /*067a*/ 	.short	0x0000


	//----- nvinfo : EIATTR_INT_WARP_WIDE_INSTR_OFFSETS
	.align		4
        /*067c*/ 	.byte	0x04, 0x31
        /*067e*/ 	.short	(.L_866 - .L_865)


	//   ....[0]....
.L_865:
        /*0680*/ 	.word	0x0000f9f0


	//   ....[1]....
        /*0684*/ 	.word	0x0000fa70


	//----- nvinfo : EIATTR_COOP_GROUP_MASK_REGIDS
	.align		4
.L_866:
        /*0688*/ 	.byte	0x04, 0x29
        /*068a*/ 	.short	(.L_868 - .L_867)


	//   ....[0]....
.L_867:
        /*068c*/ 	.word	0xffffffff


	//   ....[1]....
        /*0690*/ 	.word	0xffffffff


	//   ....[2]....
        /*0694*/ 	.word	0xffffffff


	//   ....[3]....
        /*0698*/ 	.word	0xffffffff


	//   ....[4]....
        /*069c*/ 	.word	0xffffffff


	//   ....[5]....
        /*06a0*/ 	.word	0xffffffff


	//   ....[6]....
        /*06a4*/ 	.word	0xffffffff


	//   ....[7]....
        /*06a8*/ 	.word	0xffffffff


	//   ....[8]....
        /*06ac*/ 	.word	0xffffffff


	//   ....[9]....
        /*06b0*/ 	.word	0xffffffff


	//   ....[10]....
        /*06b4*/ 	.word	0xffffffff


	//   ....[11]....
        /*06b8*/ 	.word	0xffffffff


	//   ....[12]....
        /*06bc*/ 	.word	0xffffffff


	//   ....[13]....
        /*06c0*/ 	.word	0xffffffff


	//   ....[14]....
        /*06c4*/ 	.word	0xffffffff


	//   ....[15]....
        /*06c8*/ 	.word	0xffffffff


	//   ....[16]....
        /*06cc*/ 	.word	0xffffffff


	//   ....[17]....
        /*06d0*/ 	.word	0xffffffff


	//   ....[18]....
        /*06d4*/ 	.word	0xffffffff


	//   ....[19]....
        /*06d8*/ 	.word	0xffffffff


	//   ....[20]....
        /*06dc*/ 	.word	0xffffffff


	//   ....[21]....
        /*06e0*/ 	.word	0xffffffff


	//   ....[22]....
        /*06e4*/ 	.word	0xffffffff


	//   ....[23]....
        /*06e8*/ 	.word	0xffffffff


	//   ....[24]....
        /*06ec*/ 	.word	0xffffffff


	//   ....[25]....
        /*06f0*/ 	.word	0xffffffff


	//   ....[26]....
        /*06f4*/ 	.word	0xffffffff


	//   ....[27]....
        /*06f8*/ 	.word	0xffffffff


	//   ....[28]....
        /*06fc*/ 	.word	0xffffffff


	//   ....[29]....
        /*0700*/ 	.word	0xffffffff


	//   ....[30]....
        /*0704*/ 	.word	0xffffffff


	//   ....[31]....
        /*0708*/ 	.word	0xffffffff


	//   ....[32]....
        /*070c*/ 	.word	0xffffffff


	//   ....[33]....
        /*0710*/ 	.word	0xffffffff


	//   ....[34]....
        /*0714*/ 	.word	0xffffffff


	//   ....[35]....
        /*0718*/ 	.word	0xffffffff


	//   ....[36]....
        /*071c*/ 	.word	0xffffffff


	//   ....[37]....
        /*0720*/ 	.word	0xffffffff


	//   ....[38]....
        /*0724*/ 	.word	0xffffffff


	//   ....[39]....
        /*0728*/ 	.word	0xffffffff


	//   ....[40]....
        /*072c*/ 	.word	0xffffffff


	//   ....[41]....
        /*0730*/ 	.word	0xffffffff


	//   ....[42]....
        /*0734*/ 	.word	0xffffffff


	//   ....[43]....
        /*0738*/ 	.word	0xffffffff


	//   ....[44]....
        /*073c*/ 	.word	0xffffffff


	//   ....[45]....
        /*0740*/ 	.word	0xffffffff


	//   ....[46]....
        /*0744*/ 	.word	0xffffffff


	//   ....[47]....
        /*0748*/ 	.word	0xffffffff


	//   ....[48]....
        /*074c*/ 	.word	0xffffffff


	//   ....[49]....
        /*0750*/ 	.word	0xffffffff


	//   ....[50]....
        /*0754*/ 	.word	0xffffffff


	//   ....[51]....
        /*0758*/ 	.word	0xffffffff


	//   ....[52]....
        /*075c*/ 	.word	0xffffffff


	//   ....[53]....
        /*0760*/ 	.word	0xffffffff


	//   ....[54]....
        /*0764*/ 	.word	0xffffffff


	//   ....[55]....
        /*0768*/ 	.word	0xffffffff


	//   ....[56]....
        /*076c*/ 	.word	0xffffffff


	//   ....[57]....
        /*0770*/ 	.word	0xffffffff


	//   ....[58]....
        /*0774*/ 	.word	0xffffffff


	//   ....[59]....
        /*0778*/ 	.word	0xffffffff


	//   ....[60]....
        /*077c*/ 	.word	0xffffffff


	//   ....[61]....
        /*0780*/ 	.word	0xffffffff


	//   ....[62]....
        /*0784*/ 	.word	0xffffffff


	//   ....[63]....
        /*0788*/ 	.word	0xffffffff


	//   ....[64]....
        /*078c*/ 	.word	0xffffffff


	//   ....[65]....
        /*0790*/ 	.word	0xffffffff


	//   ....[66]....
        /*0794*/ 	.word	0xffffffff


	//   ....[67]....
        /*0798*/ 	.word	0xffffffff


	//   ....[68]....
        /*079c*/ 	.word	0xffffffff


	//   ....[69]....
        /*07a0*/ 	.word	0xffffffff


	//   ....[70]....
        /*07a4*/ 	.word	0xffffffff


	//   ....[71]....
        /*07a8*/ 	.word	0xffffffff


	//   ....[72]....
        /*07ac*/ 	.word	0xffffffff


	//   ....[73]....
        /*07b0*/ 	.word	0xffffffff


	//   ....[74]....
        /*07b4*/ 	.word	0xffffffff


	//   ....[75]....
        /*07b8*/ 	.word	0xffffffff


	//   ....[76]....
        /*07bc*/ 	.word	0xffffffff


	//   ....[77]....
        /*07c0*/ 	.word	0xffffffff


	//   ....[78]....
        /*07c4*/ 	.word	0xffffffff


	//   ....[79]....
        /*07c8*/ 	.word	0xffffffff


	//   ....[80]....
        /*07cc*/ 	.word	0xffffffff


	//   ....[81]....
        /*07d0*/ 	.word	0xffffffff


	//   ....[82]....
        /*07d4*/ 	.word	0xffffffff


	//   ....[83]....
        /*07d8*/ 	.word	0xffffffff


	//   ....[84]....
        /*07dc*/ 	.word	0xffffffff


	//   ....[85]....
        /*07e0*/ 	.word	0xffffffff


	//   ....[86]....
        /*07e4*/ 	.word	0xffffffff


	//   ....[87]....
        /*07e8*/ 	.word	0xffffffff


	//   ....[88]....
        /*07ec*/ 	.word	0xffffffff


	//   ....[89]....
        /*07f0*/ 	.word	0xffffffff


	//   ....[90]....
        /*07f4*/ 	.word	0xffffffff


	//   ....[91]....
        /*07f8*/ 	.word	0xffffffff


	//   ....[92]....
        /*07fc*/ 	.word	0xffffffff


	//   ....[93]....
        /*0800*/ 	.word	0xffffffff


	//   ....[94]....
        /*0804*/ 	.word	0xffffffff


	//   ....[95]....
        /*0808*/ 	.word	0xffffffff


	//   ....[96]....
        /*080c*/ 	.word	0xffffffff


	//   ....[97]....
        /*0810*/ 	.word	0xffffffff


	//   ....[98]....
        /*0814*/ 	.word	0xffffffff


	//   ....[99]....
        /*0818*/ 	.word	0xffffffff


	//   ....[100]....
        /*081c*/ 	.word	0xffffffff


	//   ....[101]....
        /*0820*/ 	.word	0xffffffff


	//   ....[102]....
        /*0824*/ 	.word	0xffffffff


	//   ....[103]....
        /*0828*/ 	.word	0xffffffff


	//   ....[104]....
        /*082c*/ 	.word	0xffffffff


	//   ....[105]....
        /*0830*/ 	.word	0xffffffff


	//   ....[106]....
        /*0834*/ 	.word	0xffffffff


	//   ....[107]....
        /*0838*/ 	.word	0xffffffff


	//   ....[108]....
        /*083c*/ 	.word	0xffffffff


	//   ....[109]....
        /*0840*/ 	.word	0xffffffff


	//   ....[110]....
        /*0844*/ 	.word	0xffffffff


	//   ....[111]....
        /*0848*/ 	.word	0xffffffff


	//   ....[112]....
        /*084c*/ 	.word	0xffffffff


	//   ....[113]....
        /*0850*/ 	.word	0xffffffff


	//   ....[114]....
        /*0854*/ 	.word	0xffffffff


	//   ....[115]....
        /*0858*/ 	.word	0xffffffff


	//   ....[116]....
        /*085c*/ 	.word	0xffffffff


	//   ....[117]....
        /*0860*/ 	.word	0xffffffff


	//   ....[118]....
        /*0864*/ 	.word	0xffffffff


	//   ....[119]....
        /*0868*/ 	.word	0xffffffff


	//   ....[120]....
        /*086c*/ 	.word	0xffffffff


	//   ....[121]....
        /*0870*/ 	.word	0xffffffff


	//   ....[122]....
        /*0874*/ 	.word	0xffffffff


	//   ....[123]....
        /*0878*/ 	.word	0xffffffff


	//   ....[124]....
        /*087c*/ 	.word	0xffffffff


	//   ....[125]....
        /*0880*/ 	.word	0xffffffff


	//   ....[126]....
        /*0884*/ 	.word	0xffffffff


	//   ....[127]....
        /*0888*/ 	.word	0xffffffff


	//   ....[128]....
        /*088c*/ 	.word	0xffffffff


	//   ....[129]....
        /*0890*/ 	.word	0xffffffff


	//   ....[130]....
        /*0894*/ 	.word	0xffffffff


	//   ....[131]....
        /*0898*/ 	.word	0xffffffff


	//   ....[132]....
        /*089c*/ 	.word	0xffffffff


	//   ....[133]....
        /*08a0*/ 	.word	0xffffffff


	//   ....[134]....
        /*08a4*/ 	.word	0xffffffff


	//   ....[135]....
        /*08a8*/ 	.word	0xffffffff


	//   ....[136]....
        /*08ac*/ 	.word	0xffffffff


	//   ....[137]....
        /*08b0*/ 	.word	0xffffffff


	//   ....[138]....
        /*08b4*/ 	.word	0xffffffff


	//   ....[139]....
        /*08b8*/ 	.word	0xffffffff


	//----- nvinfo : EIATTR_COOP_GROUP_INSTR_OFFSETS
	.align		4
.L_868:
        /*08bc*/ 	.byte	0x04, 0x28
        /*08be*/ 	.short	(.L_870 - .L_869)


	//   ....[0]....
.L_869:
        /*08c0*/ 	.word	0x00000050


	//   ....[1]....
        /*08c4*/ 	.word	0x00001840


	//   ....[2]....
        /*08c8*/ 	.word	0x00001860


	//   ....[3]....
        /*08cc*/ 	.word	0x000019a0


	//   ....[4]....
        /*08d0*/ 	.word	0x000019b0


	//   ....[5]....
        /*08d4*/ 	.word	0x00001ae0


	//   ....[6]....
        /*08d8*/ 	.word	0x00001b00


	//   ....[7]....
        /*08dc*/ 	.word	0x00001c30


	//   ....[8]....
        /*08e0*/ 	.word	0x00001c40


	//   ....[9]....
        /*08e4*/ 	.word	0x00001d70


	//   ....[10]....
        /*08e8*/ 	.word	0x00001d90


	//   ....[11]....
        /*08ec*/ 	.word	0x00001ec0


	//   ....[12]....
        /*08f0*/ 	.word	0x00001ed0


	//   ....[13]....
        /*08f4*/ 	.word	0x00002000


	//   ....[14]....
        /*08f8*/ 	.word	0x00002020


	//   ....[15]....
        /*08fc*/ 	.word	0x00002150


	//   ....[16]....
        /*0900*/ 	.word	0x00002160


	//   ....[17]....
        /*0904*/ 	.word	0x00003720


	//   ....[18]....
        /*0908*/ 	.word	0x00003730


	//   ....[19]....
        /*090c*/ 	.word	0x00003740


	//   ....[20]....
        /*0910*/ 	.word	0x00003750


	//   ....[21]....
        /*0914*/ 	.word	0x00003bf0


	//   ....[22]....
        /*0918*/ 	.word	0x00003d70


	//   ....[23]....
        /*091c*/ 	.word	0x00003f70


	//   ....[24]....
        /*0920*/ 	.word	0x00004340


	//   ....[25]....
        /*0924*/ 	.word	0x000043e0


	//   ....[26]....
        /*0928*/ 	.word	0x00004650


	//   ....[27]....
        /*092c*/ 	.word	0x00004670


	//   ....[28]....
        /*0930*/ 	.word	0x00004720


	//   ....[29]....
        /*0934*/ 	.word	0x00006e20


	//   ....[30]....
        /*0938*/ 	.word	0x00006e30


	//   ....[31]....
        /*093c*/ 	.word	0x00006e40


	//   ....[32]....
        /*0940*/ 	.word	0x00006e60


	//   ....[33]....
        /*0944*/ 	.word	0x00008200


	//   ....[34]....
        /*0948*/ 	.word	0x00008260


	//   ....[35]....
        /*094c*/ 	.word	0x00008290


	//   ....[36]....
        /*0950*/ 	.word	0x000082b0


	//   ....[37]....
        /*0954*/ 	.word	0x000082f0


	//   ....[38]....
        /*0958*/ 	.word	0x00008340


	//   ....[39]....
        /*095c*/ 	.word	0x00008380


	//   ....[40]....
        /*0960*/ 	.word	0x000083a0


	//   ....[41]....
        /*0964*/ 	.word	0x0000c470


	//   ....[42]....
        /*0968*/ 	.word	0x0000c4c0


	//   ....[43]....
        /*096c*/ 	.word	0x0000c540


	//   ....[44]....
        /*0970*/ 	.word	0x0000c5a0


	//   ....[45]....
        /*0974*/ 	.word	0x0000c5d0


	//   ....[46]....
        /*0978*/ 	.word	0x0000c690


	//   ....[47]....
        /*097c*/ 	.word	0x0000cb80


	//   ....[48]....
        /*0980*/ 	.word	0x0000ccb0


	//   ....[49]....
        /*0984*/ 	.word	0x0000edf0


	//   ....[50]....
        /*0988*/ 	.word	0x0000ee60


	//   ....[51]....
        /*098c*/ 	.word	0x0000ee70


	//   ....[52]....
        /*0990*/ 	.word	0x0000ee80


	//   ....[53]....
        /*0994*/ 	.word	0x0000eeb0


	//   ....[54]....
        /*0998*/ 	.word	0x0000eed0


	//   ....[55]....
        /*099c*/ 	.word	0x0000eee0


	//   ....[56]....
        /*09a0*/ 	.word	0x0000eef0


	//   ....[57]....
        /*09a4*/ 	.word	0x00010440


	//   ....[58]....
        /*09a8*/ 	.word	0x00010860


	//   ....[59]....
        /*09ac*/ 	.word	0x00010880


	//   ....[60]....
        /*09b0*/ 	.word	0x000108a0


	//   ....[61]....
        /*09b4*/ 	.word	0x000108b0


	//   ....[62]....
        /*09b8*/ 	.word	0x000108c0


	//   ....[63]....
        /*09bc*/ 	.word	0x000108d0


	//   ....[64]....
        /*09c0*/ 	.word	0x000108e0


	//   ....[65]....
        /*09c4*/ 	.word	0x000108f0


	//   ....[66]....
        /*09c8*/ 	.word	0x00010b80


	//   ....[67]....
        /*09cc*/ 	.word	0x00010b90


	//   ....[68]....
        /*09d0*/ 	.word	0x00010c70


	//   ....[69]....
        /*09d4*/ 	.word	0x00010ca0


	//   ....[70]....
        /*09d8*/ 	.word	0x00010d60


	//   ....[71]....
        /*09dc*/ 	.word	0x00010d90


	//   ....[72]....
        /*09e0*/ 	.word	0x00010e50


	//   ....[73]....
        /*09e4*/ 	.word	0x00010e80


	//   ....[74]....
        /*09e8*/ 	.word	0x00010f40


	//   ....[75]....
        /*09ec*/ 	.word	0x00010f70


	//   ....[76]....
        /*09f0*/ 	.word	0x00011030


	//   ....[77]....
        /*09f4*/ 	.word	0x00011060


	//   ....[78]....
        /*09f8*/ 	.word	0x00011120


	//   ....[79]....
        /*09fc*/ 	.word	0x00011150


	//   ....[80]....
        /*0a00*/ 	.word	0x00011210


	//   ....[81]....
        /*0a04*/ 	.word	0x00011230


	//   ....[82]....
        /*0a08*/ 	.word	0x000117a0


	//   ....[83]....
        /*0a0c*/ 	.word	0x000117c0


	//   ....[84]....
        /*0a10*/ 	.word	0x000118f0


	//   ....[85]....
        /*0a14*/ 	.word	0x00011900


	//   ....[86]....
        /*0a18*/ 	.word	0x00011a20


	//   ....[87]....
        /*0a1c*/ 	.word	0x00011a40


	//   ....[88]....
        /*0a20*/ 	.word	0x00011b60


	//   ....[89]....
        /*0a24*/ 	.word	0x00011b70


	//   ....[90]....
        /*0a28*/ 	.word	0x00011c90


	//   ....[91]....
        /*0a2c*/ 	.word	0x00011cb0


	//   ....[92]....
        /*0a30*/ 	.word	0x00011dd0


	//   ....[93]....
        /*0a34*/ 	.word	0x00011de0


	//   ....[94]....
        /*0a38*/ 	.word	0x00011f00


	//   ....[95]....
        /*0a3c*/ 	.word	0x00011f20


	//   ....[96]....
        /*0a40*/ 	.word	0x00012040


	//   ....[97]....
        /*0a44*/ 	.word	0x00012050


	//   ....[98]....
        /*0a48*/ 	.word	0x000121e0


	//   ....[99]....
        /*0a4c*/ 	.word	0x000122d0


	//   ....[100]....
        /*0a50*/ 	.word	0x00012340


	//   ....[101]....
        /*0a54*/ 	.word	0x000123a0


	//   ....[102]....
        /*0a58*/ 	.word	0x00012400


	//   ....[103]....
        /*0a5c*/ 	.word	0x00012460


	//   ....[104]....
        /*0a60*/ 	.word	0x000124d0


	//   ....[105]....
        /*0a64*/ 	.word	0x00012530


	//   ....[106]....
        /*0a68*/ 	.word	0x00012590


	//   ....[107]....
        /*0a6c*/ 	.word	0x000125f0


	//   ....[108]....
        /*0a70*/ 	.word	0x00012660


	//   ....[109]....
        /*0a74*/ 	.word	0x000126c0


	//   ....[110]....
        /*0a78*/ 	.word	0x00012720


	//   ....[111]....
        /*0a7c*/ 	.word	0x00012780


	//   ....[112]....
        /*0a80*/ 	.word	0x000127f0


	//   ....[113]....
        /*0a84*/ 	.word	0x00012850


	//   ....[114]....
        /*0a88*/ 	.word	0x000128b0


	//   ....[115]....
        /*0a8c*/ 	.word	0x00012910


	//   ....[116]....
        /*0a90*/ 	.word	0x00012970


	//   ....[117]....
        /*0a94*/ 	.word	0x000129c0


	//   ....[118]....
        /*0a98*/ 	.word	0x00012a20


	//   ....[119]....
        /*0a9c*/ 	.word	0x00012a70


	//   ....[120]....
        /*0aa0*/ 	.word	0x00012ad0


	//   ....[121]....
        /*0aa4*/ 	.word	0x00012b20


	//   ....[122]....
        /*0aa8*/ 	.word	0x00012b80


	//   ....[123]....
        /*0aac*/ 	.word	0x00012be0


	//   ....[124]....
        /*0ab0*/ 	.word	0x00012c50


	//   ....[125]....
        /*0ab4*/ 	.word	0x00012cb0


	//   ....[126]....
        /*0ab8*/ 	.word	0x00012d10


	//   ....[127]....
        /*0abc*/ 	.word	0x00012d70


	//   ....[128]....
        /*0ac0*/ 	.word	0x00012de0


	//   ....[129]....
        /*0ac4*/ 	.word	0x00012e40


	//   ....[130]....
        /*0ac8*/ 	.word	0x00012ea0


	//   ....[131]....
        /*0acc*/ 	.word	0x00012f00


	//   ....[132]....
        /*0ad0*/ 	.word	0x00012f70


	//   ....[133]....
        /*0ad4*/ 	.word	0x00012fd0


	//   ....[134]....
        /*0ad8*/ 	.word	0x00013030


	//   ....[135]....
        /*0adc*/ 	.word	0x00013090


	//   ....[136]....
        /*0ae0*/ 	.word	0x00013100


	//   ....[137]....
        /*0ae4*/ 	.word	0x00013160


	//   ....[138]....
        /*0ae8*/ 	.word	0x000131c0


	//   ....[139]....
        /*0aec*/ 	.word	0x00013230


	//----- nvinfo : EIATTR_EXIT_INSTR_OFFSETS
	.align		4
.L_870:
        /*0af0*/ 	.byte	0x04, 0x1c
        /*0af2*/ 	.short	(.L_872 - .L_871)


	//   ....[0]....
.L_871:
        /*0af4*/ 	.word	0x000000a0


	//   ....[1]....
        /*0af8*/ 	.word	0x00012280


	//----- nvinfo : EIATTR_MAX_THREADS
	.align		4
.L_872:
        /*0afc*/ 	.byte	0x04, 0x05
        /*0afe*/ 	.short	(.L_874 - .L_873)
.L_873:
        /*0b00*/ 	.word	0x00000080
        /*0b04*/ 	.word	0x00000001
        /*0b08*/ 	.word	0x00000001


	//----- nvinfo : EIATTR_CRS_STACK_SIZE
	.align		4
.L_874:
        /*0b0c*/ 	.byte	0x04, 0x1e
        /*0b0e*/ 	.short	(.L_876 - .L_875)
.L_875:
        /*0b10*/ 	.word	0x00000000
.L_876:


//--------------------- .nv.info._ZN7cutlass13device_kernelIN5flash19enable_sm80_to_sm89INS1_16FlashAttnFwdSm80INS1_25CollectiveMainloopFwdSm80ILi4ELi1ELb0EN4cute5tupleIJNS5_1CILi128EEENS7_ILi64EEES8_EEELi128ENS_6half_tEfNS_4arch4Sm80ELb1ELb0ELb0ELb1ELb0ELb0ELb1ELb0EEENS1_21CollectiveEpilogueFwdINS6_IJS8_S8_S9_EEENS6_IJNS7_ILi1EEESH_SH_EEESB_SD_Li128ELb1ELb1ELb0ELb0EEENS1_19SingleTileSchedulerILb1ELb0ELb1ELi128EEEEEEEEEvNT_6ParamsE --------------------------
	.section	.nv.info._ZN7cutlass13device_kernelIN5flash19enable_sm80_to_sm89INS1_16FlashAttnFwdSm80INS1_25CollectiveMainloopFwdSm80ILi4ELi1ELb0EN4cute5tupleIJNS5_1CILi128EEENS7_ILi64EEES8_EEELi128ENS_6half_tEfNS_4arch4Sm80ELb1ELb0ELb0ELb1ELb0ELb0ELb1ELb0EEENS1_21CollectiveEpilogueFwdINS6_IJS8_S8_S9_EEENS6_IJNS7_ILi1EEESH_SH_EEESB_SD_Li128ELb1ELb1ELb0ELb0EEENS1_19SingleTileSchedulerILb1ELb0ELb1ELi128EEEEEEEEEvNT_6ParamsE,"",@"SHT_CUDA_INFO"
	.sectionflags	@""
	.align	4


	//----- nvinfo : EIATTR_CUDA_API_VERSION
	.align		4
        /*0000*/ 	.byte	0x04, 0x37
        /*0002*/ 	.short	(.L_878 - .L_877)
.L_877:
        /*0004*/ 	.word	0x00000082


	//----- nvinfo : EIATTR_SW2861232_WAR
	.align		4
.L_878:
        /*0008*/ 	.byte	0x01, 0x35
	.zero		2


	//----- nvinfo : EIATTR_PARAM_CBANK
	.align		4
        /*000c*/ 	.byte	0x04, 0x0a
        /*000e*/ 	.short	(.L_880 - .L_879)
	.align		4
.L_879:
        /*0010*/ 	.word	index@(.nv.constant0._ZN7cutlass13device_kernelIN5flash19enable_sm80_to_sm89INS1_16FlashAttnFwdSm80INS1_25CollectiveMainloopFwdSm80ILi4ELi1ELb0EN4cute5tupleIJNS5_1CILi128EEENS7_ILi64EEES8_EEELi128ENS_6half_tEfNS_4arch4Sm80ELb1ELb0ELb0ELb1ELb0ELb0ELb1ELb0EEENS1_21CollectiveEpilogueFwdINS6_IJS8_S8_S9_EEENS6_IJNS7_ILi1EEESH_SH_EEESB_SD_Li128ELb1ELb1ELb0ELb0EEENS1_19SingleTileSchedulerILb1ELb0ELb1ELi128EEEEEEEEEvNT_6ParamsE)
        /*0014*/ 	.short	0x0160
        /*0016*/ 	.short	0x0418


	//----- nvinfo : EIATTR_CBANK_PARAM_SIZE
	.align		4
.L_880:
        /*0018*/ 	.byte	0x03, 0x19
        /*001a*/ 	.short	0x0418


	//----- nvinfo : EIATTR_KPARAM_INFO
	.align		4
        /*001c*/ 	.byte	0x04, 0x17
        /*001e*/ 	.short	(.L_882 - .L_881)
.L_881:
        /*0020*/ 	.word	0x00000000
        /*0024*/ 	.short	0x0000
        /*0026*/ 	.short	0x0000
        /*0028*/ 	.byte	0x00, 0xf0, 0x61, 0x10


	//----- nvinfo : EIATTR_MAXREG_COUNT
	.align		4
.L_882:
        /*002c*/ 	.byte	0x03, 0x1b
        /*002e*/ 	.short	0x00ff


	//----- nvinfo : EIATTR_NUM_BARRIERS
	.align		4
        /*0030*/ 	.byte	0x02, 0x4c
        /*0032*/ 	.byte	0x02
	.zero		1


	//----- nvinfo : EIATTR_ANNOTATIONS
	.align		4
        /*0034*/ 	.byte	0x04, 0x55
        /*0036*/ 	.short	(.L_884 - .L_883)


	//   ....[0]....
.L_883:
        /* <DEDUP_REMOVED lines=71> */


	//----- nvinfo : EIATTR_MERCURY_ISA_VERSION
	.align		4
.L_884:
        /*0490*/ 	.byte	0x03, 0x5f
        /*0492*/ 	.short	0x0000


	//----- nvinfo : EIATTR_INT_WARP_WIDE_INSTR_OFFSETS
	.align		4
        /*0494*/ 	.byte	0x04, 0x31
        /*0496*/ 	.short	(.L_886 - .L_885)


	//   ....[0]....
.L_885:
        /*0498*/ 	.word	0x00001e80


	//----- nvinfo : EIATTR_COOP_GROUP_MASK_REGIDS
	.align		4
.L_886:
        /*049c*/ 	.byte	0x04, 0x29
        /*049e*/ 	.short	(.L_888 - .L_887)


	//   ....[0]....
.L_887:
        /*04a0*/ 	.word	0xffffffff


	//   ....[1]....
        /*04a4*/ 	.word	0xffffffff


	//   ....[2]....
        /*04a8*/ 	.word	0xffffffff


	//   ....[3]....
        /*04ac*/ 	.word	0xffffffff


	//   ....[4]....
        /*04b0*/ 	.word	0xffffffff


	//   ....[5]....
        /*04b4*/ 	.word	0xffffffff


	//   ....[6]....
        /*04b8*/ 	.word	0xffffffff


	//   ....[7]....
        /*04bc*/ 	.word	0xffffffff


	//   ....[8]....
        /*04c0*/ 	.word	0xffffffff


	//   ....[9]....
        /*04c4*/ 	.word	0xffffffff


	//   ....[10]....
        /*04c8*/ 	.word	0xffffffff


	//   ....[11]....
        /*04cc*/ 	.word	0xffffffff


	//   ....[12]....
        /*04d0*/ 	.word	0xffffffff


	//   ....[13]....
        /*04d4*/ 	.word	0xffffffff


	//   ....[14]....
        /*04d8*/ 	.word	0xffffffff


	//   ....[15]....
        /*04dc*/ 	.word	0xffffffff


	//   ....[16]....
        /*04e0*/ 	.word	0xffffffff


	//   ....[17]....
        /*04e4*/ 	.word	0xffffffff


	//   ....[18]....
        /*04e8*/ 	.word	0xffffffff


	//   ....[19]....
        /*04ec*/ 	.word	0xffffffff


	//   ....[20]....
        /*04f0*/ 	.word	0xffffffff


	//   ....[21]....
        /*04f4*/ 	.word	0xffffffff


	//   ....[22]....
        /*04f8*/ 	.word	0xffffffff


	//   ....[23]....
        /*04fc*/ 	.word	0xffffffff


	//   ....[24]....
        /*0500*/ 	.word	0xffffffff


	//   ....[25]....
        /*0504*/ 	.word	0xffffffff


	//   ....[26]....
        /*0508*/ 	.word	0xffffffff


	//   ....[27]....
        /*050c*/ 	.word	0xffffffff


	//   ....[28]....
        /*0510*/ 	.word	0xffffffff


	//   ....[29]....
        /*0514*/ 	.word	0xffffffff


	//   ....[30]....
        /*0518*/ 	.word	0xffffffff


	//   ....[31]....
        /*051c*/ 	.word	0xffffffff


	//   ....[32]....
        /*0520*/ 	.word	0xffffffff


	//   ....[33]....
        /*0524*/ 	.word	0xffffffff


	//   ....[34]....
        /*0528*/ 	.word	0xffffffff


	//   ....[35]....
        /*052c*/ 	.word	0xffffffff


	//   ....[36]....
        /*0530*/ 	.word	0xffffffff


	//   ....[37]....
        /*0534*/ 	.word	0xffffffff


	//   ....[38]....
        /*0538*/ 	.word	0xffffffff


	//   ....[39]....
        /*053c*/ 	.word	0xffffffff


	//   ....[40]....
        /*0540*/ 	.word	0xffffffff


	//   ....[41]....
        /*0544*/ 	.word	0xffffffff


	//   ....[42]....
        /*0548*/ 	.word	0xffffffff


	//   ....[43]....
        /*054c*/ 	.word	0xffffffff


	//   ....[44]....
        /*0550*/ 	.word	0xffffffff


	//   ....[45]....
        /*0554*/ 	.word	0xffffffff


	//   ....[46]....
        /*0558*/ 	.word	0xffffffff


	//   ....[47]....
        /*055c*/ 	.word	0xffffffff


	//   ....[48]....
        /*0560*/ 	.word	0xffffffff


	//   ....[49]....
        /*0564*/ 	.word	0xffffffff


	//   ....[50]....
        /*0568*/ 	.word	0xffffffff


	//   ....[51]....
        /*056c*/ 	.word	0xffffffff


	//   ....[52]....
        /*0570*/ 	.word	0xffffffff


	//   ....[53]....
        /*0574*/ 	.word	0xffffffff


	//   ....[54]....
        /*0578*/ 	.word	0xffffffff


	//   ....[55]....
        /*057c*/ 	.word	0xffffffff


	//   ....[56]....
        /*0580*/ 	.word	0xffffffff


	//   ....[57]....
        /*0584*/ 	.word	0xffffffff


	//   ....[58]....
        /*0588*/ 	.word	0xffffffff


	//   ....[59]....
        /*058c*/ 	.word	0xffffffff


	//   ....[60]....
        /*0590*/ 	.word	0xffffffff


	//   ....[61]....
        /*0594*/ 	.word	0xffffffff


	//   ....[62]....
        /*0598*/ 	.word	0xffffffff


	//   ....[63]....
        /*059c*/ 	.word	0xffffffff


	//   ....[64]....
        /*05a0*/ 	.word	0xffffffff


	//   ....[65]....
        /*05a4*/ 	.word	0xffffffff


	//   ....[66]....
        /*05a8*/ 	.word	0xffffffff


	//   ....[67]....
        /*05ac*/ 	.word	0xffffffff


	//   ....[68]....
        /*05b0*/ 	.word	0xffffffff


	//   ....[69]....
        /*05b4*/ 	.word	0xffffffff


	//   ....[70]....
        /*05b8*/ 	.word	0xffffffff


	//   ....[71]....
        /*05bc*/ 	.word	0xffffffff


	//   ....[72]....
        /*05c0*/ 	.word	0xffffffff


	//   ....[73]....
        /*05c4*/ 	.word	0xffffffff


	//   ....[74]....
        /*05c8*/ 	.word	0xffffffff


	//   ....[75]....
        /*05cc*/ 	.word	0xffffffff


	//   ....[76]....
        /*05d0*/ 	.word	0xffffffff


	//   ....[77]....
        /*05d4*/ 	.word	0xffffffff


	//   ....[78]....
        /*05d8*/ 	.word	0xffffffff


	//   ....[79]....
        /*05dc*/ 	.word	0xffffffff


	//   ....[80]....
        /*05e0*/ 	.word	0xffffffff


	//   ....[81]....
        /*05e4*/ 	.word	0xffffffff


	//   ....[82]....
        /*05e8*/ 	.word	0xffffffff


	//   ....[83]....
        /*05ec*/ 	.word	0xffffffff


	//   ....[84]....
        /*05f0*/ 	.word	0xffffffff


	//   ....[85]....
        /*05f4*/ 	.word	0xffffffff


	//   ....[86]....
        /*05f8*/ 	.word	0xffffffff


	//   ....[87]....
        /*05fc*/ 	.word	0xffffffff


	//   ....[88]....
        /*0600*/ 	.word	0xffffffff


	//   ....[89]....
        /*0604*/ 	.word	0xffffffff


	//   ....[90]....
        /*0608*/ 	.word	0xffffffff


	//   ....[91]....
        /*060c*/ 	.word	0xffffffff


	//   ....[92]....
        /*0610*/ 	.word	0xffffffff


	//   ....[93]....
        /*0614*/ 	.word	0xffffffff


	//   ....[94]....
        /*0618*/ 	.word	0xffffffff


	//   ....[95]....
        /*061c*/ 	.word	0xffffffff


	//   ....[96]....
        /*0620*/ 	.word	0xffffffff


	//----- nvinfo : EIATTR_COOP_GROUP_INSTR_OFFSETS
	.align		4
.L_888:
        /*0624*/ 	.byte	0x04, 0x28
        /*0626*/ 	.short	(.L_890 - .L_889)


	//   ....[0]....
.L_889:
        /*0628*/ 	.word	0x00000090


	//   ....[1]....
        /*062c*/ 	.word	0x000012c0


	//   ....[2]....
        /*0630*/ 	.word	0x000012f0


	//   ....[3]....
        /*0634*/ 	.word	0x00001580


	//   ....[4]....
        /*0638*/ 	.word	0x000015b0


	//   ....[5]....
        /*063c*/ 	.word	0x00001690


	//   ....[6]....
        /*0640*/ 	.word	0x000016c0


	//   ....[7]....
        /*0644*/ 	.word	0x000017a0


	//   ....[8]....
        /*0648*/ 	.word	0x000017d0


	//   ....[9]....
        /*064c*/ 	.word	0x000018b0


	//   ....[10]....
        /*0650*/ 	.word	0x000018e0


	//   ....[11]....
        /*0654*/ 	.word	0x000019c0


	//   ....[12]....
        /*0658*/ 	.word	0x000019f0


	//   ....[13]....
        /*065c*/ 	.word	0x00001ad0


	//   ....[14]....
        /*0660*/ 	.word	0x00001b00


	//   ....[15]....
        /*0664*/ 	.word	0x00001be0


	//   ....[16]....
        /*0668*/ 	.word	0x00001c30


	//   ....[17]....
        /*066c*/ 	.word	0x00003700


	//   ....[18]....
        /*0670*/ 	.word	0x00003710


	//   ....[19]....
        /*0674*/ 	.word	0x00003df0


	//   ....[20]....
        /*0678*/ 	.word	0x00003f00


	//   ....[21]....
        /*067c*/ 	.word	0x00003f10


	//   ....[22]....
        /*0680*/ 	.word	0x00003f40


	//   ....[23]....
        /*0684*/ 	.word	0x00003f60


	//   ....[24]....
        /*0688*/ 	.word	0x00003f80


	//   ....[25]....
        /*068c*/ 	.word	0x00004630


	//   ....[26]....
        /*0690*/ 	.word	0x00004780


	//   ....[27]....
        /*0694*/ 	.word	0x00004930


	//   ....[28]....
        /*0698*/ 	.word	0x00004af0


	//   ....[29]....
        /*069c*/ 	.word	0x000079d0


	//   ....[30]....
        /*06a0*/ 	.word	0x000079f0


	//   ....[31]....
        /*06a4*/ 	.word	0x00007a30


	//   ....[32]....
        /*06a8*/ 	.word	0x00007a50


	//   ....[33]....
        /*06ac*/ 	.word	0x000087c0


	//   ....[34]....
        /*06b0*/ 	.word	0x000089b0


	//   ....[35]....
        /*06b4*/ 	.word	0x00008d40


	//   ....[36]....
        /*06b8*/ 	.word	0x00008de0


	//   ....[37]....
        /*06bc*/ 	.word	0x00008e20


	//   ....[38]....
        /*06c0*/ 	.word	0x00008e90


	//   ....[39]....
        /*06c4*/ 	.word	0x00008ed0


	//   ....[40]....
        /*06c8*/ 	.word	0x00009170


	//   ....[41]....
        /*06cc*/ 	.word	0x0000ce30


	//   ....[42]....
        /*06d0*/ 	.word	0x0000cea0


	//   ....[43]....
        /*06d4*/ 	.word	0x0000cef0


	//   ....[44]....
        /*06d8*/ 	.word	0x0000cf30


	//   ....[45]....
        /*06dc*/ 	.word	0x0000cf80


	//   ....[46]....
        /*06e0*/ 	.word	0x0000cfc0


	//   ....[47]....
        /*06e4*/ 	.word	0x0000d270


	//   ....[48]....
        /*06e8*/ 	.word	0x0000d460


	//   ....[49]....
        /*06ec*/ 	.word	0x0000f6f0


	//   ....[50]....
        /*06f0*/ 	.word	0x0000f700


	//   ....[51]....
        /*06f4*/ 	.word	0x0000f710


	//   ....[52]....
        /*06f8*/ 	.word	0x0000f730


	//   ....[53]....
        /*06fc*/ 	.word	0x0000f750


	//   ....[54]....
        /*0700*/ 	.word	0x0000f770


	//   ....[55]....
        /*0704*/ 	.word	0x0000f780


	//   ....[56]....
        /*0708*/ 	.word	0x0000f7b0


	//   ....[57]....
        /*070c*/ 	.word	0x000112e0


	//   ....[58]....
        /*0710*/ 	.word	0x00011300


	//   ....[59]....
        /*0714*/ 	.word	0x00011330


	//   ....[60]....
        /*0718*/ 	.word	0x00011350


	//   ....[61]....
        /*071c*/ 	.word	0x00011370


	//   ....[62]....
        /*0720*/ 	.word	0x00011390


	//   ....[63]....
        /*0724*/ 	.word	0x000113a0


	//   ....[64]....
        /*0728*/ 	.word	0x000113b0


	//   ....[65]....
        /*072c*/ 	.word	0x000115f0


	//   ....[66]....
        /*0730*/ 	.word	0x00011600


	//   ....[67]....
        /*0734*/ 	.word	0x00011700


	//   ....[68]....
        /*0738*/ 	.word	0x00011730


	//   ....[69]....
        /*073c*/ 	.word	0x00011810


	//   ....[70]....
        /*0740*/ 	.word	0x00011840


	//   ....[71]....
        /*0744*/ 	.word	0x00011920


	//   ....[72]....
        /*0748*/ 	.word	0x00011950


	//   ....[73]....
        /*074c*/ 	.word	0x00011a30


	//   ....[74]....
        /*0750*/ 	.word	0x00011a60


	//   ....[75]....
        /*0754*/ 	.word	0x00011b40


	//   ....[76]....
        /*0758*/ 	.word	0x00011b70


	//   ....[77]....
        /*075c*/ 	.word	0x00011c50


	//   ....[78]....
        /*0760*/ 	.word	0x00011c80


	//   ....[79]....
        /*0764*/ 	.word	0x00011d60


	//   ....[80]....
        /*0768*/ 	.word	0x00011d80


	//   ....[81]....
        /*076c*/ 	.word	0x00012530


	//   ....[82]....
        /*0770*/ 	.word	0x00012540


	//   ....[83]....
        /*0774*/ 	.word	0x00012610


	//   ....[84]....
        /*0778*/ 	.word	0x00012640


	//   ....[85]....
        /*077c*/ 	.word	0x00012710


	//   ....[86]....
        /*0780*/ 	.word	0x00012740


	//   ....[87]....
        /*0784*/ 	.word	0x00012810


	//   ....[88]....
        /*0788*/ 	.word	0x00012840


	//   ....[89]....
        /*078c*/ 	.word	0x00012910


	//   ....[90]....
        /*0790*/ 	.word	0x00012940


	//   ....[91]....
        /*0794*/ 	.word	0x00012a10


	//   ....[92]....
        /*0798*/ 	.word	0x00012a40


	//   ....[93]....
        /*079c*/ 	.word	0x00012b10


	//   ....[94]....
        /*07a0*/ 	.word	0x00012b40


	//   ....[95]....
        /*07a4*/ 	.word	0x00012c10


	//   ....[96]....
        /*07a8*/ 	.word	0x00012c30


	//----- nvinfo : EIATTR_EXIT_INSTR_OFFSETS
	.align		4
.L_890:
        /*07ac*/ 	.byte	0x04, 0x1c
        /*07ae*/ 	.short	(.L_892 - .L_891)


	//   ....[0]....
.L_891:
        /*07b0*/ 	.word	0x00000350


	//   ....[1]....
        /*07b4*/ 	.word	0x00011d90


	//   ....[2]....
        /*07b8*/ 	.word	0x00011df0


	//   ....[3]....
        /*07bc*/ 	.word	0x00011e50


	//   ....[4]....
        /*07c0*/ 	.word	0x00012c40


	//   ....[5]....
        /*07c4*/ 	.word	0x00012c90


	//   ....[6]....
        /*07c8*/ 	.word	0x00012cf0


	//----- nvinfo : EIATTR_CTAIDZ_USED
	.align		4
.L_892:
        /*07cc*/ 	.byte	0x01, 0x04
	.zero		2


	//----- nvinfo : EIATTR_MAX_THREADS
	.align		4
        /*07d0*/ 	.byte	0x04, 0x05
        /*07d2*/ 	.short	(.L_894 - .L_893)
.L_893:
        /*07d4*/ 	.word	0x00000080
        /*07d8*/ 	.word	0x00000001
        /*07dc*/ 	.word	0x00000001


	//----- nvinfo : EIATTR_CRS_STACK_SIZE
	.align		4
.L_894:
        /*07e0*/ 	.byte	0x04, 0x1e
        /*07e2*/ 	.short	(.L_896 - .L_895)
.L_895:
        /*07e4*/ 	.word	0x00000000
.L_896:


//--------------------- .nv.info._ZN7cutlass13device_kernelIN5flash19enable_sm80_to_sm89INS1_16FlashAttnFwdSm80INS1_25CollectiveMainloopFwdSm80ILi4ELi1ELb0EN4cute5tupleIJNS5_1CILi128EEENS7_ILi64EEES8_EEELi128ENS_6half_tEfNS_4arch4Sm80ELb1ELb0ELb0ELb1ELb0ELb1ELb1ELb0EEENS1_21CollectiveEpilogueFwdINS6_IJS8_S8_S9_EEENS6_IJNS7_ILi1EEESH_SH_EEESB_SD_Li128ELb1ELb1ELb0ELb0EEENS1_19SingleTileSchedulerILb1ELb0ELb1ELi128EEEEEEEEEvNT_6ParamsE --------------------------
	.section	.nv.info._ZN7cutlass13device_kernelIN5flash19enable_sm80_to_sm89INS1_16FlashAttnFwdSm80INS1_25CollectiveMainloopFwdSm80ILi4ELi1ELb0EN4cute5tupleIJNS5_1CILi128EEENS7_ILi64EEES8_EEELi128ENS_6half_tEfNS_4arch4Sm80ELb1ELb0ELb0ELb1ELb0ELb1ELb1ELb0EEENS1_21CollectiveEpilogueFwdINS6_IJS8_S8_S9_EEENS6_IJNS7_ILi1EEESH_SH_EEESB_SD_Li128ELb1ELb1ELb0ELb0EEENS1_19SingleTileSchedulerILb1ELb0ELb1ELi128EEEEEEEEEvNT_6ParamsE,"",@"SHT_CUDA_INFO"
	.sectionflags	@""
	.align	4


	//----- nvinfo : EIATTR_CUDA_API_VERSION
	.align		4
        /*0000*/ 	.byte	0x04, 0x37
        /*0002*/ 	.short	(.L_898 - .L_897)
.L_897:
        /*0004*/ 	.word	0x00000082


	//----- nvinfo : EIATTR_SW2861232_WAR
	.align		4
.L_898:
        /*0008*/ 	.byte	0x01, 0x35
	.zero		2


	//----- nvinfo : EIATTR_PARAM_CBANK
	.align		4
        /*000c*/ 	.byte	0x04, 0x0a
        /*000e*/ 	.short	(.L_900 - .L_899)
	.align		4
.L_899:
        /*0010*/ 	.word	index@(.nv.constant0._ZN7cutlass13device_kernelIN5flash19enable_sm80_to_sm89INS1_16FlashAttnFwdSm80INS1_25CollectiveMainloopFwdSm80ILi4ELi1ELb0EN4cute5tupleIJNS5_1CILi128EEENS7_ILi64EEES8_EEELi128ENS_6half_tEfNS_4arch4Sm80ELb1ELb0ELb0ELb1ELb0ELb1ELb1ELb0EEENS1_21CollectiveEpilogueFwdINS6_IJS8_S8_S9_EEENS6_IJNS7_ILi1EEESH_SH_EEESB_SD_Li128ELb1ELb1ELb0ELb0EEENS1_19SingleTileSchedulerILb1ELb0ELb1ELi128EEEEEEEEEvNT_6ParamsE)
        /*0014*/ 	.short	0x0160
        /*0016*/ 	.short	0x0418


	//----- nvinfo : EIATTR_CBANK_PARAM_SIZE
	.align		4
.L_900:
        /*0018*/ 	.byte	0x03, 0x19
        /*001a*/ 	.short	0x0418


	//----- nvinfo : EIATTR_KPARAM_INFO
	.align		4
        /*001c*/ 	.byte	0x04, 0x17
        /*001e*/ 	.short	(.L_902 - .L_901)
.L_901:
        /*0020*/ 	.word	0x00000000
        /*0024*/ 	.short	0x0000
        /*0026*/ 	.short	0x0000
        /*0028*/ 	.byte	0x00, 0xf0, 0x61, 0x10


	//----- nvinfo : EIATTR_MAXREG_COUNT
	.align		4
.L_902:
        /*002c*/ 	.byte	0x03, 0x1b
        /*002e*/ 	.short	0x00ff


	//----- nvinfo : EIATTR_NUM_BARRIERS
	.align		4
        /*0030*/ 	.byte	0x02, 0x4c
        /*0032*/ 	.byte	0x02
	.zero		1


	//----- nvinfo : EIATTR_ANNOTATIONS
	.align		4
        /*0034*/ 	.byte	0x04, 0x55
        /*0036*/ 	.short	(.L_904 - .L_903)


	//   ....[0]....
.L_903:
        /* <DEDUP_REMOVED lines=62> */


	//----- nvinfo : EIATTR_MERCURY_ISA_VERSION
	.align		4
.L_904:
        /*0400*/ 	.byte	0x03, 0x5f
        /*0402*/ 	.short	0x0000


	//----- nvinfo : EIATTR_INT_WARP_WIDE_INSTR_OFFSETS
	.align		4
        /*0404*/ 	.byte	0x04, 0x31
        /*0406*/ 	.short	(.L_906 - .L_905)


	//   ....[0]....
.L_905:
        /*0408*/ 	.word	0x00009eb0


	//----- nvinfo : EIATTR_COOP_GROUP_MASK_REGIDS
	.align		4
.L_906:
        /*040c*/ 	.byte	0x04, 0x29
        /*040e*/ 	.short	(.L_908 - .L_907)


	//   ....[0]....
.L_907:
        /*0410*/ 	.word	0xffffffff


	//   ....[1]....
        /*0414*/ 	.word	0xffffffff


	//   ....[2]....
        /*0418*/ 	.word	0xffffffff


	//   ....[3]....
        /*041c*/ 	.word	0xffffffff


	//   ....[4]....
        /*0420*/ 	.word	0xffffffff


	//   ....[5]....
        /*0424*/ 	.word	0xffffffff


	//   ....[6]....
        /*0428*/ 	.word	0xffffffff


	//   ....[7]....
        /*042c*/ 	.word	0xffffffff


	//   ....[8]....
        /*0430*/ 	.word	0xffffffff


	//   ....[9]....
        /*0434*/ 	.word	0xffffffff


	//   ....[10]....
        /*0438*/ 	.word	0xffffffff


	//   ....[11]....
        /*043c*/ 	.word	0xffffffff


	//   ....[12]....
        /*0440*/ 	.word	0xffffffff


	//   ....[13]....
        /*0444*/ 	.word	0xffffffff


	//   ....[14]....
        /*0448*/ 	.word	0xffffffff


	//   ....[15]....
        /*044c*/ 	.word	0xffffffff


	//   ....[16]....
        /*0450*/ 	.word	0xffffffff


	//   ....[17]....
        /*0454*/ 	.word	0xffffffff


	//   ....[18]....
        /*0458*/ 	.word	0xffffffff


	//   ....[19]....
        /*045c*/ 	.word	0xffffffff


	//   ....[20]....
        /*0460*/ 	.word	0xffffffff


	//   ....[21]....
        /*0464*/ 	.word	0xffffffff


	//   ....[22]....
        /*0468*/ 	.word	0xffffffff


	//   ....[23]....
        /*046c*/ 	.word	0xffffffff


	//   ....[24]....
        /*0470*/ 	.word	0xffffffff


	//   ....[25]....
        /*0474*/ 	.word	0xffffffff


	//   ....[26]....
        /*0478*/ 	.word	0xffffffff


	//   ....[27]....
        /*047c*/ 	.word	0xffffffff


	//   ....[28]....
        /*0480*/ 	.word	0xffffffff


	//   ....[29]....
        /*0484*/ 	.word	0xffffffff


	//   ....[30]....
        /*0488*/ 	.word	0xffffffff


	//   ....[31]....
        /*048c*/ 	.word	0xffffffff


	//   ....[32]....
        /*0490*/ 	.word	0xffffffff


	//   ....[33]....
        /*0494*/ 	.word	0xffffffff


	//   ....[34]....
        /*0498*/ 	.word	0xffffffff


	//   ....[35]....
        /*049c*/ 	.word	0xffffffff


	//   ....[36]....
        /*04a0*/ 	.word	0xffffffff


	//   ....[37]....
        /*04a4*/ 	.word	0xffffffff


	//   ....[38]....
        /*04a8*/ 	.word	0xffffffff


	//   ....[39]....
        /*04ac*/ 	.word	0xffffffff


	//   ....[40]....
        /*04b0*/ 	.word	0xffffffff


	//   ....[41]....
        /*04b4*/ 	.word	0xffffffff


	//   ....[42]....
        /*04b8*/ 	.word	0xffffffff


	//   ....[43]....
        /*04bc*/ 	.word	0xffffffff


	//   ....[44]....
        /*04c0*/ 	.word	0xffffffff


	//   ....[45]....
        /*04c4*/ 	.word	0xffffffff


	//   ....[46]....
        /*04c8*/ 	.word	0xffffffff


	//   ....[47]....
        /*04cc*/ 	.word	0xffffffff


	//   ....[48]....
        /*04d0*/ 	.word	0xffffffff


	//   ....[49]....
        /*04d4*/ 	.word	0xffffffff


	//   ....[50]....
        /*04d8*/ 	.word	0xffffffff


	//   ....[51]....
        /*04dc*/ 	.word	0xffffffff


	//   ....[52]....
        /*04e0*/ 	.word	0xffffffff


	//   ....[53]....
        /*04e4*/ 	.word	0xffffffff


	//   ....[54]....
        /*04e8*/ 	.word	0xffffffff


	//   ....[55]....
        /*04ec*/ 	.word	0xffffffff


	//   ....[56]....
        /*04f0*/ 	.word	0xffffffff


	//   ....[57]....
        /*04f4*/ 	.word	0xffffffff


	//   ....[58]....
        /*04f8*/ 	.word	0xffffffff


	//   ....[59]....
        /*04fc*/ 	.word	0xffffffff


	//   ....[60]....
        /*0500*/ 	.word	0xffffffff


	//   ....[61]....
        /*0504*/ 	.word	0xffffffff


	//   ....[62]....
        /*0508*/ 	.word	0xffffffff


	//   ....[63]....
        /*050c*/ 	.word	0xffffffff


	//   ....[64]....
        /*0510*/ 	.word	0xffffffff


	//   ....[65]....
        /*0514*/ 	.word	0xffffffff


	//   ....[66]....
        /*0518*/ 	.word	0xffffffff


	//   ....[67]....
        /*051c*/ 	.word	0xffffffff


	//   ....[68]....
        /*0520*/ 	.word	0xffffffff


	//   ....[69]....
        /*0524*/ 	.word	0xffffffff


	//   ....[70]....
        /*0528*/ 	.word	0xffffffff


	//   ....[71]....
        /*052c*/ 	.word	0xffffffff


	//   ....[72]....
        /*0530*/ 	.word	0xffffffff


	//   ....[73]....
        /*0534*/ 	.word	0xffffffff


	//   ....[74]....
        /*0538*/ 	.word	0xffffffff


	//   ....[75]....
        /*053c*/ 	.word	0xffffffff


	//   ....[76]....
        /*0540*/ 	.word	0xffffffff


	//   ....[77]....
        /*0544*/ 	.word	0xffffffff


	//   ....[78]....
        /*0548*/ 	.word	0xffffffff


	//   ....[79]....
        /*054c*/ 	.word	0xffffffff


	//   ....[80]....
        /*0550*/ 	.word	0xffffffff


	//   ....[81]....
        /*0554*/ 	.word	0xffffffff


	//   ....[82]....
        /*0558*/ 	.word	0xffffffff


	//   ....[83]....
        /*055c*/ 	.word	0xffffffff


	//   ....[84]....
        /*0560*/ 	.word	0xffffffff


	//   ....[85]....
        /*0564*/ 	.word	0xffffffff


	//   ....[86]....
        /*0568*/ 	.word	0xffffffff


	//   ....[87]....
        /*056c*/ 	.word	0xffffffff


	//   ....[88]....
        /*0570*/ 	.word	0xffffffff


	//   ....[89]....
        /*0574*/ 	.word	0xffffffff


	//   ....[90]....
        /*0578*/ 	.word	0xffffffff


	//   ....[91]....
        /*057c*/ 	.word	0xffffffff


	//   ....[92]....
        /*0580*/ 	.word	0xffffffff


	//   ....[93]....
        /*0584*/ 	.word	0xffffffff


	//   ....[94]....
        /*0588*/ 	.word	0xffffffff


	//   ....[95]....
        /*058c*/ 	.word	0xffffffff


	//   ....[96]....
        /*0590*/ 	.word	0xffffffff


	//   ....[97]....
        /*0594*/ 	.word	0xffffffff


	//   ....[98]....
        /*0598*/ 	.word	0xffffffff


	//   ....[99]....
        /*059c*/ 	.word	0xffffffff


	//   ....[100]....
        /*05a0*/ 	.word	0xffffffff


	//   ....[101]....
        /*05a4*/ 	.word	0xffffffff


	//   ....[102]....
        /*05a8*/ 	.word	0xffffffff


	//   ....[103]....
        /*05ac*/ 	.word	0xffffffff


	//   ....[104]....
        /*05b0*/ 	.word	0xffffffff


	//   ....[105]....
        /*05b4*/ 	.word	0xffffffff


	//   ....[106]....
        /*05b8*/ 	.word	0xffffffff


	//   ....[107]....
        /*05bc*/ 	.word	0xffffffff


	//   ....[108]....
        /*05c0*/ 	.word	0xffffffff


	//   ....[109]....
        /*05c4*/ 	.word	0xffffffff


	//   ....[110]....
        /*05c8*/ 	.word	0xffffffff


	//   ....[111]....
        /*05cc*/ 	.word	0xffffffff


	//   ....[112]....
        /*05d0*/ 	.word	0xffffffff


	//   ....[113]....
        /*05d4*/ 	.word	0xffffffff


	//   ....[114]....
        /*05d8*/ 	.word	0xffffffff


	//   ....[115]....
        /*05dc*/ 	.word	0xffffffff


	//   ....[116]....
        /*05e0*/ 	.word	0xffffffff


	//   ....[117]....
        /*05e4*/ 	.word	0xffffffff


	//   ....[118]....
        /*05e8*/ 	.word	0xffffffff


	//   ....[119]....
        /*05ec*/ 	.word	0xffffffff


	//   ....[120]....
        /*05f0*/ 	.word	0xffffffff


	//   ....[121]....
        /*05f4*/ 	.word	0xffffffff


	//   ....[122]....
        /*05f8*/ 	.word	0xffffffff


	//   ....[123]....
        /*05fc*/ 	.word	0xffffffff


	//   ....[124]....
        /*0600*/ 	.word	0xffffffff


	//   ....[125]....
        /*0604*/ 	.word	0xffffffff


	//   ....[126]....
        /*0608*/ 	.word	0xffffffff


	//   ....[127]....
        /*060c*/ 	.word	0xffffffff


	//   ....[128]....
        /*0610*/ 	.word	0xffffffff


	//   ....[129]....
        /*0614*/ 	.word	0xffffffff


	//   ....[130]....
        /*0618*/ 	.word	0xffffffff


	//   ....[131]....
        /*061c*/ 	.word	0xffffffff


	//   ....[132]....
        /*0620*/ 	.word	0xffffffff


	//   ....[133]....
        /*0624*/ 	.word	0xffffffff


	//   ....[134]....
        /*0628*/ 	.word	0xffffffff


	//   ....[135]....
        /*062c*/ 	.word	0xffffffff


	//   ....[136]....
        /*0630*/ 	.word	0xffffffff


	//   ....[137]....
        /*0634*/ 	.word	0xffffffff


	//   ....[138]....
        /*0638*/ 	.word	0xffffffff


	//   ....[139]....
        /*063c*/ 	.word	0xffffffff


	//   ....[140]....
        /*0640*/ 	.word	0xffffffff


	//   ....[141]....
        /*0644*/ 	.word	0xffffffff


	//   ....[142]....
        /*0648*/ 	.word	0xffffffff


	//   ....[143]....
        /*064c*/ 	.word	0xffffffff


	//   ....[144]....
        /*0650*/ 	.word	0xffffffff


	//   ....[145]....
        /*0654*/ 	.word	0xffffffff


	//   ....[146]....
        /*0658*/ 	.word	0xffffffff


	//   ....[147]....
        /*065c*/ 	.word	0xffffffff


	//   ....[148]....
        /*0660*/ 	.word	0xffffffff


	//   ....[149]....
        /*0664*/ 	.word	0xffffffff


	//   ....[150]....
        /*0668*/ 	.word	0xffffffff


	//   ....[151]....
        /*066c*/ 	.word	0xffffffff


	//   ....[152]....
        /*0670*/ 	.word	0xffffffff


	//   ....[153]....
        /*0674*/ 	.word	0xffffffff


	//   ....[154]....
        /*0678*/ 	.word	0xffffffff


	//   ....[155]....
        /*067c*/ 	.word	0xffffffff


	//   ....[156]....
        /*0680*/ 	.word	0xffffffff


	//   ....[157]....
        /*0684*/ 	.word	0xffffffff


	//   ....[158]....
        /*0688*/ 	.word	0xffffffff


	//   ....[159]....
        /*068c*/ 	.word	0xffffffff


	//   ....[160]....
        /*0690*/ 	.word	0xffffffff


	//----- nvinfo : EIATTR_COOP_GROUP_INSTR_OFFSETS
	.align		4
.L_908:
        /*0694*/ 	.byte	0x04, 0x28
        /*0696*/ 	.short	(.L_910 - .L_909)


	//   ....[0]....
.L_909:
        /*0698*/ 	.word	0x000000a0


	//   ....[1]....
        /*069c*/ 	.word	0x00009260


	//   ....[2]....
        /*06a0*/ 	.word	0x000092a0


	//   ....[3]....
        /*06a4*/ 	.word	0x00009490


	//   ....[4]....
        /*06a8*/ 	.word	0x000094c0


	//   ....[5]....
        /*06ac*/ 	.word	0x000095b0


	//   ....[6]....
        /*06b0*/ 	.word	0x000095e0


	//   ....[7]....
        /*06b4*/ 	.word	0x000096d0


	//   ....[8]....
        /*06b8*/ 	.word	0x00009700


	//   ....[9]....
        /*06bc*/ 	.word	0x000097f0


	//   ....[10]....
        /*06c0*/ 	.word	0x00009820


	//   ....[11]....
        /*06c4*/ 	.word	0x00009910


	//   ....[12]....
        /*06c8*/ 	.word	0x00009940


	//   ....[13]....
        /*06cc*/ 	.word	0x00009a30


	//   ....[14]....
        /*06d0*/ 	.word	0x00009a60


	//   ....[15]....
        /*06d4*/ 	.word	0x00009b40


	//   ....[16]....
        /*06d8*/ 	.word	0x00009b80


	//   ....[17]....
        /*06dc*/ 	.word	0x0000a360


	//   ....[18]....
        /*06e0*/ 	.word	0x0000a3a0


	//   ....[19]....
        /*06e4*/ 	.word	0x0000a3e0


	//   ....[20]....
        /*06e8*/ 	.word	0x0000a400


	//   ....[21]....
        /*06ec*/ 	.word	0x0000a590


	//   ....[22]....
        /*06f0*/ 	.word	0x0000a650


	//   ....[23]....
        /*06f4*/ 	.word	0x0000a690


	//   ....[24]....
        /*06f8*/ 	.word	0x0000a6d0


	//   ....[25]....
        /*06fc*/ 	.word	0x0000a860


	//   ....[26]....
        /*0700*/ 	.word	0x0000a920


	//   ....[27]....
        /*0704*/ 	.word	0x0000a960


	//   ....[28]....
        /*0708*/ 	.word	0x0000a9a0


	//   ....[29]....
        /*070c*/ 	.word	0x0000ab50


	//   ....[30]....
        /*0710*/ 	.word	0x0000ac10


	//   ....[31]....
        /*0714*/ 	.word	0x0000ac50


	//   ....[32]....
        /*0718*/ 	.word	0x0000ac90


	//   ....[33]....
        /*071c*/ 	.word	0x0000ae20


	//   ....[34]....
        /*0720*/ 	.word	0x0000aee0


	//   ....[35]....
        /*0724*/ 	.word	0x0000af20


	//   ....[36]....
        /*0728*/ 	.word	0x0000af60


	//   ....[37]....
        /*072c*/ 	.word	0x0000b110


	//   ....[38]....
        /*0730*/ 	.word	0x0000b1d0


	//   ....[39]....
        /*0734*/ 	.word	0x0000b210


	//   ....[40]....
        /*0738*/ 	.word	0x0000b250


	//   ....[41]....
        /*073c*/ 	.word	0x0000b3e0


	//   ....[42]....
        /*0740*/ 	.word	0x0000b4a0


	//   ....[43]....
        /*0744*/ 	.word	0x0000b4e0


	//   ....[44]....
        /*0748*/ 	.word	0x0000b520


	//   ....[45]....
        /*074c*/ 	.word	0x0000b6c0


	//   ....[46]....
        /*0750*/ 	.word	0x0000b780


	//   ....[47]....
        /*0754*/ 	.word	0x0000b7c0


	//   ....[48]....
        /*0758*/ 	.word	0x0000b800


	//   ....[49]....
        /*075c*/ 	.word	0x0000eba0


	//   ....[50]....
        /*0760*/ 	.word	0x0000ebf0


	//   ....[51]....
        /*0764*/ 	.word	0x0000ec20


	//   ....[52]....
        /*0768*/ 	.word	0x0000ec70


	//   ....[53]....
        /*076c*/ 	.word	0x0000ecf0


	//   ....[54]....
        /*0770*/ 	.word	0x0000ed10


	//   ....[55]....
        /*0774*/ 	.word	0x0000ed30


	//   ....[56]....
        /*0778*/ 	.word	0x0000ed50


	//   ....[57]....
        /*077c*/ 	.word	0x0000ef60


	//   ....[58]....
        /*0780*/ 	.word	0x0000efa0


	//   ....[59]....
        /*0784*/ 	.word	0x0000efd0


	//   ....[60]....
        /*0788*/ 	.word	0x0000f020


	//   ....[61]....
        /*078c*/ 	.word	0x0000f190


	//   ....[62]....
        /*0790*/ 	.word	0x0000f1b0


	//   ....[63]....
        /*0794*/ 	.word	0x0000f1d0


	//   ....[64]....
        /*0798*/ 	.word	0x0000f1f0


	//   ....[65]....
        /*079c*/ 	.word	0x0000f400


	//   ....[66]....
        /*07a0*/ 	.word	0x0000f440


	//   ....[67]....
        /*07a4*/ 	.word	0x0000f470


	//   ....[68]....
        /*07a8*/ 	.word	0x0000f4c0


	//   ....[69]....
        /*07ac*/ 	.word	0x0000f630


	//   ....[70]....
        /*07b0*/ 	.word	0x0000f650


	//   ....[71]....
        /*07b4*/ 	.word	0x0000f670


	//   ....[72]....
        /*07b8*/ 	.word	0x0000f690


	//   ....[73]....
        /*07bc*/ 	.word	0x0000f8a0


	//   ....[74]....
        /*07c0*/ 	.word	0x0000f8e0


	//   ....[75]....
        /*07c4*/ 	.word	0x0000f900


	//   ....[76]....
        /*07c8*/ 	.word	0x0000f910


	//   ....[77]....
        /*07cc*/ 	.word	0x0000f9f0


	//   ....[78]....
        /*07d0*/ 	.word	0x0000fa30


	//   ....[79]....
        /*07d4*/ 	.word	0x0000fa70


	//   ....[80]....
        /*07d8*/ 	.word	0x0000fa90


	//   ....[81]....
        /*07dc*/ 	.word	0x00014b80


	//   ....[82]....
        /*07e0*/ 	.word	0x00014bb0


	//   ....[83]....
        /*07e4*/ 	.word	0x00015260


	//   ....[84]....
        /*07e8*/ 	.word	0x00015330


	//   ....[85]....
        /*07ec*/ 	.word	0x00015340


	//   ....[86]....
        /*07f0*/ 	.word	0x00015370


	//   ....[87]....
        /*07f4*/ 	.word	0x00015390


	//   ....[88]....
        /*07f8*/ 	.word	0x000153b0


	//   ....[89]....
        /*07fc*/ 	.word	0x00015a70


	//   ....[90]....
        /*0800*/ 	.word	0x00015bc0


	//   ....[91]....
        /*0804*/ 	.word	0x00015d50


	//   ....[92]....
        /*0808*/ 	.word	0x00015f00


	//   ....[93]....
        /*080c*/ 	.word	0x00018df0


	//   ....[94]....
        /*0810*/ 	.word	0x00018e10


	//   ....[95]....
        /*0814*/ 	.word	0x00018e30


	//   ....[96]....
        /*0818*/ 	.word	0x00018e50


	//   ....[97]....
        /*081c*/ 	.word	0x00019ce0


	//   ....[98]....
        /*0820*/ 	.word	0x00019de0


	//   ....[99]....
        /*0824*/ 	.word	0x0001a1a0


	//   ....[100]....
        /*0828*/ 	.word	0x0001a2c0


	//   ....[101]....
        /*082c*/ 	.word	0x0001a4b0


	//   ....[102]....
        /*0830*/ 	.word	0x0001a5d0


	//   ....[103]....
        /*0834*/ 	.word	0x0001a6e0


	//   ....[104]....
        /*0838*/ 	.word	0x0001a970


	//   ....[105]....
        /*083c*/ 	.word	0x0001e6f0


	//   ....[106]....
        /*0840*/ 	.word	0x0001e750


	//   ....[107]....
        /*0844*/ 	.word	0x0001e7a0


	//   ....[108]....
        /*0848*/ 	.word	0x0001e7e0


	//   ....[109]....
        /*084c*/ 	.word	0x0001e800


	//   ....[110]....
        /*0850*/ 	.word	0x0001e830


	//   ....[111]....
        /*0854*/ 	.word	0x0001ec50


	//   ....[112]....
        /*0858*/ 	.word	0x0001ed80


	//   ....[113]....
        /*085c*/ 	.word	0x00020fa0


	//   ....[114]....
        /*0860*/ 	.word	0x00020fb0


	//   ....[115]....
        /*0864*/ 	.word	0x00020fc0


	//   ....[116]....
        /*0868*/ 	.word	0x00020fe0


	//   ....[117]....
        /*086c*/ 	.word	0x00021000


	//   ....[118]....
        /*0870*/ 	.word	0x00021020


	//   ....[119]....
        /*0874*/ 	.word	0x00021030


	//   ....[120]....
        /*0878*/ 	.word	0x00021060


	//   ....[121]....
        /*087c*/ 	.word	0x00022d00


	//   ....[122]....
        /*0880*/ 	.word	0x00022d40


	//   ....[123]....
        /*0884*/ 	.word	0x00022d70


	//   ....[124]....
        /*0888*/ 	.word	0x00022da0


	//   ....[125]....
        /*088c*/ 	.word	0x00022de0


	//   ....[126]....
        /*0890*/ 	.word	0x00022e20


	//   ....[127]....
        /*0894*/ 	.word	0x00022e40


	//   ....[128]....
        /*0898*/ 	.word	0x00022e50


	//   ....[129]....
        /*089c*/ 	.word	0x00023010


	//   ....[130]....
        /*08a0*/ 	.word	0x00023020


	//   ....[131]....
        /*08a4*/ 	.word	0x00023120


	//   ....[132]....
        /*08a8*/ 	.word	0x00023150


	//   ....[133]....
        /*08ac*/ 	.word	0x00023230


	//   ....[134]....
        /*08b0*/ 	.word	0x00023260


	//   ....[135]....
        /*08b4*/ 	.word	0x00023340


	//   ....[136]....
        /*08b8*/ 	.word	0x00023370


	//   ....[137]....
        /*08bc*/ 	.word	0x00023450


	//   ....[138]....
        /*08c0*/ 	.word	0x00023480


	//   ....[139]....
        /*08c4*/ 	.word	0x00023560


	//   ....[140]....
        /*08c8*/ 	.word	0x00023590


	//   ....[141]....
        /*08cc*/ 	.word	0x00023670


	//   ....[142]....
        /*08d0*/ 	.word	0x000236a0


	//   ....[143]....
        /*08d4*/ 	.word	0x00023780


	//   ....[144]....
        /*08d8*/ 	.word	0x000237a0


	//   ....[145]....
        /*08dc*/ 	.word	0x000240c0


	//   ....[146]....
        /*08e0*/ 	.word	0x000240d0


	//   ....[147]....
        /*08e4*/ 	.word	0x000241a0


	//   ....[148]....
        /*08e8*/ 	.word	0x000241d0


	//   ....[149]....
        /*08ec*/ 	.word	0x000242a0


	//   ....[150]....
        /*08f0*/ 	.word	0x000242d0


	//   ....[151]....
        /*08f4*/ 	.word	0x000243a0


	//   ....[152]....
        /*08f8*/ 	.word	0x000243d0


	//   ....[153]....
        /*08fc*/ 	.word	0x000244a0


	//   ....[154]....
        /*0900*/ 	.word	0x000244d0


	//   ....[155]....
        /*0904*/ 	.word	0x000245a0


	//   ....[156]....
        /*0908*/ 	.word	0x000245d0


	//   ....[157]....
        /*090c*/ 	.word	0x000246a0


	//   ....[158]....
        /*0910*/ 	.word	0x000246d0


	//   ....[159]....
        /*0914*/ 	.word	0x000247a0


	//   ....[160]....
        /*0918*/ 	.word	0x000247c0


	//----- nvinfo : EIATTR_EXIT_INSTR_OFFSETS
	.align		4
.L_910:
        /*091c*/ 	.byte	0x04, 0x1c
        /*091e*/ 	.short	(.L_912 - .L_911)


	//   ....[0]....
.L_911:
        /*0920*/ 	.word	0x000003b0


	//   ....[1]....
        /*0924*/ 	.word	0x000237b0


	//   ....[2]....
        /*0928*/ 	.word	0x00023810


	//   ....[3]....
        /*092c*/ 	.word	0x00023870


	//   ....[4]....
        /*0930*/ 	.word	0x000247d0


	//   ....[5]....
        /*0934*/ 	.word	0x00024820


	//   ....[6]....
        /*0938*/ 	.word	0x00024880


	//----- nvinfo : EIATTR_CTAIDZ_USED
	.align		4
.L_912:
        /*093c*/ 	.byte	0x01, 0x04
	.zero		2


	//----- nvinfo : EIATTR_MAX_THREADS
	.align		4
        /*0940*/ 	.byte	0x04, 0x05
        /*0942*/ 	.short	(.L_914 - .L_913)
.L_913:
        /*0944*/ 	.word	0x00000080
        /*0948*/ 	.word	0x00000001
        /*094c*/ 	.word	0x00000001


	//----- nvinfo : EIATTR_CRS_STACK_SIZE
	.align		4
.L_914:
        /*0950*/ 	.byte	0x04, 0x1e
        /*0952*/ 	.short	(.L_916 - .L_915)
.L_915:
        /*0954*/ 	.word	0x00000000
.L_916:


//--------------------- .nv.callgraph             --------------------------
	.section	.nv.callgraph,"",@"SHT_CUDA_CALLGRAPH"
	.align	4
	.sectionentsize	8
	.align		4
        /*0000*/ 	.word	0x00000000
	.align		4
        /*0004*/ 	.word	0xffffffff
	.align		4
        /*0008*/ 	.word	0x00000000
	.align		4
        /*000c*/ 	.word	0xfffffffe
	.align		4
        /*0010*/ 	.word	0x00000000
	.align		4
        /*0014*/ 	.word	0xfffffffd
	.align		4
        /*0018*/ 	.word	0x00000000
	.align		4
        /*001c*/ 	.word	0xfffffffc


//--------------------- .nv.rel.action            --------------------------
	.section	.nv.rel.action,"",@"SHT_CUDA_RELOCINFO"
	.align	8
	.sectionentsize	8
        /*0000*/ 	.byte	0x73, 0x00, 0x00, 0x00, 0x00, 0x00, 0x00, 0x00, 0x00, 0x00, 0x00, 0x11, 0x25, 0x00, 0x05, 0x36


//--------------------- .nv.constant4             --------------------------
	.section	.nv.constant4,"a",@progbits
	.align	8
	.align		8
.nv.constant4:
        /*0000*/ 	.dword	_ZN77_INTERNAL_9952ccb7_41_flash_fwd_hdim128_fp16_softcapall_sm80_cu_744032ad_30304cuda3std3__45__cpo5beginE
	.align		8
        /*0008*/ 	.dword	_ZN77_INTERNAL_9952ccb7_41_flash_fwd_hdim128_fp16_softcapall_sm80_cu_744032ad_30304cuda3std3__45__cpo3endE
	.align		8
        /*0010*/ 	.dword	_ZN77_INTERNAL_9952ccb7_41_flash_fwd_hdim128_fp16_softcapall_sm80_cu_744032ad_30304cuda3std3__45__cpo6cbeginE
	.align		8
        /*0018*/ 	.dword	_ZN77_INTERNAL_9952ccb7_41_flash_fwd_hdim128_fp16_softcapall_sm80_cu_744032ad_30304cuda3std3__45__cpo4cendE
	.align		8
        /*0020*/ 	.dword	_ZN77_INTERNAL_9952ccb7_41_flash_fwd_hdim128_fp16_softcapall_sm80_cu_744032ad_30304cuda3std3__479_GLOBAL__N__9952ccb7_41_flash_fwd_hdim128_fp16_softcapall_sm80_cu_744032ad_30306ignoreE
	.align		8
        /*0028*/ 	.dword	_ZN77_INTERNAL_9952ccb7_41_flash_fwd_hdim128_fp16_softcapall_sm80_cu_744032ad_30304cuda3std3__419piecewise_constructE
	.align		8
        /*0030*/ 	.dword	_ZN77_INTERNAL_9952ccb7_41_flash_fwd_hdim128_fp16_softcapall_sm80_cu_744032ad_30304cuda3std3__48in_placeE
	.align		8
        /*0038*/ 	.dword	_ZN77_INTERNAL_9952ccb7_41_flash_fwd_hdim128_fp16_softcapall_sm80_cu_744032ad_30304cuda3std6ranges3__45__cpo4swapE
	.align		8
        /*0040*/ 	.dword	_ZN77_INTERNAL_9952ccb7_41_flash_fwd_hdim128_fp16_softcapall_sm80_cu_744032ad_30304cuda3std6ranges3__45__cpo9iter_moveE
	.align		8
        /*0048*/ 	.dword	_ZN77_INTERNAL_9952ccb7_41_flash_fwd_hdim128_fp16_softcapall_sm80_cu_744032ad_30304cute7productE
	.align		8
        /*0050*/ 	.dword	_ZN77_INTERNAL_9952ccb7_41_flash_fwd_hdim128_fp16_softcapall_sm80_cu_744032ad_30304cute1_E


//--------------------- .nv.constant0._ZN7cutlass13device_kernelIN5flash19enable_sm80_to_sm89INS1_16FlashAttnFwdSm80INS1_25CollectiveMainloopFwdSm80ILi8ELi1ELb1EN4cute5tupleIJNS5_1CILi128EEES8_S8_EEELi128ENS_6half_tEfNS_4arch4Sm80ELb0ELb0ELb1ELb0ELb0ELb0ELb1ELb0EEENS1_21CollectiveEpilogueFwdIS9_NS6_IJNS7_ILi1EEESF_SF_EEESA_SC_Li256ELb0ELb1ELb0ELb0EEENS1_19SingleTileSchedulerILb0ELb0ELb1ELi128EEEEEEEEEvNT_6ParamsE --------------------------
	.section	.nv.constant0._ZN7cutlass13device_kernelIN5flash19enable_sm80_to_sm89INS1_16FlashAttnFwdSm80INS1_25CollectiveMainloopFwdSm80ILi8ELi1ELb1EN4cute5tupleIJNS5_1CILi128EEES8_S8_EEELi128ENS_6half_tEfNS_4arch4Sm80ELb0ELb0ELb1ELb0ELb0ELb0ELb1ELb0EEENS1_21CollectiveEpilogueFwdIS9_NS6_IJNS7_ILi1EEESF_SF_EEESA_SC_Li256ELb0ELb1ELb0ELb0EEENS1_19SingleTileSchedulerILb0ELb0ELb1ELi128EEEEEEEEEvNT_6ParamsE,"a",@progbits
	.sectionflags	@""
	.align	4
.nv.constant0._ZN7cutlass13device_kernelIN5flash19enable_sm80_to_sm89INS1_16FlashAttnFwdSm80INS1_25CollectiveMainloopFwdSm80ILi8ELi1ELb1EN4cute5tupleIJNS5_1CILi128EEES8_S8_EEELi128ENS_6half_tEfNS_4arch4Sm80ELb0ELb0ELb1ELb0ELb0ELb0ELb1ELb0EEENS1_21CollectiveEpilogueFwdIS9_NS6_IJNS7_ILi1EEESF_SF_EEESA_SC_Li256ELb0ELb1ELb0ELb0EEENS1_19SingleTileSchedulerILb0ELb0ELb1ELi128EEEEEEEEEvNT_6ParamsE:
	.zero		1400


//--------------------- .nv.constant0._ZN7cutlass13device_kernelIN5flash19enable_sm80_to_sm89INS1_16FlashAttnFwdSm80INS1_25CollectiveMainloopFwdSm80ILi8ELi1ELb1EN4cute5tupleIJNS5_1CILi128EEES8_S8_EEELi128ENS_6half_tEfNS_4arch4Sm80ELb0ELb0ELb1ELb1ELb0ELb0ELb1ELb0EEENS1_21CollectiveEpilogueFwdIS9_NS6_IJNS7_ILi1EEESF_SF_EEESA_SC_Li256ELb1ELb1ELb0ELb0EEENS1_19SingleTileSchedulerILb1ELb0ELb1ELi128EEEEEEEEEvNT_6ParamsE --------------------------
	.section	.nv.constant0._ZN7cutlass13device_kernelIN5flash19enable_sm80_to_sm89INS1_16FlashAttnFwdSm80INS1_25CollectiveMainloopFwdSm80ILi8ELi1ELb1EN4cute5tupleIJNS5_1CILi128EEES8_S8_EEELi128ENS_6half_tEfNS_4arch4Sm80ELb0ELb0ELb1ELb1ELb0ELb0ELb1ELb0EEENS1_21CollectiveEpilogueFwdIS9_NS6_IJNS7_ILi1EEESF_SF_EEESA_SC_Li256ELb1ELb1ELb0ELb0EEENS1_19SingleTileSchedulerILb1ELb0ELb1ELi128EEEEEEEEEvNT_6ParamsE,"a",@progbits
	.sectionflags	@""
	.align	4
.nv.constant0._ZN7cutlass13device_kernelIN5flash19enable_sm80_to_sm89INS1_16FlashAttnFwdSm80INS1_25CollectiveMainloopFwdSm80ILi8ELi1ELb1EN4cute5tupleIJNS5_1CILi128EEES8_S8_EEELi128ENS_6half_tEfNS_4arch4Sm80ELb0ELb0ELb1ELb1ELb0ELb0ELb1ELb0EEENS1_21CollectiveEpilogueFwdIS9_NS6_IJNS7_ILi1EEESF_SF_EEESA_SC_Li256ELb1ELb1ELb0ELb0EEENS1_19SingleTileSchedulerILb1ELb0ELb1ELi128EEEEEEEEEvNT_6ParamsE:
	.zero		1400


//--------------------- .nv.constant0._ZN7cutlass13device_kernelIN5flash19enable_sm80_to_sm89INS1_16FlashAttnFwdSm80INS1_25CollectiveMainloopFwdSm80ILi8ELi1ELb1EN4cute5tupleIJNS5_1CILi128EEES8_S8_EEELi128ENS_6half_tEfNS_4arch4Sm80ELb0ELb0ELb1ELb1ELb0ELb1ELb1ELb0EEENS1_21CollectiveEpilogueFwdIS9_NS6_IJNS7_ILi1EEESF_SF_EEESA_SC_Li256ELb1ELb1ELb0ELb0EEENS1_19SingleTileSchedulerILb1ELb0ELb1ELi128EEEEEEEEEvNT_6ParamsE --------------------------
	.section	.nv.constant0._ZN7cutlass13device_kernelIN5flash19enable_sm80_to_sm89INS1_16FlashAttnFwdSm80INS1_25CollectiveMainloopFwdSm80ILi8ELi1ELb1EN4cute5tupleIJNS5_1CILi128EEES8_S8_EEELi128ENS_6half_tEfNS_4arch4Sm80ELb0ELb0ELb1ELb1ELb0ELb1ELb1ELb0EEENS1_21CollectiveEpilogueFwdIS9_NS6_IJNS7_ILi1EEESF_SF_EEESA_SC_Li256ELb1ELb1ELb0ELb0EEENS1_19SingleTileSchedulerILb1ELb0ELb1ELi128EEEEEEEEEvNT_6ParamsE,"a",@progbits
	.sectionflags	@""
	.align	4
.nv.constant0._ZN7cutlass13device_kernelIN5flash19enable_sm80_to_sm89INS1_16FlashAttnFwdSm80INS1_25CollectiveMainloopFwdSm80ILi8ELi1ELb1EN4cute5tupleIJNS5_1CILi128EEES8_S8_EEELi128ENS_6half_tEfNS_4arch4Sm80ELb0ELb0ELb1ELb1ELb0ELb1ELb1ELb0EEENS1_21CollectiveEpilogueFwdIS9_NS6_IJNS7_ILi1EEESF_SF_EEESA_SC_Li256ELb1ELb1ELb0ELb0EEENS1_19SingleTileSchedulerILb1ELb0ELb1ELi128EEEEEEEEEvNT_6ParamsE:
	.zero		1400


//--------------------- .nv.constant0._ZN7cutlass13device_kernelIN5flash19enable_sm80_to_sm89INS1_16FlashAttnFwdSm80INS1_25CollectiveMainloopFwdSm80ILi8ELi1ELb1EN4cute5tupleIJNS5_1CILi128EEENS7_ILi96EEES8_EEELi128ENS_6half_tEfNS_4arch4Sm80ELb0ELb1ELb1ELb0ELb0ELb0ELb1ELb0EEENS1_21CollectiveEpilogueFwdINS6_IJS8_S8_S9_EEENS6_IJNS7_ILi1EEESH_SH_EEESB_SD_Li256ELb0ELb1ELb0ELb0EEENS1_19SingleTileSchedulerILb0ELb0ELb1ELi128EEEEEEEEEvNT_6ParamsE --------------------------
	.section	.nv.constant0._ZN7cutlass13device_kernelIN5flash19enable_sm80_to_sm89INS1_16FlashAttnFwdSm80INS1_25CollectiveMainloopFwdSm80ILi8ELi1ELb1EN4cute5tupleIJNS5_1CILi128EEENS7_ILi96EEES8_EEELi128ENS_6half_tEfNS_4arch4Sm80ELb0ELb1ELb1ELb0ELb0ELb0ELb1ELb0EEENS1_21CollectiveEpilogueFwdINS6_IJS8_S8_S9_EEENS6_IJNS7_ILi1EEESH_SH_EEESB_SD_Li256ELb0ELb1ELb0ELb0EEENS1_19SingleTileSchedulerILb0ELb0ELb1ELi128EEEEEEEEEvNT_6ParamsE,"a",@progbits
	.sectionflags	@""
	.align	4
.nv.constant0._ZN7cutlass13device_kernelIN5flash19enable_sm80_to_sm89INS1_16FlashAttnFwdSm80INS1_25CollectiveMainloopFwdSm80ILi8ELi1ELb1EN4cute5tupleIJNS5_1CILi128EEENS7_ILi96EEES8_EEELi128ENS_6half_tEfNS_4arch4Sm80ELb0ELb1ELb1ELb0ELb0ELb0ELb1ELb0EEENS1_21CollectiveEpilogueFwdINS6_IJS8_S8_S9_EEENS6_IJNS7_ILi1EEESH_SH_EEESB_SD_Li256ELb0ELb1ELb0ELb0EEENS1_19SingleTileSchedulerILb0ELb0ELb1ELi128EEEEEEEEEvNT_6ParamsE:
	.zero		1400


//--------------------- .nv.constant0._ZN7cutlass13device_kernelIN5flash19enable_sm80_to_sm89INS1_16FlashAttnFwdSm80INS1_25CollectiveMainloopFwdSm80ILi8ELi1ELb1EN4cute5tupleIJNS5_1CILi128EEENS7_ILi96EEES8_EEELi128ENS_6half_tEfNS_4arch4Sm80ELb0ELb1ELb1ELb1ELb0ELb0ELb1ELb0EEENS1_21CollectiveEpilogueFwdINS6_IJS8_S8_S9_EEENS6_IJNS7_ILi1EEESH_SH_EEESB_SD_Li256ELb1ELb1ELb0ELb0EEENS1_19SingleTileSchedulerILb1ELb0ELb1ELi128EEEEEEEEEvNT_6ParamsE --------------------------
	.section	.nv.constant0._ZN7cutlass13device_kernelIN5flash19enable_sm80_to_sm89INS1_16FlashAttnFwdSm80INS1_25CollectiveMainloopFwdSm80ILi8ELi1ELb1EN4cute5tupleIJNS5_1CILi128EEENS7_ILi96EEES8_EEELi128ENS_6half_tEfNS_4arch4Sm80ELb0ELb1ELb1ELb1ELb0ELb0ELb1ELb0EEENS1_21CollectiveEpilogueFwdINS6_IJS8_S8_S9_EEENS6_IJNS7_ILi1EEESH_SH_EEESB_SD_Li256ELb1ELb1ELb0ELb0EEENS1_19SingleTileSchedulerILb1ELb0ELb1ELi128EEEEEEEEEvNT_6ParamsE,"a",@progbits
	.sectionflags	@""
	.align	4
.nv.constant0._ZN7cutlass13device_kernelIN5flash19enable_sm80_to_sm89INS1_16FlashAttnFwdSm80INS1_25CollectiveMainloopFwdSm80ILi8ELi1ELb1EN4cute5tupleIJNS5_1CILi128EEENS7_ILi96EEES8_EEELi128ENS_6half_tEfNS_4arch4Sm80ELb0ELb1ELb1ELb1ELb0ELb0ELb1ELb0EEENS1_21CollectiveEpilogueFwdINS6_IJS8_S8_S9_EEENS6_IJNS7_ILi1EEESH_SH_EEESB_SD_Li256ELb1ELb1ELb0ELb0EEENS1_19SingleTileSchedulerILb1ELb0ELb1ELi128EEEEEEEEEvNT_6ParamsE:
	.zero		1400


//--------------------- .nv.constant0._ZN7cutlass13device_kernelIN5flash19enable_sm80_to_sm89INS1_16FlashAttnFwdSm80INS1_25CollectiveMainloopFwdSm80ILi8ELi1ELb1EN4cute5tupleIJNS5_1CILi128EEENS7_ILi96EEES8_EEELi128ENS_6half_tEfNS_4arch4Sm80ELb0ELb1ELb1ELb1ELb0ELb1ELb1ELb0EEENS1_21CollectiveEpilogueFwdINS6_IJS8_S8_S9_EEENS6_IJNS7_ILi1EEESH_SH_EEESB_SD_Li256ELb1ELb1ELb0ELb0EEENS1_19SingleTileSchedulerILb1ELb0ELb1ELi128EEEEEEEEEvNT_6ParamsE --------------------------
	.section	.nv.constant0._ZN7cutlass13device_kernelIN5flash19enable_sm80_to_sm89INS1_16FlashAttnFwdSm80INS1_25CollectiveMainloopFwdSm80ILi8ELi1ELb1EN4cute5tupleIJNS5_1CILi128EEENS7_ILi96EEES8_EEELi128ENS_6half_tEfNS_4arch4Sm80ELb0ELb1ELb1ELb1ELb0ELb1ELb1ELb0EEENS1_21CollectiveEpilogueFwdINS6_IJS8_S8_S9_EEENS6_IJNS7_ILi1EEESH_SH_EEESB_SD_Li256ELb1ELb1ELb0ELb0EEENS1_19SingleTileSchedulerILb1ELb0ELb1ELi128EEEEEEEEEvNT_6ParamsE,"a",@progbits
	.sectionflags	@""
	.align	4
.nv.constant0._ZN7cutlass13device_kernelIN5flash19enable_sm80_to_sm89INS1_16FlashAttnFwdSm80INS1_25CollectiveMainloopFwdSm80ILi8ELi1ELb1EN4cute5tupleIJNS5_1CILi128EEENS7_ILi96EEES8_EEELi128ENS_6half_tEfNS_4arch4Sm80ELb0ELb1ELb1ELb1ELb0ELb1ELb1ELb0EEENS1_21CollectiveEpilogueFwdINS6_IJS8_S8_S9_EEENS6_IJNS7_ILi1EEESH_SH_EEESB_SD_Li256ELb1ELb1ELb0ELb0EEENS1_19SingleTileSchedulerILb1ELb0ELb1ELi128EEEEEEEEEvNT_6ParamsE:
	.zero		1400


//--------------------- .nv.constant0._ZN7cutlass13device_kernelIN5flash19enable_sm80_to_sm89INS1_16FlashAttnFwdSm80INS1_25CollectiveMainloopFwdSm80ILi8ELi1ELb1EN4cute5tupleIJNS5_1CILi128EEES8_S8_EEELi128ENS_6half_tEfNS_4arch4Sm80ELb1ELb0ELb1ELb0ELb0ELb0ELb1ELb0EEENS1_21CollectiveEpilogueFwdIS9_NS6_IJNS7_ILi1EEESF_SF_EEESA_SC_Li256ELb0ELb1ELb0ELb0EEENS1_30DynamicPersistentTileSchedulerILi256ELi256ELb0ELb1ELb0EEEEEEEEEvNT_6ParamsE --------------------------
	.section	.nv.constant0._ZN7cutlass13device_kernelIN5flash19enable_sm80_to_sm89INS1_16FlashAttnFwdSm80INS1_25CollectiveMainloopFwdSm80ILi8ELi1ELb1EN4cute5tupleIJNS5_1CILi128EEES8_S8_EEELi128ENS_6half_tEfNS_4arch4Sm80ELb1ELb0ELb1ELb0ELb0ELb0ELb1ELb0EEENS1_21CollectiveEpilogueFwdIS9_NS6_IJNS7_ILi1EEESF_SF_EEESA_SC_Li256ELb0ELb1ELb0ELb0EEENS1_30DynamicPersistentTileSchedulerILi256ELi256ELb0ELb1ELb0EEEEEEEEEvNT_6ParamsE,"a",@progbits
	.sectionflags	@""
	.align	4
.nv.constant0._ZN7cutlass13device_kernelIN5flash19enable_sm80_to_sm89INS1_16FlashAttnFwdSm80INS1_25CollectiveMainloopFwdSm80ILi8ELi1ELb1EN4cute5tupleIJNS5_1CILi128EEES8_S8_EEELi128ENS_6half_tEfNS_4arch4Sm80ELb1ELb0ELb1ELb0ELb0ELb0ELb1ELb0EEENS1_21CollectiveEpilogueFwdIS9_NS6_IJNS7_ILi1EEESF_SF_EEESA_SC_Li256ELb0ELb1ELb0ELb0EEENS1_30DynamicPersistentTileSchedulerILi256ELi256ELb0ELb1ELb0EEEEEEEEEvNT_6ParamsE:
	.zero		1416


//--------------------- .nv.constant0._ZN7cutlass13device_kernelIN5flash19enable_sm80_to_sm89INS1_16FlashAttnFwdSm80INS1_25CollectiveMainloopFwdSm80ILi8ELi1ELb1EN4cute5tupleIJNS5_1CILi128EEES8_S8_EEELi128ENS_6half_tEfNS_4arch4Sm80ELb1ELb0ELb1ELb1ELb0ELb0ELb1ELb0EEENS1_21CollectiveEpilogueFwdIS9_NS6_IJNS7_ILi1EEESF_SF_EEESA_SC_Li256ELb1ELb1ELb0ELb0EEENS1_19SingleTileSchedulerILb1ELb0ELb1ELi128EEEEEEEEEvNT_6ParamsE --------------------------
	.section	.nv.constant0._ZN7cutlass13device_kernelIN5flash19enable_sm80_to_sm89INS1_16FlashAttnFwdSm80INS1_25CollectiveMainloopFwdSm80ILi8ELi1ELb1EN4cute5tupleIJNS5_1CILi128EEES8_S8_EEELi128ENS_6half_tEfNS_4arch4Sm80ELb1ELb0ELb1ELb1ELb0ELb0ELb1ELb0EEENS1_21CollectiveEpilogueFwdIS9_NS6_IJNS7_ILi1EEESF_SF_EEESA_SC_Li256ELb1ELb1ELb0ELb0EEENS1_19SingleTileSchedulerILb1ELb0ELb1ELi128EEEEEEEEEvNT_6ParamsE,"a",@progbits
	.sectionflags	@""
	.align	4
.nv.constant0._ZN7cutlass13device_kernelIN5flash19enable_sm80_to_sm89INS1_16FlashAttnFwdSm80INS1_25CollectiveMainloopFwdSm80ILi8ELi1ELb1EN4cute5tupleIJNS5_1CILi128EEES8_S8_EEELi128ENS_6half_tEfNS_4arch4Sm80ELb1ELb0ELb1ELb1ELb0ELb0ELb1ELb0EEENS1_21CollectiveEpilogueFwdIS9_NS6_IJNS7_ILi1EEESF_SF_EEESA_SC_Li256ELb1ELb1ELb0ELb0EEENS1_19SingleTileSchedulerILb1ELb0ELb1ELi128EEEEEEEEEvNT_6ParamsE:
	.zero		1400


//--------------------- .nv.constant0._ZN7cutlass13device_kernelIN5flash19enable_sm80_to_sm89INS1_16FlashAttnFwdSm80INS1_25CollectiveMainloopFwdSm80ILi8ELi1ELb1EN4cute5tupleIJNS5_1CILi128EEES8_S8_EEELi128ENS_6half_tEfNS_4arch4Sm80ELb1ELb0ELb1ELb1ELb0ELb1ELb1ELb0EEENS1_21CollectiveEpilogueFwdIS9_NS6_IJNS7_ILi1EEESF_SF_EEESA_SC_Li256ELb1ELb1ELb0ELb0EEENS1_19SingleTileSchedulerILb1ELb0ELb1ELi128EEEEEEEEEvNT_6ParamsE --------------------------
	.section	.nv.constant0._ZN7cutlass13device_kernelIN5flash19enable_sm80_to_sm89INS1_16FlashAttnFwdSm80INS1_25CollectiveMainloopFwdSm80ILi8ELi1ELb1EN4cute5tupleIJNS5_1CILi128EEES8_S8_EEELi128ENS_6half_tEfNS_4arch4Sm80ELb1ELb0ELb1ELb1ELb0ELb1ELb1ELb0EEENS1_21CollectiveEpilogueFwdIS9_NS6_IJNS7_ILi1EEESF_SF_EEESA_SC_Li256ELb1ELb1ELb0ELb0EEENS1_19SingleTileSchedulerILb1ELb0ELb1ELi128EEEEEEEEEvNT_6ParamsE,"a",@progbits
	.sectionflags	@""
	.align	4
.nv.constant0._ZN7cutlass13device_kernelIN5flash19enable_sm80_to_sm89INS1_16FlashAttnFwdSm80INS1_25CollectiveMainloopFwdSm80ILi8ELi1ELb1EN4cute5tupleIJNS5_1CILi128EEES8_S8_EEELi128ENS_6half_tEfNS_4arch4Sm80ELb1ELb0ELb1ELb1ELb0ELb1ELb1ELb0EEENS1_21CollectiveEpilogueFwdIS9_NS6_IJNS7_ILi1EEESF_SF_EEESA_SC_Li256ELb1ELb1ELb0ELb0EEENS1_19SingleTileSchedulerILb1ELb0ELb1ELi128EEEEEEEEEvNT_6ParamsE:
	.zero		1400


//--------------------- .nv.constant0._ZN7cutlass13device_kernelIN5flash19enable_sm80_to_sm89INS1_16FlashAttnFwdSm80INS1_25CollectiveMainloopFwdSm80ILi4ELi1ELb0EN4cute5tupleIJNS5_1CILi128EEENS7_ILi64EEES8_EEELi128ENS_6half_tEfNS_4arch4Sm80ELb0ELb0ELb1ELb0ELb0ELb0ELb1ELb0EEENS1_21CollectiveEpilogueFwdINS6_IJS8_S8_S9_EEENS6_IJNS7_ILi1EEESH_SH_EEESB_SD_Li128ELb0ELb1ELb0ELb0EEENS1_19SingleTileSchedulerILb0ELb0ELb1ELi128EEEEEEEEEvNT_6ParamsE --------------------------
	.section	.nv.constant0._ZN7cutlass13device_kernelIN5flash19enable_sm80_to_sm89INS1_16FlashAttnFwdSm80INS1_25CollectiveMainloopFwdSm80ILi4ELi1ELb0EN4cute5tupleIJNS5_1CILi128EEENS7_ILi64EEES8_EEELi128ENS_6half_tEfNS_4arch4Sm80ELb0ELb0ELb1ELb0ELb0ELb0ELb1ELb0EEENS1_21CollectiveEpilogueFwdINS6_IJS8_S8_S9_EEENS6_IJNS7_ILi1EEESH_SH_EEESB_SD_Li128ELb0ELb1ELb0ELb0EEENS1_19SingleTileSchedulerILb0ELb0ELb1ELi128EEEEEEEEEvNT_6ParamsE,"a",@progbits
	.sectionflags	@""
	.align	4
.nv.constant0._ZN7cutlass13device_kernelIN5flash19enable_sm80_to_sm89INS1_16FlashAttnFwdSm80INS1_25CollectiveMainloopFwdSm80ILi4ELi1ELb0EN4cute5tupleIJNS5_1CILi128EEENS7_ILi64EEES8_EEELi128ENS_6half_tEfNS_4arch4Sm80ELb0ELb0ELb1ELb0ELb0ELb0ELb1ELb0EEENS1_21CollectiveEpilogueFwdINS6_IJS8_S8_S9_EEENS6_IJNS7_ILi1EEESH_SH_EEESB_SD_Li128ELb0ELb1ELb0ELb0EEENS1_19SingleTileSchedulerILb0ELb0ELb1ELi128EEEEEEEEEvNT_6ParamsE:
	.zero		1400


//--------------------- .nv.constant0._ZN7cutlass13device_kernelIN5flash19enable_sm80_to_sm89INS1_16FlashAttnFwdSm80INS1_25CollectiveMainloopFwdSm80ILi4ELi1ELb0EN4cute5tupleIJNS5_1CILi128EEENS7_ILi64EEES8_EEELi128ENS_6half_tEfNS_4arch4Sm80ELb0ELb0ELb1ELb1ELb0ELb0ELb1ELb0EEENS1_21CollectiveEpilogueFwdINS6_IJS8_S8_S9_EEENS6_IJNS7_ILi1EEESH_SH_EEESB_SD_Li128ELb1ELb1ELb0ELb0EEENS1_19SingleTileSchedulerILb1ELb0ELb1ELi128EEEEEEEEEvNT_6ParamsE --------------------------
	.section	.nv.constant0._ZN7cutlass13device_kernelIN5flash19enable_sm80_to_sm89INS1_16FlashAttnFwdSm80INS1_25CollectiveMainloopFwdSm80ILi4ELi1ELb0EN4cute5tupleIJNS5_1CILi128EEENS7_ILi64EEES8_EEELi128ENS_6half_tEfNS_4arch4Sm80ELb0ELb0ELb1ELb1ELb0ELb0ELb1ELb0EEENS1_21CollectiveEpilogueFwdINS6_IJS8_S8_S9_EEENS6_IJNS7_ILi1EEESH_SH_EEESB_SD_Li128ELb1ELb1ELb0ELb0EEENS1_19SingleTileSchedulerILb1ELb0ELb1ELi128EEEEEEEEEvNT_6ParamsE,"a",@progbits
	.sectionflags	@""
	.align	4
.nv.constant0._ZN7cutlass13device_kernelIN5flash19enable_sm80_to_sm89INS1_16FlashAttnFwdSm80INS1_25CollectiveMainloopFwdSm80ILi4ELi1ELb0EN4cute5tupleIJNS5_1CILi128EEENS7_ILi64EEES8_EEELi128ENS_6half_tEfNS_4arch4Sm80ELb0ELb0ELb1ELb1ELb0ELb0ELb1ELb0EEENS1_21CollectiveEpilogueFwdINS6_IJS8_S8_S9_EEENS6_IJNS7_ILi1EEESH_SH_EEESB_SD_Li128ELb1ELb1ELb0ELb0EEENS1_19SingleTileSchedulerILb1ELb0ELb1ELi128EEEEEEEEEvNT_6ParamsE:
	.zero		1400


//--------------------- .nv.constant0._ZN7cutlass13device_kernelIN5flash19enable_sm80_to_sm89INS1_16FlashAttnFwdSm80INS1_25CollectiveMainloopFwdSm80ILi4ELi1ELb0EN4cute5tupleIJNS5_1CILi128EEENS7_ILi64EEES8_EEELi128ENS_6half_tEfNS_4arch4Sm80ELb0ELb0ELb1ELb1ELb0ELb1ELb1ELb0EEENS1_21CollectiveEpilogueFwdINS6_IJS8_S8_S9_EEENS6_IJNS7_ILi1EEESH_SH_EEESB_SD_Li128ELb1ELb1ELb0ELb0EEENS1_19SingleTileSchedulerILb1ELb0ELb1ELi128EEEEEEEEEvNT_6ParamsE --------------------------
	.section	.nv.constant0._ZN7cutlass13device_kernelIN5flash19enable_sm80_to_sm89INS1_16FlashAttnFwdSm80INS1_25CollectiveMainloopFwdSm80ILi4ELi1ELb0EN4cute5tupleIJNS5_1CILi128EEENS7_ILi64EEES8_EEELi128ENS_6half_tEfNS_4arch4Sm80ELb0ELb0ELb1ELb1ELb0ELb1ELb1ELb0EEENS1_21CollectiveEpilogueFwdINS6_IJS8_S8_S9_EEENS6_IJNS7_ILi1EEESH_SH_EEESB_SD_Li128ELb1ELb1ELb0ELb0EEENS1_19SingleTileSchedulerILb1ELb0ELb1ELi128EEEEEEEEEvNT_6ParamsE,"a",@progbits
	.sectionflags	@""
	.align	4
.nv.constant0._ZN7cutlass13device_kernelIN5flash19enable_sm80_to_sm89INS1_16FlashAttnFwdSm80INS1_25CollectiveMainloopFwdSm80ILi4ELi1ELb0EN4cute5tupleIJNS5_1CILi128EEENS7_ILi64EEES8_EEELi128ENS_6half_tEfNS_4arch4Sm80ELb0ELb0ELb1ELb1ELb0ELb1ELb1ELb0EEENS1_21CollectiveEpilogueFwdINS6_IJS8_S8_S9_EEENS6_IJNS7_ILi1EEESH_SH_EEESB_SD_Li128ELb1ELb1ELb0ELb0EEENS1_19SingleTileSchedulerILb1ELb0ELb1ELi128EEEEEEEEEvNT_6ParamsE:
	.zero		1400


//--------------------- .nv.constant0._ZN7cutlass13device_kernelIN5flash19enable_sm80_to_sm89INS1_16FlashAttnFwdSm80INS1_25CollectiveMainloopFwdSm80ILi4ELi1ELb0EN4cute5tupleIJNS5_1CILi128EEENS7_ILi48EEES8_EEELi128ENS_6half_tEfNS_4arch4Sm80ELb0ELb1ELb1ELb0ELb0ELb0ELb1ELb0EEENS1_21CollectiveEpilogueFwdINS6_IJS8_S8_S9_EEENS6_IJNS7_ILi1EEESH_SH_EEESB_SD_Li128ELb0ELb1ELb0ELb0EEENS1_19SingleTileSchedulerILb0ELb0ELb1ELi128EEEEEEEEEvNT_6ParamsE --------------------------
	.section	.nv.constant0._ZN7cutlass13device_kernelIN5flash19enable_sm80_to_sm89INS1_16FlashAttnFwdSm80INS1_25CollectiveMainloopFwdSm80ILi4ELi1ELb0EN4cute5tupleIJNS5_1CILi128EEENS7_ILi48EEES8_EEELi128ENS_6half_tEfNS_4arch4Sm80ELb0ELb1ELb1ELb0ELb0ELb0ELb1ELb0EEENS1_21CollectiveEpilogueFwdINS6_IJS8_S8_S9_EEENS6_IJNS7_ILi1EEESH_SH_EEESB_SD_Li128ELb0ELb1ELb0ELb0EEENS1_19SingleTileSchedulerILb0ELb0ELb1ELi128EEEEEEEEEvNT_6ParamsE,"a",@progbits
	.sectionflags	@""
	.align	4
.nv.constant0._ZN7cutlass13device_kernelIN5flash19enable_sm80_to_sm89INS1_16FlashAttnFwdSm80INS1_25CollectiveMainloopFwdSm80ILi4ELi1ELb0EN4cute5tupleIJNS5_1CILi128EEENS7_ILi48EEES8_EEELi128ENS_6half_tEfNS_4arch4Sm80ELb0ELb1ELb1ELb0ELb0ELb0ELb1ELb0EEENS1_21CollectiveEpilogueFwdINS6_IJS8_S8_S9_EEENS6_IJNS7_ILi1EEESH_SH_EEESB_SD_Li128ELb0ELb1ELb0ELb0EEENS1_19SingleTileSchedulerILb0ELb0ELb1ELi128EEEEEEEEEvNT_6ParamsE:
	.zero		1400


//--------------------- .nv.constant0._ZN7cutlass13device_kernelIN5flash19enable_sm80_to_sm89INS1_16FlashAttnFwdSm80INS1_25CollectiveMainloopFwdSm80ILi4ELi1ELb0EN4cute5tupleIJNS5_1CILi128EEENS7_ILi48EEES8_EEELi128ENS_6half_tEfNS_4arch4Sm80ELb0ELb1ELb1ELb1ELb0ELb0ELb1ELb0EEENS1_21CollectiveEpilogueFwdINS6_IJS8_S8_S9_EEENS6_IJNS7_ILi1EEESH_SH_EEESB_SD_Li128ELb1ELb1ELb0ELb0EEENS1_19SingleTileSchedulerILb1ELb0ELb1ELi128EEEEEEEEEvNT_6ParamsE --------------------------
	.section	.nv.constant0._ZN7cutlass13device_kernelIN5flash19enable_sm80_to_sm89INS1_16FlashAttnFwdSm80INS1_25CollectiveMainloopFwdSm80ILi4ELi1ELb0EN4cute5tupleIJNS5_1CILi128EEENS7_ILi48EEES8_EEELi128ENS_6half_tEfNS_4arch4Sm80ELb0ELb1ELb1ELb1ELb0ELb0ELb1ELb0EEENS1_21CollectiveEpilogueFwdINS6_IJS8_S8_S9_EEENS6_IJNS7_ILi1EEESH_SH_EEESB_SD_Li128ELb1ELb1ELb0ELb0EEENS1_19SingleTileSchedulerILb1ELb0ELb1ELi128EEEEEEEEEvNT_6ParamsE,"a",@progbits
	.sectionflags	@""
	.align	4
.nv.constant0._ZN7cutlass13device_kernelIN5flash19enable_sm80_to_sm89INS1_16FlashAttnFwdSm80INS1_25CollectiveMainloopFwdSm80ILi4ELi1ELb0EN4cute5tupleIJNS5_1CILi128EEENS7_ILi48EEES8_EEELi128ENS_6half_tEfNS_4arch4Sm80ELb0ELb1ELb1ELb1ELb0ELb0ELb1ELb0EEENS1_21CollectiveEpilogueFwdINS6_IJS8_S8_S9_EEENS6_IJNS7_ILi1EEESH_SH_EEESB_SD_Li128ELb1ELb1ELb0ELb0EEENS1_19SingleTileSchedulerILb1ELb0ELb1ELi128EEEEEEEEEvNT_6ParamsE:
	.zero		1400


//--------------------- .nv.constant0._ZN7cutlass13device_kernelIN5flash19enable_sm80_to_sm89INS1_16FlashAttnFwdSm80INS1_25CollectiveMainloopFwdSm80ILi4ELi1ELb0EN4cute5tupleIJNS5_1CILi128EEENS7_ILi48EEES8_EEELi128ENS_6half_tEfNS_4arch4Sm80ELb0ELb1ELb1ELb1ELb0ELb1ELb1ELb0EEENS1_21CollectiveEpilogueFwdINS6_IJS8_S8_S9_EEENS6_IJNS7_ILi1EEESH_SH_EEESB_SD_Li128ELb1ELb1ELb0ELb0EEENS1_19SingleTileSchedulerILb1ELb0ELb1ELi128EEEEEEEEEvNT_6ParamsE --------------------------
	.section	.nv.constant0._ZN7cutlass13device_kernelIN5flash19enable_sm80_to_sm89INS1_16FlashAttnFwdSm80INS1_25CollectiveMainloopFwdSm80ILi4ELi1ELb0EN4cute5tupleIJNS5_1CILi128EEENS7_ILi48EEES8_EEELi128ENS_6half_tEfNS_4arch4Sm80ELb0ELb1ELb1ELb1ELb0ELb1ELb1ELb0EEENS1_21CollectiveEpilogueFwdINS6_IJS8_S8_S9_EEENS6_IJNS7_ILi1EEESH_SH_EEESB_SD_Li128ELb1ELb1ELb0ELb0EEENS1_19SingleTileSchedulerILb1ELb0ELb1ELi128EEEEEEEEEvNT_6ParamsE,"a",@progbits
	.sectionflags	@""
	.align	4
.nv.constant0._ZN7cutlass13device_kernelIN5flash19enable_sm80_to_sm89INS1_16FlashAttnFwdSm80INS1_25CollectiveMainloopFwdSm80ILi4ELi1ELb0EN4cute5tupleIJNS5_1CILi128EEENS7_ILi48EEES8_EEELi128ENS_6half_tEfNS_4arch4Sm80ELb0ELb1ELb1ELb1ELb0ELb1ELb1ELb0EEENS1_21CollectiveEpilogueFwdINS6_IJS8_S8_S9_EEENS6_IJNS7_ILi1EEESH_SH_EEESB_SD_Li128ELb1ELb1ELb0ELb0EEENS1_19SingleTileSchedulerILb1ELb0ELb1ELi128EEEEEEEEEvNT_6ParamsE:
	.zero		1400


//--------------------- .nv.constant0._ZN7cutlass13device_kernelIN5flash19enable_sm80_to_sm89INS1_16FlashAttnFwdSm80INS1_25CollectiveMainloopFwdSm80ILi4ELi1ELb0EN4cute5tupleIJNS5_1CILi128EEENS7_ILi64EEES8_EEELi128ENS_6half_tEfNS_4arch4Sm80ELb1ELb0ELb1ELb0ELb0ELb0ELb1ELb0EEENS1_21CollectiveEpilogueFwdINS6_IJS8_S8_S9_EEENS6_IJNS7_ILi1EEESH_SH_EEESB_SD_Li128ELb0ELb1ELb0ELb0EEENS1_30DynamicPersistentTileSchedulerILi128ELi128ELb0ELb1ELb0EEEEEEEEEvNT_6ParamsE --------------------------
	.section	.nv.constant0._ZN7cutlass13device_kernelIN5flash19enable_sm80_to_sm89INS1_16FlashAttnFwdSm80INS1_25CollectiveMainloopFwdSm80ILi4ELi1ELb0EN4cute5tupleIJNS5_1CILi128EEENS7_ILi64EEES8_EEELi128ENS_6half_tEfNS_4arch4Sm80ELb1ELb0ELb1ELb0ELb0ELb0ELb1ELb0EEENS1_21CollectiveEpilogueFwdINS6_IJS8_S8_S9_EEENS6_IJNS7_ILi1EEESH_SH_EEESB_SD_Li128ELb0ELb1ELb0ELb0EEENS1_30DynamicPersistentTileSchedulerILi128ELi128ELb0ELb1ELb0EEEEEEEEEvNT_6ParamsE,"a",@progbits
	.sectionflags	@""
	.align	4
.nv.constant0._ZN7cutlass13device_kernelIN5flash19enable_sm80_to_sm89INS1_16FlashAttnFwdSm80INS1_25CollectiveMainloopFwdSm80ILi4ELi1ELb0EN4cute5tupleIJNS5_1CILi128EEENS7_ILi64EEES8_EEELi128ENS_6half_tEfNS_4arch4Sm80ELb1ELb0ELb1ELb0ELb0ELb0ELb1ELb0EEENS1_21CollectiveEpilogueFwdINS6_IJS8_S8_S9_EEENS6_IJNS7_ILi1EEESH_SH_EEESB_SD_Li128ELb0ELb1ELb0ELb0EEENS1_30DynamicPersistentTileSchedulerILi128ELi128ELb0ELb1ELb0EEEEEEEEEvNT_6ParamsE:
	.zero		1416


//--------------------- .nv.constant0._ZN7cutlass13device_kernelIN5flash19enable_sm80_to_sm89INS1_16FlashAttnFwdSm80INS1_25CollectiveMainloopFwdSm80ILi4ELi1ELb0EN4cute5tupleIJNS5_1CILi128EEENS7_ILi64EEES8_EEELi128ENS_6half_tEfNS_4arch4Sm80ELb1ELb0ELb1ELb1ELb0ELb0ELb1ELb0EEENS1_21CollectiveEpilogueFwdINS6_IJS8_S8_S9_EEENS6_IJNS7_ILi1EEESH_SH_EEESB_SD_Li128ELb1ELb1ELb0ELb0EEENS1_19SingleTileSchedulerILb1ELb0ELb1ELi128EEEEEEEEEvNT_6ParamsE --------------------------
	.section	.nv.constant0._ZN7cutlass13device_kernelIN5flash19enable_sm80_to_sm89INS1_16FlashAttnFwdSm80INS1_25CollectiveMainloopFwdSm80ILi4ELi1ELb0EN4cute5tupleIJNS5_1CILi128EEENS7_ILi64EEES8_EEELi128ENS_6half_tEfNS_4arch4Sm80ELb1ELb0ELb1ELb1ELb0ELb0ELb1ELb0EEENS1_21CollectiveEpilogueFwdINS6_IJS8_S8_S9_EEENS6_IJNS7_ILi1EEESH_SH_EEESB_SD_Li128ELb1ELb1ELb0ELb0EEENS1_19SingleTileSchedulerILb1ELb0ELb1ELi128EEEEEEEEEvNT_6ParamsE,"a",@progbits
	.sectionflags	@""
	.align	4
.nv.constant0._ZN7cutlass13device_kernelIN5flash19enable_sm80_to_sm89INS1_16FlashAttnFwdSm80INS1_25CollectiveMainloopFwdSm80ILi4ELi1ELb0EN4cute5tupleIJNS5_1CILi128EEENS7_ILi64EEES8_EEELi128ENS_6half_tEfNS_4arch4Sm80ELb1ELb0ELb1ELb1ELb0ELb0ELb1ELb0EEENS1_21CollectiveEpilogueFwdINS6_IJS8_S8_S9_EEENS6_IJNS7_ILi1EEESH_SH_EEESB_SD_Li128ELb1ELb1ELb0ELb0EEENS1_19SingleTileSchedulerILb1ELb0ELb1ELi128EEEEEEEEEvNT_6ParamsE:
	.zero		1400


//--------------------- .nv.constant0._ZN7cutlass13device_kernelIN5flash19enable_sm80_to_sm89INS1_16FlashAttnFwdSm80INS1_25CollectiveMainloopFwdSm80ILi4ELi1ELb0EN4cute5tupleIJNS5_1CILi128EEENS7_ILi64EEES8_EEELi128ENS_6half_tEfNS_4arch4Sm80ELb1ELb0ELb1ELb1ELb0ELb1ELb1ELb0EEENS1_21CollectiveEpilogueFwdINS6_IJS8_S8_S9_EEENS6_IJNS7_ILi1EEESH_SH_EEESB_SD_Li128ELb1ELb1ELb0ELb0EEENS1_19SingleTileSchedulerILb1ELb0ELb1ELi128EEEEEEEEEvNT_6ParamsE --------------------------
	.section	.nv.constant0._ZN7cutlass13device_kernelIN5flash19enable_sm80_to_sm89INS1_16FlashAttnFwdSm80INS1_25CollectiveMainloopFwdSm80ILi4ELi1ELb0EN4cute5tupleIJNS5_1CILi128EEENS7_ILi64EEES8_EEELi128ENS_6half_tEfNS_4arch4Sm80ELb1ELb0ELb1ELb1ELb0ELb1ELb1ELb0EEENS1_21CollectiveEpilogueFwdINS6_IJS8_S8_S9_EEENS6_IJNS7_ILi1EEESH_SH_EEESB_SD_Li128ELb1ELb1ELb0ELb0EEENS1_19SingleTileSchedulerILb1ELb0ELb1ELi128EEEEEEEEEvNT_6ParamsE,"a",@progbits
	.sectionflags	@""
	.align	4
.nv.constant0._ZN7cutlass13device_kernelIN5flash19enable_sm80_to_sm89INS1_16FlashAttnFwdSm80INS1_25CollectiveMainloopFwdSm80ILi4ELi1ELb0EN4cute5tupleIJNS5_1CILi128EEENS7_ILi64EEES8_EEELi128ENS_6half_tEfNS_4arch4Sm80ELb1ELb0ELb1ELb1ELb0ELb1ELb1ELb0EEENS1_21CollectiveEpilogueFwdINS6_IJS8_S8_S9_EEENS6_IJNS7_ILi1EEESH_SH_EEESB_SD_Li128ELb1ELb1ELb0ELb0EEENS1_19SingleTileSchedulerILb1ELb0ELb1ELi128EEEEEEEEEvNT_6ParamsE:
	.zero		1400


//--------------------- .nv.constant0._ZN7cutlass13device_kernelIN5flash19enable_sm80_to_sm89INS1_16FlashAttnFwdSm80INS1_25CollectiveMainloopFwdSm80ILi8ELi1ELb1EN4cute5tupleIJNS5_1CILi128EEES8_S8_EEELi128ENS_6half_tEfNS_4arch4Sm80ELb0ELb0ELb0ELb0ELb0ELb0ELb1ELb0EEENS1_21CollectiveEpilogueFwdIS9_NS6_IJNS7_ILi1EEESF_SF_EEESA_SC_Li256ELb0ELb1ELb0ELb0EEENS1_19SingleTileSchedulerILb0ELb0ELb1ELi128EEEEEEEEEvNT_6ParamsE --------------------------
	.section	.nv.constant0._ZN7cutlass13device_kernelIN5flash19enable_sm80_to_sm89INS1_16FlashAttnFwdSm80INS1_25CollectiveMainloopFwdSm80ILi8ELi1ELb1EN4cute5tupleIJNS5_1CILi128EEES8_S8_EEELi128ENS_6half_tEfNS_4arch4Sm80ELb0ELb0ELb0ELb0ELb0ELb0ELb1ELb0EEENS1_21CollectiveEpilogueFwdIS9_NS6_IJNS7_ILi1EEESF_SF_EEESA_SC_Li256ELb0ELb1ELb0ELb0EEENS1_19SingleTileSchedulerILb0ELb0ELb1ELi128EEEEEEEEEvNT_6ParamsE,"a",@progbits
	.sectionflags	@""
	.align	4
.nv.constant0._ZN7cutlass13device_kernelIN5flash19enable_sm80_to_sm89INS1_16FlashAttnFwdSm80INS1_25CollectiveMainloopFwdSm80ILi8ELi1ELb1EN4cute5tupleIJNS5_1CILi128EEES8_S8_EEELi128ENS_6half_tEfNS_4arch4Sm80ELb0ELb0ELb0ELb0ELb0ELb0ELb1ELb0EEENS1_21CollectiveEpilogueFwdIS9_NS6_IJNS7_ILi1EEESF_SF_EEESA_SC_Li256ELb0ELb1ELb0ELb0EEENS1_19SingleTileSchedulerILb0ELb0ELb1ELi128EEEEEEEEEvNT_6ParamsE:
	.zero		1400


//--------------------- .nv.constant0._ZN7cutlass13device_kernelIN5flash19enable_sm80_to_sm89INS1_16FlashAttnFwdSm80INS1_25CollectiveMainloopFwdSm80ILi8ELi1ELb1EN4cute5tupleIJNS5_1CILi128EEES8_S8_EEELi128ENS_6half_tEfNS_4arch4Sm80ELb0ELb0ELb0ELb1ELb0ELb0ELb1ELb0EEENS1_21CollectiveEpilogueFwdIS9_NS6_IJNS7_ILi1EEESF_SF_EEESA_SC_Li256ELb1ELb1ELb0ELb0EEENS1_19SingleTileSchedulerILb1ELb0ELb1ELi128EEEEEEEEEvNT_6ParamsE --------------------------
	.section	.nv.constant0._ZN7cutlass13device_kernelIN5flash19enable_sm80_to_sm89INS1_16FlashAttnFwdSm80INS1_25CollectiveMainloopFwdSm80ILi8ELi1ELb1EN4cute5tupleIJNS5_1CILi128EEES8_S8_EEELi128ENS_6half_tEfNS_4arch4Sm80ELb0ELb0ELb0ELb1ELb0ELb0ELb1ELb0EEENS1_21CollectiveEpilogueFwdIS9_NS6_IJNS7_ILi1EEESF_SF_EEESA_SC_Li256ELb1ELb1ELb0ELb0EEENS1_19SingleTileSchedulerILb1ELb0ELb1ELi128EEEEEEEEEvNT_6ParamsE,"a",@progbits
	.sectionflags	@""
	.align	4
.nv.constant0._ZN7cutlass13device_kernelIN5flash19enable_sm80_to_sm89INS1_16FlashAttnFwdSm80INS1_25CollectiveMainloopFwdSm80ILi8ELi1ELb1EN4cute5tupleIJNS5_1CILi128EEES8_S8_EEELi128ENS_6half_tEfNS_4arch4Sm80ELb0ELb0ELb0ELb1ELb0ELb0ELb1ELb0EEENS1_21CollectiveEpilogueFwdIS9_NS6_IJNS7_ILi1EEESF_SF_EEESA_SC_Li256ELb1ELb1ELb0ELb0EEENS1_19SingleTileSchedulerILb1ELb0ELb1ELi128EEEEEEEEEvNT_6ParamsE:
	.zero		1400


//--------------------- .nv.constant0._ZN7cutlass13device_kernelIN5flash19enable_sm80_to_sm89INS1_16FlashAttnFwdSm80INS1_25CollectiveMainloopFwdSm80ILi8ELi1ELb1EN4cute5tupleIJNS5_1CILi128EEES8_S8_EEELi128ENS_6half_tEfNS_4arch4Sm80ELb0ELb0ELb0ELb1ELb0ELb1ELb1ELb0EEENS1_21CollectiveEpilogueFwdIS9_NS6_IJNS7_ILi1EEESF_SF_EEESA_SC_Li256ELb1ELb1ELb0ELb0EEENS1_19SingleTileSchedulerILb1ELb0ELb1ELi128EEEEEEEEEvNT_6ParamsE --------------------------
	.section	.nv.constant0._ZN7cutlass13device_kernelIN5flash19enable_sm80_to_sm89INS1_16FlashAttnFwdSm80INS1_25CollectiveMainloopFwdSm80ILi8ELi1ELb1EN4cute5tupleIJNS5_1CILi128EEES8_S8_EEELi128ENS_6half_tEfNS_4arch4Sm80ELb0ELb0ELb0ELb1ELb0ELb1ELb1ELb0EEENS1_21CollectiveEpilogueFwdIS9_NS6_IJNS7_ILi1EEESF_SF_EEESA_SC_Li256ELb1ELb1ELb0ELb0EEENS1_19SingleTileSchedulerILb1ELb0ELb1ELi128EEEEEEEEEvNT_6ParamsE,"a",@progbits
	.sectionflags	@""
	.align	4
.nv.constant0._ZN7cutlass13device_kernelIN5flash19enable_sm80_to_sm89INS1_16FlashAttnFwdSm80INS1_25CollectiveMainloopFwdSm80ILi8ELi1ELb1EN4cute5tupleIJNS5_1CILi128EEES8_S8_EEELi128ENS_6half_tEfNS_4arch4Sm80ELb0ELb0ELb0ELb1ELb0ELb1ELb1ELb0EEENS1_21CollectiveEpilogueFwdIS9_NS6_IJNS7_ILi1EEESF_SF_EEESA_SC_Li256ELb1ELb1ELb0ELb0EEENS1_19SingleTileSchedulerILb1ELb0ELb1ELi128EEEEEEEEEvNT_6ParamsE:
	.zero		1400


//--------------------- .nv.constant0._ZN7cutlass13device_kernelIN5flash19enable_sm80_to_sm89INS1_16FlashAttnFwdSm80INS1_25CollectiveMainloopFwdSm80ILi8ELi1ELb1EN4cute5tupleIJNS5_1CILi128EEENS7_ILi96EEES8_EEELi128ENS_6half_tEfNS_4arch4Sm80ELb0ELb1ELb0ELb0ELb0ELb0ELb1ELb0EEENS1_21CollectiveEpilogueFwdINS6_IJS8_S8_S9_EEENS6_IJNS7_ILi1EEESH_SH_EEESB_SD_Li256ELb0ELb1ELb0ELb0EEENS1_19SingleTileSchedulerILb0ELb0ELb1ELi128EEEEEEEEEvNT_6ParamsE --------------------------
	.section	.nv.constant0._ZN7cutlass13device_kernelIN5flash19enable_sm80_to_sm89INS1_16FlashAttnFwdSm80INS1_25CollectiveMainloopFwdSm80ILi8ELi1ELb1EN4cute5tupleIJNS5_1CILi128EEENS7_ILi96EEES8_EEELi128ENS_6half_tEfNS_4arch4Sm80ELb0ELb1ELb0ELb0ELb0ELb0ELb1ELb0EEENS1_21CollectiveEpilogueFwdINS6_IJS8_S8_S9_EEENS6_IJNS7_ILi1EEESH_SH_EEESB_SD_Li256ELb0ELb1ELb0ELb0EEENS1_19SingleTileSchedulerILb0ELb0ELb1ELi128EEEEEEEEEvNT_6ParamsE,"a",@progbits
	.sectionflags	@""
	.align	4
.nv.constant0._ZN7cutlass13device_kernelIN5flash19enable_sm80_to_sm89INS1_16FlashAttnFwdSm80INS1_25CollectiveMainloopFwdSm80ILi8ELi1ELb1EN4cute5tupleIJNS5_1CILi128EEENS7_ILi96EEES8_EEELi128ENS_6half_tEfNS_4arch4Sm80ELb0ELb1ELb0ELb0ELb0ELb0ELb1ELb0EEENS1_21CollectiveEpilogueFwdINS6_IJS8_S8_S9_EEENS6_IJNS7_ILi1EEESH_SH_EEESB_SD_Li256ELb0ELb1ELb0ELb0EEENS1_19SingleTileSchedulerILb0ELb0ELb1ELi128EEEEEEEEEvNT_6ParamsE:
	.zero		1400


//--------------------- .nv.constant0._ZN7cutlass13device_kernelIN5flash19enable_sm80_to_sm89INS1_16FlashAttnFwdSm80INS1_25CollectiveMainloopFwdSm80ILi8ELi1ELb1EN4cute5tupleIJNS5_1CILi128EEENS7_ILi96EEES8_EEELi128ENS_6half_tEfNS_4arch4Sm80ELb0ELb1ELb0ELb1ELb0ELb0ELb1ELb0EEENS1_21CollectiveEpilogueFwdINS6_IJS8_S8_S9_EEENS6_IJNS7_ILi1EEESH_SH_EEESB_SD_Li256ELb1ELb1ELb0ELb0EEENS1_19SingleTileSchedulerILb1ELb0ELb1ELi128EEEEEEEEEvNT_6ParamsE --------------------------
	.section	.nv.constant0._ZN7cutlass13device_kernelIN5flash19enable_sm80_to_sm89INS1_16FlashAttnFwdSm80INS1_25CollectiveMainloopFwdSm80ILi8ELi1ELb1EN4cute5tupleIJNS5_1CILi128EEENS7_ILi96EEES8_EEELi128ENS_6half_tEfNS_4arch4Sm80ELb0ELb1ELb0ELb1ELb0ELb0ELb1ELb0EEENS1_21CollectiveEpilogueFwdINS6_IJS8_S8_S9_EEENS6_IJNS7_ILi1EEESH_SH_EEESB_SD_Li256ELb1ELb1ELb0ELb0EEENS1_19SingleTileSchedulerILb1ELb0ELb1ELi128EEEEEEEEEvNT_6ParamsE,"a",@progbits
	.sectionflags	@""
	.align	4
.nv.constant0._ZN7cutlass13device_kernelIN5flash19enable_sm80_to_sm89INS1_16FlashAttnFwdSm80INS1_25CollectiveMainloopFwdSm80ILi8ELi1ELb1EN4cute5tupleIJNS5_1CILi128EEENS7_ILi96EEES8_EEELi128ENS_6half_tEfNS_4arch4Sm80ELb0ELb1ELb0ELb1ELb0ELb0ELb1ELb0EEENS1_21CollectiveEpilogueFwdINS6_IJS8_S8_S9_EEENS6_IJNS7_ILi1EEESH_SH_EEESB_SD_Li256ELb1ELb1ELb0ELb0EEENS1_19SingleTileSchedulerILb1ELb0ELb1ELi128EEEEEEEEEvNT_6ParamsE:
	.zero		1400


//--------------------- .nv.constant0._ZN7cutlass13device_kernelIN5flash19enable_sm80_to_sm89INS1_16FlashAttnFwdSm80INS1_25CollectiveMainloopFwdSm80ILi8ELi1ELb1EN4cute5tupleIJNS5_1CILi128EEENS7_ILi96EEES8_EEELi128ENS_6half_tEfNS_4arch4Sm80ELb0ELb1ELb0ELb1ELb0ELb1ELb1ELb0EEENS1_21CollectiveEpilogueFwdINS6_IJS8_S8_S9_EEENS6_IJNS7_ILi1EEESH_SH_EEESB_SD_Li256ELb1ELb1ELb0ELb0EEENS1_19SingleTileSchedulerILb1ELb0ELb1ELi128EEEEEEEEEvNT_6ParamsE --------------------------
	.section	.nv.constant0._ZN7cutlass13device_kernelIN5flash19enable_sm80_to_sm89INS1_16FlashAttnFwdSm80INS1_25CollectiveMainloopFwdSm80ILi8ELi1ELb1EN4cute5tupleIJNS5_1CILi128EEENS7_ILi96EEES8_EEELi128ENS_6half_tEfNS_4arch4Sm80ELb0ELb1ELb0ELb1ELb0ELb1ELb1ELb0EEENS1_21CollectiveEpilogueFwdINS6_IJS8_S8_S9_EEENS6_IJNS7_ILi1EEESH_SH_EEESB_SD_Li256ELb1ELb1ELb0ELb0EEENS1_19SingleTileSchedulerILb1ELb0ELb1ELi128EEEEEEEEEvNT_6ParamsE,"a",@progbits
	.sectionflags	@""
	.align	4
.nv.constant0._ZN7cutlass13device_kernelIN5flash19enable_sm80_to_sm89INS1_16FlashAttnFwdSm80INS1_25CollectiveMainloopFwdSm80ILi8ELi1ELb1EN4cute5tupleIJNS5_1CILi128EEENS7_ILi96EEES8_EEELi128ENS_6half_tEfNS_4arch4Sm80ELb0ELb1ELb0ELb1ELb0ELb1ELb1ELb0EEENS1_21CollectiveEpilogueFwdINS6_IJS8_S8_S9_EEENS6_IJNS7_ILi1EEESH_SH_EEESB_SD_Li256ELb1ELb1ELb0ELb0EEENS1_19SingleTileSchedulerILb1ELb0ELb1ELi128EEEEEEEEEvNT_6ParamsE:
	.zero		1400


//--------------------- .nv.constant0._ZN7cutlass13device_kernelIN5flash19enable_sm80_to_sm89INS1_16FlashAttnFwdSm80INS1_25CollectiveMainloopFwdSm80ILi8ELi1ELb1EN4cute5tupleIJNS5_1CILi128EEES8_S8_EEELi128ENS_6half_tEfNS_4arch4Sm80ELb1ELb0ELb0ELb0ELb0ELb0ELb1ELb0EEENS1_21CollectiveEpilogueFwdIS9_NS6_IJNS7_ILi1EEESF_SF_EEESA_SC_Li256ELb0ELb1ELb0ELb0EEENS1_30DynamicPersistentTileSchedulerILi256ELi256ELb0ELb1ELb0EEEEEEEEEvNT_6ParamsE --------------------------
	.section	.nv.constant0._ZN7cutlass13device_kernelIN5flash19enable_sm80_to_sm89INS1_16FlashAttnFwdSm80INS1_25CollectiveMainloopFwdSm80ILi8ELi1ELb1EN4cute5tupleIJNS5_1CILi128EEES8_S8_EEELi128ENS_6half_tEfNS_4arch4Sm80ELb1ELb0ELb0ELb0ELb0ELb0ELb1ELb0EEENS1_21CollectiveEpilogueFwdIS9_NS6_IJNS7_ILi1EEESF_SF_EEESA_SC_Li256ELb0ELb1ELb0ELb0EEENS1_30DynamicPersistentTileSchedulerILi256ELi256ELb0ELb1ELb0EEEEEEEEEvNT_6ParamsE,"a",@progbits
	.sectionflags	@""
	.align	4
.nv.constant0._ZN7cutlass13device_kernelIN5flash19enable_sm80_to_sm89INS1_16FlashAttnFwdSm80INS1_25CollectiveMainloopFwdSm80ILi8ELi1ELb1EN4cute5tupleIJNS5_1CILi128EEES8_S8_EEELi128ENS_6half_tEfNS_4arch4Sm80ELb1ELb0ELb0ELb0ELb0ELb0ELb1ELb0EEENS1_21CollectiveEpilogueFwdIS9_NS6_IJNS7_ILi1EEESF_SF_EEESA_SC_Li256ELb0ELb1ELb0ELb0EEENS1_30DynamicPersistentTileSchedulerILi256ELi256ELb0ELb1ELb0EEEEEEEEEvNT_6ParamsE:
	.zero		1416


//--------------------- .nv.constant0._ZN7cutlass13device_kernelIN5flash19enable_sm80_to_sm89INS1_16FlashAttnFwdSm80INS1_25CollectiveMainloopFwdSm80ILi8ELi1ELb1EN4cute5tupleIJNS5_1CILi128EEES8_S8_EEELi128ENS_6half_tEfNS_4arch4Sm80ELb1ELb0ELb0ELb1ELb0ELb0ELb1ELb0EEENS1_21CollectiveEpilogueFwdIS9_NS6_IJNS7_ILi1EEESF_SF_EEESA_SC_Li256ELb1ELb1ELb0ELb0EEENS1_19SingleTileSchedulerILb1ELb0ELb1ELi128EEEEEEEEEvNT_6ParamsE --------------------------
	.section	.nv.constant0._ZN7cutlass13device_kernelIN5flash19enable_sm80_to_sm89INS1_16FlashAttnFwdSm80INS1_25CollectiveMainloopFwdSm80ILi8ELi1ELb1EN4cute5tupleIJNS5_1CILi128EEES8_S8_EEELi128ENS_6half_tEfNS_4arch4Sm80ELb1ELb0ELb0ELb1ELb0ELb0ELb1ELb0EEENS1_21CollectiveEpilogueFwdIS9_NS6_IJNS7_ILi1EEESF_SF_EEESA_SC_Li256ELb1ELb1ELb0ELb0EEENS1_19SingleTileSchedulerILb1ELb0ELb1ELi128EEEEEEEEEvNT_6ParamsE,"a",@progbits
	.sectionflags	@""
	.align	4
.nv.constant0._ZN7cutlass13device_kernelIN5flash19enable_sm80_to_sm89INS1_16FlashAttnFwdSm80INS1_25CollectiveMainloopFwdSm80ILi8ELi1ELb1EN4cute5tupleIJNS5_1CILi128EEES8_S8_EEELi128ENS_6half_tEfNS_4arch4Sm80ELb1ELb0ELb0ELb1ELb0ELb0ELb1ELb0EEENS1_21CollectiveEpilogueFwdIS9_NS6_IJNS7_ILi1EEESF_SF_EEESA_SC_Li256ELb1ELb1ELb0ELb0EEENS1_19SingleTileSchedulerILb1ELb0ELb1ELi128EEEEEEEEEvNT_6ParamsE:
	.zero		1400


//--------------------- .nv.constant0._ZN7cutlass13device_kernelIN5flash19enable_sm80_to_sm89INS1_16FlashAttnFwdSm80INS1_25CollectiveMainloopFwdSm80ILi8ELi1ELb1EN4cute5tupleIJNS5_1CILi128EEES8_S8_EEELi128ENS_6half_tEfNS_4arch4Sm80ELb1ELb0ELb0ELb1ELb0ELb1ELb1ELb0EEENS1_21CollectiveEpilogueFwdIS9_NS6_IJNS7_ILi1EEESF_SF_EEESA_SC_Li256ELb1ELb1ELb0ELb0EEENS1_19SingleTileSchedulerILb1ELb0ELb1ELi128EEEEEEEEEvNT_6ParamsE --------------------------
	.section	.nv.constant0._ZN7cutlass13device_kernelIN5flash19enable_sm80_to_sm89INS1_16FlashAttnFwdSm80INS1_25CollectiveMainloopFwdSm80ILi8ELi1ELb1EN4cute5tupleIJNS5_1CILi128EEES8_S8_EEELi128ENS_6half_tEfNS_4arch4Sm80ELb1ELb0ELb0ELb1ELb0ELb1ELb1ELb0EEENS1_21CollectiveEpilogueFwdIS9_NS6_IJNS7_ILi1EEESF_SF_EEESA_SC_Li256ELb1ELb1ELb0ELb0EEENS1_19SingleTileSchedulerILb1ELb0ELb1ELi128EEEEEEEEEvNT_6ParamsE,"a",@progbits
	.sectionflags	@""
	.align	4
.nv.constant0._ZN7cutlass13device_kernelIN5flash19enable_sm80_to_sm89INS1_16FlashAttnFwdSm80INS1_25CollectiveMainloopFwdSm80ILi8ELi1ELb1EN4cute5tupleIJNS5_1CILi128EEES8_S8_EEELi128ENS_6half_tEfNS_4arch4Sm80ELb1ELb0ELb0ELb1ELb0ELb1ELb1ELb0EEENS1_21CollectiveEpilogueFwdIS9_NS6_IJNS7_ILi1EEESF_SF_EEESA_SC_Li256ELb1ELb1ELb0ELb0EEENS1_19SingleTileSchedulerILb1ELb0ELb1ELi128EEEEEEEEEvNT_6ParamsE:
	.zero		1400


//--------------------- .nv.constant0._ZN7cutlass13device_kernelIN5flash19enable_sm80_to_sm89INS1_16FlashAttnFwdSm80INS1_25CollectiveMainloopFwdSm80ILi4ELi1ELb0EN4cute5tupleIJNS5_1CILi128EEENS7_ILi64EEES8_EEELi128ENS_6half_tEfNS_4arch4Sm80ELb0ELb0ELb0ELb0ELb0ELb0ELb1ELb0EEENS1_21CollectiveEpilogueFwdINS6_IJS8_S8_S9_EEENS6_IJNS7_ILi1EEESH_SH_EEESB_SD_Li128ELb0ELb1ELb0ELb0EEENS1_19SingleTileSchedulerILb0ELb0ELb1ELi128EEEEEEEEEvNT_6ParamsE --------------------------
	.section	.nv.constant0._ZN7cutlass13device_kernelIN5flash19enable_sm80_to_sm89INS1_16FlashAttnFwdSm80INS1_25CollectiveMainloopFwdSm80ILi4ELi1ELb0EN4cute5tupleIJNS5_1CILi128EEENS7_ILi64EEES8_EEELi128ENS_6half_tEfNS_4arch4Sm80ELb0ELb0ELb0ELb0ELb0ELb0ELb1ELb0EEENS1_21CollectiveEpilogueFwdINS6_IJS8_S8_S9_EEENS6_IJNS7_ILi1EEESH_SH_EEESB_SD_Li128ELb0ELb1ELb0ELb0EEENS1_19SingleTileSchedulerILb0ELb0ELb1ELi128EEEEEEEEEvNT_6ParamsE,"a",@progbits
	.sectionflags	@""
	.align	4
.nv.constant0._ZN7cutlass13device_kernelIN5flash19enable_sm80_to_sm89INS1_16FlashAttnFwdSm80INS1_25CollectiveMainloopFwdSm80ILi4ELi1ELb0EN4cute5tupleIJNS5_1CILi128EEENS7_ILi64EEES8_EEELi128ENS_6half_tEfNS_4arch4Sm80ELb0ELb0ELb0ELb0ELb0ELb0ELb1ELb0EEENS1_21CollectiveEpilogueFwdINS6_IJS8_S8_S9_EEENS6_IJNS7_ILi1EEESH_SH_EEESB_SD_Li128ELb0ELb1ELb0ELb0EEENS1_19SingleTileSchedulerILb0ELb0ELb1ELi128EEEEEEEEEvNT_6ParamsE:
	.zero		1400


//--------------------- .nv.constant0._ZN7cutlass13device_kernelIN5flash19enable_sm80_to_sm89INS1_16FlashAttnFwdSm80INS1_25CollectiveMainloopFwdSm80ILi4ELi1ELb0EN4cute5tupleIJNS5_1CILi128EEENS7_ILi64EEES8_EEELi128ENS_6half_tEfNS_4arch4Sm80ELb0ELb0ELb0ELb1ELb0ELb0ELb1ELb0EEENS1_21CollectiveEpilogueFwdINS6_IJS8_S8_S9_EEENS6_IJNS7_ILi1EEESH_SH_EEESB_SD_Li128ELb1ELb1ELb0ELb0EEENS1_19SingleTileSchedulerILb1ELb0ELb1ELi128EEEEEEEEEvNT_6ParamsE --------------------------
	.section	.nv.constant0._ZN7cutlass13device_kernelIN5flash19enable_sm80_to_sm89INS1_16FlashAttnFwdSm80INS1_25CollectiveMainloopFwdSm80ILi4ELi1ELb0EN4cute5tupleIJNS5_1CILi128EEENS7_ILi64EEES8_EEELi128ENS_6half_tEfNS_4arch4Sm80ELb0ELb0ELb0ELb1ELb0ELb0ELb1ELb0EEENS1_21CollectiveEpilogueFwdINS6_IJS8_S8_S9_EEENS6_IJNS7_ILi1EEESH_SH_EEESB_SD_Li128ELb1ELb1ELb0ELb0EEENS1_19SingleTileSchedulerILb1ELb0ELb1ELi128EEEEEEEEEvNT_6ParamsE,"a",@progbits
	.sectionflags	@""
	.align	4
.nv.constant0._ZN7cutlass13device_kernelIN5flash19enable_sm80_to_sm89INS1_16FlashAttnFwdSm80INS1_25CollectiveMainloopFwdSm80ILi4ELi1ELb0EN4cute5tupleIJNS5_1CILi128EEENS7_ILi64EEES8_EEELi128ENS_6half_tEfNS_4arch4Sm80ELb0ELb0ELb0ELb1ELb0ELb0ELb1ELb0EEENS1_21CollectiveEpilogueFwdINS6_IJS8_S8_S9_EEENS6_IJNS7_ILi1EEESH_SH_EEESB_SD_Li128ELb1ELb1ELb0ELb0EEENS1_19SingleTileSchedulerILb1ELb0ELb1ELi128EEEEEEEEEvNT_6ParamsE:
	.zero		1400


//--------------------- .nv.constant0._ZN7cutlass13device_kernelIN5flash19enable_sm80_to_sm89INS1_16FlashAttnFwdSm80INS1_25CollectiveMainloopFwdSm80ILi4ELi1ELb0EN4cute5tupleIJNS5_1CILi128EEENS7_ILi64EEES8_EEELi128ENS_6half_tEfNS_4arch4Sm80ELb0ELb0ELb0ELb1ELb0ELb1ELb1ELb0EEENS1_21CollectiveEpilogueFwdINS6_IJS8_S8_S9_EEENS6_IJNS7_ILi1EEESH_SH_EEESB_SD_Li128ELb1ELb1ELb0ELb0EEENS1_19SingleTileSchedulerILb1ELb0ELb1ELi128EEEEEEEEEvNT_6ParamsE --------------------------
	.section	.nv.constant0._ZN7cutlass13device_kernelIN5flash19enable_sm80_to_sm89INS1_16FlashAttnFwdSm80INS1_25CollectiveMainloopFwdSm80ILi4ELi1ELb0EN4cute5tupleIJNS5_1CILi128EEENS7_ILi64EEES8_EEELi128ENS_6half_tEfNS_4arch4Sm80ELb0ELb0ELb0ELb1ELb0ELb1ELb1ELb0EEENS1_21CollectiveEpilogueFwdINS6_IJS8_S8_S9_EEENS6_IJNS7_ILi1EEESH_SH_EEESB_SD_Li128ELb1ELb1ELb0ELb0EEENS1_19SingleTileSchedulerILb1ELb0ELb1ELi128EEEEEEEEEvNT_6ParamsE,"a",@progbits
	.sectionflags	@""
	.align	4
.nv.constant0._ZN7cutlass13device_kernelIN5flash19enable_sm80_to_sm89INS1_16FlashAttnFwdSm80INS1_25CollectiveMainloopFwdSm80ILi4ELi1ELb0EN4cute5tupleIJNS5_1CILi128EEENS7_ILi64EEES8_EEELi128ENS_6half_tEfNS_4arch4Sm80ELb0ELb0ELb0ELb1ELb0ELb1ELb1ELb0EEENS1_21CollectiveEpilogueFwdINS6_IJS8_S8_S9_EEENS6_IJNS7_ILi1EEESH_SH_EEESB_SD_Li128ELb1ELb1ELb0ELb0EEENS1_19SingleTileSchedulerILb1ELb0ELb1ELi128EEEEEEEEEvNT_6ParamsE:
	.zero		1400


//--------------------- .nv.constant0._ZN7cutlass13device_kernelIN5flash19enable_sm80_to_sm89INS1_16FlashAttnFwdSm80INS1_25CollectiveMainloopFwdSm80ILi4ELi1ELb0EN4cute5tupleIJNS5_1CILi128EEENS7_ILi48EEES8_EEELi128ENS_6half_tEfNS_4arch4Sm80ELb0ELb1ELb0ELb0ELb0ELb0ELb1ELb0EEENS1_21CollectiveEpilogueFwdINS6_IJS8_S8_S9_EEENS6_IJNS7_ILi1EEESH_SH_EEESB_SD_Li128ELb0ELb1ELb0ELb0EEENS1_19SingleTileSchedulerILb0ELb0ELb1ELi128EEEEEEEEEvNT_6ParamsE --------------------------
	.section	.nv.constant0._ZN7cutlass13device_kernelIN5flash19enable_sm80_to_sm89INS1_16FlashAttnFwdSm80INS1_25CollectiveMainloopFwdSm80ILi4ELi1ELb0EN4cute5tupleIJNS5_1CILi128EEENS7_ILi48EEES8_EEELi128ENS_6half_tEfNS_4arch4Sm80ELb0ELb1ELb0ELb0ELb0ELb0ELb1ELb0EEENS1_21CollectiveEpilogueFwdINS6_IJS8_S8_S9_EEENS6_IJNS7_ILi1EEESH_SH_EEESB_SD_Li128ELb0ELb1ELb0ELb0EEENS1_19SingleTileSchedulerILb0ELb0ELb1ELi128EEEEEEEEEvNT_6ParamsE,"a",@progbits
	.sectionflags	@""
	.align	4
.nv.constant0._ZN7cutlass13device_kernelIN5flash19enable_sm80_to_sm89INS1_16FlashAttnFwdSm80INS1_25CollectiveMainloopFwdSm80ILi4ELi1ELb0EN4cute5tupleIJNS5_1CILi128EEENS7_ILi48EEES8_EEELi128ENS_6half_tEfNS_4arch4Sm80ELb0ELb1ELb0ELb0ELb0ELb0ELb1ELb0EEENS1_21CollectiveEpilogueFwdINS6_IJS8_S8_S9_EEENS6_IJNS7_ILi1EEESH_SH_EEESB_SD_Li128ELb0ELb1ELb0ELb0EEENS1_19SingleTileSchedulerILb0ELb0ELb1ELi128EEEEEEEEEvNT_6ParamsE:
	.zero		1400


//--------------------- .nv.constant0._ZN7cutlass13device_kernelIN5flash19enable_sm80_to_sm89INS1_16FlashAttnFwdSm80INS1_25CollectiveMainloopFwdSm80ILi4ELi1ELb0EN4cute5tupleIJNS5_1CILi128EEENS7_ILi48EEES8_EEELi128ENS_6half_tEfNS_4arch4Sm80ELb0ELb1ELb0ELb1ELb0ELb0ELb1ELb0EEENS1_21CollectiveEpilogueFwdINS6_IJS8_S8_S9_EEENS6_IJNS7_ILi1EEESH_SH_EEESB_SD_Li128ELb1ELb1ELb0ELb0EEENS1_19SingleTileSchedulerILb1ELb0ELb1ELi128EEEEEEEEEvNT_6ParamsE --------------------------
	.section	.nv.constant0._ZN7cutlass13device_kernelIN5flash19enable_sm80_to_sm89INS1_16FlashAttnFwdSm80INS1_25CollectiveMainloopFwdSm80ILi4ELi1ELb0EN4cute5tupleIJNS5_1CILi128EEENS7_ILi48EEES8_EEELi128ENS_6half_tEfNS_4arch4Sm80ELb0ELb1ELb0ELb1ELb0ELb0ELb1ELb0EEENS1_21CollectiveEpilogueFwdINS6_IJS8_S8_S9_EEENS6_IJNS7_ILi1EEESH_SH_EEESB_SD_Li128ELb1ELb1ELb0ELb0EEENS1_19SingleTileSchedulerILb1ELb0ELb1ELi128EEEEEEEEEvNT_6ParamsE,"a",@progbits
	.sectionflags	@""
	.align	4
.nv.constant0._ZN7cutlass13device_kernelIN5flash19enable_sm80_to_sm89INS1_16FlashAttnFwdSm80INS1_25CollectiveMainloopFwdSm80ILi4ELi1ELb0EN4cute5tupleIJNS5_1CILi128EEENS7_ILi48EEES8_EEELi128ENS_6half_tEfNS_4arch4Sm80ELb0ELb1ELb0ELb1ELb0ELb0ELb1ELb0EEENS1_21CollectiveEpilogueFwdINS6_IJS8_S8_S9_EEENS6_IJNS7_ILi1EEESH_SH_EEESB_SD_Li128ELb1ELb1ELb0ELb0EEENS1_19SingleTileSchedulerILb1ELb0ELb1ELi128EEEEEEEEEvNT_6ParamsE:
	.zero		1400


//--------------------- .nv.constant0._ZN7cutlass13device_kernelIN5flash19enable_sm80_to_sm89INS1_16FlashAttnFwdSm80INS1_25CollectiveMainloopFwdSm80ILi4ELi1ELb0EN4cute5tupleIJNS5_1CILi128EEENS7_ILi48EEES8_EEELi128ENS_6half_tEfNS_4arch4Sm80ELb0ELb1ELb0ELb1ELb0ELb1ELb1ELb0EEENS1_21CollectiveEpilogueFwdINS6_IJS8_S8_S9_EEENS6_IJNS7_ILi1EEESH_SH_EEESB_SD_Li128ELb1ELb1ELb0ELb0EEENS1_19SingleTileSchedulerILb1ELb0ELb1ELi128EEEEEEEEEvNT_6ParamsE --------------------------
	.section	.nv.constant0._ZN7cutlass13device_kernelIN5flash19enable_sm80_to_sm89INS1_16FlashAttnFwdSm80INS1_25CollectiveMainloopFwdSm80ILi4ELi1ELb0EN4cute5tupleIJNS5_1CILi128EEENS7_ILi48EEES8_EEELi128ENS_6half_tEfNS_4arch4Sm80ELb0ELb1ELb0ELb1ELb0ELb1ELb1ELb0EEENS1_21CollectiveEpilogueFwdINS6_IJS8_S8_S9_EEENS6_IJNS7_ILi1EEESH_SH_EEESB_SD_Li128ELb1ELb1ELb0ELb0EEENS1_19SingleTileSchedulerILb1ELb0ELb1ELi128EEEEEEEEEvNT_6ParamsE,"a",@progbits
	.sectionflags	@""
	.align	4
.nv.constant0._ZN7cutlass13device_kernelIN5flash19enable_sm80_to_sm89INS1_16FlashAttnFwdSm80INS1_25CollectiveMainloopFwdSm80ILi4ELi1ELb0EN4cute5tupleIJNS5_1CILi128EEENS7_ILi48EEES8_EEELi128ENS_6half_tEfNS_4arch4Sm80ELb0ELb1ELb0ELb1ELb0ELb1ELb1ELb0EEENS1_21CollectiveEpilogueFwdINS6_IJS8_S8_S9_EEENS6_IJNS7_ILi1EEESH_SH_EEESB_SD_Li128ELb1ELb1ELb0ELb0EEENS1_19SingleTileSchedulerILb1ELb0ELb1ELi128EEEEEEEEEvNT_6ParamsE:
	.zero		1400


//--------------------- .nv.constant0._ZN7cutlass13device_kernelIN5flash19enable_sm80_to_sm89INS1_16FlashAttnFwdSm80INS1_25CollectiveMainloopFwdSm80ILi4ELi1ELb0EN4cute5tupleIJNS5_1CILi128EEENS7_ILi64EEES8_EEELi128ENS_6half_tEfNS_4arch4Sm80ELb1ELb0ELb0ELb0ELb0ELb0ELb1ELb0EEENS1_21CollectiveEpilogueFwdINS6_IJS8_S8_S9_EEENS6_IJNS7_ILi1EEESH_SH_EEESB_SD_Li128ELb0ELb1ELb0ELb0EEENS1_30DynamicPersistentTileSchedulerILi128ELi128ELb0ELb1ELb0EEEEEEEEEvNT_6ParamsE --------------------------
	.section	.nv.constant0._ZN7cutlass13device_kernelIN5flash19enable_sm80_to_sm89INS1_16FlashAttnFwdSm80INS1_25CollectiveMainloopFwdSm80ILi4ELi1ELb0EN4cute5tupleIJNS5_1CILi128EEENS7_ILi64EEES8_EEELi128ENS_6half_tEfNS_4arch4Sm80ELb1ELb0ELb0ELb0ELb0ELb0ELb1ELb0EEENS1_21CollectiveEpilogueFwdINS6_IJS8_S8_S9_EEENS6_IJNS7_ILi1EEESH_SH_EEESB_SD_Li128ELb0ELb1ELb0ELb0EEENS1_30DynamicPersistentTileSchedulerILi128ELi128ELb0ELb1ELb0EEEEEEEEEvNT_6ParamsE,"a",@progbits
	.sectionflags	@""
	.align	4
.nv.constant0._ZN7cutlass13device_kernelIN5flash19enable_sm80_to_sm89INS1_16FlashAttnFwdSm80INS1_25CollectiveMainloopFwdSm80ILi4ELi1ELb0EN4cute5tupleIJNS5_1CILi128EEENS7_ILi64EEES8_EEELi128ENS_6half_tEfNS_4arch4Sm80ELb1ELb0ELb0ELb0ELb0ELb0ELb1ELb0EEENS1_21CollectiveEpilogueFwdINS6_IJS8_S8_S9_EEENS6_IJNS7_ILi1EEESH_SH_EEESB_SD_Li128ELb0ELb1ELb0ELb0EEENS1_30DynamicPersistentTileSchedulerILi128ELi128ELb0ELb1ELb0EEEEEEEEEvNT_6ParamsE:
	.zero		1416


//--------------------- .nv.constant0._ZN7cutlass13device_kernelIN5flash19enable_sm80_to_sm89INS1_16FlashAttnFwdSm80INS1_25CollectiveMainloopFwdSm80ILi4ELi1ELb0EN4cute5tupleIJNS5_1CILi128EEENS7_ILi64EEES8_EEELi128ENS_6half_tEfNS_4arch4Sm80ELb1ELb0ELb0ELb1ELb0ELb0ELb1ELb0EEENS1_21CollectiveEpilogueFwdINS6_IJS8_S8_S9_EEENS6_IJNS7_ILi1EEESH_SH_EEESB_SD_Li128ELb1ELb1ELb0ELb0EEENS1_19SingleTileSchedulerILb1ELb0ELb1ELi128EEEEEEEEEvNT_6ParamsE --------------------------
	.section	.nv.constant0._ZN7cutlass13device_kernelIN5flash19enable_sm80_to_sm89INS1_16FlashAttnFwdSm80INS1_25CollectiveMainloopFwdSm80ILi4ELi1ELb0EN4cute5tupleIJNS5_1CILi128EEENS7_ILi64EEES8_EEELi128ENS_6half_tEfNS_4arch4Sm80ELb1ELb0ELb0ELb1ELb0ELb0ELb1ELb0EEENS1_21CollectiveEpilogueFwdINS6_IJS8_S8_S9_EEENS6_IJNS7_ILi1EEESH_SH_EEESB_SD_Li128ELb1ELb1ELb0ELb0EEENS1_19SingleTileSchedulerILb1ELb0ELb1ELi128EEEEEEEEEvNT_6ParamsE,"a",@progbits
	.sectionflags	@""
	.align	4
.nv.constant0._ZN7cutlass13device_kernelIN5flash19enable_sm80_to_sm89INS1_16FlashAttnFwdSm80INS1_25CollectiveMainloopFwdSm80ILi4ELi1ELb0EN4cute5tupleIJNS5_1CILi128EEENS7_ILi64EEES8_EEELi128ENS_6half_tEfNS_4arch4Sm80ELb1ELb0ELb0ELb1ELb0ELb0ELb1ELb0EEENS1_21CollectiveEpilogueFwdINS6_IJS8_S8_S9_EEENS6_IJNS7_ILi1EEESH_SH_EEESB_SD_Li128ELb1ELb1ELb0ELb0EEENS1_19SingleTileSchedulerILb1ELb0ELb1ELi128EEEEEEEEEvNT_6ParamsE:
	.zero		1400


//--------------------- .nv.constant0._ZN7cutlass13device_kernelIN5flash19enable_sm80_to_sm89INS1_16FlashAttnFwdSm80INS1_25CollectiveMainloopFwdSm80ILi4ELi1ELb0EN4cute5tupleIJNS5_1CILi128EEENS7_ILi64EEES8_EEELi128ENS_6half_tEfNS_4arch4Sm80ELb1ELb0ELb0ELb1ELb0ELb1ELb1ELb0EEENS1_21CollectiveEpilogueFwdINS6_IJS8_S8_S9_EEENS6_IJNS7_ILi1EEESH_SH_EEESB_SD_Li128ELb1ELb1ELb0ELb0EEENS1_19SingleTileSchedulerILb1ELb0ELb1ELi128EEEEEEEEEvNT_6ParamsE --------------------------
	.section	.nv.constant0._ZN7cutlass13device_kernelIN5flash19enable_sm80_to_sm89INS1_16FlashAttnFwdSm80INS1_25CollectiveMainloopFwdSm80ILi4ELi1ELb0EN4cute5tupleIJNS5_1CILi128EEENS7_ILi64EEES8_EEELi128ENS_6half_tEfNS_4arch4Sm80ELb1ELb0ELb0ELb1ELb0ELb1ELb1ELb0EEENS1_21CollectiveEpilogueFwdINS6_IJS8_S8_S9_EEENS6_IJNS7_ILi1EEESH_SH_EEESB_SD_Li128ELb1ELb1ELb0ELb0EEENS1_19SingleTileSchedulerILb1ELb0ELb1ELi128EEEEEEEEEvNT_6ParamsE,"a",@progbits
	.sectionflags	@""
	.align	4
.nv.constant0._ZN7cutlass13device_kernelIN5flash19enable_sm80_to_sm89INS1_16FlashAttnFwdSm80INS1_25CollectiveMainloopFwdSm80ILi4ELi1ELb0EN4cute5tupleIJNS5_1CILi128EEENS7_ILi64EEES8_EEELi128ENS_6half_tEfNS_4arch4Sm80ELb1ELb0ELb0ELb1ELb0ELb1ELb1ELb0EEENS1_21CollectiveEpilogueFwdINS6_IJS8_S8_S9_EEENS6_IJNS7_ILi1EEESH_SH_EEESB_SD_Li128ELb1ELb1ELb0ELb0EEENS1_19SingleTileSchedulerILb1ELb0ELb1ELi128EEEEEEEEEvNT_6ParamsE:
	.zero		1400


//--------------------- .text._ZN7cutlass13device_kernelIN5flash19enable_sm80_to_sm89INS1_16FlashAttnFwdSm80INS1_25CollectiveMainloopFwdSm80ILi8ELi1ELb1EN4cute5tupleIJNS5_1CILi128EEES8_S8_EEELi128ENS_6half_tEfNS_4arch4Sm80ELb0ELb0ELb1ELb0ELb0ELb0ELb1ELb0EEENS1_21CollectiveEpilogueFwdIS9_NS6_IJNS7_ILi1EEESF_SF_EEESA_SC_Li256ELb0ELb1ELb0ELb0EEENS1_19SingleTileSchedulerILb0ELb0ELb1ELi128EEEEEEEEEvNT_6ParamsE --------------------------
	.section	.text._ZN7cutlass13device_kernelIN5flash19enable_sm80_to_sm89INS1_16FlashAttnFwdSm80INS1_25CollectiveMainloopFwdSm80ILi8ELi1ELb1EN4cute5tupleIJNS5_1CILi128EEES8_S8_EEELi128ENS_6half_tEfNS_4arch4Sm80ELb0ELb0ELb1ELb0ELb0ELb0ELb1ELb0EEENS1_21CollectiveEpilogueFwdIS9_NS6_IJNS7_ILi1EEESF_SF_EEESA_SC_Li256ELb0ELb1ELb0ELb0EEENS1_19SingleTileSchedulerILb0ELb0ELb1ELi128EEEEEEEEEvNT_6ParamsE,"ax",@progbits
	.sectioninfo	@"SHI_REGISTERS=255"
	.align	128
.text._ZN7cutlass13device_kernelIN5flash19enable_sm80_to_sm89INS1_16FlashAttnFwdSm80INS1_25CollectiveMainloopFwdSm80ILi8ELi1ELb1EN4cute5tupleIJNS5_1CILi128EEES8_S8_EEELi128ENS_6half_tEfNS_4arch4Sm80ELb0ELb0ELb1ELb0ELb0ELb0ELb1ELb0EEENS1_21CollectiveEpilogueFwdIS9_NS6_IJNS7_ILi1EEESF_SF_EEESA_SC_Li256ELb0ELb1ELb0ELb0EEENS1_19SingleTileSchedulerILb0ELb0ELb1ELi128EEEEEEEEEvNT_6ParamsE:
        .type           _ZN7cutlass13device_kernelIN5flash19enable_sm80_to_sm89INS1_16FlashAttnFwdSm80INS1_25CollectiveMainloopFwdSm80ILi8ELi1ELb1EN4cute5tupleIJNS5_1CILi128EEES8_S8_EEELi128ENS_6half_tEfNS_4arch4Sm80ELb0ELb0ELb1ELb0ELb0ELb0ELb1ELb0EEENS1_21CollectiveEpilogueFwdIS9_NS6_IJNS7_ILi1EEESF_SF_EEESA_SC_Li256ELb0ELb1ELb0ELb0EEENS1_19SingleTileSchedulerILb0ELb0ELb1ELi128EEEEEEEEEvNT_6ParamsE,@function
        .size           _ZN7cutlass13device_kernelIN5flash19enable_sm80_to_sm89INS1_16FlashAttnFwdSm80INS1_25CollectiveMainloopFwdSm80ILi8ELi1ELb1EN4cute5tupleIJNS5_1CILi128EEES8_S8_EEELi128ENS_6half_tEfNS_4arch4Sm80ELb0ELb0ELb1ELb0ELb0ELb0ELb1ELb0EEENS1_21CollectiveEpilogueFwdIS9_NS6_IJNS7_ILi1EEESF_SF_EEESA_SC_Li256ELb0ELb1ELb0ELb0EEENS1_19SingleTileSchedulerILb0ELb0ELb1ELi128EEEEEEEEEvNT_6ParamsE,(.L_x_3536 - _ZN7cutlass13device_kernelIN5flash19enable_sm80_to_sm89INS1_16FlashAttnFwdSm80INS1_25CollectiveMainloopFwdSm80ILi8ELi1ELb1EN4cute5tupleIJNS5_1CILi128EEES8_S8_EEELi128ENS_6half_tEfNS_4arch4Sm80ELb0ELb0ELb1ELb0ELb0ELb0ELb1ELb0EEENS1_21CollectiveEpilogueFwdIS9_NS6_IJNS7_ILi1EEESF_SF_EEESA_SC_Li256ELb0ELb1ELb0ELb0EEENS1_19SingleTileSchedulerILb0ELb0ELb1ELi128EEEEEEEEEvNT_6ParamsE)
        .other          _ZN7cutlass13device_kernelIN5flash19enable_sm80_to_sm89INS1_16FlashAttnFwdSm80INS1_25CollectiveMainloopFwdSm80ILi8ELi1ELb1EN4cute5tupleIJNS5_1CILi128EEES8_S8_EEELi128ENS_6half_tEfNS_4arch4Sm80ELb0ELb0ELb1ELb0ELb0ELb0ELb1ELb0EEENS1_21CollectiveEpilogueFwdIS9_NS6_IJNS7_ILi1EEESF_SF_EEESA_SC_Li256ELb0ELb1ELb0ELb0EEENS1_19SingleTileSchedulerILb0ELb0ELb1ELi128EEEEEEEEEvNT_6ParamsE,@"STO_CUDA_ENTRY STV_DEFAULT"
_ZN7cutlass13device_kernelIN5flash19enable_sm80_to_sm89INS1_16FlashAttnFwdSm80INS1_25CollectiveMainloopFwdSm80ILi8ELi1ELb1EN4cute5tupleIJNS5_1CILi128EEES8_S8_EEELi128ENS_6half_tEfNS_4arch4Sm80ELb0ELb0ELb1ELb0ELb0ELb0ELb1ELb0EEENS1_21CollectiveEpilogueFwdIS9_NS6_IJNS7_ILi1EEESF_SF_EEESA_SC_Li256ELb0ELb1ELb0ELb0EEENS1_19SingleTileSchedulerILb0ELb0ELb1ELi128EEEEEEEEEvNT_6ParamsE:
[----:B------:R-:W-:-:S03]  /*0000*/  MOV R1, c[0x0][0x28] ;  /* 0x00000a0000017a02 */ /* 0x000fc60000000f00 */
[----:B------:R-:W1:Y:S01]  /*0010*/  S2R R15, SR_CTAID.Z ;  /* 0x00000000000f7919 */ /* 0x000e620000002700 */
[----:B------:R-:W-:Y:S02]  /*0020*/  IADD3 R1, R1, -0x58, RZ ;  /* 0xffffffa801017810 */ /* 0x000fe40007ffe0ff */
[----:B-1----:R-:W-:-:S13]  /*0030*/  ISETP.GE.AND P0, PT, R15, RZ, PT ;  /* 0x000000ff0f00720c */ /* 0x002fda0003f06270 */
[----:B------:R-:W-:Y:S05]  /*0040*/  @!P0 EXIT ;  /* 0x000000000000894d */ /* 0x000fea0003800000 */
[----:B------:R-:W-:Y:S01]  /*0050*/  ISETP.NE.U32.AND P2, PT, RZ, c[0x0][0x340], PT ;  /* 0x0000d000ff007a0c */ /* 0x000fe20003f45070 */
[----:B------:R-:W-:Y:S01]  /*0060*/  ULDC.64 UR22, c[0x0][0x118] ;  /* 0x0000460000167ab9 */ /* 0x000fe20000000a00 */
[----:B------:R-:W1:Y:S04]  /*0070*/  S2R R28, SR_TID.X ;  /* 0x00000000001c7919 */ /* 0x000e680000002100 */
[----:B------:R-:W2:Y:S01]  /*0080*/  S2R R29, SR_CTAID.Y ;  /* 0x00000000001d7919 */ /* 0x000ea20000002600 */
[----:B------:R-:W-:-:S03]  /*0090*/  ISETP.NE.AND.EX P2, PT, RZ, c[0x0][0x344], PT, P2 ;  /* 0x0000d100ff007a0c */ /* 0x000fc60003f45320 */
[----:B------:R-:W3:Y:S01]  /*00a0*/  S2R R6, SR_CTAID.X ;  /* 0x0000000000067919 */ /* 0x000ee20000002500 */
[----:B------:R-:W-:Y:S01]  /*00b0*/  IMAD.MOV.U32 R7, RZ, RZ, c[0x0][0x2c4] ;  /* 0x0000b100ff077624 */ /* 0x000fe200078e00ff */
[----:B------:R-:W-:Y:S01]  /*00c0*/  SHF.R.S32.HI R16, RZ, 0x1f, R15 ;  /* 0x0000001fff107819 */ /* 0x000fe2000001140f */
[----:B------:R-:W-:Y:S02]  /*00d0*/  ULDC UR8, c[0x0][0x1d0] ;  /* 0x0000740000087ab9 */ /* 0x000fe40000000800 */
[----:B------:R-:W-:Y:S02]  /*00e0*/  UMOV UR9, 0x7 ;  /* 0x0000000700097882 */ /* 0x000fe40000000000 */
[----:B------:R-:W-:-:S03]  /*00f0*/  ULDC.64 UR6, c[0x0][0x1e0] ;  /* 0x0000780000067ab9 */ /* 0x000fc60000000a00 */
[----:B------:R-:W-:-:S04]  /*0100*/  @P2 IMAD.MOV.U32 R2, RZ, RZ, 0x4 ;  /* 0x00000004ff022424 */ /* 0x000fc800078e00ff */
[----:B------:R-:W-:-:S05]  /*0110*/  @P2 IMAD.WIDE R2, R15, R2, c[0x0][0x340] ;  /* 0x0000d0000f022625 */ /* 0x000fca00078e0202 */
[----:B------:R4:W5:Y:S01]  /*0120*/  @P2 LDG.E R20, [R2.64] ;  /* 0x0000001602142981 */ /* 0x000962000c1e1900 */
[----:B-1----:R-:W-:Y:S01]  /*0130*/  SHF.R.S32.HI R27, RZ, 0x1f, R28 ;  /* 0x0000001fff1b7819 */ /* 0x002fe2000001141c */
[----:B--2---:R-:W-:Y:S01]  /*0140*/  IMAD.WIDE.U32 R4, R29, c[0x0][0x1b8], RZ ;  /* 0x00006e001d047a25 */ /* 0x004fe200078e00ff */
[----:B------:R-:W-:Y:S01]  /*0150*/  SHF.R.S32.HI R30, RZ, 0x1f, R29 ;  /* 0x0000001fff1e7819 */ /* 0x000fe2000001141d */
[----:B------:R-:W-:Y:S01]  /*0160*/  UIADD3 UR4, UR8, 0x7f, URZ ;  /* 0x0000007f08047890 */ /* 0x000fe2000fffe03f */
[C---:B------:R-:W-:Y:S01]  /*0170*/  ISETP.NE.AND P0, PT, R7.reuse, 0x1, PT ;  /* 0x000000010700780c */ /* 0x040fe20003f05270 */
[----:B------:R-:W-:Y:S01]  /*0180*/  IMAD R7, R7, c[0x0][0x168], RZ ;  /* 0x00005a0007077a24 */ /* 0x000fe200078e02ff */
[----:B------:R-:W-:Y:S01]  /*0190*/  LEA.HI R25, R27, R28, RZ, 0x4 ;  /* 0x0000001c1b197211 */ /* 0x000fe200078f20ff */
[----:B------:R-:W-:Y:S02]  /*01a0*/  USHF.R.S32.HI UR18, URZ, 0x1f, UR4 ;  /* 0x0000001f3f127899 */ /* 0x000fe40008011404 */
[----:B------:R-:W-:Y:S01]  /*01b0*/  USHF.L.U64.HI UR9, UR6, UR9, UR7 ;  /* 0x0000000906097299 */ /* 0x000fe20008010207 */
[----:B------:R-:W-:Y:S01]  /*01c0*/  SHF.R.S32.HI R14, RZ, 0x4, R25 ;  /* 0x00000004ff0e7819 */ /* 0x000fe20000011419 */
[----:B------:R-:W-:-:S02]  /*01d0*/  ULEA.HI UR18, UR18, UR4, URZ, 0x7 ;  /* 0x0000000412127291 */ /* 0x000fc4000f8f383f */
[----:B------:R-:W-:Y:S02]  /*01e0*/  USHF.L.U32 UR10, UR6, 0x7, URZ ;  /* 0x00000007060a7899 */ /* 0x000fe4000800063f */
[----:B------:R-:W-:Y:S02]  /*01f0*/  ULEA.HI.SX32 UR13, UR18, 0xffffffff, 0x19 ;  /* 0xffffffff120d7891 */ /* 0x000fe4000f8fca3f */
[----:B------:R-:W-:Y:S02]  /*0200*/  UIMAD.WIDE.U32 UR20, UR6, 0x40, URZ ;  /* 0x00000040061478a5 */ /* 0x000fe4000f8e003f */
[----:B------:R-:W-:Y:S02]  /*0210*/  USHF.R.S32.HI UR12, URZ, 0x1f, UR13 ;  /* 0x0000001f3f0c7899 */ /* 0x000fe4000801140d */
[----:B------:R-:W-:Y:S02]  /*0220*/  UIMAD UR4, UR9, UR13, URZ ;  /* 0x0000000d090472a4 */ /* 0x000fe4000f8e023f */
[----:B------:R-:W-:Y:S01]  /*0230*/  USHF.L.U32 UR14, UR7, 0x6, URZ ;  /* 0x00000006070e7899 */ /* 0x000fe2000800063f */
[----:B----4-:R-:W-:Y:S01]  /*0240*/  LEA.HI R3, R27, R28, RZ, 0x3 ;  /* 0x0000001c1b037211 */ /* 0x010fe200078f18ff */
[----:B------:R-:W-:Y:S01]  /*0250*/  IMAD R2, R30, c[0x0][0x1b8], RZ ;  /* 0x00006e001e027a24 */ /* 0x000fe200078e02ff */
[----:B------:R-:W-:-:S02]  /*0260*/  UIMAD UR4, UR12, UR10, UR4 ;  /* 0x0000000a0c0472a4 */ /* 0x000fc4000f8e0204 */
[----:B------:R-:W-:Y:S01]  /*0270*/  LOP3.LUT R0, R3, 0xfffffff8, RZ, 0xc0, !PT ;  /* 0xfffffff803007812 */ /* 0x000fe200078ec0ff */
[----:B------:R-:W-:Y:S01]  /*0280*/  IMAD R2, R29, c[0x0][0x1bc], R2 ;  /* 0x00006f001d027a24 */ /* 0x000fe200078e0202 */
[----:B------:R-:W-:Y:S01]  /*0290*/  SHF.R.S32.HI R23, RZ, 0x3, R3 ;  /* 0x00000003ff177819 */ /* 0x000fe20000011403 */
[----:B------:R-:W-:Y:S02]  /*02a0*/  UIADD3 UR14, UR21, UR14, URZ ;  /* 0x0000000e150e7290 */ /* 0x000fe4000fffe03f */
[----:B------:R-:W-:Y:S01]  /*02b0*/  IMAD.IADD R32, R28, 0x1, -R0 ;  /* 0x000000011c207824 */ /* 0x000fe200078e0a00 */
[--C-:B------:R-:W-:Y:S01]  /*02c0*/  SHF.R.S32.HI R26, RZ, 0x1f, R23.reuse ;  /* 0x0000001fff1a7819 */ /* 0x100fe20000011417 */
[----:B------:R-:W-:Y:S01]  /*02d0*/  IMAD.IADD R3, R5, 0x1, R2 ;  /* 0x0000000105037824 */ /* 0x000fe200078e0202 */
[----:B------:R-:W-:Y:S01]  /*02e0*/  IADD3 R22, -R23, c[0x0][0x1d0], RZ ;  /* 0x0000740017167a10 */ /* 0x000fe20007ffe1ff */
[----:B------:R-:W-:Y:S01]  /*02f0*/  IMAD R0, R32, 0x20, R23 ;  /* 0x0000002020007824 */ /* 0x000fe200078e0217 */
[----:B------:R-:W-:Y:S01]  /*0300*/  UMOV UR11, 0x40 ;  /* 0x00000040000b7882 */ /* 0x000fe20000000000 */
[----:B------:R-:W-:-:S02]  /*0310*/  IMAD R5, R16, c[0x0][0x1c0], RZ ;  /* 0x0000700010057a24 */ /* 0x000fc400078e02ff */
[----:B---3--:R-:W-:Y:S02]  /*0320*/  IMAD R9, R6, 0x80, R0 ;  /* 0x0000008006097824 */ /* 0x008fe400078e0200 */
[----:B------:R-:W-:Y:S02]  /*0330*/  IMAD.MOV.U32 R2, RZ, RZ, R4 ;  /* 0x000000ffff027224 */ /* 0x000fe400078e0004 */
[----:B------:R-:W-:Y:S01]  /*0340*/  IMAD R4, R15, c[0x0][0x1c4], R5 ;  /* 0x000071000f047a24 */ /* 0x000fe200078e0205 */
[----:B------:R1:W-:Y:S01]  /*0350*/  STL [R1+0x48], R9 ;  /* 0x0000480901007387 */ /* 0x0003e20000100800 */
[----:B------:R-:W-:-:S04]  /*0360*/  @P0 IMAD.HI.U32 R5, R9, c[0x0][0x2c8], RZ ;  /* 0x0000b20009050a27 */ /* 0x000fc800078e00ff */
[----:B------:R-:W-:Y:S01]  /*0370*/  IMAD.MOV.U32 R0, RZ, RZ, R9 ;  /* 0x000000ffff007224 */ /* 0x000fe200078e0009 */
[----:B------:R-:W-:Y:S01]  /*0380*/  @P0 SHF.R.U32.HI R0, RZ, c[0x0][0x2cc], R5 ;  /* 0x0000b300ff000a19 */ /* 0x000fe20000011605 */
[----:B------:R-:W-:-:S04]  /*0390*/  IMAD.WIDE.U32 R2, R15, c[0x0][0x1c0], R2 ;  /* 0x000070000f027a25 */ /* 0x000fc800078e0002 */
[----:B------:R-:W-:Y:S02]  /*03a0*/  IMAD R8, R6, 0x80, R23 ;  /* 0x0000008006087824 */ /* 0x000fe400078e0217 */
[----:B------:R-:W-:Y:S01]  /*03b0*/  IMAD.IADD R3, R3, 0x1, R4 ;  /* 0x0000000103037824 */ /* 0x000fe200078e0204 */
[----:B------:R-:W-:Y:S01]  /*03c0*/  SHF.R.S32.HI R4, RZ, 0x1f, R0 ;  /* 0x0000001fff047819 */ /* 0x000fe20000011400 */
[----:B------:R-:W-:Y:S01]  /*03d0*/  IMAD.SHL.U32 R34, R32, 0x8, RZ ;  /* 0x0000000820227824 */ /* 0x000fe200078e00ff */
[----:B------:R-:W-:Y:S01]  /*03e0*/  IADD3 R6, R8, 0x20, RZ ;  /* 0x0000002008067810 */ /* 0x000fe20007ffe0ff */
[----:B------:R-:W-:Y:S01]  /*03f0*/  IMAD.WIDE.U32 R2, R0, c[0x0][0x1b0], R2 ;  /* 0x00006c0000027a25 */ /* 0x000fe200078e0002 */
[----:B------:R-:W-:Y:S01]  /*0400*/  IADD3 R5, R8, 0x40, RZ ;  /* 0x0000004008057810 */ /* 0x000fe20007ffe0ff */
[----:B------:R2:W-:Y:S01]  /*0410*/  STL [R1+0x4c], R8 ;  /* 0x00004c0801007387 */ /* 0x0005e20000100800 */
[-C--:B------:R-:W-:Y:S01]  /*0420*/  ISETP.GE.AND P6, PT, R6, R7.reuse, PT ;  /* 0x000000070600720c */ /* 0x080fe20003fc6270 */
[----:B------:R-:W-:Y:S01]  /*0430*/  IMAD R4, R4, c[0x0][0x1b0], RZ ;  /* 0x00006c0004047a24 */ /* 0x000fe200078e02ff */
[-C--:B------:R-:W-:Y:S01]  /*0440*/  ISETP.GE.AND P5, PT, R5, R7.reuse, PT ;  /* 0x000000070500720c */ /* 0x080fe20003fa6270 */
[----:B------:R-:W-:Y:S01]  /*0450*/  IMAD.MOV R6, RZ, RZ, -R0 ;  /* 0x000000ffff067224 */ /* 0x000fe200078e0a00 */
[----:B------:R-:W-:Y:S01]  /*0460*/  IADD3 R5, R8, 0x60, RZ ;  /* 0x0000006008057810 */ /* 0x000fe20007ffe0ff */
[----:B------:R-:W-:Y:S01]  /*0470*/  IMAD R4, R0, c[0x0][0x1b4], R4 ;  /* 0x00006d0000047a24 */ /* 0x000fe200078e0204 */
[-C--:B------:R-:W-:Y:S01]  /*0480*/  ISETP.GE.AND P4, PT, R8, R7.reuse, PT ;  /* 0x000000070800720c */ /* 0x080fe20003f86270 */
[----:B------:R-:W-:Y:S01]  /*0490*/  IMAD R0, R6, c[0x0][0x2c4], R9 ;  /* 0x0000b10006007a24 */ /* 0x000fe200078e0209 */
[----:B------:R-:W-:Y:S01]  /*04a0*/  ISETP.GE.AND P1, PT, R5, R7, PT ;  /* 0x000000070500720c */ /* 0x000fe20003f26270 */
[----:B------:R-:W-:Y:S01]  /*04b0*/  IMAD.IADD R3, R3, 0x1, R4 ;  /* 0x0000000103037824 */ /* 0x000fe200078e0204 */
[----:B------:R-:W-:Y:S01]  /*04c0*/  SHF.R.S32.HI R35, RZ, 0x1f, R34 ;  /* 0x0000001fff237819 */ /* 0x000fe20000011422 */
[----:B------:R-:W-:Y:S01]  /*04d0*/  IMAD.SHL.U32 R5, R23, 0x40, RZ ;  /* 0x0000004017057824 */ /* 0x000fe200078e00ff */
[----:B------:R-:W-:Y:S01]  /*04e0*/  SHF.R.S32.HI R4, RZ, 0x1f, R0 ;  /* 0x0000001fff047819 */ /* 0x000fe20000011400 */
[----:B------:R-:W-:Y:S01]  /*04f0*/  IMAD.WIDE.U32 R2, R0, c[0x0][0x1a8], R2 ;  /* 0x00006a0000027a25 */ /* 0x000fe200078e0002 */
[----:B-1----:R-:W-:Y:S01]  /*0500*/  LEA.HI R9, R27, R28, RZ, 0x6 ;  /* 0x0000001c1b097211 */ /* 0x002fe200078f30ff */
[----:B------:R-:W-:Y:S01]  /*0510*/  STL.64 [R1+0x20], R34 ;  /* 0x0000202201007387 */ /* 0x000fe20000100a00 */
[----:B------:R-:W-:Y:S01]  /*0520*/  LOP3.LUT R5, R5, 0x1c0, RZ, 0xc0, !PT ;  /* 0x000001c005057812 */ /* 0x000fe200078ec0ff */
[----:B------:R-:W-:Y:S01]  /*0530*/  IMAD R4, R4, c[0x0][0x1a8], RZ ;  /* 0x00006a0004047a24 */ /* 0x000fe200078e02ff */
[----:B------:R-:W-:Y:S01]  /*0540*/  LEA R12, P0, R2, c[0x0][0x160], 0x1 ;  /* 0x00005800020c7a11 */ /* 0x000fe200078008ff */
[----:B------:R-:W-:Y:S01]  /*0550*/  IMAD.U32 R7, RZ, RZ, UR13 ;  /* 0x0000000dff077e24 */ /* 0x000fe2000f8e00ff */
[----:B------:R-:W-:Y:S01]  /*0560*/  IADD3 R31, R34, 0x40, RZ ;  /* 0x00000040221f7810 */ /* 0x000fe20007ffe0ff */
[----:B------:R-:W-:Y:S01]  /*0570*/  IMAD R6, R0, c[0x0][0x1ac], R4 ;  /* 0x00006b0000067a24 */ /* 0x000fe200078e0204 */
[----:B------:R-:W-:Y:S01]  /*0580*/  SHF.R.U32.HI R0, RZ, 0x3, R5 ;  /* 0x00000003ff007819 */ /* 0x000fe20000011605 */
[----:B------:R-:W-:Y:S01]  /*0590*/  IMAD R10, R26, c[0x0][0x1e0], RZ ;  /* 0x000078001a0a7a24 */ /* 0x000fe200078e02ff */
[----:B------:R-:W-:Y:S01]  /*05a0*/  LOP3.LUT R4, R5, 0x38, R34, 0xf8, !PT ;  /* 0x0000003805047812 */ /* 0x000fe200078ef822 */
[----:B------:R-:W-:Y:S01]  /*05b0*/  IMAD R22, R7, -0x80, R22 ;  /* 0xffffff8007167824 */ /* 0x000fe200078e0216 */
[----:B--2---:R-:W-:Y:S01]  /*05c0*/  LEA.HI R8, R25, R14, RZ, 0x1 ;  /* 0x0000000e19087211 */ /* 0x004fe200078f08ff */
[----:B------:R-:W-:Y:S01]  /*05d0*/  IMAD R10, R23, c[0x0][0x1e4], R10 ;  /* 0x00007900170a7a24 */ /* 0x000fe200078e020a */
[----:B------:R-:W-:Y:S01]  /*05e0*/  LOP3.LUT R13, R4, R0, RZ, 0x3c, !PT ;  /* 0x00000000040d7212 */ /* 0x000fe200078e3cff */
[----:B------:R-:W-:Y:S01]  /*05f0*/  IMAD.IADD R0, R3, 0x1, R6 ;  /* 0x0000000103007824 */ /* 0x000fe200078e0206 */
[----:B------:R-:W-:Y:S01]  /*0600*/  SHFL.IDX PT, R4, R12, RZ, 0x181f ;  /* 0x00181fff0c047589 */ /* 0x000fe200000e0000 */
[----:B------:R-:W-:Y:S01]  /*0610*/  IMAD.WIDE.U32 R6, R23, c[0x0][0x1e0], R34 ;  /* 0x0000780017067a25 */ /* 0x000fe200078e0022 */
[----:B------:R-:W-:-:S02]  /*0620*/  LOP3.LUT R8, R8, 0xfffffffe, RZ, 0xc0, !PT ;  /* 0xfffffffe08087812 */ /* 0x000fc400078ec0ff */
[----:B------:R-:W-:Y:S01]  /*0630*/  LEA.HI.X R0, R2, c[0x0][0x164], R0, 0x1, P0 ;  /* 0x0000590002007a11 */ /* 0x000fe200000f0c00 */
[----:B------:R-:W-:Y:S01]  /*0640*/  IMAD.IADD R11, R7, 0x1, R10 ;  /* 0x00000001070b7824 */ /* 0x000fe200078e020a */
[----:B------:R-:W-:Y:S01]  /*0650*/  SHFL.IDX PT, R2, R12, 0x1, 0x181f ;  /* 0x00381f000c027f89 */ /* 0x000fe200000e0000 */
[----:B------:R-:W-:Y:S01]  /*0660*/  IMAD.SHL.U32 R9, R9, 0x8, RZ ;  /* 0x0000000809097824 */ /* 0x000fe200078e00ff */
[----:B------:R-:W-:Y:S01]  /*0670*/  ISETP.GE.AND P0, PT, R34, c[0x0][0x198], PT ;  /* 0x0000660022007a0c */ /* 0x000fe20003f06270 */
[----:B------:R-:W-:Y:S01]  /*0680*/  IMAD.MOV.U32 R10, RZ, RZ, R6 ;  /* 0x000000ffff0a7224 */ /* 0x000fe200078e0006 */
[----:B------:R-:W-:Y:S01]  /*0690*/  SHFL.IDX PT, R5, R0, RZ, 0x181f ;  /* 0x00181fff00057589 */ /* 0x000fe200000e0000 */
[----:B------:R-:W-:Y:S01]  /*06a0*/  @!P4 SHF.R.S32.HI R6, RZ, 0x1f, R31 ;  /* 0x0000001fff06c819 */ /* 0x000fe2000001141f */
[----:B------:R-:W-:Y:S01]  /*06b0*/  IMAD.IADD R24, R14, 0x1, -R8 ;  /* 0x000000010e187824 */ /* 0x000fe200078e0a08 */
[----:B------:R-:W-:Y:S01]  /*06c0*/  LOP3.LUT R135, R13, 0xfffffe00, R9, 0xf8, !PT ;  /* 0xfffffe000d877812 */ /* 0x000fe200078ef809 */
[----:B------:R-:W1:Y:S01]  /*06d0*/  SHFL.IDX PT, R3, R0, 0x1, 0x181f ;  /* 0x00381f0000037f89 */ /* 0x000e6200000e0000 */
[----:B------:R-:W-:-:S02]  /*06e0*/  @!P4 LEA.HI R9, R6, R31, RZ, 0x3 ;  /* 0x0000001f0609c211 */ /* 0x000fc400078f18ff */
[----:B------:R-:W-:Y:S01]  /*06f0*/  @!P6 SHF.R.S32.HI R8, RZ, 0x1f, R31 ;  /* 0x0000001fff08e819 */ /* 0x000fe2000001141f */
[----:B------:R-:W2:Y:S04]  /*0700*/  SHFL.IDX PT, R6, R12, 0x2, 0x181f ;  /* 0x00581f000c067f89 */ /* 0x000ea800000e0000 */
[----:B------:R-:W-:Y:S01]  /*0710*/  BAR.SYNC.DEFER_BLOCKING 0x0 ;  /* 0x0000000000007b1d */ /* 0x000fe20000010000 */
[----:B------:R-:W-:Y:S02]  /*0720*/  @!P6 LEA.HI R8, R8, R31, RZ, 0x3 ;  /* 0x0000001f0808e211 */ /* 0x000fe400078f18ff */
[----:B------:R-:W-:Y:S02]  /*0730*/  ISETP.GE.AND P3, PT, R31, c[0x0][0x198], PT ;  /* 0x000066001f007a0c */ /* 0x000fe40003f66270 */
[----:B------:R-:W-:Y:S01]  /*0740*/  @!P4 LOP3.LUT R9, R9, 0xfffffff8, RZ, 0xc0, !PT ;  /* 0xfffffff80909c812 */ /* 0x000fe200078ec0ff */
[----:B------:R-:W3:Y:S01]  /*0750*/  SHFL.IDX PT, R7, R0, 0x2, 0x181f ;  /* 0x00581f0000077f89 */ /* 0x000ee200000e0000 */
[----:B------:R-:W-:-:S03]  /*0760*/  @!P6 LOP3.LUT R13, R8, 0xfffffff8, RZ, 0xc0, !PT ;  /* 0xfffffff8080de812 */ /* 0x000fc600078ec0ff */
[----:B------:R4:W-:Y:S04]  /*0770*/  SHFL.IDX PT, R17, R0, 0x3, 0x181f ;  /* 0x00781f0000117f89 */ /* 0x0009e800000e0000 */
[----:B------:R-:W-:Y:S01]  /*0780*/  STL [R1+0x18], R31 ;  /* 0x0000181f01007387 */ /* 0x000fe20000100800 */
[----:B-1----:R-:W-:-:S03]  /*0790*/  @!P6 IMAD.WIDE R18, R13, 0x2, R2 ;  /* 0x000000020d12e825 */ /* 0x002fc600078e0202 */
[----:B------:R-:W-:Y:S01]  /*07a0*/  STL [R1+0x44], R135 ;  /* 0x0000448701007387 */ /* 0x000fe20000100800 */
[C---:B------:R-:W-:Y:S02]  /*07b0*/  @!P1 IMAD.SHL.U32 R13, R135.reuse, 0x2, RZ ;  /* 0x00000002870d9824 */ /* 0x040fe400078e00ff */
[----:B----4-:R-:W-:Y:S01]  /*07c0*/  @!P5 IMAD.SHL.U32 R0, R135, 0x2, RZ ;  /* 0x000000028700d824 */ /* 0x010fe200078e00ff */
[----:B-----5:R-:W-:Y:S01]  /*07d0*/  @P2 SHF.R.S32.HI R21, RZ, 0x1f, R20 ;  /* 0x0000001fff152819 */ /* 0x020fe20000011414 */
[----:B------:R-:W-:Y:S02]  /*07e0*/  @!P2 IMAD.MOV.U32 R20, RZ, RZ, R15 ;  /* 0x000000ffff14a224 */ /* 0x000fe400078e000f */
[----:B------:R-:W-:Y:S01]  /*07f0*/  @!P2 IMAD.MOV.U32 R21, RZ, RZ, R16 ;  /* 0x000000ffff15a224 */ /* 0x000fe200078e0010 */
[C---:B------:R-:W-:Y:S01]  /*0800*/  @!P4 LEA R8, P2, R34.reuse, R4, 0x1 ;  /* 0x000000042208c211 */ /* 0x040fe200078408ff */
[----:B------:R-:W-:Y:S01]  /*0810*/  @!P4 IMAD.WIDE R14, R9, 0x2, R4 ;  /* 0x00000002090ec825 */ /* 0x000fe200078e0204 */
[----:B------:R1:W4:Y:S02]  /*0820*/  SHFL.IDX PT, R16, R12, 0x3, 0x181f ;  /* 0x00781f000c107f89 */ /* 0x00032400000e0000 */
[----:B------:R-:W-:Y:S01]  /*0830*/  @!P4 LEA.HI.X R9, R34, R5, R35, 0x1, P2 ;  /* 0x000000052209c211 */ /* 0x000fe200010f0c23 */
[----:B------:R-:W-:Y:S01]  /*0840*/  @!P4 IMAD.SHL.U32 R4, R135, 0x2, RZ ;  /* 0x000000028704c824 */ /* 0x000fe200078e00ff */
[----:B------:R-:W-:-:S04]  /*0850*/  @!P5 SHF.R.S32.HI R5, RZ, 0x1f, R31 ;  /* 0x0000001fff05d819 */ /* 0x000fc8000001141f */
[----:B------:R5:W-:Y:S04]  /*0860*/  @!P4 LDGSTS.E.BYPASS.LTC128B.128 [R4+0x100], [R8.64], !P0 ;  /* 0x001000000804cfae */ /* 0x000be8000c101d56 */
[----:B------:R2:W-:Y:S01]  /*0870*/  @!P4 LDGSTS.E.BYPASS.LTC128B.128 [R4+0x4100], [R14.64], !P3 ;  /* 0x041000000e04cfae */ /* 0x0005e2000d901d56 */
[----:B-1----:R-:W-:Y:S01]  /*0880*/  @!P6 IMAD.SHL.U32 R12, R135, 0x2, RZ ;  /* 0x00000002870ce824 */ /* 0x002fe200078e00ff */
[----:B-----5:R-:W-:Y:S02]  /*0890*/  @!P5 LEA.HI R8, R5, R31, RZ, 0x3 ;  /* 0x0000001f0508d211 */ /* 0x020fe400078f18ff */
[----:B--2---:R-:W-:Y:S02]  /*08a0*/  @!P6 LEA R4, P4, R34, R2, 0x1 ;  /* 0x000000022204e211 */ /* 0x004fe400078808ff */
[----:B------:R-:W-:-:S02]  /*08b0*/  @!P5 LOP3.LUT R8, R8, 0xfffffff8, RZ, 0xc0, !PT ;  /* 0xfffffff80808d812 */ /* 0x000fc400078ec0ff */
[C---:B------:R-:W-:Y:S02]  /*08c0*/  @!P5 LEA R2, P2, R34.reuse, R6, 0x1 ;  /* 0x000000062202d211 */ /* 0x040fe400078408ff */
[----:B------:R-:W-:Y:S01]  /*08d0*/  @!P6 LEA.HI.X R5, R34, R3, R35, 0x1, P4 ;  /* 0x000000032205e211 */ /* 0x000fe200020f0c23 */
[----:B---3--:R-:W-:Y:S01]  /*08e0*/  @!P5 IMAD.WIDE R8, R8, 0x2, R6 ;  /* 0x000000020808d825 */ /* 0x008fe200078e0206 */
[----:B------:R-:W-:Y:S02]  /*08f0*/  @!P5 LEA.HI.X R3, R34, R7, R35, 0x1, P2 ;  /* 0x000000072203d211 */ /* 0x000fe400010f0c23 */
[C---:B------:R-:W-:Y:S01]  /*0900*/  ISETP.GE.AND P4, PT, R22.reuse, 0x41, PT ;  /* 0x000000411600780c */ /* 0x040fe20003f86270 */
[----:B------:R1:W-:Y:S01]  /*0910*/  @!P6 LDGSTS.E.BYPASS.LTC128B.128 [R12+0x1100], [R4.64], !P0 ;  /* 0x01100000040cefae */ /* 0x0003e2000c101d56 */
[----:B------:R-:W-:Y:S02]  /*0920*/  IMAD R6, R21, c[0x0][0x1f0], RZ ;  /* 0x00007c0015067a24 */ /* 0x000fe400078e02ff */
[----:B------:R-:W-:Y:S01]  /*0930*/  IMAD.SHL.U32 R7, R23, 0x8, RZ ;  /* 0x0000000817077824 */ /* 0x000fe200078e00ff */
[----:B------:R2:W-:Y:S01]  /*0940*/  @!P6 LDGSTS.E.BYPASS.LTC128B.128 [R12+0x5100], [R18.64], !P3 ;  /* 0x05100000120cefae */ /* 0x0005e2000d901d56 */
[----:B------:R-:W-:Y:S01]  /*0950*/  ISETP.GE.AND P6, PT, R22, 0x1, PT ;  /* 0x000000011600780c */ /* 0x000fe20003fc6270 */
[----:B------:R-:W-:-:S02]  /*0960*/  IMAD R6, R20, c[0x0][0x1f4], R6 ;  /* 0x00007d0014067a24 */ /* 0x000fc400078e0206 */
[----:B------:R3:W-:Y:S04]  /*0970*/  @!P5 LDGSTS.E.BYPASS.LTC128B.128 [R0+0x2100], [R2.64], !P0 ;  /* 0x021000000200dfae */ /* 0x0007e8000c101d56 */
[----:B------:R5:W-:Y:S01]  /*0980*/  @!P5 LDGSTS.E.BYPASS.LTC128B.128 [R0+0x6100], [R8.64], !P3 ;  /* 0x061000000800dfae */ /* 0x000be2000d901d56 */
[----:B------:R-:W-:Y:S01]  /*0990*/  ISETP.GE.AND P5, PT, R22, 0x21, PT ;  /* 0x000000211600780c */ /* 0x000fe20003fa6270 */
[----:B-1----:R-:W-:Y:S02]  /*09a0*/  IMAD R4, R30, c[0x0][0x1e8], RZ ;  /* 0x00007a001e047a24 */ /* 0x002fe400078e02ff */
[----:B---3--:R-:W-:-:S04]  /*09b0*/  IMAD.WIDE.U32 R2, R29, c[0x0][0x1e8], R10 ;  /* 0x00007a001d027a25 */ /* 0x008fc800078e000a */
[----:B-----5:R-:W-:Y:S01]  /*09c0*/  IMAD R0, R29, c[0x0][0x1ec], R4 ;  /* 0x00007b001d007a24 */ /* 0x020fe200078e0204 */
[----:B----4-:R-:W-:-:S03]  /*09d0*/  @!P1 LEA R4, P2, R34, R16, 0x1 ;  /* 0x0000001022049211 */ /* 0x010fc600078408ff */
[----:B------:R-:W-:Y:S01]  /*09e0*/  IMAD.IADD R3, R3, 0x1, R0 ;  /* 0x0000000103037824 */ /* 0x000fe200078e0200 */
[----:B------:R-:W-:Y:S01]  /*09f0*/  @!P1 LEA.HI.X R5, R34, R17, R35, 0x1, P2 ;  /* 0x0000001122059211 */ /* 0x000fe200010f0c23 */
[----:B------:R-:W-:Y:S01]  /*0a00*/  IMAD.SHL.U32 R0, R32, 0x40, RZ ;  /* 0x0000004020007824 */ /* 0x000fe200078e00ff */
[----:B------:R-:W-:Y:S01]  /*0a10*/  ISETP.GE.AND P2, PT, R22, 0x61, PT ;  /* 0x000000611600780c */ /* 0x000fe20003f46270 */
[----:B------:R-:W-:Y:S02]  /*0a20*/  IMAD.WIDE.U32 R36, R20, c[0x0][0x1f0], R2 ;  /* 0x00007c0014247a25 */ /* 0x000fe400078e0002 */
[----:B------:R1:W-:Y:S01]  /*0a30*/  @!P1 LDGSTS.E.BYPASS.LTC128B.128 [R13+0x3100], [R4.64], !P0 ;  /* 0x03100000040d9fae */ /* 0x0003e2000c101d56 */
[----:B------:R-:W-:Y:S01]  /*0a40*/  LOP3.LUT R0, R0, 0x1c0, RZ, 0xc0, !PT ;  /* 0x000001c000007812 */ /* 0x000fe200078ec0ff */
[----:B------:R-:W-:Y:S02]  /*0a50*/  IMAD.IADD R137, R37, 0x1, R6 ;  /* 0x0000000125897824 */ /* 0x000fe400078e0206 */
[----:B------:R-:W-:Y:S01]  /*0a60*/  IMAD.U32 R2, RZ, RZ, UR13 ;  /* 0x0000000dff027e24 */ /* 0x000fe2000f8e00ff */
[----:B------:R-:W-:Y:S01]  /*0a70*/  LOP3.LUT R3, R0, 0x8, R7, 0xf8, !PT ;  /* 0x0000000800037812 */ /* 0x000fe200078ef807 */
[----:B------:R-:W-:Y:S01]  /*0a80*/  IMAD.MOV.U32 R136, RZ, RZ, R36 ;  /* 0x000000ffff887224 */ /* 0x000fe200078e0024 */
[----:B------:R-:W-:Y:S01]  /*0a90*/  SHF.R.U32.HI R0, RZ, 0x3, R0 ;  /* 0x00000003ff007819 */ /* 0x000fe20000011600 */
[----:B------:R-:W-:Y:S01]  /*0aa0*/  IMAD.U32 R7, RZ, RZ, UR6 ;  /* 0x00000006ff077e24 */ /* 0x000fe2000f8e00ff */
[----:B------:R3:W-:Y:S01]  /*0ab0*/  STL.64 [R1+0x38], R36 ;  /* 0x0000382401007387 */ /* 0x0007e20000100a00 */
[----:B------:R-:W-:Y:S01]  /*0ac0*/  IMAD.U32 R6, RZ, RZ, UR7 ;  /* 0x00000007ff067e24 */ /* 0x000fe2000f8e00ff */
[----:B--2---:R-:W-:Y:S01]  /*0ad0*/  LOP3.LUT R18, R3, R0, RZ, 0x3c, !PT ;  /* 0x0000000003127212 */ /* 0x004fe200078e3cff */
[----:B------:R-:W-:Y:S01]  /*0ae0*/  IMAD.WIDE.U32 R2, R2, UR10, R136 ;  /* 0x0000000a02027c25 */ /* 0x000fe2000f8e0088 */
[----:B------:R-:W-:Y:S01]  /*0af0*/  LOP3.LUT R0, R25, 0xfffffff0, RZ, 0xc0, !PT ;  /* 0xfffffff019007812 */ /* 0x000fe200078ec0ff */
[----:B------:R-:W-:Y:S01]  /*0b00*/  VOTEU.ANY UP0, P2 ;  /* 0x00000000003f7886 */ /* 0x000fe20001000100 */
[----:B------:R3:W-:Y:S02]  /*0b10*/  STL.64 [R1+0x28], R136 ;  /* 0x0000288801007387 */ /* 0x0007e40000100a00 */
[----:B------:R-:W-:Y:S01]  /*0b20*/  IADD3 R3, R3, UR4, RZ ;  /* 0x0000000403037c10 */ /* 0x000fe2000fffe0ff */
[----:B------:R-:W-:Y:S01]  /*0b30*/  IMAD.IADD R0, R28, 0x1, -R0 ;  /* 0x000000011c007824 */ /* 0x000fe200078e0a00 */
[----:B------:R-:W-:Y:S01]  /*0b40*/  @P6 LEA R10, P0, R2, c[0x0][0x1c8], 0x1 ;  /* 0x00007200020a6a11 */ /* 0x000fe200078008ff */
[----:B------:R-:W-:-:S02]  /*0b50*/  @UP0 UIMAD UR4, UR7, 0x60, URZ ;  /* 0x00000060070408a4 */ /* 0x000fc4000f8e023f */
[----:B------:R-:W-:Y:S01]  /*0b60*/  UISETP.GE.AND UP0, UPT, UR8, 0x1, UPT ;  /* 0x000000010800788c */ /* 0x000fe2000bf06270 */
[----:B------:R-:W-:Y:S02]  /*0b70*/  @P6 LEA.HI.X R11, R2, c[0x0][0x1cc], R3, 0x1, P0 ;  /* 0x00007300020b6a11 */ /* 0x000fe400000f0c03 */
[----:B------:R-:W-:Y:S01]  /*0b80*/  SHF.R.S32.HI R15, RZ, 0x1f, R0 ;  /* 0x0000001fff0f7819 */ /* 0x000fe20000011400 */
[----:B-1----:R-:W-:Y:S01]  /*0b90*/  IMAD.U32 R4, RZ, RZ, UR6 ;  /* 0x00000006ff047e24 */ /* 0x002fe2000f8e00ff */
[----:B------:R-:W-:Y:S02]  /*0ba0*/  @!P1 SHF.R.S32.HI R5, RZ, 0x1f, R31 ;  /* 0x0000001fff059819 */ /* 0x000fe4000001141f */
[----:B------:R-:W-:Y:S02]  /*0bb0*/  LEA.HI R15, R15, R0, RZ, 0x3 ;  /* 0x000000000f0f7211 */ /* 0x000fe400078f18ff */
[----:B------:R-:W-:Y:S02]  /*0bc0*/  @P5 LEA R4, P0, R4, R2, 0x5 ;  /* 0x0000000204045211 */ /* 0x000fe400078028ff */
[----:B------:R-:W-:-:S02]  /*0bd0*/  LOP3.LUT R12, R15, 0xfffffff8, RZ, 0xc0, !PT ;  /* 0xfffffff80f0c7812 */ /* 0x000fc400078ec0ff */
[----:B------:R-:W-:Y:S02]  /*0be0*/  @P5 LEA.HI.X R6, R7, R3, R6, 0x5, P0 ;  /* 0x0000000307065211 */ /* 0x000fe400000f2c06 */
[----:B------:R-:W-:Y:S01]  /*0bf0*/  @P5 LEA R8, P0, R4, c[0x0][0x1c8], 0x1 ;  /* 0x0000720004085a11 */ /* 0x000fe200078008ff */
[----:B------:R-:W-:Y:S01]  /*0c00*/  IMAD.IADD R14, R0, 0x1, -R12 ;  /* 0x00000001000e7824 */ /* 0x000fe200078e0a0c */
[----:B------:R-:W-:Y:S01]  /*0c10*/  @!P1 LEA.HI R5, R5, R31, RZ, 0x3 ;  /* 0x0000001f05059211 */ /* 0x000fe200078f18ff */
[----:B------:R-:W-:Y:S01]  /*0c20*/  IMAD.U32 R12, RZ, RZ, UR6 ;  /* 0x00000006ff0c7e24 */ /* 0x000fe2000f8e00ff */
[----:B------:R-:W-:Y:S02]  /*0c30*/  @P5 LEA.HI.X R9, R4, c[0x0][0x1cc], R6, 0x1, P0 ;  /* 0x0000730004095a11 */ /* 0x000fe400000f0c06 */
[----:B------:R-:W-:Y:S02]  /*0c40*/  @P4 IADD3 R7, P0, R2, UR20, RZ ;  /* 0x0000001402074c10 */ /* 0x000fe4000ff1e0ff */
[----:B------:R-:W-:-:S02]  /*0c50*/  @!P1 LOP3.LUT R5, R5, 0xfffffff8, RZ, 0xc0, !PT ;  /* 0xfffffff805059812 */ /* 0x000fc400078ec0ff */
[----:B------:R-:W-:Y:S01]  /*0c60*/  @P4 IADD3.X R0, R3, UR14, RZ, P0, !PT ;  /* 0x0000000e03004c10 */ /* 0x000fe200087fe4ff */
[----:B------:R-:W-:Y:S01]  /*0c70*/  @P2 IMAD.WIDE.U32 R2, R12, 0x60, R2 ;  /* 0x000000600c022825 */ /* 0x000fe200078e0002 */
[----:B------:R-:W-:-:S03]  /*0c80*/  @P4 LEA R6, P0, R7, c[0x0][0x1c8], 0x1 ;  /* 0x0000720007064a11 */ /* 0x000fc600078008ff */
[----:B------:R-:W-:Y:S01]  /*0c90*/  @!P1 IMAD.WIDE R4, R5, 0x2, R16 ;  /* 0x0000000205049825 */ /* 0x000fe200078e0210 */
[----:B------:R-:W-:Y:S02]  /*0ca0*/  @P4 LEA.HI.X R7, R7, c[0x0][0x1cc], R0, 0x1, P0 ;  /* 0x0000730007074a11 */ /* 0x000fe400000f0c00 */
[----:B------:R-:W-:Y:S01]  /*0cb0*/  ISETP.GE.AND P0, PT, R31, c[0x0][0x1d4], PT ;  /* 0x000075001f007a0c */ /* 0x000fe20003f06270 */
[----:B------:R-:W-:Y:S01]  /*0cc0*/  IMAD.SHL.U32 R0, R14, 0x40, RZ ;  /* 0x000000400e007824 */ /* 0x000fe200078e00ff */
[----:B------:R1:W-:Y:S01]  /*0cd0*/  @!P1 LDGSTS.E.BYPASS.LTC128B.128 [R13+0x7100], [R4.64], !P3 ;  /* 0x07100000040d9fae */ /* 0x0003e2000d901d56 */
[----:B------:R-:W-:Y:S01]  /*0ce0*/  IMAD.SHL.U32 R12, R24, 0x8, RZ ;  /* 0x00000008180c7824 */ /* 0x000fe200078e00ff */
[----:B------:R-:W-:Y:S02]  /*0cf0*/  ISETP.GE.AND P3, PT, R34, c[0x0][0x1d4], PT ;  /* 0x0000750022007a0c */ /* 0x000fe40003f66270 */
[----:B------:R-:W-:Y:S01]  /*0d00*/  LOP3.LUT R0, R0, 0x1c0, RZ, 0xc0, !PT ;  /* 0x000001c000007812 */ /* 0x000fe200078ec0ff */
[----:B------:R-:W0:Y:S03]  /*0d10*/  LDGDEPBAR ;  /* 0x00000000000079af */ /* 0x000e260000000000 */
[----:B-1----:R-:W-:-:S02]  /*0d20*/  LOP3.LUT R13, R0, 0x8, R12, 0xf8, !PT ;  /* 0x00000008000d7812 */ /* 0x002fc400078ef80c */
[----:B------:R-:W-:Y:S01]  /*0d30*/  SHF.R.U32.HI R5, RZ, 0x3, R0 ;  /* 0x00000003ff057819 */ /* 0x000fe20000011600 */
[----:B------:R-:W-:Y:S01]  /*0d40*/  IMAD R0, R24, 0x200, R18 ;  /* 0x0000020018007824 */ /* 0x000fe200078e0212 */
[----:B------:R-:W-:Y:S01]  /*0d50*/  @P2 IADD3 R12, R3, UR4, RZ ;  /* 0x00000004030c2c10 */ /* 0x000fe2000fffe0ff */
[----:B------:R-:W-:Y:S01]  /*0d60*/  @P6 IMAD.SHL.U32 R3, R135, 0x2, RZ ;  /* 0x0000000287036824 */ /* 0x000fe200078e00ff */
[----:B------:R-:W-:Y:S01]  /*0d70*/  @P2 LEA R4, P1, R2, c[0x0][0x1c8], 0x1 ;  /* 0x0000720002042a11 */ /* 0x000fe200078208ff */
[----:B------:R-:W-:Y:S01]  /*0d80*/  IMAD.SHL.U32 R212, R0, 0x2, RZ ;  /* 0x0000000200d47824 */ /* 0x000fe200078e00ff */
[----:B------:R-:W-:Y:S01]  /*0d90*/  LOP3.LUT R13, R13, R5, RZ, 0x3c, !PT ;  /* 0x000000050d0d7212 */ /* 0x000fe200078e3cff */
[----:B------:R-:W-:Y:S01]  /*0da0*/  ULDC.64 UR4, c[0x0][0x208] ;  /* 0x0000820000047ab9 */ /* 0x000fe20000000a00 */
[----:B------:R-:W-:Y:S01]  /*0db0*/  @P2 LEA.HI.X R5, R2, c[0x0][0x1cc], R12, 0x1, P1 ;  /* 0x0000730002052a11 */ /* 0x000fe200008f0c0c */
[----:B------:R-:W-:Y:S01]  /*0dc0*/  @P5 IMAD.SHL.U32 R2, R135, 0x2, RZ ;  /* 0x0000000287025824 */ /* 0x000fe200078e00ff */
[----:B------:R1:W-:Y:S01]  /*0dd0*/  @P6 LDGSTS.E.BYPASS.LTC128B.128 [R3+0x8100], [R10.64], !P3 ;  /* 0x081000000a036fae */ /* 0x0003e2000d901d56 */
[C---:B------:R-:W-:Y:S01]  /*0de0*/  IADD3 R0, R212.reuse, 0x8100, RZ ;  /* 0x00008100d4007810 */ /* 0x040fe20007ffe0ff */
[----:B------:R-:W-:Y:S01]  /*0df0*/  UIMAD.WIDE.U32 UR16, UR11, UR4, URZ ;  /* 0x000000040b1072a5 */ /* 0x000fe2000f8e003f */
[----:B------:R-:W-:Y:S01]  /*0e00*/  IADD3 R219, R212, 0x8120, RZ ;  /* 0x00008120d4db7810 */ /* 0x000fe20007ffe0ff */
[----:B------:R1:W-:Y:S01]  /*0e10*/  @P6 LDGSTS.E.BYPASS.LTC128B.128 [R3+0xc100], [R10.64+0x80], !P0 ;  /* 0x0c1000800a036fae */ /* 0x0003e2000c101d56 */
[----:B------:R-:W-:-:S03]  /*0e20*/  UIMAD UR11, UR11, UR5, URZ ;  /* 0x000000050b0b72a4 */ /* 0x000fc6000f8e023f */
[----:B------:R2:W-:Y:S01]  /*0e30*/  @P5 LDGSTS.E.BYPASS.LTC128B.128 [R2+0x9100], [R8.64], !P3 ;  /* 0x0910000008025fae */ /* 0x0005e2000d901d56 */
[----:B------:R-:W-:-:S03]  /*0e40*/  UIADD3 UR11, UR17, UR11, URZ ;  /* 0x0000000b110b7290 */ /* 0x000fc6000fffe03f */
[----:B------:R2:W-:Y:S01]  /*0e50*/  @P5 LDGSTS.E.BYPASS.LTC128B.128 [R2+0xd100], [R8.64+0x80], !P0 ;  /* 0x0d10008008025fae */ /* 0x0005e2000c101d56 */
[----:B-1----:R-:W-:-:S05]  /*0e60*/  @P4 IMAD.SHL.U32 R3, R135, 0x2, RZ ;  /* 0x0000000287034824 */ /* 0x002fca00078e00ff */
[----:B------:R1:W-:Y:S01]  /*0e70*/  @P4 LDGSTS.E.BYPASS.LTC128B.128 [R3+0xa100], [R6.64], !P3 ;  /* 0x0a10000006034fae */ /* 0x0003e2000d901d56 */
[----:B--2---:R-:W-:-:S03]  /*0e80*/  @P2 IMAD.SHL.U32 R2, R135, 0x2, RZ ;  /* 0x0000000287022824 */ /* 0x004fc600078e00ff */
[----:B------:R1:W-:Y:S01]  /*0e90*/  @P4 LDGSTS.E.BYPASS.LTC128B.128 [R3+0xe100], [R6.64+0x80], !P0 ;  /* 0x0e10008006034fae */ /* 0x0003e2000c101d56 */
[----:B------:R-:W-:-:S03]  /*0ea0*/  LOP3.LUT P4, RZ, R32, 0x2, RZ, 0xc0, !PT ;  /* 0x0000000220ff7812 */ /* 0x000fc6000788c0ff */
[----:B------:R2:W-:Y:S04]  /*0eb0*/  @P2 LDGSTS.E.BYPASS.LTC128B.128 [R2+0xb100], [R4.64], !P3 ;  /* 0x0b10000004022fae */ /* 0x0005e8000d901d56 */
[----:B------:R2:W-:Y:S01]  /*0ec0*/  @P2 LDGSTS.E.BYPASS.LTC128B.128 [R2+0xf100], [R4.64+0x80], !P0 ;  /* 0x0f10008004022fae */ /* 0x0005e2000c101d56 */
[----:B------:R-:W-:-:S03]  /*0ed0*/  R2P PR, R14, 0x6 ;  /* 0x000000060e007804 */ /* 0x000fc60000000000 */
[----:B------:R-:W0:Y:S02]  /*0ee0*/  LDGDEPBAR ;  /* 0x00000000000079af */ /* 0x000e240000000000 */
[----:B------:R-:W-:-:S04]  /*0ef0*/  @P4 IADD3 R219, R0, -0x20, RZ ;  /* 0xffffffe000db4810 */ /* 0x000fc80007ffe0ff */
[C---:B------:R-:W-:Y:S02]  /*0f00*/  IADD3 R234, R219.reuse, 0x800, RZ ;  /* 0x00000800dbea7810 */ /* 0x040fe40007ffe0ff */
[C---:B------:R-:W-:Y:S02]  /*0f10*/  IADD3 R233, R219.reuse, 0x1000, RZ ;  /* 0x00001000dbe97810 */ /* 0x040fe40007ffe0ff */
[C---:B------:R-:W-:Y:S02]  /*0f20*/  IADD3 R232, R219.reuse, 0x1800, RZ ;  /* 0x00001800dbe87810 */ /* 0x040fe40007ffe0ff */
[C---:B------:R-:W-:Y:S02]  /*0f30*/  IADD3 R231, R219.reuse, 0x2000, RZ ;  /* 0x00002000dbe77810 */ /* 0x040fe40007ffe0ff */
[----:B------:R-:W-:Y:S01]  /*0f40*/  IADD3 R230, R219, 0x2800, RZ ;  /* 0x00002800dbe67810 */ /* 0x000fe20007ffe0ff */
[----:B-1----:R-:W-:Y:S01]  /*0f50*/  IMAD.MOV.U32 R3, RZ, RZ, 0x20 ;  /* 0x00000020ff037424 */ /* 0x002fe200078e00ff */
[----:B------:R-:W-:-:S02]  /*0f60*/  LEA.HI R7, R27, R28, RZ, 0x5 ;  /* 0x0000001c1b077211 */ /* 0x000fc400078f28ff */
[----:B------:R-:W-:Y:S02]  /*0f70*/  IADD3 R229, R219, 0x3000, RZ ;  /* 0x00003000dbe57810 */ /* 0x000fe40007ffe0ff */
[----:B------:R-:W-:Y:S02]  /*0f80*/  SHF.R.S32.HI R188, RZ, 0x5, R7 ;  /* 0x00000005ffbc7819 */ /* 0x000fe40000011407 */
[----:B------:R-:W-:Y:S01]  /*0f90*/  SEL R0, R3, 0xffffffe0, !P2 ;  /* 0xffffffe003007807 */ /* 0x000fe20005000000 */
[----:B--2---:R-:W-:Y:S01]  /*0fa0*/  IMAD.SHL.U32 R4, R15, 0x40, RZ ;  /* 0x000000400f047824 */ /* 0x004fe200078e00ff */
[----:B------:R-:W-:-:S04]  /*0fb0*/  DEPBAR.LE SB0, 0x1 ;  /* 0x000080400000791a */ /* 0x000fc80000000000 */
[----:B------:R-:W-:Y:S01]  /*0fc0*/  LOP3.LUT R4, R13, 0xfffffe00, R4, 0xf8, !PT ;  /* 0xfffffe000d047812 */ /* 0x000fe200078ef804 */
[----:B------:R-:W-:Y:S01]  /*0fd0*/  IMAD.MOV.U32 R5, RZ, RZ, 0x10 ;  /* 0x00000010ff057424 */ /* 0x000fe200078e00ff */
[----:B------:R-:W-:Y:S01]  /*0fe0*/  LOP3.LUT R7, R7, 0xffffffe0, RZ, 0xc0, !PT ;  /* 0xffffffe007077812 */ /* 0x000fe200078ec0ff */
[----:B------:R-:W-:Y:S01]  /*0ff0*/  IMAD R2, R26, c[0x0][0x208], RZ ;  /* 0x000082001a027a24 */ /* 0x000fe200078e02ff */
[----:B------:R-:W-:Y:S01]  /*1000*/  BAR.SYNC.DEFER_BLOCKING 0x0 ;  /* 0x0000000000007b1d */ /* 0x000fe20000010000 */
[----:B------:R-:W-:Y:S01]  /*1010*/  IMAD R188, R188, 0x400, R4 ;  /* 0x00000400bcbc7824 */ /* 0x000fe200078e0204 */
[----:B------:R-:W-:Y:S01]  /*1020*/  SEL R5, R5, 0xfffffff0, !P1 ;  /* 0xfffffff005057807 */ /* 0x000fe20004800000 */
[----:B------:R-:W-:Y:S01]  /*1030*/  IMAD R6, R23, c[0x0][0x20c], R2 ;  /* 0x0000830017067a24 */ /* 0x000fe200078e0202 */
[----:B------:R-:W-:Y:S01]  /*1040*/  PLOP3.LUT P1, PT, PT, PT, UP0, 0x80, 0x0 ;  /* 0x000000000000781c */ /* 0x000fe20003f2f008 */
[----:B------:R-:W-:Y:S01]  /*1050*/  IMAD.SHL.U32 R188, R188, 0x2, RZ ;  /* 0x00000002bcbc7824 */ /* 0x000fe200078e00ff */
[----:B------:R-:W-:Y:S01]  /*1060*/  IADD3 R228, R219, 0x3800, RZ ;  /* 0x00003800dbe47810 */ /* 0x000fe20007ffe0ff */
[----:B------:R-:W-:-:S04]  /*1070*/  IMAD.WIDE.U32 R2, R23, c[0x0][0x208], R34 ;  /* 0x0000820017027a25 */ /* 0x000fc800078e0022 */
[--C-:B------:R-:W-:Y:S02]  /*1080*/  IMAD R196, R5, 0x2, R188.reuse ;  /* 0x0000000205c47824 */ /* 0x100fe400078e02bc */
[C---:B------:R-:W-:Y:S02]  /*1090*/  IMAD R200, R0.reuse, 0x2, R188 ;  /* 0x0000000200c87824 */ /* 0x040fe400078e02bc */
[----:B------:R-:W-:Y:S02]  /*10a0*/  IMAD R208, R0, 0x2, R196 ;  /* 0x0000000200d07824 */ /* 0x000fe400078e02c4 */
[----:B------:R-:W-:Y:S02]  /*10b0*/  IMAD.IADD R3, R3, 0x1, R6 ;  /* 0x0000000103037824 */ /* 0x000fe400078e0206 */
[----:B------:R-:W-:Y:S02]  /*10c0*/  IMAD R6, R30, c[0x0][0x210], RZ ;  /* 0x000084001e067a24 */ /* 0x000fe400078e02ff */
[C---:B------:R-:W-:Y:S01]  /*10d0*/  IMAD.WIDE.U32 R2, R29.reuse, c[0x0][0x210], R2 ;  /* 0x000084001d027a25 */ /* 0x040fe200078e0002 */
[----:B------:R3:W1:Y:S03]  /*10e0*/  LDSM.16.M88.4 R140, [R188+0x100] ;  /* 0x00010000bc8c783b */ /* 0x0006660000000200 */
[----:B------:R-:W-:-:S02]  /*10f0*/  IMAD R6, R29, c[0x0][0x214], R6 ;  /* 0x000085001d067a24 */ /* 0x000fc400078e0206 */
[----:B------:R-:W-:Y:S01]  /*1100*/  IMAD.IADD R132, R28, 0x1, -R7 ;  /* 0x000000011c847824 */ /* 0x000fe200078e0a07 */
[----:B------:R3:W2:Y:S01]  /*1110*/  LDSM.16.M88.4 R144, [R196+0x100] ;  /* 0x00010000c490783b */ /* 0x0006a20000000200 */
[----:B------:R-:W-:Y:S02]  /*1120*/  IMAD.IADD R3, R3, 0x1, R6 ;  /* 0x0000000103037824 */ /* 0x000fe400078e0206 */
[----:B------:R-:W-:Y:S01]  /*1130*/  IMAD R6, R21, c[0x0][0x218], RZ ;  /* 0x0000860015067a24 */ /* 0x000fe200078e02ff */
[----:B------:R3:W4:Y:S01]  /*1140*/  LDSM.16.M88.4 R164, [R200+0x100] ;  /* 0x00010000c8a4783b */ /* 0x0007220000000200 */
[----:B------:R-:W-:-:S03]  /*1150*/  IMAD.WIDE.U32 R10, R20, c[0x0][0x218], R2 ;  /* 0x00008600140a7a25 */ /* 0x000fc600078e0002 */
[----:B------:R3:W1:Y:S01]  /*1160*/  LDSM.16.M88.4 R184, [R208+0x100] ;  /* 0x00010000d0b8783b */ /* 0x0006620000000200 */
[----:B------:R-:W-:-:S03]  /*1170*/  IMAD R6, R20, c[0x0][0x21c], R6 ;  /* 0x0000870014067a24 */ /* 0x000fc600078e0206 */
[----:B------:R-:W1:Y:S01]  /*1180*/  LDSM.16.M88.4 R188, [R188+0x4100] ;  /* 0x00410000bcbc783b */ /* 0x000e620000000200 */
[----:B------:R-:W-:-:S03]  /*1190*/  IMAD.IADD R8, R11, 0x1, R6 ;  /* 0x000000010b087824 */ /* 0x000fc600078e0206 */
[----:B------:R-:W1:Y:S04]  /*11a0*/  LDSM.16.M88.4 R196, [R196+0x4100] ;  /* 0x00410000c4c4783b */ /* 0x000e680000000200 */
[----:B------:R-:W1:Y:S04]  /*11b0*/  LDSM.16.M88.4 R200, [R200+0x4100] ;  /* 0x00410000c8c8783b */ /* 0x000e680000000200 */
[----:B------:R-:W1:Y:S04]  /*11c0*/  LDSM.16.M88.4 R208, [R208+0x4100] ;  /* 0x00410000d0d0783b */ /* 0x000e680000000200 */
[----:B------:R-:W-:Y:S06]  /*11d0*/  BAR.SYNC.DEFER_BLOCKING 0x0 ;  /* 0x0000000000007b1d */ /* 0x000fec0000010000 */
[----:B------:R3:W-:Y:S04]  /*11e0*/  STL.64 [R1+0x30], R10 ;  /* 0x0000300a01007387 */ /* 0x0007e80000100a00 */
[----:B------:R3:W-:Y:S01]  /*11f0*/  STL [R1+0x40], R8 ;  /* 0x0000400801007387 */ /* 0x0007e20000100800 */
[----:B------:R-:W-:-:S04]  /*1200*/  DEPBAR.LE SB0, 0x0 ;  /* 0x000080000000791a */ /* 0x000fc80000000000 */
[----:B------:R-:W-:Y:S06]  /*1210*/  BAR.SYNC.DEFER_BLOCKING 0x0 ;  /* 0x0000000000007b1d */ /* 0x000fec0000010000 */
[----:B------:R3:W1:Y:S04]  /*1220*/  LDSM.16.M88.4 R24, [R212+0x8100] ;  /* 0x00810000d418783b */ /* 0x0006680000000200 */
[----:B------:R3:W1:Y:S04]  /*1230*/  LDSM.16.M88.4 R16, [R212+0x8900] ;  /* 0x00890000d410783b */ /* 0x0006680000000200 */
[----:B------:R3:W1:Y:S04]  /*1240*/  LDSM.16.M88.4 R36, [R212+0x9100] ;  /* 0x00910000d424783b */ /* 0x0006680000000200 */
[----:B------:R3:W1:Y:S04]  /*1250*/  LDSM.16.M88.4 R48, [R212+0x9900] ;  /* 0x00990000d430783b */ /* 0x0006680000000200 */
[----:B------:R3:W1:Y:S04]  /*1260*/  LDSM.16.M88.4 R52, [R212+0xa100] ;  /* 0x00a10000d434783b */ /* 0x0006680000000200 */
[----:B------:R3:W1:Y:S04]  /*1270*/  LDSM.16.M88.4 R60, [R212+0xa900] ;  /* 0x00a90000d43c783b */ /* 0x0006680000000200 */
[----:B------:R3:W1:Y:S04]  /*1280*/  LDSM.16.M88.4 R80, [R212+0xb100] ;  /* 0x00b10000d450783b */ /* 0x0006680000000200 */
[----:B------:R3:W1:Y:S04]  /*1290*/  LDSM.16.M88.4 R84, [R212+0xb900] ;  /* 0x00b90000d454783b */ /* 0x0006680000000200 */
[----:B------:R3:W1:Y:S04]  /*12a0*/  LDSM.16.M88.4 R40, [R219] ;  /* 0x00000000db28783b */ /* 0x0006680000000200 */
[----:B------:R3:W1:Y:S04]  /*12b0*/  LDSM.16.M88.4 R56, [R219+0x800] ;  /* 0x00080000db38783b */ /* 0x0006680000000200 */
[----:B------:R3:W1:Y:S04]  /*12c0*/  LDSM.16.M88.4 R44, [R219+0x1000] ;  /* 0x00100000db2c783b */ /* 0x0006680000000200 */
[----:B------:R3:W1:Y:S04]  /*12d0*/  LDSM.16.M88.4 R88, [R219+0x1800] ;  /* 0x00180000db58783b */ /* 0x0006680000000200 */
[----:B------:R3:W1:Y:S04]  /*12e0*/  LDSM.16.M88.4 R124, [R219+0x2000] ;  /* 0x00200000db7c783b */ /* 0x0006680000000200 */
[----:B------:R3:W1:Y:S04]  /*12f0*/  LDSM.16.M88.4 R92, [R219+0x2800] ;  /* 0x00280000db5c783b */ /* 0x0006680000000200 */
[----:B------:R3:W1:Y:S04]  /*1300*/  LDSM.16.M88.4 R112, [R219+0x3000] ;  /* 0x00300000db70783b */ /* 0x0006680000000200 */
[----:B------:R3:W1:Y:S01]  /*1310*/  LDSM.16.M88.4 R104, [R219+0x3800] ;  /* 0x00380000db68783b */ /* 0x0006620000000200 */
[----:B------:R-:W-:Y:S05]  /*1320*/  @!P1 BRA `(.L_x_0) ;  /* 0x0000031000009947 */ /* 0x000fea0003800000 */
[----:B--2-4-:R-:W-:Y:S01]  /*1330*/  ULDC.64 UR4, c[0x0][0x208] ;  /* 0x0000820000047ab9 */ /* 0x014fe20000000a00 */
[----:B------:R-:W-:Y:S01]  /*1340*/  IMAD.SHL.U32 R12, R135, 0x2, RZ ;  /* 0x00000002870c7824 */ /* 0x000fe200078e00ff */
[----:B------:R-:W-:-:S02]  /*1350*/  UIMAD UR12, UR12, UR4, URZ ;  /* 0x000000040c0c72a4 */ /* 0x000fc4000f8e023f */
[----:B------:R-:W-:Y:S02]  /*1360*/  UIMAD.WIDE.U32 UR24, UR13, UR4, URZ ;  /* 0x000000040d1872a5 */ /* 0x000fe4000f8e003f */
[----:B------:R-:W-:Y:S02]  /*1370*/  UIMAD UR5, UR13, UR5, UR12 ;  /* 0x000000050d0572a4 */ /* 0x000fe4000f8e020c */
[----:B------:R-:W-:Y:S02]  /*1380*/  UIMAD UR4, UR13, -0x80, UR8 ;  /* 0xffffff800d0478a4 */ /* 0x000fe4000f8e0208 */
[----:B------:R-:W-:Y:S01]  /*1390*/  UIADD3 UR5, UR25, UR5, URZ ;  /* 0x0000000519057290 */ /* 0x000fe2000fffe03f */
[----:B------:R-:W-:Y:S02]  /*13a0*/  IMAD.U32 R6, RZ, RZ, UR24 ;  /* 0x00000018ff067e24 */ /* 0x000fe4000f8e00ff */
[----:B------:R-:W-:Y:S01]  /*13b0*/  IMAD.U32 R7, RZ, RZ, UR25 ;  /* 0x00000019ff077e24 */ /* 0x000fe2000f8e00ff */
[----:B------:R-:W-:-:S02]  /*13c0*/  IADD3 R2, -R23, UR4, RZ ;  /* 0x0000000417027c10 */ /* 0x000fc4000fffe1ff */
[----:B------:R-:W-:Y:S01]  /*13d0*/  IMAD.U32 R7, RZ, RZ, UR5 ;  /* 0x00000005ff077e24 */ /* 0x000fe2000f8e00ff */
[----:B------:R-:W-:Y:S01]  /*13e0*/  LEA R3, P1, R6, R10, 0x7 ;  /* 0x0000000a06037211 */ /* 0x000fe200078238ff */
[----:B------:R-:W-:Y:S01]  /*13f0*/  UIADD3 UR5, UP0, UR16, 0x80, URZ ;  /* 0x0000008010057890 */ /* 0x000fe2000ff1e03f */
[C---:B------:R-:W-:Y:S02]  /*1400*/  ISETP.LT.OR P4, PT, R2.reuse, 0x1, P3 ;  /* 0x000000010200780c */ /* 0x040fe40001f81670 */
[----:B------:R-:W-:Y:S01]  /*1410*/  ISETP.LT.OR P2, PT, R2, 0x1, P0 ;  /* 0x000000010200780c */ /* 0x000fe20000741670 */
[----:B------:R-:W-:Y:S01]  /*1420*/  UIADD3.X UR4, URZ, UR11, URZ, UP0, !UPT ;  /* 0x0000000b3f047290 */ /* 0x000fe200087fe43f */
[----:B------:R-:W-:Y:S02]  /*1430*/  LEA.HI.X R7, R6, R8, R7, 0x7, P1 ;  /* 0x0000000806077211 */ /* 0x000fe400008f3c07 */
[----:B------:R-:W-:Y:S02]  /*1440*/  LEA R6, P1, R3, c[0x0][0x1f8], 0x1 ;  /* 0x00007e0003067a11 */ /* 0x000fe400078208ff */
[----:B------:R-:W-:-:S02]  /*1450*/  ISETP.LT.OR P6, PT, R2, 0x21, P3 ;  /* 0x000000210200780c */ /* 0x000fc40001fc1670 */
[----:B------:R-:W-:Y:S01]  /*1460*/  LEA.HI.X R7, R3, c[0x0][0x1fc], R7, 0x1, P1 ;  /* 0x00007f0003077a11 */ /* 0x000fe200008f0c07 */
[----:B------:R-:W-:Y:S01]  /*1470*/  IMAD.U32 R3, RZ, RZ, UR16 ;  /* 0x00000010ff037e24 */ /* 0x000fe2000f8e00ff */
[----:B------:R-:W-:Y:S02]  /*1480*/  ISETP.LT.OR P1, PT, R2, 0x21, P0 ;  /* 0x000000210200780c */ /* 0x000fe40000721670 */
[----:B---3--:R-:W-:Y:S01]  /*1490*/  IADD3 R8, P5, R6, UR16, RZ ;  /* 0x0000001006087c10 */ /* 0x008fe2000ffbe0ff */
[----:B------:R-:W-:Y:S01]  /*14a0*/  @!PT LDS RZ, [RZ] ;  /* 0x00000000fffff984 */ /* 0x000fe20000000800 */
[----:B------:R-:W-:Y:S01]  /*14b0*/  @!PT LDS RZ, [RZ] ;  /* 0x00000000fffff984 */ /* 0x000fe20000000800 */
[----:B------:R-:W-:Y:S01]  /*14c0*/  @!PT LDS RZ, [RZ] ;  /* 0x00000000fffff984 */ /* 0x000fe20000000800 */
[----:B------:R2:W-:Y:S03]  /*14d0*/  LDGSTS.E.BYPASS.LTC128B.128 [R12+0x100], [R6.64], !P4 ;  /* 0x00100000060c7fae */ /* 0x0005e6000e101d56 */
[----:B------:R-:W-:Y:S01]  /*14e0*/  IADD3.X R9, R7, UR11, RZ, P5, !PT ;  /* 0x0000000b07097c10 */ /* 0x000fe2000affe4ff */
[----:B------:R2:W-:Y:S01]  /*14f0*/  LDGSTS.E.BYPASS.LTC128B.128 [R12+0x4100], [R6.64+0x80], !P2 ;  /* 0x04100080060c7fae */ /* 0x0005e2000d101d56 */
[----:B------:R-:W-:-:S02]  /*1500*/  IADD3 R10, P4, P2, R3, 0x80, R6 ;  /* 0x00000080030a7810 */ /* 0x000fc40007a9e006 */
[C---:B------:R-:W-:Y:S01]  /*1510*/  ISETP.LT.OR P5, PT, R2.reuse, 0x41, P0 ;  /* 0x000000410200780c */ /* 0x040fe200007a1670 */
[----:B------:R3:W-:Y:S01]  /*1520*/  LDGSTS.E.BYPASS.LTC128B.128 [R12+0x1100], [R8.64], !P6 ;  /* 0x01100000080c7fae */ /* 0x0007e2000f101d56 */
[----:B------:R-:W-:Y:S02]  /*1530*/  IADD3.X R11, RZ, UR11, R7, P4, P2 ;  /* 0x0000000bff0b7c10 */ /* 0x000fe4000a7e4407 */
[----:B------:R-:W-:-:S03]  /*1540*/  ISETP.LT.OR P6, PT, R2, 0x41, P3 ;  /* 0x000000410200780c */ /* 0x000fc60001fc1670 */
[----:B------:R4:W-:Y:S01]  /*1550*/  LDGSTS.E.BYPASS.LTC128B.128 [R12+0x5100], [R10.64], !P1 ;  /* 0x051000000a0c7fae */ /* 0x0009e2000c901d56 */
[----:B--2---:R-:W-:-:S04]  /*1560*/  IADD3 R6, P4, R8, UR16, RZ ;  /* 0x0000001008067c10 */ /* 0x004fc8000ff9e0ff */
[----:B------:R-:W-:Y:S02]  /*1570*/  IADD3.X R7, R9, UR11, RZ, P4, !PT ;  /* 0x0000000b09077c10 */ /* 0x000fe4000a7fe4ff */
[----:B------:R-:W-:-:S03]  /*1580*/  ISETP.LT.OR P4, PT, R2, 0x61, P3 ;  /* 0x000000610200780c */ /* 0x000fc60001f81670 */
[----:B------:R2:W-:Y:S01]  /*1590*/  LDGSTS.E.BYPASS.LTC128B.128 [R12+0x2100], [R6.64], !P6 ;  /* 0x02100000060c7fae */ /* 0x0005e2000f101d56 */
[----:B----4-:R-:W-:Y:S02]  /*15a0*/  IADD3 R10, P2, R8, UR5, RZ ;  /* 0x00000005080a7c10 */ /* 0x010fe4000ff5e0ff */
[----:B---3--:R-:W-:Y:S02]  /*15b0*/  IADD3 R8, P1, R6, UR16, RZ ;  /* 0x0000001006087c10 */ /* 0x008fe4000ff3e0ff */
[----:B------:R-:W-:Y:S02]  /*15c0*/  IADD3.X R11, R9, UR4, RZ, P2, !PT ;  /* 0x00000004090b7c10 */ /* 0x000fe400097fe4ff */
[----:B------:R-:W-:Y:S02]  /*15d0*/  ISETP.LT.OR P2, PT, R2, 0x61, P0 ;  /* 0x000000610200780c */ /* 0x000fe40000741670 */
[----:B------:R-:W-:Y:S01]  /*15e0*/  IADD3.X R9, R7, UR11, RZ, P1, !PT ;  /* 0x0000000b07097c10 */ /* 0x000fe20008ffe4ff */
[----:B------:R2:W-:Y:S01]  /*15f0*/  LDGSTS.E.BYPASS.LTC128B.128 [R12+0x6100], [R10.64], !P5 ;  /* 0x061000000a0c7fae */ /* 0x0005e2000e901d56 */
[----:B------:R-:W-:-:S03]  /*1600*/  IADD3 R2, P1, R6, UR5, RZ ;  /* 0x0000000506027c10 */ /* 0x000fc6000ff3e0ff */
[----:B------:R2:W-:Y:S01]  /*1610*/  LDGSTS.E.BYPASS.LTC128B.128 [R12+0x3100], [R8.64], !P4 ;  /* 0x03100000080c7fae */ /* 0x0005e2000e101d56 */
[----:B------:R-:W-:-:S05]  /*1620*/  IADD3.X R3, R7, UR4, RZ, P1, !PT ;  /* 0x0000000407037c10 */ /* 0x000fca0008ffe4ff */
[----:B------:R2:W-:Y:S04]  /*1630*/  LDGSTS.E.BYPASS.LTC128B.128 [R12+0x7100], [R2.64], !P2 ;  /* 0x07100000020c7fae */ /* 0x0005e8000d101d56 */
.L_x_0:
[C---:B-12-4-:R-:W-:Y:S01]  /*1640*/  HMMA.16816.F32 R28, R140.reuse, R24, RZ ;  /* 0x000000188c1c723c */ /* 0x056fe200000018ff */
[----:B------:R-:W-:Y:S01]  /*1650*/  LOP3.LUT P1, RZ, R32, 0x4, RZ, 0xc0, !PT ;  /* 0x0000000420ff7812 */ /* 0x000fe2000782c0ff */
[----:B------:R-:W0:Y:S01]  /*1660*/  LDGDEPBAR ;  /* 0x00000000000079af */ /* 0x000e220000000000 */
[----:B------:R-:W-:Y:S01]  /*1670*/  MOV R2, 0x40 ;  /* 0x0000004000027802 */ /* 0x000fe20000000f00 */
[----:B------:R-:W-:Y:S01]  /*1680*/  UISETP.GE.AND UP0, UPT, UR8, 0x81, UPT ;  /* 0x000000810800788c */ /* 0x000fe2000bf06270 */
[C---:B------:R-:W-:Y:S02]  /*1690*/  IADD3 R227, R219.reuse, 0x4000, RZ ;  /* 0x00004000dbe37810 */ /* 0x040fe40007ffe0ff */
[----:B------:R-:W-:Y:S01]  /*16a0*/  SEL R2, R2, 0xffffffc0, !P1 ;  /* 0xffffffc002027807 */ /* 0x000fe20004800000 */
[----:B------:R-:W-:Y:S01]  /*16b0*/  HMMA.16816.F32 R24, R140, R26, RZ ;  /* 0x0000001a8c18723c */ /* 0x000fe200000018ff */
[----:B------:R-:W-:Y:S02]  /*16c0*/  IADD3 R226, R219, 0x4800, RZ ;  /* 0x00004800dbe27810 */ /* 0x000fe40007ffe0ff */
[----:B------:R-:W-:-:S02]  /*16d0*/  IADD3 R218, R212, R2, RZ ;  /* 0x00000002d4da7210 */ /* 0x000fc40007ffe0ff */
[C---:B------:R-:W-:Y:S02]  /*16e0*/  IADD3 R215, R219.reuse, R2, RZ ;  /* 0x00000002dbd77210 */ /* 0x040fe40007ffe0ff */
[----:B------:R-:W-:Y:S01]  /*16f0*/  PLOP3.LUT P1, PT, PT, PT, UP0, 0x80, 0x0 ;  /* 0x000000000000781c */ /* 0x000fe20003f2f008 */
[C---:B------:R-:W-:Y:S01]  /*1700*/  HMMA.16816.F32 R12, R140.reuse, R36, RZ ;  /* 0x000000248c0c723c */ /* 0x040fe200000018ff */
[C---:B------:R-:W-:Y:S02]  /*1710*/  IADD3 R225, R219.reuse, 0x5000, RZ ;  /* 0x00005000dbe17810 */ /* 0x040fe40007ffe0ff */
[C---:B------:R-:W-:Y:S02]  /*1720*/  IADD3 R224, R219.reuse, 0x5800, RZ ;  /* 0x00005800dbe07810 */ /* 0x040fe40007ffe0ff */
[C---:B------:R-:W-:Y:S02]  /*1730*/  IADD3 R223, R219.reuse, 0x6000, RZ ;  /* 0x00006000dbdf7810 */ /* 0x040fe40007ffe0ff */
[C---:B------:R-:W-:Y:S01]  /*1740*/  IADD3 R222, R219.reuse, 0x6800, RZ ;  /* 0x00006800dbde7810 */ /* 0x040fe20007ffe0ff */
[----:B---3--:R-:W-:Y:S01]  /*1750*/  HMMA.16816.F32 R8, R140, R38, RZ ;  /* 0x000000268c08723c */ /* 0x008fe200000018ff */
[----:B------:R-:W-:-:S02]  /*1760*/  IADD3 R221, R219, 0x7000, RZ ;  /* 0x00007000dbdd7810 */ /* 0x000fc40007ffe0ff */
[----:B------:R-:W-:-:S05]  /*1770*/  IADD3 R220, R219, 0x7800, RZ ;  /* 0x00007800dbdc7810 */ /* 0x000fca0007ffe0ff */
[C---:B------:R-:W-:Y:S08]  /*1780*/  HMMA.16816.F32 R20, R140.reuse, R16, RZ ;  /* 0x000000108c14723c */ /* 0x040ff000000018ff */
[C---:B------:R-:W-:Y:S08]  /*1790*/  HMMA.16816.F32 R16, R140.reuse, R18, RZ ;  /* 0x000000128c10723c */ /* 0x040ff000000018ff */
[----:B------:R-:W-:Y:S08]  /*17a0*/  HMMA.16816.F32 R36, R140, R52, RZ ;  /* 0x000000348c24723c */ /* 0x000ff000000018ff */
[C---:B------:R-:W-:Y:S08]  /*17b0*/  HMMA.16816.F32 R72, R144.reuse, R42, R24 ;  /* 0x0000002a9048723c */ /* 0x040ff00000001818 */
[C---:B------:R-:W-:Y:S08]  /*17c0*/  HMMA.16816.F32 R68, R144.reuse, R44, R12 ;  /* 0x0000002c9044723c */ /* 0x040ff0000000180c */
[----:B------:R-:W-:Y:S08]  /*17d0*/  HMMA.16816.F32 R128, R144, R46, R8 ;  /* 0x0000002e9080723c */ /* 0x000ff00000001808 */
[----:B------:R-:W-:Y:S01]  /*17e0*/  HMMA.16816.F32 R32, R140, R54, RZ ;  /* 0x000000368c20723c */ /* 0x000fe200000018ff */
[----:B------:R-:W1:Y:S07]  /*17f0*/  LDSM.16.M88.4 R52, [R218+0x8900] ;  /* 0x00890000da34783b */ /* 0x000e6e0000000200 */
[----:B------:R-:W-:Y:S08]  /*1800*/  HMMA.16816.F32 R64, R144, R56, R20 ;  /* 0x000000389040723c */ /* 0x000ff00000001814 */
[C---:B------:R-:W-:Y:S08]  /*1810*/  HMMA.16816.F32 R44, R140.reuse, R48, RZ ;  /* 0x000000308c2c723c */ /* 0x040ff000000018ff */
[C---:B------:R-:W-:Y:S08]  /*1820*/  HMMA.16816.F32 R24, R140.reuse, R62, RZ ;  /* 0x0000003e8c18723c */ /* 0x040ff000000018ff */
[C---:B------:R-:W-:Y:S08]  /*1830*/  HMMA.16816.F32 R20, R140.reuse, R80, RZ ;  /* 0x000000508c14723c */ /* 0x040ff000000018ff */
[----:B------:R-:W-:Y:S08]  /*1840*/  HMMA.16816.F32 R12, R140, R84, RZ ;  /* 0x000000548c0c723c */ /* 0x000ff000000018ff */
[C---:B------:R-:W-:Y:S08]  /*1850*/  HMMA.16816.F32 R76, R144.reuse, R40, R28 ;  /* 0x00000028904c723c */ /* 0x040ff0000000181c */
[----:B------:R-:W-:Y:S08]  /*1860*/  HMMA.16816.F32 R56, R144, R58, R16 ;  /* 0x0000003a9038723c */ /* 0x000ff00000001810 */
[C---:B------:R-:W-:Y:S01]  /*1870*/  HMMA.16816.F32 R40, R140.reuse, R50, RZ ;  /* 0x000000328c28723c */ /* 0x040fe200000018ff */
[----:B------:R-:W2:Y:S07]  /*1880*/  LDSM.16.M88.4 R48, [R218+0x8100] ;  /* 0x00810000da30783b */ /* 0x000eae0000000200 */
[C---:B------:R-:W-:Y:S08]  /*1890*/  HMMA.16816.F32 R8, R140.reuse, R86, RZ ;  /* 0x000000568c08723c */ /* 0x040ff000000018ff */
[C---:B------:R-:W-:Y:S08]  /*18a0*/  HMMA.16816.F32 R28, R140.reuse, R60, RZ ;  /* 0x0000003c8c1c723c */ /* 0x040ff000000018ff */
[----:B------:R-:W-:Y:S08]  /*18b0*/  HMMA.16816.F32 R16, R140, R82, RZ ;  /* 0x000000528c10723c */ /* 0x000ff000000018ff */
[C---:B------:R-:W-:Y:S08]  /*18c0*/  HMMA.16816.F32 R36, R144.reuse, R124, R36 ;  /* 0x0000007c9024723c */ /* 0x040ff00000001824 */
[C---:B------:R-:W-:Y:S08]  /*18d0*/  HMMA.16816.F32 R124, R144.reuse, R126, R32 ;  /* 0x0000007e907c723c */ /* 0x040ff00000001820 */
[C---:B------:R-:W-:Y:S01]  /*18e0*/  HMMA.16816.F32 R60, R144.reuse, R88, R44 ;  /* 0x00000058903c723c */ /* 0x040fe2000000182c */
[----:B------:R-:W3:Y:S07]  /*18f0*/  LDSM.16.M88.4 R44, [R218+0x9100] ;  /* 0x00910000da2c783b */ /* 0x000eee0000000200 */
[C---:B------:R-:W-:Y:S01]  /*1900*/  HMMA.16816.F32 R32, R144.reuse, R94, R24 ;  /* 0x0000005e9020723c */ /* 0x040fe20000001818 */
[----:B------:R-:W4:Y:S07]  /*1910*/  LDSM.16.M88.4 R24, [R218+0x9900] ;  /* 0x00990000da18783b */ /* 0x000f2e0000000200 */
[C---:B------:R-:W-:Y:S01]  /*1920*/  HMMA.16816.F32 R116, R144.reuse, R112, R20 ;  /* 0x000000709074723c */ /* 0x040fe20000001814 */
[----:B------:R-:W5:Y:S07]  /*1930*/  LDSM.16.M88.4 R20, [R218+0xa100] ;  /* 0x00a10000da14783b */ /* 0x000f6e0000000200 */
[C---:B------:R-:W-:Y:S01]  /*1940*/  HMMA.16816.F32 R108, R144.reuse, R104, R12 ;  /* 0x00000068906c723c */ /* 0x040fe2000000180c */
[----:B------:R-:W2:Y:S07]  /*1950*/  LDSM.16.M88.4 R12, [R218+0xb100] ;  /* 0x00b10000da0c783b */ /* 0x000eae0000000200 */
[C---:B------:R-:W-:Y:S08]  /*1960*/  HMMA.16816.F32 R40, R144.reuse, R90, R40 ;  /* 0x0000005a9028723c */ /* 0x040ff00000001828 */
[C---:B------:R-:W-:Y:S01]  /*1970*/  HMMA.16816.F32 R104, R144.reuse, R106, R8 ;  /* 0x0000006a9068723c */ /* 0x040fe20000001808 */
[----:B------:R-:W3:Y:S07]  /*1980*/  LDSM.16.M88.4 R8, [R218+0xb900] ;  /* 0x00b90000da08783b */ /* 0x000eee0000000200 */
[C---:B------:R-:W-:Y:S01]  /*1990*/  HMMA.16816.F32 R120, R144.reuse, R92, R28 ;  /* 0x0000005c9078723c */ /* 0x040fe2000000181c */
[----:B------:R-:W4:Y:S07]  /*19a0*/  LDSM.16.M88.4 R28, [R215] ;  /* 0x00000000d71c783b */ /* 0x000f2e0000000200 */
[----:B------:R-:W-:Y:S01]  /*19b0*/  HMMA.16816.F32 R112, R144, R114, R16 ;  /* 0x000000729070723c */ /* 0x000fe20000001810 */
[----:B------:R-:W5:Y:S07]  /*19c0*/  LDSM.16.M88.4 R16, [R218+0xa900] ;  /* 0x00a90000da10783b */ /* 0x000f6e0000000200 */
[C---:B-1----:R-:W-:Y:S01]  /*19d0*/  HMMA.16816.F32 R88, R164.reuse, R54, R56 ;  /* 0x00000036a458723c */ /* 0x042fe20000001838 */
[----:B------:R-:W1:Y:S07]  /*19e0*/  LDSM.16.M88.4 R56, [R215+0x2000] ;  /* 0x00200000d738783b */ /* 0x000e6e0000000200 */
[C---:B--2---:R-:W-:Y:S01]  /*19f0*/  HMMA.16816.F32 R100, R164.reuse, R48, R76 ;  /* 0x00000030a464723c */ /* 0x044fe2000000184c */
[----:B------:R-:W-:Y:S07]  /*1a00*/  LDSM.16.M88.4 R76, [R215+0x800] ;  /* 0x00080000d74c783b */ /* 0x000fee0000000200 */
[C---:B------:R-:W-:Y:S08]  /*1a10*/  HMMA.16816.F32 R92, R164.reuse, R50, R72 ;  /* 0x00000032a45c723c */ /* 0x040ff00000001848 */
[C---:B---3--:R-:W-:Y:S08]  /*1a20*/  HMMA.16816.F32 R84, R164.reuse, R44, R68 ;  /* 0x0000002ca454723c */ /* 0x048ff00000001844 */
[C---:B----4-:R-:W-:Y:S01]  /*1a30*/  HMMA.16816.F32 R72, R164.reuse, R24, R60 ;  /* 0x00000018a448723c */ /* 0x050fe2000000183c */
[----:B------:R-:W-:Y:S07]  /*1a40*/  LDSM.16.M88.4 R60, [R215+0x1800] ;  /* 0x00180000d73c783b */ /* 0x000fee0000000200 */
[C---:B------:R-:W-:Y:S08]  /*1a50*/  HMMA.16816.F32 R48, R164.reuse, R26, R40 ;  /* 0x0000001aa430723c */ /* 0x040ff00000001828 */
[C---:B-----5:R-:W-:Y:S08]  /*1a60*/  HMMA.16816.F32 R40, R164.reuse, R22, R124 ;  /* 0x00000016a428723c */ /* 0x060ff0000000187c */
[C---:B------:R-:W-:Y:S08]  /*1a70*/  HMMA.16816.F32 R68, R164.reuse, R12, R116 ;  /* 0x0000000ca444723c */ /* 0x040ff00000001874 */
[C---:B------:R-:W-:Y:S01]  /*1a80*/  HMMA.16816.F32 R24, R164.reuse, R14, R112 ;  /* 0x0000000ea418723c */ /* 0x040fe20000001870 */
[----:B------:R-:W2:Y:S07]  /*1a90*/  LDSM.16.M88.4 R12, [R212+0xc100] ;  /* 0x00c10000d40c783b */ /* 0x000eae0000000200 */
[C---:B------:R-:W-:Y:S08]  /*1aa0*/  HMMA.16816.F32 R108, R164.reuse, R8, R108 ;  /* 0x00000008a46c723c */ /* 0x040ff0000000186c */
[----:B------:R-:W-:Y:S08]  /*1ab0*/  HMMA.16816.F32 R104, R164, R10, R104 ;  /* 0x0000000aa468723c */ /* 0x000ff00000001868 */
[----:B------:R-:W-:Y:S08]  /*1ac0*/  HMMA.16816.F32 R8, R184, R28, R100 ;  /* 0x0000001cb808723c */ /* 0x000ff00000001864 */
[C---:B------:R-:W-:Y:S08]  /*1ad0*/  HMMA.16816.F32 R80, R164.reuse, R46, R128 ;  /* 0x0000002ea450723c */ /* 0x040ff00000001880 */
[C---:B------:R-:W-:Y:S01]  /*1ae0*/  HMMA.16816.F32 R44, R164.reuse, R20, R36 ;  /* 0x00000014a42c723c */ /* 0x040fe20000001824 */
[----:B------:R-:W-:Y:S07]  /*1af0*/  LDSM.16.M88.4 R20, [R215+0x3000] ;  /* 0x00300000d714783b */ /* 0x000fee0000000200 */
[C---:B------:R-:W-:Y:S08]  /*1b00*/  HMMA.16816.F32 R36, R164.reuse, R16, R120 ;  /* 0x00000010a424723c */ /* 0x040ff00000001878 */
[----:B------:R-:W-:Y:S08]  /*1b10*/  HMMA.16816.F32 R32, R164, R18, R32 ;  /* 0x00000012a420723c */ /* 0x000ff00000001820 */
[C---:B------:R-:W-:Y:S01]  /*1b20*/  HMMA.16816.F32 R16, R184.reuse, R30, R92 ;  /* 0x0000001eb810723c */ /* 0x040fe2000000185c */
[----:B------:R-:W-:Y:S07]  /*1b30*/  LDSM.16.M88.4 R28, [R218+0xc100] ;  /* 0x00c10000da1c783b */ /* 0x000fee0000000200 */
[----:B-1----:R-:W-:Y:S01]  /*1b40*/  HMMA.16816.F32 R92, R184, R58, R40 ;  /* 0x0000003ab85c723c */ /* 0x002fe20000001828 */
[----:B------:R-:W1:Y:S07]  /*1b50*/  LDSM.16.M88.4 R40, [R219+0x4000] ;  /* 0x00400000db28783b */ /* 0x000e6e0000000200 */
[----:B------:R-:W-:Y:S01]  /*1b60*/  HMMA.16816.F32 R96, R164, R52, R64 ;  /* 0x00000034a460723c */ /* 0x000fe20000001840 */
[----:B------:R-:W3:Y:S04]  /*1b70*/  LDSM.16.M88.4 R64, [R215+0x1000] ;  /* 0x00100000d740783b */ /* 0x000ee80000000200 */
[----:B------:R-:W4:Y:S03]  /*1b80*/  LDSM.16.M88.4 R52, [R215+0x2800] ;  /* 0x00280000d734783b */ /* 0x000f260000000200 */
[C---:B--2---:R-:W-:Y:S08]  /*1b90*/  HMMA.16816.F32 R8, R188.reuse, R12, R8 ;  /* 0x0000000cbc08723c */ /* 0x044ff00000001808 */
[----:B------:R-:W-:Y:S01]  /*1ba0*/  HMMA.16816.F32 R12, R188, R14, R16 ;  /* 0x0000000ebc0c723c */ /* 0x000fe20000001810 */
[----:B------:R-:W2:Y:S07]  /*1bb0*/  LDSM.16.M88.4 R16, [R212+0xc900] ;  /* 0x00c90000d410783b */ /* 0x000eae0000000200 */
[C---:B------:R-:W-:Y:S08]  /*1bc0*/  HMMA.16816.F32 R96, R184.reuse, R76, R96 ;  /* 0x0000004cb860723c */ /* 0x040ff00000001860 */
[----:B------:R-:W-:Y:S08]  /*1bd0*/  HMMA.16816.F32 R88, R184, R78, R88 ;  /* 0x0000004eb858723c */ /* 0x000ff00000001858 */
[----:B-1----:R-:W-:Y:S08]  /*1be0*/  HMMA.16816.F32 R8, R196, R40, R8 ;  /* 0x00000028c408723c */ /* 0x002ff00000001808 */
[C---:B---3--:R-:W-:Y:S08]  /*1bf0*/  HMMA.16816.F32 R84, R184.reuse, R64, R84 ;  /* 0x00000040b854723c */ /* 0x048ff00000001854 */
[C---:B------:R-:W-:Y:S08]  /*1c00*/  HMMA.16816.F32 R64, R184.reuse, R66, R80 ;  /* 0x00000042b840723c */ /* 0x040ff00000001850 */
[C---:B------:R-:W-:Y:S01]  /*1c10*/  HMMA.16816.F32 R76, R184.reuse, R62, R48 ;  /* 0x0000003eb84c723c */ /* 0x040fe20000001830 */
[----:B------:R-:W-:Y:S07]  /*1c20*/  LDSM.16.M88.4 R48, [R215+0x4000] ;  /* 0x00400000d730783b */ /* 0x000fee0000000200 */
[----:B------:R-:W-:Y:S01]  /*1c30*/  HMMA.16816.F32 R80, R184, R56, R44 ;  /* 0x00000038b850723c */ /* 0x000fe2000000182c */
[----:B------:R-:W1:Y:S07]  /*1c40*/  LDSM.16.M88.4 R44, [R215+0x3800] ;  /* 0x00380000d72c783b */ /* 0x000e6e0000000200 */
[----:B------:R-:W-:Y:S01]  /*1c50*/  HMMA.16816.F32 R12, R196, R42, R12 ;  /* 0x0000002ac40c723c */ /* 0x000fe2000000180c */
[----:B------:R-:W3:Y:S07]  /*1c60*/  LDSM.16.M88.4 R40, [R219+0x4800] ;  /* 0x00480000db28783b */ /* 0x000eee0000000200 */
[C---:B----4-:R-:W-:Y:S01]  /*1c70*/  HMMA.16816.F32 R112, R184.reuse, R54, R32 ;  /* 0x00000036b870723c */ /* 0x050fe20000001820 */
[----:B------:R-:W4:Y:S07]  /*1c80*/  LDSM.16.M88.4 R32, [R212+0xd100] ;  /* 0x00d10000d420783b */ /* 0x000f2e0000000200 */
[C---:B------:R-:W-:Y:S08]  /*1c90*/  HMMA.16816.F32 R116, R184.reuse, R20, R68 ;  /* 0x00000014b874723c */ /* 0x040ff00000001844 */
[----:B------:R-:W-:Y:S08]  /*1ca0*/  HMMA.16816.F32 R120, R184, R22, R24 ;  /* 0x00000016b878723c */ /* 0x000ff00000001818 */
[----:B------:R-:W-:Y:S08]  /*1cb0*/  HMMA.16816.F32 R8, R200, R28, R8 ;  /* 0x0000001cc808723c */ /* 0x000ff00000001808 */
[C---:B--2---:R-:W-:Y:S08]  /*1cc0*/  HMMA.16816.F32 R20, R188.reuse, R16, R96 ;  /* 0x00000010bc14723c */ /* 0x044ff00000001860 */
[----:B------:R-:W-:Y:S08]  /*1cd0*/  HMMA.16816.F32 R24, R188, R18, R88 ;  /* 0x00000012bc18723c */ /* 0x000ff00000001858 */
[----:B------:R-:W-:Y:S01]  /*1ce0*/  HMMA.16816.F32 R12, R200, R30, R12 ;  /* 0x0000001ec80c723c */ /* 0x000fe2000000180c */
[----:B------:R-:W2:Y:S07]  /*1cf0*/  LDSM.16.M88.4 R28, [R218+0xc900] ;  /* 0x00c90000da1c783b */ /* 0x000eae0000000200 */
[C---:B-1----:R-:W-:Y:S08]  /*1d00*/  HMMA.16816.F32 R108, R184.reuse, R44, R108 ;  /* 0x0000002cb86c723c */ /* 0x042ff0000000186c */
[----:B------:R-:W-:Y:S01]  /*1d10*/  HMMA.16816.F32 R124, R184, R46, R104 ;  /* 0x0000002eb87c723c */ /* 0x000fe20000001868 */
[----:B------:R-:W1:Y:S07]  /*1d20*/  LDSM.16.M88.4 R44, [R219+0x5000] ;  /* 0x00500000db2c783b */ /* 0x000e6e0000000200 */
[----:B------:R-:W-:Y:S08]  /*1d30*/  HMMA.16816.F32 R16, R208, R48, R8 ;  /* 0x00000030d010723c */ /* 0x000ff00000001808 */
[----:B---3--:R-:W-:Y:S08]  /*1d40*/  HMMA.16816.F32 R8, R196, R40, R20 ;  /* 0x00000028c408723c */ /* 0x008ff00000001814 */
[----:B------:R-:W-:Y:S01]  /*1d50*/  HMMA.16816.F32 R100, R184, R52, R36 ;  /* 0x00000034b864723c */ /* 0x000fe20000001824 */
[----:B------:R-:W3:Y:S04]  /*1d60*/  LDSM.16.M88.4 R36, [R212+0xd900] ;  /* 0x00d90000d424783b */ /* 0x000ee80000000200 */
[----:B------:R-:W-:Y:S03]  /*1d70*/  LDSM.16.M88.4 R52, [R218+0xd100] ;  /* 0x00d10000da34783b */ /* 0x000fe60000000200 */
[----:B------:R-:W-:Y:S01]  /*1d80*/  HMMA.16816.F32 R20, R196, R42, R24 ;  /* 0x0000002ac414723c */ /* 0x000fe20000001818 */
[----:B------:R-:W5:Y:S01]  /*1d90*/  LDSM.16.M88.4 R40, [R215+0x4800] ;  /* 0x00480000d728783b */ /* 0x000f620000000200 */
[----:B------:R-:W-:-:S03]  /*1da0*/  FMUL.FTZ R2, R16, c[0x0][0x320] ;  /* 0x0000c80010027a20 */ /* 0x000fc60000410000 */
[----:B------:R-:W1:Y:S01]  /*1db0*/  LDSM.16.M88.4 R24, [R219+0x5800] ;  /* 0x00580000db18783b */ /* 0x000e620000000200 */
[----:B------:R2:W1:Y:S02]  /*1dc0*/  MUFU.TANH R134, R2 ;  /* 0x0000000200867308 */ /* 0x0004640000002400 */
[----:B----4-:R-:W-:Y:S08]  /*1dd0*/  HMMA.16816.F32 R56, R188, R32, R84 ;  /* 0x00000020bc38723c */ /* 0x010ff00000001854 */
[----:B------:R-:W-:Y:S01]  /*1de0*/  HMMA.16816.F32 R72, R184, R60, R72 ;  /* 0x0000003cb848723c */ /* 0x000fe20000001848 */
[----:B------:R-:W4:Y:S01]  /*1df0*/  LDSM.16.M88.4 R60, [R212+0xe100] ;  /* 0x00e10000d43c783b */ /* 0x000f220000000200 */
[----:B--2---:R-:W-:-:S06]  /*1e00*/  FMUL.FTZ R2, R17, c[0x0][0x320] ;  /* 0x0000c80011027a20 */ /* 0x004fcc0000410000 */
[----:B------:R-:W-:Y:S01]  /*1e10*/  HMMA.16816.F32 R8, R200, R28, R8 ;  /* 0x0000001cc808723c */ /* 0x000fe20000001808 */
[----:B------:R2:W1:Y:S07]  /*1e20*/  MUFU.TANH R133, R2 ;  /* 0x0000000200857308 */ /* 0x00046e0000002400 */
[----:B------:R-:W-:Y:S08]  /*1e30*/  HMMA.16816.F32 R64, R188, R34, R64 ;  /* 0x00000022bc40723c */ /* 0x000ff00000001840 */
[----:B------:R-:W-:Y:S01]  /*1e40*/  HMMA.16816.F32 R32, R208, R50, R12 ;  /* 0x00000032d020723c */ /* 0x000fe2000000180c */
[----:B------:R-:W4:Y:S01]  /*1e50*/  LDSM.16.M88.4 R48, [R212+0xe900] ;  /* 0x00e90000d430783b */ /* 0x000f220000000200 */
[----:B--2---:R-:W-:-:S04]  /*1e60*/  FMUL.FTZ R2, R18, c[0x0][0x320] ;  /* 0x0000c80012027a20 */ /* 0x004fc80000410000 */
[----:B------:R2:W2:Y:S02]  /*1e70*/  MUFU.TANH R131, R2 ;  /* 0x0000000200837308 */ /* 0x0004a40000002400 */
[----:B-1----:R-:W-:Y:S01]  /*1e80*/  HMMA.16816.F32 R12, R196, R44, R56 ;  /* 0x0000002cc40c723c */ /* 0x002fe20000001838 */
[----:B------:R-:W-:Y:S07]  /*1e90*/  LDSM.16.M88.4 R56, [R218+0xd900] ;  /* 0x00d90000da38783b */ /* 0x000fee0000000200 */
[----:B---3--:R-:W-:Y:S01]  /*1ea0*/  HMMA.16816.F32 R68, R188, R36, R72 ;  /* 0x00000024bc44723c */ /* 0x008fe20000001848 */
[----:B--2---:R-:W-:-:S07]  /*1eb0*/  FMUL.FTZ R2, R19, c[0x0][0x320] ;  /* 0x0000c80013027a20 */ /* 0x004fce0000410000 */
[----:B------:R-:W-:Y:S01]  /*1ec0*/  HMMA.16816.F32 R16, R200, R30, R20 ;  /* 0x0000001ec810723c */ /* 0x000fe20000001814 */
[----:B------:R1:W2:Y:S07]  /*1ed0*/  MUFU.TANH R130, R2 ;  /* 0x0000000200827308 */ /* 0x0002ae0000002400 */
[----:B------:R-:W-:Y:S01]  /*1ee0*/  HMMA.16816.F32 R76, R188, R38, R76 ;  /* 0x00000026bc4c723c */ /* 0x000fe2000000184c */
[----:B------:R-:W-:Y:S07]  /*1ef0*/  LDSM.16.M88.4 R36, [R215+0x5000] ;  /* 0x00500000d724783b */ /* 0x000fee0000000200 */
[----:B-----5:R-:W-:Y:S01]  /*1f00*/  HMMA.16816.F32 R20, R208, R40, R8 ;  /* 0x00000028d014723c */ /* 0x020fe20000001808 */
[----:B-1----:R-:W-:-:S04]  /*1f10*/  FMUL.FTZ R2, R32, c[0x0][0x320] ;  /* 0x0000c80020027a20 */ /* 0x002fc80000410000 */
[----:B------:R1:W3:Y:S03]  /*1f20*/  MUFU.TANH R129, R2 ;  /* 0x0000000200817308 */ /* 0x0002e60000002400 */
[----:B------:R-:W-:Y:S08]  /*1f30*/  HMMA.16816.F32 R8, R200, R52, R12 ;  /* 0x00000034c808723c */ /* 0x000ff0000000180c */
[----:B------:R-:W-:Y:S01]  /*1f40*/  HMMA.16816.F32 R28, R196, R46, R64 ;  /* 0x0000002ec41c723c */ /* 0x000fe20000001840 */
[----:B------:R-:W-:Y:S01]  /*1f50*/  LDSM.16.M88.4 R44, [R215+0x5800] ;  /* 0x00580000d72c783b */ /* 0x000fe20000000200 */
[----:B-1----:R-:W-:-:S06]  /*1f60*/  FMUL.FTZ R2, R33, c[0x0][0x320] ;  /* 0x0000c80021027a20 */ /* 0x002fcc0000410000 */
[----:B------:R-:W-:Y:S01]  /*1f70*/  HMMA.16816.F32 R12, R208, R42, R16 ;  /* 0x0000002ad00c723c */ /* 0x000fe20000001810 */
[----:B------:R-:W-:Y:S01]  /*1f80*/  LDSM.16.M88.4 R40, [R219+0x6800] ;  /* 0x00680000db28783b */ /* 0x000fe20000000200 */
[----:B------:R1:W1:Y:S06]  /*1f90*/  MUFU.TANH R128, R2 ;  /* 0x0000000200807308 */ /* 0x00026c0000002400 */
[----:B------:R-:W-:Y:S08]  /*1fa0*/  HMMA.16816.F32 R16, R196, R24, R68 ;  /* 0x00000018c410723c */ /* 0x000ff00000001844 */
[----:B----4-:R-:W-:Y:S01]  /*1fb0*/  HMMA.16816.F32 R80, R188, R60, R80 ;  /* 0x0000003cbc50723c */ /* 0x010fe20000001850 */
[----:B-1----:R-:W-:-:S04]  /*1fc0*/  FMUL.FTZ R2, R34, c[0x0][0x320] ;  /* 0x0000c80022027a20 */ /* 0x002fc80000410000 */
[----:B------:R1:W4:Y:S03]  /*1fd0*/  MUFU.TANH R107, R2 ;  /* 0x00000002006b7308 */ /* 0x0003260000002400 */
[----:B------:R-:W-:Y:S01]  /*1fe0*/  HMMA.16816.F32 R72, R188, R62, R92 ;  /* 0x0000003ebc48723c */ /* 0x000fe2000000185c */
[----:B------:R-:W5:Y:S07]  /*1ff0*/  LDSM.16.M88.4 R60, [R212+0xf100] ;  /* 0x00f10000d43c783b */ /* 0x000f6e0000000200 */
[----:B------:R-:W-:Y:S01]  /*2000*/  HMMA.16816.F32 R24, R196, R26, R76 ;  /* 0x0000001ac418723c */ /* 0x000fe2000000184c */
[----:B-1----:R-:W-:-:S02]  /*2010*/  FMUL.FTZ R2, R35, c[0x0][0x320] ;  /* 0x0000c80023027a20 */ /* 0x002fc40000410000 */
[----:B------:R-:W1:Y:S05]  /*2020*/  LDSM.16.M88.4 R32, [R219+0x6000] ;  /* 0x00600000db20783b */ /* 0x000e6a0000000200 */
[C---:B------:R-:W-:Y:S01]  /*2030*/  HMMA.16816.F32 R64, R188.reuse, R48, R100 ;  /* 0x00000030bc40723c */ /* 0x040fe20000001864 */
[----:B------:R2:W1:Y:S07]  /*2040*/  MUFU.TANH R106, R2 ;  /* 0x00000002006a7308 */ /* 0x00046e0000002400 */
[----:B------:R-:W-:Y:S01]  /*2050*/  HMMA.16816.F32 R68, R188, R50, R112 ;  /* 0x00000032bc44723c */ /* 0x000fe20000001870 */
[----:B------:R-:W-:Y:S01]  /*2060*/  LDSM.16.M88.4 R48, [R218+0xe900] ;  /* 0x00e90000da30783b */ /* 0x000fe20000000200 */
[----:B--2---:R-:W-:-:S04]  /*2070*/  FMUL.FTZ R2, R20, c[0x0][0x320] ;  /* 0x0000c80014027a20 */ /* 0x004fc80000410000 */
[----:B------:R2:W1:Y:S02]  /*2080*/  MUFU.TANH R105, R2 ;  /* 0x0000000200697308 */ /* 0x0004640000002400 */
[----:B-----5:R-:W-:Y:S01]  /*2090*/  HMMA.16816.F32 R76, R188, R60, R116 ;  /* 0x0000003cbc4c723c */ /* 0x020fe20000001874 */
[----:B--2---:R-:W-:-:S05]  /*20a0*/  FMUL.FTZ R2, R21, c[0x0][0x320] ;  /* 0x0000c80015027a20 */ /* 0x004fca0000410000 */
[----:B------:R2:W1:Y:S02]  /*20b0*/  MUFU.TANH R104, R2 ;  /* 0x0000000200687308 */ /* 0x0004640000002400 */
[----:B--2---:R-:W-:-:S06]  /*20c0*/  FMUL.FTZ R2, R22, c[0x0][0x320] ;  /* 0x0000c80016027a20 */ /* 0x004fcc0000410000 */
[----:B------:R2:W1:Y:S02]  /*20d0*/  MUFU.TANH R99, R2 ;  /* 0x0000000200637308 */ /* 0x0004640000002400 */
[----:B--2---:R-:W-:Y:S02]  /*20e0*/  FMUL.FTZ R2, R23, c[0x0][0x320] ;  /* 0x0000c80017027a20 */ /* 0x004fe40000410000 */
[----:B------:R-:W-:Y:S04]  /*20f0*/  HMMA.16816.F32 R20, R208, R36, R8 ;  /* 0x00000024d014723c */ /* 0x000fe80000001808 */
[----:B------:R2:W1:Y:S04]  /*2100*/  MUFU.TANH R98, R2 ;  /* 0x0000000200627308 */ /* 0x0004680000002400 */
[----:B------:R-:W-:Y:S01]  /*2110*/  HMMA.16816.F32 R8, R200, R54, R28 ;  /* 0x00000036c808723c */ /* 0x000fe2000000181c */
[----:B------:R-:W-:Y:S01]  /*2120*/  LDSM.16.M88.4 R52, [R215+0x6000] ;  /* 0x00600000d734783b */ /* 0x000fe20000000200 */
[----:B--2---:R-:W-:-:S04]  /*2130*/  FMUL.FTZ R2, R12, c[0x0][0x320] ;  /* 0x0000c8000c027a20 */ /* 0x004fc80000410000 */
[----:B------:R2:W1:Y:S11]  /*2140*/  MUFU.TANH R97, R2 ;  /* 0x0000000200617308 */ /* 0x0004760000002400 */
[----:B------:R-:W-:Y:S07]  /*2150*/  @!UPT UIADD3 URZ, URZ, URZ, URZ ;  /* 0x0000003f3f3ff290 */ /* 0x000fee000fffe03f */
[----:B------:R-:W-:Y:S01]  /*2160*/  HMMA.16816.F32 R8, R208, R38, R8 ;  /* 0x00000026d008723c */ /* 0x000fe20000001808 */
[----:B------:R-:W5:Y:S01]  /*2170*/  LDSM.16.M88.4 R36, [R218+0xe100] ;  /* 0x00e10000da24783b */ /* 0x000f620000000200 */
[----:B--2---:R-:W-:-:S04]  /*2180*/  FMUL.FTZ R2, R13, c[0x0][0x320] ;  /* 0x0000c8000d027a20 */ /* 0x004fc80000410000 */
[----:B------:R2:W1:Y:S02]  /*2190*/  MUFU.TANH R96, R2 ;  /* 0x0000000200607308 */ /* 0x0004640000002400 */
[----:B--2---:R-:W-:-:S06]  /*21a0*/  FMUL.FTZ R2, R14, c[0x0][0x320] ;  /* 0x0000c8000e027a20 */ /* 0x004fcc0000410000 */
[----:B------:R2:W1:Y:S02]  /*21b0*/  MUFU.TANH R95, R2 ;  /* 0x00000002005f7308 */ /* 0x0004640000002400 */
[----:B--2---:R-:W-:Y:S02]  /*21c0*/  FMUL.FTZ R2, R15, c[0x0][0x320] ;  /* 0x0000c8000f027a20 */ /* 0x004fe40000410000 */
[----:B------:R-:W-:Y:S04]  /*21d0*/  HMMA.16816.F32 R12, R200, R56, R16 ;  /* 0x00000038c80c723c */ /* 0x000fe80000001810 */
[----:B------:R2:W2:Y:S04]  /*21e0*/  MUFU.TANH R94, R2 ;  /* 0x00000002005e7308 */ /* 0x0004a80000002400 */
[----:B-1----:R-:W-:Y:S01]  /*21f0*/  HMMA.16816.F32 R16, R196, R32, R80 ;  /* 0x00000020c410723c */ /* 0x002fe20000001850 */
[----:B--2---:R-:W-:-:S04]  /*2200*/  FMUL.FTZ R2, R20, c[0x0][0x320] ;  /* 0x0000c80014027a20 */ /* 0x004fc80000410000 */
[----:B------:R1:W2:Y:S11]  /*2210*/  MUFU.TANH R93, R2 ;  /* 0x00000002005d7308 */ /* 0x0002b60000002400 */
[----:B------:R-:W-:Y:S08]  /*2220*/  HMMA.16816.F32 R28, R208, R44, R12 ;  /* 0x0000002cd01c723c */ /* 0x000ff0000000180c */
[----:B------:R-:W-:Y:S01]  /*2230*/  HMMA.16816.F32 R12, R200, R58, R24 ;  /* 0x0000003ac80c723c */ /* 0x000fe20000001818 */
[----:B-1----:R-:W-:-:S07]  /*2240*/  FMUL.FTZ R2, R21, c[0x0][0x320] ;  /* 0x0000c80015027a20 */ /* 0x002fce0000410000 */
[----:B------:R-:W-:Y:S01]  /*2250*/  HMMA.16816.F32 R24, R196, R34, R72 ;  /* 0x00000022c418723c */ /* 0x000fe20000001848 */
[----:B------:R-:W-:Y:S01]  /*2260*/  LDSM.16.M88.4 R32, [R219+0x7000] ;  /* 0x00700000db20783b */ /* 0x000fe20000000200 */
[----:B------:R1:W1:Y:S02]  /*2270*/  MUFU.TANH R92, R2 ;  /* 0x00000002005c7308 */ /* 0x0002640000002400 */
[----:B-1----:R-:W-:-:S06]  /*2280*/  FMUL.FTZ R2, R22, c[0x0][0x320] ;  /* 0x0000c80016027a20 */ /* 0x002fcc0000410000 */
[----:B------:R1:W1:Y:S02]  /*2290*/  MUFU.TANH R91, R2 ;  /* 0x00000002005b7308 */ /* 0x0002640000002400 */
[----:B-1----:R-:W-:Y:S02]  /*22a0*/  FMUL.FTZ R2, R23, c[0x0][0x320] ;  /* 0x0000c80017027a20 */ /* 0x002fe40000410000 */
[----:B-----5:R-:W-:Y:S04]  /*22b0*/  HMMA.16816.F32 R20, R200, R36, R16 ;  /* 0x00000024c814723c */ /* 0x020fe80000001810 */
[----:B------:R1:W1:Y:S04]  /*22c0*/  MUFU.TANH R90, R2 ;  /* 0x00000002005a7308 */ /* 0x0002680000002400 */
[----:B------:R-:W-:Y:S01]  /*22d0*/  HMMA.16816.F32 R16, R196, R40, R64 ;  /* 0x00000028c410723c */ /* 0x000fe20000001840 */
[----:B------:R-:W5:Y:S01]  /*22e0*/  LDSM.16.M88.4 R64, [R212+0xf900] ;  /* 0x00f90000d440783b */ /* 0x000f620000000200 */
[----:B-1----:R-:W-:-:S04]  /*22f0*/  FMUL.FTZ R2, R8, c[0x0][0x320] ;  /* 0x0000c80008027a20 */ /* 0x002fc80000410000 */
[----:B------:R1:W1:Y:S02]  /*2300*/  MUFU.TANH R89, R2 ;  /* 0x0000000200597308 */ /* 0x0002640000002400 */
[----:B-1----:R-:W-:-:S06]  /*2310*/  FMUL.FTZ R2, R9, c[0x0][0x320] ;  /* 0x0000c80009027a20 */ /* 0x002fcc0000410000 */
[----:B------:R1:W1:Y:S01]  /*2320*/  MUFU.TANH R88, R2 ;  /* 0x0000000200587308 */ /* 0x0002620000002400 */
[----:B-----5:R-:W-:Y:S01]  /*2330*/  HMMA.16816.F32 R56, R188, R64, R108 ;  /* 0x00000040bc38723c */ /* 0x020fe2000000186c */
[----:B-1----:R-:W-:-:S06]  /*2340*/  FMUL.FTZ R2, R10, c[0x0][0x320] ;  /* 0x0000c8000a027a20 */ /* 0x002fcc0000410000 */
[----:B------:R1:W1:Y:S02]  /*2350*/  MUFU.TANH R87, R2 ;  /* 0x0000000200577308 */ /* 0x0002640000002400 */
[----:B-1----:R-:W-:Y:S02]  /*2360*/  FMUL.FTZ R2, R11, c[0x0][0x320] ;  /* 0x0000c8000b027a20 */ /* 0x002fe40000410000 */
[----:B------:R-:W-:Y:S04]  /*2370*/  HMMA.16816.F32 R8, R208, R46, R12 ;  /* 0x0000002ed008723c */ /* 0x000fe8000000180c */
[----:B------:R1:W1:Y:S04]  /*2380*/  MUFU.TANH R86, R2 ;  /* 0x0000000200567308 */ /* 0x0002680000002400 */
[----:B------:R-:W-:Y:S01]  /*2390*/  HMMA.16816.F32 R12, R200, R38, R24 ;  /* 0x00000026c80c723c */ /* 0x000fe20000001818 */
[----:B------:R-:W5:Y:S07]  /*23a0*/  LDSM.16.M88.4 R36, [R215+0x6800] ;  /* 0x00680000d724783b */ /* 0x000f6e0000000200 */
[----:B------:R-:W-:Y:S01]  /*23b0*/  HMMA.16816.F32 R24, R196, R42, R68 ;  /* 0x0000002ac418723c */ /* 0x000fe20000001844 */
[----:B------:R-:W-:Y:S01]  /*23c0*/  LDSM.16.M88.4 R40, [R215+0x7000] ;  /* 0x00700000d728783b */ /* 0x000fe20000000200 */
[----:B-1----:R-:W-:-:S04]  /*23d0*/  FMUL.FTZ R2, R28, c[0x0][0x320] ;  /* 0x0000c8001c027a20 */ /* 0x002fc80000410000 */
[----:B------:R1:W1:Y:S02]  /*23e0*/  MUFU.TANH R85, R2 ;  /* 0x0000000200557308 */ /* 0x0002640000002400 */
[----:B------:R-:W-:Y:S01]  /*23f0*/  HMMA.16816.F32 R44, R188, R62, R120 ;  /* 0x0000003ebc2c723c */ /* 0x000fe20000001878 */
[----:B-1----:R-:W-:-:S05]  /*2400*/  FMUL.FTZ R2, R29, c[0x0][0x320] ;  /* 0x0000c8001d027a20 */ /* 0x002fca0000410000 */
[----:B------:R1:W1:Y:S02]  /*2410*/  MUFU.TANH R84, R2 ;  /* 0x0000000200547308 */ /* 0x0002640000002400 */
[----:B-1----:R-:W-:-:S06]  /*2420*/  FMUL.FTZ R2, R30, c[0x0][0x320] ;  /* 0x0000c8001e027a20 */ /* 0x002fcc0000410000 */
[----:B------:R1:W1:Y:S02]  /*2430*/  MUFU.TANH R83, R2 ;  /* 0x0000000200537308 */ /* 0x0002640000002400 */
[----:B-1----:R-:W-:Y:S02]  /*2440*/  FMUL.FTZ R2, R31, c[0x0][0x320] ;  /* 0x0000c8001f027a20 */ /* 0x002fe40000410000 */
[----:B------:R-:W-:Y:S04]  /*2450*/  HMMA.16816.F32 R28, R208, R52, R20 ;  /* 0x00000034d01c723c */ /* 0x000fe80000001814 */
[----:B------:R1:W1:Y:S04]  /*2460*/  MUFU.TANH R82, R2 ;  /* 0x0000000200527308 */ /* 0x0002680000002400 */
[----:B------:R-:W-:Y:S08]  /*2470*/  HMMA.16816.F32 R20, R200, R48, R16 ;  /* 0x00000030c814723c */ /* 0x000ff00000001810 */
[----:B------:R-:W-:Y:S01]  /*2480*/  HMMA.16816.F32 R16, R196, R32, R76 ;  /* 0x00000020c410723c */ /* 0x000fe2000000184c */
[----:B-1----:R-:W-:-:S04]  /*2490*/  FMUL.FTZ R2, R8, c[0x0][0x320] ;  /* 0x0000c80008027a20 */ /* 0x002fc80000410000 */
[----:B------:R1:W1:Y:S02]  /*24a0*/  MUFU.TANH R81, R2 ;  /* 0x0000000200517308 */ /* 0x0002640000002400 */
[----:B-1----:R-:W-:-:S06]  /*24b0*/  FMUL.FTZ R2, R9, c[0x0][0x320] ;  /* 0x0000c80009027a20 */ /* 0x002fcc0000410000 */
[----:B------:R1:W1:Y:S02]  /*24c0*/  MUFU.TANH R80, R2 ;  /* 0x0000000200507308 */ /* 0x0002640000002400 */
[----:B-1----:R-:W-:-:S06]  /*24d0*/  FMUL.FTZ R2, R10, c[0x0][0x320] ;  /* 0x0000c8000a027a20 */ /* 0x002fcc0000410000 */
[----:B------:R1:W1:Y:S02]  /*24e0*/  MUFU.TANH R75, R2 ;  /* 0x00000002004b7308 */ /* 0x0002640000002400 */
[----:B-1----:R-:W-:Y:S02]  /*24f0*/  FMUL.FTZ R2, R11, c[0x0][0x320] ;  /* 0x0000c8000b027a20 */ /* 0x002fe40000410000 */
[----:B------:R-:W-:Y:S01]  /*2500*/  HMMA.16816.F32 R8, R208, R54, R12 ;  /* 0x00000036d008723c */ /* 0x000fe2000000180c */
[----:B------:R-:W1:Y:S03]  /*2510*/  LDSM.16.M88.4 R52, [R218+0xf100] ;  /* 0x00f10000da34783b */ /* 0x000e660000000200 */
[----:B------:R2:W1:Y:S04]  /*2520*/  MUFU.TANH R74, R2 ;  /* 0x00000002004a7308 */ /* 0x0004680000002400 */
[----:B------:R-:W-:Y:S01]  /*2530*/  HMMA.16816.F32 R12, R200, R50, R24 ;  /* 0x00000032c80c723c */ /* 0x000fe20000001818 */
[----:B------:R-:W3:Y:S07]  /*2540*/  LDSM.16.M88.4 R48, [R219+0x7800] ;  /* 0x00780000db30783b */ /* 0x000eee0000000200 */
[----:B-----5:R-:W-:Y:S01]  /*2550*/  HMMA.16816.F32 R24, R208, R36, R20 ;  /* 0x00000024d018723c */ /* 0x020fe20000001814 */
[----:B--2---:R-:W-:-:S04]  /*2560*/  FMUL.FTZ R2, R28, c[0x0][0x320] ;  /* 0x0000c8001c027a20 */ /* 0x004fc80000410000 */
[----:B------:R2:W1:Y:S11]  /*2570*/  MUFU.TANH R73, R2 ;  /* 0x0000000200497308 */ /* 0x0004760000002400 */
[----:B------:R-:W-:Y:S01]  /*2580*/  HMMA.16816.F32 R12, R208, R38, R12 ;  /* 0x00000026d00c723c */ /* 0x000fe2000000180c */
[----:B------:R-:W5:Y:S01]  /*2590*/  LDSM.16.M88.4 R36, [R218+0xf900] ;  /* 0x00f90000da24783b */ /* 0x000f620000000200 */
[----:B--2---:R-:W-:-:S06]  /*25a0*/  FMUL.FTZ R2, R29, c[0x0][0x320] ;  /* 0x0000c8001d027a20 */ /* 0x004fcc0000410000 */
[----:B------:R-:W-:Y:S01]  /*25b0*/  FMUL.FTZ R25, R25, c[0x0][0x320] ;  /* 0x0000c80019197a20 */ /* 0x000fe20000410000 */
[----:B-1----:R-:W-:Y:S01]  /*25c0*/  HMMA.16816.F32 R20, R200, R52, R16 ;  /* 0x00000034c814723c */ /* 0x002fe20000001810 */
[----:B------:R1:W2:Y:S01]  /*25d0*/  MUFU.TANH R72, R2 ;  /* 0x0000000200487308 */ /* 0x0002a20000002400 */
[----:B------:R-:W-:Y:S02]  /*25e0*/  FMUL.FTZ R26, R26, c[0x0][0x320] ;  /* 0x0000c8001a1a7a20 */ /* 0x000fe40000410000 */
[----:B------:R-:W-:-:S04]  /*25f0*/  FMUL.FTZ R27, R27, c[0x0][0x320] ;  /* 0x0000c8001b1b7a20 */ /* 0x000fc80000410000 */
[----:B---3--:R-:W-:Y:S01]  /*2600*/  HMMA.16816.F32 R16, R196, R48, R56 ;  /* 0x00000030c410723c */ /* 0x008fe20000001838 */
[----:B------:R-:W3:Y:S06]  /*2610*/  MUFU.TANH R52, R25 ;  /* 0x0000001900347308 */ /* 0x000eec0000002400 */
[----:B------:R-:W-:Y:S02]  /*2620*/  FMUL.FTZ R12, R12, c[0x0][0x320] ;  /* 0x0000c8000c0c7a20 */ /* 0x000fe40000410000 */
[----:B-1----:R-:W-:Y:S01]  /*2630*/  FMUL.FTZ R2, R30, c[0x0][0x320] ;  /* 0x0000c8001e027a20 */ /* 0x002fe20000410000 */
[----:B------:R-:W1:Y:S01]  /*2640*/  MUFU.TANH R49, R26 ;  /* 0x0000001a00317308 */ /* 0x000e620000002400 */
[----:B------:R-:W-:-:S02]  /*2650*/  FMUL.FTZ R13, R13, c[0x0][0x320] ;  /* 0x0000c8000d0d7a20 */ /* 0x000fc40000410000 */
[----:B------:R-:W-:Y:S02]  /*2660*/  FMUL.FTZ R14, R14, c[0x0][0x320] ;  /* 0x0000c8000e0e7a20 */ /* 0x000fe40000410000 */
[----:B------:R-:W-:-:S03]  /*2670*/  FMUL.FTZ R15, R15, c[0x0][0x320] ;  /* 0x0000c8000f0f7a20 */ /* 0x000fc60000410000 */
[----:B------:R1:W1:Y:S06]  /*2680*/  MUFU.TANH R65, R2 ;  /* 0x0000000200417308 */ /* 0x00026c0000002400 */
[----:B-----5:R-:W-:Y:S02]  /*2690*/  HMMA.16816.F32 R16, R200, R36, R16 ;  /* 0x00000024c810723c */ /* 0x020fe40000001810 */
[----:B------:R-:W2:Y:S01]  /*26a0*/  MUFU.TANH R48, R27 ;  /* 0x0000001b00307308 */ /* 0x000ea20000002400 */
[----:B-1----:R-:W-:-:S05]  /*26b0*/  FMUL.FTZ R2, R31, c[0x0][0x320] ;  /* 0x0000c8001f027a20 */ /* 0x002fca0000410000 */
[----:B------:R-:W-:Y:S01]  /*26c0*/  HMMA.16816.F32 R28, R196, R34, R44 ;  /* 0x00000022c41c723c */ /* 0x000fe2000000182c */
[----:B------:R-:W1:Y:S01]  /*26d0*/  LDSM.16.M88.4 R32, [R215+0x7800] ;  /* 0x00780000d720783b */ /* 0x000e620000000200 */
[----:B------:R5:W1:Y:S01]  /*26e0*/  MUFU.TANH R64, R2 ;  /* 0x0000000200407308 */ /* 0x000a620000002400 */
[----:B------:R-:W-:-:S07]  /*26f0*/  DEPBAR.LE SB0, 0x0 ;  /* 0x000080000000791a */ /* 0x000fce0000000000 */
[----:B------:R-:W1:Y:S01]  /*2700*/  MUFU.TANH R47, R12 ;  /* 0x0000000c002f7308 */ /* 0x000e620000002400 */
[----:B-----5:R-:W-:-:S07]  /*2710*/  FMUL.FTZ R2, R8, c[0x0][0x320] ;  /* 0x0000c80008027a20 */ /* 0x020fce0000410000 */
[----:B------:R-:W1:Y:S06]  /*2720*/  MUFU.TANH R46, R13 ;  /* 0x0000000d002e7308 */ /* 0x000e6c0000002400 */
[----:B------:R-:W-:Y:S02]  /*2730*/  HMMA.16816.F32 R28, R200, R54, R28 ;  /* 0x00000036c81c723c */ /* 0x000fe4000000181c */
[----:B------:R5:W1:Y:S08]  /*2740*/  MUFU.TANH R63, R2 ;  /* 0x00000002003f7308 */ /* 0x000a700000002400 */
[----:B------:R-:W1:Y:S01]  /*2750*/  MUFU.TANH R45, R14 ;  /* 0x0000000e002d7308 */ /* 0x000e620000002400 */
[----:B-----5:R-:W-:-:S07]  /*2760*/  FMUL.FTZ R2, R9, c[0x0][0x320] ;  /* 0x0000c80009027a20 */ /* 0x020fce0000410000 */
[----:B------:R1:W1:Y:S08]  /*2770*/  MUFU.TANH R44, R15 ;  /* 0x0000000f002c7308 */ /* 0x0002700000002400 */
[----:B------:R5:W2:Y:S01]  /*2780*/  MUFU.TANH R62, R2 ;  /* 0x00000002003e7308 */ /* 0x000aa20000002400 */
[----:B-1----:R-:W-:Y:S01]  /*2790*/  HMMA.16816.F32 R12, R208, R32, R16 ;  /* 0x00000020d00c723c */ /* 0x002fe20000001810 */
[----:B-----5:R-:W-:-:S06]  /*27a0*/  FMUL.FTZ R2, R10, c[0x0][0x320] ;  /* 0x0000c8000a027a20 */ /* 0x020fcc0000410000 */
[----:B------:R1:W1:Y:S11]  /*27b0*/  MUFU.TANH R61, R2 ;  /* 0x00000002003d7308 */ /* 0x0002760000002400 */
[----:B------:R-:W-:Y:S06]  /*27c0*/  @!UPT UIADD3 URZ, URZ, URZ, URZ ;  /* 0x0000003f3f3ff290 */ /* 0x000fec000fffe03f */
[----:B------:R-:W-:Y:S02]  /*27d0*/  FMUL.FTZ R12, R12, c[0x0][0x320] ;  /* 0x0000c8000c0c7a20 */ /* 0x000fe40000410000 */
[----:B------:R-:W-:Y:S02]  /*27e0*/  FMUL.FTZ R13, R13, c[0x0][0x320] ;  /* 0x0000c8000d0d7a20 */ /* 0x000fe40000410000 */
[----:B-1----:R-:W-:Y:S01]  /*27f0*/  FMUL.FTZ R2, R11, c[0x0][0x320] ;  /* 0x0000c8000b027a20 */ /* 0x002fe20000410000 */
[----:B------:R-:W1:Y:S01]  /*2800*/  MUFU.TANH R19, R12 ;  /* 0x0000000c00137308 */ /* 0x000e620000002400 */
[----:B------:R-:W-:Y:S01]  /*2810*/  HMMA.16816.F32 R8, R188, R66, R124 ;  /* 0x00000042bc08723c */ /* 0x000fe2000000187c */
[----:B------:R-:W-:Y:S02]  /*2820*/  FMUL.FTZ R14, R14, c[0x0][0x320] ;  /* 0x0000c8000e0e7a20 */ /* 0x000fe40000410000 */
[----:B------:R-:W-:-:S04]  /*2830*/  FMUL.FTZ R15, R15, c[0x0][0x320] ;  /* 0x0000c8000f0f7a20 */ /* 0x000fc80000410000 */
[----:B------:R5:W1:Y:S08]  /*2840*/  MUFU.TANH R60, R2 ;  /* 0x00000002003c7308 */ /* 0x000a700000002400 */
[----:B------:R1:W1:Y:S01]  /*2850*/  MUFU.TANH R18, R13 ;  /* 0x0000000d00127308 */ /* 0x0002620000002400 */
[----:B-----5:R-:W-:-:S08]  /*2860*/  FMUL.FTZ R2, R24, c[0x0][0x320] ;  /* 0x0000c80018027a20 */ /* 0x020fd00000410000 */
[----:B------:R-:W-:Y:S01]  /*2870*/  HMMA.16816.F32 R8, R196, R50, R8 ;  /* 0x00000032c408723c */ /* 0x000fe20000001808 */
[----:B------:R1:W1:Y:S07]  /*2880*/  MUFU.TANH R53, R2 ;  /* 0x0000000200357308 */ /* 0x00026e0000002400 */
[C---:B------:R-:W-:Y:S08]  /*2890*/  HMMA.16816.F32 R24, R208.reuse, R40, R20 ;  /* 0x00000028d018723c */ /* 0x040ff00000001814 */
[----:B------:R-:W-:Y:S08]  /*28a0*/  HMMA.16816.F32 R20, R208, R42, R28 ;  /* 0x0000002ad014723c */ /* 0x000ff0000000181c */
[----:B------:R-:W-:Y:S08]  /*28b0*/  HMMA.16816.F32 R8, R200, R38, R8 ;  /* 0x00000026c808723c */ /* 0x000ff00000001808 */
[----:B------:R-:W-:-:S02]  /*28c0*/  FMUL.FTZ R25, R25, c[0x0][0x320] ;  /* 0x0000c80019197a20 */ /* 0x000fc40000410000 */
[----:B------:R-:W-:Y:S02]  /*28d0*/  FMUL.FTZ R26, R26, c[0x0][0x320] ;  /* 0x0000c8001a1a7a20 */ /* 0x000fe40000410000 */
[----:B------:R-:W-:Y:S01]  /*28e0*/  FMUL.FTZ R27, R27, c[0x0][0x320] ;  /* 0x0000c8001b1b7a20 */ /* 0x000fe20000410000 */
[----:B------:R1:W1:Y:S01]  /*28f0*/  MUFU.TANH R40, R25 ;  /* 0x0000001900287308 */ /* 0x0002620000002400 */
[----:B------:R-:W-:Y:S02]  /*2900*/  FMUL.FTZ R24, R24, c[0x0][0x320] ;  /* 0x0000c80018187a20 */ /* 0x000fe40000410000 */
[----:B------:R-:W-:Y:S02]  /*2910*/  FMUL.FTZ R20, R20, c[0x0][0x320] ;  /* 0x0000c80014147a20 */ /* 0x000fe40000410000 */
[----:B------:R-:W-:Y:S02]  /*2920*/  FMUL.FTZ R21, R21, c[0x0][0x320] ;  /* 0x0000c80015157a20 */ /* 0x000fe40000410000 */
[----:B------:R-:W-:Y:S01]  /*2930*/  FMUL.FTZ R22, R22, c[0x0][0x320] ;  /* 0x0000c80016167a20 */ /* 0x000fe20000410000 */
[----:B------:R1:W1:Y:S01]  /*2940*/  MUFU.TANH R37, R26 ;  /* 0x0000001a00257308 */ /* 0x0002620000002400 */
[----:B------:R-:W-:-:S02]  /*2950*/  FMUL.FTZ R23, R23, c[0x0][0x320] ;  /* 0x0000c80017177a20 */ /* 0x000fc40000410000 */
[----:B------:R-:W-:Y:S05]  /*2960*/  HMMA.16816.F32 R8, R208, R34, R8 ;  /* 0x00000022d008723c */ /* 0x000fea0000001808 */
[----:B------:R1:W1:Y:S08]  /*2970*/  MUFU.TANH R36, R27 ;  /* 0x0000001b00247308 */ /* 0x0002700000002400 */
[----:B------:R1:W1:Y:S08]  /*2980*/  MUFU.TANH R41, R24 ;  /* 0x0000001800297308 */ /* 0x0002700000002400 */
[----:B------:R1:W1:Y:S03]  /*2990*/  MUFU.TANH R27, R20 ;  /* 0x00000014001b7308 */ /* 0x0002660000002400 */
[----:B------:R-:W-:-:S02]  /*29a0*/  FMUL.FTZ R8, R8, c[0x0][0x320] ;  /* 0x0000c80008087a20 */ /* 0x000fc40000410000 */
[----:B------:R-:W-:Y:S02]  /*29b0*/  FMUL.FTZ R9, R9, c[0x0][0x320] ;  /* 0x0000c80009097a20 */ /* 0x000fe40000410000 */
[----:B------:R-:W-:Y:S01]  /*29c0*/  FMUL.FTZ R10, R10, c[0x0][0x320] ;  /* 0x0000c8000a0a7a20 */ /* 0x000fe20000410000 */
[----:B------:R1:W1:Y:S01]  /*29d0*/  MUFU.TANH R26, R21 ;  /* 0x00000015001a7308 */ /* 0x0002620000002400 */
[----:B------:R-:W-:-:S07]  /*29e0*/  FMUL.FTZ R11, R11, c[0x0][0x320] ;  /* 0x0000c8000b0b7a20 */ /* 0x000fce0000410000 */
[----:B------:R1:W1:Y:S08]  /*29f0*/  MUFU.TANH R25, R23 ;  /* 0x0000001700197308 */ /* 0x0002700000002400 */
[----:B------:R-:W1:Y:S08]  /*2a00*/  MUFU.TANH R22, R22 ;  /* 0x0000001600167308 */ /* 0x000e700000002400 */
[----:B------:R1:W1:Y:S08]  /*2a10*/  MUFU.TANH R24, R14 ;  /* 0x0000000e00187308 */ /* 0x0002700000002400 */
[----:B------:R1:W1:Y:S08]  /*2a20*/  MUFU.TANH R23, R15 ;  /* 0x0000000f00177308 */ /* 0x0002700000002400 */
[----:B------:R1:W1:Y:S08]  /*2a30*/  MUFU.TANH R17, R8 ;  /* 0x0000000800117308 */ /* 0x0002700000002400 */
[----:B------:R1:W1:Y:S08]  /*2a40*/  MUFU.TANH R16, R9 ;  /* 0x0000000900107308 */ /* 0x0002700000002400 */
[----:B------:R1:W1:Y:S08]  /*2a50*/  MUFU.TANH R21, R10 ;  /* 0x0000000a00157308 */ /* 0x0002700000002400 */
[----:B------:R1:W1:Y:S01]  /*2a60*/  MUFU.TANH R20, R11 ;  /* 0x0000000b00147308 */ /* 0x0002620000002400 */
[----:B------:R-:W-:Y:S06]  /*2a70*/  BAR.SYNC.DEFER_BLOCKING 0x0 ;  /* 0x0000000000007b1d */ /* 0x000fec0000010000 */
[----:B------:R-:W-:Y:S05]  /*2a80*/  @!P1 BRA `(.L_x_1) ;  /* 0x0000026000009947 */ /* 0x000fea0003800000 */
[----:B--234-:R-:W-:Y:S01]  /*2a90*/  ULEA.HI.SX32 UR5, UR18, 0xfffffffe, 0x19 ;  /* 0xfffffffe12057891 */ /* 0x01cfe2000f8fca3f */
[----:B-1----:R-:W-:-:S03]  /*2aa0*/  IMAD.SHL.U32 R14, R135, 0x2, RZ ;  /* 0x00000002870e7824 */ /* 0x002fc600078e00ff */
[----:B------:R-:W-:Y:S02]  /*2ab0*/  USHF.R.S32.HI UR4, URZ, 0x1f, UR5 ;  /* 0x0000001f3f047899 */ /* 0x000fe40008011405 */
[----:B------:R-:W-:Y:S01]  /*2ac0*/  UIMAD UR9, UR9, UR5, URZ ;  /* 0x00000005090972a4 */ /* 0x000fe2000f8e023f */
[----:B------:R-:W-:Y:S01]  /*2ad0*/  IMAD.U32 R6, RZ, RZ, UR5 ;  /* 0x00000005ff067e24 */ /* 0x000fe2000f8e00ff */
[----:B------:R-:W-:Y:S02]  /*2ae0*/  USHF.L.U32 UR5, UR6, 0x6, URZ ;  /* 0x0000000606057899 */ /* 0x000fe4000800063f */
[----:B------:R-:W-:Y:S01]  /*2af0*/  UIMAD UR4, UR4, UR10, UR9 ;  /* 0x0000000a040472a4 */ /* 0x000fe2000f8e0209 */
[----:B------:R-:W-:Y:S01]  /*2b00*/  IMAD.WIDE.U32 R6, R6, UR10, R136 ;  /* 0x0000000a06067c25 */ /* 0x000fe2000f8e0088 */
[----:B------:R-:W-:Y:S02]  /*2b10*/  USHF.L.U64.HI UR6, UR6, 0x6, UR7 ;  /* 0x0000000606067899 */ /* 0x000fe40008010207 */
[----:B------:R-:W-:Y:S01]  /*2b20*/  UIADD3 UR7, UP0, UR20, 0x80, URZ ;  /* 0x0000008014077890 */ /* 0x000fe2000ff1e03f */
[----:B------:R-:W-:Y:S01]  /*2b30*/  IMAD.U32 R12, RZ, RZ, UR5 ;  /* 0x00000005ff0c7e24 */ /* 0x000fe2000f8e00ff */
[----:B------:R-:W-:-:S02]  /*2b40*/  IADD3 R3, R7, UR4, RZ ;  /* 0x0000000407037c10 */ /* 0x000fc4000fffe0ff */
[----:B------:R-:W-:Y:S01]  /*2b50*/  LEA R2, P2, R6, c[0x0][0x1c8], 0x1 ;  /* 0x0000720006027a11 */ /* 0x000fe200078408ff */
[----:B------:R-:W-:-:S03]  /*2b60*/  UIADD3.X UR4, URZ, UR14, URZ, UP0, !UPT ;  /* 0x0000000e3f047290 */ /* 0x000fc600087fe43f */
[----:B------:R-:W-:Y:S02]  /*2b70*/  LEA.HI.X R3, R6, c[0x0][0x1cc], R3, 0x1, P2 ;  /* 0x0000730006037a11 */ /* 0x000fe400010f0c03 */
[----:B------:R-:W-:Y:S02]  /*2b80*/  IADD3 R6, P5, R2, UR5, RZ ;  /* 0x0000000502067c10 */ /* 0x000fe4000ffbe0ff */
[----:B------:R-:W-:Y:S01]  /*2b90*/  IADD3 R12, P4, P2, R12, 0x80, R2 ;  /* 0x000000800c0c7810 */ /* 0x000fe20007a9e002 */
[----:B------:R-:W-:Y:S01]  /*2ba0*/  @!PT LDS RZ, [RZ] ;  /* 0x00000000fffff984 */ /* 0x000fe20000000800 */
[----:B------:R-:W-:Y:S01]  /*2bb0*/  @!PT LDS RZ, [RZ] ;  /* 0x00000000fffff984 */ /* 0x000fe20000000800 */
[----:B------:R-:W-:Y:S01]  /*2bc0*/  @!PT LDS RZ, [RZ] ;  /* 0x00000000fffff984 */ /* 0x000fe20000000800 */
[----:B------:R1:W-:Y:S01]  /*2bd0*/  LDGSTS.E.BYPASS.LTC128B.128 [R14+0x8100], [R2.64], !P3 ;  /* 0x08100000020e7fae */ /* 0x0003e2000d901d56 */
[----:B------:R-:W-:Y:S02]  /*2be0*/  IADD3.X R7, R3, UR6, RZ, P5, !PT ;  /* 0x0000000603077c10 */ /* 0x000fe4000affe4ff */
[----:B------:R-:W-:Y:S01]  /*2bf0*/  IADD3.X R13, RZ, UR6, R3, P4, P2 ;  /* 0x00000006ff0d7c10 */ /* 0x000fe2000a7e4403 */
[----:B------:R1:W-:Y:S01]  /*2c00*/  LDGSTS.E.BYPASS.LTC128B.128 [R14+0xc100], [R2.64+0x80], !P0 ;  /* 0x0c100080020e7fae */ /* 0x0003e2000c101d56 */
[----:B------:R-:W-:-:S03]  /*2c10*/  IADD3 R10, P5, R6, UR7, RZ ;  /* 0x00000007060a7c10 */ /* 0x000fc6000ffbe0ff */
[----:B------:R2:W-:Y:S01]  /*2c20*/  LDGSTS.E.BYPASS.LTC128B.128 [R14+0x9100], [R6.64], !P3 ;  /* 0x09100000060e7fae */ /* 0x0005e2000d901d56 */
[----:B------:R-:W-:-:S03]  /*2c30*/  IADD3.X R11, R7, UR4, RZ, P5, !PT ;  /* 0x00000004070b7c10 */ /* 0x000fc6000affe4ff */
[----:B------:R3:W-:Y:S01]  /*2c40*/  LDGSTS.E.BYPASS.LTC128B.128 [R14+0xd100], [R12.64], !P0 ;  /* 0x0d1000000c0e7fae */ /* 0x0007e2000c101d56 */
[----:B-1----:R-:W-:-:S04]  /*2c50*/  IADD3 R2, P2, R6, UR5, RZ ;  /* 0x0000000506027c10 */ /* 0x002fc8000ff5e0ff */
[----:B------:R-:W-:Y:S02]  /*2c60*/  IADD3.X R3, R7, UR6, RZ, P2, !PT ;  /* 0x0000000607037c10 */ /* 0x000fe400097fe4ff */
[C---:B------:R-:W-:Y:S02]  /*2c70*/  IADD3 R8, P4, R2.reuse, UR5, RZ ;  /* 0x0000000502087c10 */ /* 0x040fe4000ff9e0ff */
[----:B--2---:R-:W-:Y:S01]  /*2c80*/  IADD3 R6, P2, R2, UR7, RZ ;  /* 0x0000000702067c10 */ /* 0x004fe2000ff5e0ff */
[----:B------:R3:W-:Y:S01]  /*2c90*/  LDGSTS.E.BYPASS.LTC128B.128 [R14+0xa100], [R2.64], !P3 ;  /* 0x0a100000020e7fae */ /* 0x0007e2000d901d56 */
[C---:B------:R-:W-:Y:S02]  /*2ca0*/  IADD3.X R9, R3.reuse, UR6, RZ, P4, !PT ;  /* 0x0000000603097c10 */ /* 0x040fe4000a7fe4ff */
[----:B------:R-:W-:Y:S01]  /*2cb0*/  IADD3.X R7, R3, UR4, RZ, P2, !PT ;  /* 0x0000000403077c10 */ /* 0x000fe200097fe4ff */
[----:B------:R3:W-:Y:S04]  /*2cc0*/  LDGSTS.E.BYPASS.LTC128B.128 [R14+0xe100], [R10.64], !P0 ;  /* 0x0e1000000a0e7fae */ /* 0x0007e8000c101d56 */
[----:B------:R3:W-:Y:S04]  /*2cd0*/  LDGSTS.E.BYPASS.LTC128B.128 [R14+0xb100], [R8.64], !P3 ;  /* 0x0b100000080e7fae */ /* 0x0007e8000d901d56 */
[----:B------:R3:W-:Y:S02]  /*2ce0*/  LDGSTS.E.BYPASS.LTC128B.128 [R14+0xf100], [R6.64], !P0 ;  /* 0x0f100000060e7fae */ /* 0x0007e4000c101d56 */
.L_x_1:
[----:B-1234-:R-:W-:Y:S01]  /*2cf0*/  SHF.R.S32.HI R2, RZ, 0x1f, R132 ;  /* 0x0000001fff027819 */ /* 0x01efe20000011484 */
[----:B------:R-:W-:Y:S01]  /*2d00*/  UIMAD UR8, UR13, -0x80, UR8 ;  /* 0xffffff800d0878a4 */ /* 0x000fe2000f8e0208 */
[----:B------:R-:W-:Y:S01]  /*2d10*/  IMAD.SHL.U32 R213, R4, 0x2, RZ ;  /* 0x0000000204d57824 */ /* 0x000fe200078e00ff */
[----:B------:R-:W0:Y:S01]  /*2d20*/  LDGDEPBAR ;  /* 0x00000000000079af */ /* 0x000e220000000000 */
[----:B------:R-:W-:-:S02]  /*2d30*/  LEA.HI R3, R2, R132, RZ, 0x2 ;  /* 0x0000008402037211 */ /* 0x000fc400078f10ff */
[--C-:B------:R-:W-:Y:S02]  /*2d40*/  IMAD R214, R5, 0x2, R213.reuse ;  /* 0x0000000205d67824 */ /* 0x100fe400078e02d5 */
[----:B------:R-:W-:Y:S01]  /*2d50*/  LOP3.LUT R2, R3, 0x7ffffffc, RZ, 0xc0, !PT ;  /* 0x7ffffffc03027812 */ /* 0x000fe200078ec0ff */
[----:B------:R1:W-:Y:S01]  /*2d60*/  STL [R1+0x50], R3 ;  /* 0x0000500301007387 */ /* 0x0003e20000100800 */
[C---:B------:R-:W-:Y:S02]  /*2d70*/  IMAD R217, R0.reuse, 0x2, R213 ;  /* 0x0000000200d97824 */ /* 0x040fe400078e02d5 */
[----:B------:R-:W-:Y:S02]  /*2d80*/  IMAD R216, R0, 0x2, R214 ;  /* 0x0000000200d87824 */ /* 0x000fe400078e02d6 */
[----:B------:R-:W-:Y:S02]  /*2d90*/  IMAD.IADD R2, R132, 0x1, -R2 ;  /* 0x0000000184027824 */ /* 0x000fe400078e0a02 */
[----:B-1----:R-:W-:-:S04]  /*2da0*/  IMAD.U32 R3, RZ, RZ, UR8 ;  /* 0x00000008ff037e24 */ /* 0x002fc8000f8e00ff */
[----:B------:R-:W-:-:S05]  /*2db0*/  IMAD R2, R2, -0x2, R3 ;  /* 0xfffffffe02027824 */ /* 0x000fca00078e0203 */
[C---:B------:R-:W-:Y:S02]  /*2dc0*/  ISETP.GT.AND P6, PT, R2.reuse, RZ, PT ;  /* 0x000000ff0200720c */ /* 0x040fe40003fc4270 */
[C---:B------:R-:W-:Y:S02]  /*2dd0*/  ISETP.GT.AND P5, PT, R2.reuse, 0x1, PT ;  /* 0x000000010200780c */ /* 0x040fe40003fa4270 */
[----:B------:R-:W-:Y:S02]  /*2de0*/  ISETP.GT.AND P4, PT, R2, 0x8, PT ;  /* 0x000000080200780c */ /* 0x000fe40003f84270 */
[----:B------:R-:W-:Y:S02]  /*2df0*/  FSEL R8, R134, -INF , P6 ;  /* 0xff80000086087808 */ /* 0x000fe40003000000 */
[----:B------:R-:W-:Y:S02]  /*2e00*/  FSEL R9, R133, -INF , P5 ;  /* 0xff80000085097808 */ /* 0x000fe40002800000 */
[----:B------:R-:W-:-:S02]  /*2e10*/  ISETP.GT.AND P2, PT, R2, 0x9, PT ;  /* 0x000000090200780c */ /* 0x000fc40003f44270 */
[----:B------:R-:W-:Y:S02]  /*2e20*/  FSEL R10, R129, -INF , P4 ;  /* 0xff800000810a7808 */ /* 0x000fe40002000000 */
[----:B------:R-:W-:Y:S02]  /*2e30*/  FMNMX.FTZ R68, R8, R9, !PT ;  /* 0x0000000908447209 */ /* 0x000fe40007810000 */
[----:B------:R-:W-:Y:S02]  /*2e40*/  FSEL R12, R131, -INF , P6 ;  /* 0xff800000830c7808 */ /* 0x000fe40003000000 */
[----:B------:R-:W-:Y:S02]  /*2e50*/  ISETP.GT.AND P6, PT, R2, 0x10, PT ;  /* 0x000000100200780c */ /* 0x000fe40003fc4270 */
[----:B------:R-:W-:Y:S02]  /*2e60*/  FSEL R11, R128, -INF , P2 ;  /* 0xff800000800b7808 */ /* 0x000fe40001000000 */
[----:B------:R-:W-:-:S02]  /*2e70*/  FMNMX.FTZ R68, R10, R68, !PT ;  /* 0x000000440a447209 */ /* 0x000fc40007810000 */
[----:B------:R-:W-:Y:S02]  /*2e80*/  FSEL R13, R130, -INF , P5 ;  /* 0xff800000820d7808 */ /* 0x000fe40002800000 */
[C---:B------:R-:W-:Y:S02]  /*2e90*/  ISETP.GT.AND P5, PT, R2.reuse, 0x11, PT ;  /* 0x000000110200780c */ /* 0x040fe40003fa4270 */
[----:B------:R-:W-:Y:S02]  /*2ea0*/  FSEL R28, R105, -INF , P6 ;  /* 0xff800000691c7808 */ /* 0x000fe40003000000 */
[----:B------:R-:W-:Y:S02]  /*2eb0*/  FMNMX.FTZ R68, R11, R68, !PT ;  /* 0x000000440b447209 */ /* 0x000fe40007810000 */
        /* <DEDUP_REMOVED lines=9> */
[----:B------:R-:W-:Y:S02]  /*2f50*/  ISETP.GT.AND P6, PT, R2, 0x20, PT ;  /* 0x000000200200780c */ /* 0x000fe40003fc4270 */
[----:B------:R-:W-:Y:S02]  /*2f60*/  FSEL R31, R96, -INF , P2 ;  /* 0xff800000601f7808 */ /* 0x000fe40001000000 */
[----:B------:R-:W-:Y:S02]  /*2f70*/  FMNMX.FTZ R68, R30, R68, !PT ;  /* 0x000000441e447209 */ /* 0x000fe40007810000 */
[----:B------:R-:W-:Y:S02]  /*2f80*/  FSEL R33, R98, -INF , P5 ;  /* 0xff80000062217808 */ /* 0x000fe40002800000 */
[----:B------:R-:W-:-:S02]  /*2f90*/  ISETP.GT.AND P5, PT, R2, 0x21, PT ;  /* 0x000000210200780c */ /* 0x000fc40003fa4270 */
[----:B------:R-:W-:Y:S02]  /*2fa0*/  FSEL R71, R93, -INF , P6 ;  /* 0xff8000005d477808 */ /* 0x000fe40003000000 */
[----:B------:R-:W-:Y:S02]  /*2fb0*/  FMNMX.FTZ R68, R31, R68, !PT ;  /* 0x000000441f447209 */ /* 0x000fe40007810000 */
[----:B------:R-:W-:Y:S02]  /*2fc0*/  FMNMX.FTZ R3, R12, R13, !PT ;  /* 0x0000000d0c037209 */ /* 0x000fe40007810000 */
[----:B------:R-:W-:Y:S02]  /*2fd0*/  FSEL R69, R95, -INF , P4 ;  /* 0xff8000005f457808 */ /* 0x000fe40002000000 */
[----:B------:R-:W-:Y:S02]  /*2fe0*/  ISETP.GT.AND P4, PT, R2, 0x28, PT ;  /* 0x000000280200780c */ /* 0x000fe40003f84270 */
[----:B------:R-:W-:-:S02]  /*2ff0*/  FSEL R109, R92, -INF , P5 ;  /* 0xff8000005c6d7808 */ /* 0x000fc40002800000 */
[----:B------:R-:W-:Y:S02]  /*3000*/  FMNMX.FTZ R68, R71, R68, !PT ;  /* 0x0000004447447209 */ /* 0x000fe40007810000 */
[----:B------:R-:W-:Y:S02]  /*3010*/  FMNMX.FTZ R3, R14, R3, !PT ;  /* 0x000000030e037209 */ /* 0x000fe40007810000 */
[----:B------:R-:W-:Y:S02]  /*3020*/  FSEL R70, R94, -INF , P2 ;  /* 0xff8000005e467808 */ /* 0x000fe40001000000 */
[----:B------:R-:W-:Y:S02]  /*3030*/  ISETP.GT.AND P2, PT, R2, 0x29, PT ;  /* 0x000000290200780c */ /* 0x000fe40003f44270 */
[----:B------:R-:W-:Y:S02]  /*3040*/  FSEL R108, R89, -INF , P4 ;  /* 0xff800000596c7808 */ /* 0x000fe40002000000 */
[----:B------:R-:W-:-:S02]  /*3050*/  FMNMX.FTZ R68, R109, R68, !PT ;  /* 0x000000446d447209 */ /* 0x000fc40007810000 */
[----:B------:R-:W-:Y:S02]  /*3060*/  FMNMX.FTZ R3, R15, R3, !PT ;  /* 0x000000030f037209 */ /* 0x000fe40007810000 */
[----:B------:R-:W-:Y:S02]  /*3070*/  FSEL R112, R91, -INF , P6 ;  /* 0xff8000005b707808 */ /* 0x000fe40003000000 */
[----:B------:R-:W-:Y:S02]  /*3080*/  ISETP.GT.AND P6, PT, R2, 0x30, PT ;  /* 0x000000300200780c */ /* 0x000fe40003fc4270 */
[----:B------:R-:W-:Y:S02]  /*3090*/  FSEL R110, R88, -INF , P2 ;  /* 0xff800000586e7808 */ /* 0x000fe40001000000 */
[----:B------:R-:W-:Y:S02]  /*30a0*/  FMNMX.FTZ R68, R108, R68, !PT ;  /* 0x000000446c447209 */ /* 0x000fe40007810000 */
[----:B------:R-:W-:-:S02]  /*30b0*/  FMNMX.FTZ R3, R32, R3, !PT ;  /* 0x0000000320037209 */ /* 0x000fc40007810000 */
[----:B------:R-:W-:Y:S02]  /*30c0*/  FSEL R113, R90, -INF , P5 ;  /* 0xff8000005a717808 */ /* 0x000fe40002800000 */
[----:B------:R-:W-:Y:S02]  /*30d0*/  ISETP.GT.AND P5, PT, R2, 0x31, PT ;  /* 0x000000310200780c */ /* 0x000fe40003fa4270 */
[----:B------:R-:W-:Y:S02]  /*30e0*/  FSEL R136, R85, -INF , P6 ;  /* 0xff80000055887808 */ /* 0x000fe40003000000 */
[----:B------:R-:W-:Y:S02]  /*30f0*/  FMNMX.FTZ R68, R110, R68, !PT ;  /* 0x000000446e447209 */ /* 0x000fe40007810000 */
[----:B------:R-:W-:Y:S02]  /*3100*/  FMNMX.FTZ R3, R33, R3, !PT ;  /* 0x0000000321037209 */ /* 0x000fe40007810000 */
[----:B------:R-:W-:-:S02]  /*3110*/  FSEL R124, R87, -INF , P4 ;  /* 0xff800000577c7808 */ /* 0x000fc40002000000 */
[----:B------:R-:W-:Y:S02]  /*3120*/  ISETP.GT.AND P4, PT, R2, 0x38, PT ;  /* 0x000000380200780c */ /* 0x000fe40003f84270 */
[----:B------:R-:W-:Y:S02]  /*3130*/  FSEL R138, R84, -INF , P5 ;  /* 0xff800000548a7808 */ /* 0x000fe40002800000 */
[----:B------:R-:W-:Y:S02]  /*3140*/  FMNMX.FTZ R68, R136, R68, !PT ;  /* 0x0000004488447209 */ /* 0x000fe40007810000 */
        /* <DEDUP_REMOVED lines=59> */
[----:B------:R-:W-:Y:S01]  /*3500*/  FMNMX.FTZ R68, R193, R68, !PT ;  /* 0x00000044c1447209 */ /* 0x000fe20007810000 */
[----:B------:R-:W-:Y:S01]  /*3510*/  LDSM.16.MT88.4 R40, [R214+0x4100] ;  /* 0x00410000d628783b */ /* 0x000fe20000004200 */
        /* <DEDUP_REMOVED lines=12> */
[----:B------:R-:W-:Y:S01]  /*35e0*/  ISETP.GT.AND P5, PT, R2, 0x71, PT ;  /* 0x000000710200780c */ /* 0x000fe20003fa4270 */
[----:B------:R-:W-:Y:S01]  /*35f0*/  LDSM.16.MT88.4 R36, [R213+0x900] ;  /* 0x00090000d524783b */ /* 0x000fe20000004200 */
        /* <DEDUP_REMOVED lines=14> */
[----:B------:R-:W-:Y:S01]  /*36e0*/  FMNMX.FTZ R68, R244, R68, !PT ;  /* 0x00000044f4447209 */ /* 0x000fe20007810000 */
[----:B------:R-:W-:Y:S01]  /*36f0*/  LDSM.16.MT88.4 R16, [R214+0x100] ;  /* 0x00010000d610783b */ /* 0x000fe20000004200 */
[----:B------:R-:W-:Y:S02]  /*3700*/  FMNMX.FTZ R2, R206, R2, !PT ;  /* 0x00000002ce027209 */ /* 0x000fe40007810000 */
[----:B------:R-:W-:Y:S02]  /*3710*/  FMNMX.FTZ R68, R247, R68, !PT ;  /* 0x00000044f7447209 */ /* 0x000fe40007810000 */
[----:B------:R-:W-:Y:S02]  /*3720*/  FMNMX.FTZ R2, R205, R2, !PT ;  /* 0x00000002cd027209 */ /* 0x000fe40007810000 */
[----:B------:R-:W-:Y:S01]  /*3730*/  FSEL R248, R24, -INF , P6 ;  /* 0xff80000018f87808 */ /* 0x000fe20003000000 */
[----:B------:R-:W1:Y:S01]  /*3740*/  SHFL.BFLY PT, R3, R68, 0x2, 0x1f ;  /* 0x0c401f0044037f89 */ /* 0x000e6200000e0000 */
[----:B------:R-:W-:-:S02]  /*3750*/  FMNMX.FTZ R2, R207, R2, !PT ;  /* 0x00000002cf027209 */ /* 0x000fc40007810000 */
[----:B------:R-:W-:Y:S01]  /*3760*/  FSEL R250, R23, -INF , P5 ;  /* 0xff80000017fa7808 */ /* 0x000fe20002800000 */
[----:B------:R-:W-:Y:S01]  /*3770*/  LDSM.16.MT88.4 R24, [R216+0x100] ;  /* 0x00010000d818783b */ /* 0x000fe20000004200 */
[----:B------:R-:W-:Y:S02]  /*3780*/  FMNMX.FTZ R2, R235, R2, !PT ;  /* 0x00000002eb027209 */ /* 0x000fe40007810000 */
[----:B------:R-:W-:Y:S02]  /*3790*/  FSEL R249, R21, -INF , P4 ;  /* 0xff80000015f97808 */ /* 0x000fe40002000000 */
[----:B------:R-:W-:Y:S02]  /*37a0*/  FMNMX.FTZ R2, R248, R2, !PT ;  /* 0x00000002f8027209 */ /* 0x000fe40007810000 */
[----:B------:R-:W-:Y:S02]  /*37b0*/  FSEL R114, R20, -INF , P2 ;  /* 0xff80000014727808 */ /* 0x000fe40001000000 */
[----:B------:R-:W-:Y:S01]  /*37c0*/  FMNMX.FTZ R2, R250, R2, !PT ;  /* 0x00000002fa027209 */ /* 0x000fe20007810000 */
[----:B------:R-:W-:Y:S03]  /*37d0*/  LDSM.16.MT88.4 R20, [R213+0x100] ;  /* 0x00010000d514783b */ /* 0x000fe60000004200 */
[----:B------:R-:W-:-:S04]  /*37e0*/  FMNMX.FTZ R2, R249, R2, !PT ;  /* 0x00000002f9027209 */ /* 0x000fc80007810000 */
[----:B------:R-:W-:Y:S02]  /*37f0*/  FMNMX.FTZ R2, R114, R2, !PT ;  /* 0x0000000272027209 */ /* 0x000fe40007810000 */
[----:B-1----:R-:W-:-:S03]  /*3800*/  FMNMX.FTZ R68, R68, R3, !PT ;  /* 0x0000000344447209 */ /* 0x002fc60007810000 */
[----:B------:R-:W1:Y:S04]  /*3810*/  SHFL.BFLY PT, R3, R2, 0x2, 0x1f ;  /* 0x0c401f0002037f89 */ /* 0x000e6800000e0000 */
[----:B------:R-:W2:Y:S01]  /*3820*/  SHFL.BFLY PT, R6, R68, 0x1, 0x1f ;  /* 0x0c201f0044067f89 */ /* 0x000ea200000e0000 */
[----:B-1----:R-:W-:Y:S02]  /*3830*/  FMNMX.FTZ R2, R2, R3, !PT ;  /* 0x0000000302027209 */ /* 0x002fe40007810000 */
[----:B--2---:R-:W-:-:S03]  /*3840*/  FMNMX.FTZ R68, R68, R6, !PT ;  /* 0x0000000644447209 */ /* 0x004fc60007810000 */
[----:B------:R-:W1:Y:S01]  /*3850*/  SHFL.BFLY PT, R7, R2, 0x1, 0x1f ;  /* 0x0c201f0002077f89 */ /* 0x000e6200000e0000 */
[C---:B------:R-:W-:Y:S01]  /*3860*/  FSETP.NEU.FTZ.AND P2, PT, R68.reuse, -INF , PT ;  /* 0xff8000004400780b */ /* 0x040fe20003f5d000 */
[----:B------:R-:W-:-:S05]  /*3870*/  FMUL.FTZ R6, R68, c[0x0][0x2d0] ;  /* 0x0000b40044067a20 */ /* 0x000fca0000410000 */
[----:B------:R-:W-:-:S05]  /*3880*/  FSEL R6, R6, RZ, P2 ;  /* 0x000000ff06067208 */ /* 0x000fca0001000000 */
[--C-:B------:R-:W-:Y:S02]  /*3890*/  FFMA.FTZ R3, R8, c[0x0][0x2d0], -R6.reuse ;  /* 0x0000b40008037a23 */ /* 0x100fe40000010806 */
[--C-:B------:R-:W-:Y:S02]  /*38a0*/  FFMA.FTZ R0, R28, c[0x0][0x2d0], -R6.reuse ;  /* 0x0000b4001c007a23 */ /* 0x100fe40000010806 */
[----:B------:R2:W-:Y:S08]  /*38b0*/  MUFU.EX2 R163, R3 ;  /* 0x0000000300a37308 */ /* 0x0005f00000000800 */
[----:B------:R3:W-:Y:S01]  /*38c0*/  MUFU.EX2 R161, R0 ;  /* 0x0000000000a17308 */ /* 0x0007e20000000800 */
[----:B--2---:R-:W-:-:S07]  /*38d0*/  FFMA.FTZ R3, R9, c[0x0][0x2d0], -R6 ;  /* 0x0000b40009037a23 */ /* 0x004fce0000010806 */
[----:B------:R1:W2:Y:S01]  /*38e0*/  MUFU.EX2 R111, R3 ;  /* 0x00000003006f7308 */ /* 0x0002a20000000800 */
[----:B---3--:R-:W-:-:S07]  /*38f0*/  FFMA.FTZ R0, R29, c[0x0][0x2d0], -R6 ;  /* 0x0000b4001d007a23 */ /* 0x008fce0000010806 */
[----:B------:R3:W-:Y:S01]  /*3900*/  MUFU.EX2 R180, R0 ;  /* 0x0000000000b47308 */ /* 0x0007e20000000800 */
[----:B-1----:R-:W-:Y:S01]  /*3910*/  FMNMX.FTZ R3, R2, R7, !PT ;  /* 0x0000000702037209 */ /* 0x002fe20007810000 */
[--C-:B------:R-:W-:Y:S01]  /*3920*/  FFMA.FTZ R2, R10, c[0x0][0x2d0], -R6.reuse ;  /* 0x0000b4000a027a23 */ /* 0x100fe20000010806 */
[----:B--2---:R-:W-:Y:S01]  /*3930*/  F2FP.PACK_AB R8, R111, R163 ;  /* 0x000000a36f08723e */ /* 0x004fe200000000ff */
[----:B------:R-:W-:Y:S01]  /*3940*/  FFMA.FTZ R7, R11, c[0x0][0x2d0], -R6 ;  /* 0x0000b4000b077a23 */ /* 0x000fe20000010806 */
[----:B------:R-:W-:-:S03]  /*3950*/  FSETP.NEU.FTZ.AND P2, PT, R3, -INF , PT ;  /* 0xff8000000300780b */ /* 0x000fc60003f5d000 */
[----:B------:R1:W-:Y:S01]  /*3960*/  MUFU.EX2 R34, R2 ;  /* 0x0000000200227308 */ /* 0x0003e20000000800 */
[----:B---3--:R-:W-:-:S07]  /*3970*/  FFMA.FTZ R0, R30, c[0x0][0x2d0], -R6 ;  /* 0x0000b4001e007a23 */ /* 0x008fce0000010806 */
[----:B------:R2:W-:Y:S01]  /*3980*/  MUFU.EX2 R162, R7 ;  /* 0x0000000700a27308 */ /* 0x0005e20000000800 */
[----:B-1----:R-:W-:-:S07]  /*3990*/  FMUL.FTZ R2, R3, c[0x0][0x2d0] ;  /* 0x0000b40003027a20 */ /* 0x002fce0000410000 */
[----:B------:R1:W-:Y:S01]  /*39a0*/  MUFU.EX2 R179, R0 ;  /* 0x0000000000b37308 */ /* 0x0003e20000000800 */
[----:B------:R-:W-:Y:S01]  /*39b0*/  FSEL R2, R2, RZ, P2 ;  /* 0x000000ff02027208 */ /* 0x000fe20001000000 */
[----:B--2---:R-:W-:-:S04]  /*39c0*/  IMAD.MOV.U32 R7, RZ, RZ, R114 ;  /* 0x000000ffff077224 */ /* 0x004fc800078e0072 */
[----:B------:R-:W-:-:S04]  /*39d0*/  FFMA.FTZ R4, R12, c[0x0][0x2d0], -R2 ;  /* 0x0000b4000c047a23 */ /* 0x000fc80000010802 */
[----:B------:R2:W-:Y:S01]  /*39e0*/  MUFU.EX2 R169, R4 ;  /* 0x0000000400a97308 */ /* 0x0005e20000000800 */
[----:B-1----:R-:W-:Y:S02]  /*39f0*/  FFMA.FTZ R0, R31, c[0x0][0x2d0], -R6 ;  /* 0x0000b4001f007a23 */ /* 0x002fe40000010806 */
[----:B------:R-:W-:Y:S05]  /*3a00*/  LDSM.16.MT88.4 R28, [R217+0x900] ;  /* 0x00090000d91c783b */ /* 0x000fea0000004200 */
[----:B------:R1:W-:Y:S01]  /*3a10*/  MUFU.EX2 R5, R0 ;  /* 0x0000000000057308 */ /* 0x0003e20000000800 */
[----:B--2---:R-:W-:-:S07]  /*3a20*/  FFMA.FTZ R4, R13, c[0x0][0x2d0], -R2 ;  /* 0x0000b4000d047a23 */ /* 0x004fce0000010802 */
[----:B------:R2:W3:Y:S01]  /*3a30*/  MUFU.EX2 R168, R4 ;  /* 0x0000000400a87308 */ /* 0x0004e20000000800 */
[----:B-1----:R-:W-:-:S07]  /*3a40*/  FFMA.FTZ R0, R32, c[0x0][0x2d0], -R2 ;  /* 0x0000b40020007a23 */ /* 0x002fce0000010802 */
[----:B------:R1:W-:Y:S01]  /*3a50*/  MUFU.EX2 R160, R0 ;  /* 0x0000000000a07308 */ /* 0x0003e20000000800 */
[----:B--2---:R-:W-:Y:S01]  /*3a60*/  FFMA.FTZ R4, R14, c[0x0][0x2d0], -R2 ;  /* 0x0000b4000e047a23 */ /* 0x004fe20000010802 */
[----:B---3--:R-:W-:-:S06]  /*3a70*/  F2FP.PACK_AB R9, R168, R169 ;  /* 0x000000a9a809723e */ /* 0x008fcc00000000ff */
[----:B------:R2:W-:Y:S01]  /*3a80*/  MUFU.EX2 R178, R4 ;  /* 0x0000000400b27308 */ /* 0x0005e20000000800 */
[----:B-1----:R-:W-:-:S07]  /*3a90*/  FFMA.FTZ R0, R33, c[0x0][0x2d0], -R2 ;  /* 0x0000b40021007a23 */ /* 0x002fce0000010802 */
[----:B------:R1:W-:Y:S01]  /*3aa0*/  MUFU.EX2 R251, R0 ;  /* 0x0000000000fb7308 */ /* 0x0003e20000000800 */
[--C-:B--2---:R-:W-:Y:S02]  /*3ab0*/  FFMA.FTZ R4, R15, c[0x0][0x2d0], -R2.reuse ;  /* 0x0000b4000f047a23 */ /* 0x104fe40000010802 */
[----:B------:R-:W2:Y:S05]  /*3ac0*/  LDSM.16.MT88.4 R12, [R217+0x100] ;  /* 0x00010000d90c783b */ /* 0x000eaa0000004200 */
[----:B------:R3:W4:Y:S01]  /*3ad0*/  MUFU.EX2 R115, R4 ;  /* 0x0000000400737308 */ /* 0x0007220000000800 */
[----:B-1----:R-:W-:-:S07]  /*3ae0*/  FFMA.FTZ R0, R69, c[0x0][0x2d0], -R2 ;  /* 0x0000b40045007a23 */ /* 0x002fce0000010802 */
[----:B------:R1:W-:Y:S01]  /*3af0*/  MUFU.EX2 R252, R0 ;  /* 0x0000000000fc7308 */ /* 0x0003e20000000800 */
[----:B---3--:R-:W-:Y:S01]  /*3b00*/  IMAD.MOV.U32 R4, RZ, RZ, R34 ;  /* 0x000000ffff047224 */ /* 0x008fe200078e0022 */
[----:B----4-:R-:W-:Y:S01]  /*3b10*/  F2FP.PACK_AB R11, R115, R178 ;  /* 0x000000b2730b723e */ /* 0x010fe200000000ff */
[----:B------:R-:W-:Y:S03]  /*3b20*/  LDSM.16.MT88.4 R32, [R214+0x900] ;  /* 0x00090000d620783b */ /* 0x000fe60000004200 */
[----:B------:R-:W-:Y:S01]  /*3b30*/  F2FP.PACK_AB R10, R162, R4 ;  /* 0x00000004a20a723e */ /* 0x000fe200000000ff */
[----:B-1----:R-:W-:Y:S02]  /*3b40*/  FFMA.FTZ R0, R70, c[0x0][0x2d0], -R2 ;  /* 0x0000b40046007a23 */ /* 0x002fe40000010802 */
[----:B------:R-:W-:-:S04]  /*3b50*/  IMAD.MOV.U32 R70, RZ, RZ, R111 ;  /* 0x000000ffff467224 */ /* 0x000fc800078e006f */
[C---:B------:R-:W-:Y:S01]  /*3b60*/  HMMA.16816.F32 R76, R8.reuse, R20, RZ ;  /* 0x00000014084c723c */ /* 0x040fe200000018ff */
[----:B------:R1:W3:Y:S07]  /*3b70*/  MUFU.EX2 R69, R0 ;  /* 0x0000000000457308 */ /* 0x0002ee0000000800 */
[C---:B------:R-:W-:Y:S01]  /*3b80*/  HMMA.16816.F32 R64, R8.reuse, R22, RZ ;  /* 0x000000160840723c */ /* 0x040fe200000018ff */
[----:B------:R-:W4:Y:S07]  /*3b90*/  LDSM.16.MT88.4 R20, [R213+0x4100] ;  /* 0x00410000d514783b */ /* 0x000f2e0000004200 */
[----:B------:R-:W-:Y:S01]  /*3ba0*/  HMMA.16816.F32 R60, R8, R16, RZ ;  /* 0x00000010083c723c */ /* 0x000fe200000018ff */
[----:B-1----:R-:W-:-:S02]  /*3bb0*/  FFMA.FTZ R0, R71, c[0x0][0x2d0], -R6 ;  /* 0x0000b40047007a23 */ /* 0x002fc40000010806 */
[----:B------:R-:W-:Y:S02]  /*3bc0*/  IMAD.MOV.U32 R71, RZ, RZ, R115 ;  /* 0x000000ffff477224 */ /* 0x000fe400078e0073 */
[----:B------:R1:W-:Y:S03]  /*3bd0*/  MUFU.EX2 R243, R0 ;  /* 0x0000000000f37308 */ /* 0x0003e60000000800 */
[C---:B------:R-:W-:Y:S01]  /*3be0*/  HMMA.16816.F32 R56, R8.reuse, R18, RZ ;  /* 0x000000120838723c */ /* 0x040fe200000018ff */
[----:B------:R-:W5:Y:S07]  /*3bf0*/  LDSM.16.MT88.4 R16, [R217+0x4100] ;  /* 0x00410000d910783b */ /* 0x000f6e0000004200 */
[----:B--2---:R-:W-:Y:S01]  /*3c00*/  HMMA.16816.F32 R48, R8, R12, RZ ;  /* 0x0000000c0830723c */ /* 0x004fe200000018ff */
[----:B-1----:R-:W-:-:S07]  /*3c10*/  FFMA.FTZ R0, R109, c[0x0][0x2d0], -R6 ;  /* 0x0000b4006d007a23 */ /* 0x002fce0000010806 */
[C---:B------:R-:W-:Y:S01]  /*3c20*/  HMMA.16816.F32 R44, R8.reuse, R14, RZ ;  /* 0x0000000e082c723c */ /* 0x040fe200000018ff */
[----:B------:R-:W1:Y:S01]  /*3c30*/  LDSM.16.MT88.4 R12, [R216+0x4100] ;  /* 0x00410000d80c783b */ /* 0x000e620000004200 */
[----:B------:R2:W1:Y:S06]  /*3c40*/  MUFU.EX2 R241, R0 ;  /* 0x0000000000f17308 */ /* 0x00046c0000000800 */
[C---:B------:R-:W-:Y:S08]  /*3c50*/  HMMA.16816.F32 R52, R8.reuse, R24, RZ ;  /* 0x000000180834723c */ /* 0x040ff000000018ff */
[----:B------:R-:W-:Y:S01]  /*3c60*/  HMMA.16816.F32 R72, R8, R26, RZ ;  /* 0x0000001a0848723c */ /* 0x000fe200000018ff */
[----:B------:R-:W1:Y:S01]  /*3c70*/  LDSM.16.MT88.4 R24, [R216+0x900] ;  /* 0x00090000d818783b */ /* 0x000e620000004200 */
[----:B--2---:R-:W-:-:S04]  /*3c80*/  FFMA.FTZ R0, R108, c[0x0][0x2d0], -R6 ;  /* 0x0000b4006c007a23 */ /* 0x004fc80000010806 */
[----:B------:R2:W-:Y:S02]  /*3c90*/  MUFU.EX2 R240, R0 ;  /* 0x0000000000f07308 */ /* 0x0005e40000000800 */
[C---:B----4-:R-:W-:Y:S08]  /*3ca0*/  HMMA.16816.F32 R84, R8.reuse, R20, RZ ;  /* 0x000000140854723c */ /* 0x050ff000000018ff */
[----:B------:R-:W-:Y:S01]  /*3cb0*/  HMMA.16816.F32 R88, R8, R22, RZ ;  /* 0x000000160858723c */ /* 0x000fe200000018ff */
[----:B------:R-:W4:Y:S01]  /*3cc0*/  LDSM.16.MT88.4 R20, [R213+0x4900] ;  /* 0x00490000d514783b */ /* 0x000f220000004200 */
[----:B--2---:R-:W-:-:S06]  /*3cd0*/  FFMA.FTZ R0, R110, c[0x0][0x2d0], -R6 ;  /* 0x0000b4006e007a23 */ /* 0x004fcc0000010806 */
[C---:B------:R-:W-:Y:S01]  /*3ce0*/  HMMA.16816.F32 R100, R8.reuse, R40, RZ ;  /* 0x000000280864723c */ /* 0x040fe200000018ff */
[----:B------:R2:W1:Y:S07]  /*3cf0*/  MUFU.EX2 R242, R0 ;  /* 0x0000000000f27308 */ /* 0x00046e0000000800 */
[C---:B------:R-:W-:Y:S01]  /*3d00*/  HMMA.16816.F32 R104, R8.reuse, R42, RZ ;  /* 0x0000002a0868723c */ /* 0x040fe200000018ff */
[----:B------:R-:W3:Y:S07]  /*3d10*/  LDSM.16.MT88.4 R40, [R214+0x4900] ;  /* 0x00490000d628783b */ /* 0x000eee0000004200 */
[----:B-----5:R-:W-:Y:S01]  /*3d20*/  HMMA.16816.F32 R96, R8, R16, RZ ;  /* 0x000000100860723c */ /* 0x020fe200000018ff */
[----:B--2---:R-:W-:-:S04]  /*3d30*/  FFMA.FTZ R0, R112, c[0x0][0x2d0], -R2 ;  /* 0x0000b40070007a23 */ /* 0x004fc80000010802 */
[----:B------:R2:W-:Y:S03]  /*3d40*/  MUFU.EX2 R239, R0 ;  /* 0x0000000000ef7308 */ /* 0x0005e60000000800 */
[C---:B------:R-:W-:Y:S01]  /*3d50*/  HMMA.16816.F32 R92, R8.reuse, R18, RZ ;  /* 0x00000012085c723c */ /* 0x040fe200000018ff */
[----:B------:R-:W5:Y:S07]  /*3d60*/  LDSM.16.MT88.4 R16, [R217+0x4900] ;  /* 0x00490000d910783b */ /* 0x000f6e0000004200 */
[----:B-1----:R-:W-:Y:S01]  /*3d70*/  HMMA.16816.F32 R116, R8, R12, RZ ;  /* 0x0000000c0874723c */ /* 0x002fe200000018ff */
[----:B--2---:R-:W-:-:S07]  /*3d80*/  FFMA.FTZ R0, R113, c[0x0][0x2d0], -R2 ;  /* 0x0000b40071007a23 */ /* 0x004fce0000010802 */
[----:B------:R-:W-:Y:S01]  /*3d90*/  HMMA.16816.F32 R80, R8, R14, RZ ;  /* 0x0000000e0850723c */ /* 0x000fe200000018ff */
[----:B------:R-:W1:Y:S01]  /*3da0*/  LDSM.16.MT88.4 R12, [R216+0x4900] ;  /* 0x00490000d80c783b */ /* 0x000e620000004200 */
[----:B------:R2:W1:Y:S05]  /*3db0*/  MUFU.EX2 R238, R0 ;  /* 0x0000000000ee7308 */ /* 0x00046a0000000800 */
[----:B------:R-:W-:Y:S02]  /*3dc0*/  F2FP.PACK_AB R8, R180, R161 ;  /* 0x000000a1b408723e */ /* 0x000fe400000000ff */
[----:B------:R-:W-:Y:S02]  /*3dd0*/  F2FP.PACK_AB R10, R5, R179 ;  /* 0x000000b3050a723e */ /* 0x000fe400000000ff */
[----:B------:R-:W-:-:S02]  /*3de0*/  F2FP.PACK_AB R9, R251, R160 ;  /* 0x000000a0fb09723e */ /* 0x000fc400000000ff */
[----:B---3--:R-:W-:Y:S01]  /*3df0*/  F2FP.PACK_AB R11, R69, R252 ;  /* 0x000000fc450b723e */ /* 0x008fe200000000ff */
[----:B--2---:R-:W-:-:S06]  /*3e00*/  FFMA.FTZ R0, R124, c[0x0][0x2d0], -R2 ;  /* 0x0000b4007c007a23 */ /* 0x004fcc0000010802 */
[C---:B------:R-:W-:Y:S01]  /*3e10*/  HMMA.16816.F32 R128, R8.reuse, R36, R76 ;  /* 0x000000240880723c */ /* 0x040fe2000000184c */
[----:B------:R2:W-:Y:S07]  /*3e20*/  MUFU.EX2 R237, R0 ;  /* 0x0000000000ed7308 */ /* 0x0005ee0000000800 */
[C---:B------:R-:W-:Y:S01]  /*3e30*/  HMMA.16816.F32 R120, R8.reuse, R38, R64 ;  /* 0x000000260878723c */ /* 0x040fe20000001840 */
[----:B------:R-:W3:Y:S07]  /*3e40*/  LDSM.16.MT88.4 R36, [R213+0x1100] ;  /* 0x00110000d524783b */ /* 0x000eee0000004200 */
[----:B------:R-:W-:Y:S01]  /*3e50*/  HMMA.16816.F32 R76, R8, R32, R60 ;  /* 0x00000020084c723c */ /* 0x000fe2000000183c */
[----:B--2---:R-:W-:-:S04]  /*3e60*/  FFMA.FTZ R0, R132, c[0x0][0x2d0], -R2 ;  /* 0x0000b40084007a23 */ /* 0x004fc80000010802 */
[----:B------:R2:W1:Y:S03]  /*3e70*/  MUFU.EX2 R236, R0 ;  /* 0x0000000000ec7308 */ /* 0x0004660000000800 */
[C---:B------:R-:W-:Y:S01]  /*3e80*/  HMMA.16816.F32 R64, R8.reuse, R34, R56 ;  /* 0x000000220840723c */ /* 0x040fe20000001838 */
[----:B------:R-:W-:Y:S07]  /*3e90*/  LDSM.16.MT88.4 R32, [R214+0x1100] ;  /* 0x00110000d620783b */ /* 0x000fee0000004200 */
[----:B------:R-:W-:Y:S01]  /*3ea0*/  HMMA.16816.F32 R60, R8, R28, R48 ;  /* 0x0000001c083c723c */ /* 0x000fe20000001830 */
[----:B--2---:R-:W-:-:S07]  /*3eb0*/  FFMA.FTZ R0, R136, c[0x0][0x2d0], -R6 ;  /* 0x0000b40088007a23 */ /* 0x004fce0000010806 */
[C---:B------:R-:W-:Y:S01]  /*3ec0*/  HMMA.16816.F32 R48, R8.reuse, R24, R52 ;  /* 0x000000180830723c */ /* 0x040fe20000001834 */
[----:B------:R2:W-:Y:S07]  /*3ed0*/  MUFU.EX2 R192, R0 ;  /* 0x0000000000c07308 */ /* 0x0005ee0000000800 */
[C---:B------:R-:W-:Y:S01]  /*3ee0*/  HMMA.16816.F32 R56, R8.reuse, R26, R72 ;  /* 0x0000001a0838723c */ /* 0x040fe20000001848 */
[----:B------:R-:W1:Y:S07]  /*3ef0*/  LDSM.16.MT88.4 R24, [R217+0x1100] ;  /* 0x00110000d918783b */ /* 0x000e6e0000004200 */
[----:B------:R-:W-:Y:S01]  /*3f00*/  HMMA.16816.F32 R44, R8, R30, R44 ;  /* 0x0000001e082c723c */ /* 0x000fe2000000182c */
[----:B------:R-:W1:Y:S01]  /*3f10*/  LDSM.16.MT88.4 R28, [R216+0x1100] ;  /* 0x00110000d81c783b */ /* 0x000e620000004200 */
[----:B--2---:R-:W-:-:S04]  /*3f20*/  FFMA.FTZ R0, R138, c[0x0][0x2d0], -R6 ;  /* 0x0000b4008a007a23 */ /* 0x004fc80000010806 */
[----:B------:R2:W1:Y:S02]  /*3f30*/  MUFU.EX2 R182, R0 ;  /* 0x0000000000b67308 */ /* 0x0004640000000800 */
[C---:B----4-:R-:W-:Y:S08]  /*3f40*/  HMMA.16816.F32 R112, R8.reuse, R22, R88 ;  /* 0x000000160870723c */ /* 0x050ff00000001858 */
[----:B------:R-:W-:Y:S01]  /*3f50*/  HMMA.16816.F32 R124, R8, R40, R100 ;  /* 0x00000028087c723c */ /* 0x000fe20000001864 */
[----:B--2---:R-:W-:-:S07]  /*3f60*/  FFMA.FTZ R0, R137, c[0x0][0x2d0], -R6 ;  /* 0x0000b40089007a23 */ /* 0x004fce0000010806 */
[C---:B------:R-:W-:Y:S01]  /*3f70*/  HMMA.16816.F32 R108, R8.reuse, R20, R84 ;  /* 0x00000014086c723c */ /* 0x040fe20000001854 */
[----:B------:R-:W2:Y:S01]  /*3f80*/  LDSM.16.MT88.4 R20, [R213+0x5100] ;  /* 0x00510000d514783b */ /* 0x000ea20000004200 */
[----:B------:R4:W-:Y:S06]  /*3f90*/  MUFU.EX2 R181, R0 ;  /* 0x0000000000b57308 */ /* 0x0009ec0000000800 */
[C---:B------:R-:W-:Y:S08]  /*3fa0*/  HMMA.16816.F32 R132, R8.reuse, R42, R104 ;  /* 0x0000002a0884723c */ /* 0x040ff00000001868 */
[----:B-----5:R-:W-:Y:S01]  /*3fb0*/  HMMA.16816.F32 R100, R8, R16, R96 ;  /* 0x000000100864723c */ /* 0x020fe20000001860 */
[----:B----4-:R-:W-:-:S04]  /*3fc0*/  FFMA.FTZ R0, R139, c[0x0][0x2d0], -R6 ;  /* 0x0000b4008b007a23 */ /* 0x010fc80000010806 */
[----:B------:R4:W5:Y:S03]  /*3fd0*/  MUFU.EX2 R183, R0 ;  /* 0x0000000000b77308 */ /* 0x0009660000000800 */
[C---:B------:R-:W-:Y:S01]  /*3fe0*/  HMMA.16816.F32 R92, R8.reuse, R18, R92 ;  /* 0x00000012085c723c */ /* 0x040fe2000000185c */
[----:B------:R-:W-:Y:S07]  /*3ff0*/  LDSM.16.MT88.4 R16, [R217+0x5100] ;  /* 0x00510000d910783b */ /* 0x000fee0000004200 */
[----:B-1----:R-:W-:Y:S01]  /*4000*/  HMMA.16816.F32 R88, R8, R12, R116 ;  /* 0x0000000c0858723c */ /* 0x002fe20000001874 */
[----:B----4-:R-:W-:-:S07]  /*4010*/  FFMA.FTZ R0, R149, c[0x0][0x2d0], -R2 ;  /* 0x0000b40095007a23 */ /* 0x010fce0000010802 */
[----:B------:R-:W-:Y:S01]  /*4020*/  HMMA.16816.F32 R72, R8, R14, R80 ;  /* 0x0000000e0848723c */ /* 0x000fe20000001850 */
[----:B------:R-:W-:Y:S01]  /*4030*/  LDSM.16.MT88.4 R12, [R216+0x5100] ;  /* 0x00510000d80c783b */ /* 0x000fe20000004200 */
[----:B------:R-:W-:Y:S02]  /*4040*/  IMAD.MOV.U32 R119, RZ, RZ, R180 ;  /* 0x000000ffff777224 */ /* 0x000fe400078e00b4 */
[----:B------:R1:W-:Y:S01]  /*4050*/  MUFU.EX2 R180, R0 ;  /* 0x0000000000b47308 */ /* 0x0003e20000000800 */
[----:B------:R-:W-:Y:S02]  /*4060*/  IMAD.MOV.U32 R118, RZ, RZ, R179 ;  /* 0x000000ffff767224 */ /* 0x000fe400078e00b3 */
[----:B------:R-:W-:Y:S01]  /*4070*/  F2FP.PACK_AB R8, R241, R243 ;  /* 0x000000f3f108723e */ /* 0x000fe200000000ff */
[----:B------:R-:W-:Y:S01]  /*4080*/  IMAD.MOV.U32 R117, RZ, RZ, R169 ;  /* 0x000000ffff757224 */ /* 0x000fe200078e00a9 */
[----:B------:R-:W-:Y:S01]  /*4090*/  F2FP.PACK_AB R10, R242, R240 ;  /* 0x000000f0f20a723e */ /* 0x000fe200000000ff */
[----:B------:R-:W-:Y:S01]  /*40a0*/  IMAD.MOV.U32 R116, RZ, RZ, R168 ;  /* 0x000000ffff747224 */ /* 0x000fe200078e00a8 */
[----:B------:R-:W-:-:S02]  /*40b0*/  F2FP.PACK_AB R9, R238, R239 ;  /* 0x000000efee09723e */ /* 0x000fc400000000ff */
[----:B------:R-:W-:-:S07]  /*40c0*/  F2FP.PACK_AB R11, R236, R237 ;  /* 0x000000edec0b723e */ /* 0x000fce00000000ff */
[----:B---3--:R-:W-:Y:S01]  /*40d0*/  HMMA.16816.F32 R84, R8, R36, R128 ;  /* 0x000000240854723c */ /* 0x008fe20000001880 */
[----:B-1----:R-:W-:-:S04]  /*40e0*/  FFMA.FTZ R0, R148, c[0x0][0x2d0], -R2 ;  /* 0x0000b40094007a23 */ /* 0x002fc80000010802 */
[----:B------:R1:W3:Y:S02]  /*40f0*/  MUFU.EX2 R179, R0 ;  /* 0x0000000000b37308 */ /* 0x0002e40000000800 */
[----:B------:R-:W-:Y:S01]  /*4100*/  IMAD.MOV.U32 R131, RZ, RZ, R162 ;  /* 0x000000ffff837224 */ /* 0x000fe200078e00a2 */
[----:B------:R-:W-:Y:S01]  /*4110*/  HMMA.16816.F32 R80, R8, R38, R120 ;  /* 0x000000260850723c */ /* 0x000fe20000001878 */
[----:B------:R-:W4:Y:S01]  /*4120*/  LDSM.16.MT88.4 R36, [R214+0x5100] ;  /* 0x00510000d624783b */ /* 0x000f220000004200 */
[----:B------:R-:W-:Y:S02]  /*4130*/  IMAD.MOV.U32 R130, RZ, RZ, R161 ;  /* 0x000000ffff827224 */ /* 0x000fe400078e00a1 */
[----:B------:R-:W-:-:S03]  /*4140*/  IMAD.MOV.U32 R129, RZ, RZ, R160 ;  /* 0x000000ffff817224 */ /* 0x000fc600078e00a0 */
[----:B------:R-:W-:Y:S01]  /*4150*/  IMAD.MOV.U32 R122, RZ, RZ, R71 ;  /* 0x000000ffff7a7224 */ /* 0x000fe200078e0047 */
[C---:B------:R-:W-:Y:S01]  /*4160*/  HMMA.16816.F32 R52, R8.reuse, R26, R44 ;  /* 0x0000001a0834723c */ /* 0x040fe2000000182c */
[----:B------:R-:W-:Y:S02]  /*4170*/  IMAD.MOV.U32 R71, RZ, RZ, R163 ;  /* 0x000000ffff477224 */ /* 0x000fe400078e00a3 */
[----:B------:R-:W-:Y:S02]  /*4180*/  IMAD.MOV.U32 R123, RZ, RZ, R131 ;  /* 0x000000ffff7b7224 */ /* 0x000fe400078e0083 */
[----:B-1----:R-:W-:Y:S02]  /*4190*/  FFMA.FTZ R0, R150, c[0x0][0x2d0], -R2 ;  /* 0x0000b40096007a23 */ /* 0x002fe40000010802 */
[----:B------:R-:W-:Y:S01]  /*41a0*/  IMAD.MOV.U32 R131, RZ, RZ, R116 ;  /* 0x000000ffff837224 */ /* 0x000fe200078e0074 */
[C---:B------:R-:W-:Y:S08]  /*41b0*/  HMMA.16816.F32 R44, R8.reuse, R28, R48 ;  /* 0x0000001c082c723c */ /* 0x040ff00000001830 */
[C---:B------:R-:W-:Y:S01]  /*41c0*/  HMMA.16816.F32 R40, R8.reuse, R30, R56 ;  /* 0x0000001e0828723c */ /* 0x040fe20000001838 */
[----:B------:R-:W1:Y:S07]  /*41d0*/  LDSM.16.MT88.4 R28, [R213+0x1900] ;  /* 0x00190000d51c783b */ /* 0x000e6e0000004200 */
[C---:B------:R-:W-:Y:S01]  /*41e0*/  HMMA.16816.F32 R60, R8.reuse, R24, R60 ;  /* 0x00000018083c723c */ /* 0x040fe2000000183c */
[----:B------:R-:W1:Y:S07]  /*41f0*/  LDSM.16.MT88.4 R24, [R214+0x1900] ;  /* 0x00190000d618783b */ /* 0x000e6e0000004200 */
[C---:B--2---:R-:W-:Y:S08]  /*4200*/  HMMA.16816.F32 R96, R8.reuse, R20, R108 ;  /* 0x000000140860723c */ /* 0x044ff0000000186c */
[C---:B----4-:R-:W-:Y:S07]  /*4210*/  HMMA.16816.F32 R108, R8.reuse, R36, R124 ;  /* 0x00000024086c723c */ /* 0x050fee000000187c */
[----:B------:R-:W-:Y:S01]  /*4220*/  IMAD.MOV.U32 R124, RZ, RZ, R119 ;  /* 0x000000ffff7c7224 */ /* 0x000fe200078e0077 */
[----:B------:R-:W-:Y:S01]  /*4230*/  HMMA.16816.F32 R76, R8, R32, R76 ;  /* 0x00000020084c723c */ /* 0x000fe2000000184c */
[----:B------:R-:W-:-:S02]  /*4240*/  IMAD.MOV.U32 R119, RZ, RZ, R4 ;  /* 0x000000ffff777224 */ /* 0x000fc400078e0004 */
[----:B------:R2:W-:Y:S01]  /*4250*/  MUFU.EX2 R4, R0 ;  /* 0x0000000000047308 */ /* 0x0005e20000000800 */
[----:B------:R-:W-:Y:S02]  /*4260*/  IMAD.MOV.U32 R125, RZ, RZ, R118 ;  /* 0x000000ffff7d7224 */ /* 0x000fe400078e0076 */
[----:B------:R-:W-:Y:S02]  /*4270*/  IMAD.MOV.U32 R118, RZ, RZ, R178 ;  /* 0x000000ffff767224 */ /* 0x000fe400078e00b2 */
[----:B------:R-:W-:Y:S01]  /*4280*/  HMMA.16816.F32 R64, R8, R34, R64 ;  /* 0x000000220840723c */ /* 0x000fe20000001840 */
[----:B------:R-:W-:Y:S01]  /*4290*/  LDSM.16.MT88.4 R32, [R216+0x1900] ;  /* 0x00190000d820783b */ /* 0x000fe20000004200 */
[----:B------:R-:W-:Y:S02]  /*42a0*/  IMAD.MOV.U32 R128, RZ, RZ, R118 ;  /* 0x000000ffff807224 */ /* 0x000fe400078e0076 */
[----:B------:R-:W-:Y:S02]  /*42b0*/  IMAD.MOV.U32 R127, RZ, RZ, R69 ;  /* 0x000000ffff7f7224 */ /* 0x000fe400078e0045 */
[----:B------:R-:W-:-:S02]  /*42c0*/  IMAD.MOV.U32 R126, RZ, RZ, R7 ;  /* 0x000000ffff7e7224 */ /* 0x000fc400078e0007 */
[----:B------:R-:W-:Y:S01]  /*42d0*/  HMMA.16816.F32 R104, R8, R22, R112 ;  /* 0x000000160868723c */ /* 0x000fe20000001870 */
[----:B------:R-:W4:Y:S01]  /*42e0*/  LDSM.16.MT88.4 R20, [R217+0x1900] ;  /* 0x00190000d914783b */ /* 0x000f220000004200 */
[----:B--2---:R-:W-:-:S04]  /*42f0*/  FFMA.FTZ R0, R151, c[0x0][0x2d0], -R2 ;  /* 0x0000b40097007a23 */ /* 0x004fc80000010802 */
[----:B------:R2:W1:Y:S02]  /*4300*/  MUFU.EX2 R178, R0 ;  /* 0x0000000000b27308 */ /* 0x0004640000000800 */
[C---:B------:R-:W-:Y:S08]  /*4310*/  HMMA.16816.F32 R112, R8.reuse, R38, R132 ;  /* 0x000000260870723c */ /* 0x040ff00000001884 */
[----:B------:R-:W-:Y:S01]  /*4320*/  HMMA.16816.F32 R100, R8, R16, R100 ;  /* 0x000000100864723c */ /* 0x000fe20000001864 */
[----:B--2---:R-:W-:-:S07]  /*4330*/  FFMA.FTZ R0, R153, c[0x0][0x2d0], -R6 ;  /* 0x0000b40099007a23 */ /* 0x004fce0000010806 */
[C---:B------:R-:W-:Y:S01]  /*4340*/  HMMA.16816.F32 R92, R8.reuse, R18, R92 ;  /* 0x00000012085c723c */ /* 0x040fe2000000185c */
[----:B------:R-:W-:Y:S01]  /*4350*/  LDSM.16.MT88.4 R16, [R213+0x2100] ;  /* 0x00210000d510783b */ /* 0x000fe20000004200 */
[----:B------:R2:W-:Y:S06]  /*4360*/  MUFU.EX2 R169, R0 ;  /* 0x0000000000a97308 */ /* 0x0005ec0000000800 */
[C---:B------:R-:W-:Y:S08]  /*4370*/  HMMA.16816.F32 R88, R8.reuse, R12, R88 ;  /* 0x0000000c0858723c */ /* 0x040ff00000001858 */
[----:B------:R-:W-:Y:S01]  /*4380*/  HMMA.16816.F32 R72, R8, R14, R72 ;  /* 0x0000000e0848723c */ /* 0x000fe20000001848 */
[----:B------:R-:W4:Y:S01]  /*4390*/  LDSM.16.MT88.4 R12, [R213+0x5900] ;  /* 0x00590000d50c783b */ /* 0x000f220000004200 */
[----:B--2---:R-:W-:-:S05]  /*43a0*/  FFMA.FTZ R0, R154, c[0x0][0x2d0], -R6 ;  /* 0x0000b4009a007a23 */ /* 0x004fca0000010806 */
[----:B------:R-:W-:Y:S01]  /*43b0*/  F2FP.PACK_AB R8, R182, R192 ;  /* 0x000000c0b608723e */ /* 0x000fe200000000ff */
[----:B------:R2:W2:Y:S01]  /*43c0*/  MUFU.EX2 R168, R0 ;  /* 0x0000000000a87308 */ /* 0x0004a20000000800 */
[----:B-----5:R-:W-:Y:S02]  /*43d0*/  F2FP.PACK_AB R10, R183, R181 ;  /* 0x000000b5b70a723e */ /* 0x020fe400000000ff */
[----:B---3--:R-:W-:Y:S02]  /*43e0*/  F2FP.PACK_AB R9, R179, R180 ;  /* 0x000000b4b309723e */ /* 0x008fe400000000ff */
[----:B-1----:R-:W-:-:S07]  /*43f0*/  F2FP.PACK_AB R11, R178, R4 ;  /* 0x00000004b20b723e */ /* 0x002fce00000000ff */
[----:B------:R-:W-:Y:S01]  /*4400*/  HMMA.16816.F32 R84, R8, R28, R84 ;  /* 0x0000001c0854723c */ /* 0x000fe20000001854 */
[----:B--2---:R-:W-:-:S07]  /*4410*/  FFMA.FTZ R0, R152, c[0x0][0x2d0], -R6 ;  /* 0x0000b40098007a23 */ /* 0x004fce0000010806 */
[C---:B------:R-:W-:Y:S01]  /*4420*/  HMMA.16816.F32 R56, R8.reuse, R30, R80 ;  /* 0x0000001e0838723c */ /* 0x040fe20000001850 */
[----:B------:R-:W1:Y:S01]  /*4430*/  LDSM.16.MT88.4 R28, [R214+0x5900] ;  /* 0x00590000d61c783b */ /* 0x000e620000004200 */
[----:B------:R2:W-:Y:S06]  /*4440*/  MUFU.EX2 R162, R0 ;  /* 0x0000000000a27308 */ /* 0x0005ec0000000800 */
[C---:B------:R-:W-:Y:S08]  /*4450*/  HMMA.16816.F32 R76, R8.reuse, R24, R76 ;  /* 0x00000018084c723c */ /* 0x040ff0000000184c */
[----:B------:R-:W-:Y:S01]  /*4460*/  HMMA.16816.F32 R64, R8, R26, R64 ;  /* 0x0000001a0840723c */ /* 0x000fe20000001840 */
[----:B------:R-:W3:Y:S01]  /*4470*/  LDSM.16.MT88.4 R24, [R217+0x5900] ;  /* 0x00590000d918783b */ /* 0x000ee20000004200 */
[----:B--2---:R-:W-:-:S04]  /*4480*/  FFMA.FTZ R0, R155, c[0x0][0x2d0], -R6 ;  /* 0x0000b4009b007a23 */ /* 0x004fc80000010806 */
[----:B------:R2:W5:Y:S02]  /*4490*/  MUFU.EX2 R163, R0 ;  /* 0x0000000000a37308 */ /* 0x0005640000000800 */
[C---:B----4-:R-:W-:Y:S08]  /*44a0*/  HMMA.16816.F32 R60, R8.reuse, R20, R60 ;  /* 0x00000014083c723c */ /* 0x050ff0000000183c */
[----:B------:R-:W-:Y:S01]  /*44b0*/  HMMA.16816.F32 R52, R8, R22, R52 ;  /* 0x000000160834723c */ /* 0x000fe20000001834 */
[----:B------:R-:W4:Y:S01]  /*44c0*/  LDSM.16.MT88.4 R20, [R216+0x5900] ;  /* 0x00590000d814783b */ /* 0x000f220000004200 */
[----:B--2---:R-:W-:-:S06]  /*44d0*/  FFMA.FTZ R0, R156, c[0x0][0x2d0], -R2 ;  /* 0x0000b4009c007a23 */ /* 0x004fcc0000010802 */
[C---:B------:R-:W-:Y:S01]  /*44e0*/  HMMA.16816.F32 R48, R8.reuse, R32, R44 ;  /* 0x000000200830723c */ /* 0x040fe2000000182c */
[----:B------:R2:W-:Y:S07]  /*44f0*/  MUFU.EX2 R161, R0 ;  /* 0x0000000000a17308 */ /* 0x0005ee0000000800 */
[C---:B------:R-:W-:Y:S01]  /*4500*/  HMMA.16816.F32 R36, R8.reuse, R34, R40 ;  /* 0x000000220824723c */ /* 0x040fe20000001828 */
[----:B------:R-:W-:Y:S07]  /*4510*/  LDSM.16.MT88.4 R32, [R217+0x2100] ;  /* 0x00210000d920783b */ /* 0x000fee0000004200 */
[----:B------:R-:W-:Y:S01]  /*4520*/  HMMA.16816.F32 R44, R8, R12, R96 ;  /* 0x0000000c082c723c */ /* 0x000fe20000001860 */
[----:B--2---:R-:W-:-:S04]  /*4530*/  FFMA.FTZ R0, R158, c[0x0][0x2d0], -R2 ;  /* 0x0000b4009e007a23 */ /* 0x004fc80000010802 */
[----:B------:R2:W2:Y:S03]  /*4540*/  MUFU.EX2 R160, R0 ;  /* 0x0000000000a07308 */ /* 0x0004a60000000800 */
[C---:B------:R-:W-:Y:S01]  /*4550*/  HMMA.16816.F32 R40, R8.reuse, R14, R104 ;  /* 0x0000000e0828723c */ /* 0x040fe20000001868 */
[----:B------:R-:W5:Y:S07]  /*4560*/  LDSM.16.MT88.4 R12, [R214+0x2100] ;  /* 0x00210000d60c783b */ /* 0x000f6e0000004200 */
[----:B-1----:R-:W-:Y:S01]  /*4570*/  HMMA.16816.F32 R80, R8, R28, R108 ;  /* 0x0000001c0850723c */ /* 0x002fe2000000186c */
[----:B--2---:R-:W-:-:S02]  /*4580*/  FFMA.FTZ R0, R159, c[0x0][0x2d0], -R2 ;  /* 0x0000b4009f007a23 */ /* 0x004fc40000010802 */
[----:B------:R-:W-:-:S05]  /*4590*/  IMAD.MOV.U32 R159, RZ, RZ, R129 ;  /* 0x000000ffff9f7224 */ /* 0x000fca00078e0081 */
[C---:B------:R-:W-:Y:S01]  /*45a0*/  HMMA.16816.F32 R104, R8.reuse, R30, R112 ;  /* 0x0000001e0868723c */ /* 0x040fe20000001870 */
[----:B------:R1:W-:Y:S01]  /*45b0*/  MUFU.EX2 R158, R0 ;  /* 0x00000000009e7308 */ /* 0x0003e20000000800 */
[----:B------:R-:W-:Y:S01]  /*45c0*/  IMAD.MOV.U32 R129, RZ, RZ, R119 ;  /* 0x000000ffff817224 */ /* 0x000fe200078e0077 */
[----:B------:R-:W2:Y:S05]  /*45d0*/  LDSM.16.MT88.4 R28, [R216+0x2100] ;  /* 0x00210000d81c783b */ /* 0x000eaa0000004200 */
[C---:B---3--:R-:W-:Y:S08]  /*45e0*/  HMMA.16816.F32 R112, R8.reuse, R26, R92 ;  /* 0x0000001a0870723c */ /* 0x048ff0000000185c */
[----:B----4-:R-:W-:Y:S01]  /*45f0*/  HMMA.16816.F32 R108, R8, R20, R88 ;  /* 0x00000014086c723c */ /* 0x010fe20000001858 */
[----:B-1----:R-:W-:-:S02]  /*4600*/  FFMA.FTZ R0, R157, c[0x0][0x2d0], -R2 ;  /* 0x0000b4009d007a23 */ /* 0x002fc40000010802 */
[----:B------:R-:W-:Y:S02]  /*4610*/  IMAD.MOV.U32 R157, RZ, RZ, R130 ;  /* 0x000000ffff9d7224 */ /* 0x000fe400078e0082 */
[----:B------:R-:W-:Y:S01]  /*4620*/  IMAD.MOV.U32 R130, RZ, RZ, R117 ;  /* 0x000000ffff827224 */ /* 0x000fe200078e0075 */
[----:B------:R1:W3:Y:S02]  /*4630*/  MUFU.EX2 R156, R0 ;  /* 0x00000000009c7308 */ /* 0x0002e40000000800 */
[C---:B------:R-:W-:Y:S01]  /*4640*/  HMMA.16816.F32 R116, R8.reuse, R24, R100 ;  /* 0x000000180874723c */ /* 0x040fe20000001864 */
[----:B------:R-:W4:Y:S07]  /*4650*/  LDSM.16.MT88.4 R24, [R213+0x6100] ;  /* 0x00610000d518783b */ /* 0x000f2e0000004200 */
[----:B------:R-:W-:Y:S01]  /*4660*/  HMMA.16816.F32 R96, R8, R22, R72 ;  /* 0x000000160860723c */ /* 0x000fe20000001848 */
[----:B------:R-:W2:Y:S01]  /*4670*/  LDSM.16.MT88.4 R20, [R214+0x6100] ;  /* 0x00610000d614783b */ /* 0x000ea20000004200 */
[----:B-1----:R-:W-:-:S05]  /*4680*/  FFMA.FTZ R0, R170, c[0x0][0x2d0], -R6 ;  /* 0x0000b400aa007a23 */ /* 0x002fca0000010806 */
[----:B------:R-:W-:Y:S01]  /*4690*/  F2FP.PACK_AB R8, R168, R169 ;  /* 0x000000a9a808723e */ /* 0x000fe200000000ff */
[----:B------:R-:W-:Y:S01]  /*46a0*/  IMAD.MOV.U32 R170, RZ, RZ, R122 ;  /* 0x000000ffffaa7224 */ /* 0x000fe200078e007a */
[----:B-----5:R-:W-:Y:S01]  /*46b0*/  F2FP.PACK_AB R10, R163, R162 ;  /* 0x000000a2a30a723e */ /* 0x020fe200000000ff */
[----:B------:R1:W-:Y:S01]  /*46c0*/  MUFU.EX2 R155, R0 ;  /* 0x00000000009b7308 */ /* 0x0003e20000000800 */
[----:B------:R-:W-:Y:S02]  /*46d0*/  F2FP.PACK_AB R9, R160, R161 ;  /* 0x000000a1a009723e */ /* 0x000fe400000000ff */
[----:B---3--:R-:W-:-:S07]  /*46e0*/  F2FP.PACK_AB R11, R156, R158 ;  /* 0x0000009e9c0b723e */ /* 0x008fce00000000ff */
[----:B------:R-:W-:Y:S01]  /*46f0*/  HMMA.16816.F32 R100, R8, R16, R84 ;  /* 0x000000100864723c */ /* 0x000fe20000001854 */
[----:B-1----:R-:W-:-:S07]  /*4700*/  FFMA.FTZ R0, R172, c[0x0][0x2d0], -R6 ;  /* 0x0000b400ac007a23 */ /* 0x002fce0000010806 */
[----:B------:R-:W-:Y:S01]  /*4710*/  HMMA.16816.F32 R92, R8, R18, R56 ;  /* 0x00000012085c723c */ /* 0x000fe20000001838 */
[----:B------:R-:W1:Y:S01]  /*4720*/  LDSM.16.MT88.4 R16, [R217+0x6100] ;  /* 0x00610000d910783b */ /* 0x000e620000004200 */
[----:B------:R3:W5:Y:S01]  /*4730*/  MUFU.EX2 R154, R0 ;  /* 0x00000000009a7308 */ /* 0x0007620000000800 */
[----:B------:R-:W-:-:S05]  /*4740*/  IMAD.MOV.U32 R172, RZ, RZ, R123 ;  /* 0x000000ffffac7224 */ /* 0x000fca00078e007b */
[C---:B------:R-:W-:Y:S08]  /*4750*/  HMMA.16816.F32 R88, R8.reuse, R12, R76 ;  /* 0x0000000c0858723c */ /* 0x040ff0000000184c */
[----:B------:R-:W-:Y:S01]  /*4760*/  HMMA.16816.F32 R84, R8, R14, R64 ;  /* 0x0000000e0854723c */ /* 0x000fe20000001840 */
[----:B------:R-:W1:Y:S01]  /*4770*/  LDSM.16.MT88.4 R12, [R216+0x6100] ;  /* 0x00610000d80c783b */ /* 0x000e620000004200 */
[----:B---3--:R-:W-:-:S02]  /*4780*/  FFMA.FTZ R0, R171, c[0x0][0x2d0], -R6 ;  /* 0x0000b400ab007a23 */ /* 0x008fc40000010806 */
[----:B------:R-:W-:Y:S02]  /*4790*/  IMAD.MOV.U32 R171, RZ, RZ, R128 ;  /* 0x000000ffffab7224 */ /* 0x000fe400078e0080 */
[----:B------:R3:W-:Y:S02]  /*47a0*/  MUFU.EX2 R153, R0 ;  /* 0x0000000000997308 */ /* 0x0007e40000000800 */
[C---:B------:R-:W-:Y:S08]  /*47b0*/  HMMA.16816.F32 R76, R8.reuse, R32, R60 ;  /* 0x00000020084c723c */ /* 0x040ff0000000183c */
[----:B------:R-:W-:Y:S01]  /*47c0*/  HMMA.16816.F32 R72, R8, R34, R52 ;  /* 0x000000220848723c */ /* 0x000fe20000001834 */
[----:B------:R-:W1:Y:S01]  /*47d0*/  LDSM.16.MT88.4 R32, [R213+0x2900] ;  /* 0x00290000d520783b */ /* 0x000e620000004200 */
[----:B---3--:R-:W-:-:S06]  /*47e0*/  FFMA.FTZ R0, R173, c[0x0][0x2d0], -R6 ;  /* 0x0000b400ad007a23 */ /* 0x008fcc0000010806 */
[C---:B--2---:R-:W-:Y:S01]  /*47f0*/  HMMA.16816.F32 R64, R8.reuse, R28, R48 ;  /* 0x0000001c0840723c */ /* 0x044fe20000001830 */
[----:B------:R-:W-:Y:S01]  /*4800*/  IMAD.MOV.U32 R173, RZ, RZ, R129 ;  /* 0x000000ffffad7224 */ /* 0x000fe200078e0081 */
[----:B------:R2:W3:Y:S06]  /*4810*/  MUFU.EX2 R152, R0 ;  /* 0x0000000000987308 */ /* 0x0004ec0000000800 */
[C---:B----4-:R-:W-:Y:S08]  /*4820*/  HMMA.16816.F32 R44, R8.reuse, R24, R44 ;  /* 0x00000018082c723c */ /* 0x050ff0000000182c */
[----:B------:R-:W-:Y:S01]  /*4830*/  HMMA.16816.F32 R48, R8, R26, R40 ;  /* 0x0000001a0830723c */ /* 0x000fe20000001828 */
[----:B------:R-:W4:Y:S01]  /*4840*/  LDSM.16.MT88.4 R24, [R217+0x2900] ;  /* 0x00290000d918783b */ /* 0x000f220000004200 */
[----:B--2---:R-:W-:-:S02]  /*4850*/  FFMA.FTZ R0, R174, c[0x0][0x2d0], -R2 ;  /* 0x0000b400ae007a23 */ /* 0x004fc40000010802 */
[----:B------:R-:W-:Y:S02]  /*4860*/  IMAD.MOV.U32 R174, RZ, RZ, R130 ;  /* 0x000000ffffae7224 */ /* 0x000fe400078e0082 */
[----:B------:R2:W-:Y:S02]  /*4870*/  MUFU.EX2 R151, R0 ;  /* 0x0000000000977308 */ /* 0x0005e40000000800 */
[C---:B------:R-:W-:Y:S01]  /*4880*/  HMMA.16816.F32 R56, R8.reuse, R30, R36 ;  /* 0x0000001e0838723c */ /* 0x040fe20000001824 */
[----:B------:R-:W3:Y:S07]  /*4890*/  LDSM.16.MT88.4 R28, [R214+0x2900] ;  /* 0x00290000d61c783b */ /* 0x000eee0000004200 */
[----:B------:R-:W-:Y:S01]  /*48a0*/  HMMA.16816.F32 R40, R8, R20, R80 ;  /* 0x000000140828723c */ /* 0x000fe20000001850 */
[----:B--2---:R-:W-:-:S07]  /*48b0*/  FFMA.FTZ R0, R176, c[0x0][0x2d0], -R2 ;  /* 0x0000b400b0007a23 */ /* 0x004fce0000010802 */
[C---:B-1----:R-:W-:Y:S01]  /*48c0*/  HMMA.16816.F32 R60, R8.reuse, R18, R112 ;  /* 0x00000012083c723c */ /* 0x042fe20000001870 */
[----:B------:R-:W-:Y:S01]  /*48d0*/  IMAD.MOV.U32 R176, RZ, RZ, R131 ;  /* 0x000000ffffb07224 */ /* 0x000fe200078e0083 */
[----:B------:R1:W2:Y:S06]  /*48e0*/  MUFU.EX2 R150, R0 ;  /* 0x0000000000967308 */ /* 0x0002ac0000000800 */
[C---:B------:R-:W-:Y:S01]  /*48f0*/  HMMA.16816.F32 R36, R8.reuse, R22, R104 ;  /* 0x000000160824723c */ /* 0x040fe20000001868 */
[----:B------:R-:W4:Y:S07]  /*4900*/  LDSM.16.MT88.4 R20, [R216+0x2900] ;  /* 0x00290000d814783b */ /* 0x000f2e0000004200 */
[----:B------:R-:W-:Y:S01]  /*4910*/  HMMA.16816.F32 R52, R8, R16, R116 ;  /* 0x000000100834723c */ /* 0x000fe20000001874 */
[----:B------:R-:W-:Y:S01]  /*4920*/  LDSM.16.MT88.4 R16, [R214+0x6900] ;  /* 0x00690000d610783b */ /* 0x000fe20000004200 */
[----:B-1----:R-:W-:-:S02]  /*4930*/  FFMA.FTZ R0, R175, c[0x0][0x2d0], -R2 ;  /* 0x0000b400af007a23 */ /* 0x002fc40000010802 */
[----:B------:R-:W-:Y:S02]  /*4940*/  IMAD.MOV.U32 R175, RZ, RZ, R71 ;  /* 0x000000ffffaf7224 */ /* 0x000fe400078e0047 */
[----:B------:R1:W-:Y:S02]  /*4950*/  MUFU.EX2 R149, R0 ;  /* 0x0000000000957308 */ /* 0x0003e40000000800 */
[C---:B------:R-:W-:Y:S08]  /*4960*/  HMMA.16816.F32 R112, R8.reuse, R12, R108 ;  /* 0x0000000c0870723c */ /* 0x040ff0000000186c */
[----:B------:R-:W-:Y:S01]  /*4970*/  HMMA.16816.F32 R80, R8, R14, R96 ;  /* 0x0000000e0850723c */ /* 0x000fe20000001860 */
[----:B------:R-:W4:Y:S01]  /*4980*/  LDSM.16.MT88.4 R12, [R213+0x6900] ;  /* 0x00690000d50c783b */ /* 0x000f220000004200 */
[----:B-1----:R-:W-:-:S05]  /*4990*/  FFMA.FTZ R0, R177, c[0x0][0x2d0], -R2 ;  /* 0x0000b400b1007a23 */ /* 0x002fca0000010802 */
[----:B-----5:R-:W-:Y:S01]  /*49a0*/  F2FP.PACK_AB R8, R154, R155 ;  /* 0x0000009b9a08723e */ /* 0x020fe200000000ff */
[----:B------:R-:W-:Y:S01]  /*49b0*/  IMAD.MOV.U32 R177, RZ, RZ, R70 ;  /* 0x000000ffffb17224 */ /* 0x000fe200078e0046 */
[----:B---3--:R-:W-:Y:S01]  /*49c0*/  F2FP.PACK_AB R10, R152, R153 ;  /* 0x00000099980a723e */ /* 0x008fe200000000ff */
[----:B------:R-:W1:Y:S01]  /*49d0*/  MUFU.EX2 R148, R0 ;  /* 0x0000000000947308 */ /* 0x000e620000000800 */
[----:B--2---:R-:W-:Y:S02]  /*49e0*/  F2FP.PACK_AB R9, R150, R151 ;  /* 0x000000979609723e */ /* 0x004fe400000000ff */
[----:B-1----:R-:W-:Y:S01]  /*49f0*/  F2FP.PACK_AB R11, R148, R149 ;  /* 0x00000095940b723e */ /* 0x002fe200000000ff */
[----:B------:R-:W-:-:S04]  /*4a00*/  FFMA.FTZ R0, R193, c[0x0][0x2d0], -R6 ;  /* 0x0000b400c1007a23 */ /* 0x000fc80000010806 */
[----:B------:R1:W-:Y:S02]  /*4a10*/  MUFU.EX2 R139, R0 ;  /* 0x00000000008b7308 */ /* 0x0003e40000000800 */
[C---:B------:R-:W-:Y:S08]  /*4a20*/  HMMA.16816.F32 R116, R8.reuse, R34, R92 ;  /* 0x000000220874723c */ /* 0x040ff0000000185c */
[----:B----4-:R-:W-:Y:S01]  /*4a30*/  HMMA.16816.F32 R96, R8, R24, R76 ;  /* 0x000000180860723c */ /* 0x010fe2000000184c */
[----:B-1----:R-:W-:-:S07]  /*4a40*/  FFMA.FTZ R0, R194, c[0x0][0x2d0], -R6 ;  /* 0x0000b400c2007a23 */ /* 0x002fce0000010806 */
[C---:B------:R-:W-:Y:S01]  /*4a50*/  HMMA.16816.F32 R92, R8.reuse, R26, R72 ;  /* 0x0000001a085c723c */ /* 0x040fe20000001848 */
[----:B------:R-:W1:Y:S01]  /*4a60*/  LDSM.16.MT88.4 R24, [R217+0x6900] ;  /* 0x00690000d918783b */ /* 0x000e620000004200 */
[----:B------:R2:W3:Y:S06]  /*4a70*/  MUFU.EX2 R138, R0 ;  /* 0x00000000008a7308 */ /* 0x0004ec0000000800 */
[C---:B------:R-:W-:Y:S01]  /*4a80*/  HMMA.16816.F32 R108, R8.reuse, R32, R100 ;  /* 0x00000020086c723c */ /* 0x040fe20000001864 */
[----:B------:R-:W4:Y:S07]  /*4a90*/  LDSM.16.MT88.4 R32, [R216+0x6900] ;  /* 0x00690000d820783b */ /* 0x000f2e0000004200 */
[----:B------:R-:W-:Y:S01]  /*4aa0*/  HMMA.16816.F32 R104, R8, R28, R88 ;  /* 0x0000001c0868723c */ /* 0x000fe20000001858 */
[----:B--2---:R-:W-:-:S04]  /*4ab0*/  FFMA.FTZ R0, R195, c[0x0][0x2d0], -R6 ;  /* 0x0000b400c3007a23 */ /* 0x004fc80000010806 */
[----:B------:R2:W-:Y:S03]  /*4ac0*/  MUFU.EX2 R137, R0 ;  /* 0x0000000000897308 */ /* 0x0005e60000000800 */
[C---:B------:R-:W-:Y:S08]  /*4ad0*/  HMMA.16816.F32 R88, R8.reuse, R20, R64 ;  /* 0x000000140858723c */ /* 0x040ff00000001840 */
[----:B------:R-:W-:Y:S01]  /*4ae0*/  HMMA.16816.F32 R64, R8, R14, R48 ;  /* 0x0000000e0840723c */ /* 0x000fe20000001830 */
[----:B--2---:R-:W-:-:S07]  /*4af0*/  FFMA.FTZ R0, R204, c[0x0][0x2d0], -R6 ;  /* 0x0000b400cc007a23 */ /* 0x004fce0000010806 */
[C---:B------:R-:W-:Y:S01]  /*4b00*/  HMMA.16816.F32 R76, R8.reuse, R12, R44 ;  /* 0x0000000c084c723c */ /* 0x040fe2000000182c */
[----:B------:R-:W-:Y:S01]  /*4b10*/  LDSM.16.MT88.4 R12, [R216+0x3100] ;  /* 0x00310000d80c783b */ /* 0x000fe20000004200 */
[----:B------:R2:W5:Y:S06]  /*4b20*/  MUFU.EX2 R136, R0 ;  /* 0x0000000000887308 */ /* 0x00056c0000000800 */
[C---:B-1----:R-:W-:Y:S08]  /*4b30*/  HMMA.16816.F32 R48, R8.reuse, R24, R52 ;  /* 0x000000180830723c */ /* 0x042ff00000001834 */
[----:B------:R-:W-:Y:S01]  /*4b40*/  HMMA.16816.F32 R52, R8, R26, R60 ;  /* 0x0000001a0834723c */ /* 0x000fe2000000183c */
[----:B------:R-:W1:Y:S01]  /*4b50*/  LDSM.16.MT88.4 R24, [R213+0x7100] ;  /* 0x00710000d518783b */ /* 0x000e620000004200 */
[----:B--2---:R-:W-:-:S04]  /*4b60*/  FFMA.FTZ R0, R206, c[0x0][0x2d0], -R2 ;  /* 0x0000b400ce007a23 */ /* 0x004fc80000010802 */
[----:B------:R2:W-:Y:S02]  /*4b70*/  MUFU.EX2 R71, R0 ;  /* 0x0000000000477308 */ /* 0x0005e40000000800 */
[C---:B------:R-:W-:Y:S01]  /*4b80*/  HMMA.16816.F32 R100, R8.reuse, R30, R84 ;  /* 0x0000001e0864723c */ /* 0x040fe20000001854 */
[----:B------:R-:W-:Y:S07]  /*4b90*/  LDSM.16.MT88.4 R28, [R213+0x3100] ;  /* 0x00310000d51c783b */ /* 0x000fee0000004200 */
[----:B------:R-:W-:Y:S01]  /*4ba0*/  HMMA.16816.F32 R84, R8, R22, R56 ;  /* 0x000000160854723c */ /* 0x000fe20000001838 */
[----:B------:R-:W1:Y:S01]  /*4bb0*/  LDSM.16.MT88.4 R20, [R214+0x3100] ;  /* 0x00310000d614783b */ /* 0x000e620000004200 */
[----:B--2---:R-:W-:-:S06]  /*4bc0*/  FFMA.FTZ R0, R205, c[0x0][0x2d0], -R2 ;  /* 0x0000b400cd007a23 */ /* 0x004fcc0000010802 */
[C---:B------:R-:W-:Y:S01]  /*4bd0*/  HMMA.16816.F32 R56, R8.reuse, R16, R40 ;  /* 0x000000100838723c */ /* 0x040fe20000001828 */
[----:B------:R2:W1:Y:S07]  /*4be0*/  MUFU.EX2 R70, R0 ;  /* 0x0000000000467308 */ /* 0x00046e0000000800 */
[C---:B------:R-:W-:Y:S01]  /*4bf0*/  HMMA.16816.F32 R40, R8.reuse, R18, R36 ;  /* 0x000000120828723c */ /* 0x040fe20000001824 */
[----:B------:R-:W1:Y:S07]  /*4c00*/  LDSM.16.MT88.4 R16, [R217+0x3100] ;  /* 0x00310000d910783b */ /* 0x000e6e0000004200 */
[----:B----4-:R-:W-:Y:S01]  /*4c10*/  HMMA.16816.F32 R44, R8, R32, R112 ;  /* 0x00000020082c723c */ /* 0x010fe20000001870 */
[----:B--2---:R-:W-:-:S04]  /*4c20*/  FFMA.FTZ R0, R207, c[0x0][0x2d0], -R2 ;  /* 0x0000b400cf007a23 */ /* 0x004fc80000010802 */
[----:B------:R2:W-:Y:S03]  /*4c30*/  MUFU.EX2 R69, R0 ;  /* 0x0000000000457308 */ /* 0x0005e60000000800 */
[----:B------:R-:W-:Y:S01]  /*4c40*/  HMMA.16816.F32 R36, R8, R34, R80 ;  /* 0x000000220824723c */ /* 0x000fe20000001850 */
[----:B------:R-:W4:Y:S06]  /*4c50*/  LDSM.16.MT88.4 R32, [R214+0x7100] ;  /* 0x00710000d620783b */ /* 0x000f2c0000004200 */
[----:B---3--:R-:W-:-:S02]  /*4c60*/  F2FP.PACK_AB R8, R138, R139 ;  /* 0x0000008b8a08723e */ /* 0x008fc400000000ff */
[----:B-----5:R-:W-:Y:S02]  /*4c70*/  F2FP.PACK_AB R10, R136, R137 ;  /* 0x00000089880a723e */ /* 0x020fe400000000ff */
[----:B-1----:R-:W-:Y:S01]  /*4c80*/  F2FP.PACK_AB R9, R70, R71 ;  /* 0x000000474609723e */ /* 0x002fe200000000ff */
[----:B--2---:R-:W-:-:S04]  /*4c90*/  FFMA.FTZ R0, R235, c[0x0][0x2d0], -R2 ;  /* 0x0000b400eb007a23 */ /* 0x004fc80000010802 */
[----:B------:R1:W2:Y:S02]  /*4ca0*/  MUFU.EX2 R62, R0 ;  /* 0x00000000003e7308 */ /* 0x0002a40000000800 */
[----:B-1----:R-:W-:Y:S01]  /*4cb0*/  FFMA.FTZ R0, R245, c[0x0][0x2d0], -R6 ;  /* 0x0000b400f5007a23 */ /* 0x002fe20000010806 */
[----:B--2---:R-:W-:-:S05]  /*4cc0*/  F2FP.PACK_AB R11, R62, R69 ;  /* 0x000000453e0b723e */ /* 0x004fca00000000ff */
[----:B------:R1:W-:Y:S02]  /*4cd0*/  MUFU.EX2 R61, R0 ;  /* 0x00000000003d7308 */ /* 0x0003e40000000800 */
[C---:B------:R-:W-:Y:S08]  /*4ce0*/  HMMA.16816.F32 R64, R8.reuse, R26, R64 ;  /* 0x0000001a0840723c */ /* 0x040ff00000001840 */
[----:B------:R-:W-:Y:S01]  /*4cf0*/  HMMA.16816.F32 R128, R8, R24, R76 ;  /* 0x000000180880723c */ /* 0x000fe2000000184c */
[----:B------:R-:W-:Y:S01]  /*4d00*/  LDSM.16.MT88.4 R76, [R213+0x3900] ;  /* 0x00390000d54c783b */ /* 0x000fe20000004200 */
[----:B-1----:R-:W-:-:S04]  /*4d10*/  FFMA.FTZ R0, R246, c[0x0][0x2d0], -R6 ;  /* 0x0000b400f6007a23 */ /* 0x002fc80000010806 */
[----:B------:R1:W2:Y:S02]  /*4d20*/  MUFU.EX2 R60, R0 ;  /* 0x00000000003c7308 */ /* 0x0002a40000000800 */
[C---:B------:R-:W-:Y:S08]  /*4d30*/  HMMA.16816.F32 R80, R8.reuse, R20, R104 ;  /* 0x000000140850723c */ /* 0x040ff00000001868 */
[----:B------:R-:W-:Y:S01]  /*4d40*/  HMMA.16816.F32 R96, R8, R16, R96 ;  /* 0x000000100860723c */ /* 0x000fe20000001860 */
[----:B-1----:R-:W-:-:S07]  /*4d50*/  FFMA.FTZ R0, R244, c[0x0][0x2d0], -R6 ;  /* 0x0000b400f4007a23 */ /* 0x002fce0000010806 */
[C---:B------:R-:W-:Y:S01]  /*4d60*/  HMMA.16816.F32 R104, R8.reuse, R18, R92 ;  /* 0x000000120868723c */ /* 0x040fe2000000185c */
[----:B------:R-:W1:Y:S01]  /*4d70*/  LDSM.16.MT88.4 R16, [R217+0x7100] ;  /* 0x00710000d910783b */ /* 0x000e620000004200 */
[----:B--2---:R-:W-:Y:S01]  /*4d80*/  F2FP.PACK_AB R132, R60, R61 ;  /* 0x0000003d3c84723e */ /* 0x004fe200000000ff */
[----:B------:R2:W-:Y:S02]  /*4d90*/  MUFU.EX2 R26, R0 ;  /* 0x00000000001a7308 */ /* 0x0005e40000000800 */
[----:B------:R-:W-:Y:S03]  /*4da0*/  LDSM.16.MT88.4 R92, [R217+0x3900] ;  /* 0x00390000d95c783b */ /* 0x000fe60000004200 */
[C---:B------:R-:W-:Y:S08]  /*4db0*/  HMMA.16816.F32 R112, R8.reuse, R12, R88 ;  /* 0x0000000c0870723c */ /* 0x040ff00000001858 */
[----:B------:R-:W-:Y:S01]  /*4dc0*/  HMMA.16816.F32 R120, R8, R14, R84 ;  /* 0x0000000e0878723c */ /* 0x000fe20000001854 */
[----:B------:R-:W3:Y:S01]  /*4dd0*/  LDSM.16.MT88.4 R12, [R216+0x7100] ;  /* 0x00710000d80c783b */ /* 0x000ee20000004200 */
[----:B--2---:R-:W-:-:S03]  /*4de0*/  FFMA.FTZ R0, R247, c[0x0][0x2d0], -R6 ;  /* 0x0000b400f7007a23 */ /* 0x004fc60000010806 */
[----:B------:R-:W-:Y:S01]  /*4df0*/  LDSM.16.MT88.4 R84, [R214+0x3900] ;  /* 0x00390000d654783b */ /* 0x000fe20000004200 */
[----:B------:R2:W5:Y:S02]  /*4e00*/  MUFU.EX2 R25, R0 ;  /* 0x0000000000197308 */ /* 0x0005640000000800 */
[C---:B------:R-:W-:Y:S01]  /*4e10*/  HMMA.16816.F32 R20, R8.reuse, R22, R100 ;  /* 0x000000160814723c */ /* 0x040fe20000001864 */
[----:B------:R-:W3:Y:S07]  /*4e20*/  LDSM.16.MT88.4 R100, [R216+0x3900] ;  /* 0x00390000d864783b */ /* 0x000eee0000004200 */
[----:B------:R-:W-:Y:S01]  /*4e30*/  HMMA.16816.F32 R72, R8, R28, R108 ;  /* 0x0000001c0848723c */ /* 0x000fe2000000186c */
[----:B------:R-:W3:Y:S01]  /*4e40*/  LDSM.16.MT88.4 R108, [R213+0x7900] ;  /* 0x00790000d56c783b */ /* 0x000ee20000004200 */
[----:B--2---:R-:W-:-:S06]  /*4e50*/  FFMA.FTZ R0, R248, c[0x0][0x2d0], -R2 ;  /* 0x0000b400f8007a23 */ /* 0x004fcc0000010802 */
[C---:B------:R-:W-:Y:S01]  /*4e60*/  HMMA.16816.F32 R28, R8.reuse, R30, R116 ;  /* 0x0000001e081c723c */ /* 0x040fe20000001874 */
[----:B------:R-:W2:Y:S01]  /*4e70*/  LDSM.16.MT88.4 R116, [R214+0x7900] ;  /* 0x00790000d674783b */ /* 0x000ea20000004200 */
[----:B-----5:R-:W-:Y:S01]  /*4e80*/  F2FP.PACK_AB R134, R25, R26 ;  /* 0x0000001a1986723e */ /* 0x020fe200000000ff */
[----:B------:R5:W-:Y:S05]  /*4e90*/  MUFU.EX2 R24, R0 ;  /* 0x0000000000187308 */ /* 0x000bea0000000800 */
[C---:B----4-:R-:W-:Y:S08]  /*4ea0*/  HMMA.16816.F32 R56, R8.reuse, R32, R56 ;  /* 0x000000200838723c */ /* 0x050ff00000001838 */
[----:B------:R-:W-:Y:S01]  /*4eb0*/  HMMA.16816.F32 R40, R8, R34, R40 ;  /* 0x000000220828723c */ /* 0x000fe20000001828 */
[----:B-----5:R-:W-:-:S04]  /*4ec0*/  FFMA.FTZ R0, R250, c[0x0][0x2d0], -R2 ;  /* 0x0000b400fa007a23 */ /* 0x020fc80000010802 */
[----:B------:R4:W5:Y:S03]  /*4ed0*/  MUFU.EX2 R7, R0 ;  /* 0x0000000000077308 */ /* 0x0009660000000800 */
[C---:B-1----:R-:W-:Y:S08]  /*4ee0*/  HMMA.16816.F32 R48, R8.reuse, R16, R48 ;  /* 0x000000100830723c */ /* 0x042ff00000001830 */
[----:B------:R-:W-:Y:S01]  /*4ef0*/  HMMA.16816.F32 R52, R8, R18, R52 ;  /* 0x000000120834723c */ /* 0x000fe20000001834 */
[----:B----4-:R-:W-:-:S07]  /*4f00*/  FFMA.FTZ R0, R249, c[0x0][0x2d0], -R2 ;  /* 0x0000b400f9007a23 */ /* 0x010fce0000010802 */
[----:B---3--:R-:W-:Y:S01]  /*4f10*/  HMMA.16816.F32 R44, R8, R12, R44 ;  /* 0x0000000c082c723c */ /* 0x008fe2000000182c */
[----:B------:R-:W-:Y:S01]  /*4f20*/  FFMA.FTZ R2, R126, c[0x0][0x2d0], -R2 ;  /* 0x0000b4007e027a23 */ /* 0x000fe20000010802 */
[----:B-----5:R-:W-:Y:S01]  /*4f30*/  F2FP.PACK_AB R133, R7, R24 ;  /* 0x000000180785723e */ /* 0x020fe200000000ff */
[----:B------:R1:W-:Y:S01]  /*4f40*/  MUFU.EX2 R6, R0 ;  /* 0x0000000000067308 */ /* 0x0003e20000000800 */
[----:B------:R-:W-:-:S04]  /*4f50*/  IMAD.MOV.U32 R126, RZ, RZ, R5 ;  /* 0x000000ffff7e7224 */ /* 0x000fc800078e0005 */
[----:B------:R-:W-:Y:S01]  /*4f60*/  HMMA.16816.F32 R36, R8, R14, R36 ;  /* 0x0000000e0824723c */ /* 0x000fe20000001824 */
[----:B------:R-:W-:Y:S02]  /*4f70*/  LDSM.16.MT88.4 R8, [R216+0x7900] ;  /* 0x00790000d808783b */ /* 0x000fe40000004200 */
[----:B------:R3:W4:Y:S01]  /*4f80*/  MUFU.EX2 R5, R2 ;  /* 0x0000000200057308 */ /* 0x0007220000000800 */
[----:B-1----:R-:W-:-:S04]  /*4f90*/  FADD.FTZ R0, R175, R177 ;  /* 0x000000b1af007221 */ /* 0x002fc80000010000 */
[----:B------:R-:W-:Y:S02]  /*4fa0*/  FADD.FTZ R0, R173, R0 ;  /* 0x00000000ad007221 */ /* 0x000fe40000010000 */
[----:B---3--:R-:W-:Y:S01]  /*4fb0*/  FADD.FTZ R2, R174, R176 ;  /* 0x000000b0ae027221 */ /* 0x008fe20000010000 */
[----:B----4-:R-:W-:Y:S01]  /*4fc0*/  F2FP.PACK_AB R135, R5, R6 ;  /* 0x000000060587723e */ /* 0x010fe200000000ff */
[----:B------:R-:W-:Y:S02]  /*4fd0*/  FADD.FTZ R0, R172, R0 ;  /* 0x00000000ac007221 */ /* 0x000fe40000010000 */
[----:B------:R-:W-:Y:S02]  /*4fe0*/  FADD.FTZ R2, R171, R2 ;  /* 0x00000002ab027221 */ /* 0x000fe40000010000 */
[----:B------:R-:W-:Y:S02]  /*4ff0*/  FADD.FTZ R0, R157, R0 ;  /* 0x000000009d007221 */ /* 0x000fe40000010000 */
[----:B------:R-:W-:Y:S01]  /*5000*/  FADD.FTZ R2, R170, R2 ;  /* 0x00000002aa027221 */ /* 0x000fe20000010000 */
[----:B------:R-:W-:Y:S01]  /*5010*/  HMMA.16816.F32 R88, R132, R92, R96 ;  /* 0x0000005c8458723c */ /* 0x000fe20000001860 */
[----:B------:R-:W-:-:S02]  /*5020*/  FADD.FTZ R0, R124, R0 ;  /* 0x000000007c007221 */ /* 0x000fc40000010000 */
[----:B------:R-:W-:Y:S02]  /*5030*/  FADD.FTZ R2, R159, R2 ;  /* 0x000000029f027221 */ /* 0x000fe40000010000 */
[----:B------:R-:W-:Y:S02]  /*5040*/  FADD.FTZ R0, R125, R0 ;  /* 0x000000007d007221 */ /* 0x000fe40000010000 */
[----:B------:R-:W-:Y:S01]  /*5050*/  FADD.FTZ R2, R251, R2 ;  /* 0x00000002fb027221 */ /* 0x000fe20000010000 */
[----:B------:R-:W-:Y:S01]  /*5060*/  HMMA.16816.F32 R96, R132, R100, R112 ;  /* 0x000000648460723c */ /* 0x000fe20000001870 */
[----:B------:R-:W-:Y:S02]  /*5070*/  FADD.FTZ R0, R126, R0 ;  /* 0x000000007e007221 */ /* 0x000fe40000010000 */
[----:B------:R-:W-:Y:S02]  /*5080*/  FADD.FTZ R2, R252, R2 ;  /* 0x00000002fc027221 */ /* 0x000fe40000010000 */
[----:B------:R-:W-:-:S02]  /*5090*/  FADD.FTZ R0, R243, R0 ;  /* 0x00000000f3007221 */ /* 0x000fc40000010000 */
[----:B------:R-:W-:Y:S01]  /*50a0*/  FADD.FTZ R2, R127, R2 ;  /* 0x000000027f027221 */ /* 0x000fe20000010000 */
[C---:B------:R-:W-:Y:S01]  /*50b0*/  HMMA.16816.F32 R92, R132.reuse, R94, R104 ;  /* 0x0000005e845c723c */ /* 0x040fe20000001868 */
[----:B------:R-:W-:Y:S01]  /*50c0*/  FADD.FTZ R0, R241, R0 ;  /* 0x00000000f1007221 */ /* 0x000fe20000010000 */
[----:B------:R-:W1:Y:S01]  /*50d0*/  LDSM.16.MT88.4 R124, [R217+0x7900] ;  /* 0x00790000d97c783b */ /* 0x000e620000004200 */
        /* <DEDUP_REMOVED lines=13> */
[C---:B------:R-:W-:Y:S03]  /*51b0*/  HMMA.16816.F32 R80, R132.reuse, R84, R80 ;  /* 0x000000548450723c */ /* 0x040fe60000001850 */
        /* <DEDUP_REMOVED lines=8> */
[----:B--2---:R-:W-:Y:S01]  /*5240*/  HMMA.16816.F32 R112, R132, R116, R56 ;  /* 0x000000748470723c */ /* 0x004fe20000001838 */
[----:B------:R-:W-:Y:S02]  /*5250*/  FADD.FTZ R2, R162, R2 ;  /* 0x00000002a2027221 */ /* 0x000fe40000010000 */
[----:B------:R-:W-:Y:S02]  /*5260*/  FADD.FTZ R0, R158, R0 ;  /* 0x000000009e007221 */ /* 0x000fe40000010000 */
[----:B------:R-:W-:-:S02]  /*5270*/  FADD.FTZ R2, R163, R2 ;  /* 0x00000002a3027221 */ /* 0x000fc40000010000 */
[----:B------:R-:W-:Y:S01]  /*5280*/  FADD.FTZ R0, R156, R0 ;  /* 0x000000009c007221 */ /* 0x000fe20000010000 */
[C---:B-1----:R-:W-:Y:S01]  /*5290*/  HMMA.16816.F32 R120, R132.reuse, R124, R48 ;  /* 0x0000007c8478723c */ /* 0x042fe20000001830 */
        /* <DEDUP_REMOVED lines=29> */
[C---:B------:R-:W-:Y:S04]  /*5470*/  HMMA.16816.F32 R128, R132.reuse, R8, R44 ;  /* 0x000000088480723c */ /* 0x040fe8000000182c */
[----:B------:R1:W-:Y:S04]  /*5480*/  STL [R1+0x4], R0 ;  /* 0x0000040001007387 */ /* 0x0003e80000100800 */
[----:B------:R1:W-:Y:S01]  /*5490*/  STL [R1], R4 ;  /* 0x0000000401007387 */ /* 0x0003e20000100800 */
[----:B------:R-:W-:Y:S01]  /*54a0*/  HMMA.16816.F32 R132, R132, R10, R36 ;  /* 0x0000000a8484723c */ /* 0x000fe20000001824 */
[----:B------:R-:W-:Y:S07]  /*54b0*/  @!P1 BRA `(.L_x_2) ;  /* 0x000040d000009947 */ /* 0x000fee0003800000 */
[----:B------:R-:W2:Y:S04]  /*54c0*/  LDL.64 R174, [R1+0x30] ;  /* 0x0000300001ae7983 */ /* 0x000ea80000100a00 */
[----:B------:R-:W3:Y:S04]  /*54d0*/  LDL.64 R172, [R1+0x38] ;  /* 0x0000380001ac7983 */ /* 0x000ee80000100a00 */
[----:B------:R-:W4:Y:S04]  /*54e0*/  LDL R159, [R1+0x40] ;  /* 0x00004000019f7983 */ /* 0x000f280000100800 */
[----:B------:R-:W5:Y:S04]  /*54f0*/  LDL.64 R170, [R1+0x28] ;  /* 0x0000280001aa7983 */ /* 0x000f680000100a00 */
[----:B------:R-:W4:Y:S01]  /*5500*/  LDL R157, [R1+0x44] ;  /* 0x00004400019d7983 */ /* 0x000f220000100800 */
[----:B------:R-:W-:Y:S01]  /*5510*/  UIADD3 UR12, UP0, UR16, 0x80, URZ ;  /* 0x00000080100c7890 */ /* 0x000fe2000ff1e03f */
[----:B------:R-:W-:Y:S01]  /*5520*/  IMAD.MOV.U32 R70, RZ, RZ, R3 ;  /* 0x000000ffff467224 */ /* 0x000fe200078e0003 */
[----:B------:R-:W-:Y:S01]  /*5530*/  MOV R69, R68 ;  /* 0x0000004400457202 */ /* 0x000fe20000000f00 */
[----:B------:R-:W-:-:S02]  /*5540*/  UMOV UR13, 0x6 ;  /* 0x00000006000d7882 */ /* 0x000fc40000000000 */
[----:B------:R-:W-:Y:S02]  /*5550*/  ULDC.64 UR6, c[0x0][0x208] ;  /* 0x0000820000067ab9 */ /* 0x000fe40000000a00 */
[----:B------:R-:W-:Y:S02]  /*5560*/  ULEA.HI.SX32 UR18, UR18, 0xfffffffe, 0x19 ;  /* 0xfffffffe12127891 */ /* 0x000fe4000f8fca3f */
[----:B------:R-:W-:Y:S02]  /*5570*/  USHF.L.U64.HI UR15, UR6, UR13, UR7 ;  /* 0x0000000d060f7299 */ /* 0x000fe40008010207 */
[----:B------:R-:W-:Y:S02]  /*5580*/  USHF.L.U32 UR16, UR6, 0x6, URZ ;  /* 0x0000000606107899 */ /* 0x000fe4000800063f */
[----:B------:R-:W-:Y:S02]  /*5590*/  UIADD3.X UR11, URZ, UR11, URZ, UP0, !UPT ;  /* 0x0000000b3f0b7290 */ /* 0x000fe400087fe43f */
[----:B------:R-:W-:Y:S01]  /*55a0*/  ULDC.64 UR4, c[0x0][0x1e0] ;  /* 0x0000780000047ab9 */ /* 0x000fe20000000a00 */
[----:B--2---:R-:W-:-:S02]  /*55b0*/  IADD3 R2, P2, R174, 0x40, RZ ;  /* 0x00000040ae027810 */ /* 0x004fc40007f5e0ff */
[----:B-1-3--:R-:W-:-:S03]  /*55c0*/  IADD3 R0, P1, R172, 0x40, RZ ;  /* 0x00000040ac007810 */ /* 0x00afc60007f3e0ff */
[----:B------:R4:W-:Y:S04]  /*55d0*/  STL [R1+0x14], R2 ;  /* 0x0000140201007387 */ /* 0x0009e80000100800 */
[----:B------:R5:W-:Y:S01]  /*55e0*/  STL [R1+0xc], R0 ;  /* 0x00000c0001007387 */ /* 0x000be20000100800 */
[----:B----4-:R-:W-:Y:S01]  /*55f0*/  IADD3.X R2, RZ, R159, RZ, P2, !PT ;  /* 0x0000009fff027210 */ /* 0x010fe200017fe4ff */
[----:B-----5:R-:W-:-:S04]  /*5600*/  IMAD.X R0, RZ, RZ, R171, P1 ;  /* 0x000000ffff007224 */ /* 0x020fc800008e06ab */
[----:B------:R1:W-:Y:S04]  /*5610*/  STL [R1+0x10], R2 ;  /* 0x0000100201007387 */ /* 0x0003e80000100800 */
[----:B------:R1:W-:Y:S01]  /*5620*/  STL [R1+0x8], R0 ;  /* 0x0000080001007387 */ /* 0x0003e20000100800 */
[----:B------:R-:W-:-:S03]  /*5630*/  IMAD.SHL.U32 R235, R157, 0x2, RZ ;  /* 0x000000029deb7824 */ /* 0x000fc600078e00ff */
.L_x_3:
[----:B------:R-:W2:Y:S01]  /*5640*/  LDL.64 R156, [R1+0x30] ;  /* 0x00003000019c7983 */ /* 0x000ea20000100a00 */
[----:B------:R-:W-:Y:S04]  /*5650*/  DEPBAR.LE SB0, 0x0 ;  /* 0x000080000000791a */ /* 0x000fe80000000000 */
[----:B------:R-:W-:Y:S01]  /*5660*/  USHF.R.S32.HI UR8, URZ, 0x1f, UR18 ;  /* 0x0000001f3f087899 */ /* 0x000fe20008011412 */
[----:B------:R-:W3:Y:S01]  /*5670*/  LDL R3, [R1+0x40] ;  /* 0x0000400001037983 */ /* 0x000ee20000100800 */
[----:B------:R-:W-:Y:S02]  /*5680*/  UIMAD.WIDE.U32 UR24, UR18, UR6, URZ ;  /* 0x00000006121872a5 */ /* 0x000fe4000f8e003f */
[----:B------:R-:W-:Y:S01]  /*5690*/  UIMAD UR8, UR8, UR6, URZ ;  /* 0x00000006080872a4 */ /* 0x000fe2000f8e023f */
[----:B-1----:R-:W4:Y:S01]  /*56a0*/  LDL R2, [R1+0x14] ;  /* 0x0000140001027983 */ /* 0x002f220000100800 */
[----:B------:R-:W-:Y:S02]  /*56b0*/  USHF.L.U32 UR9, UR24, 0x7, URZ ;  /* 0x0000000718097899 */ /* 0x000fe4000800063f */
[----:B------:R-:W-:Y:S01]  /*56c0*/  UIMAD UR8, UR18, UR7, UR8 ;  /* 0x00000007120872a4 */ /* 0x000fe2000f8e0208 */
[----:B------:R-:W5:Y:S01]  /*56d0*/  LDL R68, [R1+0x10] ;  /* 0x0000100001447983 */ /* 0x000f620000100800 */
[----:B------:R-:W-:Y:S02]  /*56e0*/  UISETP.GT.AND UP1, UPT, UR18, URZ, UPT ;  /* 0x0000003f1200728c */ /* 0x000fe4000bf24270 */
[----:B------:R-:W-:Y:S01]  /*56f0*/  UIADD3 UR8, UR25, UR8, URZ ;  /* 0x0000000819087290 */ /* 0x000fe2000fffe03f */
[----:B------:R-:W-:Y:S01]  /*5700*/  BAR.SYNC.DEFER_BLOCKING 0x0 ;  /* 0x0000000000007b1d */ /* 0x000fe20000010000 */
[----:B------:R-:W-:Y:S02]  /*5710*/  UIADD3 UR18, UR18, -0x1, URZ ;  /* 0xffffffff12127890 */ /* 0x000fe4000fffe03f */
[----:B------:R-:W-:Y:S05]  /*5720*/  USHF.L.U64.HI UR8, UR24, 0x7, UR8 ;  /* 0x0000000718087899 */ /* 0x000fea0008010208 */
[----:B------:R-:W-:Y:S02]  /*5730*/  @UP1 USHF.L.U32 UR10, UR4, 0x6, URZ ;  /* 0x00000006040a1899 */ /* 0x000fe4000800063f */
[----:B------:R-:W-:Y:S02]  /*5740*/  @UP1 USHF.L.U64.HI UR17, UR4, UR13, UR5 ;  /* 0x0000000d04111299 */ /* 0x000fe40008010205 */
[----:B------:R-:W-:Y:S01]  /*5750*/  @UP1 UIMAD.WIDE.U32 UR24, UR18, UR4, URZ ;  /* 0x00000004121812a5 */ /* 0x000fe2000f8e003f */
[----:B------:R-:W1:Y:S08]  /*5760*/  LDSM.16.M88.4 R8, [R212+0x8100] ;  /* 0x00810000d408783b */ /* 0x000e700000000200 */
[----:B------:R-:W1:Y:S08]  /*5770*/  LDSM.16.M88.4 R16, [R212+0x8900] ;  /* 0x00890000d410783b */ /* 0x000e700000000200 */
[----:B------:R-:W1:Y:S08]  /*5780*/  LDSM.16.M88.4 R24, [R212+0x9100] ;  /* 0x00910000d418783b */ /* 0x000e700000000200 */
[----:B------:R-:W1:Y:S08]  /*5790*/  LDSM.16.M88.4 R32, [R212+0x9900] ;  /* 0x00990000d420783b */ /* 0x000e700000000200 */
[----:B------:R-:W1:Y:S02]  /*57a0*/  LDSM.16.M88.4 R40, [R212+0xa100] ;  /* 0x00a10000d428783b */ /* 0x000e640000000200 */
[C---:B-1----:R-:W-:Y:S06]  /*57b0*/  HMMA.16816.F32 R4, R140.reuse, R8, RZ ;  /* 0x000000088c04723c */ /* 0x042fec00000018ff */
[----:B------:R-:W1:Y:S02]  /*57c0*/  LDSM.16.M88.4 R48, [R212+0xa900] ;  /* 0x00a90000d430783b */ /* 0x000e640000000200 */
[C---:B------:R-:W-:Y:S06]  /*57d0*/  HMMA.16816.F32 R8, R140.reuse, R10, RZ ;  /* 0x0000000a8c08723c */ /* 0x040fec00000018ff */
[----:B------:R-:W1:Y:S02]  /*57e0*/  LDSM.16.M88.4 R56, [R212+0xb100] ;  /* 0x00b10000d438783b */ /* 0x000e640000000200 */
[C---:B------:R-:W-:Y:S06]  /*57f0*/  HMMA.16816.F32 R12, R140.reuse, R16, RZ ;  /* 0x000000108c0c723c */ /* 0x040fec00000018ff */
[----:B------:R-:W1:Y:S02]  /*5800*/  LDSM.16.M88.4 R64, [R212+0xb900] ;  /* 0x00b90000d440783b */ /* 0x000e640000000200 */
[C---:B------:R-:W-:Y:S06]  /*5810*/  HMMA.16816.F32 R16, R140.reuse, R18, RZ ;  /* 0x000000128c10723c */ /* 0x040fec00000018ff */
[----:B------:R-:W1:Y:S02]  /*5820*/  LDSM.16.M88.4 R136, [R219] ;  /* 0x00000000db88783b */ /* 0x000e640000000200 */
[C---:B------:R-:W-:Y:S06]  /*5830*/  HMMA.16816.F32 R20, R140.reuse, R24, RZ ;  /* 0x000000188c14723c */ /* 0x040fec00000018ff */
[----:B------:R-:W1:Y:S02]  /*5840*/  LDSM.16.M88.4 R148, [R234] ;  /* 0x00000000ea94783b */ /* 0x000e640000000200 */
[C---:B------:R-:W-:Y:S06]  /*5850*/  HMMA.16816.F32 R24, R140.reuse, R26, RZ ;  /* 0x0000001a8c18723c */ /* 0x040fec00000018ff */
[----:B------:R-:W1:Y:S02]  /*5860*/  LDSM.16.M88.4 R152, [R233] ;  /* 0x00000000e998783b */ /* 0x000e640000000200 */
[C---:B------:R-:W-:Y:S06]  /*5870*/  HMMA.16816.F32 R28, R140.reuse, R32, RZ ;  /* 0x000000208c1c723c */ /* 0x040fec00000018ff */
[----:B------:R-:W-:Y:S02]  /*5880*/  LDSM.16.M88.4 R160, [R228] ;  /* 0x00000000e4a0783b */ /* 0x000fe40000000200 */
[C---:B------:R-:W-:Y:S08]  /*5890*/  HMMA.16816.F32 R32, R140.reuse, R34, RZ ;  /* 0x000000228c20723c */ /* 0x040ff000000018ff */
[C---:B------:R-:W-:Y:S08]  /*58a0*/  HMMA.16816.F32 R36, R140.reuse, R40, RZ ;  /* 0x000000288c24723c */ /* 0x040ff000000018ff */
[C---:B------:R-:W-:Y:S08]  /*58b0*/  HMMA.16816.F32 R40, R140.reuse, R42, RZ ;  /* 0x0000002a8c28723c */ /* 0x040ff000000018ff */
[C---:B-1----:R-:W-:Y:S08]  /*58c0*/  HMMA.16816.F32 R44, R140.reuse, R48, RZ ;  /* 0x000000308c2c723c */ /* 0x042ff000000018ff */
[C---:B------:R-:W-:Y:S08]  /*58d0*/  HMMA.16816.F32 R48, R140.reuse, R50, RZ ;  /* 0x000000328c30723c */ /* 0x040ff000000018ff */
[C---:B------:R-:W-:Y:S08]  /*58e0*/  HMMA.16816.F32 R52, R140.reuse, R56, RZ ;  /* 0x000000388c34723c */ /* 0x040ff000000018ff */
[C---:B------:R-:W-:Y:S08]  /*58f0*/  HMMA.16816.F32 R56, R140.reuse, R58, RZ ;  /* 0x0000003a8c38723c */ /* 0x040ff000000018ff */
[C---:B------:R-:W-:Y:S08]  /*5900*/  HMMA.16816.F32 R60, R140.reuse, R64, RZ ;  /* 0x000000408c3c723c */ /* 0x040ff000000018ff */
[----:B------:R-:W-:Y:S08]  /*5910*/  HMMA.16816.F32 R64, R140, R66, RZ ;  /* 0x000000428c40723c */ /* 0x000ff000000018ff */
[C---:B------:R-:W-:Y:S08]  /*5920*/  HMMA.16816.F32 R4, R144.reuse, R136, R4 ;  /* 0x000000889004723c */ /* 0x040ff00000001804 */
[C---:B------:R-:W-:Y:S01]  /*5930*/  HMMA.16816.F32 R8, R144.reuse, R138, R8 ;  /* 0x0000008a9008723c */ /* 0x040fe20000001808 */
[----:B------:R-:W1:Y:S07]  /*5940*/  LDSM.16.M88.4 R136, [R232] ;  /* 0x00000000e888783b */ /* 0x000e6e0000000200 */
[C---:B------:R-:W-:Y:S08]  /*5950*/  HMMA.16816.F32 R12, R144.reuse, R148, R12 ;  /* 0x00000094900c723c */ /* 0x040ff0000000180c */
[C---:B------:R-:W-:Y:S01]  /*5960*/  HMMA.16816.F32 R16, R144.reuse, R150, R16 ;  /* 0x000000969010723c */ /* 0x040fe20000001810 */
[----:B------:R-:W1:Y:S07]  /*5970*/  LDSM.16.M88.4 R148, [R231] ;  /* 0x00000000e794783b */ /* 0x000e6e0000000200 */
[C---:B------:R-:W-:Y:S08]  /*5980*/  HMMA.16816.F32 R20, R144.reuse, R152, R20 ;  /* 0x000000989014723c */ /* 0x040ff00000001814 */
[C---:B------:R-:W-:Y:S01]  /*5990*/  HMMA.16816.F32 R24, R144.reuse, R154, R24 ;  /* 0x0000009a9018723c */ /* 0x040fe20000001818 */
[----:B------:R-:W2:Y:S07]  /*59a0*/  LDSM.16.M88.4 R152, [R230] ;  /* 0x00000000e698783b */ /* 0x000eae0000000200 */
[C---:B-1----:R-:W-:Y:S08]  /*59b0*/  HMMA.16816.F32 R28, R144.reuse, R136, R28 ;  /* 0x00000088901c723c */ /* 0x042ff0000000181c */
[C---:B------:R-:W-:Y:S08]  /*59c0*/  HMMA.16816.F32 R32, R144.reuse, R138, R32 ;  /* 0x0000008a9020723c */ /* 0x040ff00000001820 */
[C---:B------:R-:W-:Y:S08]  /*59d0*/  HMMA.16816.F32 R36, R144.reuse, R148, R36 ;  /* 0x000000949024723c */ /* 0x040ff00000001824 */
[C---:B------:R-:W-:Y:S08]  /*59e0*/  HMMA.16816.F32 R40, R144.reuse, R150, R40 ;  /* 0x000000969028723c */ /* 0x040ff00000001828 */
[C---:B--2---:R-:W-:Y:S08]  /*59f0*/  HMMA.16816.F32 R44, R144.reuse, R152, R44 ;  /* 0x00000098902c723c */ /* 0x044ff0000000182c */
[C---:B------:R-:W-:Y:S04]  /*5a00*/  HMMA.16816.F32 R48, R144.reuse, R154, R48 ;  /* 0x0000009a9030723c */ /* 0x040fe80000001830 */
[----:B------:R-:W-:Y:S02]  /*5a10*/  IADD3 R0, P5, R156, UR9, RZ ;  /* 0x000000099c007c10 */ /* 0x000fe4000ffbe0ff */
[----:B------:R-:W1:Y:S02]  /*5a20*/  LDSM.16.M88.4 R156, [R229] ;  /* 0x00000000e59c783b */ /* 0x000e640000000200 */
[----:B------:R-:W-:Y:S04]  /*5a30*/  LEA R168, P4, R0, c[0x0][0x1f8], 0x1 ;  /* 0x00007e0000a87a11 */ /* 0x000fe800078808ff */
[----:B---3--:R-:W-:Y:S02]  /*5a40*/  IADD3.X R3, R3, UR8, RZ, P5, !PT ;  /* 0x0000000803037c10 */ /* 0x008fe4000affe4ff */
[----:B----4-:R-:W-:Y:S01]  /*5a50*/  IADD3 R2, P2, R2, UR9, RZ ;  /* 0x0000000902027c10 */ /* 0x010fe2000ff5e0ff */
[----:B------:R-:W-:Y:S01]  /*5a60*/  @UP1 USHF.R.S32.HI UR9, URZ, 0x1f, UR18 ;  /* 0x0000001f3f091899 */ /* 0x000fe20008011412 */
[----:B------:R-:W-:Y:S02]  /*5a70*/  LEA.HI.X R169, R0, c[0x0][0x1fc], R3, 0x1, P4 ;  /* 0x00007f0000a97a11 */ /* 0x000fe400020f0c03 */
[----:B------:R-:W-:Y:S01]  /*5a80*/  LEA R170, P1, R2, c[0x0][0x1f8], 0x1 ;  /* 0x00007e0002aa7a11 */ /* 0x000fe200078208ff */
[----:B------:R-:W-:Y:S01]  /*5a90*/  @UP1 UIMAD UR9, UR9, UR4, URZ ;  /* 0x00000004090912a4 */ /* 0x000fe2000f8e023f */
[----:B-----5:R-:W-:Y:S01]  /*5aa0*/  IADD3.X R68, R68, UR8, RZ, P2, !PT ;  /* 0x0000000844447c10 */ /* 0x020fe200097fe4ff */
[----:B------:R-:W-:Y:S01]  /*5ab0*/  @!PT LDS RZ, [RZ] ;  /* 0x00000000fffff984 */ /* 0x000fe20000000800 */
[----:B------:R-:W-:Y:S01]  /*5ac0*/  @!PT LDS RZ, [RZ] ;  /* 0x00000000fffff984 */ /* 0x000fe20000000800 */
[----:B------:R-:W-:Y:S01]  /*5ad0*/  @!PT LDS RZ, [RZ] ;  /* 0x00000000fffff984 */ /* 0x000fe20000000800 */
[----:B------:R2:W-:Y:S01]  /*5ae0*/  LDGSTS.E.BYPASS.LTC128B.128 [R235+0x100], [R168.64], !P3 ;  /* 0x00100000a8eb7fae */ /* 0x0005e2000d901d56 */
[----:B------:R-:W-:Y:S02]  /*5af0*/  @UP1 USHF.L.U32 UR8, UR24, 0x7, URZ ;  /* 0x0000000718081899 */ /* 0x000fe4000800063f */
[----:B------:R-:W-:Y:S01]  /*5b00*/  LEA.HI.X R171, R2, c[0x0][0x1fc], R68, 0x1, P1 ;  /* 0x00007f0002ab7a11 */ /* 0x000fe200008f0c44 */
[----:B------:R-:W-:Y:S01]  /*5b10*/  @UP1 UIMAD UR9, UR18, UR5, UR9 ;  /* 0x00000005120912a4 */ /* 0x000fe2000f8e0209 */
[----:B------:R-:W-:Y:S03]  /*5b20*/  IADD3 R2, P1, R168, UR16, RZ ;  /* 0x00000010a8027c10 */ /* 0x000fe6000ff3e0ff */
[----:B------:R3:W-:Y:S01]  /*5b30*/  LDGSTS.E.BYPASS.LTC128B.128 [R235+0x4100], [R170.64], !P0 ;  /* 0x04100000aaeb7fae */ /* 0x0007e2000c101d56 */
[----:B------:R-:W-:Y:S01]  /*5b40*/  IADD3.X R3, R169, UR15, RZ, P1, !PT ;  /* 0x0000000fa9037c10 */ /* 0x000fe20008ffe4ff */
[----:B------:R-:W-:Y:S01]  /*5b50*/  @UP1 UIADD3 UR9, UR25, UR9, URZ ;  /* 0x0000000919091290 */ /* 0x000fe2000fffe03f */
[----:B------:R-:W-:Y:S03]  /*5b60*/  IADD3 R136, P1, R2, UR16, RZ ;  /* 0x0000001002887c10 */ /* 0x000fe6000ff3e0ff */
[----:B------:R-:W-:Y:S01]  /*5b70*/  @UP1 USHF.L.U64.HI UR9, UR24, 0x7, UR9 ;  /* 0x0000000718091899 */ /* 0x000fe20008010209 */
[----:B------:R-:W-:Y:S01]  /*5b80*/  IADD3.X R137, R3, UR15, RZ, P1, !PT ;  /* 0x0000000f03897c10 */ /* 0x000fe20008ffe4ff */
[----:B------:R4:W-:Y:S01]  /*5b90*/  LDGSTS.E.BYPASS.LTC128B.128 [R235+0x1100], [R2.64], !P3 ;  /* 0x0110000002eb7fae */ /* 0x0009e2000d901d56 */
[----:B------:R-:W-:Y:S04]  /*5ba0*/  IADD3 R138, P2, R136, UR16, RZ ;  /* 0x00000010888a7c10 */ /* 0x000fe8000ff5e0ff */
[----:B------:R-:W-:Y:S03]  /*5bb0*/  IADD3.X R139, R137, UR15, RZ, P2, !PT ;  /* 0x0000000f898b7c10 */ /* 0x000fe600097fe4ff */
[----:B------:R4:W-:Y:S01]  /*5bc0*/  LDGSTS.E.BYPASS.LTC128B.128 [R235+0x5100], [R2.64+0x80], !P0 ;  /* 0x0510008002eb7fae */ /* 0x0009e2000c101d56 */
[C---:B-1----:R-:W-:Y:S03]  /*5bd0*/  HMMA.16816.F32 R52, R144.reuse, R156, R52 ;  /* 0x0000009c9034723c */ /* 0x042fe60000001834 */
[----:B--2---:R-:W-:Y:S04]  /*5be0*/  IADD3 R168, P4, R2, UR12, RZ ;  /* 0x0000000c02a87c10 */ /* 0x004fe8000ff9e0ff */
[----:B------:R1:W-:Y:S01]  /*5bf0*/  LDGSTS.E.BYPASS.LTC128B.128 [R235+0x2100], [R136.64], !P3 ;  /* 0x0210000088eb7fae */ /* 0x0003e2000d901d56 */
[C---:B------:R-:W-:Y:S04]  /*5c00*/  HMMA.16816.F32 R56, R144.reuse, R158, R56 ;  /* 0x0000009e9038723c */ /* 0x040fe80000001838 */
[----:B------:R-:W-:Y:S04]  /*5c10*/  IADD3.X R169, R3, UR11, RZ, P4, !PT ;  /* 0x0000000b03a97c10 */ /* 0x000fe8000a7fe4ff */
[C---:B------:R-:W-:Y:S01]  /*5c20*/  HMMA.16816.F32 R60, R144.reuse, R160, R60 ;  /* 0x000000a0903c723c */ /* 0x040fe2000000183c */
[----:B------:R3:W-:Y:S07]  /*5c30*/  LDGSTS.E.BYPASS.LTC128B.128 [R235+0x6100], [R168.64], !P0 ;  /* 0x06100000a8eb7fae */ /* 0x0007ee000c101d56 */
[----:B------:R-:W-:Y:S01]  /*5c40*/  HMMA.16816.F32 R64, R144, R162, R64 ;  /* 0x000000a29040723c */ /* 0x000fe20000001840 */
[----:B------:R1:W-:Y:S03]  /*5c50*/  LDGSTS.E.BYPASS.LTC128B.128 [R235+0x3100], [R138.64], !P3 ;  /* 0x031000008aeb7fae */ /* 0x0003e6000d901d56 */
[----:B----4-:R-:W-:Y:S04]  /*5c60*/  IADD3 R2, P1, R136, UR12, RZ ;  /* 0x0000000c88027c10 */ /* 0x010fe8000ff3e0ff */
[----:B------:R-:W-:Y:S02]  /*5c70*/  IADD3.X R3, R137, UR11, RZ, P1, !PT ;  /* 0x0000000b89037c10 */ /* 0x000fe40008ffe4ff */
[----:B------:R-:W-:Y:S03]  /*5c80*/  PLOP3.LUT P1, PT, PT, PT, UP1, 0x80, 0x0 ;  /* 0x000000000000781c */ /* 0x000fe60003f2f018 */
[----:B------:R2:W-:Y:S08]  /*5c90*/  LDGSTS.E.BYPASS.LTC128B.128 [R235+0x7100], [R2.64], !P0 ;  /* 0x0710000002eb7fae */ /* 0x0005f0000c101d56 */
[----:B---3--:R-:W-:Y:S08]  /*5ca0*/  LDSM.16.M88.4 R168, [R218+0x8900] ;  /* 0x00890000daa8783b */ /* 0x008ff00000000200 */
[----:B-1----:R-:W1:Y:S08]  /*5cb0*/  LDSM.16.M88.4 R136, [R218+0x8100] ;  /* 0x00810000da88783b */ /* 0x002e700000000200 */
[----:B------:R-:W3:Y:S08]  /*5cc0*/  LDSM.16.M88.4 R172, [R218+0x9100] ;  /* 0x00910000daac783b */ /* 0x000ef00000000200 */
[----:B------:R-:W0:Y:S08]  /*5cd0*/  LDGDEPBAR ;  /* 0x00000000000079af */ /* 0x000e300000000000 */
[----:B------:R-:W4:Y:S08]  /*5ce0*/  LDSM.16.M88.4 R148, [R218+0x9900] ;  /* 0x00990000da94783b */ /* 0x000f300000000200 */
[----:B------:R-:W5:Y:S01]  /*5cf0*/  LDSM.16.M88.4 R176, [R218+0xa100] ;  /* 0x00a10000dab0783b */ /* 0x000f620000000200 */
[C---:B-1----:R-:W-:Y:S07]  /*5d00*/  HMMA.16816.F32 R4, R164.reuse, R136, R4 ;  /* 0x00000088a404723c */ /* 0x042fee0000001804 */
[----:B------:R-:W1:Y:S01]  /*5d10*/  LDSM.16.M88.4 R152, [R218+0xa900] ;  /* 0x00a90000da98783b */ /* 0x000e620000000200 */
[C---:B------:R-:W-:Y:S07]  /*5d20*/  HMMA.16816.F32 R8, R164.reuse, R138, R8 ;  /* 0x0000008aa408723c */ /* 0x040fee0000001808 */
[----:B------:R-:W1:Y:S01]  /*5d30*/  LDSM.16.M88.4 R180, [R218+0xb100] ;  /* 0x00b10000dab4783b */ /* 0x000e620000000200 */
[C---:B------:R-:W-:Y:S07]  /*5d40*/  HMMA.16816.F32 R12, R164.reuse, R168, R12 ;  /* 0x000000a8a40c723c */ /* 0x040fee000000180c */
[----:B------:R-:W1:Y:S01]  /*5d50*/  LDSM.16.M88.4 R156, [R218+0xb900] ;  /* 0x00b90000da9c783b */ /* 0x000e620000000200 */
[C---:B------:R-:W-:Y:S07]  /*5d60*/  HMMA.16816.F32 R16, R164.reuse, R170, R16 ;  /* 0x000000aaa410723c */ /* 0x040fee0000001810 */
[----:B------:R-:W1:Y:S01]  /*5d70*/  LDSM.16.M88.4 R136, [R215] ;  /* 0x00000000d788783b */ /* 0x000e620000000200 */
[C---:B---3--:R-:W-:Y:S07]  /*5d80*/  HMMA.16816.F32 R20, R164.reuse, R172, R20 ;  /* 0x000000aca414723c */ /* 0x048fee0000001814 */
[----:B------:R-:W-:Y:S01]  /*5d90*/  LDSM.16.M88.4 R160, [R215+0x1000] ;  /* 0x00100000d7a0783b */ /* 0x000fe20000000200 */
[C---:B------:R-:W-:Y:S07]  /*5da0*/  HMMA.16816.F32 R24, R164.reuse, R174, R24 ;  /* 0x000000aea418723c */ /* 0x040fee0000001818 */
[----:B------:R-:W-:Y:S01]  /*5db0*/  LDSM.16.M88.4 R168, [R215+0x1800] ;  /* 0x00180000d7a8783b */ /* 0x000fe20000000200 */
[C---:B----4-:R-:W-:Y:S07]  /*5dc0*/  HMMA.16816.F32 R28, R164.reuse, R148, R28 ;  /* 0x00000094a41c723c */ /* 0x050fee000000181c */
[----:B------:R-:W-:Y:S01]  /*5dd0*/  LDSM.16.M88.4 R172, [R215+0x2000] ;  /* 0x00200000d7ac783b */ /* 0x000fe20000000200 */
[C---:B------:R-:W-:Y:S07]  /*5de0*/  HMMA.16816.F32 R32, R164.reuse, R150, R32 ;  /* 0x00000096a420723c */ /* 0x040fee0000001820 */
[----:B------:R-:W3:Y:S01]  /*5df0*/  LDSM.16.M88.4 R148, [R215+0x800] ;  /* 0x00080000d794783b */ /* 0x000ee20000000200 */
[C---:B-----5:R-:W-:Y:S07]  /*5e00*/  HMMA.16816.F32 R36, R164.reuse, R176, R36 ;  /* 0x000000b0a424723c */ /* 0x060fee0000001824 */
[----:B------:R-:W-:Y:S01]  /*5e10*/  LDSM.16.M88.4 R192, [R212+0xc100] ;  /* 0x00c10000d4c0783b */ /* 0x000fe20000000200 */
[C---:B------:R-:W-:Y:S07]  /*5e20*/  HMMA.16816.F32 R40, R164.reuse, R178, R40 ;  /* 0x000000b2a428723c */ /* 0x040fee0000001828 */
[----:B------:R-:W-:Y:S01]  /*5e30*/  LDSM.16.M88.4 R176, [R215+0x3000] ;  /* 0x00300000d7b0783b */ /* 0x000fe20000000200 */
[C---:B-1----:R-:W-:Y:S07]  /*5e40*/  HMMA.16816.F32 R44, R164.reuse, R152, R44 ;  /* 0x00000098a42c723c */ /* 0x042fee000000182c */
[----:B------:R-:W-:Y:S01]  /*5e50*/  LDSM.16.M88.4 R204, [R218+0xf900] ;  /* 0x00f90000dacc783b */ /* 0x000fe20000000200 */
[C---:B------:R-:W-:Y:S07]  /*5e60*/  HMMA.16816.F32 R48, R164.reuse, R154, R48 ;  /* 0x0000009aa430723c */ /* 0x040fee0000001830 */
[----:B------:R-:W1:Y:S01]  /*5e70*/  LDSM.16.M88.4 R152, [R215+0x2800] ;  /* 0x00280000d798783b */ /* 0x000e620000000200 */
[C---:B------:R-:W-:Y:S08]  /*5e80*/  HMMA.16816.F32 R52, R164.reuse, R180, R52 ;  /* 0x000000b4a434723c */ /* 0x040ff00000001834 */
[C---:B------:R-:W-:Y:S01]  /*5e90*/  HMMA.16816.F32 R56, R164.reuse, R182, R56 ;  /* 0x000000b6a438723c */ /* 0x040fe20000001838 */
[----:B------:R-:W4:Y:S07]  /*5ea0*/  LDSM.16.M88.4 R180, [R215+0x3800] ;  /* 0x00380000d7b4783b */ /* 0x000f2e0000000200 */
[C---:B------:R-:W-:Y:S08]  /*5eb0*/  HMMA.16816.F32 R60, R164.reuse, R156, R60 ;  /* 0x0000009ca43c723c */ /* 0x040ff0000000183c */
[----:B------:R-:W-:Y:S01]  /*5ec0*/  HMMA.16816.F32 R64, R164, R158, R64 ;  /* 0x0000009ea440723c */ /* 0x000fe20000001840 */
[----:B------:R-:W5:Y:S07]  /*5ed0*/  LDSM.16.M88.4 R156, [R212+0xc900] ;  /* 0x00c90000d49c783b */ /* 0x000f6e0000000200 */
[C---:B------:R-:W-:Y:S08]  /*5ee0*/  HMMA.16816.F32 R4, R184.reuse, R136, R4 ;  /* 0x00000088b804723c */ /* 0x040ff00000001804 */
[C---:B------:R-:W-:Y:S01]  /*5ef0*/  HMMA.16816.F32 R8, R184.reuse, R138, R8 ;  /* 0x0000008ab808723c */ /* 0x040fe20000001808 */
[----:B------:R-:W1:Y:S07]  /*5f00*/  LDSM.16.M88.4 R136, [R212+0xd100] ;  /* 0x00d10000d488783b */ /* 0x000e6e0000000200 */
[C---:B---3--:R-:W-:Y:S08]  /*5f10*/  HMMA.16816.F32 R12, R184.reuse, R148, R12 ;  /* 0x00000094b80c723c */ /* 0x048ff0000000180c */
[C---:B------:R-:W-:Y:S01]  /*5f20*/  HMMA.16816.F32 R16, R184.reuse, R150, R16 ;  /* 0x00000096b810723c */ /* 0x040fe20000001810 */
[----:B------:R-:W3:Y:S07]  /*5f30*/  LDSM.16.M88.4 R148, [R212+0xd900] ;  /* 0x00d90000d494783b */ /* 0x000eee0000000200 */
[C---:B------:R-:W-:Y:S08]  /*5f40*/  HMMA.16816.F32 R20, R184.reuse, R160, R20 ;  /* 0x000000a0b814723c */ /* 0x040ff00000001814 */
[C---:B------:R-:W-:Y:S01]  /*5f50*/  HMMA.16816.F32 R24, R184.reuse, R162, R24 ;  /* 0x000000a2b818723c */ /* 0x040fe20000001818 */
[----:B------:R-:W2:Y:S07]  /*5f60*/  LDSM.16.M88.4 R160, [R212+0xe100] ;  /* 0x00e10000d4a0783b */ /* 0x000eae0000000200 */
[C---:B------:R-:W-:Y:S08]  /*5f70*/  HMMA.16816.F32 R28, R184.reuse, R168, R28 ;  /* 0x000000a8b81c723c */ /* 0x040ff0000000181c */
[C---:B------:R-:W-:Y:S01]  /*5f80*/  HMMA.16816.F32 R32, R184.reuse, R170, R32 ;  /* 0x000000aab820723c */ /* 0x040fe20000001820 */
[----:B------:R-:W-:Y:S07]  /*5f90*/  LDSM.16.M88.4 R168, [R212+0xf100] ;  /* 0x00f10000d4a8783b */ /* 0x000fee0000000200 */
[C---:B------:R-:W-:Y:S08]  /*5fa0*/  HMMA.16816.F32 R36, R184.reuse, R172, R36 ;  /* 0x000000acb824723c */ /* 0x040ff00000001824 */
[C---:B------:R-:W-:Y:S01]  /*5fb0*/  HMMA.16816.F32 R40, R184.reuse, R174, R40 ;  /* 0x000000aeb828723c */ /* 0x040fe20000001828 */
[----:B------:R-:W-:Y:S07]  /*5fc0*/  LDSM.16.M88.4 R172, [R212+0xf900] ;  /* 0x00f90000d4ac783b */ /* 0x000fee0000000200 */
[C---:B-1----:R-:W-:Y:S08]  /*5fd0*/  HMMA.16816.F32 R44, R184.reuse, R152, R44 ;  /* 0x00000098b82c723c */ /* 0x042ff0000000182c */
[C---:B------:R-:W-:Y:S01]  /*5fe0*/  HMMA.16816.F32 R48, R184.reuse, R154, R48 ;  /* 0x0000009ab830723c */ /* 0x040fe20000001830 */
[----:B------:R-:W1:Y:S07]  /*5ff0*/  LDSM.16.M88.4 R152, [R212+0xe900] ;  /* 0x00e90000d498783b */ /* 0x000e6e0000000200 */
[C---:B------:R-:W-:Y:S08]  /*6000*/  HMMA.16816.F32 R52, R184.reuse, R176, R52 ;  /* 0x000000b0b834723c */ /* 0x040ff00000001834 */
[C---:B------:R-:W-:Y:S01]  /*6010*/  HMMA.16816.F32 R56, R184.reuse, R178, R56 ;  /* 0x000000b2b838723c */ /* 0x040fe20000001838 */
[----:B------:R-:W1:Y:S07]  /*6020*/  LDSM.16.M88.4 R176, [R227] ;  /* 0x00000000e3b0783b */ /* 0x000e6e0000000200 */
[C---:B----4-:R-:W-:Y:S08]  /*6030*/  HMMA.16816.F32 R60, R184.reuse, R180, R60 ;  /* 0x000000b4b83c723c */ /* 0x050ff0000000183c */
[----:B------:R-:W-:Y:S01]  /*6040*/  HMMA.16816.F32 R64, R184, R182, R64 ;  /* 0x000000b6b840723c */ /* 0x000fe20000001840 */
[----:B------:R-:W4:Y:S07]  /*6050*/  LDSM.16.M88.4 R180, [R226] ;  /* 0x00000000e2b4783b */ /* 0x000f2e0000000200 */
[C---:B------:R-:W-:Y:S08]  /*6060*/  HMMA.16816.F32 R4, R188.reuse, R192, R4 ;  /* 0x000000c0bc04723c */ /* 0x040ff00000001804 */
[C---:B------:R-:W-:Y:S01]  /*6070*/  HMMA.16816.F32 R8, R188.reuse, R194, R8 ;  /* 0x000000c2bc08723c */ /* 0x040fe20000001808 */
[----:B------:R-:W1:Y:S07]  /*6080*/  LDSM.16.M88.4 R192, [R225] ;  /* 0x00000000e1c0783b */ /* 0x000e6e0000000200 */
[C---:B-----5:R-:W-:Y:S08]  /*6090*/  HMMA.16816.F32 R12, R188.reuse, R156, R12 ;  /* 0x0000009cbc0c723c */ /* 0x060ff0000000180c */
[C---:B------:R-:W-:Y:S01]  /*60a0*/  HMMA.16816.F32 R16, R188.reuse, R158, R16 ;  /* 0x0000009ebc10723c */ /* 0x040fe20000001810 */
[----:B------:R-:W5:Y:S07]  /*60b0*/  LDSM.16.M88.4 R156, [R224] ;  /* 0x00000000e09c783b */ /* 0x000f6e0000000200 */
[C---:B------:R-:W-:Y:S08]  /*60c0*/  HMMA.16816.F32 R20, R188.reuse, R136, R20 ;  /* 0x00000088bc14723c */ /* 0x040ff00000001814 */
[C---:B------:R-:W-:Y:S01]  /*60d0*/  HMMA.16816.F32 R24, R188.reuse, R138, R24 ;  /* 0x0000008abc18723c */ /* 0x040fe20000001818 */
[----:B------:R-:W4:Y:S07]  /*60e0*/  LDSM.16.M88.4 R136, [R223] ;  /* 0x00000000df88783b */ /* 0x000f2e0000000200 */
[C---:B---3--:R-:W-:Y:S08]  /*60f0*/  HMMA.16816.F32 R28, R188.reuse, R148, R28 ;  /* 0x00000094bc1c723c */ /* 0x048ff0000000181c */
[C---:B------:R-:W-:Y:S01]  /*6100*/  HMMA.16816.F32 R32, R188.reuse, R150, R32 ;  /* 0x00000096bc20723c */ /* 0x040fe20000001820 */
[----:B------:R-:W3:Y:S07]  /*6110*/  LDSM.16.M88.4 R148, [R222] ;  /* 0x00000000de94783b */ /* 0x000eee0000000200 */
[C---:B--2---:R-:W-:Y:S08]  /*6120*/  HMMA.16816.F32 R36, R188.reuse, R160, R36 ;  /* 0x000000a0bc24723c */ /* 0x044ff00000001824 */
[C---:B------:R-:W-:Y:S01]  /*6130*/  HMMA.16816.F32 R40, R188.reuse, R162, R40 ;  /* 0x000000a2bc28723c */ /* 0x040fe20000001828 */
[----:B------:R-:W-:Y:S07]  /*6140*/  LDSM.16.M88.4 R160, [R220] ;  /* 0x00000000dca0783b */ /* 0x000fee0000000200 */
[C---:B-1----:R-:W-:Y:S08]  /*6150*/  HMMA.16816.F32 R44, R188.reuse, R152, R44 ;  /* 0x00000098bc2c723c */ /* 0x042ff0000000182c */
[C---:B------:R-:W-:Y:S01]  /*6160*/  HMMA.16816.F32 R48, R188.reuse, R154, R48 ;  /* 0x0000009abc30723c */ /* 0x040fe20000001830 */
[----:B------:R-:W1:Y:S07]  /*6170*/  LDSM.16.M88.4 R152, [R221] ;  /* 0x00000000dd98783b */ /* 0x000e6e0000000200 */
[C---:B------:R-:W-:Y:S08]  /*6180*/  HMMA.16816.F32 R52, R188.reuse, R168, R52 ;  /* 0x000000a8bc34723c */ /* 0x040ff00000001834 */
[C---:B------:R-:W-:Y:S01]  /*6190*/  HMMA.16816.F32 R56, R188.reuse, R170, R56 ;  /* 0x000000aabc38723c */ /* 0x040fe20000001838 */
[----:B------:R-:W-:Y:S07]  /*61a0*/  LDSM.16.M88.4 R168, [R218+0xd100] ;  /* 0x00d10000daa8783b */ /* 0x000fee0000000200 */
[C---:B------:R-:W-:Y:S08]  /*61b0*/  HMMA.16816.F32 R60, R188.reuse, R172, R60 ;  /* 0x000000acbc3c723c */ /* 0x040ff0000000183c */
[----:B------:R-:W-:Y:S01]  /*61c0*/  HMMA.16816.F32 R64, R188, R174, R64 ;  /* 0x000000aebc40723c */ /* 0x000fe20000001840 */
[----:B------:R-:W-:Y:S07]  /*61d0*/  LDSM.16.M88.4 R172, [R218+0xd900] ;  /* 0x00d90000daac783b */ /* 0x000fee0000000200 */
[C---:B------:R-:W-:Y:S08]  /*61e0*/  HMMA.16816.F32 R4, R196.reuse, R176, R4 ;  /* 0x000000b0c404723c */ /* 0x040ff00000001804 */
[C---:B------:R-:W-:Y:S01]  /*61f0*/  HMMA.16816.F32 R8, R196.reuse, R178, R8 ;  /* 0x000000b2c408723c */ /* 0x040fe20000001808 */
[----:B------:R-:W-:Y:S07]  /*6200*/  LDSM.16.M88.4 R176, [R218+0xe100] ;  /* 0x00e10000dab0783b */ /* 0x000fee0000000200 */
[C---:B----4-:R-:W-:Y:S08]  /*6210*/  HMMA.16816.F32 R12, R196.reuse, R180, R12 ;  /* 0x000000b4c40c723c */ /* 0x050ff0000000180c */
[C---:B------:R-:W-:Y:S01]  /*6220*/  HMMA.16816.F32 R16, R196.reuse, R182, R16 ;  /* 0x000000b6c410723c */ /* 0x040fe20000001810 */
[----:B------:R-:W-:Y:S07]  /*6230*/  LDSM.16.M88.4 R180, [R218+0xe900] ;  /* 0x00e90000dab4783b */ /* 0x000fee0000000200 */
[C---:B------:R-:W-:Y:S08]  /*6240*/  HMMA.16816.F32 R20, R196.reuse, R192, R20 ;  /* 0x000000c0c414723c */ /* 0x040ff00000001814 */
[C---:B------:R-:W-:Y:S01]  /*6250*/  HMMA.16816.F32 R24, R196.reuse, R194, R24 ;  /* 0x000000c2c418723c */ /* 0x040fe20000001818 */
[----:B------:R-:W-:Y:S07]  /*6260*/  LDSM.16.M88.4 R192, [R218+0xf100] ;  /* 0x00f10000dac0783b */ /* 0x000fee0000000200 */
[C---:B-----5:R-:W-:Y:S08]  /*6270*/  HMMA.16816.F32 R28, R196.reuse, R156, R28 ;  /* 0x0000009cc41c723c */ /* 0x060ff0000000181c */
[C---:B------:R-:W-:Y:S01]  /*6280*/  HMMA.16816.F32 R32, R196.reuse, R158, R32 ;  /* 0x0000009ec420723c */ /* 0x040fe20000001820 */
[----:B------:R-:W2:Y:S07]  /*6290*/  LDSM.16.M88.4 R156, [R218+0xc100] ;  /* 0x00c10000da9c783b */ /* 0x000eae0000000200 */
[C---:B------:R-:W-:Y:S08]  /*62a0*/  HMMA.16816.F32 R36, R196.reuse, R136, R36 ;  /* 0x00000088c424723c */ /* 0x040ff00000001824 */
[C---:B------:R-:W-:Y:S01]  /*62b0*/  HMMA.16816.F32 R40, R196.reuse, R138, R40 ;  /* 0x0000008ac428723c */ /* 0x040fe20000001828 */
[----:B------:R-:W4:Y:S07]  /*62c0*/  LDSM.16.M88.4 R136, [R218+0xc900] ;  /* 0x00c90000da88783b */ /* 0x000f2e0000000200 */
[C---:B---3--:R-:W-:Y:S08]  /*62d0*/  HMMA.16816.F32 R44, R196.reuse, R148, R44 ;  /* 0x00000094c42c723c */ /* 0x048ff0000000182c */
[C---:B------:R-:W-:Y:S01]  /*62e0*/  HMMA.16816.F32 R48, R196.reuse, R150, R48 ;  /* 0x00000096c430723c */ /* 0x040fe20000001830 */
[----:B------:R-:W3:Y:S07]  /*62f0*/  LDSM.16.M88.4 R148, [R215+0x4000] ;  /* 0x00400000d794783b */ /* 0x000eee0000000200 */
[C---:B-1----:R-:W-:Y:S08]  /*6300*/  HMMA.16816.F32 R52, R196.reuse, R152, R52 ;  /* 0x00000098c434723c */ /* 0x042ff00000001834 */
[C---:B------:R-:W-:Y:S08]  /*6310*/  HMMA.16816.F32 R56, R196.reuse, R154, R56 ;  /* 0x0000009ac438723c */ /* 0x040ff00000001838 */
[C---:B------:R-:W-:Y:S08]  /*6320*/  HMMA.16816.F32 R60, R196.reuse, R160, R60 ;  /* 0x000000a0c43c723c */ /* 0x040ff0000000183c */
[----:B------:R-:W-:Y:S08]  /*6330*/  HMMA.16816.F32 R64, R196, R162, R64 ;  /* 0x000000a2c440723c */ /* 0x000ff00000001840 */
[C---:B--2---:R-:W-:Y:S08]  /*6340*/  HMMA.16816.F32 R4, R200.reuse, R156, R4 ;  /* 0x0000009cc804723c */ /* 0x044ff00000001804 */
[C---:B------:R-:W-:Y:S08]  /*6350*/  HMMA.16816.F32 R8, R200.reuse, R158, R8 ;  /* 0x0000009ec808723c */ /* 0x040ff00000001808 */
[C---:B----4-:R-:W-:Y:S08]  /*6360*/  HMMA.16816.F32 R12, R200.reuse, R136, R12 ;  /* 0x00000088c80c723c */ /* 0x050ff0000000180c */
[C---:B------:R-:W-:Y:S01]  /*6370*/  HMMA.16816.F32 R16, R200.reuse, R138, R16 ;  /* 0x0000008ac810723c */ /* 0x040fe20000001810 */
[----:B------:R-:W1:Y:S07]  /*6380*/  LDSM.16.M88.4 R136, [R215+0x4800] ;  /* 0x00480000d788783b */ /* 0x000e6e0000000200 */
[C---:B------:R-:W-:Y:S08]  /*6390*/  HMMA.16816.F32 R20, R200.reuse, R168, R20 ;  /* 0x000000a8c814723c */ /* 0x040ff00000001814 */
        /* <DEDUP_REMOVED lines=10> */
[----:B------:R-:W-:Y:S08]  /*6440*/  HMMA.16816.F32 R64, R200, R206, R64 ;  /* 0x000000cec840723c */ /* 0x000ff00000001840 */
[C---:B---3--:R-:W-:Y:S08]  /*6450*/  HMMA.16816.F32 R4, R208.reuse, R148, R4 ;  /* 0x00000094d004723c */ /* 0x048ff00000001804 */
[C---:B------:R-:W-:Y:S08]  /*6460*/  HMMA.16816.F32 R8, R208.reuse, R150, R8 ;  /* 0x00000096d008723c */ /* 0x040ff00000001808 */
[C---:B-1----:R-:W-:Y:S08]  /*6470*/  HMMA.16816.F32 R12, R208.reuse, R136, R12 ;  /* 0x00000088d00c723c */ /* 0x042ff0000000180c */
[----:B------:R-:W-:Y:S01]  /*6480*/  FMUL.FTZ R4, R4, c[0x0][0x320] ;  /* 0x0000c80004047a20 */ /* 0x000fe20000410000 */
[C---:B------:R-:W-:Y:S03]  /*6490*/  HMMA.16816.F32 R16, R208.reuse, R138, R16 ;  /* 0x0000008ad010723c */ /* 0x040fe60000001810 */
[----:B------:R-:W-:Y:S01]  /*64a0*/  MUFU.TANH R150, R4 ;  /* 0x0000000400967308 */ /* 0x000fe20000002400 */
[----:B------:R-:W-:Y:S02]  /*64b0*/  FMUL.FTZ R5, R5, c[0x0][0x320] ;  /* 0x0000c80005057a20 */ /* 0x000fe40000410000 */
[----:B------:R-:W-:Y:S02]  /*64c0*/  FMUL.FTZ R6, R6, c[0x0][0x320] ;  /* 0x0000c80006067a20 */ /* 0x000fe40000410000 */
[----:B------:R-:W-:Y:S04]  /*64d0*/  FMUL.FTZ R7, R7, c[0x0][0x320] ;  /* 0x0000c80007077a20 */ /* 0x000fe80000410000 */
[----:B------:R-:W-:Y:S01]  /*64e0*/  FMUL.FTZ R8, R8, c[0x0][0x320] ;  /* 0x0000c80008087a20 */ /* 0x000fe20000410000 */
[----:B------:R-:W-:Y:S01]  /*64f0*/  MUFU.TANH R149, R5 ;  /* 0x0000000500957308 */ /* 0x000fe20000002400 */
[----:B------:R-:W-:Y:S02]  /*6500*/  FMUL.FTZ R9, R9, c[0x0][0x320] ;  /* 0x0000c80009097a20 */ /* 0x000fe40000410000 */
[----:B------:R-:W-:Y:S02]  /*6510*/  FMUL.FTZ R10, R10, c[0x0][0x320] ;  /* 0x0000c8000a0a7a20 */ /* 0x000fe40000410000 */
[----:B------:R-:W-:Y:S02]  /*6520*/  FMUL.FTZ R11, R11, c[0x0][0x320] ;  /* 0x0000c8000b0b7a20 */ /* 0x000fe40000410000 */
[----:B------:R-:W-:Y:S02]  /*6530*/  FMUL.FTZ R15, R15, c[0x0][0x320] ;  /* 0x0000c8000f0f7a20 */ /* 0x000fe40000410000 */
[----:B------:R-:W-:Y:S01]  /*6540*/  FMUL.FTZ R13, R13, c[0x0][0x320] ;  /* 0x0000c8000d0d7a20 */ /* 0x000fe20000410000 */
[----:B------:R-:W1:Y:S01]  /*6550*/  MUFU.TANH R154, R6 ;  /* 0x00000006009a7308 */ /* 0x000e620000002400 */
[----:B------:R-:W-:Y:S02]  /*6560*/  FMUL.FTZ R14, R14, c[0x0][0x320] ;  /* 0x0000c8000e0e7a20 */ /* 0x000fe40000410000 */
[----:B------:R-:W-:Y:S02]  /*6570*/  FMUL.FTZ R16, R16, c[0x0][0x320] ;  /* 0x0000c80010107a20 */ /* 0x000fe40000410000 */
[----:B------:R-:W-:Y:S02]  /*6580*/  FMUL.FTZ R17, R17, c[0x0][0x320] ;  /* 0x0000c80011117a20 */ /* 0x000fe40000410000 */
[----:B------:R-:W-:Y:S02]  /*6590*/  FMUL.FTZ R18, R18, c[0x0][0x320] ;  /* 0x0000c80012127a20 */ /* 0x000fe40000410000 */
[----:B------:R-:W-:Y:S01]  /*65a0*/  FMUL.FTZ R19, R19, c[0x0][0x320] ;  /* 0x0000c80013137a20 */ /* 0x000fe20000410000 */
[----:B------:R2:W3:Y:S01]  /*65b0*/  MUFU.TANH R155, R7 ;  /* 0x00000007009b7308 */ /* 0x0004e20000002400 */
[----:B------:R-:W-:Y:S09]  /*65c0*/  FMUL.FTZ R12, R12, c[0x0][0x320] ;  /* 0x0000c8000c0c7a20 */ /* 0x000ff20000410000 */
[----:B------:R-:W-:Y:S01]  /*65d0*/  MUFU.TANH R151, R8 ;  /* 0x0000000800977308 */ /* 0x000fe20000002400 */
[----:B-1----:R-:W-:Y:S09]  /*65e0*/  FMNMX.FTZ R2, R154, R70, !PT ;  /* 0x000000469a027209 */ /* 0x002ff20007810000 */
[----:B------:R-:W-:Y:S01]  /*65f0*/  MUFU.TANH R148, R9 ;  /* 0x0000000900947308 */ /* 0x000fe20000002400 */
[----:B--2---:R-:W1:Y:S01]  /*6600*/  LDSM.16.M88.4 R4, [R215+0x5000] ;  /* 0x00500000d704783b */ /* 0x004e620000000200 */
[----:B---3--:R-:W-:Y:S08]  /*6610*/  FMNMX.FTZ R2, R155, R2, !PT ;  /* 0x000000029b027209 */ /* 0x008ff00007810000 */
[----:B------:R-:W2:Y:S10]  /*6620*/  MUFU.TANH R152, R10 ;  /* 0x0000000a00987308 */ /* 0x000eb40000002400 */
[----:B------:R3:W4:Y:S10]  /*6630*/  MUFU.TANH R153, R11 ;  /* 0x0000000b00997308 */ /* 0x0007340000002400 */
[----:B------:R-:W-:Y:S01]  /*6640*/  MUFU.TANH R138, R12 ;  /* 0x0000000c008a7308 */ /* 0x000fe20000002400 */
[----:B--2---:R-:W-:Y:S09]  /*6650*/  FMNMX.FTZ R2, R152, R2, !PT ;  /* 0x0000000298027209 */ /* 0x004ff20007810000 */
[----:B------:R-:W-:Y:S01]  /*6660*/  MUFU.TANH R139, R13 ;  /* 0x0000000d008b7308 */ /* 0x000fe20000002400 */
[----:B---3--:R-:W2:Y:S01]  /*6670*/  LDSM.16.M88.4 R8, [R215+0x5800] ;  /* 0x00580000d708783b */ /* 0x008ea20000000200 */
[C---:B-1----:R-:W-:Y:S03]  /*6680*/  HMMA.16816.F32 R20, R208.reuse, R4, R20 ;  /* 0x00000004d014723c */ /* 0x042fe60000001814 */
[----:B----4-:R-:W-:Y:S05]  /*6690*/  FMNMX.FTZ R2, R153, R2, !PT ;  /* 0x0000000299027209 */ /* 0x010fea0007810000 */
[----:B------:R-:W1:Y:S01]  /*66a0*/  MUFU.TANH R158, R14 ;  /* 0x0000000e009e7308 */ /* 0x000e620000002400 */
[C---:B------:R-:W-:Y:S01]  /*66b0*/  HMMA.16816.F32 R24, R208.reuse, R6, R24 ;  /* 0x00000006d018723c */ /* 0x040fe20000001818 */
[----:B------:R-:W3:Y:S08]  /*66c0*/  LDSM.16.M88.4 R4, [R215+0x6000] ;  /* 0x00600000d704783b */ /* 0x000ef00000000200 */
[----:B------:R-:W-:Y:S06]  /*66d0*/  MUFU.TANH R156, R16 ;  /* 0x00000010009c7308 */ /* 0x000fec0000002400 */
[----:B------:R-:W-:Y:S04]  /*66e0*/  FMUL.FTZ R20, R20, c[0x0][0x320] ;  /* 0x0000c80014147a20 */ /* 0x000fe80000410000 */
[----:B------:R-:W4:Y:S01]  /*66f0*/  MUFU.TANH R160, R15 ;  /* 0x0000000f00a07308 */ /* 0x000f220000002400 */
[----:B------:R-:W-:Y:S02]  /*6700*/  FMUL.FTZ R21, R21, c[0x0][0x320] ;  /* 0x0000c80015157a20 */ /* 0x000fe40000410000 */
[----:B------:R-:W-:Y:S01]  /*6710*/  FMUL.FTZ R22, R22, c[0x0][0x320] ;  /* 0x0000c80016167a20 */ /* 0x000fe20000410000 */
[----:B-1----:R-:W-:Y:S01]  /*6720*/  FMNMX.FTZ R2, R158, R2, !PT ;  /* 0x000000029e027209 */ /* 0x002fe20007810000 */
[----:B------:R-:W-:Y:S02]  /*6730*/  FMUL.FTZ R23, R23, c[0x0][0x320] ;  /* 0x0000c80017177a20 */ /* 0x000fe40000410000 */
[----:B------:R-:W-:Y:S02]  /*6740*/  FMUL.FTZ R24, R24, c[0x0][0x320] ;  /* 0x0000c80018187a20 */ /* 0x000fe40000410000 */
[----:B------:R-:W-:Y:S01]  /*6750*/  FMUL.FTZ R25, R25, c[0x0][0x320] ;  /* 0x0000c80019197a20 */ /* 0x000fe20000410000 */
[----:B------:R-:W-:Y:S01]  /*6760*/  MUFU.TANH R157, R17 ;  /* 0x00000011009d7308 */ /* 0x000fe20000002400 */
[----:B------:R-:W-:Y:S02]  /*6770*/  FMUL.FTZ R26, R26, c[0x0][0x320] ;  /* 0x0000c8001a1a7a20 */ /* 0x000fe40000410000 */
[----:B------:R-:W-:Y:S01]  /*6780*/  FMUL.FTZ R27, R27, c[0x0][0x320] ;  /* 0x0000c8001b1b7a20 */ /* 0x000fe20000410000 */
[C---:B--2---:R-:W-:Y:S06]  /*6790*/  HMMA.16816.F32 R28, R208.reuse, R8, R28 ;  /* 0x00000008d01c723c */ /* 0x044fec000000181c */
[----:B------:R-:W1:Y:S02]  /*67a0*/  MUFU.TANH R159, R18 ;  /* 0x00000012009f7308 */ /* 0x000e640000002400 */
[C---:B------:R-:W-:Y:S01]  /*67b0*/  HMMA.16816.F32 R32, R208.reuse, R10, R32 ;  /* 0x0000000ad020723c */ /* 0x040fe20000001820 */
[----:B------:R-:W2:Y:S03]  /*67c0*/  LDSM.16.M88.4 R8, [R215+0x6800] ;  /* 0x00680000d708783b */ /* 0x000ea60000000200 */
[----:B----4-:R-:W-:Y:S04]  /*67d0*/  FMNMX.FTZ R2, R160, R2, !PT ;  /* 0x00000002a0027209 */ /* 0x010fe80007810000 */
[----:B------:R-:W-:Y:S01]  /*67e0*/  MUFU.TANH R162, R20 ;  /* 0x0000001400a27308 */ /* 0x000fe20000002400 */
[C---:B---3--:R-:W-:Y:S07]  /*67f0*/  HMMA.16816.F32 R36, R208.reuse, R4, R36 ;  /* 0x00000004d024723c */ /* 0x048fee0000001824 */
[----:B------:R-:W-:Y:S01]  /*6800*/  FMUL.FTZ R28, R28, c[0x0][0x320] ;  /* 0x0000c8001c1c7a20 */ /* 0x000fe20000410000 */
[C---:B------:R-:W-:Y:S01]  /*6810*/  HMMA.16816.F32 R40, R208.reuse, R6, R40 ;  /* 0x00000006d028723c */ /* 0x040fe20000001828 */
[----:B------:R-:W3:Y:S01]  /*6820*/  MUFU.TANH R161, R19 ;  /* 0x0000001300a17308 */ /* 0x000ee20000002400 */
[----:B------:R-:W4:Y:S02]  /*6830*/  LDSM.16.M88.4 R4, [R215+0x7000] ;  /* 0x00700000d704783b */ /* 0x000f240000000200 */
[----:B------:R-:W-:Y:S01]  /*6840*/  FMUL.FTZ R29, R29, c[0x0][0x320] ;  /* 0x0000c8001d1d7a20 */ /* 0x000fe20000410000 */
[----:B-1----:R-:W-:Y:S01]  /*6850*/  FMNMX.FTZ R2, R159, R2, !PT ;  /* 0x000000029f027209 */ /* 0x002fe20007810000 */
[----:B------:R-:W-:Y:S02]  /*6860*/  FMUL.FTZ R30, R30, c[0x0][0x320] ;  /* 0x0000c8001e1e7a20 */ /* 0x000fe40000410000 */
[----:B------:R-:W-:Y:S03]  /*6870*/  FMUL.FTZ R31, R31, c[0x0][0x320] ;  /* 0x0000c8001f1f7a20 */ /* 0x000fe60000410000 */
[----:B------:R-:W-:Y:S01]  /*6880*/  MUFU.TANH R171, R21 ;  /* 0x0000001500ab7308 */ /* 0x000fe20000002400 */
[----:B------:R-:W-:Y:S02]  /*6890*/  FMUL.FTZ R33, R33, c[0x0][0x320] ;  /* 0x0000c80021217a20 */ /* 0x000fe40000410000 */
[----:B------:R-:W-:Y:S02]  /*68a0*/  FMUL.FTZ R34, R34, c[0x0][0x320] ;  /* 0x0000c80022227a20 */ /* 0x000fe40000410000 */
[----:B------:R-:W-:Y:S02]  /*68b0*/  FMUL.FTZ R36, R36, c[0x0][0x320] ;  /* 0x0000c80024247a20 */ /* 0x000fe40000410000 */
[----:B------:R-:W-:Y:S02]  /*68c0*/  FMUL.FTZ R37, R37, c[0x0][0x320] ;  /* 0x0000c80025257a20 */ /* 0x000fe40000410000 */
[----:B------:R-:W-:Y:S01]  /*68d0*/  FMUL.FTZ R38, R38, c[0x0][0x320] ;  /* 0x0000c80026267a20 */ /* 0x000fe20000410000 */
[----:B------:R-:W1:Y:S01]  /*68e0*/  MUFU.TANH R175, R22 ;  /* 0x0000001600af7308 */ /* 0x000e620000002400 */
[----:B------:R-:W-:Y:S01]  /*68f0*/  FMUL.FTZ R39, R39, c[0x0][0x320] ;  /* 0x0000c80027277a20 */ /* 0x000fe20000410000 */
[C---:B--2---:R-:W-:Y:S03]  /*6900*/  HMMA.16816.F32 R44, R208.reuse, R8, R44 ;  /* 0x00000008d02c723c */ /* 0x044fe6000000182c */
[----:B------:R-:W-:Y:S01]  /*6910*/  FMUL.FTZ R35, R35, c[0x0][0x320] ;  /* 0x0000c80023237a20 */ /* 0x000fe20000410000 */
[----:B---3--:R-:W-:Y:S01]  /*6920*/  FMNMX.FTZ R2, R161, R2, !PT ;  /* 0x00000002a1027209 */ /* 0x008fe20007810000 */
[----:B------:R-:W-:Y:S03]  /*6930*/  FMUL.FTZ R32, R32, c[0x0][0x320] ;  /* 0x0000c80020207a20 */ /* 0x000fe60000410000 */
[----:B------:R-:W-:Y:S01]  /*6940*/  MUFU.TANH R173, R24 ;  /* 0x0000001800ad7308 */ /* 0x000fe20000002400 */
[C---:B------:R-:W-:Y:S01]  /*6950*/  HMMA.16816.F32 R48, R208.reuse, R10, R48 ;  /* 0x0000000ad030723c */ /* 0x040fe20000001830 */
[----:B------:R-:W2:Y:S01]  /*6960*/  LDSM.16.M88.4 R8, [R215+0x7800] ;  /* 0x00780000d708783b */ /* 0x000ea20000000200 */
[----:B------:R-:W-:Y:S04]  /*6970*/  DEPBAR.LE SB0, 0x0 ;  /* 0x000080000000791a */ /* 0x000fe80000000000 */
[----:B------:R-:W-:Y:S02]  /*6980*/  FMUL.FTZ R41, R41, c[0x0][0x320] ;  /* 0x0000c80029297a20 */ /* 0x000fe40000410000 */
[----:B------:R-:W-:Y:S01]  /*6990*/  FMUL.FTZ R42, R42, c[0x0][0x320] ;  /* 0x0000c8002a2a7a20 */ /* 0x000fe20000410000 */
[----:B------:R-:W3:Y:S01]  /*69a0*/  MUFU.TANH R176, R23 ;  /* 0x0000001700b07308 */ /* 0x000ee20000002400 */
[C---:B----4-:R-:W-:Y:S01]  /*69b0*/  HMMA.16816.F32 R52, R208.reuse, R4, R52 ;  /* 0x00000004d034723c */ /* 0x050fe20000001834 */
[----:B------:R-:W4:Y:S04]  /*69c0*/  LDL R5, [R1+0xc] ;  /* 0x00000c0001057983 */ /* 0x000f280000100800 */
[----:B------:R-:W-:Y:S01]  /*69d0*/  FMUL.FTZ R43, R43, c[0x0][0x320] ;  /* 0x0000c8002b2b7a20 */ /* 0x000fe20000410000 */
[----:B-1----:R-:W-:Y:S01]  /*69e0*/  FMNMX.FTZ R2, R175, R2, !PT ;  /* 0x00000002af027209 */ /* 0x002fe20007810000 */
[----:B------:R-:W-:Y:S01]  /*69f0*/  FMUL.FTZ R44, R44, c[0x0][0x320] ;  /* 0x0000c8002c2c7a20 */ /* 0x000fe20000410000 */
[C---:B------:R-:W-:Y:S01]  /*6a00*/  HMMA.16816.F32 R56, R208.reuse, R6, R56 ;  /* 0x00000006d038723c */ /* 0x040fe20000001838 */
[----:B------:R-:W-:Y:S01]  /*6a10*/  MUFU.TANH R172, R25 ;  /* 0x0000001900ac7308 */ /* 0x000fe20000002400 */
[----:B------:R-:W5:Y:S02]  /*6a20*/  LDL.64 R6, [R1+0x38] ;  /* 0x0000380001067983 */ /* 0x000f640000100a00 */
[----:B------:R-:W-:Y:S02]  /*6a30*/  FMUL.FTZ R45, R45, c[0x0][0x320] ;  /* 0x0000c8002d2d7a20 */ /* 0x000fe40000410000 */
[----:B------:R-:W-:Y:S02]  /*6a40*/  FMUL.FTZ R46, R46, c[0x0][0x320] ;  /* 0x0000c8002e2e7a20 */ /* 0x000fe40000410000 */
[----:B------:R-:W-:Y:S03]  /*6a50*/  FMUL.FTZ R47, R47, c[0x0][0x320] ;  /* 0x0000c8002f2f7a20 */ /* 0x000fe60000410000 */
[----:B------:R-:W1:Y:S01]  /*6a60*/  MUFU.TANH R174, R26 ;  /* 0x0000001a00ae7308 */ /* 0x000e620000002400 */
[----:B------:R-:W-:Y:S01]  /*6a70*/  BAR.SYNC.DEFER_BLOCKING 0x0 ;  /* 0x0000000000007b1d */ /* 0x000fe20000010000 */
[----:B------:R-:W-:Y:S02]  /*6a80*/  FMUL.FTZ R49, R49, c[0x0][0x320] ;  /* 0x0000c80031317a20 */ /* 0x000fe40000410000 */
[----:B------:R-:W-:Y:S01]  /*6a90*/  FMUL.FTZ R50, R50, c[0x0][0x320] ;  /* 0x0000c80032327a20 */ /* 0x000fe20000410000 */
[----:B---3--:R-:W-:Y:S01]  /*6aa0*/  FMNMX.FTZ R2, R176, R2, !PT ;  /* 0x00000002b0027209 */ /* 0x008fe20007810000 */
[----:B------:R-:W-:Y:S02]  /*6ab0*/  FMUL.FTZ R53, R53, c[0x0][0x320] ;  /* 0x0000c80035357a20 */ /* 0x000fe40000410000 */
[----:B------:R-:W-:Y:S02]  /*6ac0*/  FMUL.FTZ R52, R52, c[0x0][0x320] ;  /* 0x0000c80034347a20 */ /* 0x000fe40000410000 */
[----:B------:R-:W3:Y:S01]  /*6ad0*/  MUFU.TANH R0, R53 ;  /* 0x0000003500007308 */ /* 0x000ee20000002400 */
[----:B------:R-:W-:Y:S01]  /*6ae0*/  FMUL.FTZ R54, R54, c[0x0][0x320] ;  /* 0x0000c80036367a20 */ /* 0x000fe20000410000 */
[C---:B--2---:R-:W-:Y:S01]  /*6af0*/  HMMA.16816.F32 R60, R208.reuse, R8, R60 ;  /* 0x00000008d03c723c */ /* 0x044fe2000000183c */
[----:B------:R-:W2:Y:S02]  /*6b00*/  LDL.64 R8, [R1+0x28] ;  /* 0x0000280001087983 */ /* 0x000ea40000100a00 */
[----:B------:R-:W-:Y:S02]  /*6b10*/  FMUL.FTZ R56, R56, c[0x0][0x320] ;  /* 0x0000c80038387a20 */ /* 0x000fe40000410000 */
[----:B------:R-:W-:Y:S02]  /*6b20*/  FMUL.FTZ R55, R55, c[0x0][0x320] ;  /* 0x0000c80037377a20 */ /* 0x000fe40000410000 */
[----:B------:R-:W-:Y:S01]  /*6b30*/  FMUL.FTZ R59, R59, c[0x0][0x320] ;  /* 0x0000c8003b3b7a20 */ /* 0x000fe20000410000 */
[----:B------:R3:W-:Y:S01]  /*6b40*/  MUFU.TANH R241, R56 ;  /* 0x0000003800f17308 */ /* 0x0007e20000002400 */
[----:B------:R-:W-:Y:S01]  /*6b50*/  HMMA.16816.F32 R64, R208, R10, R64 ;  /* 0x0000000ad040723c */ /* 0x000fe20000001840 */
[----:B------:R-:W2:Y:S02]  /*6b60*/  LDL R10, [R1+0x8] ;  /* 0x00000800010a7983 */ /* 0x000ea40000100800 */
[----:B------:R-:W-:Y:S01]  /*6b70*/  FMUL.FTZ R57, R57, c[0x0][0x320] ;  /* 0x0000c80039397a20 */ /* 0x000fe20000410000 */
[----:B-1----:R-:W-:Y:S01]  /*6b80*/  FMNMX.FTZ R2, R174, R2, !PT ;  /* 0x00000002ae027209 */ /* 0x002fe20007810000 */
[----:B------:R-:W-:Y:S02]  /*6b90*/  FMUL.FTZ R58, R58, c[0x0][0x320] ;  /* 0x0000c8003a3a7a20 */ /* 0x000fe40000410000 */
[----:B------:R-:W-:Y:S02]  /*6ba0*/  FMUL.FTZ R51, R51, c[0x0][0x320] ;  /* 0x0000c80033337a20 */ /* 0x000fe40000410000 */
[----:B------:R-:W-:Y:S03]  /*6bb0*/  MUFU.TANH R178, R28 ;  /* 0x0000001c00b27308 */ /* 0x000fe60000002400 */
[----:B------:R-:W-:Y:S02]  /*6bc0*/  FMUL.FTZ R40, R40, c[0x0][0x320] ;  /* 0x0000c80028287a20 */ /* 0x000fe40000410000 */
[----:B------:R-:W-:Y:S02]  /*6bd0*/  FMUL.FTZ R48, R48, c[0x0][0x320] ;  /* 0x0000c80030307a20 */ /* 0x000fe40000410000 */
[----:B------:R-:W-:Y:S02]  /*6be0*/  FMUL.FTZ R62, R62, c[0x0][0x320] ;  /* 0x0000c8003e3e7a20 */ /* 0x000fe40000410000 */
[----:B------:R-:W-:Y:S01]  /*6bf0*/  FMUL.FTZ R60, R60, c[0x0][0x320] ;  /* 0x0000c8003c3c7a20 */ /* 0x000fe20000410000 */
[----:B------:R-:W1:Y:S01]  /*6c00*/  MUFU.TANH R177, R27 ;  /* 0x0000001b00b17308 */ /* 0x000e620000002400 */
[----:B------:R-:W-:Y:S02]  /*6c10*/  FMUL.FTZ R61, R61, c[0x0][0x320] ;  /* 0x0000c8003d3d7a20 */ /* 0x000fe40000410000 */
[----:B------:R-:W-:Y:S01]  /*6c20*/  FMUL.FTZ R63, R63, c[0x0][0x320] ;  /* 0x0000c8003f3f7a20 */ /* 0x000fe20000410000 */
[----:B---3--:R-:W-:Y:S01]  /*6c30*/  MOV R56, R0 ;  /* 0x0000000000387202 */ /* 0x008fe20000000f00 */
[----:B------:R-:W-:Y:S01]  /*6c40*/  FMUL.FTZ R64, R64, c[0x0][0x320] ;  /* 0x0000c80040407a20 */ /* 0x000fe20000410000 */
[----:B------:R-:W-:Y:S01]  /*6c50*/  FMNMX.FTZ R0, R150, R69, !PT ;  /* 0x0000004596007209 */ /* 0x000fe20007810000 */
[----:B------:R-:W-:Y:S02]  /*6c60*/  FMUL.FTZ R65, R65, c[0x0][0x320] ;  /* 0x0000c80041417a20 */ /* 0x000fe40000410000 */
[----:B------:R-:W-:Y:S01]  /*6c70*/  FMUL.FTZ R66, R66, c[0x0][0x320] ;  /* 0x0000c80042427a20 */ /* 0x000fe20000410000 */
[----:B------:R-:W-:Y:S01]  /*6c80*/  MUFU.TANH R183, R29 ;  /* 0x0000001d00b77308 */ /* 0x000fe20000002400 */
[----:B------:R-:W-:Y:S04]  /*6c90*/  FMNMX.FTZ R0, R149, R0, !PT ;  /* 0x0000000095007209 */ /* 0x000fe80007810000 */
[----:B------:R-:W-:Y:S04]  /*6ca0*/  FMNMX.FTZ R0, R151, R0, !PT ;  /* 0x0000000097007209 */ /* 0x000fe80007810000 */
[----:B------:R-:W-:Y:S01]  /*6cb0*/  FMNMX.FTZ R0, R148, R0, !PT ;  /* 0x0000000094007209 */ /* 0x000fe20007810000 */
[----:B------:R-:W3:Y:S03]  /*6cc0*/  MUFU.TANH R204, R30 ;  /* 0x0000001e00cc7308 */ /* 0x000ee60000002400 */
[----:B------:R-:W-:Y:S02]  /*6cd0*/  FMNMX.FTZ R0, R138, R0, !PT ;  /* 0x000000008a007209 */ /* 0x000fe40007810000 */
[----:B-1----:R-:W-:Y:S02]  /*6ce0*/  FMNMX.FTZ R2, R177, R2, !PT ;  /* 0x00000002b1027209 */ /* 0x002fe40007810000 */
[----:B------:R-:W-:Y:S03]  /*6cf0*/  FMNMX.FTZ R0, R139, R0, !PT ;  /* 0x000000008b007209 */ /* 0x000fe60007810000 */
[----:B------:R-:W1:Y:S01]  /*6d00*/  MUFU.TANH R192, R32 ;  /* 0x0000002000c07308 */ /* 0x000e620000002400 */
[----:B------:R-:W-:Y:S04]  /*6d10*/  FMNMX.FTZ R0, R156, R0, !PT ;  /* 0x000000009c007209 */ /* 0x000fe80007810000 */
[----:B------:R-:W-:Y:S04]  /*6d20*/  FMNMX.FTZ R0, R157, R0, !PT ;  /* 0x000000009d007209 */ /* 0x000fe80007810000 */
[----:B------:R-:W-:Y:S01]  /*6d30*/  FMNMX.FTZ R0, R162, R0, !PT ;  /* 0x00000000a2007209 */ /* 0x000fe20007810000 */
[----:B------:R-:W1:Y:S03]  /*6d40*/  MUFU.TANH R236, R31 ;  /* 0x0000001f00ec7308 */ /* 0x000e660000002400 */
[----:B------:R-:W-:Y:S02]  /*6d50*/  FMNMX.FTZ R0, R171, R0, !PT ;  /* 0x00000000ab007209 */ /* 0x000fe40007810000 */
[----:B---3--:R-:W-:Y:S02]  /*6d60*/  FMNMX.FTZ R2, R204, R2, !PT ;  /* 0x00000002cc027209 */ /* 0x008fe40007810000 */
[----:B------:R-:W-:Y:S03]  /*6d70*/  FMNMX.FTZ R0, R173, R0, !PT ;  /* 0x00000000ad007209 */ /* 0x000fe60007810000 */
[----:B------:R-:W3:Y:S01]  /*6d80*/  MUFU.TANH R193, R33 ;  /* 0x0000002100c17308 */ /* 0x000ee20000002400 */
[----:B------:R-:W-:Y:S04]  /*6d90*/  FMNMX.FTZ R0, R172, R0, !PT ;  /* 0x00000000ac007209 */ /* 0x000fe80007810000 */
[----:B------:R-:W-:Y:S04]  /*6da0*/  FMNMX.FTZ R0, R178, R0, !PT ;  /* 0x00000000b2007209 */ /* 0x000fe80007810000 */
[----:B------:R-:W-:Y:S01]  /*6db0*/  FMNMX.FTZ R0, R183, R0, !PT ;  /* 0x00000000b7007209 */ /* 0x000fe20007810000 */
[----:B------:R-:W3:Y:S03]  /*6dc0*/  MUFU.TANH R242, R36 ;  /* 0x0000002400f27308 */ /* 0x000ee60000002400 */
[----:B-1----:R-:W-:Y:S02]  /*6dd0*/  FMNMX.FTZ R0, R192, R0, !PT ;  /* 0x00000000c0007209 */ /* 0x002fe40007810000 */
[----:B------:R-:W-:Y:S05]  /*6de0*/  FMNMX.FTZ R2, R236, R2, !PT ;  /* 0x00000002ec027209 */ /* 0x000fea0007810000 */
[----:B------:R-:W1:Y:S01]  /*6df0*/  MUFU.TANH R206, R34 ;  /* 0x0000002200ce7308 */ /* 0x000e620000002400 */
[----:B---3--:R-:W-:Y:S09]  /*6e00*/  FMNMX.FTZ R0, R193, R0, !PT ;  /* 0x00000000c1007209 */ /* 0x008ff20007810000 */
[----:B------:R-:W3:Y:S01]  /*6e10*/  MUFU.TANH R244, R37 ;  /* 0x0000002500f47308 */ /* 0x000ee20000002400 */
[----:B------:R-:W-:Y:S09]  /*6e20*/  FMNMX.FTZ R0, R242, R0, !PT ;  /* 0x00000000f2007209 */ /* 0x000ff20007810000 */
[----:B------:R-:W3:Y:S01]  /*6e30*/  MUFU.TANH R237, R35 ;  /* 0x0000002300ed7308 */ /* 0x000ee20000002400 */
[----:B-1----:R-:W-:Y:S09]  /*6e40*/  FMNMX.FTZ R2, R206, R2, !PT ;  /* 0x00000002ce027209 */ /* 0x002ff20007810000 */
[----:B------:R-:W1:Y:S01]  /*6e50*/  MUFU.TANH R247, R38 ;  /* 0x0000002600f77308 */ /* 0x000e620000002400 */
[----:B---3--:R-:W-:Y:S09]  /*6e60*/  FMNMX.FTZ R0, R244, R0, !PT ;  /* 0x00000000f4007209 */ /* 0x008ff20007810000 */
[----:B------:R-:W3:Y:S01]  /*6e70*/  MUFU.TANH R243, R40 ;  /* 0x0000002800f37308 */ /* 0x000ee20000002400 */
[----:B------:R-:W-:Y:S09]  /*6e80*/  FMNMX.FTZ R2, R237, R2, !PT ;  /* 0x00000002ed027209 */ /* 0x000ff20007810000 */
[----:B------:R3:W3:Y:S01]  /*6e90*/  MUFU.TANH R3, R57 ;  /* 0x0000003900037308 */ /* 0x0006e20000002400 */
[----:B-1----:R-:W-:Y:S09]  /*6ea0*/  FMNMX.FTZ R2, R247, R2, !PT ;  /* 0x00000002f7027209 */ /* 0x002ff20007810000 */
[----:B------:R-:W-:Y:S01]  /*6eb0*/  MUFU.TANH R12, R64 ;  /* 0x00000040000c7308 */ /* 0x000fe20000002400 */
[----:B---3--:R-:W-:Y:S09]  /*6ec0*/  FMNMX.FTZ R0, R243, R0, !PT ;  /* 0x00000000f3007209 */ /* 0x008ff20007810000 */
[----:B------:R1:W3:Y:S01]  /*6ed0*/  MUFU.TANH R4, R58 ;  /* 0x0000003a00047308 */ /* 0x0002e20000002400 */
[----:B------:R-:W-:Y:S09]  /*6ee0*/  MOV R57, R241 ;  /* 0x000000f100397202 */ /* 0x000ff20000000f00 */
[----:B------:R-:W3:Y:S10]  /*6ef0*/  MUFU.TANH R248, R39 ;  /* 0x0000002700f87308 */ /* 0x000ef40000002400 */
[----:B------:R-:W3:Y:S01]  /*6f00*/  MUFU.TANH R245, R41 ;  /* 0x0000002900f57308 */ /* 0x000ee20000002400 */
[----:B-1----:R-:W-:Y:S02]  /*6f10*/  MOV R58, R3 ;  /* 0x00000003003a7202 */ /* 0x002fe40000000f00 */
[----:B---3--:R-:W-:Y:S07]  /*6f20*/  MOV R64, R4 ;  /* 0x0000000400407202 */ /* 0x008fee0000000f00 */
[----:B------:R-:W1:Y:S01]  /*6f30*/  MUFU.TANH R250, R44 ;  /* 0x0000002c00fa7308 */ /* 0x000e620000002400 */
[----:B------:R-:W-:Y:S09]  /*6f40*/  FMNMX.FTZ R2, R248, R2, !PT ;  /* 0x00000002f8027209 */ /* 0x000ff20007810000 */
        /* <DEDUP_REMOVED lines=8> */
[----:B------:R-:W4:Y:S01]  /*6fd0*/  MUFU.TANH R179, R48 ;  /* 0x0000003000b37308 */ /* 0x000f220000002400 */
[----:B-1----:R-:W-:Y:S09]  /*6fe0*/  FMNMX.FTZ R2, R249, R2, !PT ;  /* 0x00000002f9027209 */ /* 0x002ff20007810000 */
[----:B------:R-:W1:Y:S01]  /*6ff0*/  MUFU.TANH R163, R47 ;  /* 0x0000002f00a37308 */ /* 0x000e620000002400 */
[----:B---3--:R-:W-:Y:S09]  /*7000*/  FMNMX.FTZ R2, R169, R2, !PT ;  /* 0x00000002a9027209 */ /* 0x008ff20007810000 */
[----:B------:R-:W3:Y:S01]  /*7010*/  MUFU.TANH R252, R49 ;  /* 0x0000003100fc7308 */ /* 0x000ee20000002400 */
[----:B----4-:R-:W-:Y:S02]  /*7020*/  @P1 IADD3 R5, P4, R5, UR8, RZ ;  /* 0x0000000805051c10 */ /* 0x010fe4000ff9e0ff */
[----:B------:R-:W-:Y:S07]  /*7030*/  FMNMX.FTZ R0, R179, R0, !PT ;  /* 0x00000000b3007209 */ /* 0x000fee0007810000 */
[----:B------:R-:W4:Y:S01]  /*7040*/  MUFU.TANH R239, R52 ;  /* 0x0000003400ef7308 */ /* 0x000f220000002400 */
[----:B-1----:R-:W-:Y:S09]  /*7050*/  FMNMX.FTZ R2, R163, R2, !PT ;  /* 0x00000002a3027209 */ /* 0x002ff20007810000 */
[----:B------:R-:W-:Y:S01]  /*7060*/  MUFU.TANH R13, R59 ;  /* 0x0000003b000d7308 */ /* 0x000fe20000002400 */
[----:B---3--:R-:W-:Y:S09]  /*7070*/  FMNMX.FTZ R0, R252, R0, !PT ;  /* 0x00000000fc007209 */ /* 0x008ff20007810000 */
[----:B------:R-:W1:Y:S01]  /*7080*/  MUFU.TANH R181, R50 ;  /* 0x0000003200b57308 */ /* 0x000e620000002400 */
[----:B----4-:R-:W-:Y:S09]  /*7090*/  FMNMX.FTZ R0, R239, R0, !PT ;  /* 0x00000000ef007209 */ /* 0x010ff20007810000 */
[----:B------:R-:W3:Y:S10]  /*70a0*/  MUFU.TANH R71, R51 ;  /* 0x0000003300477308 */ /* 0x000ef40000002400 */
[----:B------:R-:W4:Y:S01]  /*70b0*/  MUFU.TANH R3, R62 ;  /* 0x0000003e00037308 */ /* 0x000f220000002400 */
[----:B-1----:R-:W-:Y:S09]  /*70c0*/  FMNMX.FTZ R2, R181, R2, !PT ;  /* 0x00000002b5027209 */ /* 0x002ff20007810000 */
[----:B------:R4:W1:Y:S01]  /*70d0*/  MUFU.TANH R4, R65 ;  /* 0x0000004100047308 */ /* 0x0008620000002400 */
[----:B---3--:R-:W-:Y:S09]  /*70e0*/  MOV R59, R71 ;  /* 0x00000047003b7202 */ /* 0x008ff20000000f00 */
[----:B------:R-:W-:Y:S10]  /*70f0*/  MUFU.TANH R180, R60 ;  /* 0x0000003c00b47308 */ /* 0x000ff40000002400 */
[----:B------:R-:W-:Y:S01]  /*7100*/  MUFU.TANH R182, R61 ;  /* 0x0000003d00b67308 */ /* 0x000fe20000002400 */
[----:B----4-:R-:W-:Y:S02]  /*7110*/  MOV R65, R3 ;  /* 0x0000000300417202 */ /* 0x010fe40000000f00 */
[----:B------:R-:W-:Y:S02]  /*7120*/  FMNMX.FTZ R3, R59, R2, !PT ;  /* 0x000000023b037209 */ /* 0x000fe40007810000 */
[----:B------:R-:W-:Y:S01]  /*7130*/  FMNMX.FTZ R2, R56, R0, !PT ;  /* 0x0000000038027209 */ /* 0x000fe20007810000 */
[----:B------:R-:W-:Y:S04]  /*7140*/  FMUL.FTZ R0, R67, c[0x0][0x320] ;  /* 0x0000c80043007a20 */ /* 0x000fe80000410000 */
[----:B------:R-:W3:Y:S01]  /*7150*/  MUFU.TANH R238, R54 ;  /* 0x0000003600ee7308 */ /* 0x000ee20000002400 */
[----:B-1----:R-:W-:Y:S02]  /*7160*/  MOV R67, R4 ;  /* 0x0000000400437202 */ /* 0x002fe40000000f00 */
[----:B------:R-:W-:Y:S07]  /*7170*/  FMNMX.FTZ R2, R57, R2, !PT ;  /* 0x0000000239027209 */ /* 0x000fee0007810000 */
[----:B------:R1:W-:Y:S10]  /*7180*/  MUFU.TANH R136, R0 ;  /* 0x0000000000887308 */ /* 0x0003f40000002400 */
[----:B------:R-:W4:Y:S01]  /*7190*/  MUFU.TANH R240, R55 ;  /* 0x0000003700f07308 */ /* 0x000f220000002400 */
[----:B---3--:R-:W-:Y:S09]  /*71a0*/  FMNMX.FTZ R3, R238, R3, !PT ;  /* 0x00000003ee037209 */ /* 0x008ff20007810000 */
[----:B------:R4:W-:Y:S01]  /*71b0*/  MUFU.TANH R71, R66 ;  /* 0x0000004200477308 */ /* 0x0009e20000002400 */
[----:B-1----:R-:W-:Y:S04]  /*71c0*/  FMNMX.FTZ R0, R58, R2, !PT ;  /* 0x000000023a007209 */ /* 0x002fe80007810000 */
[----:B------:R-:W-:Y:S05]  /*71d0*/  FMNMX.FTZ R0, R180, R0, !PT ;  /* 0x00000000b4007209 */ /* 0x000fea0007810000 */
[----:B------:R-:W1:Y:S01]  /*71e0*/  MUFU.TANH R14, R63 ;  /* 0x0000003f000e7308 */ /* 0x000e620000002400 */
[----:B------:R-:W-:Y:S04]  /*71f0*/  FMNMX.FTZ R0, R182, R0, !PT ;  /* 0x00000000b6007209 */ /* 0x000fe80007810000 */
[----:B------:R-:W-:Y:S04]  /*7200*/  FMNMX.FTZ R68, R12, R0, !PT ;  /* 0x000000000c447209 */ /* 0x000fe80007810000 */
[----:B------:R-:W-:Y:S02]  /*7210*/  FMNMX.FTZ R68, R67, R68, !PT ;  /* 0x0000004443447209 */ /* 0x000fe40007810000 */
[----:B----4-:R-:W-:Y:S04]  /*7220*/  MOV R66, R240 ;  /* 0x000000f000427202 */ /* 0x010fe80000000f00 */
[----:B------:R-:W-:Y:S04]  /*7230*/  FMNMX.FTZ R3, R66, R3, !PT ;  /* 0x0000000342037209 */ /* 0x000fe80007810000 */
[----:B------:R-:W-:Y:S02]  /*7240*/  FMNMX.FTZ R2, R64, R3, !PT ;  /* 0x0000000340027209 */ /* 0x000fe40007810000 */
[----:B------:R-:W3:Y:S02]  /*7250*/  SHFL.BFLY PT, R3, R68, 0x2, 0x1f ;  /* 0x0c401f0044037f89 */ /* 0x000ee400000e0000 */
[----:B------:R-:W-:Y:S04]  /*7260*/  FMNMX.FTZ R2, R13, R2, !PT ;  /* 0x000000020d027209 */ /* 0x000fe80007810000 */
[----:B------:R-:W-:Y:S04]  /*7270*/  FMNMX.FTZ R2, R65, R2, !PT ;  /* 0x0000000241027209 */ /* 0x000fe80007810000 */
[----:B-1----:R-:W-:Y:S04]  /*7280*/  FMNMX.FTZ R0, R14, R2, !PT ;  /* 0x000000020e007209 */ /* 0x002fe80007810000 */
[----:B------:R-:W-:Y:S04]  /*7290*/  FMNMX.FTZ R0, R71, R0, !PT ;  /* 0x0000000047007209 */ /* 0x000fe80007810000 */
[----:B------:R-:W-:Y:S05]  /*72a0*/  FMNMX.FTZ R0, R136, R0, !PT ;  /* 0x0000000088007209 */ /* 0x000fea0007810000 */
[----:B------:R-:W1:Y:S01]  /*72b0*/  SHFL.BFLY PT, R2, R0, 0x2, 0x1f ;  /* 0x0c401f0000027f89 */ /* 0x000e6200000e0000 */
[----:B---3--:R-:W-:Y:S07]  /*72c0*/  FMNMX.FTZ R68, R68, R3, !PT ;  /* 0x0000000344447209 */ /* 0x008fee0007810000 */
[----:B------:R-:W3:Y:S01]  /*72d0*/  SHFL.BFLY PT, R4, R68, 0x1, 0x1f ;  /* 0x0c201f0044047f89 */ /* 0x000ee200000e0000 */
[----:B-1----:R-:W-:Y:S07]  /*72e0*/  FMNMX.FTZ R0, R0, R2, !PT ;  /* 0x0000000200007209 */ /* 0x002fee0007810000 */
[----:B------:R-:W1:Y:S01]  /*72f0*/  SHFL.BFLY PT, R3, R0, 0x1, 0x1f ;  /* 0x0c201f0000037f89 */ /* 0x000e6200000e0000 */
[----:B---3--:R-:W-:Y:S05]  /*7300*/  FMNMX.FTZ R68, R68, R4, !PT ;  /* 0x0000000444447209 */ /* 0x008fea0007810000 */
[C---:B------:R-:W-:Y:S02]  /*7310*/  FMUL.FTZ R137, R68.reuse, c[0x0][0x2d0] ;  /* 0x0000b40044897a20 */ /* 0x040fe40000410000 */
[----:B------:R-:W-:Y:S02]  /*7320*/  FADD.FTZ R2, -R68, R69 ;  /* 0x0000004544027221 */ /* 0x000fe40000010100 */
[--C-:B------:R-:W-:Y:S01]  /*7330*/  FFMA.FTZ R4, R150, c[0x0][0x2d0], -R137.reuse ;  /* 0x0000b40096047a23 */ /* 0x100fe20000010889 */
[----:B------:R-:W-:Y:S01]  /*7340*/  MOV R150, R14 ;  /* 0x0000000e00967202 */ /* 0x000fe20000000f00 */
[--C-:B-----5:R-:W-:Y:S01]  /*7350*/  FFMA.FTZ R7, R149, c[0x0][0x2d0], -R137.reuse ;  /* 0x0000b40095077a23 */ /* 0x120fe20000010889 */
[----:B------:R-:W-:Y:S01]  /*7360*/  MOV R149, R12 ;  /* 0x0000000c00957202 */ /* 0x000fe20000000f00 */
[----:B------:R3:W-:Y:S01]  /*7370*/  MUFU.EX2 R241, R4 ;  /* 0x0000000400f17308 */ /* 0x0007e20000000800 */
[--C-:B------:R-:W-:Y:S01]  /*7380*/  FFMA.FTZ R32, R138, c[0x0][0x2d0], -R137.reuse ;  /* 0x0000b4008a207a23 */ /* 0x100fe20000010889 */
[----:B------:R-:W-:Y:S01]  /*7390*/  MOV R138, R150 ;  /* 0x00000096008a7202 */ /* 0x000fe20000000f00 */
[----:B------:R-:W-:Y:S01]  /*73a0*/  FFMA.FTZ R40, R156, c[0x0][0x2d0], -R137 ;  /* 0x0000b4009c287a23 */ /* 0x000fe20000010889 */
[----:B------:R-:W-:Y:S02]  /*73b0*/  MOV R150, R182 ;  /* 0x000000b600967202 */ /* 0x000fe40000000f00 */
[----:B-1----:R-:W-:Y:S01]  /*73c0*/  FMNMX.FTZ R3, R0, R3, !PT ;  /* 0x0000000300037209 */ /* 0x002fe20007810000 */
[----:B------:R-:W-:Y:S03]  /*73d0*/  FMUL.FTZ R0, R2, c[0x0][0x2d0] ;  /* 0x0000b40002007a20 */ /* 0x000fe60000410000 */
[----:B------:R2:W-:Y:S01]  /*73e0*/  MUFU.EX2 R240, R7 ;  /* 0x0000000700f07308 */ /* 0x0005e20000000800 */
[----:B------:R-:W-:Y:S04]  /*73f0*/  FMUL.FTZ R69, R3, c[0x0][0x2d0] ;  /* 0x0000b40003457a20 */ /* 0x000fe80000410000 */
[--C-:B------:R-:W-:Y:S01]  /*7400*/  FFMA.FTZ R12, R155, c[0x0][0x2d0], -R69.reuse ;  /* 0x0000b4009b0c7a23 */ /* 0x100fe20000010845 */
[----:B------:R-:W-:Y:S01]  /*7410*/  MOV R155, R163 ;  /* 0x000000a3009b7202 */ /* 0x000fe20000000f00 */
[--C-:B------:R-:W-:Y:S03]  /*7420*/  FFMA.FTZ R48, R158, c[0x0][0x2d0], -R69.reuse ;  /* 0x0000b4009e307a23 */ /* 0x100fe60000010845 */
[----:B------:R1:W4:Y:S01]  /*7430*/  MUFU.EX2 R2, R0 ;  /* 0x0000000000027308 */ /* 0x0003220000000800 */
[----:B------:R-:W-:Y:S01]  /*7440*/  FFMA.FTZ R71, R71, c[0x0][0x2d0], -R69 ;  /* 0x0000b40047477a23 */ /* 0x000fe20000010845 */
[----:B---3--:R-:W-:Y:S04]  /*7450*/  @P1 IADD3 R4, P2, R6, UR8, RZ ;  /* 0x0000000806041c10 */ /* 0x008fe8000ff5e0ff */
[----:B------:R-:W-:Y:S04]  /*7460*/  @P1 LEA R6, P5, R4, c[0x0][0x1c8], 0x1 ;  /* 0x0000720004061a11 */ /* 0x000fe800078a08ff */
[----:B------:R3:W-:Y:S01]  /*7470*/  MUFU.EX2 R207, R32 ;  /* 0x0000002000cf7308 */ /* 0x0007e20000000800 */
[----:B--2---:R-:W-:Y:S02]  /*7480*/  @P1 IADD3.X R7, R9, UR9, RZ, P2, !PT ;  /* 0x0000000909071c10 */ /* 0x004fe400097fe4ff */
[----:B------:R-:W-:Y:S01]  /*7490*/  @P1 IADD3.X R9, R10, UR9, RZ, P4, !PT ;  /* 0x000000090a091c10 */ /* 0x000fe2000a7fe4ff */
[----:B------:R-:W-:Y:S01]  /*74a0*/  FFMA.FTZ R10, R151, c[0x0][0x2d0], -R137 ;  /* 0x0000b400970a7a23 */ /* 0x000fe20000010889 */
[----:B------:R-:W-:Y:S01]  /*74b0*/  @P1 LEA.HI.X R7, R4, c[0x0][0x1cc], R7, 0x1, P5 ;  /* 0x0000730004071a11 */ /* 0x000fe200028f0c07 */
[----:B------:R-:W-:Y:S01]  /*74c0*/  @UP1 UIADD3 UR9, UP0, UR20, 0x80, URZ ;  /* 0x0000008014091890 */ /* 0x000fe2000ff1e03f */
[----:B------:R-:W-:Y:S03]  /*74d0*/  @P1 LEA R8, P2, R5, c[0x0][0x1c8], 0x1 ;  /* 0x0000720005081a11 */ /* 0x000fe600078408ff */
[----:B------:R2:W-:Y:S01]  /*74e0*/  MUFU.EX2 R195, R40 ;  /* 0x0000002800c37308 */ /* 0x0005e20000000800 */
[----:B------:R-:W-:Y:S01]  /*74f0*/  MOV R151, R13 ;  /* 0x0000000d00977202 */ /* 0x000fe20000000f00 */
[----:B------:R5:W-:Y:S01]  /*7500*/  @P1 LDGSTS.E.BYPASS.LTC128B.128 [R235+0x8100], [R6.64], !P3 ;  /* 0x0810000006eb1fae */ /* 0x000be2000d901d56 */
[----:B-1----:R-:W-:Y:S01]  /*7510*/  FADD.FTZ R0, -R3, R70 ;  /* 0x0000004603007221 */ /* 0x002fe20000010100 */
[----:B------:R-:W-:Y:S01]  /*7520*/  MOV R70, R239 ;  /* 0x000000ef00467202 */ /* 0x000fe20000000f00 */
[----:B------:R-:W-:Y:S01]  /*7530*/  @UP1 UIADD3.X UR8, URZ, UR14, URZ, UP0, !UPT ;  /* 0x0000000e3f081290 */ /* 0x000fe200087fe43f */
[----:B------:R-:W-:Y:S01]  /*7540*/  @P1 LEA.HI.X R9, R5, c[0x0][0x1cc], R9, 0x1, P2 ;  /* 0x0000730005091a11 */ /* 0x000fe200010f0c09 */
[----:B------:R-:W-:Y:S01]  /*7550*/  FMUL.FTZ R0, R0, c[0x0][0x2d0] ;  /* 0x0000b40000007a20 */ /* 0x000fe20000410000 */
[----:B------:R-:W-:Y:S01]  /*7560*/  @P1 IADD3 R4, P2, R6, UR10, RZ ;  /* 0x0000000a06041c10 */ /* 0x000fe2000ff5e0ff */
[C---:B----4-:R-:W-:Y:S01]  /*7570*/  FMUL.FTZ R16, R2.reuse, R84 ;  /* 0x0000005402107220 */ /* 0x050fe20000410000 */
[----:B------:R1:W-:Y:S01]  /*7580*/  MUFU.EX2 R239, R10 ;  /* 0x0000000a00ef7308 */ /* 0x0003e20000000800 */
[----:B------:R4:W-:Y:S01]  /*7590*/  @P1 LDGSTS.E.BYPASS.LTC128B.128 [R235+0xc100], [R8.64], !P0 ;  /* 0x0c10000008eb1fae */ /* 0x0009e2000c101d56 */
[----:B------:R-:W-:Y:S01]  /*75a0*/  @P1 IADD3.X R5, R7, UR17, RZ, P2, !PT ;  /* 0x0000001107051c10 */ /* 0x000fe200097fe4ff */
[C---:B------:R-:W-:Y:S02]  /*75b0*/  FMUL.FTZ R17, R2.reuse, R85 ;  /* 0x0000005502117220 */ /* 0x040fe40000410000 */
[C---:B------:R-:W-:Y:S02]  /*75c0*/  FMUL.FTZ R24, R2.reuse, R92 ;  /* 0x0000005c02187220 */ /* 0x040fe40000410000 */
[C---:B------:R-:W-:Y:S02]  /*75d0*/  FMUL.FTZ R25, R2.reuse, R93 ;  /* 0x0000005d02197220 */ /* 0x040fe40000410000 */
[----:B------:R4:W-:Y:S01]  /*75e0*/  @P1 LDGSTS.E.BYPASS.LTC128B.128 [R235+0x9100], [R4.64], !P3 ;  /* 0x0910000004eb1fae */ /* 0x0009e2000d901d56 */
[----:B------:R-:W4:Y:S01]  /*75f0*/  MUFU.EX2 R0, R0 ;  /* 0x0000000000007308 */ /* 0x000f220000000800 */
[C---:B---3--:R-:W-:Y:S02]  /*7600*/  FMUL.FTZ R32, R2.reuse, R100 ;  /* 0x0000006402207220 */ /* 0x048fe40000410000 */
[C---:B------:R-:W-:Y:S02]  /*7610*/  FMUL.FTZ R33, R2.reuse, R101 ;  /* 0x0000006502217220 */ /* 0x040fe40000410000 */
[----:B------:R-:W-:Y:S01]  /*7620*/  FMUL.FTZ R41, R2, R109 ;  /* 0x0000006d02297220 */ /* 0x000fe20000410000 */
[----:B------:R-:W-:Y:S01]  /*7630*/  MOV R109, R70 ;  /* 0x00000046006d7202 */ /* 0x000fe20000000f00 */
[----:B------:R3:W-:Y:S01]  /*7640*/  @P1 LDGSTS.E.BYPASS.LTC128B.128 [R235+0xd100], [R4.64+0x80], !P0 ;  /* 0x0d10008004eb1fae */ /* 0x0007e2000c101d56 */
[----:B------:R-:W-:Y:S01]  /*7650*/  FFMA.FTZ R70, R162, c[0x0][0x2d0], -R137 ;  /* 0x0000b400a2467a23 */ /* 0x000fe20000010889 */
[----:B-----5:R-:W-:Y:S01]  /*7660*/  @P1 IADD3 R6, P2, R4, UR10, RZ ;  /* 0x0000000a04061c10 */ /* 0x020fe2000ff5e0ff */
[----:B------:R-:W-:Y:S01]  /*7670*/  FFMA.FTZ R7, R154, c[0x0][0x2d0], -R69 ;  /* 0x0000b4009a077a23 */ /* 0x000fe20000010845 */
[----:B------:R-:W-:Y:S01]  /*7680*/  MOV R154, R169 ;  /* 0x000000a9009a7202 */ /* 0x000fe20000000f00 */
[----:B--2---:R-:W-:Y:S01]  /*7690*/  FMUL.FTZ R40, R2, R108 ;  /* 0x0000006c02287220 */ /* 0x004fe20000410000 */
[----:B------:R-:W-:Y:S01]  /*76a0*/  MUFU.EX2 R169, R12 ;  /* 0x0000000c00a97308 */ /* 0x000fe20000000800 */
[--C-:B-1----:R-:W-:Y:S01]  /*76b0*/  FFMA.FTZ R10, R148, c[0x0][0x2d0], -R137.reuse ;  /* 0x0000b400940a7a23 */ /* 0x102fe20000010889 */
[----:B------:R-:W-:Y:S01]  /*76c0*/  MOV R148, R238 ;  /* 0x000000ee00947202 */ /* 0x000fe20000000f00 */
[C---:B------:R-:W-:Y:S01]  /*76d0*/  FMUL.FTZ R49, R2.reuse, R117 ;  /* 0x0000007502317220 */ /* 0x040fe20000410000 */
[----:B------:R-:W-:Y:S01]  /*76e0*/  MOV R108, R65 ;  /* 0x00000041006c7202 */ /* 0x000fe20000000f00 */
[----:B------:R-:W-:Y:S01]  /*76f0*/  FMUL.FTZ R65, R2, R133 ;  /* 0x0000008502417220 */ /* 0x000fe20000410000 */
[----:B----4-:R-:W-:Y:S04]  /*7700*/  @P1 IADD3 R8, P4, R6, UR10, RZ ;  /* 0x0000000a06081c10 */ /* 0x010fe8000ff9e0ff */
[----:B------:R1:W-:Y:S01]  /*7710*/  MUFU.EX2 R170, R7 ;  /* 0x0000000700aa7308 */ /* 0x0003e20000000800 */
[C---:B------:R-:W-:Y:S02]  /*7720*/  FMUL.FTZ R18, R0.reuse, R86 ;  /* 0x0000005600127220 */ /* 0x040fe40000410000 */
[C---:B------:R-:W-:Y:S02]  /*7730*/  FMUL.FTZ R19, R0.reuse, R87 ;  /* 0x0000005700137220 */ /* 0x040fe40000410000 */
[C---:B------:R-:W-:Y:S02]  /*7740*/  FMUL.FTZ R26, R0.reuse, R94 ;  /* 0x0000005e001a7220 */ /* 0x040fe40000410000 */
[C---:B------:R-:W-:Y:S02]  /*7750*/  FMUL.FTZ R27, R0.reuse, R95 ;  /* 0x0000005f001b7220 */ /* 0x040fe40000410000 */
[C---:B------:R-:W-:Y:S01]  /*7760*/  FMUL.FTZ R34, R0.reuse, R102 ;  /* 0x0000006600227220 */ /* 0x040fe20000410000 */
[----:B------:R2:W4:Y:S01]  /*7770*/  MUFU.EX2 R238, R10 ;  /* 0x0000000a00ee7308 */ /* 0x0005220000000800 */
[C---:B------:R-:W-:Y:S02]  /*7780*/  FMUL.FTZ R35, R0.reuse, R103 ;  /* 0x0000006700237220 */ /* 0x040fe40000410000 */
[C---:B------:R-:W-:Y:S01]  /*7790*/  FMUL.FTZ R42, R0.reuse, R110 ;  /* 0x0000006e002a7220 */ /* 0x040fe20000410000 */
[----:B------:R-:W-:Y:S01]  /*77a0*/  MOV R110, R66 ;  /* 0x00000042006e7202 */ /* 0x000fe20000000f00 */
[C---:B------:R-:W-:Y:S01]  /*77b0*/  FMUL.FTZ R43, R0.reuse, R111 ;  /* 0x0000006f002b7220 */ /* 0x040fe20000410000 */
[----:B------:R-:W-:Y:S01]  /*77c0*/  MOV R111, R148 ;  /* 0x00000094006f7202 */ /* 0x000fe20000000f00 */
[C---:B------:R-:W-:Y:S01]  /*77d0*/  FMUL.FTZ R50, R0.reuse, R118 ;  /* 0x0000007600327220 */ /* 0x040fe20000410000 */
[----:B------:R-:W-:Y:S01]  /*77e0*/  MOV R148, R67 ;  /* 0x0000004300947202 */ /* 0x000fe20000000f00 */
[C---:B------:R-:W-:Y:S01]  /*77f0*/  FMUL.FTZ R51, R0.reuse, R119 ;  /* 0x0000007700337220 */ /* 0x040fe20000410000 */
[----:B------:R5:W-:Y:S01]  /*7800*/  MUFU.EX2 R182, R70 ;  /* 0x0000004600b67308 */ /* 0x000be20000000800 */
[----:B------:R-:W-:Y:S01]  /*7810*/  MOV R119, R59 ;  /* 0x0000003b00777202 */ /* 0x000fe20000000f00 */
[C---:B------:R-:W-:Y:S01]  /*7820*/  FMUL.FTZ R59, R0.reuse, R127 ;  /* 0x0000007f003b7220 */ /* 0x040fe20000410000 */
[----:B-1----:R-:W-:Y:S01]  /*7830*/  @P1 IADD3.X R7, R5, UR17, RZ, P2, !PT ;  /* 0x0000001105071c10 */ /* 0x002fe200097fe4ff */
[C---:B------:R-:W-:Y:S02]  /*7840*/  FMUL.FTZ R66, R0.reuse, R134 ;  /* 0x0000008600427220 */ /* 0x040fe40000410000 */
[----:B------:R-:W-:Y:S01]  /*7850*/  FMUL.FTZ R67, R0, R135 ;  /* 0x0000008700437220 */ /* 0x000fe20000410000 */
[----:B------:R-:W-:Y:S01]  /*7860*/  @P1 IADD3.X R9, R7, UR17, RZ, P4, !PT ;  /* 0x0000001107091c10 */ /* 0x000fe2000a7fe4ff */
[----:B------:R1:W-:Y:S02]  /*7870*/  @P1 LDGSTS.E.BYPASS.LTC128B.128 [R235+0xa100], [R6.64], !P3 ;  /* 0x0a10000006eb1fae */ /* 0x0003e4000d901d56 */
[----:B------:R4:W-:Y:S01]  /*7880*/  MUFU.EX2 R158, R48 ;  /* 0x00000030009e7308 */ /* 0x0009e20000000800 */
[----:B--2---:R-:W-:Y:S02]  /*7890*/  @P1 IADD3 R10, P5, R4, UR9, RZ ;  /* 0x00000009040a1c10 */ /* 0x004fe4000ffbe0ff */
[----:B---3--:R-:W-:Y:S02]  /*78a0*/  @P1 IADD3 R4, P2, R6, UR9, RZ ;  /* 0x0000000906041c10 */ /* 0x008fe4000ff5e0ff */
[----:B------:R-:W-:Y:S02]  /*78b0*/  @P1 IADD3.X R11, R5, UR8, RZ, P5, !PT ;  /* 0x00000008050b1c10 */ /* 0x000fe4000affe4ff */
[----:B------:R-:W-:Y:S03]  /*78c0*/  @P1 IADD3.X R5, R7, UR8, RZ, P2, !PT ;  /* 0x0000000807051c10 */ /* 0x000fe600097fe4ff */
[----:B------:R-:W-:Y:S01]  /*78d0*/  MUFU.EX2 R71, R71 ;  /* 0x0000004700477308 */ /* 0x000fe20000000800 */
[----:B------:R2:W-:Y:S01]  /*78e0*/  @P1 LDGSTS.E.BYPASS.LTC128B.128 [R235+0xe100], [R10.64], !P0 ;  /* 0x0e1000000aeb1fae */ /* 0x0005e2000c101d56 */
[----:B-----5:R-:W-:Y:S07]  /*78f0*/  FFMA.FTZ R70, R171, c[0x0][0x2d0], -R137 ;  /* 0x0000b400ab467a23 */ /* 0x020fee0000010889 */
[----:B------:R3:W-:Y:S01]  /*7900*/  @P1 LDGSTS.E.BYPASS.LTC128B.128 [R235+0xb100], [R8.64], !P3 ;  /* 0x0b10000008eb1fae */ /* 0x0007e2000d901d56 */
[----:B----4-:R-:W-:Y:S02]  /*7910*/  FMUL.FTZ R48, R2, R116 ;  /* 0x0000007402307220 */ /* 0x010fe40000410000 */
[--C-:B-1----:R-:W-:Y:S01]  /*7920*/  FFMA.FTZ R6, R152, c[0x0][0x2d0], -R69.reuse ;  /* 0x0000b40098067a23 */ /* 0x102fe20000010845 */
[----:B------:R-:W-:Y:S01]  /*7930*/  MOV R152, R58 ;  /* 0x0000003a00987202 */ /* 0x000fe20000000f00 */
[C---:B------:R-:W-:Y:S03]  /*7940*/  FMUL.FTZ R7, R0.reuse, R75 ;  /* 0x0000004b00077220 */ /* 0x040fe60000410000 */
[----:B------:R1:W-:Y:S01]  /*7950*/  @P1 LDGSTS.E.BYPASS.LTC128B.128 [R235+0xf100], [R4.64], !P0 ;  /* 0x0f10000004eb1fae */ /* 0x0003e2000c101d56 */
[----:B------:R4:W-:Y:S01]  /*7960*/  MUFU.EX2 R168, R6 ;  /* 0x0000000600a87308 */ /* 0x0009e20000000800 */
[C---:B------:R-:W-:Y:S06]  /*7970*/  FMUL.FTZ R58, R0.reuse, R126 ;  /* 0x0000007e003a7220 */ /* 0x040fec0000410000 */
[----:B------:R-:W5:Y:S01]  /*7980*/  LDSM.16.MT88.4 R12, [R213+0x100] ;  /* 0x00010000d50c783b */ /* 0x000f620000004200 */
[C---:B--2---:R-:W-:Y:S02]  /*7990*/  FMUL.FTZ R10, R0.reuse, R78 ;  /* 0x0000004e000a7220 */ /* 0x044fe40000410000 */
[----:B------:R-:W-:Y:S05]  /*79a0*/  FMUL.FTZ R11, R0, R79 ;  /* 0x0000004f000b7220 */ /* 0x000fea0000410000 */
[----:B------:R-:W2:Y:S01]  /*79b0*/  LDSM.16.MT88.4 R20, [R214+0x100] ;  /* 0x00010000d614783b */ /* 0x000ea20000004200 */
[C---:B---3--:R-:W-:Y:S02]  /*79c0*/  FMUL.FTZ R8, R2.reuse, R76 ;  /* 0x0000004c02087220 */ /* 0x048fe40000410000 */
[----:B------:R-:W-:Y:S05]  /*79d0*/  FMUL.FTZ R9, R2, R77 ;  /* 0x0000004d02097220 */ /* 0x000fea0000410000 */
[----:B------:R-:W3:Y:S01]  /*79e0*/  LDSM.16.MT88.4 R28, [R217+0x100] ;  /* 0x00010000d91c783b */ /* 0x000ee20000004200 */
[----:B----4-:R-:W-:Y:S01]  /*79f0*/  FMUL.FTZ R6, R0, R74 ;  /* 0x0000004a00067220 */ /* 0x010fe20000410000 */
[----:B------:R-:W-:Y:S01]  /*7a00*/  F2FP.PACK_AB R74, R238, R239 ;  /* 0x000000efee4a723e */ /* 0x000fe200000000ff */
[----:B-1----:R-:W-:Y:S01]  /*7a10*/  FFMA.FTZ R4, R153, c[0x0][0x2d0], -R69 ;  /* 0x0000b40099047a23 */ /* 0x002fe20000010845 */
[----:B------:R-:W-:Y:S01]  /*7a20*/  MOV R153, R57 ;  /* 0x0000003900997202 */ /* 0x000fe20000000f00 */
[C---:B------:R-:W-:Y:S01]  /*7a30*/  FMUL.FTZ R5, R2.reuse, R73 ;  /* 0x0000004902057220 */ /* 0x040fe20000410000 */
[----:B------:R-:W-:Y:S01]  /*7a40*/  F2FP.PACK_AB R73, R169, R170 ;  /* 0x000000aaa949723e */ /* 0x000fe200000000ff */
[----:B------:R1:W4:Y:S01]  /*7a50*/  MUFU.EX2 R163, R4 ;  /* 0x0000000400a37308 */ /* 0x0003220000000800 */
[----:B------:R-:W2:Y:S01]  /*7a60*/  LDSM.16.MT88.4 R36, [R216+0x100] ;  /* 0x00010000d824783b */ /* 0x000ea20000004200 */
[C---:B------:R-:W-:Y:S07]  /*7a70*/  FMUL.FTZ R57, R2.reuse, R125 ;  /* 0x0000007d02397220 */ /* 0x040fee0000410000 */
[----:B------:R-:W2:Y:S08]  /*7a80*/  LDSM.16.MT88.4 R44, [R213+0x4100] ;  /* 0x00410000d52c783b */ /* 0x000eb00000004200 */
[----:B------:R-:W2:Y:S01]  /*7a90*/  LDSM.16.MT88.4 R52, [R214+0x4100] ;  /* 0x00410000d634783b */ /* 0x000ea20000004200 */
[----:B-1----:R-:W-:Y:S01]  /*7aa0*/  FMUL.FTZ R4, R2, R72 ;  /* 0x0000004802047220 */ /* 0x002fe20000410000 */
[----:B------:R-:W-:Y:S06]  /*7ab0*/  F2FP.PACK_AB R72, R240, R241 ;  /* 0x000000f1f048723e */ /* 0x000fec00000000ff */
[----:B------:R-:W1:Y:S01]  /*7ac0*/  LDSM.16.MT88.4 R60, [R217+0x4100] ;  /* 0x00410000d93c783b */ /* 0x000e620000004200 */
[----:B----4-:R-:W-:Y:S07]  /*7ad0*/  F2FP.PACK_AB R75, R163, R168 ;  /* 0x000000a8a34b723e */ /* 0x010fee00000000ff */
[C---:B-----5:R-:W-:Y:S01]  /*7ae0*/  HMMA.16816.F32 R4, R72.reuse, R12, R4 ;  /* 0x0000000c4804723c */ /* 0x060fe20000001804 */
[----:B------:R-:W4:Y:S06]  /*7af0*/  LDSM.16.MT88.4 R76, [R216+0x4100] ;  /* 0x00410000d84c783b */ /* 0x000f2c0000004200 */
[C---:B------:R-:W-:Y:S01]  /*7b00*/  FMUL.FTZ R12, R2.reuse, R80 ;  /* 0x00000050020c7220 */ /* 0x040fe20000410000 */
[C---:B------:R-:W-:Y:S01]  /*7b10*/  HMMA.16816.F32 R8, R72.reuse, R14, R8 ;  /* 0x0000000e4808723c */ /* 0x040fe20000001808 */
[----:B------:R-:W-:Y:S03]  /*7b20*/  LDSM.16.MT88.4 R84, [R214+0x900] ;  /* 0x00090000d654783b */ /* 0x000fe60000004200 */
[----:B------:R-:W-:Y:S03]  /*7b30*/  FMUL.FTZ R13, R2, R81 ;  /* 0x00000051020d7220 */ /* 0x000fe60000410000 */
[C---:B------:R-:W-:Y:S02]  /*7b40*/  FMUL.FTZ R14, R0.reuse, R82 ;  /* 0x00000052000e7220 */ /* 0x040fe40000410000 */
[----:B------:R-:W-:Y:S01]  /*7b50*/  FMUL.FTZ R15, R0, R83 ;  /* 0x00000053000f7220 */ /* 0x000fe20000410000 */
[----:B------:R-:W-:Y:S06]  /*7b60*/  LDSM.16.MT88.4 R92, [R216+0x900] ;  /* 0x00090000d85c783b */ /* 0x000fec0000004200 */
[C---:B--2---:R-:W-:Y:S02]  /*7b70*/  HMMA.16816.F32 R12, R72.reuse, R20, R12 ;  /* 0x00000014480c723c */ /* 0x044fe4000000180c */
[----:B------:R-:W2:Y:S05]  /*7b80*/  LDSM.16.MT88.4 R80, [R213+0x900] ;  /* 0x00090000d550783b */ /* 0x000eaa0000004200 */
[C---:B------:R-:W-:Y:S01]  /*7b90*/  FMUL.FTZ R20, R2.reuse, R88 ;  /* 0x0000005802147220 */ /* 0x040fe20000410000 */
[C---:B------:R-:W-:Y:S02]  /*7ba0*/  HMMA.16816.F32 R16, R72.reuse, R22, R16 ;  /* 0x000000164810723c */ /* 0x040fe40000001810 */
[----:B------:R-:W-:Y:S02]  /*7bb0*/  LDSM.16.MT88.4 R100, [R216+0x5100] ;  /* 0x00510000d864783b */ /* 0x000fe40000004200 */
[----:B------:R-:W-:Y:S03]  /*7bc0*/  FMUL.FTZ R21, R2, R89 ;  /* 0x0000005902157220 */ /* 0x000fe60000410000 */
[C---:B------:R-:W-:Y:S02]  /*7bd0*/  FMUL.FTZ R22, R0.reuse, R90 ;  /* 0x0000005a00167220 */ /* 0x040fe40000410000 */
[----:B------:R-:W-:Y:S01]  /*7be0*/  FMUL.FTZ R23, R0, R91 ;  /* 0x0000005b00177220 */ /* 0x000fe20000410000 */
[----:B------:R-:W0:Y:S06]  /*7bf0*/  LDGDEPBAR ;  /* 0x00000000000079af */ /* 0x000e2c0000000000 */
[C---:B---3--:R-:W-:Y:S02]  /*7c00*/  HMMA.16816.F32 R20, R72.reuse, R28, R20 ;  /* 0x0000001c4814723c */ /* 0x048fe40000001814 */
[----:B------:R-:W3:Y:S05]  /*7c10*/  LDSM.16.MT88.4 R88, [R217+0x900] ;  /* 0x00090000d958783b */ /* 0x000eea0000004200 */
[C---:B------:R-:W-:Y:S01]  /*7c20*/  FMUL.FTZ R28, R2.reuse, R96 ;  /* 0x00000060021c7220 */ /* 0x040fe20000410000 */
[C---:B------:R-:W-:Y:S04]  /*7c30*/  HMMA.16816.F32 R24, R72.reuse, R30, R24 ;  /* 0x0000001e4818723c */ /* 0x040fe80000001818 */
[----:B------:R-:W-:Y:S03]  /*7c40*/  FMUL.FTZ R29, R2, R97 ;  /* 0x00000061021d7220 */ /* 0x000fe60000410000 */
[C---:B------:R-:W-:Y:S02]  /*7c50*/  FMUL.FTZ R30, R0.reuse, R98 ;  /* 0x00000062001e7220 */ /* 0x040fe40000410000 */
[----:B------:R-:W-:Y:S02]  /*7c60*/  FMUL.FTZ R31, R0, R99 ;  /* 0x00000063001f7220 */ /* 0x000fe40000410000 */
[----:B------:R-:W-:Y:S05]  /*7c70*/  LDSM.16.MT88.4 R96, [R217+0x5100] ;  /* 0x00510000d960783b */ /* 0x000fea0000004200 */
[C---:B------:R-:W-:Y:S07]  /*7c80*/  HMMA.16816.F32 R28, R72.reuse, R36, R28 ;  /* 0x00000024481c723c */ /* 0x040fee000000181c */
[--C-:B------:R-:W-:Y:S01]  /*7c90*/  FFMA.FTZ R36, R139, c[0x0][0x2d0], -R137.reuse ;  /* 0x0000b4008b247a23 */ /* 0x100fe20000010889 */
[C---:B------:R-:W-:Y:S03]  /*7ca0*/  HMMA.16816.F32 R32, R72.reuse, R38, R32 ;  /* 0x000000264820723c */ /* 0x040fe60000001820 */
[----:B------:R5:W-:Y:S01]  /*7cb0*/  MUFU.EX2 R205, R36 ;  /* 0x0000002400cd7308 */ /* 0x000be20000000800 */
[C---:B------:R-:W-:Y:S01]  /*7cc0*/  FMUL.FTZ R37, R2.reuse, R105 ;  /* 0x0000006902257220 */ /* 0x040fe20000410000 */
[----:B------:R-:W-:Y:S01]  /*7cd0*/  MOV R139, R64 ;  /* 0x00000040008b7202 */ /* 0x000fe20000000f00 */
[----:B------:R-:W-:Y:S02]  /*7ce0*/  FMUL.FTZ R64, R2, R132 ;  /* 0x0000008402407220 */ /* 0x000fe40000410000 */
[C---:B------:R-:W-:Y:S04]  /*7cf0*/  FMUL.FTZ R38, R0.reuse, R106 ;  /* 0x0000006a00267220 */ /* 0x040fe80000410000 */
[----:B------:R-:W-:Y:S02]  /*7d00*/  FMUL.FTZ R39, R0, R107 ;  /* 0x0000006b00277220 */ /* 0x000fe40000410000 */
[C---:B-----5:R-:W-:Y:S02]  /*7d10*/  FMUL.FTZ R36, R2.reuse, R104 ;  /* 0x0000006802247220 */ /* 0x060fe40000410000 */
[----:B------:R-:W-:Y:S05]  /*7d20*/  LDSM.16.MT88.4 R104, [R214+0x1900] ;  /* 0x00190000d668783b */ /* 0x000fea0000004200 */
[C---:B------:R-:W-:Y:S07]  /*7d30*/  HMMA.16816.F32 R36, R72.reuse, R44, R36 ;  /* 0x0000002c4824723c */ /* 0x040fee0000001824 */
[----:B------:R-:W-:Y:S01]  /*7d40*/  FFMA.FTZ R44, R157, c[0x0][0x2d0], -R137 ;  /* 0x0000b4009d2c7a23 */ /* 0x000fe20000010889 */
[C---:B------:R-:W-:Y:S03]  /*7d50*/  HMMA.16816.F32 R40, R72.reuse, R46, R40 ;  /* 0x0000002e4828723c */ /* 0x040fe60000001828 */
[----:B------:R5:W-:Y:S01]  /*7d60*/  MUFU.EX2 R194, R44 ;  /* 0x0000002c00c27308 */ /* 0x000be20000000800 */
[----:B------:R-:W-:Y:S03]  /*7d70*/  FMUL.FTZ R45, R2, R113 ;  /* 0x00000071022d7220 */ /* 0x000fe60000410000 */
[C---:B------:R-:W-:Y:S02]  /*7d80*/  FMUL.FTZ R46, R0.reuse, R114 ;  /* 0x00000072002e7220 */ /* 0x040fe40000410000 */
[----:B------:R-:W-:Y:S03]  /*7d90*/  FMUL.FTZ R47, R0, R115 ;  /* 0x00000073002f7220 */ /* 0x000fe60000410000 */
[----:B-----5:R-:W-:Y:S07]  /*7da0*/  FMUL.FTZ R44, R2, R112 ;  /* 0x00000070022c7220 */ /* 0x020fee0000410000 */
[C---:B------:R-:W-:Y:S07]  /*7db0*/  HMMA.16816.F32 R44, R72.reuse, R52, R44 ;  /* 0x00000034482c723c */ /* 0x040fee000000182c */
[--C-:B------:R-:W-:Y:S01]  /*7dc0*/  FFMA.FTZ R52, R160, c[0x0][0x2d0], -R69.reuse ;  /* 0x0000b400a0347a23 */ /* 0x100fe20000010845 */
[C---:B------:R-:W-:Y:S03]  /*7dd0*/  HMMA.16816.F32 R48, R72.reuse, R54, R48 ;  /* 0x000000364830723c */ /* 0x040fe60000001830 */
[----:B------:R5:W1:Y:S01]  /*7de0*/  MUFU.EX2 R118, R52 ;  /* 0x0000003400767308 */ /* 0x000a620000000800 */
[----:B------:R-:W-:Y:S01]  /*7df0*/  MOV R160, R181 ;  /* 0x000000b500a07202 */ /* 0x000fe20000000f00 */
[----:B------:R-:W-:Y:S01]  /*7e00*/  FMUL.FTZ R53, R2, R121 ;  /* 0x0000007902357220 */ /* 0x000fe20000410000 */
[----:B------:R-:W-:Y:S01]  /*7e10*/  MOV R121, R154 ;  /* 0x0000009a00797202 */ /* 0x000fe20000000f00 */
[C---:B------:R-:W-:Y:S01]  /*7e20*/  FMUL.FTZ R55, R0.reuse, R123 ;  /* 0x0000007b00377220 */ /* 0x040fe20000410000 */
[----:B------:R-:W-:Y:S01]  /*7e30*/  MOV R154, R56 ;  /* 0x00000038009a7202 */ /* 0x000fe20000000f00 */
[----:B------:R-:W-:Y:S03]  /*7e40*/  FFMA.FTZ R56, R159, c[0x0][0x2d0], -R69 ;  /* 0x0000b4009f387a23 */ /* 0x000fe60000010845 */
[----:B------:R-:W-:Y:S01]  /*7e50*/  MOV R159, R179 ;  /* 0x000000b3009f7202 */ /* 0x000fe20000000f00 */
[----:B------:R2:W-:Y:S01]  /*7e60*/  MUFU.EX2 R181, R70 ;  /* 0x0000004600b57308 */ /* 0x0005e20000000800 */
[----:B------:R-:W-:Y:S09]  /*7e70*/  FMUL.FTZ R54, R0, R122 ;  /* 0x0000007a00367220 */ /* 0x000ff20000410000 */
[----:B------:R3:W-:Y:S01]  /*7e80*/  MUFU.EX2 R117, R56 ;  /* 0x0000003800757308 */ /* 0x0007e20000000800 */
[C---:B-----5:R-:W-:Y:S01]  /*7e90*/  FMUL.FTZ R52, R2.reuse, R120 ;  /* 0x0000007802347220 */ /* 0x060fe20000410000 */
[----:B------:R-:W-:Y:S02]  /*7ea0*/  MOV R120, R155 ;  /* 0x0000009b00787202 */ /* 0x000fe40000000f00 */
[----:B------:R-:W-:Y:S02]  /*7eb0*/  MOV R155, R151 ;  /* 0x00000097009b7202 */ /* 0x000fe40000000f00 */
[----:B------:R-:W-:Y:S02]  /*7ec0*/  MOV R151, R180 ;  /* 0x000000b400977202 */ /* 0x000fe40000000f00 */
[C---:B-1----:R-:W-:Y:S03]  /*7ed0*/  HMMA.16816.F32 R52, R72.reuse, R60, R52 ;  /* 0x0000003c4834723c */ /* 0x042fe60000001834 */
[----:B--2---:R-:W-:Y:S04]  /*7ee0*/  FFMA.FTZ R70, R173, c[0x0][0x2d0], -R137 ;  /* 0x0000b400ad467a23 */ /* 0x004fe80000010889 */
[----:B------:R1:W-:Y:S01]  /*7ef0*/  MUFU.EX2 R180, R70 ;  /* 0x0000004600b47308 */ /* 0x0003e20000000800 */
[----:B------:R-:W-:Y:S04]  /*7f00*/  FFMA.FTZ R60, R161, c[0x0][0x2d0], -R69 ;  /* 0x0000b400a13c7a23 */ /* 0x000fe80000010845 */
[C---:B------:R-:W-:Y:S02]  /*7f10*/  FMUL.FTZ R61, R2.reuse, R129 ;  /* 0x00000081023d7220 */ /* 0x040fe40000410000 */
[----:B---3--:R-:W-:Y:S03]  /*7f20*/  FMUL.FTZ R56, R2, R124 ;  /* 0x0000007c02387220 */ /* 0x008fe60000410000 */
[----:B------:R2:W3:Y:S04]  /*7f30*/  MUFU.EX2 R116, R60 ;  /* 0x0000003c00747308 */ /* 0x0004e80000000800 */
[C---:B------:R-:W-:Y:S07]  /*7f40*/  HMMA.16816.F32 R56, R72.reuse, R62, R56 ;  /* 0x0000003e4838723c */ /* 0x040fee0000001838 */
[C---:B------:R-:W-:Y:S02]  /*7f50*/  FMUL.FTZ R62, R0.reuse, R130 ;  /* 0x00000082003e7220 */ /* 0x040fe40000410000 */
[----:B------:R-:W-:Y:S03]  /*7f60*/  FMUL.FTZ R63, R0, R131 ;  /* 0x00000083003f7220 */ /* 0x000fe60000410000 */
[----:B-1----:R-:W-:Y:S04]  /*7f70*/  FFMA.FTZ R70, R172, c[0x0][0x2d0], -R137 ;  /* 0x0000b400ac467a23 */ /* 0x002fe80000010889 */
[----:B------:R1:W-:Y:S01]  /*7f80*/  MUFU.EX2 R179, R70 ;  /* 0x0000004600b37308 */ /* 0x0003e20000000800 */
[----:B--2---:R-:W-:Y:S01]  /*7f90*/  FMUL.FTZ R60, R2, R128 ;  /* 0x00000080023c7220 */ /* 0x004fe20000410000 */
[----:B------:R-:W-:Y:S06]  /*7fa0*/  MOV R128, R160 ;  /* 0x000000a000807202 */ /* 0x000fec0000000f00 */
[C---:B----4-:R-:W-:Y:S08]  /*7fb0*/  HMMA.16816.F32 R60, R72.reuse, R76, R60 ;  /* 0x0000004c483c723c */ /* 0x050ff0000000183c */
[----:B------:R-:W-:Y:S01]  /*7fc0*/  HMMA.16816.F32 R64, R72, R78, R64 ;  /* 0x0000004e4840723c */ /* 0x000fe20000001840 */
[----:B------:R-:W2:Y:S03]  /*7fd0*/  LDSM.16.MT88.4 R76, [R213+0x4900] ;  /* 0x00490000d54c783b */ /* 0x000ea60000004200 */
[--C-:B-1----:R-:W-:Y:S03]  /*7fe0*/  FFMA.FTZ R70, R175, c[0x0][0x2d0], -R69.reuse ;  /* 0x0000b400af467a23 */ /* 0x102fe60000010845 */
[----:B------:R-:W-:Y:S01]  /*7ff0*/  F2FP.PACK_AB R73, R118, R158 ;  /* 0x0000009e7649723e */ /* 0x000fe200000000ff */
[----:B------:R1:W-:Y:S01]  /*8000*/  MUFU.EX2 R127, R70 ;  /* 0x00000046007f7308 */ /* 0x0003e20000000800 */
[----:B---3--:R-:W-:Y:S03]  /*8010*/  F2FP.PACK_AB R75, R116, R117 ;  /* 0x00000075744b723e */ /* 0x008fe600000000ff */
[----:B------:R-:W-:Y:S02]  /*8020*/  F2FP.PACK_AB R72, R205, R207 ;  /* 0x000000cfcd48723e */ /* 0x000fe400000000ff */
[----:B------:R-:W-:Y:S07]  /*8030*/  F2FP.PACK_AB R74, R194, R195 ;  /* 0x000000c3c24a723e */ /* 0x000fee00000000ff */
[C---:B------:R-:W-:Y:S08]  /*8040*/  HMMA.16816.F32 R4, R72.reuse, R80, R4 ;  /* 0x000000504804723c */ /* 0x040ff00000001804 */
[C---:B------:R-:W-:Y:S01]  /*8050*/  HMMA.16816.F32 R8, R72.reuse, R82, R8 ;  /* 0x000000524808723c */ /* 0x040fe20000001808 */
[----:B------:R-:W3:Y:S03]  /*8060*/  LDSM.16.MT88.4 R80, [R214+0x4900] ;  /* 0x00490000d650783b */ /* 0x000ee60000004200 */
[--C-:B-1----:R-:W-:Y:S04]  /*8070*/  FFMA.FTZ R70, R176, c[0x0][0x2d0], -R69.reuse ;  /* 0x0000b400b0467a23 */ /* 0x102fe80000010845 */
[C---:B------:R-:W-:Y:S01]  /*8080*/  HMMA.16816.F32 R12, R72.reuse, R84, R12 ;  /* 0x00000054480c723c */ /* 0x040fe2000000180c */
[----:B------:R1:W4:Y:S07]  /*8090*/  MUFU.EX2 R126, R70 ;  /* 0x00000046007e7308 */ /* 0x00032e0000000800 */
[C---:B------:R-:W-:Y:S01]  /*80a0*/  HMMA.16816.F32 R16, R72.reuse, R86, R16 ;  /* 0x000000564810723c */ /* 0x040fe20000001810 */
[----:B------:R-:W5:Y:S07]  /*80b0*/  LDSM.16.MT88.4 R84, [R217+0x4900] ;  /* 0x00490000d954783b */ /* 0x000f6e0000004200 */
[C---:B------:R-:W-:Y:S08]  /*80c0*/  HMMA.16816.F32 R20, R72.reuse, R88, R20 ;  /* 0x000000584814723c */ /* 0x040ff00000001814 */
[C---:B------:R-:W-:Y:S01]  /*80d0*/  HMMA.16816.F32 R24, R72.reuse, R90, R24 ;  /* 0x0000005a4818723c */ /* 0x040fe20000001818 */
[----:B------:R-:W4:Y:S03]  /*80e0*/  LDSM.16.MT88.4 R88, [R216+0x4900] ;  /* 0x00490000d858783b */ /* 0x000f260000004200 */
[--C-:B-1----:R-:W-:Y:S04]  /*80f0*/  FFMA.FTZ R70, R174, c[0x0][0x2d0], -R69.reuse ;  /* 0x0000b400ae467a23 */ /* 0x102fe80000010845 */
[C---:B------:R-:W-:Y:S01]  /*8100*/  HMMA.16816.F32 R28, R72.reuse, R92, R28 ;  /* 0x0000005c481c723c */ /* 0x040fe2000000181c */
[----:B------:R1:W-:Y:S07]  /*8110*/  MUFU.EX2 R125, R70 ;  /* 0x00000046007d7308 */ /* 0x0003ee0000000800 */
[C---:B------:R-:W-:Y:S01]  /*8120*/  HMMA.16816.F32 R32, R72.reuse, R94, R32 ;  /* 0x0000005e4820723c */ /* 0x040fe20000001820 */
[----:B------:R-:W-:Y:S07]  /*8130*/  LDSM.16.MT88.4 R92, [R214+0x5100] ;  /* 0x00510000d65c783b */ /* 0x000fee0000004200 */
[C---:B--2---:R-:W-:Y:S08]  /*8140*/  HMMA.16816.F32 R36, R72.reuse, R76, R36 ;  /* 0x0000004c4824723c */ /* 0x044ff00000001824 */
[C---:B------:R-:W-:Y:S01]  /*8150*/  HMMA.16816.F32 R40, R72.reuse, R78, R40 ;  /* 0x0000004e4828723c */ /* 0x040fe20000001828 */
[----:B------:R-:W2:Y:S03]  /*8160*/  LDSM.16.MT88.4 R76, [R213+0x1100] ;  /* 0x00110000d54c783b */ /* 0x000ea60000004200 */
[----:B-1----:R-:W-:Y:S04]  /*8170*/  FFMA.FTZ R70, R177, c[0x0][0x2d0], -R69 ;  /* 0x0000b400b1467a23 */ /* 0x002fe80000010845 */
[C---:B---3--:R-:W-:Y:S01]  /*8180*/  HMMA.16816.F32 R44, R72.reuse, R80, R44 ;  /* 0x00000050482c723c */ /* 0x048fe2000000182c */
[----:B------:R1:W3:Y:S07]  /*8190*/  MUFU.EX2 R124, R70 ;  /* 0x00000046007c7308 */ /* 0x0002ee0000000800 */
[C---:B------:R-:W-:Y:S01]  /*81a0*/  HMMA.16816.F32 R48, R72.reuse, R82, R48 ;  /* 0x000000524830723c */ /* 0x040fe20000001830 */
[----:B------:R-:W2:Y:S07]  /*81b0*/  LDSM.16.MT88.4 R80, [R214+0x1100] ;  /* 0x00110000d650783b */ /* 0x000eae0000004200 */
[C---:B-----5:R-:W-:Y:S08]  /*81c0*/  HMMA.16816.F32 R52, R72.reuse, R84, R52 ;  /* 0x000000544834723c */ /* 0x060ff00000001834 */
[C---:B------:R-:W-:Y:S01]  /*81d0*/  HMMA.16816.F32 R56, R72.reuse, R86, R56 ;  /* 0x000000564838723c */ /* 0x040fe20000001838 */
[----:B------:R-:W5:Y:S03]  /*81e0*/  LDSM.16.MT88.4 R84, [R217+0x1100] ;  /* 0x00110000d954783b */ /* 0x000f660000004200 */
[--C-:B-1----:R-:W-:Y:S04]  /*81f0*/  FFMA.FTZ R70, R178, c[0x0][0x2d0], -R137.reuse ;  /* 0x0000b400b2467a23 */ /* 0x102fe80000010889 */
[C---:B----4-:R-:W-:Y:S01]  /*8200*/  HMMA.16816.F32 R60, R72.reuse, R88, R60 ;  /* 0x00000058483c723c */ /* 0x050fe2000000183c */
[----:B------:R1:W-:Y:S07]  /*8210*/  MUFU.EX2 R178, R70 ;  /* 0x0000004600b27308 */ /* 0x0003ee0000000800 */
[----:B------:R-:W-:Y:S01]  /*8220*/  HMMA.16816.F32 R64, R72, R90, R64 ;  /* 0x0000005a4840723c */ /* 0x000fe20000001840 */
[----:B------:R-:W4:Y:S06]  /*8230*/  LDSM.16.MT88.4 R88, [R216+0x1100] ;  /* 0x00110000d858783b */ /* 0x000f2c0000004200 */
[----:B------:R-:W-:Y:S02]  /*8240*/  F2FP.PACK_AB R73, R126, R127 ;  /* 0x0000007f7e49723e */ /* 0x000fe400000000ff */
[----:B---3--:R-:W-:Y:S03]  /*8250*/  F2FP.PACK_AB R75, R124, R125 ;  /* 0x0000007d7c4b723e */ /* 0x008fe600000000ff */
[----:B------:R-:W-:Y:S02]  /*8260*/  F2FP.PACK_AB R72, R181, R182 ;  /* 0x000000b6b548723e */ /* 0x000fe400000000ff */
[----:B------:R-:W-:Y:S01]  /*8270*/  F2FP.PACK_AB R74, R179, R180 ;  /* 0x000000b4b34a723e */ /* 0x000fe200000000ff */
[--C-:B-1----:R-:W-:Y:S06]  /*8280*/  FFMA.FTZ R70, R183, c[0x0][0x2d0], -R137.reuse ;  /* 0x0000b400b7467a23 */ /* 0x102fec0000010889 */
[C---:B--2---:R-:W-:Y:S01]  /*8290*/  HMMA.16816.F32 R4, R72.reuse, R76, R4 ;  /* 0x0000004c4804723c */ /* 0x044fe20000001804 */
[----:B------:R1:W2:Y:S07]  /*82a0*/  MUFU.EX2 R176, R70 ;  /* 0x0000004600b07308 */ /* 0x0002ae0000000800 */
[C---:B------:R-:W-:Y:S01]  /*82b0*/  HMMA.16816.F32 R8, R72.reuse, R78, R8 ;  /* 0x0000004e4808723c */ /* 0x040fe20000001808 */
[----:B------:R-:W3:Y:S07]  /*82c0*/  LDSM.16.MT88.4 R76, [R213+0x5100] ;  /* 0x00510000d54c783b */ /* 0x000eee0000004200 */
[C---:B------:R-:W-:Y:S08]  /*82d0*/  HMMA.16816.F32 R12, R72.reuse, R80, R12 ;  /* 0x00000050480c723c */ /* 0x040ff0000000180c */
[C---:B------:R-:W-:Y:S01]  /*82e0*/  HMMA.16816.F32 R16, R72.reuse, R82, R16 ;  /* 0x000000524810723c */ /* 0x040fe20000001810 */
[----:B------:R-:W2:Y:S03]  /*82f0*/  LDSM.16.MT88.4 R80, [R213+0x1900] ;  /* 0x00190000d550783b */ /* 0x000ea60000004200 */
[--C-:B-1----:R-:W-:Y:S04]  /*8300*/  FFMA.FTZ R70, R192, c[0x0][0x2d0], -R137.reuse ;  /* 0x0000b400c0467a23 */ /* 0x102fe80000010889 */
[C---:B-----5:R-:W-:Y:S01]  /*8310*/  HMMA.16816.F32 R20, R72.reuse, R84, R20 ;  /* 0x000000544814723c */ /* 0x060fe20000001814 */
[----:B------:R1:W-:Y:S07]  /*8320*/  MUFU.EX2 R177, R70 ;  /* 0x0000004600b17308 */ /* 0x0003ee0000000800 */
[C---:B------:R-:W-:Y:S01]  /*8330*/  HMMA.16816.F32 R24, R72.reuse, R86, R24 ;  /* 0x000000564818723c */ /* 0x040fe20000001818 */
[----:B------:R-:W5:Y:S07]  /*8340*/  LDSM.16.MT88.4 R84, [R217+0x1900] ;  /* 0x00190000d954783b */ /* 0x000f6e0000004200 */
[C---:B----4-:R-:W-:Y:S08]  /*8350*/  HMMA.16816.F32 R28, R72.reuse, R88, R28 ;  /* 0x00000058481c723c */ /* 0x050ff0000000181c */
[C---:B------:R-:W-:Y:S01]  /*8360*/  HMMA.16816.F32 R32, R72.reuse, R90, R32 ;  /* 0x0000005a4820723c */ /* 0x040fe20000001820 */
[----:B------:R-:W-:Y:S03]  /*8370*/  LDSM.16.MT88.4 R88, [R214+0x5900] ;  /* 0x00590000d658783b */ /* 0x000fe60000004200 */
[----:B-1----:R-:W-:Y:S04]  /*8380*/  FFMA.FTZ R70, R193, c[0x0][0x2d0], -R137 ;  /* 0x0000b400c1467a23 */ /* 0x002fe80000010889 */
[C---:B---3--:R-:W-:Y:S01]  /*8390*/  HMMA.16816.F32 R36, R72.reuse, R76, R36 ;  /* 0x0000004c4824723c */ /* 0x048fe20000001824 */
[----:B------:R1:W3:Y:S07]  /*83a0*/  MUFU.EX2 R175, R70 ;  /* 0x0000004600af7308 */ /* 0x0002ee0000000800 */
[C---:B------:R-:W-:Y:S01]  /*83b0*/  HMMA.16816.F32 R40, R72.reuse, R78, R40 ;  /* 0x0000004e4828723c */ /* 0x040fe20000001828 */
[----:B------:R-:W4:Y:S07]  /*83c0*/  LDSM.16.MT88.4 R76, [R216+0x1900] ;  /* 0x00190000d84c783b */ /* 0x000f2e0000004200 */
[C---:B------:R-:W-:Y:S08]  /*83d0*/  HMMA.16816.F32 R44, R72.reuse, R92, R44 ;  /* 0x0000005c482c723c */ /* 0x040ff0000000182c */
[C---:B------:R-:W-:Y:S01]  /*83e0*/  HMMA.16816.F32 R48, R72.reuse, R94, R48 ;  /* 0x0000005e4830723c */ /* 0x040fe20000001830 */
[----:B------:R-:W-:Y:S03]  /*83f0*/  LDSM.16.MT88.4 R92, [R214+0x6100] ;  /* 0x00610000d65c783b */ /* 0x000fe60000004200 */
[--C-:B-1----:R-:W-:Y:S04]  /*8400*/  FFMA.FTZ R70, R204, c[0x0][0x2d0], -R69.reuse ;  /* 0x0000b400cc467a23 */ /* 0x102fe80000010845 */
[C---:B------:R-:W-:Y:S01]  /*8410*/  HMMA.16816.F32 R52, R72.reuse, R96, R52 ;  /* 0x000000604834723c */ /* 0x040fe20000001834 */
[----:B------:R1:W-:Y:S07]  /*8420*/  MUFU.EX2 R157, R70 ;  /* 0x00000046009d7308 */ /* 0x0003ee0000000800 */
[C---:B------:R-:W-:Y:S01]  /*8430*/  HMMA.16816.F32 R56, R72.reuse, R98, R56 ;  /* 0x000000624838723c */ /* 0x040fe20000001838 */
[----:B------:R-:W-:Y:S07]  /*8440*/  LDSM.16.MT88.4 R96, [R217+0x6100] ;  /* 0x00610000d960783b */ /* 0x000fee0000004200 */
[C---:B------:R-:W-:Y:S08]  /*8450*/  HMMA.16816.F32 R60, R72.reuse, R100, R60 ;  /* 0x00000064483c723c */ /* 0x040ff0000000183c */
[----:B------:R-:W-:Y:S01]  /*8460*/  HMMA.16816.F32 R64, R72, R102, R64 ;  /* 0x000000664840723c */ /* 0x000fe20000001840 */
[----:B------:R-:W-:Y:S03]  /*8470*/  LDSM.16.MT88.4 R100, [R214+0x2900] ;  /* 0x00290000d664783b */ /* 0x000fe60000004200 */
[--C-:B-1----:R-:W-:Y:S03]  /*8480*/  FFMA.FTZ R70, R236, c[0x0][0x2d0], -R69.reuse ;  /* 0x0000b400ec467a23 */ /* 0x102fe60000010845 */
[----:B--2---:R-:W-:Y:S01]  /*8490*/  F2FP.PACK_AB R72, R176, R178 ;  /* 0x000000b2b048723e */ /* 0x004fe200000000ff */
[----:B------:R1:W2:Y:S01]  /*84a0*/  MUFU.EX2 R156, R70 ;  /* 0x00000046009c7308 */ /* 0x0002a20000000800 */
[----:B---3--:R-:W-:Y:S03]  /*84b0*/  F2FP.PACK_AB R74, R175, R177 ;  /* 0x000000b1af4a723e */ /* 0x008fe600000000ff */
[--C-:B-1----:R-:W-:Y:S01]  /*84c0*/  FFMA.FTZ R70, R206, c[0x0][0x2d0], -R69.reuse ;  /* 0x0000b400ce467a23 */ /* 0x102fe20000010845 */
[----:B--2---:R-:W-:Y:S05]  /*84d0*/  F2FP.PACK_AB R73, R156, R157 ;  /* 0x0000009d9c49723e */ /* 0x004fea00000000ff */
[----:B------:R1:W-:Y:S02]  /*84e0*/  MUFU.EX2 R115, R70 ;  /* 0x0000004600737308 */ /* 0x0003e40000000800 */
[----:B-1----:R-:W-:Y:S08]  /*84f0*/  FFMA.FTZ R70, R237, c[0x0][0x2d0], -R69 ;  /* 0x0000b400ed467a23 */ /* 0x002ff00000010845 */
[----:B------:R1:W2:Y:S02]  /*8500*/  MUFU.EX2 R114, R70 ;  /* 0x0000004600727308 */ /* 0x0002a40000000800 */
[--C-:B-1----:R-:W-:Y:S01]  /*8510*/  FFMA.FTZ R70, R242, c[0x0][0x2d0], -R137.reuse ;  /* 0x0000b400f2467a23 */ /* 0x102fe20000010889 */
[----:B--2---:R-:W-:Y:S07]  /*8520*/  F2FP.PACK_AB R75, R114, R115 ;  /* 0x00000073724b723e */ /* 0x004fee00000000ff */
[----:B------:R1:W-:Y:S01]  /*8530*/  MUFU.EX2 R174, R70 ;  /* 0x0000004600ae7308 */ /* 0x0003e20000000800 */
[C---:B------:R-:W-:Y:S08]  /*8540*/  HMMA.16816.F32 R4, R72.reuse, R80, R4 ;  /* 0x000000504804723c */ /* 0x040ff00000001804 */
[C---:B------:R-:W-:Y:S01]  /*8550*/  HMMA.16816.F32 R8, R72.reuse, R82, R8 ;  /* 0x000000524808723c */ /* 0x040fe20000001808 */
[----:B------:R-:W2:Y:S07]  /*8560*/  LDSM.16.MT88.4 R80, [R213+0x5900] ;  /* 0x00590000d550783b */ /* 0x000eae0000004200 */
[C---:B------:R-:W-:Y:S04]  /*8570*/  HMMA.16816.F32 R12, R72.reuse, R104, R12 ;  /* 0x00000068480c723c */ /* 0x040fe8000000180c */
[--C-:B-1----:R-:W-:Y:S04]  /*8580*/  FFMA.FTZ R70, R244, c[0x0][0x2d0], -R137.reuse ;  /* 0x0000b400f4467a23 */ /* 0x102fe80000010889 */
[C---:B------:R-:W-:Y:S01]  /*8590*/  HMMA.16816.F32 R16, R72.reuse, R106, R16 ;  /* 0x0000006a4810723c */ /* 0x040fe20000001810 */
[----:B------:R1:W3:Y:S01]  /*85a0*/  MUFU.EX2 R173, R70 ;  /* 0x0000004600ad7308 */ /* 0x0002e20000000800 */
[----:B------:R-:W-:Y:S06]  /*85b0*/  LDSM.16.MT88.4 R104, [R214+0x3900] ;  /* 0x00390000d668783b */ /* 0x000fec0000004200 */
[C---:B-----5:R-:W-:Y:S08]  /*85c0*/  HMMA.16816.F32 R20, R72.reuse, R84, R20 ;  /* 0x000000544814723c */ /* 0x060ff00000001814 */
[C---:B------:R-:W-:Y:S01]  /*85d0*/  HMMA.16816.F32 R24, R72.reuse, R86, R24 ;  /* 0x000000564818723c */ /* 0x040fe20000001818 */
[----:B------:R-:W5:Y:S07]  /*85e0*/  LDSM.16.MT88.4 R84, [R217+0x5900] ;  /* 0x00590000d954783b */ /* 0x000f6e0000004200 */
[C---:B----4-:R-:W-:Y:S04]  /*85f0*/  HMMA.16816.F32 R28, R72.reuse, R76, R28 ;  /* 0x0000004c481c723c */ /* 0x050fe8000000181c */
[--C-:B-1----:R-:W-:Y:S04]  /*8600*/  FFMA.FTZ R70, R243, c[0x0][0x2d0], -R137.reuse ;  /* 0x0000b400f3467a23 */ /* 0x102fe80000010889 */
[C---:B------:R-:W-:Y:S01]  /*8610*/  HMMA.16816.F32 R32, R72.reuse, R78, R32 ;  /* 0x0000004e4820723c */ /* 0x040fe20000001820 */
[----:B------:R1:W-:Y:S01]  /*8620*/  MUFU.EX2 R172, R70 ;  /* 0x0000004600ac7308 */ /* 0x0003e20000000800 */
[----:B------:R-:W4:Y:S06]  /*8630*/  LDSM.16.MT88.4 R76, [R216+0x5900] ;  /* 0x00590000d84c783b */ /* 0x000f2c0000004200 */
[C---:B--2---:R-:W-:Y:S08]  /*8640*/  HMMA.16816.F32 R36, R72.reuse, R80, R36 ;  /* 0x000000504824723c */ /* 0x044ff00000001824 */
[C---:B------:R-:W-:Y:S01]  /*8650*/  HMMA.16816.F32 R40, R72.reuse, R82, R40 ;  /* 0x000000524828723c */ /* 0x040fe20000001828 */
[----:B------:R-:W2:Y:S07]  /*8660*/  LDSM.16.MT88.4 R80, [R213+0x2100] ;  /* 0x00210000d550783b */ /* 0x000eae0000004200 */
[C---:B------:R-:W-:Y:S04]  /*8670*/  HMMA.16816.F32 R44, R72.reuse, R88, R44 ;  /* 0x00000058482c723c */ /* 0x040fe8000000182c */
[----:B-1----:R-:W-:Y:S04]  /*8680*/  FFMA.FTZ R70, R245, c[0x0][0x2d0], -R137 ;  /* 0x0000b400f5467a23 */ /* 0x002fe80000010889 */
[C---:B------:R-:W-:Y:S01]  /*8690*/  HMMA.16816.F32 R48, R72.reuse, R90, R48 ;  /* 0x0000005a4830723c */ /* 0x040fe20000001830 */
[----:B------:R1:W1:Y:S01]  /*86a0*/  MUFU.EX2 R171, R70 ;  /* 0x0000004600ab7308 */ /* 0x0002620000000800 */
[----:B------:R-:W2:Y:S06]  /*86b0*/  LDSM.16.MT88.4 R88, [R214+0x2100] ;  /* 0x00210000d658783b */ /* 0x000eac0000004200 */
[C---:B-----5:R-:W-:Y:S08]  /*86c0*/  HMMA.16816.F32 R52, R72.reuse, R84, R52 ;  /* 0x000000544834723c */ /* 0x060ff00000001834 */
[C---:B------:R-:W-:Y:S01]  /*86d0*/  HMMA.16816.F32 R56, R72.reuse, R86, R56 ;  /* 0x000000564838723c */ /* 0x040fe20000001838 */
[----:B------:R-:W5:Y:S07]  /*86e0*/  LDSM.16.MT88.4 R84, [R217+0x2100] ;  /* 0x00210000d954783b */ /* 0x000f6e0000004200 */
[C---:B----4-:R-:W-:Y:S04]  /*86f0*/  HMMA.16816.F32 R60, R72.reuse, R76, R60 ;  /* 0x0000004c483c723c */ /* 0x050fe8000000183c */
[--C-:B-1----:R-:W-:Y:S04]  /*8700*/  FFMA.FTZ R70, R247, c[0x0][0x2d0], -R69.reuse ;  /* 0x0000b400f7467a23 */ /* 0x102fe80000010845 */
[----:B------:R-:W-:Y:S01]  /*8710*/  HMMA.16816.F32 R64, R72, R78, R64 ;  /* 0x0000004e4840723c */ /* 0x000fe20000001840 */
[----:B------:R1:W-:Y:S01]  /*8720*/  MUFU.EX2 R113, R70 ;  /* 0x0000004600717308 */ /* 0x0003e20000000800 */
[----:B------:R-:W4:Y:S05]  /*8730*/  LDSM.16.MT88.4 R76, [R216+0x2100] ;  /* 0x00210000d84c783b */ /* 0x000f2a0000004200 */
[----:B---3--:R-:W-:Y:S02]  /*8740*/  F2FP.PACK_AB R72, R173, R174 ;  /* 0x000000aead48723e */ /* 0x008fe400000000ff */
[----:B------:R-:W-:Y:S03]  /*8750*/  F2FP.PACK_AB R74, R171, R172 ;  /* 0x000000acab4a723e */ /* 0x000fe600000000ff */
[--C-:B-1----:R-:W-:Y:S04]  /*8760*/  FFMA.FTZ R70, R248, c[0x0][0x2d0], -R69.reuse ;  /* 0x0000b400f8467a23 */ /* 0x102fe80000010845 */
[----:B------:R1:W3:Y:S02]  /*8770*/  MUFU.EX2 R112, R70 ;  /* 0x0000004600707308 */ /* 0x0002e40000000800 */
[--C-:B-1----:R-:W-:Y:S01]  /*8780*/  FFMA.FTZ R70, R246, c[0x0][0x2d0], -R69.reuse ;  /* 0x0000b400f6467a23 */ /* 0x102fe20000010845 */
[----:B---3--:R-:W-:Y:S07]  /*8790*/  F2FP.PACK_AB R73, R112, R113 ;  /* 0x000000717049723e */ /* 0x008fee00000000ff */
[----:B------:R1:W-:Y:S02]  /*87a0*/  MUFU.EX2 R123, R70 ;  /* 0x00000046007b7308 */ /* 0x0003e40000000800 */
[----:B-1----:R-:W-:Y:S08]  /*87b0*/  FFMA.FTZ R70, R249, c[0x0][0x2d0], -R69 ;  /* 0x0000b400f9467a23 */ /* 0x002ff00000010845 */
[----:B------:R1:W3:Y:S02]  /*87c0*/  MUFU.EX2 R122, R70 ;  /* 0x00000046007a7308 */ /* 0x0002e40000000800 */
[--C-:B-1----:R-:W-:Y:S01]  /*87d0*/  FFMA.FTZ R70, R250, c[0x0][0x2d0], -R137.reuse ;  /* 0x0000b400fa467a23 */ /* 0x102fe20000010889 */
[----:B---3--:R-:W-:Y:S07]  /*87e0*/  F2FP.PACK_AB R75, R122, R123 ;  /* 0x0000007b7a4b723e */ /* 0x008fee00000000ff */
[----:B------:R1:W-:Y:S01]  /*87f0*/  MUFU.EX2 R162, R70 ;  /* 0x0000004600a27308 */ /* 0x0003e20000000800 */
[C---:B--2---:R-:W-:Y:S08]  /*8800*/  HMMA.16816.F32 R4, R72.reuse, R80, R4 ;  /* 0x000000504804723c */ /* 0x044ff00000001804 */
[C---:B------:R-:W-:Y:S01]  /*8810*/  HMMA.16816.F32 R8, R72.reuse, R82, R8 ;  /* 0x000000524808723c */ /* 0x040fe20000001808 */
[----:B------:R-:W2:Y:S07]  /*8820*/  LDSM.16.MT88.4 R80, [R213+0x6100] ;  /* 0x00610000d550783b */ /* 0x000eae0000004200 */
[C---:B------:R-:W-:Y:S04]  /*8830*/  HMMA.16816.F32 R12, R72.reuse, R88, R12 ;  /* 0x00000058480c723c */ /* 0x040fe8000000180c */
[--C-:B-1----:R-:W-:Y:S04]  /*8840*/  FFMA.FTZ R70, R251, c[0x0][0x2d0], -R137.reuse ;  /* 0x0000b400fb467a23 */ /* 0x102fe80000010889 */
[C---:B------:R-:W-:Y:S01]  /*8850*/  HMMA.16816.F32 R16, R72.reuse, R90, R16 ;  /* 0x0000005a4810723c */ /* 0x040fe20000001810 */
[----:B------:R1:W3:Y:S01]  /*8860*/  MUFU.EX2 R161, R70 ;  /* 0x0000004600a17308 */ /* 0x0002e20000000800 */
[----:B------:R-:W3:Y:S06]  /*8870*/  LDSM.16.MT88.4 R88, [R216+0x6100] ;  /* 0x00610000d858783b */ /* 0x000eec0000004200 */
        /* <DEDUP_REMOVED lines=15> */
[----:B------:R-:W-:Y:S06]  /*8970*/  LDSM.16.MT88.4 R92, [R214+0x7100] ;  /* 0x00710000d65c783b */ /* 0x000fec0000004200 */
[C---:B------:R-:W-:Y:S08]  /*8980*/  HMMA.16816.F32 R52, R72.reuse, R96, R52 ;  /* 0x000000604834723c */ /* 0x040ff00000001834 */
[C---:B------:R-:W-:Y:S01]  /*8990*/  HMMA.16816.F32 R56, R72.reuse, R98, R56 ;  /* 0x000000624838723c */ /* 0x040fe20000001838 */
[----:B------:R-:W-:Y:S07]  /*89a0*/  LDSM.16.MT88.4 R96, [R217+0x7100] ;  /* 0x00710000d960783b */ /* 0x000fee0000004200 */
[C---:B---3--:R-:W-:Y:S04]  /*89b0*/  HMMA.16816.F32 R60, R72.reuse, R88, R60 ;  /* 0x00000058483c723c */ /* 0x048fe8000000183c */
[--C-:B-1----:R-:W-:Y:S04]  /*89c0*/  FFMA.FTZ R70, R121, c[0x0][0x2d0], -R69.reuse ;  /* 0x0000b40079467a23 */ /* 0x102fe80000010845 */
[----:B------:R-:W-:Y:S01]  /*89d0*/  HMMA.16816.F32 R64, R72, R90, R64 ;  /* 0x0000005a4840723c */ /* 0x000fe20000001840 */
[----:B------:R1:W-:Y:S01]  /*89e0*/  MUFU.EX2 R121, R70 ;  /* 0x0000004600797308 */ /* 0x0003e20000000800 */
[----:B------:R-:W-:Y:S05]  /*89f0*/  LDSM.16.MT88.4 R88, [R214+0x6900] ;  /* 0x00690000d658783b */ /* 0x000fea0000004200 */
[----:B------:R-:W-:Y:S02]  /*8a00*/  F2FP.PACK_AB R72, R161, R162 ;  /* 0x000000a2a148723e */ /* 0x000fe400000000ff */
        /* <DEDUP_REMOVED lines=9> */
[----:B------:R-:W-:Y:S02]  /*8aa0*/  MOV R109, R155 ;  /* 0x0000009b006d7202 */ /* 0x000fe40000000f00 */
[----:B---3--:R-:W-:Y:S05]  /*8ab0*/  F2FP.PACK_AB R75, R130, R131 ;  /* 0x00000083824b723e */ /* 0x008fea00000000ff */
[----:B------:R1:W-:Y:S02]  /*8ac0*/  MUFU.EX2 R155, R70 ;  /* 0x00000046009b7308 */ /* 0x0003e40000000800 */
[C---:B-----5:R-:W-:Y:S08]  /*8ad0*/  HMMA.16816.F32 R4, R72.reuse, R84, R4 ;  /* 0x000000544804723c */ /* 0x060ff00000001804 */
[C---:B------:R-:W-:Y:S01]  /*8ae0*/  HMMA.16816.F32 R8, R72.reuse, R86, R8 ;  /* 0x000000564808723c */ /* 0x040fe20000001808 */
[----:B------:R-:W3:Y:S07]  /*8af0*/  LDSM.16.MT88.4 R84, [R213+0x6900] ;  /* 0x00690000d554783b */ /* 0x000eee0000004200 */
[C---:B------:R-:W-:Y:S04]  /*8b00*/  HMMA.16816.F32 R12, R72.reuse, R100, R12 ;  /* 0x00000064480c723c */ /* 0x040fe8000000180c */
[--C-:B-1----:R-:W-:Y:S04]  /*8b10*/  FFMA.FTZ R70, R154, c[0x0][0x2d0], -R137.reuse ;  /* 0x0000b4009a467a23 */ /* 0x102fe80000010889 */
[C---:B------:R-:W-:Y:S01]  /*8b20*/  HMMA.16816.F32 R16, R72.reuse, R102, R16 ;  /* 0x000000664810723c */ /* 0x040fe20000001810 */
[----:B------:R1:W5:Y:S01]  /*8b30*/  MUFU.EX2 R154, R70 ;  /* 0x00000046009a7308 */ /* 0x0003620000000800 */
[----:B------:R-:W-:Y:S06]  /*8b40*/  LDSM.16.MT88.4 R100, [R216+0x7100] ;  /* 0x00710000d864783b */ /* 0x000fec0000004200 */
[C---:B----4-:R-:W-:Y:S08]  /*8b50*/  HMMA.16816.F32 R20, R72.reuse, R76, R20 ;  /* 0x0000004c4814723c */ /* 0x050ff00000001814 */
[C---:B------:R-:W-:Y:S01]  /*8b60*/  HMMA.16816.F32 R24, R72.reuse, R78, R24 ;  /* 0x0000004e4818723c */ /* 0x040fe20000001818 */
[----:B------:R-:W4:Y:S07]  /*8b70*/  LDSM.16.MT88.4 R76, [R217+0x6900] ;  /* 0x00690000d94c783b */ /* 0x000f2e0000004200 */
[C---:B--2---:R-:W-:Y:S04]  /*8b80*/  HMMA.16816.F32 R28, R72.reuse, R80, R28 ;  /* 0x00000050481c723c */ /* 0x044fe8000000181c */
[--C-:B-1----:R-:W-:Y:S04]  /*8b90*/  FFMA.FTZ R70, R153, c[0x0][0x2d0], -R137.reuse ;  /* 0x0000b40099467a23 */ /* 0x102fe80000010889 */
[C---:B------:R-:W-:Y:S01]  /*8ba0*/  HMMA.16816.F32 R32, R72.reuse, R82, R32 ;  /* 0x000000524820723c */ /* 0x040fe20000001820 */
[----:B------:R1:W-:Y:S01]  /*8bb0*/  MUFU.EX2 R153, R70 ;  /* 0x0000004600997308 */ /* 0x0003e20000000800 */
[----:B------:R-:W2:Y:S06]  /*8bc0*/  LDSM.16.MT88.4 R80, [R216+0x6900] ;  /* 0x00690000d850783b */ /* 0x000eac0000004200 */
[C---:B---3--:R-:W-:Y:S08]  /*8bd0*/  HMMA.16816.F32 R36, R72.reuse, R84, R36 ;  /* 0x000000544824723c */ /* 0x048ff00000001824 */
[C---:B------:R-:W-:Y:S01]  /*8be0*/  HMMA.16816.F32 R40, R72.reuse, R86, R40 ;  /* 0x000000564828723c */ /* 0x040fe20000001828 */
[----:B------:R-:W3:Y:S07]  /*8bf0*/  LDSM.16.MT88.4 R84, [R213+0x3100] ;  /* 0x00310000d554783b */ /* 0x000eee0000004200 */
[C---:B------:R-:W-:Y:S04]  /*8c00*/  HMMA.16816.F32 R44, R72.reuse, R88, R44 ;  /* 0x00000058482c723c */ /* 0x040fe8000000182c */
[----:B-1----:R-:W-:Y:S04]  /*8c10*/  FFMA.FTZ R70, R152, c[0x0][0x2d0], -R137 ;  /* 0x0000b40098467a23 */ /* 0x002fe80000010889 */
[C---:B------:R-:W-:Y:S01]  /*8c20*/  HMMA.16816.F32 R48, R72.reuse, R90, R48 ;  /* 0x0000005a4830723c */ /* 0x040fe20000001830 */
[----:B------:R1:W1:Y:S01]  /*8c30*/  MUFU.EX2 R152, R70 ;  /* 0x0000004600987308 */ /* 0x0002620000000800 */
[----:B------:R-:W-:Y:S06]  /*8c40*/  LDSM.16.MT88.4 R88, [R216+0x3100] ;  /* 0x00310000d858783b */ /* 0x000fec0000004200 */
[C---:B----4-:R-:W-:Y:S08]  /*8c50*/  HMMA.16816.F32 R52, R72.reuse, R76, R52 ;  /* 0x0000004c4834723c */ /* 0x050ff00000001834 */
[C---:B------:R-:W-:Y:S01]  /*8c60*/  HMMA.16816.F32 R56, R72.reuse, R78, R56 ;  /* 0x0000004e4838723c */ /* 0x040fe20000001838 */
[----:B------:R-:W4:Y:S07]  /*8c70*/  LDSM.16.MT88.4 R76, [R214+0x3100] ;  /* 0x00310000d64c783b */ /* 0x000f2e0000004200 */
[C---:B--2---:R-:W-:Y:S04]  /*8c80*/  HMMA.16816.F32 R60, R72.reuse, R80, R60 ;  /* 0x00000050483c723c */ /* 0x044fe8000000183c */
[--C-:B-1----:R-:W-:Y:S04]  /*8c90*/  FFMA.FTZ R70, R111, c[0x0][0x2d0], -R69.reuse ;  /* 0x0000b4006f467a23 */ /* 0x102fe80000010845 */
[----:B------:R-:W-:Y:S01]  /*8ca0*/  HMMA.16816.F32 R64, R72, R82, R64 ;  /* 0x000000524840723c */ /* 0x000fe20000001840 */
[----:B------:R1:W-:Y:S01]  /*8cb0*/  MUFU.EX2 R129, R70 ;  /* 0x0000004600817308 */ /* 0x0003e20000000800 */
[----:B------:R-:W2:Y:S05]  /*8cc0*/  LDSM.16.MT88.4 R80, [R217+0x3100] ;  /* 0x00310000d950783b */ /* 0x000eaa0000004200 */
[----:B-----5:R-:W-:Y:S02]  /*8cd0*/  F2FP.PACK_AB R72, R154, R155 ;  /* 0x0000009b9a48723e */ /* 0x020fe400000000ff */
[----:B------:R-:W-:Y:S03]  /*8ce0*/  F2FP.PACK_AB R74, R152, R153 ;  /* 0x00000099984a723e */ /* 0x000fe600000000ff */
[--C-:B-1----:R-:W-:Y:S01]  /*8cf0*/  FFMA.FTZ R70, R110, c[0x0][0x2d0], -R69.reuse ;  /* 0x0000b4006e467a23 */ /* 0x102fe20000010845 */
[----:B------:R-:W-:Y:S03]  /*8d00*/  MOV R110, R138 ;  /* 0x0000008a006e7202 */ /* 0x000fe60000000f00 */
[----:B------:R1:W5:Y:S02]  /*8d10*/  MUFU.EX2 R128, R70 ;  /* 0x0000004600807308 */ /* 0x0003640000000800 */
[--C-:B-1----:R-:W-:Y:S01]  /*8d20*/  FFMA.FTZ R70, R139, c[0x0][0x2d0], -R69.reuse ;  /* 0x0000b4008b467a23 */ /* 0x102fe20000010845 */
[----:B-----5:R-:W-:Y:S07]  /*8d30*/  F2FP.PACK_AB R73, R128, R129 ;  /* 0x000000818049723e */ /* 0x020fee00000000ff */
[----:B------:R1:W-:Y:S02]  /*8d40*/  MUFU.EX2 R139, R70 ;  /* 0x00000046008b7308 */ /* 0x0003e40000000800 */
[----:B-1----:R-:W-:Y:S02]  /*8d50*/  FFMA.FTZ R70, R109, c[0x0][0x2d0], -R69 ;  /* 0x0000b4006d467a23 */ /* 0x002fe40000010845 */
[----:B------:R-:W5:Y:S06]  /*8d60*/  LDL.LU R109, [R1] ;  /* 0x00000000016d7983 */ /* 0x000f6c0000300800 */
[----:B------:R1:W1:Y:S02]  /*8d70*/  MUFU.EX2 R138, R70 ;  /* 0x00000046008a7308 */ /* 0x0002640000000800 */
[--C-:B-1----:R-:W-:Y:S01]  /*8d80*/  FFMA.FTZ R70, R151, c[0x0][0x2d0], -R137.reuse ;  /* 0x0000b40097467a23 */ /* 0x102fe20000010889 */
[----:B------:R-:W-:Y:S07]  /*8d90*/  F2FP.PACK_AB R75, R138, R139 ;  /* 0x0000008b8a4b723e */ /* 0x000fee00000000ff */
[----:B------:R1:W-:Y:S01]  /*8da0*/  MUFU.EX2 R151, R70 ;  /* 0x0000004600977308 */ /* 0x0003e20000000800 */
[C---:B---3--:R-:W-:Y:S08]  /*8db0*/  HMMA.16816.F32 R4, R72.reuse, R84, R4 ;  /* 0x000000544804723c */ /* 0x048ff00000001804 */
[C---:B------:R-:W-:Y:S01]  /*8dc0*/  HMMA.16816.F32 R8, R72.reuse, R86, R8 ;  /* 0x000000564808723c */ /* 0x040fe20000001808 */
[----:B------:R-:W3:Y:S07]  /*8dd0*/  LDSM.16.MT88.4 R84, [R213+0x7100] ;  /* 0x00710000d554783b */ /* 0x000eee0000004200 */
[C---:B----4-:R-:W-:Y:S04]  /*8de0*/  HMMA.16816.F32 R12, R72.reuse, R76, R12 ;  /* 0x0000004c480c723c */ /* 0x050fe8000000180c */
[--C-:B-1----:R-:W-:Y:S04]  /*8df0*/  FFMA.FTZ R70, R150, c[0x0][0x2d0], -R137.reuse ;  /* 0x0000b40096467a23 */ /* 0x102fe80000010889 */
[C---:B------:R-:W-:Y:S01]  /*8e00*/  HMMA.16816.F32 R16, R72.reuse, R78, R16 ;  /* 0x0000004e4810723c */ /* 0x040fe20000001810 */
[----:B------:R1:W4:Y:S01]  /*8e10*/  MUFU.EX2 R150, R70 ;  /* 0x0000004600967308 */ /* 0x0003220000000800 */
[----:B------:R-:W3:Y:S06]  /*8e20*/  LDSM.16.MT88.4 R76, [R213+0x3900] ;  /* 0x00390000d54c783b */ /* 0x000eec0000004200 */
[C---:B--2---:R-:W-:Y:S08]  /*8e30*/  HMMA.16816.F32 R20, R72.reuse, R80, R20 ;  /* 0x000000504814723c */ /* 0x044ff00000001814 */
[C---:B------:R-:W-:Y:S08]  /*8e40*/  HMMA.16816.F32 R24, R72.reuse, R82, R24 ;  /* 0x000000524818723c */ /* 0x040ff00000001818 */
[C---:B------:R-:W-:Y:S04]  /*8e50*/  HMMA.16816.F32 R28, R72.reuse, R88, R28 ;  /* 0x00000058481c723c */ /* 0x040fe8000000181c */
[--C-:B-1----:R-:W-:Y:S01]  /*8e60*/  FFMA.FTZ R70, R149, c[0x0][0x2d0], -R137.reuse ;  /* 0x0000b40095467a23 */ /* 0x102fe20000010889 */
[----:B----4-:R-:W-:Y:S03]  /*8e70*/  F2FP.PACK_AB R132, R150, R151 ;  /* 0x000000979684723e */ /* 0x010fe600000000ff */
[C---:B------:R-:W-:Y:S01]  /*8e80*/  HMMA.16816.F32 R32, R72.reuse, R90, R32 ;  /* 0x0000005a4820723c */ /* 0x040fe20000001820 */
[----:B------:R1:W-:Y:S07]  /*8e90*/  MUFU.EX2 R149, R70 ;  /* 0x0000004600957308 */ /* 0x0003ee0000000800 */
[C---:B---3--:R-:W-:Y:S08]  /*8ea0*/  HMMA.16816.F32 R36, R72.reuse, R84, R36 ;  /* 0x000000544824723c */ /* 0x048ff00000001824 */
[C---:B------:R-:W-:Y:S08]  /*8eb0*/  HMMA.16816.F32 R40, R72.reuse, R86, R40 ;  /* 0x000000564828723c */ /* 0x040ff00000001828 */
[C---:B------:R-:W-:Y:S04]  /*8ec0*/  HMMA.16816.F32 R44, R72.reuse, R92, R44 ;  /* 0x0000005c482c723c */ /* 0x040fe8000000182c */
[----:B-1----:R-:W-:Y:S04]  /*8ed0*/  FFMA.FTZ R70, R148, c[0x0][0x2d0], -R137 ;  /* 0x0000b40094467a23 */ /* 0x002fe80000010889 */
[C---:B------:R-:W-:Y:S01]  /*8ee0*/  HMMA.16816.F32 R48, R72.reuse, R94, R48 ;  /* 0x0000005e4830723c */ /* 0x040fe20000001830 */
[----:B------:R1:W2:Y:S01]  /*8ef0*/  MUFU.EX2 R148, R70 ;  /* 0x0000004600947308 */ /* 0x0002a20000000800 */
[----:B------:R-:W3:Y:S06]  /*8f00*/  LDSM.16.MT88.4 R92, [R217+0x3900] ;  /* 0x00390000d95c783b */ /* 0x000eec0000004200 */
[C---:B------:R-:W-:Y:S08]  /*8f10*/  HMMA.16816.F32 R52, R72.reuse, R96, R52 ;  /* 0x000000604834723c */ /* 0x040ff00000001834 */
[C---:B------:R-:W-:Y:S08]  /*8f20*/  HMMA.16816.F32 R56, R72.reuse, R98, R56 ;  /* 0x000000624838723c */ /* 0x040ff00000001838 */
[C---:B------:R-:W-:Y:S04]  /*8f30*/  HMMA.16816.F32 R60, R72.reuse, R100, R60 ;  /* 0x00000064483c723c */ /* 0x040fe8000000183c */
[--C-:B-1----:R-:W-:Y:S01]  /*8f40*/  FFMA.FTZ R70, R108, c[0x0][0x2d0], -R69.reuse ;  /* 0x0000b4006c467a23 */ /* 0x102fe20000010845 */
[----:B--2---:R-:W-:Y:S01]  /*8f50*/  F2FP.PACK_AB R134, R148, R149 ;  /* 0x000000959486723e */ /* 0x004fe200000000ff */
[----:B------:R-:W2:Y:S02]  /*8f60*/  LDL.LU R108, [R1+0x4] ;  /* 0x00000400016c7983 */ /* 0x000ea40000300800 */
[----:B------:R-:W-:Y:S01]  /*8f70*/  HMMA.16816.F32 R64, R72, R102, R64 ;  /* 0x000000664840723c */ /* 0x000fe20000001840 */
[----:B------:R1:W-:Y:S01]  /*8f80*/  MUFU.EX2 R137, R70 ;  /* 0x0000004600897308 */ /* 0x0003e20000000800 */
[----:B------:R-:W4:Y:S02]  /*8f90*/  LDSM.16.MT88.4 R100, [R216+0x3900] ;  /* 0x00390000d864783b */ /* 0x000f240000004200 */
[--C-:B-1----:R-:W-:Y:S02]  /*8fa0*/  FFMA.FTZ R70, R110, c[0x0][0x2d0], -R69.reuse ;  /* 0x0000b4006e467a23 */ /* 0x102fe40000010845 */
[----:B------:R-:W-:Y:S05]  /*8fb0*/  FFMA.FTZ R69, R136, c[0x0][0x2d0], -R69 ;  /* 0x0000b40088457a23 */ /* 0x000fea0000010845 */
[----:B------:R-:W1:Y:S10]  /*8fc0*/  MUFU.EX2 R70, R70 ;  /* 0x0000004600467308 */ /* 0x000e740000000800 */
[----:B------:R-:W3:Y:S01]  /*8fd0*/  MUFU.EX2 R69, R69 ;  /* 0x0000004500457308 */ /* 0x000ee20000000800 */
[----:B-1----:R-:W-:Y:S02]  /*8fe0*/  F2FP.PACK_AB R133, R70, R137 ;  /* 0x000000894685723e */ /* 0x002fe400000000ff */
[----:B---3--:R-:W-:Y:S07]  /*8ff0*/  F2FP.PACK_AB R135, R69, R71 ;  /* 0x000000474587723e */ /* 0x008fee00000000ff */
[C---:B------:R-:W-:Y:S01]  /*9000*/  HMMA.16816.F32 R72, R132.reuse, R76, R4 ;  /* 0x0000004c8448723c */ /* 0x040fe20000001804 */
[----:B------:R-:W-:Y:S07]  /*9010*/  LDSM.16.MT88.4 R4, [R216+0x7900] ;  /* 0x00790000d804783b */ /* 0x000fee0000004200 */
[C---:B------:R-:W-:Y:S08]  /*9020*/  HMMA.16816.F32 R76, R132.reuse, R78, R8 ;  /* 0x0000004e844c723c */ /* 0x040ff00000001808 */
[C---:B------:R-:W-:Y:S08]  /*9030*/  HMMA.16816.F32 R80, R132.reuse, R104, R12 ;  /* 0x000000688450723c */ /* 0x040ff0000000180c */
[C---:B------:R-:W-:Y:S08]  /*9040*/  HMMA.16816.F32 R84, R132.reuse, R106, R16 ;  /* 0x0000006a8454723c */ /* 0x040ff00000001810 */
[C---:B------:R-:W-:Y:S08]  /*9050*/  HMMA.16816.F32 R88, R132.reuse, R92, R20 ;  /* 0x0000005c8458723c */ /* 0x040ff00000001814 */
[C---:B------:R-:W-:Y:S08]  /*9060*/  HMMA.16816.F32 R92, R132.reuse, R94, R24 ;  /* 0x0000005e845c723c */ /* 0x040ff00000001818 */
[C---:B----4-:R-:W-:Y:S08]  /*9070*/  HMMA.16816.F32 R96, R132.reuse, R100, R28 ;  /* 0x000000648460723c */ /* 0x050ff0000000181c */
[C---:B------:R-:W-:Y:S04]  /*9080*/  HMMA.16816.F32 R100, R132.reuse, R102, R32 ;  /* 0x000000668464723c */ /* 0x040fe80000001820 */
[----:B-----5:R-:W-:Y:S04]  /*9090*/  FFMA.FTZ R2, R2, R109, R241 ;  /* 0x0000006d02027223 */ /* 0x020fe800000100f1 */
[----:B------:R-:W-:Y:S04]  /*90a0*/  FADD.FTZ R2, R240, R2 ;  /* 0x00000002f0027221 */ /* 0x000fe80000010000 */
        /* <DEDUP_REMOVED lines=25> */
[----:B------:R-:W-:Y:S02]  /*9240*/  FADD.FTZ R2, R152, R2 ;  /* 0x0000000298027221 */ /* 0x000fe40000010000 */
[----:B--2---:R-:W-:Y:S02]  /*9250*/  FFMA.FTZ R0, R0, R108, R170 ;  /* 0x0000006c00007223 */ /* 0x004fe400000100aa */
[----:B------:R-:W1:Y:S02]  /*9260*/  LDSM.16.MT88.4 R108, [R213+0x7900] ;  /* 0x00790000d56c783b */ /* 0x000e640000004200 */
[----:B------:R-:W-:Y:S04]  /*9270*/  FADD.FTZ R0, R169, R0 ;  /* 0x00000000a9007221 */ /* 0x000fe80000010000 */
[----:B------:R-:W-:Y:S04]  /*9280*/  FADD.FTZ R0, R168, R0 ;  /* 0x00000000a8007221 */ /* 0x000fe80000010000 */
[----:B------:R-:W-:Y:S04]  /*9290*/  FADD.FTZ R0, R163, R0 ;  /* 0x00000000a3007221 */ /* 0x000fe80000010000 */
[----:B------:R-:W-:Y:S04]  /*92a0*/  FADD.FTZ R0, R158, R0 ;  /* 0x000000009e007221 */ /* 0x000fe80000010000 */
[----:B------:R-:W-:Y:S04]  /*92b0*/  FADD.FTZ R0, R118, R0 ;  /* 0x0000000076007221 */ /* 0x000fe80000010000 */
[----:B------:R-:W-:Y:S04]  /*92c0*/  FADD.FTZ R0, R117, R0 ;  /* 0x0000000075007221 */ /* 0x000fe80000010000 */
[----:B------:R-:W-:Y:S02]  /*92d0*/  FADD.FTZ R0, R116, R0 ;  /* 0x0000000074007221 */ /* 0x000fe40000010000 */
[----:B------:R-:W2:Y:S02]  /*92e0*/  LDSM.16.MT88.4 R116, [R214+0x7900] ;  /* 0x00790000d674783b */ /* 0x000ea40000004200 */
[----:B------:R-:W-:Y:S04]  /*92f0*/  FADD.FTZ R0, R127, R0 ;  /* 0x000000007f007221 */ /* 0x000fe80000010000 */
[----:B------:R-:W-:Y:S04]  /*9300*/  FADD.FTZ R0, R126, R0 ;  /* 0x000000007e007221 */ /* 0x000fe80000010000 */
[----:B------:R-:W-:Y:S01]  /*9310*/  FADD.FTZ R0, R125, R0 ;  /* 0x000000007d007221 */ /* 0x000fe20000010000 */
[C---:B-1----:R-:W-:Y:S03]  /*9320*/  HMMA.16816.F32 R104, R132.reuse, R108, R36 ;  /* 0x0000006c8468723c */ /* 0x042fe60000001824 */
[----:B------:R-:W-:Y:S02]  /*9330*/  FADD.FTZ R0, R124, R0 ;  /* 0x000000007c007221 */ /* 0x000fe40000010000 */
[----:B------:R-:W1:Y:S02]  /*9340*/  LDSM.16.MT88.4 R124, [R217+0x7900] ;  /* 0x00790000d97c783b */ /* 0x000e640000004200 */
[----:B------:R-:W-:Y:S01]  /*9350*/  FADD.FTZ R0, R157, R0 ;  /* 0x000000009d007221 */ /* 0x000fe20000010000 */
[C---:B------:R-:W-:Y:S04]  /*9360*/  HMMA.16816.F32 R108, R132.reuse, R110, R40 ;  /* 0x0000006e846c723c */ /* 0x040fe80000001828 */
[----:B------:R-:W-:Y:S04]  /*9370*/  FADD.FTZ R0, R156, R0 ;  /* 0x000000009c007221 */ /* 0x000fe80000010000 */
[----:B------:R-:W-:Y:S04]  /*9380*/  FADD.FTZ R0, R115, R0 ;  /* 0x0000000073007221 */ /* 0x000fe80000010000 */
[----:B------:R-:W-:Y:S04]  /*9390*/  FADD.FTZ R0, R114, R0 ;  /* 0x0000000072007221 */ /* 0x000fe80000010000 */
[----:B------:R-:W-:Y:S04]  /*93a0*/  FADD.FTZ R0, R113, R0 ;  /* 0x0000000071007221 */ /* 0x000fe80000010000 */
[----:B------:R-:W-:Y:S02]  /*93b0*/  FADD.FTZ R0, R112, R0 ;  /* 0x0000000070007221 */ /* 0x000fe40000010000 */
[C---:B--2---:R-:W-:Y:S03]  /*93c0*/  HMMA.16816.F32 R112, R132.reuse, R116, R44 ;  /* 0x000000748470723c */ /* 0x044fe6000000182c */
[----:B------:R-:W-:Y:S04]  /*93d0*/  FADD.FTZ R0, R123, R0 ;  /* 0x000000007b007221 */ /* 0x000fe80000010000 */
[----:B------:R-:W-:Y:S01]  /*93e0*/  FADD.FTZ R0, R122, R0 ;  /* 0x000000007a007221 */ /* 0x000fe20000010000 */
[C---:B------:R-:W-:Y:S04]  /*93f0*/  HMMA.16816.F32 R116, R132.reuse, R118, R48 ;  /* 0x000000768474723c */ /* 0x040fe80000001830 */
[----:B------:R-:W-:Y:S04]  /*9400*/  FADD.FTZ R0, R121, R0 ;  /* 0x0000000079007221 */ /* 0x000fe80000010000 */
[----:B------:R-:W-:Y:S02]  /*9410*/  FADD.FTZ R0, R120, R0 ;  /* 0x0000000078007221 */ /* 0x000fe40000010000 */
[C---:B-1----:R-:W-:Y:S03]  /*9420*/  HMMA.16816.F32 R120, R132.reuse, R124, R52 ;  /* 0x0000007c8478723c */ /* 0x042fe60000001834 */
[----:B------:R-:W-:Y:S04]  /*9430*/  FADD.FTZ R0, R131, R0 ;  /* 0x0000000083007221 */ /* 0x000fe80000010000 */
[----:B------:R-:W-:Y:S01]  /*9440*/  FADD.FTZ R0, R130, R0 ;  /* 0x0000000082007221 */ /* 0x000fe20000010000 */
[C---:B------:R-:W-:Y:S04]  /*9450*/  HMMA.16816.F32 R124, R132.reuse, R126, R56 ;  /* 0x0000007e847c723c */ /* 0x040fe80000001838 */
[----:B------:R-:W-:Y:S04]  /*9460*/  FADD.FTZ R0, R129, R0 ;  /* 0x0000000081007221 */ /* 0x000fe80000010000 */
[----:B------:R-:W-:Y:S02]  /*9470*/  FADD.FTZ R0, R128, R0 ;  /* 0x0000000080007221 */ /* 0x000fe40000010000 */
[C---:B------:R-:W-:Y:S03]  /*9480*/  HMMA.16816.F32 R128, R132.reuse, R4, R60 ;  /* 0x000000048480723c */ /* 0x040fe6000000183c */
[----:B------:R-:W-:Y:S04]  /*9490*/  FADD.FTZ R0, R139, R0 ;  /* 0x000000008b007221 */ /* 0x000fe80000010000 */
[----:B------:R-:W-:Y:S01]  /*94a0*/  FADD.FTZ R4, R138, R0 ;  /* 0x000000008a047221 */ /* 0x000fe20000010000 */
[----:B------:R-:W-:Y:S04]  /*94b0*/  HMMA.16816.F32 R132, R132, R6, R64 ;  /* 0x000000068484723c */ /* 0x000fe80000001840 */
[----:B------:R-:W-:Y:S02]  /*94c0*/  FADD.FTZ R0, R151, R2 ;  /* 0x0000000297007221 */ /* 0x000fe40000010000 */
[----:B------:R-:W-:Y:S02]  /*94d0*/  FADD.FTZ R4, R137, R4 ;  /* 0x0000000489047221 */ /* 0x000fe40000010000 */
[----:B------:R-:W-:Y:S04]  /*94e0*/  FADD.FTZ R0, R150, R0 ;  /* 0x0000000096007221 */ /* 0x000fe80000010000 */
[----:B------:R-:W-:Y:S01]  /*94f0*/  FADD.FTZ R4, R70, R4 ;  /* 0x0000000446047221 */ /* 0x000fe20000010000 */
[----:B------:R-:W-:Y:S01]  /*9500*/  MOV R70, R3 ;  /* 0x0000000300467202 */ /* 0x000fe20000000f00 */
[----:B------:R-:W-:Y:S02]  /*9510*/  FADD.FTZ R2, R149, R0 ;  /* 0x0000000095027221 */ /* 0x000fe40000010000 */
[----:B------:R-:W-:Y:S02]  /*9520*/  FADD.FTZ R0, R71, R4 ;  /* 0x0000000447007221 */ /* 0x000fe40000010000 */
[----:B------:R-:W-:Y:S02]  /*9530*/  FADD.FTZ R2, R148, R2 ;  /* 0x0000000294027221 */ /* 0x000fe40000010000 */
[----:B------:R-:W-:Y:S01]  /*9540*/  FADD.FTZ R0, R69, R0 ;  /* 0x0000000045007221 */ /* 0x000fe20000010000 */
[----:B------:R-:W-:Y:S02]  /*9550*/  MOV R69, R68 ;  /* 0x0000004400457202 */ /* 0x000fe40000000f00 */
[----:B------:R1:W-:Y:S04]  /*9560*/  STL [R1], R2 ;  /* 0x0000000201007387 */ /* 0x0003e80000100800 */
[----:B------:R1:W-:Y:S01]  /*9570*/  STL [R1+0x4], R0 ;  /* 0x0000040001007387 */ /* 0x0003e20000100800 */
[----:B------:R-:W-:-:S05]  /*9580*/  @P1 BRA `(.L_x_3) ;  /* 0xffffc0b000001947 */ /* 0x000fca000383ffff */
.L_x_2:
[----:B-1----:R-:W2:Y:S04]  /*9590*/  LDL.LU R2, [R1] ;  /* 0x0000000001027983 */ /* 0x002ea80000300800 */
[----:B------:R-:W3:Y:S04]  /*95a0*/  LDL.LU R0, [R1+0x4] ;  /* 0x0000040001007983 */ /* 0x000ee80000300800 */
[----:B------:R-:W4:Y:S01]  /*95b0*/  LDL.LU R13, [R1+0x48] ;  /* 0x00004800010d7983 */ /* 0x000f220000300800 */
[----:B------:R-:W-:-:S03]  /*95c0*/  MOV R44, c[0x0][0x4e8] ;  /* 0x00013a00002c7a02 */ /* 0x000fc60000000f00 */
[----:B------:R-:W4:Y:S01]  /*95d0*/  LDL.LU R45, [R1+0x50] ;  /* 0x00005000012d7983 */ /* 0x000f220000300800 */
[----:B------:R-:W-:-:S03]  /*95e0*/  ISETP.NE.AND P0, PT, R44, 0x1, PT ;  /* 0x000000012c00780c */ /* 0x000fc60003f05270 */
[----:B------:R-:W1:Y:S04]  /*95f0*/  S2R R4, SR_CTAID.Y ;  /* 0x0000000000047919 */ /* 0x000e680000002600 */
[----:B------:R-:W1:Y:S04]  /*9600*/  S2R R5, SR_TID.X ;  /* 0x0000000000057919 */ /* 0x000e680000002100 */
[----:B------:R-:W4:Y:S04]  /*9610*/  LDL.LU R49, [R1+0x44] ;  /* 0x0000440001317983 */ /* 0x000f280000300800 */
[----:B------:R-:W2:Y:S04]  /*9620*/  S2R R40, SR_CTAID.Z ;  /* 0x0000000000287919 */ /* 0x000ea80000002700 */
[----:B------:R-:W4:Y:S01]  /*9630*/  LDL R48, [R1+0x4c] ;  /* 0x00004c0001307983 */ /* 0x000f220000100800 */
[----:B------:R-:W-:-:S03]  /*9640*/  MOV R42, 0xff800000 ;  /* 0xff800000002a7802 */ /* 0x000fc60000000f00 */
[----:B------:R2:W5:Y:S01]  /*9650*/  LDL.64 R46, [R1+0x20] ;  /* 0x00002000012e7983 */ /* 0x0005620000100a00 */
[----:B-1----:R-:W-:Y:S01]  /*9660*/  IMAD.WIDE.U32 R18, R4, c[0x0][0x490], RZ ;  /* 0x0001240004127a25 */ /* 0x002fe200078e00ff */
[----:B------:R-:W-:-:S03]  /*9670*/  SHF.R.S32.HI R12, RZ, 0x1f, R5 ;  /* 0x0000001fff0c7819 */ /* 0x000fc60000011405 */
[----:B------:R-:W-:Y:S01]  /*9680*/  IMAD.WIDE.U32 R20, R4, c[0x0][0x3e8], RZ ;  /* 0x0000fa0004147a25 */ /* 0x000fe200078e00ff */
[----:B------:R-:W-:Y:S01]  /*9690*/  MOV R41, 0xff800000 ;  /* 0xff80000000297802 */ /* 0x000fe20000000f00 */
[----:B------:R-:W-:Y:S06]  /*96a0*/  BAR.SYNC.DEFER_BLOCKING 0x1, 0x100 ;  /* 0x0044000000007b1d */ /* 0x000fec0000010000 */
[----:B--2---:R-:W1:Y:S04]  /*96b0*/  SHFL.BFLY PT, R6, R2, 0x2, 0x1f ;  /* 0x0c401f0002067f89 */ /* 0x004e6800000e0000 */
[----:B---3--:R-:W2:Y:S01]  /*96c0*/  SHFL.BFLY PT, R7, R0, 0x2, 0x1f ;  /* 0x0c401f0000077f89 */ /* 0x008ea200000e0000 */
[----:B----4-:R-:W-:-:S02]  /*96d0*/  IMAD.MOV.U32 R14, RZ, RZ, R13 ;  /* 0x000000ffff0e7224 */ /* 0x010fc400078e000d */
[----:B-1----:R-:W-:Y:S02]  /*96e0*/  FADD.FTZ R6, R6, R2 ;  /* 0x0000000206067221 */ /* 0x002fe40000010000 */
[----:B--2---:R-:W-:-:S03]  /*96f0*/  FADD.FTZ R7, R7, R0 ;  /* 0x0000000007077221 */ /* 0x004fc60000010000 */
[----:B------:R-:W1:Y:S04]  /*9700*/  SHFL.BFLY PT, R0, R6, 0x1, 0x1f ;  /* 0x0c201f0006007f89 */ /* 0x000e6800000e0000 */
[----:B------:R-:W2:Y:S01]  /*9710*/  SHFL.BFLY PT, R2, R7, 0x1, 0x1f ;  /* 0x0c201f0007027f89 */ /* 0x000ea200000e0000 */
[----:B-1----:R-:W-:Y:S01]  /*9720*/  FADD.FTZ R6, R6, R0 ;  /* 0x0000000006067221 */ /* 0x002fe20000010000 */
[----:B------:R-:W-:Y:S01]  /*9730*/  SHF.R.S32.HI R0, RZ, 0x1f, R4 ;  /* 0x0000001fff007819 */ /* 0x000fe20000011404 */
[----:B--2---:R-:W-:-:S03]  /*9740*/  FADD.FTZ R7, R7, R2 ;  /* 0x0000000207077221 */ /* 0x004fc60000010000 */
[----:B------:R-:W-:Y:S01]  /*9750*/  FSETP.NE.FTZ.AND P2, PT, R6, RZ, PT ;  /* 0x000000ff0600720b */ /* 0x000fe20003f55000 */
[C---:B------:R-:W-:Y:S01]  /*9760*/  IMAD R16, R0.reuse, c[0x0][0x490], RZ ;  /* 0x0001240000107a24 */ /* 0x040fe200078e02ff */
[----:B------:R-:W-:Y:S01]  /*9770*/  MOV R2, RZ ;  /* 0x000000ff00027202 */ /* 0x000fe20000000f00 */
[----:B------:R-:W-:Y:S01]  /*9780*/  IMAD R8, R0, c[0x0][0x3e8], RZ ;  /* 0x0000fa0000087a24 */ /* 0x000fe200078e02ff */
[----:B------:R-:W-:Y:S01]  /*9790*/  FSETP.NE.FTZ.AND P1, PT, R7, RZ, PT ;  /* 0x000000ff0700720b */ /* 0x000fe20003f35000 */
[C---:B------:R-:W-:Y:S02]  /*97a0*/  IMAD R16, R4.reuse, c[0x0][0x494], R16 ;  /* 0x0001250004107a24 */ /* 0x040fe400078e0210 */
[----:B------:R-:W-:Y:S01]  /*97b0*/  IMAD R8, R4, c[0x0][0x3ec], R8 ;  /* 0x0000fb0004087a24 */ /* 0x000fe200078e0208 */
[CC--:B------:R-:W-:Y:S01]  /*97c0*/  LEA.HI R4, R12.reuse, R5.reuse, RZ, 0x2 ;  /* 0x000000050c047211 */ /* 0x0c0fe200078f10ff */
[----:B------:R-:W-:Y:S01]  /*97d0*/  @P0 IMAD.HI.U32 R0, R13, c[0x0][0x4ec], RZ ;  /* 0x00013b000d000a27 */ /* 0x000fe200078e00ff */
[----:B------:R-:W-:-:S02]  /*97e0*/  LEA.HI R12, R12, R5, RZ, 0x5 ;  /* 0x000000050c0c7211 */ /* 0x000fc400078f28ff */
[----:B------:R-:W-:Y:S01]  /*97f0*/  LOP3.LUT R10, R4, 0xfffffffc, RZ, 0xc0, !PT ;  /* 0xfffffffc040a7812 */ /* 0x000fe200078ec0ff */
[----:B------:R-:W1:Y:S01]  /*9800*/  @P2 MUFU.RCP R2, R6 ;  /* 0x0000000600022308 */ /* 0x000e620000001000 */
[----:B------:R-:W-:Y:S02]  /*9810*/  LOP3.LUT R11, R12, 0xffffffe0, RZ, 0xc0, !PT ;  /* 0xffffffe00c0b7812 */ /* 0x000fe400078ec0ff */
[----:B------:R-:W-:Y:S02]  /*9820*/  @P0 SHF.R.U32.HI R14, RZ, c[0x0][0x4f0], R0 ;  /* 0x00013c00ff0e0a19 */ /* 0x000fe40000011600 */
[----:B------:R-:W-:Y:S01]  /*9830*/  IADD3 R10, -R10, R5, RZ ;  /* 0x000000050a0a7210 */ /* 0x000fe20007ffe1ff */
[----:B------:R-:W-:Y:S01]  /*9840*/  IMAD.IADD R11, R5, 0x1, -R11 ;  /* 0x00000001050b7824 */ /* 0x000fe200078e0a0b */
[----:B------:R-:W-:Y:S02]  /*9850*/  IADD3 R5, -R14, RZ, RZ ;  /* 0x000000ff0e057210 */ /* 0x000fe40007ffe1ff */
[----:B------:R-:W-:-:S02]  /*9860*/  IADD3 R9, R21, R8, RZ ;  /* 0x0000000815097210 */ /* 0x000fc40007ffe0ff */
[----:B------:R-:W-:Y:S01]  /*9870*/  IADD3 R17, R19, R16, RZ ;  /* 0x0000001013117210 */ /* 0x000fe20007ffe0ff */
[----:B------:R-:W-:Y:S01]  /*9880*/  IMAD R39, R5, c[0x0][0x4e8], R13 ;  /* 0x00013a0005277a24 */ /* 0x000fe200078e020d */
[----:B------:R-:W-:Y:S01]  /*9890*/  LOP3.LUT P4, RZ, R11, 0x3, RZ, 0xc0, !PT ;  /* 0x000000030bff7812 */ /* 0x000fe2000788c0ff */
[----:B------:R-:W2:Y:S01]  /*98a0*/  @P2 MUFU.LG2 R6, R6 ;  /* 0x0000000600062308 */ /* 0x000ea20000000c00 */
[----:B------:R-:W-:Y:S01]  /*98b0*/  MOV R8, R20 ;  /* 0x0000001400087202 */ /* 0x000fe20000000f00 */
[C---:B-1----:R-:W-:Y:S01]  /*98c0*/  FMUL.FTZ R73, R2.reuse, R73 ;  /* 0x0000004902497220 */ /* 0x042fe20000410000 */
[----:B------:R-:W-:Y:S01]  /*98d0*/  SHF.R.S32.HI R5, RZ, 0x2, R4 ;  /* 0x00000002ff057819 */ /* 0x000fe20000011404 */
[C---:B------:R-:W-:Y:S01]  /*98e0*/  FMUL.FTZ R11, R2.reuse, R72 ;  /* 0x00000048020b7220 */ /* 0x040fe20000410000 */
[----:B------:R-:W-:Y:S01]  /*98f0*/  MOV R0, RZ ;  /* 0x000000ff00007202 */ /* 0x000fe20000000f00 */
[C---:B------:R-:W-:Y:S02]  /*9900*/  FMUL.FTZ R77, R2.reuse, R77 ;  /* 0x0000004d024d7220 */ /* 0x040fe40000410000 */
[----:B------:R-:W-:-:S02]  /*9910*/  FMUL.FTZ R19, R2, R76 ;  /* 0x0000004c02137220 */ /* 0x000fc40000410000 */
[C---:B------:R-:W-:Y:S02]  /*9920*/  FMUL.FTZ R81, R2.reuse, R81 ;  /* 0x0000005102517220 */ /* 0x040fe40000410000 */
[C---:B------:R-:W-:Y:S02]  /*9930*/  FMUL.FTZ R22, R2.reuse, R80 ;  /* 0x0000005002167220 */ /* 0x040fe40000410000 */
[C---:B------:R-:W-:Y:S02]  /*9940*/  FMUL.FTZ R85, R2.reuse, R85 ;  /* 0x0000005502557220 */ /* 0x040fe40000410000 */
[C---:B------:R-:W-:Y:S02]  /*9950*/  FMUL.FTZ R20, R2.reuse, R84 ;  /* 0x0000005402147220 */ /* 0x040fe40000410000 */
        /* <DEDUP_REMOVED lines=23> */
[----:B------:R-:W-:Y:S01]  /*9ad0*/  FMUL.FTZ R27, R2, R132 ;  /* 0x00000084021b7220 */ /* 0x000fe20000410000 */
[----:B------:R-:W-:Y:S01]  /*9ae0*/  SHF.R.S32.HI R2, RZ, 0x1f, R4 ;  /* 0x0000001fff027819 */ /* 0x000fe20000011404 */
[----:B------:R-:W-:-:S03]  /*9af0*/  IMAD.MOV.U32 R16, RZ, RZ, R18 ;  /* 0x000000ffff107224 */ /* 0x000fc600078e0012 */
[----:B------:R-:W-:-:S04]  /*9b00*/  LEA.HI R2, R2, R5, RZ, 0x3 ;  /* 0x0000000502027211 */ /* 0x000fc800078f18ff */
[----:B------:R-:W-:Y:S02]  /*9b10*/  LOP3.LUT R2, R2, 0xfffffff8, RZ, 0xc0, !PT ;  /* 0xfffffff802027812 */ /* 0x000fe400078ec0ff */
[----:B------:R-:W-:-:S03]  /*9b20*/  SHF.R.S32.HI R4, RZ, 0x1f, R40 ;  /* 0x0000001fff047819 */ /* 0x000fc60000011428 */
[----:B------:R-:W-:Y:S02]  /*9b30*/  IMAD.IADD R5, R5, 0x1, -R2 ;  /* 0x0000000105057824 */ /* 0x000fe400078e0a02 */
[----:B------:R-:W-:Y:S02]  /*9b40*/  @P2 IMAD.MOV.U32 R2, RZ, RZ, 0x3f317218 ;  /* 0x3f317218ff022424 */ /* 0x000fe400078e00ff */
[C---:B------:R-:W-:Y:S02]  /*9b50*/  IMAD R43, R4.reuse, c[0x0][0x498], RZ ;  /* 0x00012600042b7a24 */ /* 0x040fe400078e02ff */
[----:B------:R-:W-:Y:S02]  /*9b60*/  IMAD R15, R4, c[0x0][0x3f0], RZ ;  /* 0x0000fc00040f7a24 */ /* 0x000fe400078e02ff */
[----:B--2---:R-:W-:Y:S02]  /*9b70*/  @P2 FMUL.FTZ R6, R6, 0.69314718246459960938 ;  /* 0x3f31721806062820 */ /* 0x004fe40000410000 */
[----:B------:R-:W-:-:S04]  /*9b80*/  @P2 FMUL.FTZ R4, R2, c[0x0][0x2d0] ;  /* 0x0000b40002042a20 */ /* 0x000fc80000410000 */
[----:B------:R-:W-:Y:S01]  /*9b90*/  @P2 FFMA.FTZ R42, R4, R68, R6 ;  /* 0x00000044042a2223 */ /* 0x000fe20000010006 */
[----:B------:R-:W-:Y:S02]  /*9ba0*/  SHF.R.S32.HI R4, RZ, 0x2, R45 ;  /* 0x00000002ff047819 */ /* 0x000fe4000001142d */
[----:B------:R1:W5:Y:S01]  /*9bb0*/  LDL R45, [R1+0x18] ;  /* 0x00001800012d7983 */ /* 0x0003620000100800 */
[----:B------:R-:W2:Y:S08]  /*9bc0*/  @P1 MUFU.RCP R0, R7 ;  /* 0x0000000700001308 */ /* 0x000eb00000001000 */
[----:B------:R-:W3:Y:S01]  /*9bd0*/  @P1 MUFU.LG2 R7, R7 ;  /* 0x0000000700071308 */ /* 0x000ee20000000c00 */
[----:B--2---:R-:W-:-:S02]  /*9be0*/  FMUL.FTZ R75, R0, R75 ;  /* 0x0000004b004b7220 */ /* 0x004fc40000410000 */
        /* <DEDUP_REMOVED lines=30> */
[----:B------:R-:W-:Y:S01]  /*9dd0*/  FMUL.FTZ R134, R0, R134 ;  /* 0x0000008600867220 */ /* 0x000fe20000410000 */
[----:B------:R-:W-:Y:S01]  /*9de0*/  @P1 MOV R0, 0x3f317218 ;  /* 0x3f31721800001802 */ /* 0x000fe20000000f00 */
[----:B---3--:R-:W-:-:S04]  /*9df0*/  @P1 FMUL.FTZ R2, R7, 0.69314718246459960938 ;  /* 0x3f31721807021820 */ /* 0x008fc80000410000 */
[----:B------:R-:W-:-:S04]  /*9e00*/  @P1 FMUL.FTZ R0, R0, c[0x0][0x2d0] ;  /* 0x0000b40000001a20 */ /* 0x000fc80000410000 */
[----:B------:R-:W-:Y:S01]  /*9e10*/  @P1 FFMA.FTZ R41, R0, R3, R2 ;  /* 0x0000000300291223 */ /* 0x000fe20000010002 */
[----:B------:R-:W-:Y:S01]  /*9e20*/  SHF.R.S32.HI R0, RZ, 0x5, R12 ;  /* 0x00000005ff007819 */ /* 0x000fe2000001140c */
[C---:B------:R-:W-:Y:S02]  /*9e30*/  IMAD R43, R40.reuse, c[0x0][0x49c], R43 ;  /* 0x00012700282b7a24 */ /* 0x040fe400078e022b */
[C---:B------:R-:W-:Y:S01]  /*9e40*/  IMAD R15, R40.reuse, c[0x0][0x3f4], R15 ;  /* 0x0000fd00280f7a24 */ /* 0x040fe200078e020f */
[----:B------:R-:W-:Y:S01]  /*9e50*/  SHF.R.S32.HI R3, RZ, 0x1f, R0 ;  /* 0x0000001fff037819 */ /* 0x000fe20000011400 */
[----:B------:R-:W-:-:S04]  /*9e60*/  IMAD.WIDE.U32 R16, R40, c[0x0][0x498], R16 ;  /* 0x0001260028107a25 */ /* 0x000fc800078e0010 */
[----:B------:R-:W-:Y:S02]  /*9e70*/  IMAD.WIDE.U32 R8, R40, c[0x0][0x3f0], R8 ;  /* 0x0000fc0028087a25 */ /* 0x000fe400078e0008 */
[----:B------:R-:W2:Y:S01]  /*9e80*/  S2R R40, SR_CTAID.X ;  /* 0x0000000000287919 */ /* 0x000ea20000002500 */
[----:B------:R-:W-:Y:S02]  /*9e90*/  LEA.HI R3, R3, R0, RZ, 0x3 ;  /* 0x0000000003037211 */ /* 0x000fe400078f18ff */
[----:B------:R-:W-:Y:S02]  /*9ea0*/  LEA.HI R2, R10, R10, RZ, 0x1 ;  /* 0x0000000a0a027211 */ /* 0x000fe400078f08ff */
[----:B------:R-:W-:Y:S02]  /*9eb0*/  LOP3.LUT R3, R3, 0xffffff8, RZ, 0xc0, !PT ;  /* 0x0ffffff803037812 */ /* 0x000fe400078ec0ff */
[----:B------:R-:W-:Y:S02]  /*9ec0*/  LOP3.LUT R2, R2, 0x1ffffffe, RZ, 0xc0, !PT ;  /* 0x1ffffffe02027812 */ /* 0x000fe400078ec0ff */
[----:B------:R-:W-:-:S02]  /*9ed0*/  IADD3 R6, R0, -R3, RZ ;  /* 0x8000000300067210 */ /* 0x000fc40007ffe0ff */
[----:B------:R-:W-:Y:S01]  /*9ee0*/  LEA R12, R0, R10, 0x9 ;  /* 0x0000000a000c7211 */ /* 0x000fe200078e48ff */
[----:B------:R-:W-:Y:S01]  /*9ef0*/  IMAD.IADD R10, R10, 0x1, -R2 ;  /* 0x000000010a0a7824 */ /* 0x000fe200078e0a02 */
[C---:B------:R-:W-:Y:S02]  /*9f00*/  LOP3.LUT R2, R5.reuse, 0x1, RZ, 0xc0, !PT ;  /* 0x0000000105027812 */ /* 0x040fe400078ec0ff */
[C---:B------:R-:W-:Y:S02]  /*9f10*/  R2P PR, R5.reuse, 0x6 ;  /* 0x0000000605007804 */ /* 0x040fe40000000000 */
[----:B------:R-:W-:Y:S02]  /*9f20*/  SHF.L.U32 R5, R5, 0x6, RZ ;  /* 0x0000000605057819 */ /* 0x000fe400000006ff */
[----:B------:R-:W-:Y:S02]  /*9f30*/  LEA R4, R6, R4, 0x4 ;  /* 0x0000000406047211 */ /* 0x000fe400078e20ff */
[----:B------:R-:W-:-:S02]  /*9f40*/  SHF.R.S32.HI R0, RZ, 0x1f, R14 ;  /* 0x0000001fff007819 */ /* 0x000fc4000001140e */
[----:B------:R-:W-:Y:S02]  /*9f50*/  LOP3.LUT R5, R5, 0x1c0, RZ, 0xc0, !PT ;  /* 0x000001c005057812 */ /* 0x000fe400078ec0ff */
[----:B------:R-:W-:Y:S01]  /*9f60*/  LEA R10, R10, R4, 0x3 ;  /* 0x000000040a0a7211 */ /* 0x000fe200078e18ff */
[----:B------:R-:W-:Y:S01]  /*9f70*/  IMAD R0, R0, c[0x0][0x3e0], RZ ;  /* 0x0000f80000007a24 */ /* 0x000fe200078e02ff */
[----:B------:R-:W-:Y:S02]  /*9f80*/  LEA.HI R7, R5, R5, RZ, 0x1d ;  /* 0x0000000505077211 */ /* 0x000fe400078fe8ff */
[----:B--2---:R-:W-:Y:S01]  /*9f90*/  LEA R10, R40, R10, 0x7 ;  /* 0x0000000a280a7211 */ /* 0x004fe200078e38ff */
[----:B------:R-:W-:Y:S01]  /*9fa0*/  IMAD R6, R14, c[0x0][0x3e4], R0 ;  /* 0x0000f9000e067a24 */ /* 0x000fe200078e0200 */
[----:B------:R-:W-:Y:S01]  /*9fb0*/  ISETP.NE.U32.AND P3, PT, R2, 0x1, PT ;  /* 0x000000010200780c */ /* 0x000fe20003f65070 */
[----:B------:R-:W-:Y:S01]  /*9fc0*/  IMAD R44, R44, c[0x0][0x388], RZ ;  /* 0x0000e2002c2c7a24 */ /* 0x000fe200078e02ff */
[----:B------:R-:W-:Y:S01]  /*9fd0*/  LEA R0, R40, R4, 0x7 ;  /* 0x0000000428007211 */ /* 0x000fe200078e38ff */
[----:B------:R-:W-:Y:S01]  /*9fe0*/  @P0 IMAD.HI.U32 R5, R10, c[0x0][0x4ec], RZ ;  /* 0x00013b000a050a27 */ /* 0x000fe200078e00ff */
[----:B------:R-:W-:-:S02]  /*9ff0*/  LEA R7, R12, R7, 0x1 ;  /* 0x000000070c077211 */ /* 0x000fc400078e08ff */
[----:B------:R-:W-:Y:S01]  /*a000*/  IADD3 R3, R9, R15, RZ ;  /* 0x0000000f09037210 */ /* 0x000fe20007ffe0ff */
[----:B------:R-:W-:Y:S01]  /*a010*/  IMAD.MOV.U32 R2, RZ, RZ, R8 ;  /* 0x000000ffff027224 */ /* 0x000fe200078e0008 */
[----:B------:R-:W-:Y:S02]  /*a020*/  F2FP.PACK_AB R11, R73, R11 ;  /* 0x0000000b490b723e */ /* 0x000fe400000000ff */
[C---:B------:R-:W-:Y:S02]  /*a030*/  IADD3 R4, R0.reuse, 0x8, RZ ;  /* 0x0000000800047810 */ /* 0x040fe40007ffe0ff */
[----:B------:R-:W-:Y:S02]  /*a040*/  SHF.L.U32 R7, R7, 0x1, RZ ;  /* 0x0000000107077819 */ /* 0x000fe400000006ff */
[----:B------:R-:W-:Y:S02]  /*a050*/  ISETP.GE.OR P5, PT, R0, R44, P4 ;  /* 0x0000002c0000720c */ /* 0x000fe400027a6670 */
[----:B------:R-:W-:Y:S01]  /*a060*/  MOV R0, R10 ;  /* 0x0000000a00007202 */ /* 0x000fe20000000f00 */
[----:B------:R-:W-:Y:S01]  /*a070*/  IMAD.WIDE.U32 R2, R14, c[0x0][0x3e0], R2 ;  /* 0x0000f8000e027a25 */ /* 0x000fe200078e0002 */
[----:B------:R-:W-:Y:S01]  /*a080*/  @P0 SHF.R.U32.HI R0, RZ, c[0x0][0x4f0], R5 ;  /* 0x00013c00ff000a19 */ /* 0x000fe20000011605 */
[----:B------:R2:W-:Y:S01]  /*a090*/  STS [R7+0x80], R11 ;  /* 0x0000800b07007388 */ /* 0x0005e20000000800 */
[----:B------:R-:W-:Y:S01]  /*a0a0*/  IADD3 R8, R7, 0x80, RZ ;  /* 0x0000008007087810 */ /* 0x000fe20007ffe0ff */
[----:B------:R-:W-:Y:S01]  /*a0b0*/  IMAD.IADD R3, R3, 0x1, R6 ;  /* 0x0000000103037824 */ /* 0x000fe200078e0206 */
[----:B------:R-:W-:-:S02]  /*a0c0*/  IADD3 R6, R7, 0x70, RZ ;  /* 0x0000007007067810 */ /* 0x000fc40007ffe0ff */
[----:B------:R-:W-:Y:S02]  /*a0d0*/  @P3 IADD3 R6, R8, 0x10, RZ ;  /* 0x0000001008063810 */ /* 0x000fe40007ffe0ff */
[----:B------:R-:W-:Y:S02]  /*a0e0*/  SHF.R.S32.HI R9, RZ, 0x1f, R0 ;  /* 0x0000001fff097819 */ /* 0x000fe40000011400 */
[----:B------:R-:W-:Y:S01]  /*a0f0*/  IADD3 R8, P0, R0, R16, RZ ;  /* 0x0000001000087210 */ /* 0x000fe20007f1e0ff */
[----:B------:R-:W-:Y:S01]  /*a100*/  IMAD.WIDE.U32 R14, R39, c[0x0][0x3d8], R2 ;  /* 0x0000f600270e7a25 */ /* 0x000fe200078e0002 */
[----:B------:R-:W-:Y:S02]  /*a110*/  ISETP.GE.OR P4, PT, R4, R44, P4 ;  /* 0x0000002c0400720c */ /* 0x000fe40002786670 */
[----:B--2---:R-:W-:-:S05]  /*a120*/  IADD3 R11, -R0, RZ, RZ ;  /* 0x000000ff000b7210 */ /* 0x004fca0007ffe1ff */
[----:B------:R-:W-:Y:S01]  /*a130*/  IMAD R0, R11, c[0x0][0x4e8], R10 ;  /* 0x00013a000b007a24 */ /* 0x000fe200078e020a */
[----:B------:R-:W-:-:S04]  /*a140*/  IADD3.X R9, R9, R17, R43, P0, !PT ;  /* 0x0000001109097210 */ /* 0x000fc800007fe42b */
[----:B------:R-:W-:Y:S01]  /*a150*/  SHF.R.S32.HI R2, RZ, 0x1f, R0 ;  /* 0x0000001fff027819 */ /* 0x000fe20000011400 */
[----:B------:R-:W-:Y:S01]  /*a160*/  IMAD.MOV.U32 R5, RZ, RZ, 0x20 ;  /* 0x00000020ff057424 */ /* 0x000fe200078e00ff */
[----:B------:R-:W-:-:S03]  /*a170*/  SHF.R.S32.HI R4, RZ, 0x1f, R39 ;  /* 0x0000001fff047819 */ /* 0x000fc60000011427 */
[----:B------:R-:W-:Y:S02]  /*a180*/  IMAD R10, R2, c[0x0][0x488], RZ ;  /* 0x00012200020a7a24 */ /* 0x000fe400078e02ff */
[----:B------:R-:W-:Y:S02]  /*a190*/  IMAD.MOV.U32 R11, RZ, RZ, 0x40 ;  /* 0x00000040ff0b7424 */ /* 0x000fe400078e00ff */
[----:B------:R-:W-:Y:S01]  /*a1a0*/  IMAD.WIDE.U32 R2, R0, c[0x0][0x488], R8 ;  /* 0x0001220000027a25 */ /* 0x000fe200078e0008 */
[----:B------:R-:W-:-:S03]  /*a1b0*/  SEL R5, R5, 0xffffffe0, !P1 ;  /* 0xffffffe005057807 */ /* 0x000fc60004800000 */
[----:B------:R-:W-:Y:S02]  /*a1c0*/  IMAD R4, R4, c[0x0][0x3d8], RZ ;  /* 0x0000f60004047a24 */ /* 0x000fe400078e02ff */
[----:B------:R-:W-:Y:S01]  /*a1d0*/  IMAD R0, R0, c[0x0][0x48c], R10 ;  /* 0x0001230000007a24 */ /* 0x000fe200078e020a */
[----:B------:R-:W-:Y:S01]  /*a1e0*/  F2FP.PACK_AB R13, R75, R13 ;  /* 0x0000000d4b0d723e */ /* 0x000fe200000000ff */
[----:B------:R-:W-:Y:S01]  /*a1f0*/  IMAD R40, R39, c[0x0][0x3dc], R4 ;  /* 0x0000f70027287a24 */ /* 0x000fe200078e0204 */
[----:B------:R-:W-:Y:S02]  /*a200*/  SEL R11, R11, 0xffffffc0, !P2 ;  /* 0xffffffc00b0b7807 */ /* 0x000fe40005000000 */
[----:B------:R-:W-:Y:S02]  /*a210*/  F2FP.PACK_AB R19, R77, R19 ;  /* 0x000000134d13723e */ /* 0x000fe400000000ff */
[----:B------:R-:W-:Y:S02]  /*a220*/  F2FP.PACK_AB R18, R79, R18 ;  /* 0x000000124f12723e */ /* 0x000fe400000000ff */
[----:B------:R-:W-:-:S02]  /*a230*/  IADD3 R4, R7, R5, RZ ;  /* 0x0000000507047210 */ /* 0x000fc40007ffe0ff */
[----:B------:R-:W-:Y:S02]  /*a240*/  LEA R10, P0, R2, c[0x0][0x450], 0x2 ;  /* 0x00011400020a7a11 */ /* 0x000fe400078010ff */
[----:B------:R-:W-:Y:S02]  /*a250*/  IADD3 R0, R3, R0, RZ ;  /* 0x0000000003007210 */ /* 0x000fe40007ffe0ff */
[----:B------:R-:W-:Y:S02]  /*a260*/  F2FP.PACK_AB R22, R81, R22 ;  /* 0x000000165116723e */ /* 0x000fe400000000ff */
[----:B------:R-:W-:Y:S02]  /*a270*/  F2FP.PACK_AB R21, R83, R21 ;  /* 0x000000155315723e */ /* 0x000fe400000000ff */
[----:B------:R-:W-:Y:S02]  /*a280*/  F2FP.PACK_AB R20, R85, R20 ;  /* 0x000000145514723e */ /* 0x000fe400000000ff */
[----:B------:R-:W-:-:S02]  /*a290*/  F2FP.PACK_AB R23, R87, R23 ;  /* 0x000000175717723e */ /* 0x000fc400000000ff */
[----:B------:R-:W-:Y:S01]  /*a2a0*/  IADD3 R5, R5, R6, RZ ;  /* 0x0000000605057210 */ /* 0x000fe20007ffe0ff */
[----:B------:R-:W-:Y:S01]  /*a2b0*/  STS [R7+0x480], R13 ;  /* 0x0004800d07007388 */ /* 0x000fe20000000800 */
[----:B------:R-:W-:Y:S02]  /*a2c0*/  F2FP.PACK_AB R26, R89, R26 ;  /* 0x0000001a591a723e */ /* 0x000fe400000000ff */
[----:B------:R-:W-:Y:S02]  /*a2d0*/  F2FP.PACK_AB R25, R91, R25 ;  /* 0x000000195b19723e */ /* 0x000fe400000000ff */
[----:B------:R-:W-:Y:S01]  /*a2e0*/  IADD3 R8, R7, R11, RZ ;  /* 0x0000000b07087210 */ /* 0x000fe20007ffe0ff */
[----:B------:R-:W-:Y:S01]  /*a2f0*/  STS [R6], R19 ;  /* 0x0000001306007388 */ /* 0x000fe20000000800 */
[----:B------:R-:W-:Y:S02]  /*a300*/  F2FP.PACK_AB R24, R93, R24 ;  /* 0x000000185d18723e */ /* 0x000fe400000000ff */
[----:B------:R-:W-:Y:S01]  /*a310*/  F2FP.PACK_AB R29, R95, R29 ;  /* 0x0000001d5f1d723e */ /* 0x000fe200000000ff */
[----:B------:R-:W-:Y:S01]  /*a320*/  STS [R6+0x400], R18 ;  /* 0x0004001206007388 */ /* 0x000fe20000000800 */
[----:B------:R-:W-:-:S02]  /*a330*/  IADD3 R9, R11, R6, RZ ;  /* 0x000000060b097210 */ /* 0x000fc40007ffe0ff */
[----:B------:R-:W-:Y:S01]  /*a340*/  LEA.HI.X R3, R2, c[0x0][0x454], R0, 0x2, P0 ;  /* 0x0001150002037a11 */ /* 0x000fe200000f1400 */
[----:B------:R-:W-:Y:S01]  /*a350*/  IMAD.IADD R0, R11, 0x1, R4 ;  /* 0x000000010b007824 */ /* 0x000fe200078e0204 */
[----:B------:R-:W-:Y:S01]  /*a360*/  F2FP.PACK_AB R37, R97, R37 ;  /* 0x000000256125723e */ /* 0x000fe200000000ff */
[----:B------:R-:W-:Y:S01]  /*a370*/  STS [R4+0x80], R22 ;  /* 0x0000801604007388 */ /* 0x000fe20000000800 */
[----:B------:R-:W-:Y:S02]  /*a380*/  F2FP.PACK_AB R98, R99, R98 ;  /* 0x000000626362723e */ /* 0x000fe400000000ff */
[----:B------:R-:W-:Y:S01]  /*a390*/  F2FP.PACK_AB R38, R101, R38 ;  /* 0x000000266526723e */ /* 0x000fe200000000ff */
[----:B------:R-:W-:Y:S01]  /*a3a0*/  STS [R4+0x480], R21 ;  /* 0x0004801504007388 */ /* 0x000fe20000000800 */
[----:B------:R-:W-:Y:S02]  /*a3b0*/  F2FP.PACK_AB R102, R103, R102 ;  /* 0x000000666766723e */ /* 0x000fe400000000ff */
[----:B------:R-:W-:Y:S01]  /*a3c0*/  IADD3 R2, R5, R11, RZ ;  /* 0x0000000b05027210 */ /* 0x000fe20007ffe0ff */
[----:B------:R-:W-:Y:S01]  /*a3d0*/  STS [R5], R20 ;  /* 0x0000001405007388 */ /* 0x000fe20000000800 */
[----:B------:R-:W-:-:S02]  /*a3e0*/  F2FP.PACK_AB R36, R105, R36 ;  /* 0x000000246924723e */ /* 0x000fc400000000ff */
[----:B------:R-:W-:Y:S01]  /*a3f0*/  F2FP.PACK_AB R106, R107, R106 ;  /* 0x0000006a6b6a723e */ /* 0x000fe200000000ff */
[----:B------:R-:W-:Y:S01]  /*a400*/  STS [R5+0x400], R23 ;  /* 0x0004001705007388 */ /* 0x000fe20000000800 */
[----:B------:R-:W-:Y:S02]  /*a410*/  F2FP.PACK_AB R35, R109, R35 ;  /* 0x000000236d23723e */ /* 0x000fe400000000ff */
[----:B------:R-:W-:Y:S01]  /*a420*/  F2FP.PACK_AB R110, R111, R110 ;  /* 0x0000006e6f6e723e */ /* 0x000fe200000000ff */
[----:B------:R-:W-:Y:S01]  /*a430*/  STS [R8+0x80], R26 ;  /* 0x0000801a08007388 */ /* 0x000fe20000000800 */
[----:B------:R-:W-:Y:S02]  /*a440*/  F2FP.PACK_AB R34, R113, R34 ;  /* 0x000000227122723e */ /* 0x000fe400000000ff */
[----:B------:R-:W-:Y:S01]  /*a450*/  F2FP.PACK_AB R114, R115, R114 ;  /* 0x000000727372723e */ /* 0x000fe200000000ff */
[----:B------:R-:W-:Y:S01]  /*a460*/  STS [R8+0x480], R25 ;  /* 0x0004801908007388 */ /* 0x000fe20000000800 */
[----:B------:R-:W-:-:S02]  /*a470*/  F2FP.PACK_AB R33, R117, R33 ;  /* 0x000000217521723e */ /* 0x000fc400000000ff */
[----:B------:R-:W-:Y:S01]  /*a480*/  F2FP.PACK_AB R32, R119, R32 ;  /* 0x000000207720723e */ /* 0x000fe200000000ff */
[----:B------:R-:W-:Y:S01]  /*a490*/  STS [R9], R24 ;  /* 0x0000001809007388 */ /* 0x000fe20000000800 */
[----:B------:R-:W-:-:S03]  /*a4a0*/  F2FP.PACK_AB R31, R121, R31 ;  /* 0x0000001f791f723e */ /* 0x000fc600000000ff */
[----:B------:R-:W-:Y:S01]  /*a4b0*/  STS [R9+0x400], R29 ;  /* 0x0004001d09007388 */ /* 0x000fe20000000800 */
[----:B------:R-:W-:-:S03]  /*a4c0*/  F2FP.PACK_AB R122, R123, R122 ;  /* 0x0000007a7b7a723e */ /* 0x000fc600000000ff */
[----:B------:R-:W-:Y:S01]  /*a4d0*/  STS [R0+0x80], R37 ;  /* 0x0000802500007388 */ /* 0x000fe20000000800 */
[----:B------:R-:W-:-:S03]  /*a4e0*/  F2FP.PACK_AB R30, R125, R30 ;  /* 0x0000001e7d1e723e */ /* 0x000fc600000000ff */
[----:B------:R-:W-:Y:S01]  /*a4f0*/  STS [R0+0x480], R98 ;  /* 0x0004806200007388 */ /* 0x000fe20000000800 */
[----:B------:R-:W-:-:S03]  /*a500*/  F2FP.PACK_AB R126, R127, R126 ;  /* 0x0000007e7f7e723e */ /* 0x000fc600000000ff */
        /* <DEDUP_REMOVED lines=8> */
[----:B------:R-:W-:Y:S04]  /*a590*/  STS [R6+0x4000], R35 ;  /* 0x0040002306007388 */ /* 0x000fe80000000800 */
[----:B------:R-:W-:Y:S04]  /*a5a0*/  STS [R6+0x4400], R110 ;  /* 0x0044006e06007388 */ /* 0x000fe80000000800 */
[----:B------:R-:W-:Y:S04]  /*a5b0*/  STS [R4+0x4080], R34 ;  /* 0x0040802204007388 */ /* 0x000fe80000000800 */
[----:B------:R2:W-:Y:S04]  /*a5c0*/  STS [R4+0x4480], R114 ;  /* 0x0044807204007388 */ /* 0x0005e80000000800 */
[----:B------:R-:W-:Y:S04]  /*a5d0*/  STS [R5+0x4000], R33 ;  /* 0x0040002105007388 */ /* 0x000fe80000000800 */
        /* <DEDUP_REMOVED lines=9> */
[----:B------:R-:W-:Y:S04]  /*a670*/  SHFL.IDX PT, R12, R10, RZ, 0x1c1f ;  /* 0x001c1fff0a0c7589 */ /* 0x000fe800000e0000 */
[----:B------:R-:W3:Y:S04]  /*a680*/  SHFL.IDX PT, R13, R3, RZ, 0x1c1f ;  /* 0x001c1fff030d7589 */ /* 0x000ee800000e0000 */
[----:B------:R-:W-:Y:S06]  /*a690*/  BAR.SYNC.DEFER_BLOCKING 0x1, 0x100 ;  /* 0x0044000000007b1d */ /* 0x000fec0000010000 */
[----:B------:R-:W-:Y:S04]  /*a6a0*/  SHFL.IDX PT, R10, R10, 0x1, 0x1c1f ;  /* 0x003c1f000a0a7f89 */ /* 0x000fe800000e0000 */
[----:B------:R-:W4:Y:S01]  /*a6b0*/  SHFL.IDX PT, R11, R3, 0x1, 0x1c1f ;  /* 0x003c1f00030b7f89 */ /* 0x000f2200000e0000 */
[----:B--2---:R-:W-:-:S03]  /*a6c0*/  SHF.L.U32 R4, R49, 0x1, RZ ;  /* 0x0000000131047819 */ /* 0x004fc600000006ff */
[----:B---3--:R1:W-:Y:S04]  /*a6d0*/  @!P5 ST.E [R12.64], R42 ;  /* 0x0000002a0c00d985 */ /* 0x0083e8000c101916 */
[----:B----4-:R1:W-:Y:S04]  /*a6e0*/  @!P4 ST.E [R10.64], R41 ;  /* 0x000000290a00c985 */ /* 0x0103e8000c101916 */
[----:B------:R1:W2:Y:S04]  /*a6f0*/  LDS.128 R20, [R4+0x1080] ;  /* 0x0010800004147984 */ /* 0x0002a80000000c00 */
[----:B------:R1:W3:Y:S04]  /*a700*/  LDS.128 R28, [R4+0x2080] ;  /* 0x00208000041c7984 */ /* 0x0002e80000000c00 */
[----:B------:R1:W4:Y:S04]  /*a710*/  LDS.128 R32, [R4+0x3080] ;  /* 0x0030800004207984 */ /* 0x0003280000000c00 */
[----:B------:R1:W1:Y:S04]  /*a720*/  LDS.128 R16, [R4+0x5080] ;  /* 0x0050800004107984 */ /* 0x0002680000000c00 */
[----:B------:R1:W1:Y:S04]  /*a730*/  LDS.128 R24, [R4+0x6080] ;  /* 0x0060800004187984 */ /* 0x0002680000000c00 */
[----:B------:R1:W1:Y:S01]  /*a740*/  LDS.128 R36, [R4+0x7080] ;  /* 0x0070800004247984 */ /* 0x0002620000000c00 */
[----:B------:R-:W-:-:S02]  /*a750*/  IADD3 R0, R15, R40, RZ ;  /* 0x000000280f007210 */ /* 0x000fc40007ffe0ff */
[----:B------:R-:W-:-:S04]  /*a760*/  LEA R7, P0, R14, c[0x0][0x380], 0x1 ;  /* 0x0000e0000e077a11 */ /* 0x000fc800078008ff */
[----:B------:R-:W-:Y:S02]  /*a770*/  LEA.HI.X R6, R14, c[0x0][0x384], R0, 0x1, P0 ;  /* 0x0000e1000e067a11 */ /* 0x000fe400000f0c00 */
[----:B------:R-:W-:Y:S01]  /*a780*/  ISETP.GE.AND P0, PT, R48, R44, PT ;  /* 0x0000002c3000720c */ /* 0x000fe20003f06270 */
[----:B------:R1:W1:Y:S01]  /*a790*/  SHFL.IDX PT, R2, R7, RZ, 0x181f ;  /* 0x00181fff07027589 */ /* 0x00026200000e0000 */
[----:B------:R-:W-:Y:S03]  /*a7a0*/  BSSY B0, `(.L_x_4) ;  /* 0x000000e000007945 */ /* 0x000fe60003800000 */
[----:B------:R1:W1:Y:S08]  /*a7b0*/  SHFL.IDX PT, R3, R6, RZ, 0x181f ;  /* 0x00181fff06037589 */ /* 0x00027000000e0000 */
[----:B------:R-:W-:Y:S05]  /*a7c0*/  @P0 BRA `(.L_x_5) ;  /* 0x000000b000000947 */ /* 0x000fea0003800000 */
[----:B-12---:R-:W1:Y:S01]  /*a7d0*/  LDS.128 R12, [R4+0x80] ;  /* 0x00008000040c7984 */ /* 0x006e620000000c00 */
[----:B-----5:R-:W-:-:S02]  /*a7e0*/  ISETP.GE.AND P0, PT, R45, c[0x0][0x3c8], PT ;  /* 0x0000f2002d007a0c */ /* 0x020fc40003f06270 */
[----:B------:R-:W-:Y:S01]  /*a7f0*/  ISETP.GE.AND P1, PT, R46, c[0x0][0x3c8], PT ;  /* 0x0000f2002e007a0c */ /* 0x000fe20003f26270 */
[----:B------:R2:W4:Y:S10]  /*a800*/  LDS.128 R8, [R4+0x4080] ;  /* 0x0040800004087984 */ /* 0x0005340000000c00 */
[----:B------:R-:W-:-:S04]  /*a810*/  @!P0 SHF.R.S32.HI R0, RZ, 0x1f, R45 ;  /* 0x0000001fff008819 */ /* 0x000fc8000001142d */
[----:B------:R-:W-:-:S04]  /*a820*/  @!P0 LEA.HI R0, R0, R45, RZ, 0x3 ;  /* 0x0000002d00008211 */ /* 0x000fc800078f18ff */
[----:B------:R-:W-:Y:S01]  /*a830*/  @!P0 LOP3.LUT R0, R0, 0xfffffff8, RZ, 0xc0, !PT ;  /* 0xfffffff800008812 */ /* 0x000fe200078ec0ff */
[----:B--2---:R-:W-:-:S04]  /*a840*/  @!P1 IMAD.WIDE R4, R46, 0x2, R2 ;  /* 0x000000022e049825 */ /* 0x004fc800078e0202 */
[----:B------:R-:W-:Y:S01]  /*a850*/  @!P0 IMAD.WIDE R2, R0, 0x2, R2 ;  /* 0x0000000200028825 */ /* 0x000fe200078e0202 */
[----:B-1----:R1:W-:Y:S04]  /*a860*/  @!P1 ST.E.128 [R4.64], R12 ;  /* 0x0000000c04009985 */ /* 0x0023e8000c101d16 */
[----:B----4-:R1:W-:Y:S02]  /*a870*/  @!P0 ST.E.128 [R2.64], R8 ;  /* 0x0000000802008985 */ /* 0x0103e4000c101d16 */
.L_x_5:
[----:B--2---:R-:W-:Y:S05]  /*a880*/  BSYNC B0 ;  /* 0x0000000000007941 */ /* 0x004fea0003800000 */
.L_x_4:
[----:B------:R-:W-:Y:S01]  /*a890*/  IADD3 R0, R48, 0x20, RZ ;  /* 0x0000002030007810 */ /* 0x000fe20007ffe0ff */
[----:B-1----:R1:W2:Y:S01]  /*a8a0*/  SHFL.IDX PT, R3, R6, 0x1, 0x181f ;  /* 0x00381f0006037f89 */ /* 0x0022a200000e0000 */
[----:B------:R-:W-:Y:S02]  /*a8b0*/  BSSY B0, `(.L_x_6) ;  /* 0x000000d000007945 */ /* 0x000fe40003800000 */
[----:B------:R-:W-:Y:S01]  /*a8c0*/  ISETP.GE.AND P0, PT, R0, R44, PT ;  /* 0x0000002c0000720c */ /* 0x000fe20003f06270 */
[----:B------:R1:W4:-:S12]  /*a8d0*/  SHFL.IDX PT, R2, R7, 0x1, 0x181f ;  /* 0x00381f0007027f89 */ /* 0x00031800000e0000 */
[----:B------:R-:W-:Y:S05]  /*a8e0*/  @P0 BRA `(.L_x_7) ;  /* 0x0000009000000947 */ /* 0x000fea0003800000 */
[----:B-----5:R-:W-:Y:S02]  /*a8f0*/  ISETP.GE.AND P0, PT, R45, c[0x0][0x3c8], PT ;  /* 0x0000f2002d007a0c */ /* 0x020fe40003f06270 */
[----:B------:R-:W-:-:S11]  /*a900*/  ISETP.GE.AND P1, PT, R46, c[0x0][0x3c8], PT ;  /* 0x0000f2002e007a0c */ /* 0x000fd60003f26270 */
[----:B------:R-:W-:Y:S02]  /*a910*/  @!P0 SHF.R.S32.HI R0, RZ, 0x1f, R45 ;  /* 0x0000001fff008819 */ /* 0x000fe4000001142d */
[----:B--2-4-:R-:W-:Y:S02]  /*a920*/  @!P1 IMAD.WIDE R4, R46, 0x2, R2 ;  /* 0x000000022e049825 */ /* 0x014fe400078e0202 */
[----:B------:R-:W-:-:S03]  /*a930*/  @!P0 LEA.HI R0, R0, R45, RZ, 0x3 ;  /* 0x0000002d00008211 */ /* 0x000fc600078f18ff */
[----:B------:R2:W-:Y:S01]  /*a940*/  @!P1 ST.E.128 [R4.64], R20 ;  /* 0x0000001404009985 */ /* 0x0005e2000c101d16 */
[----:B------:R-:W-:-:S05]  /*a950*/  @!P0 LOP3.LUT R0, R0, 0xfffffff8, RZ, 0xc0, !PT ;  /* 0xfffffff800008812 */ /* 0x000fca00078ec0ff */
[----:B------:R-:W-:-:S05]  /*a960*/  @!P0 IMAD.WIDE R2, R0, 0x2, R2 ;  /* 0x0000000200028825 */ /* 0x000fca00078e0202 */
[----:B------:R2:W-:Y:S02]  /*a970*/  @!P0 ST.E.128 [R2.64], R16 ;  /* 0x0000001002008985 */ /* 0x0005e4000c101d16 */
.L_x_7:
[----:B------:R-:W-:Y:S05]  /*a980*/  BSYNC B0 ;  /* 0x0000000000007941 */ /* 0x000fea0003800000 */
.L_x_6:
[----:B------:R-:W-:Y:S01]  /*a990*/  IADD3 R0, R48, 0x40, RZ ;  /* 0x0000004030007810 */ /* 0x000fe20007ffe0ff */
[----:B--2---:R2:W1:Y:S01]  /*a9a0*/  SHFL.IDX PT, R3, R6, 0x2, 0x181f ;  /* 0x00581f0006037f89 */ /* 0x00446200000e0000 */
[----:B------:R-:W-:Y:S02]  /*a9b0*/  BSSY B0, `(.L_x_8) ;  /* 0x000000d000007945 */ /* 0x000fe40003800000 */
[----:B------:R-:W-:Y:S01]  /*a9c0*/  ISETP.GE.AND P0, PT, R0, R44, PT ;  /* 0x0000002c0000720c */ /* 0x000fe20003f06270 */
[----:B----4-:R2:W4:-:S12]  /*a9d0*/  SHFL.IDX PT, R2, R7, 0x2, 0x181f ;  /* 0x00581f0007027f89 */ /* 0x01051800000e0000 */
[----:B------:R-:W-:Y:S05]  /*a9e0*/  @P0 BRA `(.L_x_9) ;  /* 0x0000009000000947 */ /* 0x000fea0003800000 */
[----:B-----5:R-:W-:Y:S02]  /*a9f0*/  ISETP.GE.AND P0, PT, R45, c[0x0][0x3c8], PT ;  /* 0x0000f2002d007a0c */ /* 0x020fe40003f06270 */
[----:B------:R-:W-:-:S11]  /*aa00*/  ISETP.GE.AND P1, PT, R46, c[0x0][0x3c8], PT ;  /* 0x0000f2002e007a0c */ /* 0x000fd60003f26270 */
[----:B------:R-:W-:Y:S02]  /*aa10*/  @!P0 SHF.R.S32.HI R0, RZ, 0x1f, R45 ;  /* 0x0000001fff008819 */ /* 0x000fe4000001142d */
[----:B-1--4-:R-:W-:Y:S02]  /*aa20*/  @!P1 IMAD.WIDE R4, R46, 0x2, R2 ;  /* 0x000000022e049825 */ /* 0x012fe400078e0202 */
[----:B------:R-:W-:-:S03]  /*aa30*/  @!P0 LEA.HI R0, R0, R45, RZ, 0x3 ;  /* 0x0000002d00008211 */ /* 0x000fc600078f18ff */
[----:B---3--:R1:W-:Y:S01]  /*aa40*/  @!P1 ST.E.128 [R4.64], R28 ;  /* 0x0000001c04009985 */ /* 0x0083e2000c101d16 */
[----:B------:R-:W-:-:S05]  /*aa50*/  @!P0 LOP3.LUT R0, R0, 0xfffffff8, RZ, 0xc0, !PT ;  /* 0xfffffff800008812 */ /* 0x000fca00078ec0ff */
[----:B------:R-:W-:-:S05]  /*aa60*/  @!P0 IMAD.WIDE R2, R0, 0x2, R2 ;  /* 0x0000000200028825 */ /* 0x000fca00078e0202 */
[----:B------:R1:W-:Y:S02]  /*aa70*/  @!P0 ST.E.128 [R2.64], R24 ;  /* 0x0000001802008985 */ /* 0x0003e4000c101d16 */
.L_x_9:
[----:B------:R-:W-:Y:S05]  /*aa80*/  BSYNC B0 ;  /* 0x0000000000007941 */ /* 0x000fea0003800000 */
.L_x_8:
[----:B------:R-:W-:Y:S01]  /*aa90*/  IADD3 R0, R48, 0x60, RZ ;  /* 0x0000006030007810 */ /* 0x000fe20007ffe0ff */
[----:B-1----:R1:W2:Y:S03]  /*aaa0*/  SHFL.IDX PT, R3, R6, 0x3, 0x181f ;  /* 0x00781f0006037f89 */ /* 0x0022a600000e0000 */
[----:B------:R-:W-:Y:S01]  /*aab0*/  ISETP.GE.AND P0, PT, R0, R44, PT ;  /* 0x0000002c0000720c */ /* 0x000fe20003f06270 */
[----:B----4-:R1:W4:-:S12]  /*aac0*/  SHFL.IDX PT, R2, R7, 0x3, 0x181f ;  /* 0x00781f0007027f89 */ /* 0x01031800000e0000 */
[----:B------:R-:W-:Y:S05]  /*aad0*/  @P0 EXIT ;  /* 0x000000000000094d */ /* 0x000fea0003800000 */
[----:B-----5:R-:W-:-:S13]  /*aae0*/  ISETP.GE.AND P0, PT, R46, c[0x0][0x3c8], PT ;  /* 0x0000f2002e007a0c */ /* 0x020fda0003f06270 */
[----:B--2-4-:R-:W-:-:S05]  /*aaf0*/  @!P0 IMAD.WIDE R4, R46, 0x2, R2 ;  /* 0x000000022e048825 */ /* 0x014fca00078e0202 */
[----:B------:R2:W-:Y:S01]  /*ab00*/  @!P0 ST.E.128 [R4.64], R32 ;  /* 0x0000002004008985 */ /* 0x0005e2000c101d16 */
[----:B------:R-:W-:-:S13]  /*ab10*/  ISETP.GE.AND P0, PT, R45, c[0x0][0x3c8], PT ;  /* 0x0000f2002d007a0c */ /* 0x000fda0003f06270 */
[----:B------:R-:W-:Y:S05]  /*ab20*/  @P0 EXIT ;  /* 0x000000000000094d */ /* 0x000fea0003800000 */
[----:B------:R-:W-:-:S04]  /*ab30*/  SHF.R.S32.HI R0, RZ, 0x1f, R45 ;  /* 0x0000001fff007819 */ /* 0x000fc8000001142d */
[----:B------:R-:W-:-:S04]  /*ab40*/  LEA.HI R0, R0, R45, RZ, 0x3 ;  /* 0x0000002d00007211 */ /* 0x000fc800078f18ff */
[----:B------:R-:W-:-:S05]  /*ab50*/  LOP3.LUT R0, R0, 0xfffffff8, RZ, 0xc0, !PT ;  /* 0xfffffff800007812 */ /* 0x000fca00078ec0ff */
[----:B------:R-:W-:-:S05]  /*ab60*/  IMAD.WIDE R2, R0, 0x2, R2 ;  /* 0x0000000200027825 */ /* 0x000fca00078e0202 */
[----:B------:R-:W-:Y:S01]  /*ab70*/  ST.E.128 [R2.64], R36 ;  /* 0x0000002402007985 */ /* 0x000fe2000c101d16 */
[----:B------:R-:W-:Y:S05]  /*ab80*/  EXIT ;  /* 0x000000000000794d */ /* 0x000fea0003800000 */
.L_x_10:
[----:B------:R-:W-:-:S00]  /*ab90*/  BRA `(.L_x_10) ;  /* 0xfffffff000007947 */ /* 0x000fc0000383ffff */
[----:B------:R-:W-:-:S00]  /*aba0*/  NOP ;  /* 0x0000000000007918 */ /* 0x000fc00000000000 */
        /* <DEDUP_REMOVED lines=13> */
.L_x_3536:


//--------------------- .text._ZN7cutlass13device_kernelIN5flash19enable_sm80_to_sm89INS1_16FlashAttnFwdSm80INS1_25CollectiveMainloopFwdSm80ILi8ELi1ELb1EN4cute5tupleIJNS5_1CILi128EEES8_S8_EEELi128ENS_6half_tEfNS_4arch4Sm80ELb0ELb0ELb1ELb1ELb0ELb0ELb1ELb0EEENS1_21CollectiveEpilogueFwdIS9_NS6_IJNS7_ILi1EEESF_SF_EEESA_SC_Li256ELb1ELb1ELb0ELb0EEENS1_19SingleTileSchedulerILb1ELb0ELb1ELi128EEEEEEEEEvNT_6ParamsE --------------------------
	.section	.text._ZN7cutlass13device_kernelIN5flash19enable_sm80_to_sm89INS1_16FlashAttnFwdSm80INS1_25CollectiveMainloopFwdSm80ILi8ELi1ELb1EN4cute5tupleIJNS5_1CILi128EEES8_S8_EEELi128ENS_6half_tEfNS_4arch4Sm80ELb0ELb0ELb1ELb1ELb0ELb0ELb1ELb0EEENS1_21CollectiveEpilogueFwdIS9_NS6_IJNS7_ILi1EEESF_SF_EEESA_SC_Li256ELb1ELb1ELb0ELb0EEENS1_19SingleTileSchedulerILb1ELb0ELb1ELi128EEEEEEEEEvNT_6ParamsE,"ax",@progbits
	.sectioninfo	@"SHI_REGISTERS=255"
	.align	128
.text._ZN7cutlass13device_kernelIN5flash19enable_sm80_to_sm89INS1_16FlashAttnFwdSm80INS1_25CollectiveMainloopFwdSm80ILi8ELi1ELb1EN4cute5tupleIJNS5_1CILi128EEES8_S8_EEELi128ENS_6half_tEfNS_4arch4Sm80ELb0ELb0ELb1ELb1ELb0ELb0ELb1ELb0EEENS1_21CollectiveEpilogueFwdIS9_NS6_IJNS7_ILi1EEESF_SF_EEESA_SC_Li256ELb1ELb1ELb0ELb0EEENS1_19SingleTileSchedulerILb1ELb0ELb1ELi128EEEEEEEEEvNT_6ParamsE:
        .type           _ZN7cutlass13device_kernelIN5flash19enable_sm80_to_sm89INS1_16FlashAttnFwdSm80INS1_25CollectiveMainloopFwdSm80ILi8ELi1ELb1EN4cute5tupleIJNS5_1CILi128EEES8_S8_EEELi128ENS_6half_tEfNS_4arch4Sm80ELb0ELb0ELb1ELb1ELb0ELb0ELb1ELb0EEENS1_21CollectiveEpilogueFwdIS9_NS6_IJNS7_ILi1EEESF_SF_EEESA_SC_Li256ELb1ELb1ELb0ELb0EEENS1_19SingleTileSchedulerILb1ELb0ELb1ELi128EEEEEEEEEvNT_6ParamsE,@function
        .size           _ZN7cutlass13device_kernelIN5flash19enable_sm80_to_sm89INS1_16FlashAttnFwdSm80INS1_25CollectiveMainloopFwdSm80ILi8ELi1ELb1EN4cute5tupleIJNS5_1CILi128EEES8_S8_EEELi128ENS_6half_tEfNS_4arch4Sm80ELb0ELb0ELb1ELb1ELb0ELb0ELb1ELb0EEENS1_21CollectiveEpilogueFwdIS9_NS6_IJNS7_ILi1EEESF_SF_EEESA_SC_Li256ELb1ELb1ELb0ELb0EEENS1_19SingleTileSchedulerILb1ELb0ELb1ELi128EEEEEEEEEvNT_6ParamsE,(.L_x_3537 - _ZN7cutlass13device_kernelIN5flash19enable_sm80_to_sm89INS1_16FlashAttnFwdSm80INS1_25CollectiveMainloopFwdSm80ILi8ELi1ELb1EN4cute5tupleIJNS5_1CILi128EEES8_S8_EEELi128ENS_6half_tEfNS_4arch4Sm80ELb0ELb0ELb1ELb1ELb0ELb0ELb1ELb0EEENS1_21CollectiveEpilogueFwdIS9_NS6_IJNS7_ILi1EEESF_SF_EEESA_SC_Li256ELb1ELb1ELb0ELb0EEENS1_19SingleTileSchedulerILb1ELb0ELb1ELi128EEEEEEEEEvNT_6ParamsE)
        .other          _ZN7cutlass13device_kernelIN5flash19enable_sm80_to_sm89INS1_16FlashAttnFwdSm80INS1_25CollectiveMainloopFwdSm80ILi8ELi1ELb1EN4cute5tupleIJNS5_1CILi128EEES8_S8_EEELi128ENS_6half_tEfNS_4arch4Sm80ELb0ELb0ELb1ELb1ELb0ELb0ELb1ELb0EEENS1_21CollectiveEpilogueFwdIS9_NS6_IJNS7_ILi1EEESF_SF_EEESA_SC_Li256ELb1ELb1ELb0ELb0EEENS1_19SingleTileSchedulerILb1ELb0ELb1ELi128EEEEEEEEEvNT_6ParamsE,@"STO_CUDA_ENTRY STV_DEFAULT"
_ZN7cutlass13device_kernelIN5flash19enable_sm80_to_sm89INS1_16FlashAttnFwdSm80INS1_25CollectiveMainloopFwdSm80ILi8ELi1ELb1EN4cute5tupleIJNS5_1CILi128EEES8_S8_EEELi128ENS_6half_tEfNS_4arch4Sm80ELb0ELb0ELb1ELb1ELb0ELb0ELb1ELb0EEENS1_21CollectiveEpilogueFwdIS9_NS6_IJNS7_ILi1EEESF_SF_EEESA_SC_Li256ELb1ELb1ELb0ELb0EEENS1_19SingleTileSchedulerILb1ELb0ELb1ELi128EEEEEEEEEvNT_6ParamsE:
[----:B------:R-:W-:Y:S02]  /*0000*/  MOV R1, c[0x0][0x28] ;  /* 0x00000a0000017a02 */ /* 0x000fe40000000f00 */
[----:B------:R-:W1:Y:S01]  /*0010*/  S2R R112, SR_TID.X ;  /* 0x0000000000707919 */ /* 0x000e620000002100 */
[----:B------:R-:W-:Y:S01]  /*0020*/  IMAD.MOV.U32 R5, RZ, RZ, 0x4 ;  /* 0x00000004ff057424 */ /* 0x000fe200078e00ff */
[----:B------:R-:W-:Y:S01]  /*0030*/  ULDC.64 UR16, c[0x0][0x118] ;  /* 0x0000460000107ab9 */ /* 0x000fe20000000a00 */
[----:B------:R-:W-:Y:S01]  /*0040*/  IADD3 R1, R1, -0x18, RZ ;  /* 0xffffffe801017810 */ /* 0x000fe20007ffe0ff */
[----:B------:R-:W2:Y:S04]  /*0050*/  S2R R244, SR_CTAID.Z ;  /* 0x0000000000f47919 */ /* 0x000ea80000002700 */
[----:B------:R-:W3:Y:S01]  /*0060*/  S2R R3, SR_CTAID.X ;  /* 0x0000000000037919 */ /* 0x000ee20000002500 */
[----:B-1----:R-:W-:Y:S01]  /*0070*/  SHF.R.U32.HI R0, RZ, 0x5, R112 ;  /* 0x00000005ff007819 */ /* 0x002fe20000011670 */
[----:B--2---:R-:W-:-:S05]  /*0080*/  IMAD.WIDE R6, R244, R5, c[0x0][0x568] ;  /* 0x00015a00f4067625 */ /* 0x004fca00078e0205 */
[----:B------:R-:W1:Y:S02]  /*0090*/  SHFL.IDX PT, R0, R0, RZ, 0x1f ;  /* 0x00001fff00007589 */ /* 0x000e6400000e0000 */
[----:B-1----:R-:W-:-:S13]  /*00a0*/  ISETP.NE.AND P0, PT, R0, RZ, PT ;  /* 0x000000ff0000720c */ /* 0x002fda0003f05270 */
[----:B------:R-:W-:Y:S05]  /*00b0*/  @!P0 BRA `(.L_x_11) ;  /* 0x0000013000008947 */ /* 0x000fea0003800000 */
[----:B---3--:R-:W-:-:S04]  /*00c0*/  ISETP.NE.U32.AND P0, PT, RZ, c[0x0][0x568], PT ;  /* 0x00015a00ff007a0c */ /* 0x008fc80003f05070 */
[----:B------:R-:W-:-:S13]  /*00d0*/  ISETP.NE.AND.EX P0, PT, RZ, c[0x0][0x56c], PT, P0 ;  /* 0x00015b00ff007a0c */ /* 0x000fda0003f05300 */
[----:B------:R-:W-:Y:S05]  /*00e0*/  @!P0 BRA `(.L_x_12) ;  /* 0x0000002000008947 */ /* 0x000fea0003800000 */
[----:B------:R1:W5:Y:S01]  /*00f0*/  LDG.E R7, [R6.64] ;  /* 0x0000001006077981 */ /* 0x000362000c1e1900 */
[----:B------:R-:W-:Y:S05]  /*0100*/  BRA `(.L_x_13) ;  /* 0x0000009000007947 */ /* 0x000fea0003800000 */
.L_x_12:
[----:B------:R-:W-:-:S04]  /*0110*/  ISETP.NE.U32.AND P0, PT, RZ, c[0x0][0x560], PT ;  /* 0x00015800ff007a0c */ /* 0x000fc80003f05070 */
[----:B------:R-:W-:-:S13]  /*0120*/  ISETP.NE.AND.EX P0, PT, RZ, c[0x0][0x564], PT, P0 ;  /* 0x00015900ff007a0c */ /* 0x000fda0003f05300 */
[----:B------:R-:W-:Y:S05]  /*0130*/  @!P0 BRA `(.L_x_14) ;  /* 0x0000005000008947 */ /* 0x000fea0003800000 */
[----:B------:R-:W-:-:S05]  /*0140*/  IMAD.WIDE R8, R244, R5, c[0x0][0x560] ;  /* 0x00015800f4087625 */ /* 0x000fca00078e0205 */
[----:B------:R-:W2:Y:S04]  /*0150*/  LDG.E R7, [R8.64] ;  /* 0x0000001008077981 */ /* 0x000ea8000c1e1900 */
[----:B------:R-:W2:Y:S02]  /*0160*/  LDG.E R0, [R8.64+0x4] ;  /* 0x0000041008007981 */ /* 0x000ea4000c1e1900 */
[----:B--2---:R-:W-:Y:S01]  /*0170*/  IADD3 R7, -R7, R0, RZ ;  /* 0x0000000007077210 */ /* 0x004fe20007ffe1ff */
[----:B------:R-:W-:Y:S05]  /*0180*/  BRA `(.L_x_13) ;  /* 0x0000001000007947 */ /* 0x000fea0003800000 */
.L_x_14:
[----:B------:R-:W-:-:S05]  /*0190*/  MOV R7, c[0x0][0x54c] ;  /* 0x0001530000077a02 */ /* 0x000fca0000000f00 */
.L_x_13:
[----:B-----5:R-:W-:Y:S01]  /*01a0*/  IMAD R7, R7, c[0x0][0x548], RZ ;  /* 0x0001520007077a24 */ /* 0x020fe200078e02ff */
[----:B------:R-:W-:-:S04]  /*01b0*/  SHF.L.U32 R0, R3, 0x7, RZ ;  /* 0x0000000703007819 */ /* 0x000fc800000006ff */
[----:B------:R-:W-:-:S04]  /*01c0*/  ISETP.GE.AND P0, PT, R0, R7, PT ;  /* 0x000000070000720c */ /* 0x000fc80003f06270 */
[----:B------:R-:W-:Y:S01]  /*01d0*/  SEL R244, R244, 0xffffffff, !P0 ;  /* 0xfffffffff4f47807 */ /* 0x000fe20004000000 */
[----:B------:R-:W-:Y:S05]  /*01e0*/  BRA `(.L_x_15) ;  /* 0x0000012000007947 */ /* 0x000fea0003800000 */
.L_x_11:
[----:B---3--:R-:W-:-:S04]  /*01f0*/  ISETP.NE.U32.AND P0, PT, RZ, c[0x0][0x568], PT ;  /* 0x00015a00ff007a0c */ /* 0x008fc80003f05070 */
[----:B------:R-:W-:-:S13]  /*0200*/  ISETP.NE.AND.EX P0, PT, RZ, c[0x0][0x56c], PT, P0 ;  /* 0x00015b00ff007a0c */ /* 0x000fda0003f05300 */
[----:B------:R-:W-:Y:S05]  /*0210*/  @!P0 BRA `(.L_x_16) ;  /* 0x0000002000008947 */ /* 0x000fea0003800000 */
[----:B------:R1:W5:Y:S01]  /*0220*/  LDG.E R7, [R6.64] ;  /* 0x0000001006077981 */ /* 0x000362000c1e1900 */
[----:B------:R-:W-:Y:S05]  /*0230*/  BRA `(.L_x_17) ;  /* 0x0000009000007947 */ /* 0x000fea0003800000 */
.L_x_16:
        /* <DEDUP_REMOVED lines=8> */
.L_x_18:
[----:B------:R-:W-:-:S05]  /*02c0*/  MOV R7, c[0x0][0x54c] ;  /* 0x0001530000077a02 */ /* 0x000fca0000000f00 */
.L_x_17:
[----:B-----5:R-:W-:Y:S01]  /*02d0*/  IMAD R7, R7, c[0x0][0x548], RZ ;  /* 0x0001520007077a24 */ /* 0x020fe200078e02ff */
[----:B------:R-:W-:-:S04]  /*02e0*/  SHF.L.U32 R0, R3, 0x7, RZ ;  /* 0x0000000703007819 */ /* 0x000fc800000006ff */
[----:B------:R-:W-:-:S04]  /*02f0*/  ISETP.GE.AND P0, PT, R0, R7, PT ;  /* 0x000000070000720c */ /* 0x000fc80003f06270 */
[----:B------:R-:W-:-:S04]  /*0300*/  SEL R244, R244, 0xffffffff, !P0 ;  /* 0xfffffffff4f47807 */ /* 0x000fc80004000000 */
.L_x_15:
[----:B------:R-:W-:-:S13]  /*0310*/  ISETP.GE.AND P0, PT, R244, RZ, PT ;  /* 0x000000fff400720c */ /* 0x000fda0003f06270 */
[----:B------:R-:W-:Y:S05]  /*0320*/  @!P0 EXIT ;  /* 0x000000000000894d */ /* 0x000fea0003800000 */
[----:B------:R-:W-:Y:S02]  /*0330*/  ISETP.NE.U32.AND P3, PT, RZ, c[0x0][0x370], PT ;  /* 0x0000dc00ff007a0c */ /* 0x000fe40003f65070 */
[----:B------:R-:W-:Y:S02]  /*0340*/  ISETP.NE.U32.AND P1, PT, RZ, c[0x0][0x360], PT ;  /* 0x0000d800ff007a0c */ /* 0x000fe40003f25070 */
[----:B------:R-:W-:Y:S02]  /*0350*/  ISETP.NE.AND.EX P3, PT, RZ, c[0x0][0x374], PT, P3 ;  /* 0x0000dd00ff007a0c */ /* 0x000fe40003f65330 */
[----:B------:R-:W-:Y:S02]  /*0360*/  ISETP.NE.AND.EX P1, PT, RZ, c[0x0][0x364], PT, P1 ;  /* 0x0000d900ff007a0c */ /* 0x000fe40003f25310 */
[----:B------:R-:W-:Y:S02]  /*0370*/  ISETP.NE.U32.AND P0, PT, RZ, c[0x0][0x348], PT ;  /* 0x0000d200ff007a0c */ /* 0x000fe40003f05070 */
[----:B------:R-:W-:-:S02]  /*0380*/  ISETP.NE.U32.AND P2, PT, RZ, c[0x0][0x350], PT ;  /* 0x0000d400ff007a0c */ /* 0x000fc40003f45070 */
[----:B------:R-:W-:Y:S02]  /*0390*/  ISETP.NE.AND.EX P0, PT, RZ, c[0x0][0x34c], PT, P0 ;  /* 0x0000d300ff007a0c */ /* 0x000fe40003f05300 */
[----:B------:R-:W-:-:S03]  /*03a0*/  ISETP.NE.AND.EX P2, PT, RZ, c[0x0][0x354], PT, P2 ;  /* 0x0000d500ff007a0c */ /* 0x000fc60003f45320 */
[----:B-1----:R-:W-:-:S04]  /*03b0*/  @P3 IMAD.WIDE R6, R244, R5, c[0x0][0x370] ;  /* 0x0000dc00f4063625 */ /* 0x002fc800078e0205 */
[----:B------:R-:W-:Y:S01]  /*03c0*/  IMAD.MOV.U32 R0, RZ, RZ, c[0x0][0x168] ;  /* 0x00005a00ff007624 */ /* 0x000fe200078e00ff */
[----:B------:R1:W2:Y:S01]  /*03d0*/  @P3 LDG.E R4, [R6.64] ;  /* 0x0000001006043981 */ /* 0x0002a2000c1e1900 */
[----:B------:R-:W-:Y:S02]  /*03e0*/  IMAD.MOV.U32 R2, RZ, RZ, RZ ;  /* 0x000000ffff027224 */ /* 0x000fe400078e00ff */
[----:B------:R-:W-:Y:S02]  /*03f0*/  IMAD.MOV.U32 R33, RZ, RZ, RZ ;  /* 0x000000ffff217224 */ /* 0x000fe400078e00ff */
[----:B------:R-:W-:-:S04]  /*0400*/  @P1 IMAD.WIDE R10, R244, R5, c[0x0][0x360] ;  /* 0x0000d800f40a1625 */ /* 0x000fc800078e0205 */
[CC--:B------:R-:W-:Y:S01]  /*0410*/  IMAD.WIDE R8, R244.reuse, R5.reuse, c[0x0][0x348] ;  /* 0x0000d200f4087625 */ /* 0x0c0fe200078e0205 */
[----:B------:R3:W5:Y:S04]  /*0420*/  @P1 LDG.E R0, [R10.64] ;  /* 0x000000100a001981 */ /* 0x000768000c1e1900 */
[----:B------:R3:W5:Y:S01]  /*0430*/  @P0 LDG.E R2, [R8.64] ;  /* 0x0000001008020981 */ /* 0x000762000c1e1900 */
[----:B-1----:R-:W-:-:S05]  /*0440*/  IMAD.WIDE R6, R244, R5, c[0x0][0x350] ;  /* 0x0000d400f4067625 */ /* 0x002fca00078e0205 */
[----:B------:R3:W5:Y:S01]  /*0450*/  @P2 LDG.E R33, [R6.64] ;  /* 0x0000001006212981 */ /* 0x000762000c1e1900 */
[----:B------:R-:W-:Y:S02]  /*0460*/  UMOV UR4, URZ ;  /* 0x0000003f00047c82 */ /* 0x000fe40008000000 */
[----:B------:R-:W-:Y:S02]  /*0470*/  ULDC UR19, c[0x0][0x1d0] ;  /* 0x0000740000137ab9 */ /* 0x000fe40000000800 */
[----:B--2---:R3:W1:Y:S02]  /*0480*/  @P3 R2UR UR4, R4 ;  /* 0x00000000040433c2 */ /* 0x00466400000e0000 */
[----:B-1-3--:R-:W-:Y:S05]  /*0490*/  @P1 BRA `(.L_x_19) ;  /* 0x0000004000001947 */ /* 0x00afea0003800000 */
[----:B------:R-:W-:Y:S05]  /*04a0*/  @!P0 BRA `(.L_x_19) ;  /* 0x0000003000008947 */ /* 0x000fea0003800000 */
[----:B-----5:R-:W2:Y:S04]  /*04b0*/  LDG.E R0, [R8.64] ;  /* 0x0000001008007981 */ /* 0x020ea8000c1e1900 */
[----:B------:R-:W2:Y:S02]  /*04c0*/  LDG.E R11, [R8.64+0x4] ;  /* 0x00000410080b7981 */ /* 0x000ea4000c1e1900 */
[----:B--2---:R-:W-:-:S02]  /*04d0*/  IADD3 R0, -R0, R11, RZ ;  /* 0x0000000b00007210 */ /* 0x004fc40007ffe1ff */
.L_x_19:
[----:B------:R-:W-:-:S04]  /*04e0*/  ISETP.NE.U32.AND P1, PT, RZ, c[0x0][0x368], PT ;  /* 0x0000da00ff007a0c */ /* 0x000fc80003f25070 */
[----:B------:R-:W-:-:S13]  /*04f0*/  ISETP.NE.AND.EX P1, PT, RZ, c[0x0][0x36c], PT, P1 ;  /* 0x0000db00ff007a0c */ /* 0x000fda0003f25310 */
[----:B------:R-:W-:Y:S05]  /*0500*/  @!P1 BRA `(.L_x_20) ;  /* 0x0000004000009947 */ /* 0x000fea0003800000 */
[----:B------:R-:W-:-:S05]  /*0510*/  IMAD.WIDE R6, R244, R5, c[0x0][0x368] ;  /* 0x0000da00f4067625 */ /* 0x000fca00078e0205 */
[----:B------:R-:W2:Y:S02]  /*0520*/  LDG.E R4, [R6.64] ;  /* 0x0000001006047981 */ /* 0x000ea4000c1e1900 */
[----:B--2---:R1:W2:Y:S02]  /*0530*/  R2UR UR19, R4 ;  /* 0x00000000041373c2 */ /* 0x0042a400000e0000 */
[----:B-12---:R-:W-:Y:S05]  /*0540*/  BRA `(.L_x_21) ;  /* 0x0000006000007947 */ /* 0x006fea0003800000 */
.L_x_20:
[----:B------:R-:W-:Y:S05]  /*0550*/  @!P2 BRA `(.L_x_21) ;  /* 0x000000500000a947 */ /* 0x000fea0003800000 */
[----:B------:R-:W2:Y:S04]  /*0560*/  LDG.E R4, [R6.64] ;  /* 0x0000001006047981 */ /* 0x000ea8000c1e1900 */
[----:B------:R-:W3:Y:S01]  /*0570*/  LDG.E R8, [R6.64+0x4] ;  /* 0x0000041006087981 */ /* 0x000ee2000c1e1900 */
[----:B--2---:R-:W1:Y:S08]  /*0580*/  R2UR UR5, R4 ;  /* 0x00000000040573c2 */ /* 0x004e7000000e0000 */
[----:B---3--:R-:W1:Y:S02]  /*0590*/  R2UR UR6, R8 ;  /* 0x00000000080673c2 */ /* 0x008e6400000e0000 */
[----:B-1----:R-:W-:-:S06]  /*05a0*/  UIADD3 UR19, -UR5, UR6, URZ ;  /* 0x0000000605137290 */ /* 0x002fcc000fffe13f */
.L_x_21:
[----:B------:R-:W-:Y:S01]  /*05b0*/  UIADD3 UR19, -UR4, UR19, URZ ;  /* 0x0000001304137290 */ /* 0x000fe2000fffe13f */
[----:B-----5:R-:W-:Y:S01]  /*05c0*/  IADD3 R33, R33, UR4, RZ ;  /* 0x0000000421217c10 */ /* 0x020fe2000fffe0ff */
[----:B------:R-:W-:Y:S01]  /*05d0*/  CS2R R70, SRZ ;  /* 0x0000000000467805 */ /* 0x000fe2000001ff00 */
[----:B------:R-:W-:Y:S01]  /*05e0*/  PLOP3.LUT P3, PT, PT, PT, PT, 0x80, 0x0 ;  /* 0x000000000000781c */ /* 0x000fe20003f6f070 */
[----:B------:R-:W-:Y:S01]  /*05f0*/  UISETP.GE.AND UP0, UPT, UR19, 0x1, UPT ;  /* 0x000000011300788c */ /* 0x000fe2000bf06270 */
[----:B------:R-:W-:Y:S01]  /*0600*/  CS2R R68, SRZ ;  /* 0x0000000000447805 */ /* 0x000fe2000001ff00 */
[----:B------:R-:W-:Y:S01]  /*0610*/  UIADD3 UR4, UR19, 0x7f, URZ ;  /* 0x0000007f13047890 */ /* 0x000fe2000fffe03f */
[----:B------:R-:W-:Y:S01]  /*0620*/  CS2R R74, SRZ ;  /* 0x00000000004a7805 */ /* 0x000fe2000001ff00 */
[----:B------:R-:W-:Y:S01]  /*0630*/  CS2R R72, SRZ ;  /* 0x0000000000487805 */ /* 0x000fe2000001ff00 */
[----:B------:R-:W-:Y:S01]  /*0640*/  CS2R R78, SRZ ;  /* 0x00000000004e7805 */ /* 0x000fe2000001ff00 */
[----:B------:R-:W-:Y:S01]  /*0650*/  PLOP3.LUT P1, PT, PT, PT, UP0, 0x80, 0x0 ;  /* 0x000000000000781c */ /* 0x000fe20003f2f008 */
[----:B------:R-:W-:Y:S01]  /*0660*/  USHF.R.S32.HI UR18, URZ, 0x1f, UR4 ;  /* 0x0000001f3f127899 */ /* 0x000fe20008011404 */
[----:B------:R-:W-:Y:S01]  /*0670*/  CS2R R76, SRZ ;  /* 0x00000000004c7805 */ /* 0x000fe2000001ff00 */
[----:B------:R-:W-:Y:S01]  /*0680*/  CS2R R82, SRZ ;  /* 0x0000000000527805 */ /* 0x000fe2000001ff00 */
[----:B------:R-:W-:Y:S01]  /*0690*/  CS2R R80, SRZ ;  /* 0x0000000000507805 */ /* 0x000fe2000001ff00 */
[----:B------:R-:W-:Y:S01]  /*06a0*/  ULEA.HI UR18, UR18, UR4, URZ, 0x7 ;  /* 0x0000000412127291 */ /* 0x000fe2000f8f383f */
[----:B------:R-:W-:Y:S01]  /*06b0*/  CS2R R86, SRZ ;  /* 0x0000000000567805 */ /* 0x000fe2000001ff00 */
        /* <DEDUP_REMOVED lines=14> */
[----:B------:R-:W-:Y:S01]  /*07a0*/  IMAD.MOV.U32 R113, RZ, RZ, RZ ;  /* 0x000000ffff717224 */ /* 0x000fe200078e00ff */
        /* <DEDUP_REMOVED lines=10> */
[----:B------:R-:W-:Y:S05]  /*0850*/  @!P1 BRA `(.L_x_22) ;  /* 0x000095e000009947 */ /* 0x000fea0003800000 */
[----:B------:R-:W-:Y:S01]  /*0860*/  ISETP.NE.U32.AND P1, PT, RZ, c[0x0][0x340], PT ;  /* 0x0000d000ff007a0c */ /* 0x000fe20003f25070 */
[----:B------:R-:W1:Y:S01]  /*0870*/  S2R R30, SR_CTAID.Y ;  /* 0x00000000001e7919 */ /* 0x000e620000002600 */
[----:B------:R-:W-:Y:S01]  /*0880*/  SHF.R.S32.HI R113, RZ, 0x1f, R112 ;  /* 0x0000001fff717819 */ /* 0x000fe20000011470 */
[----:B------:R-:W-:Y:S01]  /*0890*/  IMAD.WIDE.U32 R10, R2, c[0x0][0x178], RZ ;  /* 0x00005e00020a7a25 */ /* 0x000fe200078e00ff */
[----:B------:R-:W-:Y:S01]  /*08a0*/  ISETP.NE.AND.EX P1, PT, RZ, c[0x0][0x344], PT, P1 ;  /* 0x0000d100ff007a0c */ /* 0x000fe20003f25310 */
[----:B------:R-:W-:-:S02]  /*08b0*/  ULEA.HI.SX32 UR15, UR18, 0xffffffff, 0x19 ;  /* 0xffffffff120f7891 */ /* 0x000fc4000f8fca3f */
[----:B------:R-:W-:Y:S02]  /*08c0*/  UMOV UR20, 0x7 ;  /* 0x0000000700147882 */ /* 0x000fe40000000000 */
[----:B------:R-:W-:-:S08]  /*08d0*/  ULDC.64 UR6, c[0x0][0x1e0] ;  /* 0x0000780000067ab9 */ /* 0x000fd00000000a00 */
[----:B------:R-:W-:-:S06]  /*08e0*/  @P1 IMAD.WIDE R6, R244, R5, c[0x0][0x340] ;  /* 0x0000d000f4061625 */ /* 0x000fcc00078e0205 */
[----:B------:R2:W3:Y:S01]  /*08f0*/  @P1 LDG.E R6, [R6.64] ;  /* 0x0000001006061981 */ /* 0x0004e2000c1e1900 */
[----:B------:R-:W-:Y:S01]  /*0900*/  SHF.R.S32.HI R5, RZ, 0x1f, R2 ;  /* 0x0000001fff057819 */ /* 0x000fe20000011402 */
[----:B------:R-:W-:Y:S01]  /*0910*/  USHF.L.U64.HI UR20, UR6, UR20, UR7 ;  /* 0x0000001406147299 */ /* 0x000fe20008010207 */
[-C--:B------:R-:W-:Y:S01]  /*0920*/  LEA.HI R32, R113, R112.reuse, RZ, 0x3 ;  /* 0x0000007071207211 */ /* 0x080fe200078f18ff */
[----:B------:R-:W-:Y:S01]  /*0930*/  USHF.L.U32 UR21, UR6, 0x7, URZ ;  /* 0x0000000706157899 */ /* 0x000fe2000800063f */
[----:B-1----:R-:W-:Y:S01]  /*0940*/  SHF.R.S32.HI R31, RZ, 0x1f, R30 ;  /* 0x0000001fff1f7819 */ /* 0x002fe2000001141e */
[----:B------:R-:W-:Y:S01]  /*0950*/  IMAD R5, R5, c[0x0][0x178], RZ ;  /* 0x00005e0005057a24 */ /* 0x000fe200078e02ff */
[----:B------:R-:W-:Y:S01]  /*0960*/  LOP3.LUT R29, R32, 0xfffffff8, RZ, 0xc0, !PT ;  /* 0xfffffff8201d7812 */ /* 0x000fe200078ec0ff */
[----:B------:R-:W-:Y:S01]  /*0970*/  USHF.R.S32.HI UR9, URZ, 0x1f, UR15 ;  /* 0x0000001f3f097899 */ /* 0x000fe2000801140f */
[----:B------:R-:W-:Y:S01]  /*0980*/  SHF.R.S32.HI R32, RZ, 0x3, R32 ;  /* 0x00000003ff207819 */ /* 0x000fe20000011420 */
[----:B------:R-:W-:Y:S01]  /*0990*/  IMAD R5, R2, c[0x0][0x17c], R5 ;  /* 0x00005f0002057a24 */ /* 0x000fe200078e0205 */
[----:B------:R-:W-:Y:S01]  /*09a0*/  LEA.HI R12, R113, R112, RZ, 0x6 ;  /* 0x00000070710c7211 */ /* 0x000fe200078f30ff */
[----:B------:R-:W-:Y:S01]  /*09b0*/  IMAD.MOV.U32 R2, RZ, RZ, c[0x0][0x2c4] ;  /* 0x0000b100ff027624 */ /* 0x000fe200078e00ff */
[----:B------:R-:W-:Y:S01]  /*09c0*/  UIMAD UR4, UR20, UR15, URZ ;  /* 0x0000000f140472a4 */ /* 0x000fe2000f8e023f */
[----:B------:R-:W-:Y:S01]  /*09d0*/  IMAD.IADD R11, R11, 0x1, R5 ;  /* 0x000000010b0b7824 */ /* 0x000fe200078e0205 */
[----:B------:R-:W-:Y:S01]  /*09e0*/  SHF.R.S32.HI R5, RZ, 0x1f, R244 ;  /* 0x0000001fff057819 */ /* 0x000fe200000114f4 */
[----:B------:R-:W-:Y:S01]  /*09f0*/  IMAD.IADD R29, R112, 0x1, -R29 ;  /* 0x00000001701d7824 */ /* 0x000fe200078e0a1d */
[----:B------:R-:W-:Y:S01]  /*0a00*/  ISETP.NE.AND P3, PT, R2, 0x1, PT ;  /* 0x000000010200780c */ /* 0x000fe20003f65270 */
[----:B------:R-:W-:Y:S01]  /*0a10*/  IMAD R9, R31, c[0x0][0x1b8], RZ ;  /* 0x00006e001f097a24 */ /* 0x000fe200078e02ff */
[----:B------:R-:W-:Y:S01]  /*0a20*/  SEL R2, R244, RZ, !P0 ;  /* 0x000000fff4027207 */ /* 0x000fe20004000000 */
[----:B------:R-:W-:Y:S01]  /*0a30*/  IMAD R8, R29, 0x20, R32 ;  /* 0x000000201d087824 */ /* 0x000fe200078e0220 */
[----:B------:R-:W-:Y:S01]  /*0a40*/  UIMAD UR4, UR9, UR21, UR4 ;  /* 0x00000015090472a4 */ /* 0x000fe2000f8e0204 */
[C---:B------:R-:W-:Y:S01]  /*0a50*/  IMAD R9, R30.reuse, c[0x0][0x1bc], R9 ;  /* 0x00006f001e097a24 */ /* 0x040fe200078e0209 */
[----:B------:R-:W-:Y:S01]  /*0a60*/  UIMAD.WIDE.U32 UR10, UR6, 0x40, URZ ;  /* 0x00000040060a78a5 */ /* 0x000fe2000f8e003f */
[----:B------:R-:W-:Y:S01]  /*0a70*/  IMAD R8, R3, 0x80, R8 ;  /* 0x0000008003087824 */ /* 0x000fe200078e0208 */
[----:B--2---:R-:W-:Y:S01]  /*0a80*/  SEL R7, R5, RZ, !P0 ;  /* 0x000000ff05077207 */ /* 0x004fe20004000000 */
[----:B------:R-:W-:Y:S01]  /*0a90*/  IMAD.WIDE.U32 R10, R30, c[0x0][0x1b8], R10 ;  /* 0x00006e001e0a7a25 */ /* 0x000fe200078e000a */
[----:B------:R-:W-:-:S02]  /*0aa0*/  USHF.L.U32 UR8, UR7, 0x6, URZ ;  /* 0x0000000607087899 */ /* 0x000fc4000800063f */
[----:B------:R-:W-:Y:S01]  /*0ab0*/  MOV R4, R8 ;  /* 0x0000000800047202 */ /* 0x000fe20000000f00 */
[----:B------:R-:W-:Y:S01]  /*0ac0*/  IMAD R7, R7, c[0x0][0x1c0], RZ ;  /* 0x0000700007077a24 */ /* 0x000fe200078e02ff */
[----:B------:R-:W-:Y:S01]  /*0ad0*/  UIADD3 UR8, UR11, UR8, URZ ;  /* 0x000000080b087290 */ /* 0x000fe2000fffe03f */
[----:B------:R-:W-:Y:S01]  /*0ae0*/  IMAD.IADD R11, R11, 0x1, R9 ;  /* 0x000000010b0b7824 */ /* 0x000fe200078e0209 */
[----:B------:R-:W-:Y:S01]  /*0af0*/  SHF.R.S32.HI R9, RZ, 0x1f, R33 ;  /* 0x0000001fff097819 */ /* 0x000fe20000011421 */
[----:B------:R-:W-:Y:S01]  /*0b00*/  IMAD R18, R2, c[0x0][0x1c4], R7 ;  /* 0x0000710002127a24 */ /* 0x000fe200078e0207 */
[----:B------:R-:W-:Y:S01]  /*0b10*/  BAR.SYNC.DEFER_BLOCKING 0x0 ;  /* 0x0000000000007b1d */ /* 0x000fe20000010000 */
[----:B------:R-:W-:Y:S01]  /*0b20*/  @P3 IMAD.HI.U32 R7, R8, c[0x0][0x2c8], RZ ;  /* 0x0000b20008073a27 */ /* 0x000fe200078e00ff */
[----:B------:R-:W-:-:S03]  /*0b30*/  IADD3 R33, P0, R33, R32, RZ ;  /* 0x0000002021217210 */ /* 0x000fc60007f1e0ff */
[----:B------:R-:W-:Y:S01]  /*0b40*/  IMAD.WIDE.U32 R10, R2, c[0x0][0x1c0], R10 ;  /* 0x00007000020a7a25 */ /* 0x000fe200078e000a */
[----:B------:R-:W-:Y:S02]  /*0b50*/  @P3 SHF.R.U32.HI R4, RZ, c[0x0][0x2cc], R7 ;  /* 0x0000b300ff043a19 */ /* 0x000fe40000011607 */
[----:B------:R-:W-:Y:S01]  /*0b60*/  LEA.HI.X.SX32 R36, R32, R9, 0x1, P0 ;  /* 0x0000000920247211 */ /* 0x000fe200000f0eff */
[----:B------:R-:W-:Y:S01]  /*0b70*/  IMAD.IADD R19, R11, 0x1, R18 ;  /* 0x000000010b137824 */ /* 0x000fe200078e0212 */
[----:B------:R-:W-:Y:S01]  /*0b80*/  SHF.R.S32.HI R13, RZ, 0x1f, R4 ;  /* 0x0000001fff0d7819 */ /* 0x000fe20000011404 */
[----:B------:R-:W-:Y:S02]  /*0b90*/  IMAD.MOV.U32 R18, RZ, RZ, R10 ;  /* 0x000000ffff127224 */ /* 0x000fe400078e000a */
[----:B------:R-:W-:Y:S02]  /*0ba0*/  IMAD.MOV R11, RZ, RZ, -R4 ;  /* 0x000000ffff0b7224 */ /* 0x000fe400078e0a04 */
[----:B------:R-:W-:-:S02]  /*0bb0*/  IMAD R13, R13, c[0x0][0x1b0], RZ ;  /* 0x00006c000d0d7a24 */ /* 0x000fc400078e02ff */
[----:B------:R-:W-:-:S04]  /*0bc0*/  IMAD.WIDE.U32 R18, R4, c[0x0][0x1b0], R18 ;  /* 0x00006c0004127a25 */ /* 0x000fc800078e0012 */
[----:B------:R-:W-:Y:S02]  /*0bd0*/  IMAD R13, R4, c[0x0][0x1b4], R13 ;  /* 0x00006d00040d7a24 */ /* 0x000fe400078e020d */
[----:B------:R-:W-:Y:S02]  /*0be0*/  IMAD R8, R11, c[0x0][0x2c4], R8 ;  /* 0x0000b1000b087a24 */ /* 0x000fe400078e0208 */
[----:B------:R-:W-:Y:S01]  /*0bf0*/  IMAD R10, R3, 0x80, R32 ;  /* 0x00000080030a7824 */ /* 0x000fe200078e0220 */
[----:B------:R-:W-:Y:S01]  /*0c00*/  IADD3 R19, R19, R13, RZ ;  /* 0x0000000d13137210 */ /* 0x000fe20007ffe0ff */
[----:B------:R-:W-:Y:S01]  /*0c10*/  IMAD R7, R0, c[0x0][0x2c4], RZ ;  /* 0x0000b10000077a24 */ /* 0x000fe200078e02ff */
[----:B------:R-:W-:Y:S01]  /*0c20*/  SHF.R.S32.HI R13, RZ, 0x1f, R8 ;  /* 0x0000001fff0d7819 */ /* 0x000fe20000011408 */
[----:B------:R-:W-:Y:S01]  /*0c30*/  IMAD.U32 R0, RZ, RZ, UR15 ;  /* 0x0000000fff007e24 */ /* 0x000fe2000f8e00ff */
[----:B------:R-:W-:Y:S01]  /*0c40*/  IADD3 R3, -R32, UR19, RZ ;  /* 0x0000001320037c10 */ /* 0x000fe2000fffe1ff */
[----:B------:R-:W-:Y:S01]  /*0c50*/  IMAD.SHL.U32 R34, R29, 0x8, RZ ;  /* 0x000000081d227824 */ /* 0x000fe200078e00ff */
[C---:B------:R-:W-:Y:S01]  /*0c60*/  IADD3 R2, R10.reuse, 0x20, RZ ;  /* 0x000000200a027810 */ /* 0x040fe20007ffe0ff */
[----:B------:R-:W-:Y:S01]  /*0c70*/  IMAD R13, R13, c[0x0][0x1a8], RZ ;  /* 0x00006a000d0d7a24 */ /* 0x000fe200078e02ff */
[-C--:B------:R-:W-:Y:S01]  /*0c80*/  ISETP.GE.AND P5, PT, R10, R7.reuse, PT ;  /* 0x000000070a00720c */ /* 0x080fe20003fa6270 */
[----:B------:R-:W-:Y:S01]  /*0c90*/  IMAD R3, R0, -0x80, R3 ;  /* 0xffffff8000037824 */ /* 0x000fe200078e0203 */
[-C--:B------:R-:W-:Y:S01]  /*0ca0*/  ISETP.GE.AND P3, PT, R2, R7.reuse, PT ;  /* 0x000000070200720c */ /* 0x080fe20003f66270 */
[----:B------:R-:W-:Y:S01]  /*0cb0*/  IMAD R13, R8, c[0x0][0x1ac], R13 ;  /* 0x00006b00080d7a24 */ /* 0x000fe200078e020d */
[----:B------:R-:W-:Y:S01]  /*0cc0*/  IADD3 R0, R10, 0x40, RZ ;  /* 0x000000400a007810 */ /* 0x000fe20007ffe0ff */
[----:B------:R-:W-:Y:S01]  /*0cd0*/  IMAD R2, R36, c[0x0][0x1e0], RZ ;  /* 0x0000780024027a24 */ /* 0x000fe200078e02ff */
[----:B------:R-:W-:Y:S01]  /*0ce0*/  SHF.R.S32.HI R35, RZ, 0x1f, R34 ;  /* 0x0000001fff237819 */ /* 0x000fe20000011422 */
[----:B------:R-:W-:Y:S01]  /*0cf0*/  IMAD.WIDE.U32 R8, R8, c[0x0][0x1a8], R18 ;  /* 0x00006a0008087a25 */ /* 0x000fe200078e0012 */
[----:B------:R-:W-:-:S02]  /*0d00*/  ISETP.GE.AND P4, PT, R0, R7, PT ;  /* 0x000000070000720c */ /* 0x000fc40003f86270 */
[----:B------:R-:W-:Y:S01]  /*0d10*/  IADD3 R10, R10, 0x60, RZ ;  /* 0x000000600a0a7810 */ /* 0x000fe20007ffe0ff */
[----:B------:R-:W-:Y:S01]  /*0d20*/  IMAD R15, R33, c[0x0][0x1e4], R2 ;  /* 0x00007900210f7a24 */ /* 0x000fe200078e0202 */
[----:B------:R-:W-:Y:S01]  /*0d30*/  LEA R2, P0, R8, c[0x0][0x160], 0x1 ;  /* 0x0000580008027a11 */ /* 0x000fe200078008ff */
[----:B------:R-:W-:Y:S01]  /*0d40*/  IMAD.IADD R0, R9, 0x1, R13 ;  /* 0x0000000109007824 */ /* 0x000fe200078e020d */
[----:B------:R-:W-:Y:S01]  /*0d50*/  ISETP.GE.AND P6, PT, R34, c[0x0][0x198], PT ;  /* 0x0000660022007a0c */ /* 0x000fe20003fc6270 */
[----:B------:R-:W-:Y:S02]  /*0d60*/  IMAD.SHL.U32 R11, R32, 0x40, RZ ;  /* 0x00000040200b7824 */ /* 0x000fe400078e00ff */
[----:B------:R-:W-:Y:S01]  /*0d70*/  IMAD.WIDE.U32 R16, R33, c[0x0][0x1e0], R34 ;  /* 0x0000780021107a25 */ /* 0x000fe200078e0022 */
[----:B------:R-:W-:Y:S01]  /*0d80*/  LEA.HI.X R0, R8, c[0x0][0x164], R0, 0x1, P0 ;  /* 0x0000590008007a11 */ /* 0x000fe200000f0c00 */
[----:B------:R-:W-:Y:S01]  /*0d90*/  SHFL.IDX PT, R14, R2, RZ, 0x181f ;  /* 0x00181fff020e7589 */ /* 0x000fe200000e0000 */
[----:B------:R-:W-:Y:S01]  /*0da0*/  LOP3.LUT R11, R11, 0x1c0, RZ, 0xc0, !PT ;  /* 0x000001c00b0b7812 */ /* 0x000fe200078ec0ff */
[----:B------:R-:W-:Y:S01]  /*0db0*/  IMAD.IADD R17, R17, 0x1, R15 ;  /* 0x0000000111117824 */ /* 0x000fe200078e020f */
[----:B------:R-:W-:Y:S01]  /*0dc0*/  ISETP.GE.AND P0, PT, R10, R7, PT ;  /* 0x000000070a00720c */ /* 0x000fe20003f06270 */
[----:B------:R-:W1:Y:S01]  /*0dd0*/  SHFL.IDX PT, R15, R0, RZ, 0x181f ;  /* 0x00181fff000f7589 */ /* 0x000e6200000e0000 */
[----:B------:R-:W-:Y:S01]  /*0de0*/  LOP3.LUT R4, R11, 0x38, R34, 0xf8, !PT ;  /* 0x000000380b047812 */ /* 0x000fe200078ef822 */
[----:B------:R-:W-:Y:S01]  /*0df0*/  IMAD R9, R31, c[0x0][0x1e8], RZ ;  /* 0x00007a001f097a24 */ /* 0x000fe200078e02ff */
[----:B------:R-:W-:Y:S01]  /*0e00*/  SHF.R.U32.HI R11, RZ, 0x3, R11 ;  /* 0x00000003ff0b7819 */ /* 0x000fe2000001160b */
[----:B------:R-:W2:Y:S01]  /*0e10*/  SHFL.IDX PT, R8, R2, 0x1, 0x181f ;  /* 0x00381f0002087f89 */ /* 0x000ea200000e0000 */
[----:B------:R-:W-:-:S02]  /*0e20*/  IMAD.SHL.U32 R12, R12, 0x8, RZ ;  /* 0x000000080c0c7824 */ /* 0x000fc400078e00ff */
[----:B------:R-:W-:Y:S01]  /*0e30*/  LOP3.LUT R11, R4, R11, RZ, 0x3c, !PT ;  /* 0x0000000b040b7212 */ /* 0x000fe200078e3cff */
[----:B------:R-:W-:Y:S01]  /*0e40*/  IMAD R246, R30, c[0x0][0x1ec], R9 ;  /* 0x00007b001ef67a24 */ /* 0x000fe200078e0209 */
[----:B------:R-:W-:Y:S01]  /*0e50*/  IADD3 R4, R34, 0x40, RZ ;  /* 0x0000004022047810 */ /* 0x000fe20007ffe0ff */
[----:B------:R-:W4:Y:S01]  /*0e60*/  SHFL.IDX PT, R9, R0, 0x1, 0x181f ;  /* 0x00381f0000097f89 */ /* 0x000f2200000e0000 */
[----:B------:R-:W-:Y:S01]  /*0e70*/  LOP3.LUT R11, R11, 0xfffffe00, R12, 0xf8, !PT ;  /* 0xfffffe000b0b7812 */ /* 0x000fe200078ef80c */
[----:B------:R-:W-:Y:S01]  /*0e80*/  IMAD.WIDE.U32 R16, R30, c[0x0][0x1e8], R16 ;  /* 0x00007a001e107a25 */ /* 0x000fe200078e0010 */
[----:B------:R-:W-:Y:S01]  /*0e90*/  @!P5 SHF.R.S32.HI R7, RZ, 0x1f, R4 ;  /* 0x0000001fff07d819 */ /* 0x000fe20000011404 */
[----:B------:R-:W5:Y:S02]  /*0ea0*/  SHFL.IDX PT, R20, R2, 0x2, 0x181f ;  /* 0x00581f0002147f89 */ /* 0x000f6400000e0000 */
[----:B------:R-:W-:Y:S01]  /*0eb0*/  IMAD.SHL.U32 R243, R11, 0x2, RZ ;  /* 0x000000020bf37824 */ /* 0x000fe200078e00ff */
[----:B------:R-:W-:Y:S01]  /*0ec0*/  IADD3 R247, R17, R246, RZ ;  /* 0x000000f611f77210 */ /* 0x000fe20007ffe0ff */
[----:B------:R-:W1:Y:S01]  /*0ed0*/  SHFL.IDX PT, R21, R0, 0x2, 0x181f ;  /* 0x00581f0000157f89 */ /* 0x000e6200000e0000 */
[----:B------:R-:W-:-:S02]  /*0ee0*/  IMAD.MOV.U32 R246, RZ, RZ, R16 ;  /* 0x000000fffff67224 */ /* 0x000fc400078e0010 */
[----:B------:R-:W-:Y:S01]  /*0ef0*/  IMAD R31, R31, c[0x0][0x210], RZ ;  /* 0x000084001f1f7a24 */ /* 0x000fe200078e02ff */
[----:B------:R-:W1:Y:S03]  /*0f00*/  SHFL.IDX PT, R10, R2, 0x3, 0x181f ;  /* 0x00781f00020a7f89 */ /* 0x000e6600000e0000 */
[----:B------:R-:W-:Y:S01]  /*0f10*/  IMAD R31, R30, c[0x0][0x214], R31 ;  /* 0x000085001e1f7a24 */ /* 0x000fe200078e021f */
[----:B------:R1:W1:Y:S01]  /*0f20*/  SHFL.IDX PT, R11, R0, 0x3, 0x181f ;  /* 0x00781f00000b7f89 */ /* 0x00026200000e0000 */
[--C-:B---3--:R-:W-:Y:S01]  /*0f30*/  @P1 SHF.R.S32.HI R13, RZ, 0x1f, R6.reuse ;  /* 0x0000001fff0d1819 */ /* 0x108fe20000011406 */
[----:B------:R-:W-:Y:S01]  /*0f40*/  @!P1 IMAD.MOV.U32 R13, RZ, RZ, R5 ;  /* 0x000000ffff0d9224 */ /* 0x000fe200078e0005 */
[----:B------:R-:W-:Y:S01]  /*0f50*/  @!P5 LEA.HI R5, R7, R4, RZ, 0x3 ;  /* 0x000000040705d211 */ /* 0x000fe200078f18ff */
[----:B------:R-:W-:Y:S01]  /*0f60*/  @P1 IMAD.MOV.U32 R12, RZ, RZ, R6 ;  /* 0x000000ffff0c1224 */ /* 0x000fe200078e0006 */
[----:B------:R-:W-:Y:S01]  /*0f70*/  @!P3 SHF.R.S32.HI R7, RZ, 0x1f, R4 ;  /* 0x0000001fff07b819 */ /* 0x000fe20000011404 */
[----:B------:R-:W-:Y:S01]  /*0f80*/  @!P1 IMAD.MOV.U32 R12, RZ, RZ, R244 ;  /* 0x000000ffff0c9224 */ /* 0x000fe200078e00f4 */
[----:B------:R-:W-:-:S02]  /*0f90*/  @!P5 LOP3.LUT R5, R5, 0xfffffff8, RZ, 0xc0, !PT ;  /* 0xfffffff80505d812 */ /* 0x000fc400078ec0ff */
[----:B------:R-:W-:Y:S02]  /*0fa0*/  ISETP.GE.AND P1, PT, R4, c[0x0][0x198], PT ;  /* 0x0000660004007a0c */ /* 0x000fe40003f26270 */
[----:B------:R-:W-:Y:S02]  /*0fb0*/  SEL R250, R12, RZ, !P2 ;  /* 0x000000ff0cfa7207 */ /* 0x000fe40005000000 */
[----:B------:R-:W-:Y:S01]  /*0fc0*/  SEL R28, R13, RZ, !P2 ;  /* 0x000000ff0d1c7207 */ /* 0x000fe20005000000 */
[----:B-1----:R-:W-:Y:S01]  /*0fd0*/  @!P5 IMAD.WIDE R12, R5, 0x2, R14 ;  /* 0x00000002050cd825 */ /* 0x002fe200078e020e */
[----:B------:R-:W-:Y:S02]  /*0fe0*/  @!P3 LEA.HI R7, R7, R4, RZ, 0x3 ;  /* 0x000000040707b211 */ /* 0x000fe400078f18ff */
[----:B------:R-:W-:Y:S01]  /*0ff0*/  @!P5 LEA R6, P2, R34, R14, 0x1 ;  /* 0x0000000e2206d211 */ /* 0x000fe200078408ff */
[----:B------:R-:W-:Y:S01]  /*1000*/  IMAD R249, R28, c[0x0][0x1f0], RZ ;  /* 0x00007c001cf97a24 */ /* 0x000fe200078e02ff */
[----:B------:R-:W-:Y:S01]  /*1010*/  @!P3 LOP3.LUT R5, R7, 0xfffffff8, RZ, 0xc0, !PT ;  /* 0xfffffff80705b812 */ /* 0x000fe200078ec0ff */
[----:B------:R-:W-:Y:S01]  /*1020*/  IMAD.WIDE.U32 R246, R250, c[0x0][0x1f0], R246 ;  /* 0x00007c00faf67a25 */ /* 0x000fe200078e00f6 */
[----:B------:R-:W-:-:S02]  /*1030*/  @!P5 LEA.HI.X R7, R34, R15, R35, 0x1, P2 ;  /* 0x0000000f2207d211 */ /* 0x000fc400010f0c23 */
[----:B--2---:R-:W-:Y:S01]  /*1040*/  @!P3 LEA R16, P2, R34, R8, 0x1 ;  /* 0x000000082210b211 */ /* 0x004fe200078408ff */
[----:B------:R-:W-:Y:S02]  /*1050*/  IMAD R249, R250, c[0x0][0x1f4], R249 ;  /* 0x00007d00faf97a24 */ /* 0x000fe400078e02f9 */
[----:B------:R1:W-:Y:S01]  /*1060*/  @!P5 LDGSTS.E.BYPASS.LTC128B.128 [R243+0x100], [R6.64], !P6 ;  /* 0x0010000006f3dfae */ /* 0x0003e2000f101d50 */
[----:B----4-:R-:W-:Y:S01]  /*1070*/  @!P3 IMAD.WIDE R14, R5, 0x2, R8 ;  /* 0x00000002050eb825 */ /* 0x010fe200078e0208 */
[C---:B------:R-:W-:Y:S02]  /*1080*/  @!P3 LEA.HI.X R17, R34.reuse, R9, R35, 0x1, P2 ;  /* 0x000000092211b211 */ /* 0x040fe400010f0c23 */
[----:B------:R2:W-:Y:S01]  /*1090*/  @!P5 LDGSTS.E.BYPASS.LTC128B.128 [R243+0x4100], [R12.64], !P1 ;  /* 0x041000000cf3dfae */ /* 0x0005e2000c901d50 */
[----:B------:R-:W-:Y:S01]  /*10a0*/  ISETP.GE.AND P5, PT, R3, 0x21, PT ;  /* 0x000000210300780c */ /* 0x000fe20003fa6270 */
[----:B------:R-:W-:Y:S01]  /*10b0*/  IMAD.IADD R249, R247, 0x1, R249 ;  /* 0x00000001f7f97824 */ /* 0x000fe200078e02f9 */
[----:B------:R-:W-:Y:S01]  /*10c0*/  MOV R9, UR15 ;  /* 0x0000000f00097c02 */ /* 0x000fe20008000f00 */
[----:B------:R-:W-:Y:S01]  /*10d0*/  IMAD.MOV.U32 R248, RZ, RZ, R246 ;  /* 0x000000fffff87224 */ /* 0x000fe200078e00f6 */
[C---:B-----5:R-:W-:Y:S01]  /*10e0*/  @!P4 LEA R18, P2, R34.reuse, R20, 0x1 ;  /* 0x000000142212c211 */ /* 0x060fe200078408ff */
[----:B------:R-:W-:Y:S01]  /*10f0*/  IMAD.U32 R5, RZ, RZ, UR6 ;  /* 0x00000006ff057e24 */ /* 0x000fe2000f8e00ff */
[----:B------:R3:W-:Y:S01]  /*1100*/  @!P3 LDGSTS.E.BYPASS.LTC128B.128 [R243+0x1100], [R16.64], !P6 ;  /* 0x0110000010f3bfae */ /* 0x0007e2000f101d50 */
[----:B------:R-:W-:Y:S01]  /*1110*/  IMAD.WIDE.U32 R8, R9, UR21, R248 ;  /* 0x0000001509087c25 */ /* 0x000fe2000f8e00f8 */
[----:B------:R-:W-:-:S02]  /*1120*/  @!P4 LEA.HI.X R19, R34, R21, R35, 0x1, P2 ;  /* 0x000000152213c211 */ /* 0x000fc400010f0c23 */
[----:B------:R4:W-:Y:S01]  /*1130*/  @!P3 LDGSTS.E.BYPASS.LTC128B.128 [R243+0x5100], [R14.64], !P1 ;  /* 0x051000000ef3bfae */ /* 0x0009e2000c901d50 */
[----:B------:R-:W-:Y:S02]  /*1140*/  IMAD R245, R28, c[0x0][0x218], RZ ;  /* 0x000086001cf57a24 */ /* 0x000fe400078e02ff */
[----:B------:R-:W-:Y:S01]  /*1150*/  @P5 LEA R5, P2, R5, R8, 0x5 ;  /* 0x0000000805055211 */ /* 0x000fe200078428ff */
[----:B------:R5:W-:Y:S01]  /*1160*/  @!P4 LDGSTS.E.BYPASS.LTC128B.128 [R243+0x2100], [R18.64], !P6 ;  /* 0x0210000012f3cfae */ /* 0x000be2000f101d50 */
[----:B------:R-:W-:Y:S02]  /*1170*/  IMAD R245, R250, c[0x0][0x21c], R245 ;  /* 0x00008700faf57a24 */ /* 0x000fe400078e02f5 */
[----:B-1----:R-:W-:Y:S01]  /*1180*/  IMAD.U32 R7, RZ, RZ, UR7 ;  /* 0x00000007ff077e24 */ /* 0x002fe2000f8e00ff */
[CC--:B------:R-:W-:Y:S02]  /*1190*/  LEA.HI R6, R113.reuse, R112.reuse, RZ, 0x4 ;  /* 0x0000007071067211 */ /* 0x0c0fe400078f20ff */
[----:B------:R-:W-:Y:S01]  /*11a0*/  LEA.HI R113, R113, R112, RZ, 0x5 ;  /* 0x0000007071717211 */ /* 0x000fe200078f28ff */
[----:B--2---:R-:W-:Y:S01]  /*11b0*/  IMAD.U32 R12, RZ, RZ, UR6 ;  /* 0x00000006ff0c7e24 */ /* 0x004fe2000f8e00ff */
[----:B------:R-:W-:-:S04]  /*11c0*/  @!P4 SHF.R.S32.HI R13, RZ, 0x1f, R4 ;  /* 0x0000001fff0dc819 */ /* 0x000fc80000011404 */
[----:B------:R-:W-:Y:S02]  /*11d0*/  @!P4 LEA.HI R0, R13, R4, RZ, 0x3 ;  /* 0x000000040d00c211 */ /* 0x000fe400078f18ff */
[----:B------:R-:W-:Y:S02]  /*11e0*/  IADD3 R13, R9, UR4, RZ ;  /* 0x00000004090d7c10 */ /* 0x000fe4000fffe0ff */
[----:B------:R-:W-:Y:S02]  /*11f0*/  @!P4 LOP3.LUT R0, R0, 0xfffffff8, RZ, 0xc0, !PT ;  /* 0xfffffff80000c812 */ /* 0x000fe400078ec0ff */
[----:B---3--:R-:W-:Y:S02]  /*1200*/  @!P0 LEA R16, P3, R34, R10, 0x1 ;  /* 0x0000000a22108211 */ /* 0x008fe400078608ff */
[----:B------:R-:W-:Y:S01]  /*1210*/  @P5 LEA.HI.X R2, R12, R13, R7, 0x5, P2 ;  /* 0x0000000d0c025211 */ /* 0x000fe200010f2c07 */
[----:B------:R-:W-:Y:S01]  /*1220*/  @!P4 IMAD.WIDE R20, R0, 0x2, R20 ;  /* 0x000000020014c825 */ /* 0x000fe200078e0214 */
[----:B----4-:R-:W-:-:S02]  /*1230*/  @P5 LEA R14, P2, R5, c[0x0][0x1c8], 0x1 ;  /* 0x00007200050e5a11 */ /* 0x010fc400078408ff */
[----:B------:R-:W-:Y:S02]  /*1240*/  @!P0 LEA.HI.X R17, R34, R11, R35, 0x1, P3 ;  /* 0x0000000b22118211 */ /* 0x000fe400018f0c23 */
[----:B------:R-:W-:Y:S01]  /*1250*/  @!P0 SHF.R.S32.HI R9, RZ, 0x1f, R4 ;  /* 0x0000001fff098819 */ /* 0x000fe20000011404 */
[----:B------:R1:W-:Y:S01]  /*1260*/  @!P4 LDGSTS.E.BYPASS.LTC128B.128 [R243+0x6100], [R20.64], !P1 ;  /* 0x0610000014f3cfae */ /* 0x0003e2000c901d50 */
[----:B------:R-:W-:Y:S02]  /*1270*/  @P5 LEA.HI.X R15, R5, c[0x0][0x1cc], R2, 0x1, P2 ;  /* 0x00007300050f5a11 */ /* 0x000fe400010f0c02 */
[----:B------:R-:W-:Y:S01]  /*1280*/  LOP3.LUT R5, R6, 0xfffffff0, RZ, 0xc0, !PT ;  /* 0xfffffff006057812 */ /* 0x000fe200078ec0ff */
[----:B------:R2:W-:Y:S01]  /*1290*/  @!P0 LDGSTS.E.BYPASS.LTC128B.128 [R243+0x3100], [R16.64], !P6 ;  /* 0x0310000010f38fae */ /* 0x0005e2000f101d50 */
[----:B------:R-:W-:Y:S02]  /*12a0*/  @!P0 LEA.HI R2, R9, R4, RZ, 0x3 ;  /* 0x0000000409028211 */ /* 0x000fe400078f18ff */
[----:B------:R-:W-:-:S02]  /*12b0*/  IADD3 R5, -R5, R112, RZ ;  /* 0x0000007005057210 */ /* 0x000fc40007ffe1ff */
[C---:B------:R-:W-:Y:S02]  /*12c0*/  ISETP.GE.AND P6, PT, R3.reuse, 0x1, PT ;  /* 0x000000010300780c */ /* 0x040fe40003fc6270 */
[----:B------:R-:W-:Y:S02]  /*12d0*/  @!P0 LOP3.LUT R2, R2, 0xfffffff8, RZ, 0xc0, !PT ;  /* 0xfffffff802028812 */ /* 0x000fe400078ec0ff */
[----:B------:R-:W-:Y:S02]  /*12e0*/  SHF.R.S32.HI R7, RZ, 0x4, R6 ;  /* 0x00000004ff077819 */ /* 0x000fe40000011406 */
[----:B------:R-:W-:Y:S02]  /*12f0*/  SHF.R.S32.HI R0, RZ, 0x1f, R5 ;  /* 0x0000001fff007819 */ /* 0x000fe40000011405 */
[----:B------:R-:W-:Y:S02]  /*1300*/  ISETP.GE.AND P4, PT, R3, 0x41, PT ;  /* 0x000000410300780c */ /* 0x000fe40003f86270 */
[----:B------:R-:W-:-:S02]  /*1310*/  LEA.HI R6, R6, R7, RZ, 0x1 ;  /* 0x0000000706067211 */ /* 0x000fc400078f08ff */
[----:B------:R-:W-:Y:S01]  /*1320*/  ISETP.GE.AND P2, PT, R3, 0x61, PT ;  /* 0x000000610300780c */ /* 0x000fe20003f46270 */
[----:B------:R-:W-:Y:S01]  /*1330*/  IMAD.U32 R3, RZ, RZ, UR6 ;  /* 0x00000006ff037e24 */ /* 0x000fe2000f8e00ff */
[----:B------:R-:W-:Y:S02]  /*1340*/  LEA.HI R0, R0, R5, RZ, 0x3 ;  /* 0x0000000500007211 */ /* 0x000fe400078f18ff */
[----:B------:R-:W-:Y:S02]  /*1350*/  LOP3.LUT R12, R6, 0xfffffffe, RZ, 0xc0, !PT ;  /* 0xfffffffe060c7812 */ /* 0x000fe400078ec0ff */
[----:B------:R-:W-:Y:S02]  /*1360*/  LOP3.LUT R6, R0, 0xfffffff8, RZ, 0xc0, !PT ;  /* 0xfffffff800067812 */ /* 0x000fe400078ec0ff */
[----:B------:R-:W-:Y:S01]  /*1370*/  ISETP.GE.AND P3, PT, R34, c[0x0][0x1d4], PT ;  /* 0x0000750022007a0c */ /* 0x000fe20003f66270 */
[----:B------:R-:W-:Y:S02]  /*1380*/  IMAD.IADD R242, R7, 0x1, -R12 ;  /* 0x0000000107f27824 */ /* 0x000fe400078e0a0c */
[----:B--2---:R-:W-:-:S02]  /*1390*/  @!P0 IMAD.WIDE R16, R2, 0x2, R10 ;  /* 0x0000000202108825 */ /* 0x004fc400078e020a */
[----:B------:R-:W-:Y:S01]  /*13a0*/  VOTEU.ANY UP0, P2 ;  /* 0x00000000003f7886 */ /* 0x000fe20001000100 */
[----:B------:R-:W-:Y:S01]  /*13b0*/  @P2 MOV R12, R8 ;  /* 0x00000008000c2202 */ /* 0x000fe20000000f00 */
[----:B------:R-:W-:Y:S01]  /*13c0*/  IMAD.IADD R6, R5, 0x1, -R6 ;  /* 0x0000000105067824 */ /* 0x000fe200078e0a06 */
[----:B------:R2:W-:Y:S01]  /*13d0*/  @!P0 LDGSTS.E.BYPASS.LTC128B.128 [R243+0x7100], [R16.64], !P1 ;  /* 0x0710000010f38fae */ /* 0x0005e2000c901d50 */
[----:B------:R-:W-:Y:S01]  /*13e0*/  @P6 LEA R10, P0, R8, c[0x0][0x1c8], 0x1 ;  /* 0x00007200080a6a11 */ /* 0x000fe200078008ff */
[----:B------:R-:W-:Y:S01]  /*13f0*/  IMAD.SHL.U32 R5, R242, 0x8, RZ ;  /* 0x00000008f2057824 */ /* 0x000fe200078e00ff */
[----:B------:R-:W-:Y:S01]  /*1400*/  @UP0 UIMAD UR4, UR7, 0x60, URZ ;  /* 0x00000060070408a4 */ /* 0x000fe2000f8e023f */
[----:B------:R-:W-:Y:S01]  /*1410*/  IMAD.SHL.U32 R7, R6, 0x40, RZ ;  /* 0x0000004006077824 */ /* 0x000fe200078e00ff */
[C---:B------:R-:W-:Y:S01]  /*1420*/  @P6 LEA.HI.X R11, R8.reuse, c[0x0][0x1cc], R13, 0x1, P0 ;  /* 0x00007300080b6a11 */ /* 0x040fe200000f0c0d */
[----:B------:R-:W0:Y:S01]  /*1430*/  LDGDEPBAR ;  /* 0x00000000000079af */ /* 0x000e220000000000 */
[----:B------:R-:W-:Y:S01]  /*1440*/  @P4 IADD3 R2, P0, R8, UR10, RZ ;  /* 0x0000000a08024c10 */ /* 0x000fe2000ff1e0ff */
[----:B------:R-:W-:Y:S01]  /*1450*/  IMAD.WIDE.U32 R34, R33, c[0x0][0x208], R34 ;  /* 0x0000820021227a25 */ /* 0x000fe200078e0022 */
[----:B------:R-:W-:Y:S01]  /*1460*/  LOP3.LUT R8, R7, 0x1c0, RZ, 0xc0, !PT ;  /* 0x000001c007087812 */ /* 0x000fe200078ec0ff */
[----:B------:R3:W-:Y:S01]  /*1470*/  @P6 LDGSTS.E.BYPASS.LTC128B.128 [R243+0x8100], [R10.64], !P3 ;  /* 0x081000000af36fae */ /* 0x0007e2000d901d50 */
[----:B------:R-:W-:Y:S01]  /*1480*/  @P4 IADD3.X R9, R13, UR8, RZ, P0, !PT ;  /* 0x000000080d094c10 */ /* 0x000fe200087fe4ff */
[----:B------:R-:W-:Y:S01]  /*1490*/  @P2 IMAD.WIDE.U32 R12, R3, 0x60, R12 ;  /* 0x00000060030c2825 */ /* 0x000fe200078e000c */
[----:B------:R-:W-:-:S03]  /*14a0*/  ISETP.GE.AND P0, PT, R4, c[0x0][0x1d4], PT ;  /* 0x0000750004007a0c */ /* 0x000fc60003f06270 */
[----:B------:R-:W-:Y:S01]  /*14b0*/  IMAD.SHL.U32 R7, R0, 0x40, RZ ;  /* 0x0000004000077824 */ /* 0x000fe200078e00ff */
[----:B------:R-:W-:Y:S01]  /*14c0*/  @P2 IADD3 R3, R13, UR4, RZ ;  /* 0x000000040d032c10 */ /* 0x000fe2000fffe0ff */
[----:B------:R-:W-:Y:S02]  /*14d0*/  ULDC.64 UR4, c[0x0][0x208] ;  /* 0x0000820000047ab9 */ /* 0x000fe40000000a00 */
[----:B------:R-:W-:Y:S02]  /*14e0*/  UIMAD UR9, UR9, UR4, URZ ;  /* 0x00000004090972a4 */ /* 0x000fe4000f8e023f */
[----:B------:R-:W-:Y:S02]  /*14f0*/  UIMAD.WIDE.U32 UR12, UR15, UR4, URZ ;  /* 0x000000040f0c72a5 */ /* 0x000fe4000f8e003f */
[----:B------:R-:W-:Y:S02]  /*1500*/  UIMAD UR9, UR15, UR5, UR9 ;  /* 0x000000050f0972a4 */ /* 0x000fe4000f8e0209 */
[----:B------:R3:W-:Y:S01]  /*1510*/  @P6 LDGSTS.E.BYPASS.LTC128B.128 [R243+0xc100], [R10.64+0x80], !P0 ;  /* 0x0c1000800af36fae */ /* 0x0007e2000c101d50 */
[----:B--2---:R-:W-:Y:S01]  /*1520*/  @P4 LEA R16, P1, R2, c[0x0][0x1c8], 0x1 ;  /* 0x0000720002104a11 */ /* 0x004fe200078208ff */
[----:B------:R-:W-:-:S02]  /*1530*/  UIADD3 UR9, UR13, UR9, URZ ;  /* 0x000000090d097290 */ /* 0x000fc4000fffe03f */
[----:B------:R2:W-:Y:S01]  /*1540*/  @P5 LDGSTS.E.BYPASS.LTC128B.128 [R243+0x9100], [R14.64], !P3 ;  /* 0x091000000ef35fae */ /* 0x0005e2000d901d50 */
[----:B------:R-:W-:Y:S01]  /*1550*/  @P4 LEA.HI.X R17, R2, c[0x0][0x1cc], R9, 0x1, P1 ;  /* 0x0000730002114a11 */ /* 0x000fe200008f0c09 */
[----:B------:R-:W-:Y:S01]  /*1560*/  IMAD.SHL.U32 R9, R113, 0x20, RZ ;  /* 0x0000002071097824 */ /* 0x000fe200078e00ff */
[----:B------:R-:W-:Y:S01]  /*1570*/  LOP3.LUT R2, R8, 0x8, R5, 0xf8, !PT ;  /* 0x0000000808027812 */ /* 0x000fe200078ef805 */
[----:B------:R2:W-:Y:S01]  /*1580*/  @P5 LDGSTS.E.BYPASS.LTC128B.128 [R243+0xd100], [R14.64+0x80], !P0 ;  /* 0x0d1000800ef35fae */ /* 0x0005e2000c101d50 */
[----:B------:R-:W-:Y:S01]  /*1590*/  SHF.R.U32.HI R5, RZ, 0x3, R8 ;  /* 0x00000003ff057819 */ /* 0x000fe20000011608 */
[----:B------:R-:W-:Y:S01]  /*15a0*/  IMAD.SHL.U32 R8, R29, 0x40, RZ ;  /* 0x000000401d087824 */ /* 0x000fe200078e00ff */
[----:B------:R-:W-:Y:S01]  /*15b0*/  @P2 LEA R4, P1, R12, c[0x0][0x1c8], 0x1 ;  /* 0x000072000c042a11 */ /* 0x000fe200078208ff */
[----:B------:R5:W-:Y:S01]  /*15c0*/  @P4 LDGSTS.E.BYPASS.LTC128B.128 [R243+0xa100], [R16.64], !P3 ;  /* 0x0a10000010f34fae */ /* 0x000be2000d901d50 */
[----:B------:R-:W-:Y:S01]  /*15d0*/  LOP3.LUT R2, R2, R5, RZ, 0x3c, !PT ;  /* 0x0000000502027212 */ /* 0x000fe200078e3cff */
[----:B------:R-:W-:Y:S01]  /*15e0*/  UIMAD UR15, UR15, -0x80, UR19 ;  /* 0xffffff800f0f78a4 */ /* 0x000fe2000f8e0213 */
[----:B------:R-:W-:Y:S01]  /*15f0*/  @P2 LEA.HI.X R5, R12, c[0x0][0x1cc], R3, 0x1, P1 ;  /* 0x000073000c052a11 */ /* 0x000fe200008f0c03 */
[----:B------:R5:W-:Y:S01]  /*1600*/  @P4 LDGSTS.E.BYPASS.LTC128B.128 [R243+0xe100], [R16.64+0x80], !P0 ;  /* 0x0e10008010f34fae */ /* 0x000be2000c101d50 */
[----:B------:R-:W-:Y:S01]  /*1610*/  IMAD.SHL.U32 R3, R32, 0x8, RZ ;  /* 0x0000000820037824 */ /* 0x000fe200078e00ff */
[----:B------:R-:W-:-:S02]  /*1620*/  LOP3.LUT R8, R8, 0x1c0, RZ, 0xc0, !PT ;  /* 0x000001c008087812 */ /* 0x000fc400078ec0ff */
[----:B------:R4:W-:Y:S01]  /*1630*/  @P2 LDGSTS.E.BYPASS.LTC128B.128 [R243+0xb100], [R4.64], !P3 ;  /* 0x0b10000004f32fae */ /* 0x0009e2000d901d50 */
[----:B------:R-:W-:Y:S01]  /*1640*/  LOP3.LUT R0, R2, 0xfffffe00, R7, 0xf8, !PT ;  /* 0xfffffe0002007812 */ /* 0x000fe200078ef807 */
[----:B------:R-:W-:Y:S01]  /*1650*/  IMAD.MOV.U32 R7, RZ, RZ, 0x10 ;  /* 0x00000010ff077424 */ /* 0x000fe200078e00ff */
[----:B------:R-:W-:Y:S01]  /*1660*/  LOP3.LUT R9, R9, 0x7ffffc00, RZ, 0xc0, !PT ;  /* 0x7ffffc0009097812 */ /* 0x000fe200078ec0ff */
[----:B------:R4:W-:Y:S01]  /*1670*/  @P2 LDGSTS.E.BYPASS.LTC128B.128 [R243+0xf100], [R4.64+0x80], !P0 ;  /* 0x0f10008004f32fae */ /* 0x0009e2000c101d50 */
[----:B------:R-:W-:Y:S02]  /*1680*/  LOP3.LUT R3, R8, 0x8, R3, 0xf8, !PT ;  /* 0x0000000808037812 */ /* 0x000fe400078ef803 */
[----:B------:R-:W-:Y:S01]  /*1690*/  SHF.R.U32.HI R2, RZ, 0x3, R8 ;  /* 0x00000003ff027819 */ /* 0x000fe20000011608 */
[----:B------:R-:W0:Y:S01]  /*16a0*/  LDGDEPBAR ;  /* 0x00000000000079af */ /* 0x000e220000000000 */
[----:B------:R-:W-:Y:S02]  /*16b0*/  R2P PR, R6, 0x6 ;  /* 0x0000000606007804 */ /* 0x000fe40000000000 */
[----:B------:R-:W-:-:S02]  /*16c0*/  IADD3 R6, R0, R9, RZ ;  /* 0x0000000900067210 */ /* 0x000fc40007ffe0ff */
[----:B------:R-:W-:Y:S02]  /*16d0*/  LOP3.LUT R3, R3, R2, RZ, 0x3c, !PT ;  /* 0x0000000203037212 */ /* 0x000fe400078e3cff */
[----:B------:R-:W-:Y:S02]  /*16e0*/  SEL R7, R7, 0xfffffff0, !P1 ;  /* 0xfffffff007077807 */ /* 0x000fe40004800000 */
[----:B------:R-:W-:Y:S01]  /*16f0*/  LEA R2, R6, 0x100, 0x1 ;  /* 0x0000010006027811 */ /* 0x000fe200078e08ff */
[----:B------:R-:W-:Y:S01]  /*1700*/  IMAD R242, R242, 0x200, R3 ;  /* 0x00000200f2f27824 */ /* 0x000fe200078e0203 */
[----:B------:R-:W-:Y:S02]  /*1710*/  SHF.L.U32 R6, R6, 0x1, RZ ;  /* 0x0000000106067819 */ /* 0x000fe400000006ff */
[----:B------:R-:W-:Y:S01]  /*1720*/  LOP3.LUT P1, RZ, R29, 0x2, RZ, 0xc0, !PT ;  /* 0x000000021dff7812 */ /* 0x000fe2000782c0ff */
[----:B------:R-:W-:-:S05]  /*1730*/  IMAD.SHL.U32 R242, R242, 0x2, RZ ;  /* 0x00000002f2f27824 */ /* 0x000fca00078e00ff */
[----:B------:R-:W-:Y:S01]  /*1740*/  IADD3 R241, R242, 0x8120, RZ ;  /* 0x00008120f2f17810 */ /* 0x000fe20007ffe0ff */
[----:B----4-:R-:W-:Y:S01]  /*1750*/  IMAD.MOV.U32 R5, RZ, RZ, 0x20 ;  /* 0x00000020ff057424 */ /* 0x010fe200078e00ff */
[----:B------:R-:W-:-:S04]  /*1760*/  DEPBAR.LE SB0, 0x1 ;  /* 0x000080400000791a */ /* 0x000fc80000000000 */
[----:B------:R-:W-:Y:S01]  /*1770*/  BAR.SYNC.DEFER_BLOCKING 0x0 ;  /* 0x0000000000007b1d */ /* 0x000fe20000010000 */
[----:B------:R-:W-:Y:S01]  /*1780*/  SEL R5, R5, 0xffffffe0, !P2 ;  /* 0xffffffe005057807 */ /* 0x000fe20005000000 */
[----:B------:R-:W-:Y:S01]  /*1790*/  IMAD R4, R7, 0x2, R2 ;  /* 0x0000000207047824 */ /* 0x000fe200078e0202 */
[----:B------:R-:W-:-:S03]  /*17a0*/  LOP3.LUT P2, RZ, R29, 0x4, RZ, 0xc0, !PT ;  /* 0x000000041dff7812 */ /* 0x000fc6000784c0ff */
[C---:B------:R-:W-:Y:S02]  /*17b0*/  IMAD R3, R5.reuse, 0x2, R2 ;  /* 0x0000000205037824 */ /* 0x040fe400078e0202 */
[----:B------:R-:W-:Y:S01]  /*17c0*/  IMAD R2, R5, 0x2, R4 ;  /* 0x0000000205027824 */ /* 0x000fe200078e0204 */
[----:B------:R-:W-:Y:S04]  /*17d0*/  LDSM.16.M88.4 R136, [R6+0x100] ;  /* 0x000100000688783b */ /* 0x000fe80000000200 */
[----:B------:R4:W-:Y:S04]  /*17e0*/  LDSM.16.M88.4 R184, [R6+0x4100] ;  /* 0x0041000006b8783b */ /* 0x0009e80000000200 */
[----:B------:R-:W-:Y:S04]  /*17f0*/  LDSM.16.M88.4 R172, [R4] ;  /* 0x0000000004ac783b */ /* 0x000fe80000000200 */
[----:B------:R1:W-:Y:S04]  /*1800*/  LDSM.16.M88.4 R188, [R4+0x4000] ;  /* 0x0040000004bc783b */ /* 0x0003e80000000200 */
[----:B------:R-:W-:Y:S04]  /*1810*/  LDSM.16.M88.4 R176, [R3] ;  /* 0x0000000003b0783b */ /* 0x000fe80000000200 */
[----:B------:R-:W-:Y:S04]  /*1820*/  LDSM.16.M88.4 R192, [R3+0x4000] ;  /* 0x0040000003c0783b */ /* 0x000fe80000000200 */
[----:B------:R-:W-:Y:S01]  /*1830*/  LDSM.16.M88.4 R180, [R2] ;  /* 0x0000000002b4783b */ /* 0x000fe20000000200 */
[----:B----4-:R-:W-:-:S03]  /*1840*/  IADD3 R6, R242, 0x8100, RZ ;  /* 0x00008100f2067810 */ /* 0x010fc60007ffe0ff */
[----:B------:R4:W-:Y:S01]  /*1850*/  LDSM.16.M88.4 R212, [R2+0x4000] ;  /* 0x0040000002d4783b */ /* 0x0009e20000000200 */
[----:B------:R-:W-:-:S03]  /*1860*/  @P1 IADD3 R241, R6, -0x20, RZ ;  /* 0xffffffe006f11810 */ /* 0x000fc60007ffe0ff */
[----:B------:R-:W-:Y:S01]  /*1870*/  BAR.SYNC.DEFER_BLOCKING 0x0 ;  /* 0x0000000000007b1d */ /* 0x000fe20000010000 */
[----:B-1----:R-:W-:Y:S01]  /*1880*/  IMAD.U32 R4, RZ, RZ, UR9 ;  /* 0x00000009ff047e24 */ /* 0x002fe2000f8e00ff */
[----:B------:R-:W-:Y:S01]  /*1890*/  USHF.L.U32 UR9, UR4, 0x6, URZ ;  /* 0x0000000604097899 */ /* 0x000fe2000800063f */
[C---:B------:R-:W-:Y:S02]  /*18a0*/  IADD3 R235, R241.reuse, 0x800, RZ ;  /* 0x00000800f1eb7810 */ /* 0x040fe40007ffe0ff */
[C---:B------:R-:W-:Y:S01]  /*18b0*/  IADD3 R234, R241.reuse, 0x1000, RZ ;  /* 0x00001000f1ea7810 */ /* 0x040fe20007ffe0ff */
[----:B------:R-:W-:Y:S01]  /*18c0*/  UIADD3 UR14, UP0, UR9, 0x80, URZ ;  /* 0x00000080090e7890 */ /* 0x000fe2000ff1e03f */
[C---:B------:R-:W-:Y:S02]  /*18d0*/  IADD3 R233, R241.reuse, 0x1800, RZ ;  /* 0x00001800f1e97810 */ /* 0x040fe40007ffe0ff */
[C---:B------:R-:W-:Y:S02]  /*18e0*/  IADD3 R232, R241.reuse, 0x2000, RZ ;  /* 0x00002000f1e87810 */ /* 0x040fe40007ffe0ff */
[----:B------:R-:W-:-:S02]  /*18f0*/  IADD3 R231, R241, 0x2800, RZ ;  /* 0x00002800f1e77810 */ /* 0x000fc40007ffe0ff */
[C---:B------:R-:W-:Y:S02]  /*1900*/  IADD3 R230, R241.reuse, 0x3000, RZ ;  /* 0x00003000f1e67810 */ /* 0x040fe40007ffe0ff */
[C---:B------:R-:W-:Y:S01]  /*1910*/  IADD3 R229, R241.reuse, 0x3800, RZ ;  /* 0x00003800f1e57810 */ /* 0x040fe20007ffe0ff */
[----:B----4-:R-:W-:Y:S01]  /*1920*/  IMAD R2, R36, c[0x0][0x208], RZ ;  /* 0x0000820024027a24 */ /* 0x010fe200078e02ff */
[C---:B------:R-:W-:Y:S02]  /*1930*/  IADD3 R227, R241.reuse, 0x4000, RZ ;  /* 0x00004000f1e37810 */ /* 0x040fe40007ffe0ff */
[----:B------:R-:W-:Y:S01]  /*1940*/  IADD3 R226, R241, 0x4800, RZ ;  /* 0x00004800f1e27810 */ /* 0x000fe20007ffe0ff */
[----:B------:R-:W-:Y:S01]  /*1950*/  IMAD R2, R33, c[0x0][0x20c], R2 ;  /* 0x0000830021027a24 */ /* 0x000fe200078e0202 */
[----:B------:R-:W-:-:S04]  /*1960*/  DEPBAR.LE SB0, 0x0 ;  /* 0x000080000000791a */ /* 0x000fc80000000000 */
[----:B------:R-:W-:Y:S01]  /*1970*/  BAR.SYNC.DEFER_BLOCKING 0x0 ;  /* 0x0000000000007b1d */ /* 0x000fe20000010000 */
[----:B------:R-:W-:Y:S01]  /*1980*/  IMAD.IADD R3, R35, 0x1, R2 ;  /* 0x0000000123037824 */ /* 0x000fe200078e0202 */
[C---:B------:R-:W-:Y:S01]  /*1990*/  IADD3 R225, R241.reuse, 0x5000, RZ ;  /* 0x00005000f1e17810 */ /* 0x040fe20007ffe0ff */
[----:B------:R-:W-:Y:S01]  /*19a0*/  IMAD.MOV.U32 R2, RZ, RZ, R34 ;  /* 0x000000ffff027224 */ /* 0x000fe200078e0022 */
[C---:B------:R-:W-:Y:S02]  /*19b0*/  IADD3 R224, R241.reuse, 0x5800, RZ ;  /* 0x00005800f1e07810 */ /* 0x040fe40007ffe0ff */
[C---:B------:R-:W-:Y:S01]  /*19c0*/  IADD3 R223, R241.reuse, 0x6000, RZ ;  /* 0x00006000f1df7810 */ /* 0x040fe20007ffe0ff */
[----:B------:R-:W-:Y:S01]  /*19d0*/  IMAD.WIDE.U32 R2, R30, c[0x0][0x210], R2 ;  /* 0x000084001e027a25 */ /* 0x000fe200078e0002 */
[C---:B------:R-:W-:Y:S02]  /*19e0*/  IADD3 R222, R241.reuse, 0x6800, RZ ;  /* 0x00006800f1de7810 */ /* 0x040fe40007ffe0ff */
[----:B------:R-:W-:-:S02]  /*19f0*/  IADD3 R221, R241, 0x7000, RZ ;  /* 0x00007000f1dd7810 */ /* 0x000fc40007ffe0ff */
[----:B------:R-:W-:Y:S02]  /*1a00*/  IADD3 R3, R3, R31, RZ ;  /* 0x0000001f03037210 */ /* 0x000fe40007ffe0ff */
[----:B------:R-:W-:-:S03]  /*1a10*/  IADD3 R220, R241, 0x7800, RZ ;  /* 0x00007800f1dc7810 */ /* 0x000fc60007ffe0ff */
[----:B------:R-:W-:-:S04]  /*1a20*/  IMAD.WIDE.U32 R250, R250, c[0x0][0x218], R2 ;  /* 0x00008600fafa7a25 */ /* 0x000fc800078e0002 */
[----:B------:R-:W-:Y:S01]  /*1a30*/  IMAD.U32 R2, RZ, RZ, UR12 ;  /* 0x0000000cff027e24 */ /* 0x000fe2000f8e00ff */
[----:B------:R-:W-:Y:S01]  /*1a40*/  UMOV UR12, 0x6 ;  /* 0x00000006000c7882 */ /* 0x000fe20000000000 */
[----:B------:R-:W-:Y:S01]  /*1a50*/  IMAD.U32 R3, RZ, RZ, UR13 ;  /* 0x0000000dff037e24 */ /* 0x000fe2000f8e00ff */
[----:B------:R-:W3:Y:S01]  /*1a60*/  LDSM.16.M88.4 R84, [R242+0x8900] ;  /* 0x00890000f254783b */ /* 0x000ee20000000200 */
[----:B------:R-:W-:Y:S01]  /*1a70*/  IMAD.IADD R245, R251, 0x1, R245 ;  /* 0x00000001fbf57824 */ /* 0x000fe200078e02f5 */
[C---:B------:R-:W-:Y:S01]  /*1a80*/  LEA R3, P1, R2.reuse, R250, 0x7 ;  /* 0x000000fa02037211 */ /* 0x040fe200078238ff */
[----:B------:R-:W-:Y:S01]  /*1a90*/  USHF.L.U64.HI UR12, UR4, UR12, UR5 ;  /* 0x0000000c040c7299 */ /* 0x000fe20008010205 */
[----:B--2---:R-:W5:Y:S02]  /*1aa0*/  LDSM.16.M88.4 R12, [R242+0x8100] ;  /* 0x00810000f20c783b */ /* 0x004f640000000200 */
[----:B------:R-:W-:Y:S01]  /*1ab0*/  LEA.HI.X R4, R2, R245, R4, 0x7, P1 ;  /* 0x000000f502047211 */ /* 0x000fe200008f3c04 */
[----:B------:R-:W-:Y:S01]  /*1ac0*/  UIADD3.X UR13, URZ, UR12, URZ, UP0, !UPT ;  /* 0x0000000c3f0d7290 */ /* 0x000fe200087fe43f */
[----:B------:R-:W1:Y:S01]  /*1ad0*/  LDSM.16.M88.4 R20, [R241+0x800] ;  /* 0x00080000f114783b */ /* 0x000e620000000200 */
[----:B------:R-:W-:Y:S01]  /*1ae0*/  IADD3 R2, -R32, UR15, RZ ;  /* 0x0000000f20027c10 */ /* 0x000fe2000fffe1ff */
[----:B------:R-:W-:Y:S01]  /*1af0*/  UISETP.GE.AND UP0, UPT, UR19, 0x81, UPT ;  /* 0x000000811300788c */ /* 0x000fe2000bf06270 */
[----:B------:R-:W-:Y:S01]  /*1b00*/  LEA R34, P1, R3, c[0x0][0x1f8], 0x1 ;  /* 0x00007e0003227a11 */ /* 0x000fe200078208ff */
[----:B------:R-:W2:Y:S01]  /*1b10*/  LDSM.16.M88.4 R24, [R241] ;  /* 0x00000000f118783b */ /* 0x000ea20000000200 */
[----:B------:R-:W-:-:S02]  /*1b20*/  ISETP.LT.OR P5, PT, R2, 0x1, P3 ;  /* 0x000000010200780c */ /* 0x000fc40001fa1670 */
[C---:B------:R-:W-:Y:S01]  /*1b30*/  ISETP.LT.OR P6, PT, R2.reuse, 0x1, P0 ;  /* 0x000000010200780c */ /* 0x040fe200007c1670 */
[----:B------:R-:W4:Y:S01]  /*1b40*/  LDSM.16.M88.4 R76, [R242+0x9100] ;  /* 0x00910000f24c783b */ /* 0x000f220000000200 */
[C---:B------:R-:W-:Y:S02]  /*1b50*/  ISETP.LT.OR P4, PT, R2.reuse, 0x21, P3 ;  /* 0x000000210200780c */ /* 0x040fe40001f81670 */
[----:B------:R-:W-:Y:S01]  /*1b60*/  LEA.HI.X R35, R3, c[0x0][0x1fc], R4, 0x1, P1 ;  /* 0x00007f0003237a11 */ /* 0x000fe200008f0c04 */
[----:B------:R-:W-:Y:S04]  /*1b70*/  LDSM.16.M88.4 R100, [R241+0x1000] ;  /* 0x00100000f164783b */ /* 0x000fe80000000200 */
[----:B------:R-:W1:Y:S04]  /*1b80*/  LDSM.16.M88.4 R44, [R242+0xa100] ;  /* 0x00a10000f22c783b */ /* 0x000e680000000200 */
[----:B------:R-:W-:Y:S04]  /*1b90*/  LDSM.16.M88.4 R52, [R242+0x9900] ;  /* 0x00990000f234783b */ /* 0x000fe80000000200 */
[----:B------:R-:W1:Y:S04]  /*1ba0*/  LDSM.16.M88.4 R36, [R242+0xa900] ;  /* 0x00a90000f224783b */ /* 0x000e680000000200 */
[----:B------:R-:W-:Y:S01]  /*1bb0*/  LDSM.16.M88.4 R28, [R242+0xb100] ;  /* 0x00b10000f21c783b */ /* 0x000fe20000000200 */
[C---:B---3--:R-:W-:Y:S03]  /*1bc0*/  HMMA.16816.F32 R8, R136.reuse, R84, RZ ;  /* 0x000000548808723c */ /* 0x048fe600000018ff */
[----:B------:R-:W-:Y:S04]  /*1bd0*/  LDSM.16.M88.4 R96, [R241+0x1800] ;  /* 0x00180000f160783b */ /* 0x000fe80000000200 */
[----:B------:R-:W-:Y:S01]  /*1be0*/  LDSM.16.M88.4 R88, [R241+0x2000] ;  /* 0x00200000f158783b */ /* 0x000fe20000000200 */
[C---:B------:R-:W-:Y:S03]  /*1bf0*/  HMMA.16816.F32 R84, R136.reuse, R86, RZ ;  /* 0x000000568854723c */ /* 0x040fe600000018ff */
[----:B------:R-:W-:Y:S04]  /*1c00*/  LDSM.16.M88.4 R68, [R241+0x2800] ;  /* 0x00280000f144783b */ /* 0x000fe80000000200 */
[----:B------:R-:W-:Y:S01]  /*1c10*/  LDSM.16.M88.4 R64, [R241+0x3000] ;  /* 0x00300000f140783b */ /* 0x000fe20000000200 */
[C---:B-----5:R-:W-:Y:S03]  /*1c20*/  HMMA.16816.F32 R16, R136.reuse, R12, RZ ;  /* 0x0000000c8810723c */ /* 0x060fe600000018ff */
[----:B------:R-:W-:Y:S05]  /*1c30*/  LDSM.16.M88.4 R60, [R241+0x3800] ;  /* 0x00380000f13c783b */ /* 0x000fea0000000200 */
[----:B------:R-:W-:Y:S08]  /*1c40*/  HMMA.16816.F32 R12, R136, R14, RZ ;  /* 0x0000000e880c723c */ /* 0x000ff000000018ff */
[C---:B-1----:R-:W-:Y:S08]  /*1c50*/  HMMA.16816.F32 R8, R172.reuse, R20, R8 ;  /* 0x00000014ac08723c */ /* 0x042ff00000001808 */
[C---:B------:R-:W-:Y:S01]  /*1c60*/  HMMA.16816.F32 R84, R172.reuse, R22, R84 ;  /* 0x00000016ac54723c */ /* 0x040fe20000001854 */
[----:B------:R-:W1:Y:S04]  /*1c70*/  LDSM.16.M88.4 R20, [R242+0xb900] ;  /* 0x00b90000f214783b */ /* 0x000e680000000200 */
[----:B------:R-:W-:Y:S01]  /*1c80*/  @!PT LDS RZ, [RZ] ;  /* 0x00000000fffff984 */ /* 0x000fe20000000800 */
[----:B------:R-:W-:Y:S01]  /*1c90*/  @!PT LDS RZ, [RZ] ;  /* 0x00000000fffff984 */ /* 0x000fe20000000800 */
[----:B------:R-:W-:Y:S01]  /*1ca0*/  @!PT LDS RZ, [RZ] ;  /* 0x00000000fffff984 */ /* 0x000fe20000000800 */
[----:B------:R3:W-:Y:S03]  /*1cb0*/  LDGSTS.E.BYPASS.LTC128B.128 [R243+0x100], [R34.64], !P5 ;  /* 0x0010000022f37fae */ /* 0x0007e6000e901d50 */
[----:B--2---:R-:W-:Y:S01]  /*1cc0*/  HMMA.16816.F32 R16, R172, R24, R16 ;  /* 0x00000018ac10723c */ /* 0x004fe20000001810 */
[----:B------:R3:W-:Y:S01]  /*1cd0*/  LDGSTS.E.BYPASS.LTC128B.128 [R243+0x4100], [R34.64+0x80], !P6 ;  /* 0x0410008022f37fae */ /* 0x0007e2000f101d50 */
[----:B------:R-:W-:-:S05]  /*1ce0*/  ISETP.LT.OR P6, PT, R2, 0x21, P0 ;  /* 0x000000210200780c */ /* 0x000fca00007c1670 */
[----:B------:R-:W-:Y:S01]  /*1cf0*/  IADD3 R24, P1, R34, UR9, RZ ;  /* 0x0000000922187c10 */ /* 0x000fe2000ff3e0ff */
[----:B----4-:R-:W-:Y:S03]  /*1d00*/  HMMA.16816.F32 R80, R136, R76, RZ ;  /* 0x0000004c8850723c */ /* 0x010fe600000018ff */
[----:B------:R-:W-:-:S05]  /*1d10*/  IADD3.X R25, R35, UR12, RZ, P1, !PT ;  /* 0x0000000c23197c10 */ /* 0x000fca0008ffe4ff */
[----:B------:R-:W-:Y:S01]  /*1d20*/  HMMA.16816.F32 R12, R172, R26, R12 ;  /* 0x0000001aac0c723c */ /* 0x000fe2000000180c */
[----:B------:R1:W-:Y:S01]  /*1d30*/  LDGSTS.E.BYPASS.LTC128B.128 [R243+0x1100], [R24.64], !P4 ;  /* 0x0110000018f37fae */ /* 0x0003e2000e101d50 */
[----:B------:R-:W-:-:S04]  /*1d40*/  IADD3 R92, P4, R24, UR9, RZ ;  /* 0x00000009185c7c10 */ /* 0x000fc8000ff9e0ff */
[----:B------:R-:W-:Y:S02]  /*1d50*/  IADD3.X R93, R25, UR12, RZ, P4, !PT ;  /* 0x0000000c195d7c10 */ /* 0x000fe4000a7fe4ff */
[----:B------:R-:W-:Y:S01]  /*1d60*/  MOV R27, UR9 ;  /* 0x00000009001b7c02 */ /* 0x000fe20008000f00 */
[----:B------:R-:W-:Y:S01]  /*1d70*/  HMMA.16816.F32 R48, R136, R44, RZ ;  /* 0x0000002c8830723c */ /* 0x000fe200000018ff */
[----:B------:R-:W-:Y:S02]  /*1d80*/  IADD3 R104, P4, R92, UR9, RZ ;  /* 0x000000095c687c10 */ /* 0x000fe4000ff9e0ff */
[----:B------:R-:W-:Y:S02]  /*1d90*/  IADD3 R26, P5, P1, R27, 0x80, R34 ;  /* 0x000000801b1a7810 */ /* 0x000fe400079be022 */
[----:B------:R-:W-:Y:S02]  /*1da0*/  IADD3.X R105, R93, UR12, RZ, P4, !PT ;  /* 0x0000000c5d697c10 */ /* 0x000fe4000a7fe4ff */
[----:B------:R-:W-:Y:S01]  /*1db0*/  IADD3.X R27, RZ, UR12, R35, P5, P1 ;  /* 0x0000000cff1b7c10 */ /* 0x000fe2000afe2423 */
[----:B------:R-:W-:Y:S01]  /*1dc0*/  HMMA.16816.F32 R80, R172, R100, R80 ;  /* 0x00000064ac50723c */ /* 0x000fe20000001850 */
[----:B------:R-:W-:-:S02]  /*1dd0*/  ISETP.LT.OR P1, PT, R2, 0x41, P3 ;  /* 0x000000410200780c */ /* 0x000fc40001f21670 */
[----:B------:R-:W-:Y:S01]  /*1de0*/  IADD3 R106, P5, R24, UR14, RZ ;  /* 0x0000000e186a7c10 */ /* 0x000fe2000ffbe0ff */
[----:B------:R1:W-:Y:S01]  /*1df0*/  LDGSTS.E.BYPASS.LTC128B.128 [R243+0x5100], [R26.64], !P6 ;  /* 0x051000001af37fae */ /* 0x0003e2000f101d50 */
[C---:B------:R-:W-:Y:S02]  /*1e00*/  ISETP.LT.OR P6, PT, R2.reuse, 0x41, P0 ;  /* 0x000000410200780c */ /* 0x040fe400007c1670 */
[----:B------:R-:W-:Y:S01]  /*1e10*/  IADD3.X R107, R25, UR13, RZ, P5, !PT ;  /* 0x0000000d196b7c10 */ /* 0x000fe2000affe4ff */
[C---:B------:R-:W-:Y:S01]  /*1e20*/  HMMA.16816.F32 R44, R136.reuse, R46, RZ ;  /* 0x0000002e882c723c */ /* 0x040fe200000018ff */
[C---:B------:R-:W-:Y:S02]  /*1e30*/  ISETP.LT.OR P5, PT, R2.reuse, 0x61, P3 ;  /* 0x000000610200780c */ /* 0x040fe40001fa1670 */
[----:B------:R-:W-:Y:S01]  /*1e40*/  ISETP.LT.OR P4, PT, R2, 0x61, P0 ;  /* 0x000000610200780c */ /* 0x000fe20000781670 */
[----:B------:R-:W-:Y:S02]  /*1e50*/  IMAD.MOV.U32 R2, RZ, RZ, 0x40 ;  /* 0x00000040ff027424 */ /* 0x000fe400078e00ff */
[----:B------:R2:W-:Y:S01]  /*1e60*/  LDGSTS.E.BYPASS.LTC128B.128 [R243+0x2100], [R92.64], !P1 ;  /* 0x021000005cf37fae */ /* 0x0005e2000c901d50 */
[----:B------:R-:W-:Y:S01]  /*1e70*/  IADD3 R100, P1, R92, UR14, RZ ;  /* 0x0000000e5c647c10 */ /* 0x000fe2000ff3e0ff */
[----:B------:R-:W-:Y:S01]  /*1e80*/  HMMA.16816.F32 R40, R136, R36, RZ ;  /* 0x000000248828723c */ /* 0x000fe200000018ff */
[----:B------:R-:W-:Y:S01]  /*1e90*/  SEL R2, R2, 0xffffffc0, !P2 ;  /* 0xffffffc002027807 */ /* 0x000fe20005000000 */
[----:B------:R4:W-:Y:S01]  /*1ea0*/  LDGSTS.E.BYPASS.LTC128B.128 [R243+0x6100], [R106.64], !P6 ;  /* 0x061000006af37fae */ /* 0x0009e2000f101d50 */
[----:B------:R-:W-:-:S02]  /*1eb0*/  IADD3.X R101, R93, UR13, RZ, P1, !PT ;  /* 0x0000000d5d657c10 */ /* 0x000fc40008ffe4ff */
[----:B------:R-:W-:Y:S01]  /*1ec0*/  PLOP3.LUT P1, PT, PT, PT, UP0, 0x80, 0x0 ;  /* 0x000000000000781c */ /* 0x000fe20003f2f008 */
[----:B------:R-:W-:Y:S01]  /*1ed0*/  IMAD.IADD R239, R242, 0x1, R2 ;  /* 0x00000001f2ef7824 */ /* 0x000fe200078e0202 */
[----:B------:R4:W-:Y:S01]  /*1ee0*/  LDGSTS.E.BYPASS.LTC128B.128 [R243+0x3100], [R104.64], !P5 ;  /* 0x0310000068f37fae */ /* 0x0009e2000e901d50 */
[C---:B------:R-:W-:Y:S01]  /*1ef0*/  HMMA.16816.F32 R76, R136.reuse, R78, RZ ;  /* 0x0000004e884c723c */ /* 0x040fe200000018ff */
[----:B------:R-:W-:Y:S02]  /*1f00*/  IMAD.IADD R228, R2, 0x1, R241 ;  /* 0x0000000102e47824 */ /* 0x000fe400078e02f1 */
[----:B------:R5:W-:Y:S04]  /*1f10*/  LDGSTS.E.BYPASS.LTC128B.128 [R243+0x7100], [R100.64], !P4 ;  /* 0x0710000064f37fae */ /* 0x000be8000e101d50 */
[----:B------:R-:W5:Y:S01]  /*1f20*/  LDSM.16.M88.4 R56, [R239+0x8100] ;  /* 0x00810000ef38783b */ /* 0x000f620000000200 */
[C---:B-1----:R-:W-:Y:S03]  /*1f30*/  HMMA.16816.F32 R24, R136.reuse, R20, RZ ;  /* 0x000000148818723c */ /* 0x042fe600000018ff */
[----:B------:R-:W-:Y:S04]  /*1f40*/  LDSM.16.M88.4 R108, [R239+0x9900] ;  /* 0x00990000ef6c783b */ /* 0x000fe80000000200 */
[----:B------:R-:W0:Y:S01]  /*1f50*/  LDGDEPBAR ;  /* 0x00000000000079af */ /* 0x000e220000000000 */
[C---:B------:R-:W-:Y:S03]  /*1f60*/  HMMA.16816.F32 R20, R136.reuse, R22, RZ ;  /* 0x000000168814723c */ /* 0x040fe600000018ff */
[----:B--2---:R-:W-:Y:S05]  /*1f70*/  LDSM.16.M88.4 R92, [R239+0x8900] ;  /* 0x00890000ef5c783b */ /* 0x004fea0000000200 */
[C---:B------:R-:W-:Y:S01]  /*1f80*/  HMMA.16816.F32 R36, R136.reuse, R38, RZ ;  /* 0x000000268824723c */ /* 0x040fe200000018ff */
[----:B----4-:R-:W-:Y:S07]  /*1f90*/  LDSM.16.M88.4 R104, [R228] ;  /* 0x00000000e468783b */ /* 0x010fee0000000200 */
[C---:B---3--:R-:W-:Y:S08]  /*1fa0*/  HMMA.16816.F32 R32, R136.reuse, R28, RZ ;  /* 0x0000001c8820723c */ /* 0x048ff000000018ff */
[----:B------:R-:W-:Y:S08]  /*1fb0*/  HMMA.16816.F32 R28, R136, R30, RZ ;  /* 0x0000001e881c723c */ /* 0x000ff000000018ff */
[C---:B------:R-:W-:Y:S08]  /*1fc0*/  HMMA.16816.F32 R48, R172.reuse, R88, R48 ;  /* 0x00000058ac30723c */ /* 0x040ff00000001830 */
[C---:B------:R-:W-:Y:S01]  /*1fd0*/  HMMA.16816.F32 R44, R172.reuse, R90, R44 ;  /* 0x0000005aac2c723c */ /* 0x040fe2000000182c */
[----:B------:R-:W1:Y:S07]  /*1fe0*/  LDSM.16.M88.4 R88, [R239+0x9100] ;  /* 0x00910000ef58783b */ /* 0x000e6e0000000200 */
[C---:B------:R-:W-:Y:S08]  /*1ff0*/  HMMA.16816.F32 R24, R172.reuse, R60, R24 ;  /* 0x0000003cac18723c */ /* 0x040ff00000001818 */
[----:B------:R-:W-:Y:S01]  /*2000*/  HMMA.16816.F32 R20, R172, R62, R20 ;  /* 0x0000003eac14723c */ /* 0x000fe20000001814 */
[----:B------:R-:W2:Y:S07]  /*2010*/  LDSM.16.M88.4 R60, [R239+0xb100] ;  /* 0x00b10000ef3c783b */ /* 0x000eae0000000200 */
[C---:B------:R-:W-:Y:S08]  /*2020*/  HMMA.16816.F32 R72, R136.reuse, R52, RZ ;  /* 0x000000348848723c */ /* 0x040ff000000018ff */
[----:B------:R-:W-:Y:S08]  /*2030*/  HMMA.16816.F32 R52, R136, R54, RZ ;  /* 0x000000368834723c */ /* 0x000ff000000018ff */
[C---:B------:R-:W-:Y:S01]  /*2040*/  HMMA.16816.F32 R76, R172.reuse, R102, R76 ;  /* 0x00000066ac4c723c */ /* 0x040fe2000000184c */
[----:B-----5:R-:W-:Y:S07]  /*2050*/  LDSM.16.M88.4 R100, [R228+0x800] ;  /* 0x00080000e464783b */ /* 0x020fee0000000200 */
[C---:B------:R-:W-:Y:S08]  /*2060*/  HMMA.16816.F32 R40, R172.reuse, R68, R40 ;  /* 0x00000044ac28723c */ /* 0x040ff00000001828 */
[----:B------:R-:W-:Y:S01]  /*2070*/  HMMA.16816.F32 R36, R172, R70, R36 ;  /* 0x00000046ac24723c */ /* 0x000fe20000001824 */
[----:B------:R-:W3:Y:S07]  /*2080*/  LDSM.16.M88.4 R68, [R239+0xa100] ;  /* 0x00a10000ef44783b */ /* 0x000eee0000000200 */
[C---:B------:R-:W-:Y:S08]  /*2090*/  HMMA.16816.F32 R16, R176.reuse, R56, R16 ;  /* 0x00000038b010723c */ /* 0x040ff00000001810 */
[----:B------:R-:W-:Y:S01]  /*20a0*/  HMMA.16816.F32 R12, R176, R58, R12 ;  /* 0x0000003ab00c723c */ /* 0x000fe2000000180c */
[----:B------:R-:W4:Y:S07]  /*20b0*/  LDSM.16.M88.4 R56, [R239+0xb900] ;  /* 0x00b90000ef38783b */ /* 0x000f2e0000000200 */
[C---:B------:R-:W-:Y:S08]  /*20c0*/  HMMA.16816.F32 R32, R172.reuse, R64, R32 ;  /* 0x00000040ac20723c */ /* 0x040ff00000001820 */
[C---:B------:R-:W-:Y:S01]  /*20d0*/  HMMA.16816.F32 R28, R172.reuse, R66, R28 ;  /* 0x00000042ac1c723c */ /* 0x040fe2000000181c */
[----:B------:R-:W5:Y:S07]  /*20e0*/  LDSM.16.M88.4 R64, [R239+0xa900] ;  /* 0x00a90000ef40783b */ /* 0x000f6e0000000200 */
[C---:B------:R-:W-:Y:S08]  /*20f0*/  HMMA.16816.F32 R72, R172.reuse, R96, R72 ;  /* 0x00000060ac48723c */ /* 0x040ff00000001848 */
[----:B------:R-:W-:Y:S01]  /*2100*/  HMMA.16816.F32 R52, R172, R98, R52 ;  /* 0x00000062ac34723c */ /* 0x000fe20000001834 */
[----:B------:R-:W-:Y:S07]  /*2110*/  LDSM.16.M88.4 R96, [R228+0x1000] ;  /* 0x00100000e460783b */ /* 0x000fee0000000200 */
[C---:B-1----:R-:W-:Y:S08]  /*2120*/  HMMA.16816.F32 R80, R176.reuse, R88, R80 ;  /* 0x00000058b050723c */ /* 0x042ff00000001850 */
[C---:B------:R-:W-:Y:S01]  /*2130*/  HMMA.16816.F32 R76, R176.reuse, R90, R76 ;  /* 0x0000005ab04c723c */ /* 0x040fe2000000184c */
[----:B------:R-:W1:Y:S07]  /*2140*/  LDSM.16.M88.4 R88, [R228+0x2000] ;  /* 0x00200000e458783b */ /* 0x000e6e0000000200 */
[C---:B------:R-:W-:Y:S08]  /*2150*/  HMMA.16816.F32 R8, R176.reuse, R92, R8 ;  /* 0x0000005cb008723c */ /* 0x040ff00000001808 */
[C---:B------:R-:W-:Y:S01]  /*2160*/  HMMA.16816.F32 R84, R176.reuse, R94, R84 ;  /* 0x0000005eb054723c */ /* 0x040fe20000001854 */
[----:B------:R-:W1:Y:S07]  /*2170*/  LDSM.16.M88.4 R92, [R228+0x1800] ;  /* 0x00180000e45c783b */ /* 0x000e6e0000000200 */
[C---:B--2---:R-:W-:Y:S08]  /*2180*/  HMMA.16816.F32 R32, R176.reuse, R60, R32 ;  /* 0x0000003cb020723c */ /* 0x044ff00000001820 */
[C---:B------:R-:W-:Y:S01]  /*2190*/  HMMA.16816.F32 R28, R176.reuse, R62, R28 ;  /* 0x0000003eb01c723c */ /* 0x040fe2000000181c */
[----:B------:R-:W2:Y:S07]  /*21a0*/  LDSM.16.M88.4 R60, [R228+0x2800] ;  /* 0x00280000e43c783b */ /* 0x000eae0000000200 */
[C---:B---3--:R-:W-:Y:S08]  /*21b0*/  HMMA.16816.F32 R48, R176.reuse, R68, R48 ;  /* 0x00000044b030723c */ /* 0x048ff00000001830 */
[C---:B------:R-:W-:Y:S01]  /*21c0*/  HMMA.16816.F32 R44, R176.reuse, R70, R44 ;  /* 0x00000046b02c723c */ /* 0x040fe2000000182c */
[----:B------:R-:W-:Y:S07]  /*21d0*/  LDSM.16.M88.4 R68, [R228+0x3000] ;  /* 0x00300000e444783b */ /* 0x000fee0000000200 */
[C---:B------:R-:W-:Y:S08]  /*21e0*/  HMMA.16816.F32 R72, R176.reuse, R108, R72 ;  /* 0x0000006cb048723c */ /* 0x040ff00000001848 */
[C---:B------:R-:W-:Y:S08]  /*21f0*/  HMMA.16816.F32 R52, R176.reuse, R110, R52 ;  /* 0x0000006eb034723c */ /* 0x040ff00000001834 */
[C---:B----4-:R-:W-:Y:S08]  /*2200*/  HMMA.16816.F32 R24, R176.reuse, R56, R24 ;  /* 0x00000038b018723c */ /* 0x050ff00000001818 */
[C---:B-----5:R-:W-:Y:S08]  /*2210*/  HMMA.16816.F32 R40, R176.reuse, R64, R40 ;  /* 0x00000040b028723c */ /* 0x060ff00000001828 */
[C---:B------:R-:W-:Y:S08]  /*2220*/  HMMA.16816.F32 R36, R176.reuse, R66, R36 ;  /* 0x00000042b024723c */ /* 0x040ff00000001824 */
[----:B------:R-:W-:Y:S01]  /*2230*/  HMMA.16816.F32 R56, R176, R58, R20 ;  /* 0x0000003ab038723c */ /* 0x000fe20000001814 */
[----:B------:R-:W3:Y:S07]  /*2240*/  LDSM.16.M88.4 R20, [R242+0xc100] ;  /* 0x00c10000f214783b */ /* 0x000eee0000000200 */
[C---:B------:R-:W-:Y:S08]  /*2250*/  HMMA.16816.F32 R16, R180.reuse, R104, R16 ;  /* 0x00000068b410723c */ /* 0x040ff00000001810 */
[C---:B------:R-:W-:Y:S08]  /*2260*/  HMMA.16816.F32 R12, R180.reuse, R106, R12 ;  /* 0x0000006ab40c723c */ /* 0x040ff0000000180c */
[C---:B-1----:R-:W-:Y:S01]  /*2270*/  HMMA.16816.F32 R64, R180.reuse, R88, R48 ;  /* 0x00000058b440723c */ /* 0x042fe20000001830 */
[----:B------:R-:W-:Y:S07]  /*2280*/  LDSM.16.M88.4 R48, [R241+0x4000] ;  /* 0x00400000f130783b */ /* 0x000fee0000000200 */
[C---:B------:R-:W-:Y:S01]  /*2290*/  HMMA.16816.F32 R44, R180.reuse, R90, R44 ;  /* 0x0000005ab42c723c */ /* 0x040fe2000000182c */
[----:B------:R-:W1:Y:S07]  /*22a0*/  LDSM.16.M88.4 R88, [R242+0xc900] ;  /* 0x00c90000f258783b */ /* 0x000e6e0000000200 */
[C---:B------:R-:W-:Y:S08]  /*22b0*/  HMMA.16816.F32 R72, R180.reuse, R92, R72 ;  /* 0x0000005cb448723c */ /* 0x040ff00000001848 */
[C---:B------:R-:W-:Y:S08]  /*22c0*/  HMMA.16816.F32 R52, R180.reuse, R94, R52 ;  /* 0x0000005eb434723c */ /* 0x040ff00000001834 */
[C---:B--2---:R-:W-:Y:S01]  /*22d0*/  HMMA.16816.F32 R92, R180.reuse, R60, R40 ;  /* 0x0000003cb45c723c */ /* 0x044fe20000001828 */
[----:B------:R-:W-:Y:S07]  /*22e0*/  LDSM.16.M88.4 R40, [R239+0xc100] ;  /* 0x00c10000ef28783b */ /* 0x000fee0000000200 */
[C---:B------:R-:W-:Y:S01]  /*22f0*/  HMMA.16816.F32 R36, R180.reuse, R62, R36 ;  /* 0x0000003eb424723c */ /* 0x040fe20000001824 */
[----:B------:R-:W2:Y:S07]  /*2300*/  LDSM.16.M88.4 R60, [R228+0x3800] ;  /* 0x00380000e43c783b */ /* 0x000eae0000000200 */
[----:B------:R-:W-:Y:S08]  /*2310*/  HMMA.16816.F32 R8, R180, R100, R8 ;  /* 0x00000064b408723c */ /* 0x000ff00000001808 */
[C---:B---3--:R-:W-:Y:S08]  /*2320*/  HMMA.16816.F32 R16, R184.reuse, R20, R16 ;  /* 0x00000014b810723c */ /* 0x048ff00000001810 */
[C---:B------:R-:W-:Y:S01]  /*2330*/  HMMA.16816.F32 R12, R184.reuse, R22, R12 ;  /* 0x00000016b80c723c */ /* 0x040fe2000000180c */
[----:B------:R-:W3:Y:S07]  /*2340*/  LDSM.16.M88.4 R20, [R241+0x4800] ;  /* 0x00480000f114783b */ /* 0x000eee0000000200 */
[----:B-1----:R-:W-:Y:S08]  /*2350*/  HMMA.16816.F32 R8, R184, R88, R8 ;  /* 0x00000058b808723c */ /* 0x002ff00000001808 */
[C---:B------:R-:W-:Y:S08]  /*2360*/  HMMA.16816.F32 R84, R180.reuse, R102, R84 ;  /* 0x00000066b454723c */ /* 0x040ff00000001854 */
[C---:B------:R-:W-:Y:S01]  /*2370*/  HMMA.16816.F32 R100, R180.reuse, R68, R32 ;  /* 0x00000044b464723c */ /* 0x040fe20000001820 */
[----:B------:R-:W-:Y:S07]  /*2380*/  LDSM.16.M88.4 R32, [R228+0x4000] ;  /* 0x00400000e420783b */ /* 0x000fee0000000200 */
[C---:B------:R-:W-:Y:S08]  /*2390*/  HMMA.16816.F32 R28, R180.reuse, R70, R28 ;  /* 0x00000046b41c723c */ /* 0x040ff0000000181c */
[C---:B------:R-:W-:Y:S08]  /*23a0*/  HMMA.16816.F32 R80, R180.reuse, R96, R80 ;  /* 0x00000060b450723c */ /* 0x040ff00000001850 */
[----:B------:R-:W-:Y:S01]  /*23b0*/  HMMA.16816.F32 R76, R180, R98, R76 ;  /* 0x00000062b44c723c */ /* 0x000fe2000000184c */
[----:B------:R-:W1:Y:S07]  /*23c0*/  LDSM.16.M88.4 R96, [R242+0xd100] ;  /* 0x00d10000f260783b */ /* 0x000e6e0000000200 */
[C---:B------:R-:W-:Y:S08]  /*23d0*/  HMMA.16816.F32 R16, R188.reuse, R48, R16 ;  /* 0x00000030bc10723c */ /* 0x040ff00000001810 */
[----:B------:R-:W-:Y:S01]  /*23e0*/  HMMA.16816.F32 R12, R188, R50, R12 ;  /* 0x00000032bc0c723c */ /* 0x000fe2000000180c */
[----:B------:R-:W-:Y:S07]  /*23f0*/  LDSM.16.M88.4 R48, [R242+0xd900] ;  /* 0x00d90000f230783b */ /* 0x000fee0000000200 */
[----:B--2---:R-:W-:Y:S01]  /*2400*/  HMMA.16816.F32 R68, R180, R60, R24 ;  /* 0x0000003cb444723c */ /* 0x004fe20000001818 */
[----:B------:R-:W2:Y:S07]  /*2410*/  LDSM.16.M88.4 R24, [R239+0xc900] ;  /* 0x00c90000ef18783b */ /* 0x000eae0000000200 */
[----:B---3--:R-:W-:Y:S08]  /*2420*/  HMMA.16816.F32 R8, R188, R20, R8 ;  /* 0x00000014bc08723c */ /* 0x008ff00000001808 */
[----:B------:R-:W-:Y:S08]  /*2430*/  HMMA.16816.F32 R16, R192, R40, R16 ;  /* 0x00000028c010723c */ /* 0x000ff00000001810 */
[----:B------:R-:W-:Y:S01]  /*2440*/  HMMA.16816.F32 R56, R180, R62, R56 ;  /* 0x0000003eb438723c */ /* 0x000fe20000001838 */
[----:B------:R-:W-:Y:S07]  /*2450*/  LDSM.16.M88.4 R60, [R228+0x4800] ;  /* 0x00480000e43c783b */ /* 0x000fee0000000200 */
[----:B------:R-:W-:Y:S01]  /*2460*/  HMMA.16816.F32 R84, R184, R90, R84 ;  /* 0x0000005ab854723c */ /* 0x000fe20000001854 */
[----:B------:R-:W-:Y:S07]  /*2470*/  LDSM.16.M88.4 R88, [R242+0xe100] ;  /* 0x00e10000f258783b */ /* 0x000fee0000000200 */
[----:B------:R-:W-:Y:S01]  /*2480*/  HMMA.16816.F32 R12, R192, R42, R12 ;  /* 0x0000002ac00c723c */ /* 0x000fe2000000180c */
[----:B------:R-:W3:Y:S07]  /*2490*/  LDSM.16.M88.4 R40, [R241+0x5000] ;  /* 0x00500000f128783b */ /* 0x000eee0000000200 */
[C---:B-1----:R-:W-:Y:S08]  /*24a0*/  HMMA.16816.F32 R80, R184.reuse, R96, R80 ;  /* 0x00000060b850723c */ /* 0x042ff00000001850 */
[----:B------:R-:W-:Y:S08]  /*24b0*/  HMMA.16816.F32 R76, R184, R98, R76 ;  /* 0x00000062b84c723c */ /* 0x000ff0000000184c */
[----:B--2---:R-:W-:Y:S08]  /*24c0*/  HMMA.16816.F32 R8, R192, R24, R8 ;  /* 0x00000018c008723c */ /* 0x004ff00000001808 */
[----:B------:R-:W-:Y:S08]  /*24d0*/  HMMA.16816.F32 R16, R212, R32, R16 ;  /* 0x00000020d410723c */ /* 0x000ff00000001810 */
[C---:B------:R-:W-:Y:S01]  /*24e0*/  HMMA.16816.F32 R84, R188.reuse, R22, R84 ;  /* 0x00000016bc54723c */ /* 0x040fe20000001854 */
[----:B------:R-:W1:Y:S07]  /*24f0*/  LDSM.16.M88.4 R20, [R239+0xd100] ;  /* 0x00d10000ef14783b */ /* 0x000e6e0000000200 */
[----:B---3--:R-:W-:Y:S08]  /*2500*/  HMMA.16816.F32 R80, R188, R40, R80 ;  /* 0x00000028bc50723c */ /* 0x008ff00000001850 */
[----:B------:R-:W-:Y:S01]  /*2510*/  HMMA.16816.F32 R8, R212, R60, R8 ;  /* 0x0000003cd408723c */ /* 0x000fe20000001808 */
[----:B------:R-:W-:-:S02]  /*2520*/  FMUL.FTZ R2, R16, c[0x0][0x320] ;  /* 0x0000c80010027a20 */ /* 0x000fc40000410000 */
[----:B------:R-:W-:Y:S02]  /*2530*/  FMUL.FTZ R3, R17, c[0x0][0x320] ;  /* 0x0000c80011037a20 */ /* 0x000fe40000410000 */
[----:B------:R-:W-:Y:S02]  /*2540*/  FMUL.FTZ R4, R18, c[0x0][0x320] ;  /* 0x0000c80012047a20 */ /* 0x000fe40000410000 */
[----:B------:R-:W-:Y:S01]  /*2550*/  FMUL.FTZ R6, R19, c[0x0][0x320] ;  /* 0x0000c80013067a20 */ /* 0x000fe20000410000 */
[----:B------:R-:W-:Y:S01]  /*2560*/  HMMA.16816.F32 R76, R188, R42, R76 ;  /* 0x0000002abc4c723c */ /* 0x000fe2000000184c */
[----:B------:R-:W2:Y:S01]  /*2570*/  LDSM.16.M88.4 R16, [R241+0x5800] ;  /* 0x00580000f110783b */ /* 0x000ea20000000200 */
[----:B------:R-:W3:Y:S06]  /*2580*/  MUFU.TANH R2, R2 ;  /* 0x0000000200027308 */ /* 0x000eec0000002400 */
[----:B------:R-:W-:Y:S01]  /*2590*/  HMMA.16816.F32 R12, R212, R34, R12 ;  /* 0x00000022d40c723c */ /* 0x000fe2000000180c */
[----:B------:R-:W-:Y:S01]  /*25a0*/  LDSM.16.M88.4 R32, [R242+0xe900] ;  /* 0x00e90000f220783b */ /* 0x000fe20000000200 */
[----:B------:R-:W4:Y:S06]  /*25b0*/  MUFU.TANH R3, R3 ;  /* 0x0000000300037308 */ /* 0x000f2c0000002400 */
[----:B------:R-:W-:Y:S01]  /*25c0*/  HMMA.16816.F32 R84, R192, R26, R84 ;  /* 0x0000001ac054723c */ /* 0x000fe20000001854 */
[----:B------:R-:W5:Y:S01]  /*25d0*/  LDSM.16.M88.4 R24, [R228+0x5000] ;  /* 0x00500000e418783b */ /* 0x000f620000000200 */
[----:B------:R-:W1:Y:S06]  /*25e0*/  MUFU.TANH R4, R4 ;  /* 0x0000000400047308 */ /* 0x000e6c0000002400 */
[C---:B------:R-:W-:Y:S02]  /*25f0*/  HMMA.16816.F32 R72, R184.reuse, R48, R72 ;  /* 0x00000030b848723c */ /* 0x040fe40000001848 */
[----:B------:R-:W2:Y:S05]  /*2600*/  MUFU.TANH R6, R6 ;  /* 0x0000000600067308 */ /* 0x000eaa0000002400 */
[----:B------:R-:W-:Y:S01]  /*2610*/  FMUL.FTZ R48, R8, c[0x0][0x320] ;  /* 0x0000c80008307a20 */ /* 0x000fe20000410000 */
[----:B------:R-:W-:Y:S01]  /*2620*/  HMMA.16816.F32 R52, R184, R50, R52 ;  /* 0x00000032b834723c */ /* 0x000fe20000001834 */
[----:B------:R-:W-:-:S02]  /*2630*/  FMUL.FTZ R49, R9, c[0x0][0x320] ;  /* 0x0000c80009317a20 */ /* 0x000fc40000410000 */
[----:B------:R-:W-:Y:S02]  /*2640*/  FMUL.FTZ R12, R12, c[0x0][0x320] ;  /* 0x0000c8000c0c7a20 */ /* 0x000fe40000410000 */
[----:B------:R-:W-:Y:S01]  /*2650*/  FMUL.FTZ R41, R13, c[0x0][0x320] ;  /* 0x0000c8000d297a20 */ /* 0x000fe20000410000 */
[----:B------:R-:W2:Y:S01]  /*2660*/  MUFU.TANH R48, R48 ;  /* 0x0000003000307308 */ /* 0x000ea20000002400 */
[----:B------:R-:W-:Y:S01]  /*2670*/  FMUL.FTZ R50, R10, c[0x0][0x320] ;  /* 0x0000c8000a327a20 */ /* 0x000fe20000410000 */
[C---:B-1----:R-:W-:Y:S01]  /*2680*/  HMMA.16816.F32 R80, R192.reuse, R20, R80 ;  /* 0x00000014c050723c */ /* 0x042fe20000001850 */
[----:B------:R-:W-:Y:S02]  /*2690*/  FMUL.FTZ R51, R11, c[0x0][0x320] ;  /* 0x0000c8000b337a20 */ /* 0x000fe40000410000 */
[----:B------:R-:W1:Y:S01]  /*26a0*/  LDSM.16.M88.4 R8, [R241+0x6000] ;  /* 0x00600000f108783b */ /* 0x000e620000000200 */
[----:B------:R-:W-:Y:S02]  /*26b0*/  FMUL.FTZ R42, R14, c[0x0][0x320] ;  /* 0x0000c8000e2a7a20 */ /* 0x000fe40000410000 */
[----:B------:R2:W1:Y:S01]  /*26c0*/  MUFU.TANH R40, R12 ;  /* 0x0000000c00287308 */ /* 0x0004620000002400 */
[----:B------:R-:W-:Y:S01]  /*26d0*/  FMUL.FTZ R43, R15, c[0x0][0x320] ;  /* 0x0000c8000f2b7a20 */ /* 0x000fe20000410000 */
[----:B------:R-:W-:Y:S01]  /*26e0*/  HMMA.16816.F32 R76, R192, R22, R76 ;  /* 0x00000016c04c723c */ /* 0x000fe2000000184c */
[----:B------:R-:W-:Y:S05]  /*26f0*/  LDSM.16.M88.4 R20, [R228+0x5800] ;  /* 0x00580000e414783b */ /* 0x000fea0000000200 */
[----:B------:R-:W1:Y:S02]  /*2700*/  MUFU.TANH R41, R41 ;  /* 0x0000002900297308 */ /* 0x000e640000002400 */
[C---:B------:R-:W-:Y:S01]  /*2710*/  HMMA.16816.F32 R64, R184.reuse, R88, R64 ;  /* 0x00000058b840723c */ /* 0x040fe20000001840 */
[----:B--2---:R-:W2:Y:S05]  /*2720*/  LDSM.16.M88.4 R12, [R239+0xd900] ;  /* 0x00d90000ef0c783b */ /* 0x004eaa0000000200 */
[----:B------:R-:W1:Y:S02]  /*2730*/  MUFU.TANH R42, R42 ;  /* 0x0000002a002a7308 */ /* 0x000e640000002400 */
[----:B------:R-:W-:Y:S06]  /*2740*/  HMMA.16816.F32 R44, R184, R90, R44 ;  /* 0x0000005ab82c723c */ /* 0x000fec000000182c */
[----:B------:R-:W1:Y:S02]  /*2750*/  MUFU.TANH R43, R43 ;  /* 0x0000002b002b7308 */ /* 0x000e640000002400 */
[----:B------:R-:W-:Y:S06]  /*2760*/  HMMA.16816.F32 R72, R188, R16, R72 ;  /* 0x00000010bc48723c */ /* 0x000fec0000001848 */
[----:B------:R-:W1:Y:S02]  /*2770*/  MUFU.TANH R49, R49 ;  /* 0x0000003100317308 */ /* 0x000e640000002400 */
[----:B-----5:R-:W-:Y:S06]  /*2780*/  HMMA.16816.F32 R80, R212, R24, R80 ;  /* 0x00000018d450723c */ /* 0x020fec0000001850 */
[----:B------:R-:W1:Y:S02]  /*2790*/  MUFU.TANH R50, R50 ;  /* 0x0000003200327308 */ /* 0x000e640000002400 */
[----:B------:R-:W-:Y:S06]  /*27a0*/  HMMA.16816.F32 R92, R184, R32, R92 ;  /* 0x00000020b85c723c */ /* 0x000fec000000185c */
[----:B------:R-:W1:Y:S02]  /*27b0*/  MUFU.TANH R51, R51 ;  /* 0x0000003300337308 */ /* 0x000e640000002400 */
[----:B------:R-:W-:Y:S01]  /*27c0*/  HMMA.16816.F32 R52, R188, R18, R52 ;  /* 0x00000012bc34723c */ /* 0x000fe20000001834 */
[----:B------:R-:W-:Y:S07]  /*27d0*/  LDSM.16.M88.4 R16, [R242+0xf100] ;  /* 0x00f10000f210783b */ /* 0x000fee0000000200 */
[----:B------:R-:W-:Y:S01]  /*27e0*/  HMMA.16816.F32 R76, R212, R26, R76 ;  /* 0x0000001ad44c723c */ /* 0x000fe2000000184c */
[----:B------:R-:W5:Y:S01]  /*27f0*/  LDSM.16.M88.4 R24, [R239+0xe100] ;  /* 0x00e10000ef18783b */ /* 0x000f620000000200 */
[----:B------:R-:W-:-:S02]  /*2800*/  FMUL.FTZ R80, R80, c[0x0][0x320] ;  /* 0x0000c80050507a20 */ /* 0x000fc40000410000 */
[----:B------:R-:W-:Y:S02]  /*2810*/  FMUL.FTZ R81, R81, c[0x0][0x320] ;  /* 0x0000c80051517a20 */ /* 0x000fe40000410000 */
[----:B------:R-:W-:Y:S02]  /*2820*/  FMUL.FTZ R82, R82, c[0x0][0x320] ;  /* 0x0000c80052527a20 */ /* 0x000fe40000410000 */
[----:B------:R-:W-:Y:S01]  /*2830*/  HMMA.16816.F32 R36, R184, R34, R36 ;  /* 0x00000022b824723c */ /* 0x000fe20000001824 */
[----:B------:R-:W3:Y:S01]  /*2840*/  LDSM.16.M88.4 R32, [R241+0x6800] ;  /* 0x00680000f120783b */ /* 0x000ee20000000200 */
[----:B------:R-:W-:Y:S01]  /*2850*/  FMUL.FTZ R83, R83, c[0x0][0x320] ;  /* 0x0000c80053537a20 */ /* 0x000fe20000410000 */
[----:B------:R-:W2:Y:S05]  /*2860*/  MUFU.TANH R80, R80 ;  /* 0x0000005000507308 */ /* 0x000eaa0000002400 */
[C---:B-1----:R-:W-:Y:S03]  /*2870*/  HMMA.16816.F32 R64, R188.reuse, R8, R64 ;  /* 0x00000008bc40723c */ /* 0x042fe60000001840 */
[----:B------:R-:W1:Y:S05]  /*2880*/  MUFU.TANH R81, R81 ;  /* 0x0000005100517308 */ /* 0x000e6a0000002400 */
[----:B------:R-:W-:Y:S01]  /*2890*/  HMMA.16816.F32 R44, R188, R10, R44 ;  /* 0x0000000abc2c723c */ /* 0x000fe2000000182c */
[----:B------:R-:W1:Y:S01]  /*28a0*/  LDSM.16.M88.4 R8, [R239+0xe900] ;  /* 0x00e90000ef08783b */ /* 0x000e620000000200 */
[----:B------:R-:W-:Y:S01]  /*28b0*/  FMUL.FTZ R76, R76, c[0x0][0x320] ;  /* 0x0000c8004c4c7a20 */ /* 0x000fe20000410000 */
[----:B------:R-:W1:Y:S01]  /*28c0*/  MUFU.TANH R82, R82 ;  /* 0x0000005200527308 */ /* 0x000e620000002400 */
[----:B------:R-:W-:-:S02]  /*28d0*/  FMUL.FTZ R77, R77, c[0x0][0x320] ;  /* 0x0000c8004d4d7a20 */ /* 0x000fc40000410000 */
[----:B------:R-:W-:Y:S02]  /*28e0*/  FMUL.FTZ R78, R78, c[0x0][0x320] ;  /* 0x0000c8004e4e7a20 */ /* 0x000fe40000410000 */
[C---:B--2---:R-:W-:Y:S01]  /*28f0*/  HMMA.16816.F32 R72, R192.reuse, R12, R72 ;  /* 0x0000000cc048723c */ /* 0x044fe20000001848 */
[----:B------:R-:W-:Y:S02]  /*2900*/  FMUL.FTZ R79, R79, c[0x0][0x320] ;  /* 0x0000c8004f4f7a20 */ /* 0x000fe40000410000 */
[----:B------:R-:W2:Y:S05]  /*2910*/  MUFU.TANH R83, R83 ;  /* 0x0000005300537308 */ /* 0x000eaa0000002400 */
[C---:B------:R-:W-:Y:S01]  /*2920*/  HMMA.16816.F32 R52, R192.reuse, R14, R52 ;  /* 0x0000000ec034723c */ /* 0x040fe20000001834 */
[----:B------:R-:W1:Y:S02]  /*2930*/  LDSM.16.M88.4 R12, [R228+0x6000] ;  /* 0x00600000e40c783b */ /* 0x000e640000000200 */
[----:B------:R-:W1:Y:S05]  /*2940*/  MUFU.TANH R76, R76 ;  /* 0x0000004c004c7308 */ /* 0x000e6a0000002400 */
[----:B-----5:R-:W-:Y:S03]  /*2950*/  HMMA.16816.F32 R64, R192, R24, R64 ;  /* 0x00000018c040723c */ /* 0x020fe60000001840 */
[----:B------:R-:W1:Y:S05]  /*2960*/  MUFU.TANH R77, R77 ;  /* 0x0000004d004d7308 */ /* 0x000e6a0000002400 */
[----:B---3--:R-:W-:Y:S03]  /*2970*/  HMMA.16816.F32 R92, R188, R32, R92 ;  /* 0x00000020bc5c723c */ /* 0x008fe6000000185c */
[----:B------:R-:W3:Y:S05]  /*2980*/  MUFU.TANH R78, R78 ;  /* 0x0000004e004e7308 */ /* 0x000eea0000002400 */
[----:B------:R-:W-:Y:S01]  /*2990*/  HMMA.16816.F32 R44, R192, R26, R44 ;  /* 0x0000001ac02c723c */ /* 0x000fe2000000182c */
[----:B------:R-:W5:Y:S02]  /*29a0*/  LDSM.16.M88.4 R24, [R242+0xf900] ;  /* 0x00f90000f218783b */ /* 0x000f640000000200 */
[----:B------:R-:W1:Y:S05]  /*29b0*/  MUFU.TANH R146, R79 ;  /* 0x0000004f00927308 */ /* 0x000e6a0000002400 */
[----:B------:R-:W-:Y:S08]  /*29c0*/  HMMA.16816.F32 R36, R188, R34, R36 ;  /* 0x00000022bc24723c */ /* 0x000ff00000001824 */
[----:B------:R-:W-:Y:S08]  /*29d0*/  HMMA.16816.F32 R72, R212, R20, R72 ;  /* 0x00000014d448723c */ /* 0x000ff00000001848 */
[----:B------:R-:W-:Y:S08]  /*29e0*/  HMMA.16816.F32 R100, R184, R16, R100 ;  /* 0x00000010b864723c */ /* 0x000ff00000001864 */
[----:B------:R-:W-:Y:S01]  /*29f0*/  HMMA.16816.F32 R52, R212, R22, R52 ;  /* 0x00000016d434723c */ /* 0x000fe20000001834 */
[----:B------:R-:W2:Y:S07]  /*2a00*/  LDSM.16.M88.4 R20, [R241+0x7000] ;  /* 0x00700000f114783b */ /* 0x000eae0000000200 */
[----:B------:R-:W-:Y:S01]  /*2a10*/  HMMA.16816.F32 R28, R184, R18, R28 ;  /* 0x00000012b81c723c */ /* 0x000fe2000000181c */
[----:B------:R-:W2:Y:S01]  /*2a20*/  LDSM.16.M88.4 R16, [R228+0x6800] ;  /* 0x00680000e410783b */ /* 0x000ea20000000200 */
[----:B------:R-:W-:-:S02]  /*2a30*/  FMUL.FTZ R72, R72, c[0x0][0x320] ;  /* 0x0000c80048487a20 */ /* 0x000fc40000410000 */
[----:B------:R-:W-:Y:S02]  /*2a40*/  FMUL.FTZ R32, R74, c[0x0][0x320] ;  /* 0x0000c8004a207a20 */ /* 0x000fe40000410000 */
[----:B------:R-:W-:Y:S02]  /*2a50*/  FMUL.FTZ R73, R73, c[0x0][0x320] ;  /* 0x0000c80049497a20 */ /* 0x000fe40000410000 */
[C---:B-1----:R-:W-:Y:S01]  /*2a60*/  HMMA.16816.F32 R92, R192.reuse, R8, R92 ;  /* 0x00000008c05c723c */ /* 0x042fe2000000185c */
[----:B------:R-:W-:Y:S01]  /*2a70*/  FMUL.FTZ R75, R75, c[0x0][0x320] ;  /* 0x0000c8004b4b7a20 */ /* 0x000fe20000410000 */
[----:B------:R-:W1:Y:S06]  /*2a80*/  MUFU.TANH R72, R72 ;  /* 0x0000004800487308 */ /* 0x000e6c0000002400 */
[----:B------:R-:W-:Y:S01]  /*2a90*/  HMMA.16816.F32 R36, R192, R10, R36 ;  /* 0x0000000ac024723c */ /* 0x000fe20000001824 */
[----:B------:R-:W1:Y:S01]  /*2aa0*/  LDSM.16.M88.4 R8, [R241+0x7800] ;  /* 0x00780000f108783b */ /* 0x000e620000000200 */
[----:B------:R-:W-:Y:S01]  /*2ab0*/  FMUL.FTZ R33, R53, c[0x0][0x320] ;  /* 0x0000c80035217a20 */ /* 0x000fe20000410000 */
[----:B------:R-:W1:Y:S01]  /*2ac0*/  MUFU.TANH R145, R73 ;  /* 0x0000004900917308 */ /* 0x000e620000002400 */
[----:B------:R-:W-:-:S02]  /*2ad0*/  FMUL.FTZ R52, R52, c[0x0][0x320] ;  /* 0x0000c80034347a20 */ /* 0x000fc40000410000 */
[----:B------:R-:W-:Y:S02]  /*2ae0*/  FMUL.FTZ R54, R54, c[0x0][0x320] ;  /* 0x0000c80036367a20 */ /* 0x000fe40000410000 */
[C---:B------:R-:W-:Y:S01]  /*2af0*/  HMMA.16816.F32 R64, R212.reuse, R12, R64 ;  /* 0x0000000cd440723c */ /* 0x040fe20000001840 */
[----:B------:R-:W-:Y:S02]  /*2b00*/  FMUL.FTZ R55, R55, c[0x0][0x320] ;  /* 0x0000c80037377a20 */ /* 0x000fe40000410000 */
[----:B------:R-:W1:Y:S05]  /*2b10*/  MUFU.TANH R32, R32 ;  /* 0x0000002000207308 */ /* 0x000e6a0000002400 */
[----:B------:R-:W-:Y:S01]  /*2b20*/  HMMA.16816.F32 R44, R212, R14, R44 ;  /* 0x0000000ed42c723c */ /* 0x000fe2000000182c */
[----:B------:R-:W1:Y:S02]  /*2b30*/  LDSM.16.M88.4 R12, [R239+0xf100] ;  /* 0x00f10000ef0c783b */ /* 0x000e640000000200 */
[----:B------:R-:W1:Y:S05]  /*2b40*/  MUFU.TANH R151, R75 ;  /* 0x0000004b00977308 */ /* 0x000e6a0000002400 */
[C---:B-----5:R-:W-:Y:S03]  /*2b50*/  HMMA.16816.F32 R68, R184.reuse, R24, R68 ;  /* 0x00000018b844723c */ /* 0x060fe60000001844 */
[----:B------:R-:W1:Y:S05]  /*2b60*/  MUFU.TANH R147, R52 ;  /* 0x0000003400937308 */ /* 0x000e6a0000002400 */
[----:B------:R-:W-:Y:S01]  /*2b70*/  HMMA.16816.F32 R56, R184, R26, R56 ;  /* 0x0000001ab838723c */ /* 0x000fe20000001838 */
[----:B------:R-:W-:-:S02]  /*2b80*/  FMUL.FTZ R65, R65, c[0x0][0x320] ;  /* 0x0000c80041417a20 */ /* 0x000fc40000410000 */
[----:B------:R-:W-:Y:S01]  /*2b90*/  FMUL.FTZ R67, R67, c[0x0][0x320] ;  /* 0x0000c80043437a20 */ /* 0x000fe20000410000 */
[----:B------:R-:W1:Y:S01]  /*2ba0*/  MUFU.TANH R33, R33 ;  /* 0x0000002100217308 */ /* 0x000e620000002400 */
[----:B------:R-:W-:Y:S02]  /*2bb0*/  FMUL.FTZ R219, R66, c[0x0][0x320] ;  /* 0x0000c80042db7a20 */ /* 0x000fe40000410000 */
[----:B------:R-:W-:Y:S01]  /*2bc0*/  FMUL.FTZ R64, R64, c[0x0][0x320] ;  /* 0x0000c80040407a20 */ /* 0x000fe20000410000 */
[----:B--2---:R-:W-:Y:S01]  /*2bd0*/  HMMA.16816.F32 R100, R188, R20, R100 ;  /* 0x00000014bc64723c */ /* 0x004fe20000001864 */
[----:B------:R-:W-:Y:S02]  /*2be0*/  FMUL.FTZ R44, R44, c[0x0][0x320] ;  /* 0x0000c8002c2c7a20 */ /* 0x000fe40000410000 */
[----:B------:R-:W-:Y:S01]  /*2bf0*/  FMUL.FTZ R45, R45, c[0x0][0x320] ;  /* 0x0000c8002d2d7a20 */ /* 0x000fe20000410000 */
[----:B------:R-:W2:Y:S01]  /*2c00*/  MUFU.TANH R134, R65 ;  /* 0x0000004100867308 */ /* 0x000ea20000002400 */
[----:B------:R-:W-:-:S02]  /*2c10*/  FMUL.FTZ R46, R46, c[0x0][0x320] ;  /* 0x0000c8002e2e7a20 */ /* 0x000fc40000410000 */
[----:B------:R-:W-:Y:S01]  /*2c20*/  FMUL.FTZ R47, R47, c[0x0][0x320] ;  /* 0x0000c8002f2f7a20 */ /* 0x000fe20000410000 */
[----:B------:R-:W-:Y:S04]  /*2c30*/  HMMA.16816.F32 R92, R212, R16, R92 ;  /* 0x00000010d45c723c */ /* 0x000fe8000000185c */
[----:B------:R5:W1:Y:S04]  /*2c40*/  MUFU.TANH R169, R67 ;  /* 0x0000004300a97308 */ /* 0x000a680000002400 */
[----:B------:R-:W-:Y:S01]  /*2c50*/  HMMA.16816.F32 R28, R188, R22, R28 ;  /* 0x00000016bc1c723c */ /* 0x000fe2000000181c */
[----:B------:R-:W-:Y:S03]  /*2c60*/  LDSM.16.M88.4 R20, [R228+0x7000] ;  /* 0x00700000e414783b */ /* 0x000fe60000000200 */
[----:B------:R2:W2:Y:S04]  /*2c70*/  MUFU.TANH R144, R54 ;  /* 0x0000003600907308 */ /* 0x0004a80000002400 */
[----:B------:R-:W-:Y:S01]  /*2c80*/  HMMA.16816.F32 R36, R212, R18, R36 ;  /* 0x00000012d424723c */ /* 0x000fe20000001824 */
[----:B------:R-:W2:Y:S03]  /*2c90*/  LDSM.16.M88.4 R16, [R239+0xf900] ;  /* 0x00f90000ef10783b */ /* 0x000ea60000000200 */
[----:B------:R2:W2:Y:S04]  /*2ca0*/  MUFU.TANH R142, R55 ;  /* 0x00000037008e7308 */ /* 0x0004a80000002400 */
[----:B-1----:R-:W-:Y:S01]  /*2cb0*/  HMMA.16816.F32 R68, R188, R8, R68 ;  /* 0x00000008bc44723c */ /* 0x002fe20000001844 */
[----:B------:R-:W-:-:S02]  /*2cc0*/  FMUL.FTZ R92, R92, c[0x0][0x320] ;  /* 0x0000c8005c5c7a20 */ /* 0x000fc40000410000 */
[----:B------:R-:W-:Y:S01]  /*2cd0*/  FMUL.FTZ R93, R93, c[0x0][0x320] ;  /* 0x0000c8005d5d7a20 */ /* 0x000fe20000410000 */
[----:B------:R1:W1:Y:S01]  /*2ce0*/  MUFU.TANH R140, R64 ;  /* 0x00000040008c7308 */ /* 0x0002620000002400 */
[----:B------:R-:W-:Y:S02]  /*2cf0*/  FMUL.FTZ R94, R94, c[0x0][0x320] ;  /* 0x0000c8005e5e7a20 */ /* 0x000fe40000410000 */
[----:B------:R-:W-:Y:S01]  /*2d00*/  FMUL.FTZ R95, R95, c[0x0][0x320] ;  /* 0x0000c8005f5f7a20 */ /* 0x000fe20000410000 */
[----:B------:R-:W-:Y:S04]  /*2d10*/  HMMA.16816.F32 R56, R188, R10, R56 ;  /* 0x0000000abc38723c */ /* 0x000fe80000001838 */
[----:B------:R-:W1:Y:S04]  /*2d20*/  MUFU.TANH R219, R219 ;  /* 0x000000db00db7308 */ /* 0x000e680000002400 */
[----:B------:R-:W-:Y:S01]  /*2d30*/  HMMA.16816.F32 R100, R192, R12, R100 ;  /* 0x0000000cc064723c */ /* 0x000fe20000001864 */
[----:B------:R-:W-:-:S02]  /*2d40*/  FMUL.FTZ R36, R36, c[0x0][0x320] ;  /* 0x0000c80024247a20 */ /* 0x000fc40000410000 */
[----:B------:R-:W-:Y:S01]  /*2d50*/  FMUL.FTZ R37, R37, c[0x0][0x320] ;  /* 0x0000c80025257a20 */ /* 0x000fe20000410000 */
[----:B------:R1:W1:Y:S01]  /*2d60*/  MUFU.TANH R167, R44 ;  /* 0x0000002c00a77308 */ /* 0x0002620000002400 */
[----:B------:R-:W-:Y:S02]  /*2d70*/  FMUL.FTZ R38, R38, c[0x0][0x320] ;  /* 0x0000c80026267a20 */ /* 0x000fe40000410000 */
[----:B------:R-:W-:Y:S01]  /*2d80*/  FMUL.FTZ R39, R39, c[0x0][0x320] ;  /* 0x0000c80027277a20 */ /* 0x000fe20000410000 */
[----:B------:R-:W-:Y:S01]  /*2d90*/  HMMA.16816.F32 R28, R192, R14, R28 ;  /* 0x0000000ec01c723c */ /* 0x000fe2000000181c */
[----:B------:R-:W1:Y:S01]  /*2da0*/  LDSM.16.M88.4 R12, [R228+0x7800] ;  /* 0x00780000e40c783b */ /* 0x000e620000000200 */
[----:B------:R-:W-:-:S04]  /*2db0*/  DEPBAR.LE SB0, 0x0 ;  /* 0x000080000000791a */ /* 0x000fc80000000000 */
[----:B------:R1:W1:Y:S02]  /*2dc0*/  MUFU.TANH R66, R45 ;  /* 0x0000002d00427308 */ /* 0x0002640000002400 */
[----:B------:R-:W-:Y:S06]  /*2dd0*/  HMMA.16816.F32 R84, R212, R62, R84 ;  /* 0x0000003ed454723c */ /* 0x000fec0000001854 */
[----:B------:R1:W1:Y:S02]  /*2de0*/  MUFU.TANH R217, R46 ;  /* 0x0000002e00d97308 */ /* 0x0002640000002400 */
[C---:B--2---:R-:W-:Y:S06]  /*2df0*/  HMMA.16816.F32 R68, R192.reuse, R16, R68 ;  /* 0x00000010c044723c */ /* 0x044fec0000001844 */
[----:B------:R2:W1:Y:S02]  /*2e00*/  MUFU.TANH R197, R47 ;  /* 0x0000002f00c57308 */ /* 0x0004640000002400 */
[----:B------:R-:W-:Y:S06]  /*2e10*/  HMMA.16816.F32 R56, R192, R18, R56 ;  /* 0x00000012c038723c */ /* 0x000fec0000001838 */
[----:B------:R2:W1:Y:S02]  /*2e20*/  MUFU.TANH R211, R92 ;  /* 0x0000005c00d37308 */ /* 0x0004640000002400 */
[----:B------:R-:W-:Y:S01]  /*2e30*/  HMMA.16816.F32 R100, R212, R20, R100 ;  /* 0x00000014d464723c */ /* 0x000fe20000001864 */
[----:B------:R-:W-:-:S02]  /*2e40*/  FMUL.FTZ R60, R84, c[0x0][0x320] ;  /* 0x0000c800543c7a20 */ /* 0x000fc40000410000 */
[----:B------:R-:W-:Y:S02]  /*2e50*/  FMUL.FTZ R61, R85, c[0x0][0x320] ;  /* 0x0000c800553d7a20 */ /* 0x000fe40000410000 */
[----:B------:R-:W-:Y:S01]  /*2e60*/  FMUL.FTZ R62, R86, c[0x0][0x320] ;  /* 0x0000c800563e7a20 */ /* 0x000fe20000410000 */
[----:B------:R2:W2:Y:S01]  /*2e70*/  MUFU.TANH R209, R93 ;  /* 0x0000005d00d17308 */ /* 0x0004a20000002400 */
[----:B------:R-:W-:Y:S01]  /*2e80*/  FMUL.FTZ R63, R87, c[0x0][0x320] ;  /* 0x0000c800573f7a20 */ /* 0x000fe20000410000 */
[C---:B------:R-:W-:Y:S06]  /*2e90*/  HMMA.16816.F32 R28, R212.reuse, R22, R28 ;  /* 0x00000016d41c723c */ /* 0x040fec000000181c */
[----:B------:R-:W2:Y:S02]  /*2ea0*/  MUFU.TANH R60, R60 ;  /* 0x0000003c003c7308 */ /* 0x000ea40000002400 */
[C---:B-1----:R-:W-:Y:S06]  /*2eb0*/  HMMA.16816.F32 R68, R212.reuse, R12, R68 ;  /* 0x0000000cd444723c */ /* 0x042fec0000001844 */
[----:B------:R-:W1:Y:S02]  /*2ec0*/  MUFU.TANH R61, R61 ;  /* 0x0000003d003d7308 */ /* 0x000e640000002400 */
[----:B------:R-:W-:Y:S01]  /*2ed0*/  HMMA.16816.F32 R56, R212, R14, R56 ;  /* 0x0000000ed438723c */ /* 0x000fe20000001838 */
[----:B------:R-:W-:-:S02]  /*2ee0*/  FMUL.FTZ R100, R100, c[0x0][0x320] ;  /* 0x0000c80064647a20 */ /* 0x000fc40000410000 */
[----:B------:R-:W-:Y:S02]  /*2ef0*/  FMUL.FTZ R101, R101, c[0x0][0x320] ;  /* 0x0000c80065657a20 */ /* 0x000fe40000410000 */
[----:B------:R-:W-:Y:S01]  /*2f00*/  FMUL.FTZ R102, R102, c[0x0][0x320] ;  /* 0x0000c80066667a20 */ /* 0x000fe20000410000 */
[----:B------:R-:W1:Y:S01]  /*2f10*/  MUFU.TANH R62, R62 ;  /* 0x0000003e003e7308 */ /* 0x000e620000002400 */
[----:B------:R-:W-:Y:S02]  /*2f20*/  FMUL.FTZ R103, R103, c[0x0][0x320] ;  /* 0x0000c80067677a20 */ /* 0x000fe40000410000 */
[----:B------:R-:W-:Y:S02]  /*2f30*/  FMUL.FTZ R28, R28, c[0x0][0x320] ;  /* 0x0000c8001c1c7a20 */ /* 0x000fe40000410000 */
[----:B------:R-:W-:Y:S02]  /*2f40*/  FMUL.FTZ R29, R29, c[0x0][0x320] ;  /* 0x0000c8001d1d7a20 */ /* 0x000fe40000410000 */
[----:B------:R-:W-:Y:S01]  /*2f50*/  FMUL.FTZ R30, R30, c[0x0][0x320] ;  /* 0x0000c8001e1e7a20 */ /* 0x000fe20000410000 */
[----:B------:R-:W1:Y:S01]  /*2f60*/  MUFU.TANH R63, R63 ;  /* 0x0000003f003f7308 */ /* 0x000e620000002400 */
[----:B------:R-:W-:-:S02]  /*2f70*/  FMUL.FTZ R31, R31, c[0x0][0x320] ;  /* 0x0000c8001f1f7a20 */ /* 0x000fc40000410000 */
[----:B-----5:R-:W-:Y:S02]  /*2f80*/  FMUL.FTZ R67, R70, c[0x0][0x320] ;  /* 0x0000c80046437a20 */ /* 0x020fe40000410000 */
[----:B------:R-:W-:Y:S02]  /*2f90*/  FMUL.FTZ R65, R71, c[0x0][0x320] ;  /* 0x0000c80047417a20 */ /* 0x000fe40000410000 */
[----:B------:R-:W-:Y:S01]  /*2fa0*/  FMUL.FTZ R68, R68, c[0x0][0x320] ;  /* 0x0000c80044447a20 */ /* 0x000fe20000410000 */
[----:B------:R1:W1:Y:S01]  /*2fb0*/  MUFU.TANH R203, R94 ;  /* 0x0000005e00cb7308 */ /* 0x0002620000002400 */
[----:B------:R-:W-:Y:S02]  /*2fc0*/  FMUL.FTZ R69, R69, c[0x0][0x320] ;  /* 0x0000c80045457a20 */ /* 0x000fe40000410000 */
[----:B------:R-:W-:Y:S02]  /*2fd0*/  FMUL.FTZ R10, R58, c[0x0][0x320] ;  /* 0x0000c8003a0a7a20 */ /* 0x000fe40000410000 */
[----:B------:R-:W-:-:S02]  /*2fe0*/  FMUL.FTZ R8, R59, c[0x0][0x320] ;  /* 0x0000c8003b087a20 */ /* 0x000fc40000410000 */
[----:B------:R-:W-:Y:S01]  /*2ff0*/  FMUL.FTZ R56, R56, c[0x0][0x320] ;  /* 0x0000c80038387a20 */ /* 0x000fe20000410000 */
[----:B------:R1:W1:Y:S01]  /*3000*/  MUFU.TANH R201, R95 ;  /* 0x0000005f00c97308 */ /* 0x0002620000002400 */
[----:B------:R-:W-:-:S07]  /*3010*/  FMUL.FTZ R57, R57, c[0x0][0x320] ;  /* 0x0000c80039397a20 */ /* 0x000fce0000410000 */
[----:B------:R1:W1:Y:S08]  /*3020*/  MUFU.TANH R207, R36 ;  /* 0x0000002400cf7308 */ /* 0x0002700000002400 */
        /* <DEDUP_REMOVED lines=13> */
[----:B------:R-:W1:Y:S08]  /*3100*/  MUFU.TANH R67, R67 ;  /* 0x0000004300437308 */ /* 0x000e700000002400 */
[----:B------:R-:W1:Y:S08]  /*3110*/  MUFU.TANH R65, R65 ;  /* 0x0000004100417308 */ /* 0x000e700000002400 */
[----:B------:R1:W1:Y:S08]  /*3120*/  MUFU.TANH R135, R56 ;  /* 0x0000003800877308 */ /* 0x0002700000002400 */
[----:B------:R1:W1:Y:S08]  /*3130*/  MUFU.TANH R133, R57 ;  /* 0x0000003900857308 */ /* 0x0002700000002400 */
[----:B------:R-:W1:Y:S08]  /*3140*/  MUFU.TANH R10, R10 ;  /* 0x0000000a000a7308 */ /* 0x000e700000002400 */
[----:B------:R-:W1:Y:S01]  /*3150*/  MUFU.TANH R8, R8 ;  /* 0x0000000800087308 */ /* 0x000e620000002400 */
[----:B------:R-:W-:Y:S06]  /*3160*/  BAR.SYNC.DEFER_BLOCKING 0x0 ;  /* 0x0000000000007b1d */ /* 0x000fec0000010000 */
[----:B------:R-:W-:Y:S05]  /*3170*/  @!P1 BRA `(.L_x_23) ;  /* 0x0000025000009947 */ /* 0x000fea0003800000 */
[----:B--234-:R-:W-:-:S04]  /*3180*/  ULEA.HI.SX32 UR5, UR18, 0xfffffffe, 0x19 ;  /* 0xfffffffe12057891 */ /* 0x01cfc8000f8fca3f */
        /* <DEDUP_REMOVED lines=13> */
[----:B------:R-:W-:Y:S02]  /*3260*/  IADD3 R20, P4, P2, R20, 0x80, R24 ;  /* 0x0000008014147810 */ /* 0x000fe40007a9e018 */
[----:B------:R-:W-:Y:S01]  /*3270*/  IADD3 R22, P5, R24, UR5, RZ ;  /* 0x0000000518167c10 */ /* 0x000fe2000ffbe0ff */
[----:B------:R-:W-:Y:S01]  /*3280*/  @!PT LDS RZ, [RZ] ;  /* 0x00000000fffff984 */ /* 0x000fe20000000800 */
[----:B------:R-:W-:Y:S01]  /*3290*/  @!PT LDS RZ, [RZ] ;  /* 0x00000000fffff984 */ /* 0x000fe20000000800 */
[----:B------:R-:W-:Y:S01]  /*32a0*/  @!PT LDS RZ, [RZ] ;  /* 0x00000000fffff984 */ /* 0x000fe20000000800 */
[----:B------:R2:W-:Y:S01]  /*32b0*/  LDGSTS.E.BYPASS.LTC128B.128 [R243+0x8100], [R24.64], !P3 ;  /* 0x0810000018f37fae */ /* 0x0005e2000d901d50 */
[----:B------:R-:W-:Y:S02]  /*32c0*/  IADD3.X R21, RZ, UR6, R25, P4, P2 ;  /* 0x00000006ff157c10 */ /* 0x000fe4000a7e4419 */
[----:B------:R-:W-:Y:S01]  /*32d0*/  IADD3.X R23, R25, UR6, RZ, P5, !PT ;  /* 0x0000000619177c10 */ /* 0x000fe2000affe4ff */
[----:B------:R2:W-:Y:S01]  /*32e0*/  LDGSTS.E.BYPASS.LTC128B.128 [R243+0xc100], [R24.64+0x80], !P0 ;  /* 0x0c10008018f37fae */ /* 0x0005e2000c101d50 */
[----:B------:R-:W-:-:S02]  /*32f0*/  IADD3 R18, P2, R22, UR5, RZ ;  /* 0x0000000516127c10 */ /* 0x000fc4000ff5e0ff */
[----:B------:R-:W-:Y:S01]  /*3300*/  IADD3 R16, P5, R22, UR7, RZ ;  /* 0x0000000716107c10 */ /* 0x000fe2000ffbe0ff */
[----:B------:R2:W-:Y:S01]  /*3310*/  LDGSTS.E.BYPASS.LTC128B.128 [R243+0x9100], [R22.64], !P3 ;  /* 0x0910000016f37fae */ /* 0x0005e2000d901d50 */
[C---:B------:R-:W-:Y:S02]  /*3320*/  IADD3.X R19, R23.reuse, UR6, RZ, P2, !PT ;  /* 0x0000000617137c10 */ /* 0x040fe400097fe4ff */
[C---:B------:R-:W-:Y:S01]  /*3330*/  IADD3 R14, P4, R18.reuse, UR5, RZ ;  /* 0x00000005120e7c10 */ /* 0x040fe2000ff9e0ff */
[----:B------:R2:W-:Y:S01]  /*3340*/  LDGSTS.E.BYPASS.LTC128B.128 [R243+0xd100], [R20.64], !P0 ;  /* 0x0d10000014f37fae */ /* 0x0005e2000c101d50 */
[----:B------:R-:W-:Y:S02]  /*3350*/  IADD3 R12, P2, R18, UR7, RZ ;  /* 0x00000007120c7c10 */ /* 0x000fe4000ff5e0ff */
[----:B------:R-:W-:Y:S01]  /*3360*/  IADD3.X R17, R23, UR4, RZ, P5, !PT ;  /* 0x0000000417117c10 */ /* 0x000fe2000affe4ff */
[----:B------:R2:W-:Y:S01]  /*3370*/  LDGSTS.E.BYPASS.LTC128B.128 [R243+0xa100], [R18.64], !P3 ;  /* 0x0a10000012f37fae */ /* 0x0005e2000d901d50 */
[----:B------:R-:W-:-:S02]  /*3380*/  IADD3.X R15, R19, UR6, RZ, P4, !PT ;  /* 0x00000006130f7c10 */ /* 0x000fc4000a7fe4ff */
[----:B------:R-:W-:Y:S01]  /*3390*/  IADD3.X R13, R19, UR4, RZ, P2, !PT ;  /* 0x00000004130d7c10 */ /* 0x000fe200097fe4ff */
[----:B------:R2:W-:Y:S04]  /*33a0*/  LDGSTS.E.BYPASS.LTC128B.128 [R243+0xe100], [R16.64], !P0 ;  /* 0x0e10000010f37fae */ /* 0x0005e8000c101d50 */
[----:B------:R2:W-:Y:S04]  /*33b0*/  LDGSTS.E.BYPASS.LTC128B.128 [R243+0xb100], [R14.64], !P3 ;  /* 0x0b1000000ef37fae */ /* 0x0005e8000d901d50 */
[----:B------:R2:W-:Y:S02]  /*33c0*/  LDGSTS.E.BYPASS.LTC128B.128 [R243+0xf100], [R12.64], !P0 ;  /* 0x0f1000000cf37fae */ /* 0x0005e4000c101d50 */
.L_x_23:
[----:B--234-:R-:W-:Y:S01]  /*33d0*/  LOP3.LUT R113, R113, 0xffffffe0, RZ, 0xc0, !PT ;  /* 0xffffffe071717812 */ /* 0x01cfe200078ec0ff */
[----:B------:R-:W-:Y:S01]  /*33e0*/  IMAD.MOV.U32 R12, RZ, RZ, -0x2 ;  /* 0xfffffffeff0c7424 */ /* 0x000fe200078e00ff */
[----:B------:R-:W0:Y:S01]  /*33f0*/  LDGDEPBAR ;  /* 0x00000000000079af */ /* 0x000e220000000000 */
[----:B------:R-:W-:-:S02]  /*3400*/  IMAD.SHL.U32 R240, R0, 0x2, RZ ;  /* 0x0000000200f07824 */ /* 0x000fc400078e00ff */
[----:B------:R-:W-:Y:S02]  /*3410*/  IMAD.IADD R112, R112, 0x1, -R113 ;  /* 0x0000000170707824 */ /* 0x000fe400078e0a71 */
[--C-:B------:R-:W-:Y:S01]  /*3420*/  IMAD R238, R7, 0x2, R240.reuse ;  /* 0x0000000207ee7824 */ /* 0x100fe200078e02f0 */
[----:B------:R-:W-:Y:S01]  /*3430*/  LDSM.16.MT88.4 R124, [R240+0x100] ;  /* 0x00010000f07c783b */ /* 0x000fe20000004200 */
[C---:B------:R-:W-:Y:S01]  /*3440*/  IMAD R237, R5.reuse, 0x2, R240 ;  /* 0x0000000205ed7824 */ /* 0x040fe200078e02f0 */
[----:B------:R-:W-:Y:S01]  /*3450*/  SHF.R.S32.HI R9, RZ, 0x1f, R112 ;  /* 0x0000001fff097819 */ /* 0x000fe20000011470 */
[----:B------:R-:W-:Y:S01]  /*3460*/  IMAD R236, R5, 0x2, R238 ;  /* 0x0000000205ec7824 */ /* 0x000fe200078e02ee */
[----:B------:R-:W-:Y:S02]  /*3470*/  LDSM.16.MT88.4 R116, [R238+0x100] ;  /* 0x00010000ee74783b */ /* 0x000fe40000004200 */
[----:B------:R-:W-:Y:S02]  /*3480*/  LEA.HI R9, R9, R112, RZ, 0x2 ;  /* 0x0000007009097211 */ /* 0x000fe400078f10ff */
[----:B-1----:R-:W-:Y:S02]  /*3490*/  LDSM.16.MT88.4 R100, [R236+0x100] ;  /* 0x00010000ec64783b */ /* 0x002fe40000004200 */
[----:B------:R-:W-:-:S02]  /*34a0*/  LOP3.LUT R9, R9, 0x7ffffffc, RZ, 0xc0, !PT ;  /* 0x7ffffffc09097812 */ /* 0x000fc400078ec0ff */
[----:B------:R-:W-:Y:S03]  /*34b0*/  LDSM.16.MT88.4 R108, [R237+0x100] ;  /* 0x00010000ed6c783b */ /* 0x000fe60000004200 */
[----:B------:R-:W-:Y:S01]  /*34c0*/  IMAD.IADD R9, R112, 0x1, -R9 ;  /* 0x0000000170097824 */ /* 0x000fe200078e0a09 */
[----:B------:R-:W-:Y:S03]  /*34d0*/  LDSM.16.MT88.4 R92, [R240+0x4100] ;  /* 0x00410000f05c783b */ /* 0x000fe60000004200 */
[----:B------:R-:W-:Y:S01]  /*34e0*/  IMAD R12, R9, R12, UR15 ;  /* 0x0000000f090c7e24 */ /* 0x000fe2000f8e020c */
[----:B------:R-:W-:Y:S04]  /*34f0*/  LDSM.16.MT88.4 R84, [R238+0x4100] ;  /* 0x00410000ee54783b */ /* 0x000fe80000004200 */
[----:B------:R-:W-:-:S02]  /*3500*/  ISETP.GT.AND P6, PT, R12, RZ, PT ;  /* 0x000000ff0c00720c */ /* 0x000fc40003fc4270 */
[C---:B------:R-:W-:Y:S02]  /*3510*/  ISETP.GT.AND P5, PT, R12.reuse, 0x1, PT ;  /* 0x000000010c00780c */ /* 0x040fe40003fa4270 */
[----:B------:R-:W-:Y:S02]  /*3520*/  ISETP.GT.AND P4, PT, R12, 0x8, PT ;  /* 0x000000080c00780c */ /* 0x000fe40003f84270 */
[----:B------:R-:W-:Y:S02]  /*3530*/  FSEL R27, R2, -INF , P6 ;  /* 0xff800000021b7808 */ /* 0x000fe40003000000 */
        /* <DEDUP_REMOVED lines=9> */
[----:B------:R-:W-:Y:S02]  /*35d0*/  ISETP.GT.AND P5, PT, R12, 0x11, PT ;  /* 0x000000110c00780c */ /* 0x000fe40003fa4270 */
[----:B------:R-:W-:Y:S02]  /*35e0*/  FSEL R21, R48, -INF , P6 ;  /* 0xff80000030157808 */ /* 0x000fe40003000000 */
[----:B------:R-:W-:Y:S02]  /*35f0*/  FMNMX.FTZ R6, R45, R6, !PT ;  /* 0x000000062d067209 */ /* 0x000fe40007810000 */
[----:B------:R-:W-:Y:S02]  /*3600*/  FSEL R23, R42, -INF , P4 ;  /* 0xff8000002a177808 */ /* 0x000fe40002000000 */
[----:B------:R-:W-:Y:S02]  /*3610*/  ISETP.GT.AND P4, PT, R12, 0x18, PT ;  /* 0x000000180c00780c */ /* 0x000fe40003f84270 */
[----:B------:R-:W-:-:S02]  /*3620*/  FSEL R49, R49, -INF , P5 ;  /* 0xff80000031317808 */ /* 0x000fc40002800000 */
[----:B------:R-:W-:Y:S02]  /*3630*/  FMNMX.FTZ R6, R21, R6, !PT ;  /* 0x0000000615067209 */ /* 0x000fe40007810000 */
[----:B------:R-:W-:Y:S02]  /*3640*/  FSEL R43, R43, -INF , P2 ;  /* 0xff8000002b2b7808 */ /* 0x000fe40001000000 */
[----:B------:R-:W-:Y:S02]  /*3650*/  ISETP.GT.AND P2, PT, R12, 0x19, PT ;  /* 0x000000190c00780c */ /* 0x000fe40003f44270 */
[----:B------:R-:W-:Y:S02]  /*3660*/  FSEL R19, R60, -INF , P4 ;  /* 0xff8000003c137808 */ /* 0x000fe40002000000 */
[----:B------:R-:W-:Y:S02]  /*3670*/  FMNMX.FTZ R6, R49, R6, !PT ;  /* 0x0000000631067209 */ /* 0x000fe40007810000 */
[----:B------:R-:W-:-:S02]  /*3680*/  FSEL R15, R50, -INF , P6 ;  /* 0xff800000320f7808 */ /* 0x000fc40003000000 */
[C---:B------:R-:W-:Y:S02]  /*3690*/  ISETP.GT.AND P6, PT, R12.reuse, 0x20, PT ;  /* 0x000000200c00780c */ /* 0x040fe40003fc4270 */
[----:B------:R-:W-:Y:S02]  /*36a0*/  FSEL R17, R61, -INF , P2 ;  /* 0xff8000003d117808 */ /* 0x000fe40001000000 */
[----:B------:R-:W-:Y:S02]  /*36b0*/  FMNMX.FTZ R6, R19, R6, !PT ;  /* 0x0000000613067209 */ /* 0x000fe40007810000 */
[----:B------:R-:W-:Y:S02]  /*36c0*/  FSEL R13, R51, -INF , P5 ;  /* 0xff800000330d7808 */ /* 0x000fe40002800000 */
[----:B------:R-:W-:Y:S02]  /*36d0*/  ISETP.GT.AND P5, PT, R12, 0x21, PT ;  /* 0x000000210c00780c */ /* 0x000fe40003fa4270 */
[----:B------:R-:W-:-:S02]  /*36e0*/  FSEL R41, R80, -INF , P6 ;  /* 0xff80000050297808 */ /* 0x000fc40003000000 */
[----:B------:R-:W-:Y:S02]  /*36f0*/  FMNMX.FTZ R6, R17, R6, !PT ;  /* 0x0000000611067209 */ /* 0x000fe40007810000 */
[----:B------:R-:W-:Y:S02]  /*3700*/  FSEL R9, R63, -INF , P2 ;  /* 0xff8000003f097808 */ /* 0x000fe40001000000 */
[----:B------:R-:W-:Y:S02]  /*3710*/  FMNMX.FTZ R14, R4, R25, !PT ;  /* 0x00000019040e7209 */ /* 0x000fe40007810000 */
[----:B------:R-:W-:Y:S02]  /*3720*/  ISETP.GT.AND P2, PT, R12, 0x29, PT ;  /* 0x000000290c00780c */ /* 0x000fe40003f44270 */
[----:B------:R-:W-:Y:S02]  /*3730*/  FSEL R11, R62, -INF , P4 ;  /* 0xff8000003e0b7808 */ /* 0x000fe40002000000 */
[----:B------:R-:W-:-:S02]  /*3740*/  ISETP.GT.AND P4, PT, R12, 0x28, PT ;  /* 0x000000280c00780c */ /* 0x000fc40003f84270 */
[----:B------:R-:W-:Y:S02]  /*3750*/  FSEL R31, R81, -INF , P5 ;  /* 0xff800000511f7808 */ /* 0x000fe40002800000 */
[----:B------:R-:W-:Y:S02]  /*3760*/  FMNMX.FTZ R6, R41, R6, !PT ;  /* 0x0000000629067209 */ /* 0x000fe40007810000 */
[----:B------:R-:W-:Y:S02]  /*3770*/  FMNMX.FTZ R14, R23, R14, !PT ;  /* 0x0000000e170e7209 */ /* 0x000fe40007810000 */
[----:B------:R-:W-:Y:S02]  /*3780*/  FSEL R146, R146, -INF , P2 ;  /* 0xff80000092927808 */ /* 0x000fe40001000000 */
        /* <DEDUP_REMOVED lines=16> */
[----:B------:R-:W-:Y:S01]  /*3890*/  ISETP.GT.AND P4, PT, R12, 0x38, PT ;  /* 0x000000380c00780c */ /* 0x000fe20003f84270 */
[----:B------:R-:W-:Y:S01]  /*38a0*/  LDSM.16.MT88.4 R76, [R237+0x4100] ;  /* 0x00410000ed4c783b */ /* 0x000fe20000004200 */
[----:B------:R-:W-:Y:S02]  /*38b0*/  FSEL R145, R145, -INF , P5 ;  /* 0xff80000091917808 */ /* 0x000fe40002800000 */
[----:B------:R-:W-:Y:S02]  /*38c0*/  FMNMX.FTZ R6, R60, R33, !PT ;  /* 0x000000213c067209 */ /* 0x000fe40007810000 */
[----:B------:R-:W-:-:S02]  /*38d0*/  FMNMX.FTZ R14, R11, R14, !PT ;  /* 0x0000000e0b0e7209 */ /* 0x000fc40007810000 */
[----:B------:R-:W-:Y:S02]  /*38e0*/  FSEL R147, R147, -INF , P4 ;  /* 0xff80000093937808 */ /* 0x000fe40002000000 */
[----:B------:R-:W-:Y:S02]  /*38f0*/  FMNMX.FTZ R6, R145, R6, !PT ;  /* 0x0000000691067209 */ /* 0x000fe40007810000 */
[----:B------:R-:W-:Y:S02]  /*3900*/  FMNMX.FTZ R14, R9, R14, !PT ;  /* 0x0000000e090e7209 */ /* 0x000fe40007810000 */
[----:B------:R-:W-:Y:S02]  /*3910*/  FSEL R64, R32, -INF , P6 ;  /* 0xff80000020407808 */ /* 0x000fe40003000000 */
[----:B------:R-:W-:Y:S02]  /*3920*/  ISETP.GT.AND P6, PT, R12, 0x40, PT ;  /* 0x000000400c00780c */ /* 0x000fe40003fc4270 */
        /* <DEDUP_REMOVED lines=43> */
[C---:B------:R-:W-:Y:S02]  /*3be0*/  ISETP.GT.AND P5, PT, R12.reuse, 0x61, PT ;  /* 0x000000610c00780c */ /* 0x040fe40003fa4270 */
        /* <DEDUP_REMOVED lines=34> */
[----:B------:R-:W-:-:S02]  /*3e10*/  FMNMX.FTZ R6, R135, R6, !PT ;  /* 0x0000000687067209 */ /* 0x000fc40007810000 */
[----:B------:R-:W-:Y:S02]  /*3e20*/  FMNMX.FTZ R12, R157, R14, !PT ;  /* 0x0000000e9d0c7209 */ /* 0x000fe40007810000 */
[----:B------:R-:W-:Y:S02]  /*3e30*/  FMNMX.FTZ R33, R133, R6, !PT ;  /* 0x0000000685217209 */ /* 0x000fe40007810000 */
[----:B------:R-:W-:Y:S02]  /*3e40*/  FMNMX.FTZ R12, R155, R12, !PT ;  /* 0x0000000c9b0c7209 */ /* 0x000fe40007810000 */
[----:B------:R-:W-:Y:S01]  /*3e50*/  FSEL R67, R67, -INF , P6 ;  /* 0xff80000043437808 */ /* 0x000fe20003000000 */
[----:B------:R-:W1:Y:S01]  /*3e60*/  SHFL.BFLY PT, R6, R33, 0x2, 0x1f ;  /* 0x0c401f0021067f89 */ /* 0x000e6200000e0000 */
[----:B------:R-:W-:Y:S02]  /*3e70*/  FMNMX.FTZ R12, R153, R12, !PT ;  /* 0x0000000c990c7209 */ /* 0x000fe40007810000 */
[----:B------:R-:W-:-:S02]  /*3e80*/  FSEL R65, R65, -INF , P5 ;  /* 0xff80000041417808 */ /* 0x000fc40002800000 */
[----:B------:R-:W-:Y:S02]  /*3e90*/  FMNMX.FTZ R12, R149, R12, !PT ;  /* 0x0000000c950c7209 */ /* 0x000fe40007810000 */
[----:B------:R-:W-:Y:S02]  /*3ea0*/  FSEL R63, R10, -INF , P4 ;  /* 0xff8000000a3f7808 */ /* 0x000fe40002000000 */
[----:B------:R-:W-:Y:S02]  /*3eb0*/  FMNMX.FTZ R12, R67, R12, !PT ;  /* 0x0000000c430c7209 */ /* 0x000fe40007810000 */
[----:B------:R-:W-:Y:S02]  /*3ec0*/  FSEL R61, R8, -INF , P2 ;  /* 0xff800000083d7808 */ /* 0x000fe40001000000 */
[----:B------:R-:W-:-:S04]  /*3ed0*/  FMNMX.FTZ R10, R65, R12, !PT ;  /* 0x0000000c410a7209 */ /* 0x000fc80007810000 */
        /* <DEDUP_REMOVED lines=13> */
[--C-:B------:R-:W-:Y:S02]  /*3fb0*/  FFMA.FTZ R55, R35, c[0x0][0x2d0], -R58.reuse ;  /* 0x0000b40023377a23 */ /* 0x100fe4000001083a */
[--C-:B------:R-:W-:Y:S01]  /*3fc0*/  FFMA.FTZ R48, R45, c[0x0][0x2d0], -R58.reuse ;  /* 0x0000b4002d307a23 */ /* 0x100fe2000001083a */
[----:B------:R-:W-:Y:S01]  /*3fd0*/  MUFU.EX2 R52, R52 ;  /* 0x0000003400347308 */ /* 0x000fe20000000800 */
[--C-:B------:R-:W-:Y:S01]  /*3fe0*/  FFMA.FTZ R46, R49, c[0x0][0x2d0], -R58.reuse ;  /* 0x0000b400312e7a23 */ /* 0x100fe2000001083a */
[----:B-1----:R-:W-:Y:S01]  /*3ff0*/  FMNMX.FTZ R3, R33, R6, !PT ;  /* 0x0000000621037209 */ /* 0x002fe20007810000 */
[--C-:B------:R-:W-:Y:S01]  /*4000*/  FFMA.FTZ R53, R21, c[0x0][0x2d0], -R58.reuse ;  /* 0x0000b40015357a23 */ /* 0x100fe2000001083a */
[----:B------:R-:W-:Y:S01]  /*4010*/  LDSM.16.MT88.4 R32, [R238+0x4900] ;  /* 0x00490000ee20783b */ /* 0x000fe20000004200 */
[--C-:B------:R-:W-:Y:S01]  /*4020*/  FFMA.FTZ R49, R19, c[0x0][0x2d0], -R58.reuse ;  /* 0x0000b40013317a23 */ /* 0x100fe2000001083a */
[C---:B------:R-:W-:Y:S01]  /*4030*/  FSETP.NEU.FTZ.AND P2, PT, R3.reuse, -INF , PT ;  /* 0xff8000000300780b */ /* 0x040fe20003f5d000 */
[----:B------:R-:W-:Y:S01]  /*4040*/  FMUL.FTZ R56, R3, c[0x0][0x2d0] ;  /* 0x0000b40003387a20 */ /* 0x000fe20000410000 */
[----:B------:R-:W1:Y:S01]  /*4050*/  MUFU.EX2 R57, R57 ;  /* 0x0000003900397308 */ /* 0x000e620000000800 */
[----:B------:R-:W-:-:S02]  /*4060*/  FFMA.FTZ R42, R17, c[0x0][0x2d0], -R58 ;  /* 0x0000b400112a7a23 */ /* 0x000fc4000001083a */
[----:B------:R-:W-:Y:S01]  /*4070*/  LDSM.16.MT88.4 R16, [R237+0x900] ;  /* 0x00090000ed10783b */ /* 0x000fe20000004200 */
[----:B------:R-:W-:Y:S01]  /*4080*/  FSEL R56, R56, RZ, P2 ;  /* 0x000000ff38387208 */ /* 0x000fe20001000000 */
[--C-:B------:R-:W-:Y:S02]  /*4090*/  FFMA.FTZ R45, R41, c[0x0][0x2d0], -R58.reuse ;  /* 0x0000b400292d7a23 */ /* 0x100fe4000001083a */
[----:B------:R-:W-:Y:S01]  /*40a0*/  FFMA.FTZ R38, R31, c[0x0][0x2d0], -R58 ;  /* 0x0000b4001f267a23 */ /* 0x000fe2000001083a */
[----:B------:R-:W-:Y:S01]  /*40b0*/  MUFU.EX2 R55, R55 ;  /* 0x0000003700377308 */ /* 0x000fe20000000800 */
[--C-:B------:R-:W-:Y:S02]  /*40c0*/  FFMA.FTZ R59, R4, c[0x0][0x2d0], -R56.reuse ;  /* 0x0000b400043b7a23 */ /* 0x100fe40000010838 */
[--C-:B------:R-:W-:Y:S01]  /*40d0*/  FFMA.FTZ R54, R25, c[0x0][0x2d0], -R56.reuse ;  /* 0x0000b40019367a23 */ /* 0x100fe20000010838 */
[----:B------:R-:W2:Y:S01]  /*40e0*/  LDSM.16.MT88.4 R4, [R236+0x4100] ;  /* 0x00410000ec04783b */ /* 0x000ea20000004200 */
[----:B------:R-:W-:-:S02]  /*40f0*/  FFMA.FTZ R51, R23, c[0x0][0x2d0], -R56 ;  /* 0x0000b40017337a23 */ /* 0x000fc40000010838 */
[--C-:B------:R-:W-:Y:S01]  /*4100*/  FFMA.FTZ R50, R43, c[0x0][0x2d0], -R56.reuse ;  /* 0x0000b4002b327a23 */ /* 0x100fe20000010838 */
[----:B------:R-:W3:Y:S01]  /*4110*/  MUFU.EX2 R48, R48 ;  /* 0x0000003000307308 */ /* 0x000ee20000000800 */
[--C-:B------:R-:W-:Y:S01]  /*4120*/  FFMA.FTZ R47, R15, c[0x0][0x2d0], -R56.reuse ;  /* 0x0000b4000f2f7a23 */ /* 0x100fe20000010838 */
[----:B-1----:R-:W-:Y:S01]  /*4130*/  F2FP.PACK_AB R68, R52, R57 ;  /* 0x000000393444723e */ /* 0x002fe200000000ff */
[--C-:B------:R-:W-:Y:S01]  /*4140*/  FFMA.FTZ R44, R13, c[0x0][0x2d0], -R56.reuse ;  /* 0x0000b4000d2c7a23 */ /* 0x100fe20000010838 */
[----:B------:R-:W-:Y:S01]  /*4150*/  LDSM.16.MT88.4 R24, [R240+0x900] ;  /* 0x00090000f018783b */ /* 0x000fe20000004200 */
[--C-:B------:R-:W-:Y:S02]  /*4160*/  FFMA.FTZ R43, R11, c[0x0][0x2d0], -R56.reuse ;  /* 0x0000b4000b2b7a23 */ /* 0x100fe40000010838 */
[----:B------:R-:W-:Y:S01]  /*4170*/  FFMA.FTZ R40, R9, c[0x0][0x2d0], -R56 ;  /* 0x0000b40009287a23 */ /* 0x000fe20000010838 */
[----:B------:R-:W-:Y:S01]  /*4180*/  MUFU.EX2 R59, R59 ;  /* 0x0000003b003b7308 */ /* 0x000fe20000000800 */
[----:B------:R-:W1:Y:S01]  /*4190*/  LDSM.16.MT88.4 R12, [R236+0x900] ;  /* 0x00090000ec0c783b */ /* 0x000e620000004200 */
[----:B------:R-:W-:-:S02]  /*41a0*/  FFMA.FTZ R41, R29, c[0x0][0x2d0], -R58 ;  /* 0x0000b4001d297a23 */ /* 0x000fc4000001083a */
[----:B------:R-:W-:Y:S01]  /*41b0*/  FFMA.FTZ R2, R2, c[0x0][0x2d0], -R58 ;  /* 0x0000b40002027a23 */ /* 0x000fe2000001083a */
[----:B------:R-:W4:Y:S01]  /*41c0*/  LDSM.16.MT88.4 R8, [R240+0x4900] ;  /* 0x00490000f008783b */ /* 0x000f220000004200 */
[--C-:B------:R-:W-:Y:S02]  /*41d0*/  FFMA.FTZ R39, R39, c[0x0][0x2d0], -R56.reuse ;  /* 0x0000b40027277a23 */ /* 0x100fe40000010838 */
[----:B------:R-:W5:Y:S01]  /*41e0*/  MUFU.EX2 R54, R54 ;  /* 0x0000003600367308 */ /* 0x000f620000000800 */
[----:B---3--:R-:W-:Y:S01]  /*41f0*/  F2FP.PACK_AB R70, R48, R55 ;  /* 0x000000373046723e */ /* 0x008fe200000000ff */
[----:B------:R-:W-:Y:S01]  /*4200*/  LDSM.16.MT88.4 R20, [R238+0x900] ;  /* 0x00090000ee14783b */ /* 0x000fe20000004200 */
[--C-:B------:R-:W-:Y:S02]  /*4210*/  FFMA.FTZ R36, R36, c[0x0][0x2d0], -R56.reuse ;  /* 0x0000b40024247a23 */ /* 0x100fe40000010838 */
[--C-:B------:R-:W-:Y:S01]  /*4220*/  FFMA.FTZ R37, R37, c[0x0][0x2d0], -R56.reuse ;  /* 0x0000b40025257a23 */ /* 0x100fe20000010838 */
[----:B------:R-:W-:Y:S01]  /*4230*/  LDSM.16.MT88.4 R28, [R237+0x4900] ;  /* 0x00490000ed1c783b */ /* 0x000fe20000004200 */
[----:B------:R-:W-:Y:S01]  /*4240*/  FFMA.FTZ R0, R146, c[0x0][0x2d0], -R56 ;  /* 0x0000b40092007a23 */ /* 0x000fe20000010838 */
[----:B------:R-:W-:Y:S01]  /*4250*/  MUFU.EX2 R51, R51 ;  /* 0x0000003300337308 */ /* 0x000fe20000000800 */
[----:B------:R-:W-:-:S02]  /*4260*/  FFMA.FTZ R60, R60, c[0x0][0x2d0], -R58 ;  /* 0x0000b4003c3c7a23 */ /* 0x000fc4000001083a */
[--C-:B------:R-:W-:Y:S02]  /*4270*/  FFMA.FTZ R145, R145, c[0x0][0x2d0], -R58.reuse ;  /* 0x0000b40091917a23 */ /* 0x100fe4000001083a */
[--C-:B------:R-:W-:Y:S02]  /*4280*/  FFMA.FTZ R147, R147, c[0x0][0x2d0], -R58.reuse ;  /* 0x0000b40093937a23 */ /* 0x100fe4000001083a */
[----:B------:R-:W-:Y:S01]  /*4290*/  FFMA.FTZ R62, R62, c[0x0][0x2d0], -R58 ;  /* 0x0000b4003e3e7a23 */ /* 0x000fe2000001083a */
[----:B------:R-:W3:Y:S01]  /*42a0*/  MUFU.EX2 R50, R50 ;  /* 0x0000003200327308 */ /* 0x000ee20000000800 */
[----:B-----5:R-:W-:Y:S01]  /*42b0*/  F2FP.PACK_AB R69, R54, R59 ;  /* 0x0000003b3645723e */ /* 0x020fe200000000ff */
[--C-:B------:R-:W-:Y:S02]  /*42c0*/  FFMA.FTZ R64, R64, c[0x0][0x2d0], -R56.reuse ;  /* 0x0000b40040407a23 */ /* 0x100fe40000010838 */
[--C-:B------:R-:W-:Y:S02]  /*42d0*/  FFMA.FTZ R151, R151, c[0x0][0x2d0], -R56.reuse ;  /* 0x0000b40097977a23 */ /* 0x100fe40000010838 */
[----:B------:R-:W-:-:S02]  /*42e0*/  FFMA.FTZ R144, R144, c[0x0][0x2d0], -R56 ;  /* 0x0000b40090907a23 */ /* 0x000fc40000010838 */
[----:B------:R-:W-:Y:S01]  /*42f0*/  MUFU.EX2 R53, R53 ;  /* 0x0000003500357308 */ /* 0x000fe20000000800 */
[--C-:B------:R-:W-:Y:S02]  /*4300*/  FFMA.FTZ R167, R167, c[0x0][0x2d0], -R58.reuse ;  /* 0x0000b400a7a77a23 */ /* 0x100fe4000001083a */
[----:B------:R-:W-:Y:S02]  /*4310*/  FFMA.FTZ R66, R66, c[0x0][0x2d0], -R58 ;  /* 0x0000b40042427a23 */ /* 0x000fe4000001083a */
[--C-:B------:R-:W-:Y:S02]  /*4320*/  FFMA.FTZ R169, R169, c[0x0][0x2d0], -R56.reuse ;  /* 0x0000b400a9a97a23 */ /* 0x100fe40000010838 */
[----:B------:R-:W-:Y:S01]  /*4330*/  FFMA.FTZ R197, R197, c[0x0][0x2d0], -R56 ;  /* 0x0000b400c5c57a23 */ /* 0x000fe20000010838 */
[----:B---3--:R-:W-:Y:S01]  /*4340*/  F2FP.PACK_AB R71, R50, R51 ;  /* 0x000000333247723e */ /* 0x008fe200000000ff */
[----:B------:R-:W3:Y:S01]  /*4350*/  MUFU.EX2 R46, R46 ;  /* 0x0000002e002e7308 */ /* 0x000ee20000000800 */
[----:B------:R-:W-:-:S02]  /*4360*/  FFMA.FTZ R209, R209, c[0x0][0x2d0], -R58 ;  /* 0x0000b400d1d17a23 */ /* 0x000fc4000001083a */
[----:B------:R-:W-:Y:S02]  /*4370*/  FFMA.FTZ R205, R205, c[0x0][0x2d0], -R58 ;  /* 0x0000b400cdcd7a23 */ /* 0x000fe4000001083a */
[--C-:B------:R-:W-:Y:S01]  /*4380*/  FFMA.FTZ R146, R203, c[0x0][0x2d0], -R56.reuse ;  /* 0x0000b400cb927a23 */ /* 0x100fe20000010838 */
[C---:B------:R-:W-:Y:S01]  /*4390*/  HMMA.16816.F32 R104, R68.reuse, R100, RZ ;  /* 0x000000644468723c */ /* 0x040fe200000018ff */
[--C-:B------:R-:W-:Y:S01]  /*43a0*/  FFMA.FTZ R201, R201, c[0x0][0x2d0], -R56.reuse ;  /* 0x0000b400c9c97a23 */ /* 0x100fe20000010838 */
[----:B------:R-:W-:Y:S01]  /*43b0*/  MUFU.EX2 R49, R49 ;  /* 0x0000003100317308 */ /* 0x000fe20000000800 */
[--C-:B------:R-:W-:Y:S02]  /*43c0*/  FFMA.FTZ R148, R199, c[0x0][0x2d0], -R56.reuse ;  /* 0x0000b400c7947a23 */ /* 0x100fe40000010838 */
[----:B------:R-:W-:Y:S02]  /*43d0*/  FFMA.FTZ R171, R171, c[0x0][0x2d0], -R56 ;  /* 0x0000b400abab7a23 */ /* 0x000fe40000010838 */
[--C-:B------:R-:W-:Y:S01]  /*43e0*/  FFMA.FTZ R150, R165, c[0x0][0x2d0], -R58.reuse ;  /* 0x0000b400a5967a23 */ /* 0x100fe2000001083a */
[----:B------:R-:W-:Y:S01]  /*43f0*/  HMMA.16816.F32 R100, R68, R102, RZ ;  /* 0x000000664464723c */ /* 0x000fe200000018ff */
[--C-:B------:R-:W-:Y:S01]  /*4400*/  FFMA.FTZ R163, R163, c[0x0][0x2d0], -R58.reuse ;  /* 0x0000b400a3a37a23 */ /* 0x100fe2000001083a */
[----:B------:R-:W-:Y:S01]  /*4410*/  MUFU.EX2 R42, R42 ;  /* 0x0000002a002a7308 */ /* 0x000fe20000000800 */
        /* <DEDUP_REMOVED lines=8> */
[----:B------:R-:W-:Y:S01]  /*44a0*/  FADD.FTZ R54, R59, R54 ;  /* 0x000000363b367221 */ /* 0x000fe20000010000 */
[----:B------:R-:W-:Y:S01]  /*44b0*/  HMMA.16816.F32 R120, R68, R116, RZ ;  /* 0x000000744478723c */ /* 0x000fe200000018ff */
[----:B------:R-:W-:Y:S01]  /*44c0*/  FADD.FTZ R52, R57, R52 ;  /* 0x0000003439347221 */ /* 0x000fe20000010000 */
[----:B------:R-:W5:Y:S01]  /*44d0*/  MUFU.EX2 R44, R44 ;  /* 0x0000002c002c7308 */ /* 0x000f620000000800 */
[----:B------:R-:W-:-:S02]  /*44e0*/  FADD.FTZ R51, R51, R54 ;  /* 0x0000003633337221 */ /* 0x000fc40000010000 */
[----:B------:R-:W-:Y:S02]  /*44f0*/  FADD.FTZ R55, R55, R52 ;  /* 0x0000003437377221 */ /* 0x000fe40000010000 */
[----:B------:R-:W-:Y:S01]  /*4500*/  FADD.FTZ R50, R50, R51 ;  /* 0x0000003332327221 */ /* 0x000fe20000010000 */
[C---:B------:R-:W-:Y:S01]  /*4510*/  HMMA.16816.F32 R112, R68.reuse, R108, RZ ;  /* 0x0000006c4470723c */ /* 0x040fe200000018ff */
[----:B------:R-:W-:Y:S01]  /*4520*/  FADD.FTZ R48, R48, R55 ;  /* 0x0000003730307221 */ /* 0x000fe20000010000 */
[----:B------:R-:W-:Y:S06]  /*4530*/  MUFU.EX2 R43, R43 ;  /* 0x0000002b002b7308 */ /* 0x000fec0000000800 */
[C---:B------:R-:W-:Y:S02]  /*4540*/  HMMA.16816.F32 R96, R68.reuse, R92, RZ ;  /* 0x0000005c4460723c */ /* 0x040fe400000018ff */
[----:B------:R-:W1:Y:S06]  /*4550*/  MUFU.EX2 R40, R40 ;  /* 0x0000002800287308 */ /* 0x000e6c0000000800 */
[C---:B------:R-:W-:Y:S02]  /*4560*/  HMMA.16816.F32 R88, R68.reuse, R84, RZ ;  /* 0x000000544458723c */ /* 0x040fe400000018ff */
        /* <DEDUP_REMOVED lines=15> */
[C---:B--2---:R-:W-:Y:S02]  /*4660*/  HMMA.16816.F32 R72, R68.reuse, R4, RZ ;  /* 0x000000044448723c */ /* 0x044fe400000018ff */
[----:B------:R-:W-:Y:S05]  /*4670*/  MUFU.EX2 R60, R60 ;  /* 0x0000003c003c7308 */ /* 0x000fea0000000800 */
[----:B---3--:R-:W-:Y:S01]  /*4680*/  F2FP.PACK_AB R4, R46, R53 ;  /* 0x000000352e04723e */ /* 0x008fe200000000ff */
[----:B------:R-:W-:Y:S01]  /*4690*/  HMMA.16816.F32 R68, R68, R6, RZ ;  /* 0x000000064444723c */ /* 0x000fe200000018ff */
[----:B-----5:R-:W-:Y:S01]  /*46a0*/  F2FP.PACK_AB R5, R44, R47 ;  /* 0x0000002f2c05723e */ /* 0x020fe200000000ff */
[----:B------:R-:W2:Y:S01]  /*46b0*/  MUFU.EX2 R145, R145 ;  /* 0x0000009100917308 */ /* 0x000ea20000000800 */
[----:B------:R-:W-:-:S02]  /*46c0*/  FADD.FTZ R47, R47, R50 ;  /* 0x000000322f2f7221 */ /* 0x000fc40000010000 */
[----:B------:R-:W-:Y:S02]  /*46d0*/  FADD.FTZ R53, R53, R48 ;  /* 0x0000003035357221 */ /* 0x000fe40000010000 */
[----:B------:R-:W-:Y:S01]  /*46e0*/  F2FP.PACK_AB R6, R42, R49 ;  /* 0x000000312a06723e */ /* 0x000fe200000000ff */
[----:B------:R-:W-:Y:S01]  /*46f0*/  FADD.FTZ R44, R44, R47 ;  /* 0x0000002f2c2c7221 */ /* 0x000fe20000010000 */
[----:B-1----:R-:W-:Y:S01]  /*4700*/  F2FP.PACK_AB R7, R40, R43 ;  /* 0x0000002b2807723e */ /* 0x002fe200000000ff */
[----:B------:R-:W-:Y:S01]  /*4710*/  MUFU.EX2 R147, R147 ;  /* 0x0000009300937308 */ /* 0x000fe20000000800 */
[----:B------:R-:W-:Y:S02]  /*4720*/  FADD.FTZ R46, R46, R53 ;  /* 0x000000352e2e7221 */ /* 0x000fe40000010000 */
[----:B------:R-:W-:Y:S02]  /*4730*/  FADD.FTZ R43, R43, R44 ;  /* 0x0000002c2b2b7221 */ /* 0x000fe40000010000 */
[----:B------:R-:W-:Y:S01]  /*4740*/  FADD.FTZ R49, R49, R46 ;  /* 0x0000002e31317221 */ /* 0x000fe20000010000 */
[----:B------:R-:W-:Y:S01]  /*4750*/  HMMA.16816.F32 R104, R4, R12, R104 ;  /* 0x0000000c0468723c */ /* 0x000fe20000001868 */
[----:B------:R-:W-:Y:S01]  /*4760*/  FADD.FTZ R40, R40, R43 ;  /* 0x0000002b28287221 */ /* 0x000fe20000010000 */
[----:B------:R-:W1:Y:S01]  /*4770*/  MUFU.EX2 R62, R62 ;  /* 0x0000003e003e7308 */ /* 0x000e620000000800 */
[----:B------:R-:W-:-:S05]  /*4780*/  FADD.FTZ R42, R42, R49 ;  /* 0x000000312a2a7221 */ /* 0x000fca0000010000 */
[C---:B------:R-:W-:Y:S01]  /*4790*/  HMMA.16816.F32 R100, R4.reuse, R14, R100 ;  /* 0x0000000e0464723c */ /* 0x040fe20000001864 */
[----:B------:R-:W3:Y:S01]  /*47a0*/  LDSM.16.MT88.4 R12, [R236+0x4900] ;  /* 0x00490000ec0c783b */ /* 0x000ee20000004200 */
[----:B------:R-:W-:Y:S06]  /*47b0*/  MUFU.EX2 R64, R64 ;  /* 0x0000004000407308 */ /* 0x000fec0000000800 */
[C---:B----4-:R-:W-:Y:S02]  /*47c0*/  HMMA.16816.F32 R96, R4.reuse, R8, R96 ;  /* 0x000000080460723c */ /* 0x050fe40000001860 */
[----:B------:R-:W4:Y:S06]  /*47d0*/  MUFU.EX2 R151, R151 ;  /* 0x0000009700977308 */ /* 0x000f2c0000000800 */
[C---:B------:R-:W-:Y:S01]  /*47e0*/  HMMA.16816.F32 R92, R4.reuse, R10, R92 ;  /* 0x0000000a045c723c */ /* 0x040fe2000000185c */
[----:B------:R-:W5:Y:S01]  /*47f0*/  LDSM.16.MT88.4 R8, [R236+0x1100] ;  /* 0x00110000ec08783b */ /* 0x000f620000004200 */
[----:B------:R-:W-:Y:S06]  /*4800*/  MUFU.EX2 R167, R167 ;  /* 0x000000a700a77308 */ /* 0x000fec0000000800 */
[C---:B------:R-:W-:Y:S02]  /*4810*/  HMMA.16816.F32 R112, R4.reuse, R16, R112 ;  /* 0x000000100470723c */ /* 0x040fe40000001870 */
[----:B------:R-:W-:Y:S06]  /*4820*/  MUFU.EX2 R66, R66 ;  /* 0x0000004200427308 */ /* 0x000fec0000000800 */
[C---:B------:R-:W-:Y:S01]  /*4830*/  HMMA.16816.F32 R108, R4.reuse, R18, R108 ;  /* 0x00000012046c723c */ /* 0x040fe2000000186c */
[----:B------:R-:W1:Y:S01]  /*4840*/  LDSM.16.MT88.4 R16, [R237+0x1100] ;  /* 0x00110000ed10783b */ /* 0x000e620000004200 */
[----:B------:R-:W-:Y:S06]  /*4850*/  MUFU.EX2 R169, R169 ;  /* 0x000000a900a97308 */ /* 0x000fec0000000800 */
[C---:B------:R-:W-:Y:S02]  /*4860*/  HMMA.16816.F32 R88, R4.reuse, R32, R88 ;  /* 0x000000200458723c */ /* 0x040fe40000001858 */
[----:B------:R-:W-:Y:S06]  /*4870*/  MUFU.EX2 R197, R197 ;  /* 0x000000c500c57308 */ /* 0x000fec0000000800 */
[C---:B---3--:R-:W-:Y:S02]  /*4880*/  HMMA.16816.F32 R72, R4.reuse, R12, R72 ;  /* 0x0000000c0448723c */ /* 0x048fe40000001848 */
[----:B------:R-:W-:Y:S06]  /*4890*/  MUFU.EX2 R209, R209 ;  /* 0x000000d100d17308 */ /* 0x000fec0000000800 */
[C---:B------:R-:W-:Y:S01]  /*48a0*/  HMMA.16816.F32 R68, R4.reuse, R14, R68 ;  /* 0x0000000e0444723c */ /* 0x040fe20000001844 */
[----:B------:R-:W3:Y:S01]  /*48b0*/  LDSM.16.MT88.4 R12, [R240+0x5100] ;  /* 0x00510000f00c783b */ /* 0x000ee20000004200 */
[----:B------:R-:W-:Y:S06]  /*48c0*/  MUFU.EX2 R205, R205 ;  /* 0x000000cd00cd7308 */ /* 0x000fec0000000800 */
[C---:B------:R-:W-:Y:S01]  /*48d0*/  HMMA.16816.F32 R84, R4.reuse, R34, R84 ;  /* 0x000000220454723c */ /* 0x040fe20000001854 */
[----:B------:R-:W1:Y:S01]  /*48e0*/  LDSM.16.MT88.4 R32, [R238+0x5100] ;  /* 0x00510000ee20783b */ /* 0x000e620000004200 */
        /* <DEDUP_REMOVED lines=13> */
[----:B------:R-:W-:Y:S01]  /*49c0*/  HMMA.16816.F32 R76, R4, R30, R76 ;  /* 0x0000001e044c723c */ /* 0x000fe2000000184c */
[----:B------:R-:W2:Y:S01]  /*49d0*/  LDSM.16.MT88.4 R28, [R237+0x5100] ;  /* 0x00510000ed1c783b */ /* 0x000ea20000004200 */
[----:B------:R-:W-:Y:S05]  /*49e0*/  MUFU.EX2 R152, R152 ;  /* 0x0000009800987308 */ /* 0x000fea0000000800 */
[----:B------:R-:W-:Y:S01]  /*49f0*/  F2FP.PACK_AB R4, R38, R45 ;  /* 0x0000002d2604723e */ /* 0x000fe200000000ff */
[----:B------:R-:W-:Y:S01]  /*4a00*/  FADD.FTZ R45, R45, R42 ;  /* 0x0000002a2d2d7221 */ /* 0x000fe20000010000 */
[----:B------:R-:W-:Y:S01]  /*4a10*/  F2FP.PACK_AB R6, R2, R41 ;  /* 0x000000290206723e */ /* 0x000fe200000000ff */
[----:B------:R-:W-:Y:S01]  /*4a20*/  MUFU.EX2 R159, R159 ;  /* 0x0000009f009f7308 */ /* 0x000fe20000000800 */
[----:B------:R-:W-:Y:S01]  /*4a30*/  F2FP.PACK_AB R5, R36, R39 ;  /* 0x000000272405723e */ /* 0x000fe200000000ff */
[----:B------:R-:W-:Y:S01]  /*4a40*/  FADD.FTZ R39, R39, R40 ;  /* 0x0000002827277221 */ /* 0x000fe20000010000 */
[----:B------:R-:W-:Y:S01]  /*4a50*/  F2FP.PACK_AB R7, R0, R37 ;  /* 0x000000250007723e */ /* 0x000fe200000000ff */
[----:B------:R-:W-:-:S02]  /*4a60*/  FADD.FTZ R38, R38, R45 ;  /* 0x0000002d26267221 */ /* 0x000fc40000010000 */
[----:B------:R-:W-:Y:S02]  /*4a70*/  FADD.FTZ R36, R36, R39 ;  /* 0x0000002724247221 */ /* 0x000fe40000010000 */
[----:B------:R-:W-:Y:S01]  /*4a80*/  MUFU.EX2 R154, R154 ;  /* 0x0000009a009a7308 */ /* 0x000fe20000000800 */
[----:B------:R-:W-:Y:S01]  /*4a90*/  FADD.FTZ R41, R41, R38 ;  /* 0x0000002629297221 */ /* 0x000fe20000010000 */
[----:B-----5:R-:W-:Y:S03]  /*4aa0*/  HMMA.16816.F32 R104, R4, R8, R104 ;  /* 0x000000080468723c */ /* 0x020fe60000001868 */
[----:B------:R-:W-:-:S03]  /*4ab0*/  FADD.FTZ R41, R2, R41 ;  /* 0x0000002902297221 */ /* 0x000fc60000010000 */
[----:B------:R-:W-:Y:S02]  /*4ac0*/  MUFU.EX2 R155, R155 ;  /* 0x0000009b009b7308 */ /* 0x000fe40000000800 */
[C---:B------:R-:W-:Y:S01]  /*4ad0*/  HMMA.16816.F32 R100, R4.reuse, R10, R100 ;  /* 0x0000000a0464723c */ /* 0x040fe20000001864 */
[----:B------:R-:W5:Y:S05]  /*4ae0*/  LDSM.16.MT88.4 R8, [R236+0x5100] ;  /* 0x00510000ec08783b */ /* 0x000f6a0000004200 */
[----:B------:R-:W-:Y:S02]  /*4af0*/  MUFU.EX2 R153, R153 ;  /* 0x0000009900997308 */ /* 0x000fe40000000800 */
[C---:B-1----:R-:W-:Y:S06]  /*4b00*/  HMMA.16816.F32 R112, R4.reuse, R16, R112 ;  /* 0x000000100470723c */ /* 0x042fec0000001870 */
[----:B------:R-:W-:Y:S02]  /*4b10*/  MUFU.EX2 R156, R156 ;  /* 0x0000009c009c7308 */ /* 0x000fe40000000800 */
[C---:B------:R-:W-:Y:S01]  /*4b20*/  HMMA.16816.F32 R108, R4.reuse, R18, R108 ;  /* 0x00000012046c723c */ /* 0x040fe2000000186c */
[----:B------:R-:W1:Y:S07]  /*4b30*/  LDSM.16.MT88.4 R16, [R237+0x1900] ;  /* 0x00190000ed10783b */ /* 0x000e6e0000004200 */
[C---:B---3--:R-:W-:Y:S08]  /*4b40*/  HMMA.16816.F32 R96, R4.reuse, R12, R96 ;  /* 0x0000000c0460723c */ /* 0x048ff00000001860 */
[C---:B------:R-:W-:Y:S01]  /*4b50*/  HMMA.16816.F32 R92, R4.reuse, R14, R92 ;  /* 0x0000000e045c723c */ /* 0x040fe2000000185c */
[----:B------:R-:W3:Y:S07]  /*4b60*/  LDSM.16.MT88.4 R12, [R236+0x1900] ;  /* 0x00190000ec0c783b */ /* 0x000eee0000004200 */
[C---:B------:R-:W-:Y:S01]  /*4b70*/  HMMA.16816.F32 R88, R4.reuse, R32, R88 ;  /* 0x000000200458723c */ /* 0x040fe20000001858 */
[----:B------:R1:W-:Y:S06]  /*4b80*/  MUFU.EX2 R32, R144 ;  /* 0x0000009000207308 */ /* 0x0003ec0000000800 */
[----:B------:R-:W-:Y:S01]  /*4b90*/  FFMA.FTZ R33, R142, c[0x0][0x2d0], -R56 ;  /* 0x0000b4008e217a23 */ /* 0x000fe20000010838 */
[----:B------:R-:W-:Y:S01]  /*4ba0*/  HMMA.16816.F32 R128, R4, R24, R128 ;  /* 0x000000180480723c */ /* 0x000fe20000001880 */
[----:B------:R-:W-:-:S04]  /*4bb0*/  FFMA.FTZ R142, R211, c[0x0][0x2d0], -R58 ;  /* 0x0000b400d38e7a23 */ /* 0x000fc8000001083a */
[----:B------:R-:W2:Y:S03]  /*4bc0*/  MUFU.EX2 R33, R33 ;  /* 0x0000002100217308 */ /* 0x000ea60000000800 */
[----:B------:R-:W-:Y:S01]  /*4bd0*/  HMMA.16816.F32 R124, R4, R26, R124 ;  /* 0x0000001a047c723c */ /* 0x000fe2000000187c */
[----:B------:R-:W-:Y:S01]  /*4be0*/  LDSM.16.MT88.4 R24, [R240+0x1900] ;  /* 0x00190000f018783b */ /* 0x000fe20000004200 */
[----:B-1----:R-:W-:-:S03]  /*4bf0*/  FFMA.FTZ R144, R207, c[0x0][0x2d0], -R58 ;  /* 0x0000b400cf907a23 */ /* 0x002fc6000001083a */
[----:B------:R-:W-:Y:S03]  /*4c00*/  MUFU.EX2 R142, R142 ;  /* 0x0000008e008e7308 */ /* 0x000fe60000000800 */
[C---:B------:R-:W-:Y:S05]  /*4c10*/  HMMA.16816.F32 R120, R4.reuse, R20, R120 ;  /* 0x000000140478723c */ /* 0x040fea0000001878 */
[----:B------:R-:W-:Y:S03]  /*4c20*/  MUFU.EX2 R144, R144 ;  /* 0x0000009000907308 */ /* 0x000fe60000000800 */
[C---:B------:R-:W-:Y:S01]  /*4c30*/  HMMA.16816.F32 R116, R4.reuse, R22, R116 ;  /* 0x000000160474723c */ /* 0x040fe20000001874 */
[----:B------:R-:W1:Y:S07]  /*4c40*/  LDSM.16.MT88.4 R20, [R238+0x1900] ;  /* 0x00190000ee14783b */ /* 0x000e6e0000004200 */
[C---:B------:R-:W-:Y:S07]  /*4c50*/  HMMA.16816.F32 R84, R4.reuse, R34, R84 ;  /* 0x000000220454723c */ /* 0x040fee0000001854 */
[--C-:B------:R-:W-:Y:S01]  /*4c60*/  FFMA.FTZ R34, R140, c[0x0][0x2d0], -R58.reuse ;  /* 0x0000b4008c227a23 */ /* 0x100fe2000001083a */
[----:B--2---:R-:W-:Y:S01]  /*4c70*/  HMMA.16816.F32 R80, R4, R28, R80 ;  /* 0x0000001c0450723c */ /* 0x004fe20000001850 */
[----:B------:R-:W-:-:S02]  /*4c80*/  FFMA.FTZ R35, R134, c[0x0][0x2d0], -R58 ;  /* 0x0000b40086237a23 */ /* 0x000fc4000001083a */
[--C-:B------:R-:W-:Y:S02]  /*4c90*/  FFMA.FTZ R134, R219, c[0x0][0x2d0], -R56.reuse ;  /* 0x0000b400db867a23 */ /* 0x100fe40000010838 */
[----:B------:R-:W-:Y:S01]  /*4ca0*/  FFMA.FTZ R140, R217, c[0x0][0x2d0], -R56 ;  /* 0x0000b400d98c7a23 */ /* 0x000fe20000010838 */
[----:B------:R-:W-:Y:S02]  /*4cb0*/  MUFU.EX2 R34, R34 ;  /* 0x0000002200227308 */ /* 0x000fe40000000800 */
[C---:B------:R-:W-:Y:S01]  /*4cc0*/  HMMA.16816.F32 R76, R4.reuse, R30, R76 ;  /* 0x0000001e044c723c */ /* 0x040fe2000000184c */
[----:B------:R-:W-:Y:S05]  /*4cd0*/  LDSM.16.MT88.4 R28, [R237+0x5900] ;  /* 0x00590000ed1c783b */ /* 0x000fea0000004200 */
[----:B------:R-:W2:Y:S02]  /*4ce0*/  MUFU.EX2 R35, R35 ;  /* 0x0000002300237308 */ /* 0x000ea40000000800 */
[C---:B-----5:R-:W-:Y:S06]  /*4cf0*/  HMMA.16816.F32 R72, R4.reuse, R8, R72 ;  /* 0x000000080448723c */ /* 0x060fec0000001848 */
[----:B------:R-:W5:Y:S02]  /*4d00*/  MUFU.EX2 R134, R134 ;  /* 0x0000008600867308 */ /* 0x000f640000000800 */
[----:B------:R-:W-:Y:S01]  /*4d10*/  HMMA.16816.F32 R68, R4, R10, R68 ;  /* 0x0000000a0444723c */ /* 0x000fe20000001844 */
[----:B------:R-:W1:Y:S05]  /*4d20*/  LDSM.16.MT88.4 R8, [R240+0x5900] ;  /* 0x00590000f008783b */ /* 0x000e6a0000004200 */
[----:B------:R-:W1:Y:S01]  /*4d30*/  MUFU.EX2 R140, R140 ;  /* 0x0000008c008c7308 */ /* 0x000e620000000800 */
[----:B------:R-:W-:Y:S01]  /*4d40*/  F2FP.PACK_AB R4, R145, R60 ;  /* 0x0000003c9104723e */ /* 0x000fe200000000ff */
[----:B------:R-:W-:Y:S01]  /*4d50*/  FADD.FTZ R60, R60, R41 ;  /* 0x000000293c3c7221 */ /* 0x000fe20000010000 */
[----:B------:R-:W-:-:S02]  /*4d60*/  F2FP.PACK_AB R6, R62, R147 ;  /* 0x000000933e06723e */ /* 0x000fc400000000ff */
[----:B----4-:R-:W-:Y:S01]  /*4d70*/  F2FP.PACK_AB R5, R151, R64 ;  /* 0x000000409705723e */ /* 0x010fe200000000ff */
[----:B------:R-:W-:Y:S01]  /*4d80*/  FADD.FTZ R60, R145, R60 ;  /* 0x0000003c913c7221 */ /* 0x000fe20000010000 */
[----:B------:R-:W-:-:S03]  /*4d90*/  F2FP.PACK_AB R7, R33, R32 ;  /* 0x000000202107723e */ /* 0x000fc600000000ff */
[----:B------:R-:W-:-:S04]  /*4da0*/  FADD.FTZ R147, R147, R60 ;  /* 0x0000003c93937221 */ /* 0x000fc80000010000 */
[----:B------:R-:W-:Y:S01]  /*4db0*/  HMMA.16816.F32 R112, R4, R16, R112 ;  /* 0x000000100470723c */ /* 0x000fe20000001870 */
[----:B------:R-:W-:-:S07]  /*4dc0*/  FADD.FTZ R147, R62, R147 ;  /* 0x000000933e937221 */ /* 0x000fce0000010000 */
[C---:B------:R-:W-:Y:S01]  /*4dd0*/  HMMA.16816.F32 R108, R4.reuse, R18, R108 ;  /* 0x00000012046c723c */ /* 0x040fe2000000186c */
[----:B------:R-:W4:Y:S07]  /*4de0*/  LDSM.16.MT88.4 R16, [R238+0x5900] ;  /* 0x00590000ee10783b */ /* 0x000f2e0000004200 */
[C---:B---3--:R-:W-:Y:S08]  /*4df0*/  HMMA.16816.F32 R104, R4.reuse, R12, R104 ;  /* 0x0000000c0468723c */ /* 0x048ff00000001868 */
[C---:B------:R-:W-:Y:S01]  /*4e00*/  HMMA.16816.F32 R100, R4.reuse, R14, R100 ;  /* 0x0000000e0464723c */ /* 0x040fe20000001864 */
[----:B------:R-:W3:Y:S07]  /*4e10*/  LDSM.16.MT88.4 R12, [R236+0x5900] ;  /* 0x00590000ec0c783b */ /* 0x000eee0000004200 */
[C---:B-1----:R-:W-:Y:S08]  /*4e20*/  HMMA.16816.F32 R120, R4.reuse, R20, R120 ;  /* 0x000000140478723c */ /* 0x042ff00000001878 */
[C---:B------:R-:W-:Y:S01]  /*4e30*/  HMMA.16816.F32 R116, R4.reuse, R22, R116 ;  /* 0x000000160474723c */ /* 0x040fe20000001874 */
[----:B------:R-:W-:Y:S07]  /*4e40*/  LDSM.16.MT88.4 R20, [R237+0x2100] ;  /* 0x00210000ed14783b */ /* 0x000fee0000004200 */
[C---:B------:R-:W-:Y:S08]  /*4e50*/  HMMA.16816.F32 R96, R4.reuse, R8, R96 ;  /* 0x000000080460723c */ /* 0x040ff00000001860 */
[C---:B------:R-:W-:Y:S01]  /*4e60*/  HMMA.16816.F32 R92, R4.reuse, R10, R92 ;  /* 0x0000000a045c723c */ /* 0x040fe2000000185c */
[----:B------:R-:W1:Y:S07]  /*4e70*/  LDSM.16.MT88.4 R8, [R238+0x2100] ;  /* 0x00210000ee08783b */ /* 0x000e6e0000004200 */
[C---:B----4-:R-:W-:Y:S08]  /*4e80*/  HMMA.16816.F32 R88, R4.reuse, R16, R88 ;  /* 0x000000100458723c */ /* 0x050ff00000001858 */
[C---:B------:R-:W-:Y:S01]  /*4e90*/  HMMA.16816.F32 R84, R4.reuse, R18, R84 ;  /* 0x000000120454723c */ /* 0x040fe20000001854 */
[----:B------:R-:W4:Y:S07]  /*4ea0*/  LDSM.16.MT88.4 R16, [R236+0x2100] ;  /* 0x00210000ec10783b */ /* 0x000f2e0000004200 */
[C---:B---3--:R-:W-:Y:S08]  /*4eb0*/  HMMA.16816.F32 R72, R4.reuse, R12, R72 ;  /* 0x0000000c0448723c */ /* 0x048ff00000001848 */
[C---:B------:R-:W-:Y:S01]  /*4ec0*/  HMMA.16816.F32 R68, R4.reuse, R14, R68 ;  /* 0x0000000e0444723c */ /* 0x040fe20000001844 */
[----:B------:R-:W3:Y:S07]  /*4ed0*/  LDSM.16.MT88.4 R12, [R240+0x6100] ;  /* 0x00610000f00c783b */ /* 0x000eee0000004200 */
[C---:B------:R-:W-:Y:S08]  /*4ee0*/  HMMA.16816.F32 R128, R4.reuse, R24, R128 ;  /* 0x000000180480723c */ /* 0x040ff00000001880 */
[C---:B------:R-:W-:Y:S01]  /*4ef0*/  HMMA.16816.F32 R124, R4.reuse, R26, R124 ;  /* 0x0000001a047c723c */ /* 0x040fe2000000187c */
[----:B------:R-:W3:Y:S07]  /*4f00*/  LDSM.16.MT88.4 R24, [R240+0x2100] ;  /* 0x00210000f018783b */ /* 0x000eee0000004200 */
[C---:B------:R-:W-:Y:S08]  /*4f10*/  HMMA.16816.F32 R80, R4.reuse, R28, R80 ;  /* 0x0000001c0450723c */ /* 0x040ff00000001850 */
[----:B------:R-:W-:Y:S01]  /*4f20*/  HMMA.16816.F32 R76, R4, R30, R76 ;  /* 0x0000001e044c723c */ /* 0x000fe2000000184c */
[----:B------:R-:W-:Y:S06]  /*4f30*/  LDSM.16.MT88.4 R28, [R237+0x6100] ;  /* 0x00610000ed1c783b */ /* 0x000fec0000004200 */
[----:B--2---:R-:W-:Y:S01]  /*4f40*/  F2FP.PACK_AB R4, R35, R34 ;  /* 0x000000222304723e */ /* 0x004fe200000000ff */
[----:B------:R-:W-:Y:S01]  /*4f50*/  FADD.FTZ R34, R34, R147 ;  /* 0x0000009322227221 */ /* 0x000fe20000010000 */
[----:B------:R-:W-:-:S02]  /*4f60*/  F2FP.PACK_AB R6, R66, R167 ;  /* 0x000000a74206723e */ /* 0x000fc400000000ff */
[----:B-----5:R-:W-:Y:S01]  /*4f70*/  F2FP.PACK_AB R5, R169, R134 ;  /* 0x00000086a905723e */ /* 0x020fe200000000ff */
[----:B------:R-:W-:Y:S01]  /*4f80*/  FADD.FTZ R34, R35, R34 ;  /* 0x0000002223227221 */ /* 0x000fe20000010000 */
[----:B------:R-:W-:-:S03]  /*4f90*/  F2FP.PACK_AB R7, R197, R140 ;  /* 0x0000008cc507723e */ /* 0x000fc600000000ff */
[----:B------:R-:W-:-:S04]  /*4fa0*/  FADD.FTZ R167, R167, R34 ;  /* 0x00000022a7a77221 */ /* 0x000fc80000010000 */
[----:B-1----:R-:W-:Y:S01]  /*4fb0*/  HMMA.16816.F32 R120, R4, R8, R120 ;  /* 0x000000080478723c */ /* 0x002fe20000001878 */
[----:B------:R-:W-:-:S07]  /*4fc0*/  FADD.FTZ R167, R66, R167 ;  /* 0x000000a742a77221 */ /* 0x000fce0000010000 */
[C---:B------:R-:W-:Y:S01]  /*4fd0*/  HMMA.16816.F32 R116, R4.reuse, R10, R116 ;  /* 0x0000000a0474723c */ /* 0x040fe20000001874 */
[----:B------:R-:W1:Y:S07]  /*4fe0*/  LDSM.16.MT88.4 R8, [R238+0x6100] ;  /* 0x00610000ee08783b */ /* 0x000e6e0000004200 */
[C---:B------:R-:W-:Y:S08]  /*4ff0*/  HMMA.16816.F32 R112, R4.reuse, R20, R112 ;  /* 0x000000140470723c */ /* 0x040ff00000001870 */
[C---:B------:R-:W-:Y:S01]  /*5000*/  HMMA.16816.F32 R108, R4.reuse, R22, R108 ;  /* 0x00000016046c723c */ /* 0x040fe2000000186c */
[----:B------:R-:W2:Y:S07]  /*5010*/  LDSM.16.MT88.4 R20, [R236+0x6100] ;  /* 0x00610000ec14783b */ /* 0x000eae0000004200 */
        /* <DEDUP_REMOVED lines=8> */
[----:B------:R-:W-:Y:S07]  /*50a0*/  LDSM.16.MT88.4 R24, [R238+0x2900] ;  /* 0x00290000ee18783b */ /* 0x000fee0000004200 */
[C---:B-1----:R-:W-:Y:S08]  /*50b0*/  HMMA.16816.F32 R88, R4.reuse, R8, R88 ;  /* 0x000000080458723c */ /* 0x042ff00000001858 */
[C---:B------:R-:W-:Y:S01]  /*50c0*/  HMMA.16816.F32 R84, R4.reuse, R10, R84 ;  /* 0x0000000a0454723c */ /* 0x040fe20000001854 */
[----:B------:R-:W1:Y:S07]  /*50d0*/  LDSM.16.MT88.4 R8, [R236+0x2900] ;  /* 0x00290000ec08783b */ /* 0x000e6e0000004200 */
[C---:B------:R-:W-:Y:S08]  /*50e0*/  HMMA.16816.F32 R80, R4.reuse, R28, R80 ;  /* 0x0000001c0450723c */ /* 0x040ff00000001850 */
[C---:B------:R-:W-:Y:S01]  /*50f0*/  HMMA.16816.F32 R76, R4.reuse, R30, R76 ;  /* 0x0000001e044c723c */ /* 0x040fe2000000184c */
[----:B------:R-:W-:Y:S07]  /*5100*/  LDSM.16.MT88.4 R28, [R240+0x3100] ;  /* 0x00310000f01c783b */ /* 0x000fee0000004200 */
[C---:B--2---:R-:W-:Y:S08]  /*5110*/  HMMA.16816.F32 R72, R4.reuse, R20, R72 ;  /* 0x000000140448723c */ /* 0x044ff00000001848 */
[----:B------:R-:W-:Y:S01]  /*5120*/  HMMA.16816.F32 R68, R4, R22, R68 ;  /* 0x000000160444723c */ /* 0x000fe20000001844 */
[----:B------:R-:W2:Y:S06]  /*5130*/  LDSM.16.MT88.4 R20, [R240+0x6900] ;  /* 0x00690000f014783b */ /* 0x000eac0000004200 */
[----:B------:R-:W-:Y:S01]  /*5140*/  F2FP.PACK_AB R4, R209, R142 ;  /* 0x0000008ed104723e */ /* 0x000fe200000000ff */
[----:B------:R-:W-:Y:S01]  /*5150*/  FADD.FTZ R142, R142, R167 ;  /* 0x000000a78e8e7221 */ /* 0x000fe20000010000 */
[----:B------:R-:W-:-:S02]  /*5160*/  F2FP.PACK_AB R6, R205, R144 ;  /* 0x00000090cd06723e */ /* 0x000fc400000000ff */
[----:B------:R-:W-:Y:S01]  /*5170*/  F2FP.PACK_AB R5, R201, R146 ;  /* 0x00000092c905723e */ /* 0x000fe200000000ff */
[----:B------:R-:W-:Y:S01]  /*5180*/  FADD.FTZ R209, R209, R142 ;  /* 0x0000008ed1d17221 */ /* 0x000fe20000010000 */
[----:B------:R-:W-:-:S03]  /*5190*/  F2FP.PACK_AB R7, R171, R148 ;  /* 0x00000094ab07723e */ /* 0x000fc600000000ff */
[----:B------:R-:W-:-:S04]  /*51a0*/  FADD.FTZ R144, R144, R209 ;  /* 0x000000d190907221 */ /* 0x000fc80000010000 */
[----:B----4-:R-:W-:Y:S01]  /*51b0*/  HMMA.16816.F32 R128, R4, R16, R128 ;  /* 0x000000100480723c */ /* 0x010fe20000001880 */
        /* <DEDUP_REMOVED lines=8> */
[----:B------:R-:W1:Y:S07]  /*5240*/  LDSM.16.MT88.4 R8, [R236+0x6900] ;  /* 0x00690000ec08783b */ /* 0x000e6e0000004200 */
[C---:B--2---:R-:W-:Y:S08]  /*5250*/  HMMA.16816.F32 R96, R4.reuse, R20, R96 ;  /* 0x000000140460723c */ /* 0x044ff00000001860 */
[C---:B----4-:R-:W-:Y:S08]  /*5260*/  HMMA.16816.F32 R88, R4.reuse, R16, R88 ;  /* 0x000000100458723c */ /* 0x050ff00000001858 */
[C---:B------:R-:W-:Y:S01]  /*5270*/  HMMA.16816.F32 R84, R4.reuse, R18, R84 ;  /* 0x000000120454723c */ /* 0x040fe20000001854 */
[----:B------:R-:W2:Y:S07]  /*5280*/  LDSM.16.MT88.4 R16, [R236+0x3100] ;  /* 0x00310000ec10783b */ /* 0x000eae0000004200 */
[C---:B---3--:R-:W-:Y:S08]  /*5290*/  HMMA.16816.F32 R80, R4.reuse, R12, R80 ;  /* 0x0000000c0450723c */ /* 0x048ff00000001850 */
[C---:B------:R-:W-:Y:S01]  /*52a0*/  HMMA.16816.F32 R76, R4.reuse, R14, R76 ;  /* 0x0000000e044c723c */ /* 0x040fe2000000184c */
[----:B------:R-:W3:Y:S07]  /*52b0*/  LDSM.16.MT88.4 R12, [R240+0x7100] ;  /* 0x00710000f00c783b */ /* 0x000eee0000004200 */
[C---:B------:R-:W-:Y:S01]  /*52c0*/  HMMA.16816.F32 R92, R4.reuse, R22, R92 ;  /* 0x00000016045c723c */ /* 0x040fe2000000185c */
[----:B------:R-:W4:Y:S07]  /*52d0*/  LDSM.16.MT88.4 R20, [R237+0x3100] ;  /* 0x00310000ed14783b */ /* 0x000f2e0000004200 */
[C---:B------:R-:W-:Y:S08]  /*52e0*/  HMMA.16816.F32 R120, R4.reuse, R24, R120 ;  /* 0x000000180478723c */ /* 0x040ff00000001878 */
[C---:B------:R-:W-:Y:S01]  /*52f0*/  HMMA.16816.F32 R116, R4.reuse, R26, R116 ;  /* 0x0000001a0474723c */ /* 0x040fe20000001874 */
[----:B------:R-:W5:Y:S07]  /*5300*/  LDSM.16.MT88.4 R24, [R238+0x3100] ;  /* 0x00310000ee18783b */ /* 0x000f6e0000004200 */
[C---:B-1----:R-:W-:Y:S08]  /*5310*/  HMMA.16816.F32 R72, R4.reuse, R8, R72 ;  /* 0x000000080448723c */ /* 0x042ff00000001848 */
[----:B------:R-:W-:Y:S01]  /*5320*/  HMMA.16816.F32 R68, R4, R10, R68 ;  /* 0x0000000a0444723c */ /* 0x000fe20000001844 */
[----:B------:R-:W1:Y:S06]  /*5330*/  LDSM.16.MT88.4 R8, [R238+0x7100] ;  /* 0x00710000ee08783b */ /* 0x000e6c0000004200 */
[----:B------:R-:W-:Y:S01]  /*5340*/  F2FP.PACK_AB R4, R163, R150 ;  /* 0x00000096a304723e */ /* 0x000fe200000000ff */
[----:B------:R-:W-:Y:S01]  /*5350*/  FADD.FTZ R150, R150, R205 ;  /* 0x000000cd96967221 */ /* 0x000fe20000010000 */
[----:B------:R-:W-:-:S02]  /*5360*/  F2FP.PACK_AB R6, R159, R152 ;  /* 0x000000989f06723e */ /* 0x000fc400000000ff */
[----:B------:R-:W-:Y:S01]  /*5370*/  F2FP.PACK_AB R5, R155, R154 ;  /* 0x0000009a9b05723e */ /* 0x000fe200000000ff */
[----:B------:R-:W-:Y:S01]  /*5380*/  FADD.FTZ R163, R163, R150 ;  /* 0x00000096a3a37221 */ /* 0x000fe20000010000 */
[----:B------:R-:W-:-:S03]  /*5390*/  F2FP.PACK_AB R7, R156, R153 ;  /* 0x000000999c07723e */ /* 0x000fc600000000ff */
[----:B------:R-:W-:-:S04]  /*53a0*/  FADD.FTZ R152, R152, R163 ;  /* 0x000000a398987221 */ /* 0x000fc80000010000 */
[----:B--2---:R-:W-:Y:S01]  /*53b0*/  HMMA.16816.F32 R104, R4, R16, R104 ;  /* 0x000000100468723c */ /* 0x004fe20000001868 */
[----:B------:R-:W-:-:S07]  /*53c0*/  FADD.FTZ R159, R159, R152 ;  /* 0x000000989f9f7221 */ /* 0x000fce0000010000 */
[C---:B------:R-:W-:Y:S01]  /*53d0*/  HMMA.16816.F32 R100, R4.reuse, R18, R100 ;  /* 0x000000120464723c */ /* 0x040fe20000001864 */
[----:B------:R-:W2:Y:S07]  /*53e0*/  LDSM.16.MT88.4 R16, [R237+0x7100] ;  /* 0x00710000ed10783b */ /* 0x000eae0000004200 */
[C---:B---3--:R-:W-:Y:S08]  /*53f0*/  HMMA.16816.F32 R96, R4.reuse, R12, R96 ;  /* 0x0000000c0460723c */ /* 0x048ff00000001860 */
[C---:B------:R-:W-:Y:S01]  /*5400*/  HMMA.16816.F32 R92, R4.reuse, R14, R92 ;  /* 0x0000000e045c723c */ /* 0x040fe2000000185c */
[----:B------:R-:W3:Y:S07]  /*5410*/  LDSM.16.MT88.4 R12, [R236+0x7100] ;  /* 0x00710000ec0c783b */ /* 0x000eee0000004200 */
[C---:B----4-:R-:W-:Y:S08]  /*5420*/  HMMA.16816.F32 R112, R4.reuse, R20, R112 ;  /* 0x000000140470723c */ /* 0x050ff00000001870 */
[C---:B------:R-:W-:Y:S01]  /*5430*/  HMMA.16816.F32 R108, R4.reuse, R22, R108 ;  /* 0x00000016046c723c */ /* 0x040fe2000000186c */
[----:B------:R-:W4:Y:S07]  /*5440*/  LDSM.16.MT88.4 R20, [R240+0x3900] ;  /* 0x00390000f014783b */ /* 0x000f2e0000004200 */
[C---:B------:R-:W-:Y:S07]  /*5450*/  HMMA.16816.F32 R128, R4.reuse, R28, R128 ;  /* 0x0000001c0480723c */ /* 0x040fee0000001880 */
[--C-:B------:R-:W-:Y:S01]  /*5460*/  FFMA.FTZ R28, R67, c[0x0][0x2d0], -R56.reuse ;  /* 0x0000b400431c7a23 */ /* 0x100fe20000010838 */
[----:B------:R-:W-:Y:S01]  /*5470*/  HMMA.16816.F32 R124, R4, R30, R124 ;  /* 0x0000001e047c723c */ /* 0x000fe2000000187c */
[----:B------:R-:W-:-:S04]  /*5480*/  FFMA.FTZ R29, R65, c[0x0][0x2d0], -R56 ;  /* 0x0000b400411d7a23 */ /* 0x000fc80000010838 */
[----:B------:R-:W-:Y:S02]  /*5490*/  MUFU.EX2 R28, R28 ;  /* 0x0000001c001c7308 */ /* 0x000fe40000000800 */
[--C-:B------:R-:W-:Y:S01]  /*54a0*/  FFMA.FTZ R30, R63, c[0x0][0x2d0], -R56.reuse ;  /* 0x0000b4003f1e7a23 */ /* 0x100fe20000010838 */
[----:B-----5:R-:W-:Y:S01]  /*54b0*/  HMMA.16816.F32 R120, R4, R24, R120 ;  /* 0x000000180478723c */ /* 0x020fe20000001878 */
[----:B------:R-:W-:-:S04]  /*54c0*/  FFMA.FTZ R31, R61, c[0x0][0x2d0], -R56 ;  /* 0x0000b4003d1f7a23 */ /* 0x000fc80000010838 */
[----:B------:R-:W-:Y:S02]  /*54d0*/  MUFU.EX2 R29, R29 ;  /* 0x0000001d001d7308 */ /* 0x000fe40000000800 */
[--C-:B------:R-:W-:Y:S01]  /*54e0*/  FFMA.FTZ R24, R143, c[0x0][0x2d0], -R58.reuse ;  /* 0x0000b4008f187a23 */ /* 0x100fe2000001083a */
[----:B------:R-:W-:Y:S01]  /*54f0*/  HMMA.16816.F32 R116, R4, R26, R116 ;  /* 0x0000001a0474723c */ /* 0x000fe20000001874 */
[----:B------:R-:W-:-:S04]  /*5500*/  FFMA.FTZ R25, R141, c[0x0][0x2d0], -R58 ;  /* 0x0000b4008d197a23 */ /* 0x000fc8000001083a */
[----:B------:R-:W-:Y:S02]  /*5510*/  MUFU.EX2 R24, R24 ;  /* 0x0000001800187308 */ /* 0x000fe40000000800 */
[--C-:B------:R-:W-:Y:S01]  /*5520*/  FFMA.FTZ R26, R135, c[0x0][0x2d0], -R58.reuse ;  /* 0x0000b400871a7a23 */ /* 0x100fe2000001083a */
[----:B-1----:R-:W-:Y:S01]  /*5530*/  HMMA.16816.F32 R88, R4, R8, R88 ;  /* 0x000000080458723c */ /* 0x002fe20000001858 */
[----:B------:R-:W-:-:S04]  /*5540*/  FFMA.FTZ R27, R133, c[0x0][0x2d0], -R58 ;  /* 0x0000b400851b7a23 */ /* 0x000fc8000001083a */
[----:B------:R-:W1:Y:S03]  /*5550*/  MUFU.EX2 R25, R25 ;  /* 0x0000001900197308 */ /* 0x000e660000000800 */
[C---:B------:R-:W-:Y:S01]  /*5560*/  HMMA.16816.F32 R84, R4.reuse, R10, R84 ;  /* 0x0000000a0454723c */ /* 0x040fe20000001854 */
[----:B------:R-:W5:Y:S04]  /*5570*/  LDSM.16.MT88.4 R8, [R238+0x3900] ;  /* 0x00390000ee08783b */ /* 0x000f680000004200 */
[----:B------:R-:W-:Y:S03]  /*5580*/  MUFU.EX2 R26, R26 ;  /* 0x0000001a001a7308 */ /* 0x000fe60000000800 */
[C---:B--2---:R-:W-:Y:S05]  /*5590*/  HMMA.16816.F32 R80, R4.reuse, R16, R80 ;  /* 0x000000100450723c */ /* 0x044fea0000001850 */
[----:B------:R-:W2:Y:S03]  /*55a0*/  MUFU.EX2 R27, R27 ;  /* 0x0000001b001b7308 */ /* 0x000ea60000000800 */
[C---:B------:R-:W-:Y:S01]  /*55b0*/  HMMA.16816.F32 R76, R4.reuse, R18, R76 ;  /* 0x00000012044c723c */ /* 0x040fe2000000184c */
[----:B------:R-:W5:Y:S04]  /*55c0*/  LDSM.16.MT88.4 R16, [R237+0x3900] ;  /* 0x00390000ed10783b */ /* 0x000f680000004200 */
[----:B------:R-:W-:Y:S03]  /*55d0*/  MUFU.EX2 R30, R30 ;  /* 0x0000001e001e7308 */ /* 0x000fe60000000800 */
[C---:B---3--:R-:W-:Y:S05]  /*55e0*/  HMMA.16816.F32 R72, R4.reuse, R12, R72 ;  /* 0x0000000c0448723c */ /* 0x048fea0000001848 */
[----:B------:R-:W3:Y:S03]  /*55f0*/  MUFU.EX2 R31, R31 ;  /* 0x0000001f001f7308 */ /* 0x000ee60000000800 */
[----:B------:R-:W-:Y:S01]  /*5600*/  HMMA.16816.F32 R68, R4, R14, R68 ;  /* 0x0000000e0444723c */ /* 0x000fe20000001844 */
[----:B------:R-:W5:Y:S06]  /*5610*/  LDSM.16.MT88.4 R12, [R236+0x3900] ;  /* 0x00390000ec0c783b */ /* 0x000f6c0000004200 */
[----:B-1----:R-:W-:Y:S01]  /*5620*/  F2FP.PACK_AB R4, R25, R24 ;  /* 0x000000181904723e */ /* 0x002fe200000000ff */
[----:B------:R-:W-:Y:S01]  /*5630*/  FADD.FTZ R24, R24, R159 ;  /* 0x0000009f18187221 */ /* 0x000fe20000010000 */
[----:B--2---:R-:W-:-:S02]  /*5640*/  F2FP.PACK_AB R6, R27, R26 ;  /* 0x0000001a1b06723e */ /* 0x004fc400000000ff */
[----:B------:R-:W-:Y:S01]  /*5650*/  F2FP.PACK_AB R5, R29, R28 ;  /* 0x0000001c1d05723e */ /* 0x000fe200000000ff */
[----:B------:R-:W-:Y:S01]  /*5660*/  FADD.FTZ R25, R25, R24 ;  /* 0x0000001819197221 */ /* 0x000fe20000010000 */
[----:B---3--:R-:W-:-:S03]  /*5670*/  F2FP.PACK_AB R7, R31, R30 ;  /* 0x0000001e1f07723e */ /* 0x008fc600000000ff */
[----:B------:R-:W-:-:S04]  /*5680*/  FADD.FTZ R26, R26, R25 ;  /* 0x000000191a1a7221 */ /* 0x000fc80000010000 */
[----:B----4-:R-:W-:Y:S01]  /*5690*/  HMMA.16816.F32 R128, R4, R20, R128 ;  /* 0x000000140480723c */ /* 0x010fe20000001880 */
[----:B------:R-:W-:-:S06]  /*56a0*/  FADD.FTZ R2, R27, R26 ;  /* 0x0000001a1b027221 */ /* 0x000fcc0000010000 */
[----:B------:R-:W-:Y:S01]  /*56b0*/  FADD.FTZ R21, R37, R36 ;  /* 0x0000002425157221 */ /* 0x000fe20000010000 */
[----:B-----5:R-:W-:Y:S03]  /*56c0*/  HMMA.16816.F32 R120, R4, R8, R120 ;  /* 0x000000080478723c */ /* 0x020fe60000001878 */
[----:B------:R-:W-:-:S04]  /*56d0*/  FADD.FTZ R21, R0, R21 ;  /* 0x0000001500157221 */ /* 0x000fc80000010000 */
[----:B------:R-:W-:Y:S01]  /*56e0*/  FADD.FTZ R64, R64, R21 ;  /* 0x0000001540407221 */ /* 0x000fe20000010000 */
[----:B------:R-:W-:Y:S01]  /*56f0*/  HMMA.16816.F32 R116, R4, R10, R116 ;  /* 0x0000000a0474723c */ /* 0x000fe20000001874 */
[----:B------:R-:W1:Y:S02]  /*5700*/  LDSM.16.MT88.4 R8, [R240+0x7900] ;  /* 0x00790000f008783b */ /* 0x000e640000004200 */
[----:B------:R-:W-:-:S04]  /*5710*/  FADD.FTZ R151, R151, R64 ;  /* 0x0000004097977221 */ /* 0x000fc80000010000 */
[----:B------:R-:W-:Y:S01]  /*5720*/  FADD.FTZ R32, R32, R151 ;  /* 0x0000009720207221 */ /* 0x000fe20000010000 */
[----:B------:R-:W-:Y:S03]  /*5730*/  HMMA.16816.F32 R112, R4, R16, R112 ;  /* 0x000000100470723c */ /* 0x000fe60000001870 */
[----:B------:R-:W-:-:S04]  /*5740*/  FADD.FTZ R33, R33, R32 ;  /* 0x0000002021217221 */ /* 0x000fc80000010000 */
[----:B------:R-:W-:Y:S01]  /*5750*/  FADD.FTZ R134, R134, R33 ;  /* 0x0000002186867221 */ /* 0x000fe20000010000 */
[----:B------:R-:W-:Y:S01]  /*5760*/  HMMA.16816.F32 R108, R4, R18, R108 ;  /* 0x00000012046c723c */ /* 0x000fe2000000186c */
[----:B------:R-:W2:Y:S02]  /*5770*/  LDSM.16.MT88.4 R16, [R238+0x7900] ;  /* 0x00790000ee10783b */ /* 0x000ea40000004200 */
[----:B------:R-:W-:-:S04]  /*5780*/  FADD.FTZ R169, R169, R134 ;  /* 0x00000086a9a97221 */ /* 0x000fc80000010000 */
[----:B------:R-:W-:Y:S01]  /*5790*/  FADD.FTZ R140, R140, R169 ;  /* 0x000000a98c8c7221 */ /* 0x000fe20000010000 */
[----:B------:R-:W-:Y:S03]  /*57a0*/  HMMA.16816.F32 R104, R4, R12, R104 ;  /* 0x0000000c0468723c */ /* 0x000fe60000001868 */
[----:B------:R-:W-:-:S04]  /*57b0*/  FADD.FTZ R197, R197, R140 ;  /* 0x0000008cc5c57221 */ /* 0x000fc80000010000 */
[----:B------:R-:W-:Y:S01]  /*57c0*/  FADD.FTZ R146, R146, R197 ;  /* 0x000000c592927221 */ /* 0x000fe20000010000 */
[----:B------:R-:W-:Y:S01]  /*57d0*/  HMMA.16816.F32 R100, R4, R14, R100 ;  /* 0x0000000e0464723c */ /* 0x000fe20000001864 */
[----:B------:R-:W3:Y:S02]  /*57e0*/  LDSM.16.MT88.4 R12, [R237+0x7900] ;  /* 0x00790000ed0c783b */ /* 0x000ee40000004200 */
[----:B------:R-:W-:-:S04]  /*57f0*/  FADD.FTZ R201, R201, R146 ;  /* 0x00000092c9c97221 */ /* 0x000fc80000010000 */
[----:B------:R-:W-:Y:S01]  /*5800*/  FADD.FTZ R148, R148, R201 ;  /* 0x000000c994947221 */ /* 0x000fe20000010000 */
[----:B------:R-:W-:Y:S03]  /*5810*/  HMMA.16816.F32 R124, R4, R22, R124 ;  /* 0x00000016047c723c */ /* 0x000fe6000000187c */
[----:B------:R-:W-:-:S04]  /*5820*/  FADD.FTZ R171, R171, R148 ;  /* 0x00000094abab7221 */ /* 0x000fc80000010000 */
[----:B------:R-:W-:Y:S01]  /*5830*/  FADD.FTZ R154, R154, R171 ;  /* 0x000000ab9a9a7221 */ /* 0x000fe20000010000 */
[----:B-1----:R-:W-:Y:S03]  /*5840*/  HMMA.16816.F32 R96, R4, R8, R96 ;  /* 0x000000080460723c */ /* 0x002fe60000001860 */
[----:B------:R-:W-:-:S04]  /*5850*/  FADD.FTZ R154, R155, R154 ;  /* 0x0000009a9b9a7221 */ /* 0x000fc80000010000 */
[----:B------:R-:W-:Y:S01]  /*5860*/  FADD.FTZ R153, R153, R154 ;  /* 0x0000009a99997221 */ /* 0x000fe20000010000 */
[----:B------:R-:W-:Y:S01]  /*5870*/  HMMA.16816.F32 R92, R4, R10, R92 ;  /* 0x0000000a045c723c */ /* 0x000fe2000000185c */
[----:B------:R-:W1:Y:S02]  /*5880*/  LDSM.16.MT88.4 R8, [R236+0x7900] ;  /* 0x00790000ec08783b */ /* 0x000e640000004200 */
[----:B------:R-:W-:-:S04]  /*5890*/  FADD.FTZ R153, R156, R153 ;  /* 0x000000999c997221 */ /* 0x000fc80000010000 */
[----:B------:R-:W-:Y:S01]  /*58a0*/  FADD.FTZ R28, R28, R153 ;  /* 0x000000991c1c7221 */ /* 0x000fe20000010000 */
[----:B--2---:R-:W-:Y:S03]  /*58b0*/  HMMA.16816.F32 R88, R4, R16, R88 ;  /* 0x000000100458723c */ /* 0x004fe60000001858 */
[----:B------:R-:W-:-:S04]  /*58c0*/  FADD.FTZ R29, R29, R28 ;  /* 0x0000001c1d1d7221 */ /* 0x000fc80000010000 */
[----:B------:R-:W-:Y:S01]  /*58d0*/  FADD.FTZ R30, R30, R29 ;  /* 0x0000001d1e1e7221 */ /* 0x000fe20000010000 */
[----:B------:R-:W-:Y:S03]  /*58e0*/  HMMA.16816.F32 R84, R4, R18, R84 ;  /* 0x000000120454723c */ /* 0x000fe60000001854 */
[----:B------:R-:W-:-:S05]  /*58f0*/  FADD.FTZ R0, R31, R30 ;  /* 0x0000001e1f007221 */ /* 0x000fca0000010000 */
[----:B------:R2:W-:Y:S01]  /*5900*/  STL [R1+0xc], R0 ;  /* 0x00000c0001007387 */ /* 0x0005e20000100800 */
[C---:B---3--:R-:W-:Y:S03]  /*5910*/  HMMA.16816.F32 R80, R4.reuse, R12, R80 ;  /* 0x0000000c0450723c */ /* 0x048fe60000001850 */
[----:B------:R2:W-:Y:S05]  /*5920*/  STL [R1+0x10], R2 ;  /* 0x0000100201007387 */ /* 0x0005ea0000100800 */
[C---:B------:R-:W-:Y:S08]  /*5930*/  HMMA.16816.F32 R76, R4.reuse, R14, R76 ;  /* 0x0000000e044c723c */ /* 0x040ff0000000184c */
[C---:B-1----:R-:W-:Y:S08]  /*5940*/  HMMA.16816.F32 R72, R4.reuse, R8, R72 ;  /* 0x000000080448723c */ /* 0x042ff00000001848 */
[----:B------:R-:W-:Y:S01]  /*5950*/  HMMA.16816.F32 R68, R4, R10, R68 ;  /* 0x0000000a0444723c */ /* 0x000fe20000001844 */
[----:B------:R-:W-:Y:S07]  /*5960*/  @!P1 BRA `(.L_x_24) ;  /* 0x00003f0000009947 */ /* 0x000fee0003800000 */
[----:B--2---:R-:W-:Y:S01]  /*5970*/  IADD3 R0, P2, R250, 0x40, RZ ;  /* 0x00000040fa007810 */ /* 0x004fe20007f5e0ff */
[----:B------:R-:W-:Y:S01]  /*5980*/  IMAD.MOV.U32 R135, RZ, RZ, R132 ;  /* 0x000000ffff877224 */ /* 0x000fe200078e0084 */
[----:B------:R-:W-:Y:S01]  /*5990*/  IADD3 R2, P1, R246, 0x40, RZ ;  /* 0x00000040f6027810 */ /* 0x000fe20007f3e0ff */
[----:B------:R-:W-:-:S02]  /*59a0*/  ULEA.HI.SX32 UR21, UR18, 0xfffffffe, 0x19 ;  /* 0xfffffffe12157891 */ /* 0x000fc4000f8fca3f */
[----:B------:R1:W-:Y:S01]  /*59b0*/  STL [R1+0x8], R0 ;  /* 0x0000080001007387 */ /* 0x0003e20000100800 */
[----:B------:R-:W-:Y:S01]  /*59c0*/  ULDC.64 UR6, c[0x0][0x208] ;  /* 0x0000820000067ab9 */ /* 0x000fe20000000a00 */
[----:B------:R-:W-:Y:S01]  /*59d0*/  IMAD.X R252, RZ, RZ, R249, P1 ;  /* 0x000000fffffc7224 */ /* 0x000fe200008e06f9 */
[----:B------:R-:W-:Y:S01]  /*59e0*/  ULDC.64 UR4, c[0x0][0x1e0] ;  /* 0x0000780000047ab9 */ /* 0x000fe20000000a00 */
[----:B------:R2:W-:Y:S01]  /*59f0*/  STL [R1], R2 ;  /* 0x0000000201007387 */ /* 0x0005e20000100800 */
[----:B-1----:R-:W-:Y:S01]  /*5a00*/  IMAD.MOV.U32 R0, RZ, RZ, R3 ;  /* 0x000000ffff007224 */ /* 0x002fe200078e0003 */
[----:B--2---:R-:W-:-:S05]  /*5a10*/  IADD3.X R2, RZ, R245, RZ, P2, !PT ;  /* 0x000000f5ff027210 */ /* 0x004fca00017fe4ff */
[----:B------:R1:W-:Y:S02]  /*5a20*/  STL [R1+0x4], R2 ;  /* 0x0000040201007387 */ /* 0x0003e40000100800 */
.L_x_25:
[----:B-12---:R-:W2:Y:S01]  /*5a30*/  LDL R2, [R1+0x8] ;  /* 0x0000080001027983 */ /* 0x006ea20000100800 */
[----:B------:R-:W-:Y:S04]  /*5a40*/  DEPBAR.LE SB0, 0x0 ;  /* 0x000080000000791a */ /* 0x000fe80000000000 */
[----:B------:R-:W3:Y:S01]  /*5a50*/  LDL R133, [R1+0x4] ;  /* 0x0000040001857983 */ /* 0x000ee20000100800 */
[----:B------:R-:W-:Y:S02]  /*5a60*/  USHF.R.S32.HI UR15, URZ, 0x1f, UR21 ;  /* 0x0000001f3f0f7899 */ /* 0x000fe40008011415 */
[----:B------:R-:W-:Y:S01]  /*5a70*/  UIMAD.WIDE.U32 UR22, UR21, UR6, URZ ;  /* 0x00000006151672a5 */ /* 0x000fe2000f8e003f */
[----:B------:R-:W-:Y:S01]  /*5a80*/  BAR.SYNC.DEFER_BLOCKING 0x0 ;  /* 0x0000000000007b1d */ /* 0x000fe20000010000 */
[----:B------:R-:W-:Y:S02]  /*5a90*/  UIMAD UR15, UR15, UR6, URZ ;  /* 0x000000060f0f72a4 */ /* 0x000fe4000f8e023f */
[----:B------:R-:W-:Y:S02]  /*5aa0*/  USHF.L.U32 UR18, UR22, 0x7, URZ ;  /* 0x0000000716127899 */ /* 0x000fe4000800063f */
[----:B------:R-:W-:Y:S02]  /*5ab0*/  UIMAD UR15, UR21, UR7, UR15 ;  /* 0x00000007150f72a4 */ /* 0x000fe4000f8e020f */
[----:B------:R-:W-:Y:S02]  /*5ac0*/  UISETP.GT.AND UP1, UPT, UR21, URZ, UPT ;  /* 0x0000003f1500728c */ /* 0x000fe4000bf24270 */
[----:B------:R-:W-:Y:S01]  /*5ad0*/  UIADD3 UR15, UR23, UR15, URZ ;  /* 0x0000000f170f7290 */ /* 0x000fe2000fffe03f */
[----:B------:R-:W-:Y:S01]  /*5ae0*/  IADD3 R3, P5, R250, UR18, RZ ;  /* 0x00000012fa037c10 */ /* 0x000fe2000ffbe0ff */
[----:B------:R-:W-:Y:S02]  /*5af0*/  UIADD3 UR21, UR21, -0x1, URZ ;  /* 0xffffffff15157890 */ /* 0x000fe4000fffe03f */
[----:B------:R-:W-:Y:S01]  /*5b00*/  USHF.L.U64.HI UR15, UR22, 0x7, UR15 ;  /* 0x00000007160f7899 */ /* 0x000fe2000801020f */
[----:B------:R-:W-:Y:S04]  /*5b10*/  LEA R196, P4, R3, c[0x0][0x1f8], 0x1 ;  /* 0x00007e0003c47a11 */ /* 0x000fe800078808ff */
[----:B------:R-:W-:Y:S01]  /*5b20*/  @UP1 USHF.L.U32 UR19, UR4, 0x6, URZ ;  /* 0x0000000604131899 */ /* 0x000fe2000800063f */
[----:B------:R-:W-:Y:S01]  /*5b30*/  IADD3.X R134, R245, UR15, RZ, P5, !PT ;  /* 0x0000000ff5867c10 */ /* 0x000fe2000affe4ff */
[----:B------:R-:W-:Y:S02]  /*5b40*/  @UP1 USHF.L.U64.HI UR20, UR4, 0x6, UR5 ;  /* 0x0000000604141899 */ /* 0x000fe40008010205 */
[----:B------:R-:W-:Y:S01]  /*5b50*/  @UP1 UIMAD.WIDE.U32 UR22, UR21, UR4, URZ ;  /* 0x00000004151612a5 */ /* 0x000fe2000f8e003f */
[----:B------:R-:W-:Y:S01]  /*5b60*/  LEA.HI.X R197, R3, c[0x0][0x1fc], R134, 0x1, P4 ;  /* 0x00007f0003c57a11 */ /* 0x000fe200020f0c86 */
[----:B------:R-:W1:Y:S08]  /*5b70*/  LDSM.16.M88.4 R140, [R242+0x8100] ;  /* 0x00810000f28c783b */ /* 0x000e700000000200 */
[----:B------:R-:W4:Y:S08]  /*5b80*/  LDSM.16.M88.4 R144, [R242+0x8900] ;  /* 0x00890000f290783b */ /* 0x000f300000000200 */
[----:B------:R-:W5:Y:S08]  /*5b90*/  LDSM.16.M88.4 R148, [R242+0x9100] ;  /* 0x00910000f294783b */ /* 0x000f700000000200 */
[----:B------:R-:W5:Y:S08]  /*5ba0*/  LDSM.16.M88.4 R152, [R242+0x9900] ;  /* 0x00990000f298783b */ /* 0x000f700000000200 */
[----:B------:R-:W5:Y:S01]  /*5bb0*/  LDSM.16.M88.4 R156, [R242+0xa100] ;  /* 0x00a10000f29c783b */ /* 0x000f620000000200 */
[C---:B-1----:R-:W-:Y:S07]  /*5bc0*/  HMMA.16816.F32 R4, R136.reuse, R140, RZ ;  /* 0x0000008c8804723c */ /* 0x042fee00000018ff */
[----:B------:R-:W1:Y:S01]  /*5bd0*/  LDSM.16.M88.4 R160, [R242+0xa900] ;  /* 0x00a90000f2a0783b */ /* 0x000e620000000200 */
[C---:B------:R-:W-:Y:S07]  /*5be0*/  HMMA.16816.F32 R8, R136.reuse, R142, RZ ;  /* 0x0000008e8808723c */ /* 0x040fee00000018ff */
[----:B------:R-:W1:Y:S01]  /*5bf0*/  LDSM.16.M88.4 R164, [R242+0xb100] ;  /* 0x00b10000f2a4783b */ /* 0x000e620000000200 */
[C---:B----4-:R-:W-:Y:S07]  /*5c00*/  HMMA.16816.F32 R12, R136.reuse, R144, RZ ;  /* 0x00000090880c723c */ /* 0x050fee00000018ff */
[----:B------:R-:W4:Y:S01]  /*5c10*/  LDSM.16.M88.4 R168, [R242+0xb900] ;  /* 0x00b90000f2a8783b */ /* 0x000f220000000200 */
[C---:B------:R-:W-:Y:S07]  /*5c20*/  HMMA.16816.F32 R16, R136.reuse, R146, RZ ;  /* 0x000000928810723c */ /* 0x040fee00000018ff */
[----:B------:R-:W1:Y:S01]  /*5c30*/  LDSM.16.M88.4 R140, [R241] ;  /* 0x00000000f18c783b */ /* 0x000e620000000200 */
[C---:B-----5:R-:W-:Y:S07]  /*5c40*/  HMMA.16816.F32 R20, R136.reuse, R148, RZ ;  /* 0x000000948814723c */ /* 0x060fee00000018ff */
[----:B------:R-:W5:Y:S01]  /*5c50*/  LDSM.16.M88.4 R144, [R235] ;  /* 0x00000000eb90783b */ /* 0x000f620000000200 */
[C---:B------:R-:W-:Y:S07]  /*5c60*/  HMMA.16816.F32 R24, R136.reuse, R150, RZ ;  /* 0x000000968818723c */ /* 0x040fee00000018ff */
[----:B------:R-:W4:Y:S01]  /*5c70*/  LDSM.16.M88.4 R148, [R234] ;  /* 0x00000000ea94783b */ /* 0x000f220000000200 */
[C---:B------:R-:W-:Y:S08]  /*5c80*/  HMMA.16816.F32 R28, R136.reuse, R152, RZ ;  /* 0x00000098881c723c */ /* 0x040ff000000018ff */
[C---:B------:R-:W-:Y:S01]  /*5c90*/  HMMA.16816.F32 R32, R136.reuse, R154, RZ ;  /* 0x0000009a8820723c */ /* 0x040fe200000018ff */
[----:B------:R-:W-:Y:S07]  /*5ca0*/  LDSM.16.M88.4 R152, [R232] ;  /* 0x00000000e898783b */ /* 0x000fee0000000200 */
[C---:B------:R-:W-:Y:S08]  /*5cb0*/  HMMA.16816.F32 R36, R136.reuse, R156, RZ ;  /* 0x0000009c8824723c */ /* 0x040ff000000018ff */
[C---:B------:R-:W-:Y:S01]  /*5cc0*/  HMMA.16816.F32 R40, R136.reuse, R158, RZ ;  /* 0x0000009e8828723c */ /* 0x040fe200000018ff */
[----:B------:R-:W-:Y:S07]  /*5cd0*/  LDSM.16.M88.4 R156, [R231] ;  /* 0x00000000e79c783b */ /* 0x000fee0000000200 */
[C---:B-1----:R-:W-:Y:S08]  /*5ce0*/  HMMA.16816.F32 R44, R136.reuse, R160, RZ ;  /* 0x000000a0882c723c */ /* 0x042ff000000018ff */
[C---:B------:R-:W-:Y:S01]  /*5cf0*/  HMMA.16816.F32 R48, R136.reuse, R162, RZ ;  /* 0x000000a28830723c */ /* 0x040fe200000018ff */
[----:B------:R-:W-:Y:S07]  /*5d00*/  LDSM.16.M88.4 R160, [R230] ;  /* 0x00000000e6a0783b */ /* 0x000fee0000000200 */
[C---:B------:R-:W-:Y:S08]  /*5d10*/  HMMA.16816.F32 R52, R136.reuse, R164, RZ ;  /* 0x000000a48834723c */ /* 0x040ff000000018ff */
[C---:B------:R-:W-:Y:S01]  /*5d20*/  HMMA.16816.F32 R56, R136.reuse, R166, RZ ;  /* 0x000000a68838723c */ /* 0x040fe200000018ff */
[----:B------:R-:W-:Y:S07]  /*5d30*/  LDSM.16.M88.4 R164, [R229] ;  /* 0x00000000e5a4783b */ /* 0x000fee0000000200 */
[C---:B----4-:R-:W-:Y:S08]  /*5d40*/  HMMA.16816.F32 R60, R136.reuse, R168, RZ ;  /* 0x000000a8883c723c */ /* 0x050ff000000018ff */
[----:B------:R-:W-:Y:S08]  /*5d50*/  HMMA.16816.F32 R64, R136, R170, RZ ;  /* 0x000000aa8840723c */ /* 0x000ff000000018ff */
[C---:B------:R-:W-:Y:S08]  /*5d60*/  HMMA.16816.F32 R4, R172.reuse, R140, R4 ;  /* 0x0000008cac04723c */ /* 0x040ff00000001804 */
[C---:B------:R-:W-:Y:S01]  /*5d70*/  HMMA.16816.F32 R8, R172.reuse, R142, R8 ;  /* 0x0000008eac08723c */ /* 0x040fe20000001808 */
[----:B------:R-:W1:Y:S07]  /*5d80*/  LDSM.16.M88.4 R140, [R233] ;  /* 0x00000000e98c783b */ /* 0x000e6e0000000200 */
[C---:B-----5:R-:W-:Y:S01]  /*5d90*/  HMMA.16816.F32 R12, R172.reuse, R144, R12 ;  /* 0x00000090ac0c723c */ /* 0x060fe2000000180c */
[----:B------:R-:W-:Y:S01]  /*5da0*/  @!PT LDS RZ, [RZ] ;  /* 0x00000000fffff984 */ /* 0x000fe20000000800 */
[----:B------:R-:W-:Y:S01]  /*5db0*/  @!PT LDS RZ, [RZ] ;  /* 0x00000000fffff984 */ /* 0x000fe20000000800 */
[----:B------:R-:W-:Y:S01]  /*5dc0*/  @!PT LDS RZ, [RZ] ;  /* 0x00000000fffff984 */ /* 0x000fe20000000800 */
[----:B------:R4:W-:Y:S07]  /*5dd0*/  LDGSTS.E.BYPASS.LTC128B.128 [R243+0x100], [R196.64], !P3 ;  /* 0x00100000c4f37fae */ /* 0x0009ee000d901d50 */
[C---:B------:R-:W-:Y:S08]  /*5de0*/  HMMA.16816.F32 R16, R172.reuse, R146, R16 ;  /* 0x00000092ac10723c */ /* 0x040ff00000001810 */
[C---:B------:R-:W-:Y:S08]  /*5df0*/  HMMA.16816.F32 R20, R172.reuse, R148, R20 ;  /* 0x00000094ac14723c */ /* 0x040ff00000001814 */
[C---:B------:R-:W-:Y:S08]  /*5e00*/  HMMA.16816.F32 R24, R172.reuse, R150, R24 ;  /* 0x00000096ac18723c */ /* 0x040ff00000001818 */
[C---:B-1----:R-:W-:Y:S08]  /*5e10*/  HMMA.16816.F32 R28, R172.reuse, R140, R28 ;  /* 0x0000008cac1c723c */ /* 0x042ff0000000181c */
[C---:B------:R-:W-:Y:S08]  /*5e20*/  HMMA.16816.F32 R32, R172.reuse, R142, R32 ;  /* 0x0000008eac20723c */ /* 0x040ff00000001820 */
[C---:B------:R-:W-:Y:S08]  /*5e30*/  HMMA.16816.F32 R36, R172.reuse, R152, R36 ;  /* 0x00000098ac24723c */ /* 0x040ff00000001824 */
[C---:B------:R-:W-:Y:S08]  /*5e40*/  HMMA.16816.F32 R40, R172.reuse, R154, R40 ;  /* 0x0000009aac28723c */ /* 0x040ff00000001828 */
[C---:B------:R-:W-:Y:S08]  /*5e50*/  HMMA.16816.F32 R44, R172.reuse, R156, R44 ;  /* 0x0000009cac2c723c */ /* 0x040ff0000000182c */
[C---:B------:R-:W-:Y:S08]  /*5e60*/  HMMA.16816.F32 R48, R172.reuse, R158, R48 ;  /* 0x0000009eac30723c */ /* 0x040ff00000001830 */
[C---:B------:R-:W-:Y:S04]  /*5e70*/  HMMA.16816.F32 R52, R172.reuse, R160, R52 ;  /* 0x000000a0ac34723c */ /* 0x040fe80000001834 */
[----:B--2---:R-:W-:Y:S01]  /*5e80*/  IADD3 R132, P2, R2, UR18, RZ ;  /* 0x0000001202847c10 */ /* 0x004fe2000ff5e0ff */
[----:B------:R-:W-:Y:S03]  /*5e90*/  @UP1 USHF.R.S32.HI UR18, URZ, 0x1f, UR21 ;  /* 0x0000001f3f121899 */ /* 0x000fe60008011415 */
[C---:B------:R-:W-:Y:S01]  /*5ea0*/  HMMA.16816.F32 R56, R172.reuse, R162, R56 ;  /* 0x000000a2ac38723c */ /* 0x040fe20000001838 */
[----:B------:R-:W-:Y:S03]  /*5eb0*/  @UP1 UIMAD UR18, UR18, UR4, URZ ;  /* 0x00000004121212a4 */ /* 0x000fe6000f8e023f */
[C---:B------:R-:W-:Y:S01]  /*5ec0*/  LEA R2, P1, R132.reuse, c[0x0][0x1f8], 0x1 ;  /* 0x00007e0084027a11 */ /* 0x040fe200078208ff */
[----:B------:R-:W-:Y:S01]  /*5ed0*/  @UP1 UIMAD UR18, UR21, UR5, UR18 ;  /* 0x00000005151212a4 */ /* 0x000fe2000f8e0212 */
[----:B---3--:R-:W-:Y:S01]  /*5ee0*/  IADD3.X R133, R133, UR15, RZ, P2, !PT ;  /* 0x0000000f85857c10 */ /* 0x008fe200097fe4ff */
[----:B------:R-:W-:Y:S01]  /*5ef0*/  @UP1 USHF.L.U32 UR15, UR22, 0x7, URZ ;  /* 0x00000007160f1899 */ /* 0x000fe2000800063f */
[C---:B------:R-:W-:Y:S01]  /*5f00*/  HMMA.16816.F32 R60, R172.reuse, R164, R60 ;  /* 0x000000a4ac3c723c */ /* 0x040fe2000000183c */
[----:B------:R-:W-:Y:S03]  /*5f10*/  @UP1 UIADD3 UR18, UR23, UR18, URZ ;  /* 0x0000001217121290 */ /* 0x000fe6000fffe03f */
[----:B------:R-:W-:Y:S01]  /*5f20*/  LEA.HI.X R3, R132, c[0x0][0x1fc], R133, 0x1, P1 ;  /* 0x00007f0084037a11 */ /* 0x000fe200008f0c85 */
[----:B------:R-:W-:Y:S01]  /*5f30*/  @UP1 USHF.L.U64.HI UR18, UR22, 0x7, UR18 ;  /* 0x0000000716121899 */ /* 0x000fe20008010212 */
[----:B------:R-:W-:Y:S02]  /*5f40*/  IADD3 R132, P1, R196, UR9, RZ ;  /* 0x00000009c4847c10 */ /* 0x000fe4000ff3e0ff */
[----:B------:R-:W-:Y:S01]  /*5f50*/  HMMA.16816.F32 R64, R172, R166, R64 ;  /* 0x000000a6ac40723c */ /* 0x000fe20000001840 */
[----:B------:R1:W-:Y:S03]  /*5f60*/  LDGSTS.E.BYPASS.LTC128B.128 [R243+0x4100], [R2.64], !P0 ;  /* 0x0410000002f37fae */ /* 0x0003e6000c101d50 */
[----:B------:R-:W-:Y:S02]  /*5f70*/  IADD3.X R133, R197, UR12, RZ, P1, !PT ;  /* 0x0000000cc5857c10 */ /* 0x000fe40008ffe4ff */
[C---:B------:R-:W-:Y:S02]  /*5f80*/  IADD3 R198, P1, R132.reuse, UR9, RZ ;  /* 0x0000000984c67c10 */ /* 0x040fe4000ff3e0ff */
[----:B------:R-:W-:Y:S01]  /*5f90*/  IADD3 R200, P4, R132, UR14, RZ ;  /* 0x0000000e84c87c10 */ /* 0x000fe2000ff9e0ff */
[----:B------:R2:W-:Y:S03]  /*5fa0*/  LDGSTS.E.BYPASS.LTC128B.128 [R243+0x1100], [R132.64], !P3 ;  /* 0x0110000084f37fae */ /* 0x0005e6000d901d50 */
[C---:B------:R-:W-:Y:S02]  /*5fb0*/  IADD3.X R199, R133.reuse, UR12, RZ, P1, !PT ;  /* 0x0000000c85c77c10 */ /* 0x040fe40008ffe4ff */
[----:B------:R-:W-:Y:S02]  /*5fc0*/  IADD3.X R201, R133, UR13, RZ, P4, !PT ;  /* 0x0000000d85c97c10 */ /* 0x000fe4000a7fe4ff */
[C---:B------:R-:W-:Y:S01]  /*5fd0*/  IADD3 R202, P2, R198.reuse, UR9, RZ ;  /* 0x00000009c6ca7c10 */ /* 0x040fe2000ff5e0ff */
[----:B------:R2:W-:Y:S01]  /*5fe0*/  LDGSTS.E.BYPASS.LTC128B.128 [R243+0x5100], [R132.64+0x80], !P0 ;  /* 0x0510008084f37fae */ /* 0x0005e2000c101d50 */
[----:B----4-:R-:W-:Y:S02]  /*5ff0*/  IADD3 R196, P1, R198, UR14, RZ ;  /* 0x0000000ec6c47c10 */ /* 0x010fe4000ff3e0ff */
[C---:B------:R-:W-:Y:S02]  /*6000*/  IADD3.X R203, R199.reuse, UR12, RZ, P2, !PT ;  /* 0x0000000cc7cb7c10 */ /* 0x040fe400097fe4ff */
[----:B------:R-:W-:Y:S02]  /*6010*/  IADD3.X R197, R199, UR13, RZ, P1, !PT ;  /* 0x0000000dc7c57c10 */ /* 0x000fe40008ffe4ff */
[----:B------:R-:W-:Y:S01]  /*6020*/  PLOP3.LUT P1, PT, PT, PT, UP1, 0x80, 0x0 ;  /* 0x000000000000781c */ /* 0x000fe20003f2f018 */
[----:B------:R3:W-:Y:S08]  /*6030*/  LDGSTS.E.BYPASS.LTC128B.128 [R243+0x2100], [R198.64], !P3 ;  /* 0x02100000c6f37fae */ /* 0x0007f0000d901d50 */
[----:B------:R4:W-:Y:S08]  /*6040*/  LDGSTS.E.BYPASS.LTC128B.128 [R243+0x6100], [R200.64], !P0 ;  /* 0x06100000c8f37fae */ /* 0x0009f0000c101d50 */
[----:B------:R4:W-:Y:S08]  /*6050*/  LDGSTS.E.BYPASS.LTC128B.128 [R243+0x3100], [R202.64], !P3 ;  /* 0x03100000caf37fae */ /* 0x0009f0000d901d50 */
[----:B------:R3:W-:Y:S08]  /*6060*/  LDGSTS.E.BYPASS.LTC128B.128 [R243+0x7100], [R196.64], !P0 ;  /* 0x07100000c4f37fae */ /* 0x0007f0000c101d50 */
[----:B------:R-:W5:Y:S08]  /*6070*/  LDSM.16.M88.4 R144, [R239+0x8100] ;  /* 0x00810000ef90783b */ /* 0x000f700000000200 */
[----:B------:R-:W1:Y:S08]  /*6080*/  LDSM.16.M88.4 R140, [R239+0x8900] ;  /* 0x00890000ef8c783b */ /* 0x000e700000000200 */
[----:B------:R-:W1:Y:S08]  /*6090*/  LDSM.16.M88.4 R148, [R239+0x9100] ;  /* 0x00910000ef94783b */ /* 0x000e700000000200 */
[----:B------:R-:W0:Y:S08]  /*60a0*/  LDGDEPBAR ;  /* 0x00000000000079af */ /* 0x000e300000000000 */
[----:B------:R-:W2:Y:S01]  /*60b0*/  LDSM.16.M88.4 R152, [R239+0x9900] ;  /* 0x00990000ef98783b */ /* 0x000ea20000000200 */
[C---:B-----5:R-:W-:Y:S07]  /*60c0*/  HMMA.16816.F32 R4, R176.reuse, R144, R4 ;  /* 0x00000090b004723c */ /* 0x060fee0000001804 */
[----:B------:R-:W5:Y:S01]  /*60d0*/  LDSM.16.M88.4 R156, [R239+0xa100] ;  /* 0x00a10000ef9c783b */ /* 0x000f620000000200 */
[C---:B------:R-:W-:Y:S07]  /*60e0*/  HMMA.16816.F32 R8, R176.reuse, R146, R8 ;  /* 0x00000092b008723c */ /* 0x040fee0000001808 */
[----:B------:R-:W3:Y:S01]  /*60f0*/  LDSM.16.M88.4 R144, [R239+0xa900] ;  /* 0x00a90000ef90783b */ /* 0x000ee20000000200 */
[C---:B-1----:R-:W-:Y:S07]  /*6100*/  HMMA.16816.F32 R12, R176.reuse, R140, R12 ;  /* 0x0000008cb00c723c */ /* 0x042fee000000180c */
[----:B------:R-:W-:Y:S01]  /*6110*/  LDSM.16.M88.4 R160, [R242+0xc100] ;  /* 0x00c10000f2a0783b */ /* 0x000fe20000000200 */
[C---:B------:R-:W-:Y:S07]  /*6120*/  HMMA.16816.F32 R16, R176.reuse, R142, R16 ;  /* 0x0000008eb010723c */ /* 0x040fee0000001810 */
[----:B------:R-:W1:Y:S01]  /*6130*/  LDSM.16.M88.4 R140, [R239+0xb100] ;  /* 0x00b10000ef8c783b */ /* 0x000e620000000200 */
[C---:B------:R-:W-:Y:S07]  /*6140*/  HMMA.16816.F32 R20, R176.reuse, R148, R20 ;  /* 0x00000094b014723c */ /* 0x040fee0000001814 */
[----:B------:R-:W-:Y:S01]  /*6150*/  LDSM.16.M88.4 R164, [R225] ;  /* 0x00000000e1a4783b */ /* 0x000fe20000000200 */
[C---:B------:R-:W-:Y:S07]  /*6160*/  HMMA.16816.F32 R24, R176.reuse, R150, R24 ;  /* 0x00000096b018723c */ /* 0x040fee0000001818 */
[----:B------:R-:W1:Y:S01]  /*6170*/  LDSM.16.M88.4 R148, [R239+0xb900] ;  /* 0x00b90000ef94783b */ /* 0x000e620000000200 */
[C---:B--2---:R-:W-:Y:S07]  /*6180*/  HMMA.16816.F32 R28, R176.reuse, R152, R28 ;  /* 0x00000098b01c723c */ /* 0x044fee000000181c */
[----:B------:R-:W-:Y:S01]  /*6190*/  LDSM.16.M88.4 R168, [R239+0xd100] ;  /* 0x00d10000efa8783b */ /* 0x000fe20000000200 */
[C---:B------:R-:W-:Y:S07]  /*61a0*/  HMMA.16816.F32 R32, R176.reuse, R154, R32 ;  /* 0x0000009ab020723c */ /* 0x040fee0000001820 */
[----:B------:R-:W2:Y:S01]  /*61b0*/  LDSM.16.M88.4 R152, [R228] ;  /* 0x00000000e498783b */ /* 0x000ea20000000200 */
[C---:B-----5:R-:W-:Y:S07]  /*61c0*/  HMMA.16816.F32 R36, R176.reuse, R156, R36 ;  /* 0x0000009cb024723c */ /* 0x060fee0000001824 */
[----:B---3--:R-:W-:Y:S01]  /*61d0*/  LDSM.16.M88.4 R196, [R239+0xd900] ;  /* 0x00d90000efc4783b */ /* 0x008fe20000000200 */
[C---:B------:R-:W-:Y:S07]  /*61e0*/  HMMA.16816.F32 R40, R176.reuse, R158, R40 ;  /* 0x0000009eb028723c */ /* 0x040fee0000001828 */
[----:B------:R-:W3:Y:S01]  /*61f0*/  LDSM.16.M88.4 R156, [R228+0x800] ;  /* 0x00080000e49c783b */ /* 0x000ee20000000200 */
[C---:B------:R-:W-:Y:S07]  /*6200*/  HMMA.16816.F32 R44, R176.reuse, R144, R44 ;  /* 0x00000090b02c723c */ /* 0x040fee000000182c */
[----:B----4-:R-:W-:Y:S01]  /*6210*/  LDSM.16.M88.4 R200, [R239+0xe900] ;  /* 0x00e90000efc8783b */ /* 0x010fe20000000200 */
[C---:B------:R-:W-:Y:S07]  /*6220*/  HMMA.16816.F32 R48, R176.reuse, R146, R48 ;  /* 0x00000092b030723c */ /* 0x040fee0000001830 */
[----:B------:R-:W4:Y:S01]  /*6230*/  LDSM.16.M88.4 R144, [R228+0x1000] ;  /* 0x00100000e490783b */ /* 0x000f220000000200 */
[C---:B-1----:R-:W-:Y:S07]  /*6240*/  HMMA.16816.F32 R52, R176.reuse, R140, R52 ;  /* 0x0000008cb034723c */ /* 0x042fee0000001834 */
[----:B------:R-:W-:Y:S01]  /*6250*/  LDSM.16.M88.4 R204, [R239+0xf100] ;  /* 0x00f10000efcc783b */ /* 0x000fe20000000200 */
[C---:B------:R-:W-:Y:S07]  /*6260*/  HMMA.16816.F32 R56, R176.reuse, R142, R56 ;  /* 0x0000008eb038723c */ /* 0x040fee0000001838 */
[----:B------:R-:W1:Y:S01]  /*6270*/  LDSM.16.M88.4 R140, [R228+0x1800] ;  /* 0x00180000e48c783b */ /* 0x000e620000000200 */
[C---:B------:R-:W-:Y:S07]  /*6280*/  HMMA.16816.F32 R60, R176.reuse, R148, R60 ;  /* 0x00000094b03c723c */ /* 0x040fee000000183c */
[----:B------:R-:W-:Y:S01]  /*6290*/  LDSM.16.M88.4 R208, [R239+0xf900] ;  /* 0x00f90000efd0783b */ /* 0x000fe20000000200 */
[----:B------:R-:W-:Y:S07]  /*62a0*/  HMMA.16816.F32 R64, R176, R150, R64 ;  /* 0x00000096b040723c */ /* 0x000fee0000001840 */
[----:B------:R-:W5:Y:S01]  /*62b0*/  LDSM.16.M88.4 R148, [R228+0x2000] ;  /* 0x00200000e494783b */ /* 0x000f620000000200 */
[C---:B--2---:R-:W-:Y:S07]  /*62c0*/  HMMA.16816.F32 R4, R180.reuse, R152, R4 ;  /* 0x00000098b404723c */ /* 0x044fee0000001804 */
[----:B------:R-:W-:Y:S01]  /*62d0*/  LDSM.16.M88.4 R216, [R228+0x4000] ;  /* 0x00400000e4d8783b */ /* 0x000fe20000000200 */
[C---:B------:R-:W-:Y:S07]  /*62e0*/  HMMA.16816.F32 R8, R180.reuse, R154, R8 ;  /* 0x0000009ab408723c */ /* 0x040fee0000001808 */
[----:B------:R-:W2:Y:S01]  /*62f0*/  LDSM.16.M88.4 R152, [R228+0x2800] ;  /* 0x00280000e498783b */ /* 0x000ea20000000200 */
[C---:B---3--:R-:W-:Y:S08]  /*6300*/  HMMA.16816.F32 R12, R180.reuse, R156, R12 ;  /* 0x0000009cb40c723c */ /* 0x048ff0000000180c */
[C---:B------:R-:W-:Y:S01]  /*6310*/  HMMA.16816.F32 R16, R180.reuse, R158, R16 ;  /* 0x0000009eb410723c */ /* 0x040fe20000001810 */
[----:B------:R-:W3:Y:S07]  /*6320*/  LDSM.16.M88.4 R156, [R228+0x3000] ;  /* 0x00300000e49c783b */ /* 0x000eee0000000200 */
[C---:B----4-:R-:W-:Y:S08]  /*6330*/  HMMA.16816.F32 R20, R180.reuse, R144, R20 ;  /* 0x00000090b414723c */ /* 0x050ff00000001814 */
[C---:B------:R-:W-:Y:S01]  /*6340*/  HMMA.16816.F32 R24, R180.reuse, R146, R24 ;  /* 0x00000092b418723c */ /* 0x040fe20000001818 */
[----:B------:R-:W4:Y:S07]  /*6350*/  LDSM.16.M88.4 R144, [R228+0x3800] ;  /* 0x00380000e490783b */ /* 0x000f2e0000000200 */
[C---:B-1----:R-:W-:Y:S08]  /*6360*/  HMMA.16816.F32 R28, R180.reuse, R140, R28 ;  /* 0x0000008cb41c723c */ /* 0x042ff0000000181c */
[C---:B------:R-:W-:Y:S01]  /*6370*/  HMMA.16816.F32 R32, R180.reuse, R142, R32 ;  /* 0x0000008eb420723c */ /* 0x040fe20000001820 */
[----:B------:R-:W1:Y:S07]  /*6380*/  LDSM.16.M88.4 R140, [R242+0xc900] ;  /* 0x00c90000f28c783b */ /* 0x000e6e0000000200 */
[C---:B-----5:R-:W-:Y:S08]  /*6390*/  HMMA.16816.F32 R36, R180.reuse, R148, R36 ;  /* 0x00000094b424723c */ /* 0x060ff00000001824 */
[C---:B------:R-:W-:Y:S01]  /*63a0*/  HMMA.16816.F32 R40, R180.reuse, R150, R40 ;  /* 0x00000096b428723c */ /* 0x040fe20000001828 */
[----:B------:R-:W5:Y:S07]  /*63b0*/  LDSM.16.M88.4 R148, [R242+0xd100] ;  /* 0x00d10000f294783b */ /* 0x000f6e0000000200 */
[C---:B--2---:R-:W-:Y:S08]  /*63c0*/  HMMA.16816.F32 R44, R180.reuse, R152, R44 ;  /* 0x00000098b42c723c */ /* 0x044ff0000000182c */
[C---:B------:R-:W-:Y:S01]  /*63d0*/  HMMA.16816.F32 R48, R180.reuse, R154, R48 ;  /* 0x0000009ab430723c */ /* 0x040fe20000001830 */
[----:B------:R-:W-:Y:S07]  /*63e0*/  LDSM.16.M88.4 R152, [R242+0xe100] ;  /* 0x00e10000f298783b */ /* 0x000fee0000000200 */
[C---:B---3--:R-:W-:Y:S08]  /*63f0*/  HMMA.16816.F32 R52, R180.reuse, R156, R52 ;  /* 0x0000009cb434723c */ /* 0x048ff00000001834 */
[C---:B------:R-:W-:Y:S01]  /*6400*/  HMMA.16816.F32 R56, R180.reuse, R158, R56 ;  /* 0x0000009eb438723c */ /* 0x040fe20000001838 */
[----:B------:R-:W-:Y:S07]  /*6410*/  LDSM.16.M88.4 R156, [R242+0xe900] ;  /* 0x00e90000f29c783b */ /* 0x000fee0000000200 */
[C---:B----4-:R-:W-:Y:S08]  /*6420*/  HMMA.16816.F32 R60, R180.reuse, R144, R60 ;  /* 0x00000090b43c723c */ /* 0x050ff0000000183c */
[----:B------:R-:W-:Y:S01]  /*6430*/  HMMA.16816.F32 R64, R180, R146, R64 ;  /* 0x00000092b440723c */ /* 0x000fe20000001840 */
[----:B------:R-:W2:Y:S07]  /*6440*/  LDSM.16.M88.4 R144, [R242+0xd900] ;  /* 0x00d90000f290783b */ /* 0x000eae0000000200 */
[C---:B------:R-:W-:Y:S08]  /*6450*/  HMMA.16816.F32 R4, R184.reuse, R160, R4 ;  /* 0x000000a0b804723c */ /* 0x040ff00000001804 */
[C---:B------:R-:W-:Y:S01]  /*6460*/  HMMA.16816.F32 R8, R184.reuse, R162, R8 ;  /* 0x000000a2b808723c */ /* 0x040fe20000001808 */
[----:B------:R-:W-:Y:S07]  /*6470*/  LDSM.16.M88.4 R160, [R242+0xf900] ;  /* 0x00f90000f2a0783b */ /* 0x000fee0000000200 */
[C---:B-1----:R-:W-:Y:S08]  /*6480*/  HMMA.16816.F32 R12, R184.reuse, R140, R12 ;  /* 0x0000008cb80c723c */ /* 0x042ff0000000180c */
[C---:B------:R-:W-:Y:S01]  /*6490*/  HMMA.16816.F32 R16, R184.reuse, R142, R16 ;  /* 0x0000008eb810723c */ /* 0x040fe20000001810 */
[----:B------:R-:W1:Y:S07]  /*64a0*/  LDSM.16.M88.4 R140, [R242+0xf100] ;  /* 0x00f10000f28c783b */ /* 0x000e6e0000000200 */
[C---:B-----5:R-:W-:Y:S08]  /*64b0*/  HMMA.16816.F32 R20, R184.reuse, R148, R20 ;  /* 0x00000094b814723c */ /* 0x060ff00000001814 */
[C---:B------:R-:W-:Y:S01]  /*64c0*/  HMMA.16816.F32 R24, R184.reuse, R150, R24 ;  /* 0x00000096b818723c */ /* 0x040fe20000001818 */
[----:B------:R-:W3:Y:S07]  /*64d0*/  LDSM.16.M88.4 R148, [R227] ;  /* 0x00000000e394783b */ /* 0x000eee0000000200 */
[C---:B--2---:R-:W-:Y:S08]  /*64e0*/  HMMA.16816.F32 R28, R184.reuse, R144, R28 ;  /* 0x00000090b81c723c */ /* 0x044ff0000000181c */
[C---:B------:R-:W-:Y:S01]  /*64f0*/  HMMA.16816.F32 R32, R184.reuse, R146, R32 ;  /* 0x00000092b820723c */ /* 0x040fe20000001820 */
[----:B------:R-:W2:Y:S07]  /*6500*/  LDSM.16.M88.4 R144, [R226] ;  /* 0x00000000e290783b */ /* 0x000eae0000000200 */
[C---:B------:R-:W-:Y:S08]  /*6510*/  HMMA.16816.F32 R36, R184.reuse, R152, R36 ;  /* 0x00000098b824723c */ /* 0x040ff00000001824 */
[C---:B------:R-:W-:Y:S01]  /*6520*/  HMMA.16816.F32 R40, R184.reuse, R154, R40 ;  /* 0x0000009ab828723c */ /* 0x040fe20000001828 */
[----:B------:R-:W4:Y:S07]  /*6530*/  LDSM.16.M88.4 R152, [R224] ;  /* 0x00000000e098783b */ /* 0x000f2e0000000200 */
[C---:B------:R-:W-:Y:S08]  /*6540*/  HMMA.16816.F32 R44, R184.reuse, R156, R44 ;  /* 0x0000009cb82c723c */ /* 0x040ff0000000182c */
[C---:B------:R-:W-:Y:S01]  /*6550*/  HMMA.16816.F32 R48, R184.reuse, R158, R48 ;  /* 0x0000009eb830723c */ /* 0x040fe20000001830 */
[----:B------:R-:W-:Y:S07]  /*6560*/  LDSM.16.M88.4 R156, [R220] ;  /* 0x00000000dc9c783b */ /* 0x000fee0000000200 */
[C---:B-1----:R-:W-:Y:S08]  /*6570*/  HMMA.16816.F32 R52, R184.reuse, R140, R52 ;  /* 0x0000008cb834723c */ /* 0x042ff00000001834 */
[C---:B------:R-:W-:Y:S01]  /*6580*/  HMMA.16816.F32 R56, R184.reuse, R142, R56 ;  /* 0x0000008eb838723c */ /* 0x040fe20000001838 */
[----:B------:R-:W1:Y:S07]  /*6590*/  LDSM.16.M88.4 R140, [R223] ;  /* 0x00000000df8c783b */ /* 0x000e6e0000000200 */
[C---:B------:R-:W-:Y:S08]  /*65a0*/  HMMA.16816.F32 R60, R184.reuse, R160, R60 ;  /* 0x000000a0b83c723c */ /* 0x040ff0000000183c */
[----:B------:R-:W-:Y:S01]  /*65b0*/  HMMA.16816.F32 R64, R184, R162, R64 ;  /* 0x000000a2b840723c */ /* 0x000fe20000001840 */
[----:B------:R-:W-:Y:S07]  /*65c0*/  LDSM.16.M88.4 R160, [R239+0xc100] ;  /* 0x00c10000efa0783b */ /* 0x000fee0000000200 */
[C---:B---3--:R-:W-:Y:S08]  /*65d0*/  HMMA.16816.F32 R4, R188.reuse, R148, R4 ;  /* 0x00000094bc04723c */ /* 0x048ff00000001804 */
[C---:B------:R-:W-:Y:S01]  /*65e0*/  HMMA.16816.F32 R8, R188.reuse, R150, R8 ;  /* 0x00000096bc08723c */ /* 0x040fe20000001808 */
[----:B------:R-:W-:Y:S07]  /*65f0*/  LDSM.16.M88.4 R148, [R221] ;  /* 0x00000000dd94783b */ /* 0x000fee0000000200 */
[C---:B--2---:R-:W-:Y:S08]  /*6600*/  HMMA.16816.F32 R12, R188.reuse, R144, R12 ;  /* 0x00000090bc0c723c */ /* 0x044ff0000000180c */
[C---:B------:R-:W-:Y:S01]  /*6610*/  HMMA.16816.F32 R16, R188.reuse, R146, R16 ;  /* 0x00000092bc10723c */ /* 0x040fe20000001810 */
[----:B------:R-:W2:Y:S07]  /*6620*/  LDSM.16.M88.4 R144, [R222] ;  /* 0x00000000de90783b */ /* 0x000eae0000000200 */
[C---:B------:R-:W-:Y:S08]  /*6630*/  HMMA.16816.F32 R20, R188.reuse, R164, R20 ;  /* 0x000000a4bc14723c */ /* 0x040ff00000001814 */
        /* <DEDUP_REMOVED lines=8> */
[C---:B--2---:R-:W-:Y:S08]  /*66c0*/  HMMA.16816.F32 R44, R188.reuse, R144, R44 ;  /* 0x00000090bc2c723c */ /* 0x044ff0000000182c */
[C---:B------:R-:W-:Y:S08]  /*66d0*/  HMMA.16816.F32 R48, R188.reuse, R146, R48 ;  /* 0x00000092bc30723c */ /* 0x040ff00000001830 */
[C---:B------:R-:W-:Y:S08]  /*66e0*/  HMMA.16816.F32 R52, R188.reuse, R148, R52 ;  /* 0x00000094bc34723c */ /* 0x040ff00000001834 */
[C---:B------:R-:W-:Y:S08]  /*66f0*/  HMMA.16816.F32 R56, R188.reuse, R150, R56 ;  /* 0x00000096bc38723c */ /* 0x040ff00000001838 */
[C---:B------:R-:W-:Y:S08]  /*6700*/  HMMA.16816.F32 R60, R188.reuse, R156, R60 ;  /* 0x0000009cbc3c723c */ /* 0x040ff0000000183c */
[----:B------:R-:W-:Y:S08]  /*6710*/  HMMA.16816.F32 R64, R188, R158, R64 ;  /* 0x0000009ebc40723c */ /* 0x000ff00000001840 */
[C---:B------:R-:W-:Y:S08]  /*6720*/  HMMA.16816.F32 R4, R192.reuse, R160, R4 ;  /* 0x000000a0c004723c */ /* 0x040ff00000001804 */
[C---:B------:R-:W-:Y:S08]  /*6730*/  HMMA.16816.F32 R8, R192.reuse, R162, R8 ;  /* 0x000000a2c008723c */ /* 0x040ff00000001808 */
[C---:B---3--:R-:W-:Y:S08]  /*6740*/  HMMA.16816.F32 R12, R192.reuse, R164, R12 ;  /* 0x000000a4c00c723c */ /* 0x048ff0000000180c */
[C---:B------:R-:W-:Y:S08]  /*6750*/  HMMA.16816.F32 R16, R192.reuse, R166, R16 ;  /* 0x000000a6c010723c */ /* 0x040ff00000001810 */
[C---:B------:R-:W-:Y:S08]  /*6760*/  HMMA.16816.F32 R20, R192.reuse, R168, R20 ;  /* 0x000000a8c014723c */ /* 0x040ff00000001814 */
[C---:B------:R-:W-:Y:S08]  /*6770*/  HMMA.16816.F32 R24, R192.reuse, R170, R24 ;  /* 0x000000aac018723c */ /* 0x040ff00000001818 */
[C---:B------:R-:W-:Y:S08]  /*6780*/  HMMA.16816.F32 R28, R192.reuse, R196, R28 ;  /* 0x000000c4c01c723c */ /* 0x040ff0000000181c */
[C---:B------:R-:W-:Y:S08]  /*6790*/  HMMA.16816.F32 R32, R192.reuse, R198, R32 ;  /* 0x000000c6c020723c */ /* 0x040ff00000001820 */
[C---:B----4-:R-:W-:Y:S08]  /*67a0*/  HMMA.16816.F32 R36, R192.reuse, R152, R36 ;  /* 0x00000098c024723c */ /* 0x050ff00000001824 */
[C---:B------:R-:W-:Y:S08]  /*67b0*/  HMMA.16816.F32 R40, R192.reuse, R154, R40 ;  /* 0x0000009ac028723c */ /* 0x040ff00000001828 */
[C---:B------:R-:W-:Y:S08]  /*67c0*/  HMMA.16816.F32 R44, R192.reuse, R200, R44 ;  /* 0x000000c8c02c723c */ /* 0x040ff0000000182c */
[C---:B------:R-:W-:Y:S08]  /*67d0*/  HMMA.16816.F32 R48, R192.reuse, R202, R48 ;  /* 0x000000cac030723c */ /* 0x040ff00000001830 */
[C---:B------:R-:W-:Y:S08]  /*67e0*/  HMMA.16816.F32 R52, R192.reuse, R204, R52 ;  /* 0x000000ccc034723c */ /* 0x040ff00000001834 */
[C---:B------:R-:W-:Y:S08]  /*67f0*/  HMMA.16816.F32 R56, R192.reuse, R206, R56 ;  /* 0x000000cec038723c */ /* 0x040ff00000001838 */
[C---:B------:R-:W-:Y:S08]  /*6800*/  HMMA.16816.F32 R60, R192.reuse, R208, R60 ;  /* 0x000000d0c03c723c */ /* 0x040ff0000000183c */
[----:B------:R-:W-:Y:S08]  /*6810*/  HMMA.16816.F32 R64, R192, R210, R64 ;  /* 0x000000d2c040723c */ /* 0x000ff00000001840 */
[C---:B------:R-:W-:Y:S08]  /*6820*/  HMMA.16816.F32 R4, R212.reuse, R216, R4 ;  /* 0x000000d8d404723c */ /* 0x040ff00000001804 */
[C---:B------:R-:W-:Y:S08]  /*6830*/  HMMA.16816.F32 R8, R212.reuse, R218, R8 ;  /* 0x000000dad408723c */ /* 0x040ff00000001808 */
[C---:B-1----:R-:W-:Y:S08]  /*6840*/  HMMA.16816.F32 R12, R212.reuse, R140, R12 ;  /* 0x0000008cd40c723c */ /* 0x042ff0000000180c */
[----:B------:R-:W-:Y:S01]  /*6850*/  FMUL.FTZ R198, R4, c[0x0][0x320] ;  /* 0x0000c80004c67a20 */ /* 0x000fe20000410000 */
[C---:B------:R-:W-:Y:S03]  /*6860*/  HMMA.16816.F32 R16, R212.reuse, R142, R16 ;  /* 0x0000008ed410723c */ /* 0x040fe60000001810 */
[----:B------:R-:W-:Y:S02]  /*6870*/  FMUL.FTZ R199, R5, c[0x0][0x320] ;  /* 0x0000c80005c77a20 */ /* 0x000fe40000410000 */
[----:B------:R-:W-:Y:S01]  /*6880*/  MUFU.TANH R198, R198 ;  /* 0x000000c600c67308 */ /* 0x000fe20000002400 */
[----:B------:R-:W-:Y:S02]  /*6890*/  FMUL.FTZ R196, R6, c[0x0][0x320] ;  /* 0x0000c80006c47a20 */ /* 0x000fe40000410000 */
[----:B------:R-:W-:Y:S02]  /*68a0*/  FMUL.FTZ R197, R7, c[0x0][0x320] ;  /* 0x0000c80007c57a20 */ /* 0x000fe40000410000 */
[----:B------:R-:W1:Y:S02]  /*68b0*/  LDSM.16.M88.4 R4, [R228+0x5000] ;  /* 0x00500000e404783b */ /* 0x000e640000000200 */
[----:B------:R-:W-:Y:S02]  /*68c0*/  FMUL.FTZ R9, R9, c[0x0][0x320] ;  /* 0x0000c80009097a20 */ /* 0x000fe40000410000 */
[----:B------:R-:W-:Y:S01]  /*68d0*/  FMUL.FTZ R10, R10, c[0x0][0x320] ;  /* 0x0000c8000a0a7a20 */ /* 0x000fe20000410000 */
[----:B------:R-:W-:Y:S01]  /*68e0*/  MUFU.TANH R199, R199 ;  /* 0x000000c700c77308 */ /* 0x000fe20000002400 */
[----:B------:R-:W-:Y:S02]  /*68f0*/  FMUL.FTZ R11, R11, c[0x0][0x320] ;  /* 0x0000c8000b0b7a20 */ /* 0x000fe40000410000 */
[----:B------:R-:W-:Y:S02]  /*6900*/  FMUL.FTZ R200, R8, c[0x0][0x320] ;  /* 0x0000c80008c87a20 */ /* 0x000fe40000410000 */
[----:B------:R-:W-:Y:S02]  /*6910*/  FMUL.FTZ R13, R13, c[0x0][0x320] ;  /* 0x0000c8000d0d7a20 */ /* 0x000fe40000410000 */
        /* <DEDUP_REMOVED lines=8> */
[----:B------:R-:W-:Y:S10]  /*69a0*/  MUFU.TANH R134, R17 ;  /* 0x0000001100867308 */ /* 0x000ff40000002400 */
[----:B------:R-:W2:Y:S01]  /*69b0*/  MUFU.TANH R157, R10 ;  /* 0x0000000a009d7308 */ /* 0x000ea20000002400 */
[C---:B-1----:R-:W-:Y:S09]  /*69c0*/  HMMA.16816.F32 R20, R212.reuse, R4, R20 ;  /* 0x00000004d414723c */ /* 0x042ff20000001814 */
[----:B------:R1:W-:Y:S01]  /*69d0*/  MUFU.TANH R201, R11 ;  /* 0x0000000b00c97308 */ /* 0x0003e20000002400 */
[C---:B------:R-:W-:Y:S01]  /*69e0*/  HMMA.16816.F32 R24, R212.reuse, R6, R24 ;  /* 0x00000006d418723c */ /* 0x040fe20000001818 */
[----:B------:R-:W-:Y:S08]  /*69f0*/  LDSM.16.M88.4 R4, [R228+0x6000] ;  /* 0x00600000e404783b */ /* 0x000ff00000000200 */
[----:B------:R3:W4:Y:S03]  /*6a00*/  MUFU.TANH R202, R2 ;  /* 0x0000000200ca7308 */ /* 0x0007260000002400 */
[----:B--2---:R-:W-:Y:S02]  /*6a10*/  MOV R12, R157 ;  /* 0x0000009d000c7202 */ /* 0x004fe40000000f00 */
[----:B------:R-:W-:Y:S05]  /*6a20*/  FMUL.FTZ R21, R21, c[0x0][0x320] ;  /* 0x0000c80015157a20 */ /* 0x000fea0000410000 */
[----:B------:R2:W5:Y:S01]  /*6a30*/  MUFU.TANH R149, R3 ;  /* 0x0000000300957308 */ /* 0x0005620000002400 */
[----:B------:R-:W-:Y:S02]  /*6a40*/  FMUL.FTZ R22, R22, c[0x0][0x320] ;  /* 0x0000c80016167a20 */ /* 0x000fe40000410000 */
[----:B------:R-:W-:Y:S01]  /*6a50*/  FMUL.FTZ R23, R23, c[0x0][0x320] ;  /* 0x0000c80017177a20 */ /* 0x000fe20000410000 */
[----:B-1----:R-:W1:Y:S01]  /*6a60*/  LDSM.16.M88.4 R8, [R228+0x5800] ;  /* 0x00580000e408783b */ /* 0x002e620000000200 */
[----:B------:R-:W-:Y:S02]  /*6a70*/  FMUL.FTZ R27, R27, c[0x0][0x320] ;  /* 0x0000c8001b1b7a20 */ /* 0x000fe40000410000 */
[----:B------:R-:W-:Y:S03]  /*6a80*/  FMUL.FTZ R25, R25, c[0x0][0x320] ;  /* 0x0000c80019197a20 */ /* 0x000fe60000410000 */
[----:B------:R4:W-:Y:S01]  /*6a90*/  MUFU.TANH R147, R13 ;  /* 0x0000000d00937308 */ /* 0x0009e20000002400 */
[----:B------:R-:W-:Y:S02]  /*6aa0*/  FMUL.FTZ R26, R26, c[0x0][0x320] ;  /* 0x0000c8001a1a7a20 */ /* 0x000fe40000410000 */
[----:B---3--:R-:W-:Y:S07]  /*6ab0*/  FMUL.FTZ R2, R20, c[0x0][0x320] ;  /* 0x0000c80014027a20 */ /* 0x008fee0000410000 */
[----:B------:R3:W-:Y:S01]  /*6ac0*/  MUFU.TANH R142, R2 ;  /* 0x00000002008e7308 */ /* 0x0007e20000002400 */
[----:B--2---:R-:W-:Y:S09]  /*6ad0*/  FMUL.FTZ R3, R24, c[0x0][0x320] ;  /* 0x0000c80018037a20 */ /* 0x004ff20000410000 */
[----:B------:R2:W-:Y:S01]  /*6ae0*/  MUFU.TANH R153, R3 ;  /* 0x0000000300997308 */ /* 0x0005e20000002400 */
[----:B----4-:R-:W4:Y:S09]  /*6af0*/  LDL R13, [R1] ;  /* 0x00000000010d7983 */ /* 0x010f320000100800 */
[----:B------:R-:W2:Y:S01]  /*6b00*/  MUFU.TANH R170, R25 ;  /* 0x0000001900aa7308 */ /* 0x000ea20000002400 */
[C---:B-1----:R-:W-:Y:S09]  /*6b10*/  HMMA.16816.F32 R28, R212.reuse, R8, R28 ;  /* 0x00000008d41c723c */ /* 0x042ff2000000181c */
[----:B------:R-:W-:Y:S01]  /*6b20*/  MUFU.TANH R196, R196 ;  /* 0x000000c400c47308 */ /* 0x000fe20000002400 */
[C---:B------:R-:W-:Y:S01]  /*6b30*/  HMMA.16816.F32 R32, R212.reuse, R10, R32 ;  /* 0x0000000ad420723c */ /* 0x040fe20000001820 */
[----:B------:R-:W1:Y:S08]  /*6b40*/  LDSM.16.M88.4 R8, [R228+0x6800] ;  /* 0x00680000e408783b */ /* 0x000e700000000200 */
[----:B------:R-:W-:Y:S01]  /*6b50*/  MUFU.TANH R200, R200 ;  /* 0x000000c800c87308 */ /* 0x000fe20000002400 */
[C---:B------:R-:W-:Y:S04]  /*6b60*/  HMMA.16816.F32 R36, R212.reuse, R4, R36 ;  /* 0x00000004d424723c */ /* 0x040fe80000001824 */
[----:B---3--:R-:W-:Y:S04]  /*6b70*/  FMUL.FTZ R2, R28, c[0x0][0x320] ;  /* 0x0000c8001c027a20 */ /* 0x008fe80000410000 */
[C---:B------:R-:W-:Y:S01]  /*6b80*/  HMMA.16816.F32 R40, R212.reuse, R6, R40 ;  /* 0x00000006d428723c */ /* 0x040fe20000001828 */
[----:B------:R-:W-:Y:S01]  /*6b90*/  MUFU.TANH R197, R197 ;  /* 0x000000c500c57308 */ /* 0x000fe20000002400 */
[----:B------:R-:W3:Y:S02]  /*6ba0*/  LDSM.16.M88.4 R4, [R228+0x7000] ;  /* 0x00700000e404783b */ /* 0x000ee40000000200 */
[----:B------:R-:W-:Y:S02]  /*6bb0*/  FMUL.FTZ R29, R29, c[0x0][0x320] ;  /* 0x0000c8001d1d7a20 */ /* 0x000fe40000410000 */
[----:B------:R-:W-:Y:S02]  /*6bc0*/  FMUL.FTZ R30, R30, c[0x0][0x320] ;  /* 0x0000c8001e1e7a20 */ /* 0x000fe40000410000 */
[----:B------:R-:W-:Y:S03]  /*6bd0*/  FMUL.FTZ R31, R31, c[0x0][0x320] ;  /* 0x0000c8001f1f7a20 */ /* 0x000fe60000410000 */
[----:B------:R5:W-:Y:S01]  /*6be0*/  MUFU.TANH R158, R2 ;  /* 0x00000002009e7308 */ /* 0x000be20000002400 */
[----:B--2---:R-:W-:Y:S01]  /*6bf0*/  FMUL.FTZ R3, R32, c[0x0][0x320] ;  /* 0x0000c80020037a20 */ /* 0x004fe20000410000 */
[----:B------:R-:W-:Y:S01]  /*6c00*/  MOV R32, R202 ;  /* 0x000000ca00207202 */ /* 0x000fe20000000f00 */
[----:B------:R-:W-:Y:S02]  /*6c10*/  FMUL.FTZ R34, R34, c[0x0][0x320] ;  /* 0x0000c80022227a20 */ /* 0x000fe40000410000 */
[----:B------:R-:W-:Y:S02]  /*6c20*/  FMUL.FTZ R37, R37, c[0x0][0x320] ;  /* 0x0000c80025257a20 */ /* 0x000fe40000410000 */
[----:B------:R-:W-:Y:S02]  /*6c30*/  FMUL.FTZ R38, R38, c[0x0][0x320] ;  /* 0x0000c80026267a20 */ /* 0x000fe40000410000 */
[----:B------:R-:W-:Y:S01]  /*6c40*/  FMUL.FTZ R39, R39, c[0x0][0x320] ;  /* 0x0000c80027277a20 */ /* 0x000fe20000410000 */
[----:B------:R2:W-:Y:S01]  /*6c50*/  MUFU.TANH R162, R3 ;  /* 0x0000000300a27308 */ /* 0x0005e20000002400 */
[----:B------:R-:W-:Y:S01]  /*6c60*/  FMUL.FTZ R35, R35, c[0x0][0x320] ;  /* 0x0000c80023237a20 */ /* 0x000fe20000410000 */
[C---:B-1----:R-:W-:Y:S03]  /*6c70*/  HMMA.16816.F32 R44, R212.reuse, R8, R44 ;  /* 0x00000008d42c723c */ /* 0x042fe6000000182c */
[----:B------:R-:W-:Y:S02]  /*6c80*/  FMUL.FTZ R42, R42, c[0x0][0x320] ;  /* 0x0000c8002a2a7a20 */ /* 0x000fe40000410000 */
[----:B------:R-:W-:Y:S03]  /*6c90*/  FMUL.FTZ R43, R43, c[0x0][0x320] ;  /* 0x0000c8002b2b7a20 */ /* 0x000fe60000410000 */
[----:B------:R-:W1:Y:S01]  /*6ca0*/  MUFU.TANH R145, R37 ;  /* 0x0000002500917308 */ /* 0x000e620000002400 */
[C---:B------:R-:W-:Y:S01]  /*6cb0*/  HMMA.16816.F32 R48, R212.reuse, R10, R48 ;  /* 0x0000000ad430723c */ /* 0x040fe20000001830 */
[----:B------:R-:W1:Y:S01]  /*6cc0*/  LDSM.16.M88.4 R8, [R228+0x7800] ;  /* 0x00780000e408783b */ /* 0x000e620000000200 */
[----:B------:R-:W-:Y:S04]  /*6cd0*/  DEPBAR.LE SB0, 0x0 ;  /* 0x000080000000791a */ /* 0x000fe80000000000 */
[----:B-----5:R-:W-:Y:S02]  /*6ce0*/  FMUL.FTZ R2, R36, c[0x0][0x320] ;  /* 0x0000c80024027a20 */ /* 0x020fe40000410000 */
[----:B------:R-:W-:Y:S01]  /*6cf0*/  FMUL.FTZ R41, R41, c[0x0][0x320] ;  /* 0x0000c80029297a20 */ /* 0x000fe20000410000 */
[----:B------:R5:W-:Y:S01]  /*6d00*/  MUFU.TANH R216, R18 ;  /* 0x0000001200d87308 */ /* 0x000be20000002400 */
[----:B------:R-:W-:Y:S01]  /*6d10*/  BAR.SYNC.DEFER_BLOCKING 0x0 ;  /* 0x0000000000007b1d */ /* 0x000fe20000010000 */
[C---:B---3--:R-:W-:Y:S05]  /*6d20*/  HMMA.16816.F32 R52, R212.reuse, R4, R52 ;  /* 0x00000004d434723c */ /* 0x048fea0000001834 */
[----:B------:R-:W-:Y:S02]  /*6d30*/  FMUL.FTZ R45, R45, c[0x0][0x320] ;  /* 0x0000c8002d2d7a20 */ /* 0x000fe40000410000 */
[----:B------:R-:W-:Y:S01]  /*6d40*/  FMUL.FTZ R46, R46, c[0x0][0x320] ;  /* 0x0000c8002e2e7a20 */ /* 0x000fe20000410000 */
[----:B------:R3:W-:Y:S01]  /*6d50*/  MUFU.TANH R132, R2 ;  /* 0x0000000200847308 */ /* 0x0007e20000002400 */
[----:B--2---:R-:W-:Y:S01]  /*6d60*/  FMUL.FTZ R3, R40, c[0x0][0x320] ;  /* 0x0000c80028037a20 */ /* 0x004fe20000410000 */
[C---:B------:R-:W-:Y:S03]  /*6d70*/  HMMA.16816.F32 R56, R212.reuse, R6, R56 ;  /* 0x00000006d438723c */ /* 0x040fe60000001838 */
[----:B------:R-:W-:Y:S01]  /*6d80*/  FMUL.FTZ R47, R47, c[0x0][0x320] ;  /* 0x0000c8002f2f7a20 */ /* 0x000fe20000410000 */
[----:B------:R-:W-:Y:S01]  /*6d90*/  MOV R40, R149 ;  /* 0x0000009500287202 */ /* 0x000fe20000000f00 */
[----:B------:R-:W-:Y:S02]  /*6da0*/  FMUL.FTZ R49, R49, c[0x0][0x320] ;  /* 0x0000c80031317a20 */ /* 0x000fe40000410000 */
[----:B------:R-:W-:Y:S01]  /*6db0*/  FMUL.FTZ R33, R33, c[0x0][0x320] ;  /* 0x0000c80021217a20 */ /* 0x000fe20000410000 */
[----:B------:R2:W-:Y:S01]  /*6dc0*/  MUFU.TANH R203, R3 ;  /* 0x0000000300cb7308 */ /* 0x0005e20000002400 */
[----:B------:R-:W-:Y:S03]  /*6dd0*/  FMUL.FTZ R51, R51, c[0x0][0x320] ;  /* 0x0000c80033337a20 */ /* 0x000fe60000410000 */
[----:B-----5:R-:W-:Y:S01]  /*6de0*/  MOV R18, R201 ;  /* 0x000000c900127202 */ /* 0x020fe20000000f00 */
[----:B------:R-:W-:Y:S02]  /*6df0*/  FMUL.FTZ R50, R50, c[0x0][0x320] ;  /* 0x0000c80032327a20 */ /* 0x000fe40000410000 */
[----:B------:R-:W-:Y:S02]  /*6e00*/  FMUL.FTZ R53, R53, c[0x0][0x320] ;  /* 0x0000c80035357a20 */ /* 0x000fe40000410000 */
[----:B------:R-:W-:Y:S01]  /*6e10*/  FMUL.FTZ R54, R54, c[0x0][0x320] ;  /* 0x0000c80036367a20 */ /* 0x000fe20000410000 */
[----:B------:R5:W-:Y:S01]  /*6e20*/  MUFU.TANH R205, R41 ;  /* 0x0000002900cd7308 */ /* 0x000be20000002400 */
[----:B------:R-:W-:Y:S01]  /*6e30*/  FMUL.FTZ R55, R55, c[0x0][0x320] ;  /* 0x0000c80037377a20 */ /* 0x000fe20000410000 */
[C---:B-1----:R-:W-:Y:S03]  /*6e40*/  HMMA.16816.F32 R60, R212.reuse, R8, R60 ;  /* 0x00000008d43c723c */ /* 0x042fe6000000183c */
[----:B---3--:R-:W-:Y:S02]  /*6e50*/  FMUL.FTZ R2, R44, c[0x0][0x320] ;  /* 0x0000c8002c027a20 */ /* 0x008fe40000410000 */
[----:B------:R-:W-:Y:S02]  /*6e60*/  FMUL.FTZ R58, R58, c[0x0][0x320] ;  /* 0x0000c8003a3a7a20 */ /* 0x000fe40000410000 */
[----:B------:R-:W-:Y:S01]  /*6e70*/  FMUL.FTZ R59, R59, c[0x0][0x320] ;  /* 0x0000c8003b3b7a20 */ /* 0x000fe20000410000 */
[----:B------:R1:W-:Y:S01]  /*6e80*/  MUFU.TANH R156, R2 ;  /* 0x00000002009c7308 */ /* 0x0003e20000002400 */
[----:B------:R-:W-:Y:S03]  /*6e90*/  HMMA.16816.F32 R64, R212, R10, R64 ;  /* 0x0000000ad440723c */ /* 0x000fe60000001840 */
[----:B--2---:R-:W-:Y:S01]  /*6ea0*/  FMUL.FTZ R3, R48, c[0x0][0x320] ;  /* 0x0000c80030037a20 */ /* 0x004fe20000410000 */
[----:B------:R-:W-:Y:S01]  /*6eb0*/  MOV R48, R170 ;  /* 0x000000aa00307202 */ /* 0x000fe20000000f00 */
[----:B------:R-:W-:Y:S01]  /*6ec0*/  FMUL.FTZ R4, R56, c[0x0][0x320] ;  /* 0x0000c80038047a20 */ /* 0x000fe20000410000 */
[----:B------:R-:W-:Y:S01]  /*6ed0*/  MOV R56, R145 ;  /* 0x0000009100387202 */ /* 0x000fe20000000f00 */
[----:B------:R-:W-:Y:S02]  /*6ee0*/  FMUL.FTZ R57, R57, c[0x0][0x320] ;  /* 0x0000c80039397a20 */ /* 0x000fe40000410000 */
[----:B------:R-:W-:Y:S03]  /*6ef0*/  MUFU.TANH R170, R3 ;  /* 0x0000000300aa7308 */ /* 0x000fe60000002400 */
[----:B-----5:R-:W-:Y:S03]  /*6f00*/  MOV R41, R147 ;  /* 0x0000009300297202 */ /* 0x020fe60000000f00 */
[----:B------:R-:W-:Y:S02]  /*6f10*/  FMUL.FTZ R60, R60, c[0x0][0x320] ;  /* 0x0000c8003c3c7a20 */ /* 0x000fe40000410000 */
[----:B------:R-:W-:Y:S02]  /*6f20*/  FMUL.FTZ R61, R61, c[0x0][0x320] ;  /* 0x0000c8003d3d7a20 */ /* 0x000fe40000410000 */
[----:B------:R-:W2:Y:S01]  /*6f30*/  MUFU.TANH R133, R14 ;  /* 0x0000000e00857308 */ /* 0x000ea20000002400 */
[----:B------:R-:W-:Y:S02]  /*6f40*/  FMUL.FTZ R62, R62, c[0x0][0x320] ;  /* 0x0000c8003e3e7a20 */ /* 0x000fe40000410000 */
[----:B------:R-:W-:Y:S02]  /*6f50*/  FMUL.FTZ R63, R63, c[0x0][0x320] ;  /* 0x0000c8003f3f7a20 */ /* 0x000fe40000410000 */
[----:B-1----:R-:W-:Y:S02]  /*6f60*/  FMUL.FTZ R2, R52, c[0x0][0x320] ;  /* 0x0000c80034027a20 */ /* 0x002fe40000410000 */
[----:B------:R-:W-:Y:S02]  /*6f70*/  FMUL.FTZ R64, R64, c[0x0][0x320] ;  /* 0x0000c80040407a20 */ /* 0x000fe40000410000 */
[----:B------:R-:W-:Y:S01]  /*6f80*/  FMUL.FTZ R65, R65, c[0x0][0x320] ;  /* 0x0000c80041417a20 */ /* 0x000fe20000410000 */
[----:B------:R1:W-:Y:S01]  /*6f90*/  MUFU.TANH R149, R2 ;  /* 0x0000000200957308 */ /* 0x0003e20000002400 */
[----:B------:R-:W-:Y:S09]  /*6fa0*/  FMUL.FTZ R66, R66, c[0x0][0x320] ;  /* 0x0000c80042427a20 */ /* 0x000ff20000410000 */
[----:B------:R-:W-:Y:S10]  /*6fb0*/  MUFU.TANH R207, R64 ;  /* 0x0000004000cf7308 */ /* 0x000ff40000002400 */
[----:B------:R2:W-:Y:S01]  /*6fc0*/  MUFU.TANH R218, R58 ;  /* 0x0000003a00da7308 */ /* 0x0005e20000002400 */
[----:B-1----:R-:W-:Y:S04]  /*6fd0*/  FMNMX.FTZ R2, R198, R135, !PT ;  /* 0x00000087c6027209 */ /* 0x002fe80007810000 */
[----:B------:R-:W-:Y:S05]  /*6fe0*/  FMNMX.FTZ R3, R199, R2, !PT ;  /* 0x00000002c7037209 */ /* 0x000fea0007810000 */
[----:B------:R1:W-:Y:S01]  /*6ff0*/  MUFU.TANH R211, R59 ;  /* 0x0000003b00d37308 */ /* 0x0003e20000002400 */
[----:B------:R-:W-:Y:S02]  /*7000*/  FMNMX.FTZ R2, R196, R0, !PT ;  /* 0x00000000c4027209 */ /* 0x000fe40007810000 */
[----:B------:R-:W-:Y:S02]  /*7010*/  FMNMX.FTZ R3, R200, R3, !PT ;  /* 0x00000003c8037209 */ /* 0x000fe40007810000 */
[----:B------:R-:W-:Y:S02]  /*7020*/  FMNMX.FTZ R5, R197, R2, !PT ;  /* 0x00000002c5057209 */ /* 0x000fe40007810000 */
[----:B------:R-:W-:Y:S02]  /*7030*/  FMNMX.FTZ R3, R204, R3, !PT ;  /* 0x00000003cc037209 */ /* 0x000fe40007810000 */
[----:B------:R-:W-:Y:S01]  /*7040*/  FMNMX.FTZ R5, R12, R5, !PT ;  /* 0x000000050c057209 */ /* 0x000fe20007810000 */
[----:B------:R-:W3:Y:S01]  /*7050*/  MUFU.TANH R146, R15 ;  /* 0x0000000f00927308 */ /* 0x000ee20000002400 */
[----:B------:R-:W-:Y:S02]  /*7060*/  FMNMX.FTZ R3, R32, R3, !PT ;  /* 0x0000000320037209 */ /* 0x000fe40007810000 */
[----:B------:R-:W-:Y:S02]  /*7070*/  FMNMX.FTZ R5, R18, R5, !PT ;  /* 0x0000000512057209 */ /* 0x000fe40007810000 */
[----:B--2---:R-:W-:Y:S02]  /*7080*/  MOV R58, R133 ;  /* 0x00000085003a7202 */ /* 0x004fe40000000f00 */
[----:B------:R-:W-:Y:S02]  /*7090*/  FMNMX.FTZ R3, R41, R3, !PT ;  /* 0x0000000329037209 */ /* 0x000fe40007810000 */
[----:B------:R-:W-:Y:S01]  /*70a0*/  FMNMX.FTZ R5, R58, R5, !PT ;  /* 0x000000053a057209 */ /* 0x000fe20007810000 */
[----:B------:R2:W-:Y:S01]  /*70b0*/  MUFU.TANH R145, R4 ;  /* 0x0000000400917308 */ /* 0x0005e20000002400 */
[----:B------:R-:W-:Y:S02]  /*70c0*/  FMNMX.FTZ R3, R40, R3, !PT ;  /* 0x0000000328037209 */ /* 0x000fe40007810000 */
[----:B-1----:R-:W-:Y:S04]  /*70d0*/  MOV R59, R134 ;  /* 0x00000086003b7202 */ /* 0x002fe80000000f00 */
[----:B------:R-:W-:Y:S03]  /*70e0*/  FMNMX.FTZ R3, R59, R3, !PT ;  /* 0x000000033b037209 */ /* 0x000fe60007810000 */
[----:B------:R-:W1:Y:S01]  /*70f0*/  MUFU.TANH R141, R19 ;  /* 0x00000013008d7308 */ /* 0x000e620000002400 */
[----:B------:R-:W-:Y:S02]  /*7100*/  FMNMX.FTZ R2, R142, R3, !PT ;  /* 0x000000038e027209 */ /* 0x000fe40007810000 */
[----:B---3--:R-:W-:Y:S07]  /*7110*/  FMNMX.FTZ R5, R146, R5, !PT ;  /* 0x0000000592057209 */ /* 0x008fee0007810000 */
[----:B------:R-:W3:Y:S01]  /*7120*/  MUFU.TANH R151, R21 ;  /* 0x0000001500977308 */ /* 0x000ee20000002400 */
[----:B--2---:R-:W-:Y:S09]  /*7130*/  FMNMX.FTZ R4, R216, R5, !PT ;  /* 0x00000005d8047209 */ /* 0x004ff20007810000 */
[----:B------:R-:W2:Y:S01]  /*7140*/  MUFU.TANH R150, R22 ;  /* 0x0000001600967308 */ /* 0x000ea20000002400 */
[----:B-1----:R-:W-:Y:S09]  /*7150*/  FMNMX.FTZ R3, R141, R4, !PT ;  /* 0x000000048d037209 */ /* 0x002ff20007810000 */
[----:B------:R-:W1:Y:S01]  /*7160*/  MUFU.TANH R155, R23 ;  /* 0x00000017009b7308 */ /* 0x000e620000002400 */
[----:B---3--:R-:W-:Y:S04]  /*7170*/  FMNMX.FTZ R2, R151, R2, !PT ;  /* 0x0000000297027209 */ /* 0x008fe80007810000 */
[----:B------:R-:W-:Y:S05]  /*7180*/  FMNMX.FTZ R2, R153, R2, !PT ;  /* 0x0000000299027209 */ /* 0x000fea0007810000 */
[----:B------:R-:W3:Y:S01]  /*7190*/  MUFU.TANH R163, R42 ;  /* 0x0000002a00a37308 */ /* 0x000ee20000002400 */
[----:B------:R-:W-:Y:S02]  /*71a0*/  FMNMX.FTZ R5, R48, R2, !PT ;  /* 0x0000000230057209 */ /* 0x000fe40007810000 */
[----:B--2---:R-:W-:Y:S07]  /*71b0*/  FMNMX.FTZ R4, R150, R3, !PT ;  /* 0x0000000396047209 */ /* 0x004fee0007810000 */
[----:B------:R3:W-:Y:S01]  /*71c0*/  MUFU.TANH R140, R49 ;  /* 0x00000031008c7308 */ /* 0x0007e20000002400 */
[----:B-1----:R-:W-:Y:S02]  /*71d0*/  FMNMX.FTZ R3, R155, R4, !PT ;  /* 0x000000049b037209 */ /* 0x002fe40007810000 */
[----:B------:R-:W-:Y:S07]  /*71e0*/  FMNMX.FTZ R4, R158, R5, !PT ;  /* 0x000000059e047209 */ /* 0x000fee0007810000 */
[----:B------:R-:W1:Y:S10]  /*71f0*/  MUFU.TANH R154, R26 ;  /* 0x0000001a009a7308 */ /* 0x000e740000002400 */
[----:B------:R-:W2:Y:S01]  /*7200*/  MUFU.TANH R159, R27 ;  /* 0x0000001b009f7308 */ /* 0x000ea20000002400 */
[----:B---3--:R-:W-:Y:S09]  /*7210*/  MOV R49, R163 ;  /* 0x000000a300317202 */ /* 0x008ff20000000f00 */
[----:B------:R-:W3:Y:S01]  /*7220*/  MUFU.TANH R165, R29 ;  /* 0x0000001d00a57308 */ /* 0x000ee20000002400 */
[----:B-1----:R-:W-:Y:S09]  /*7230*/  FMNMX.FTZ R2, R154, R3, !PT ;  /* 0x000000039a027209 */ /* 0x002ff20007810000 */
[----:B------:R-:W1:Y:S01]  /*7240*/  MUFU.TANH R166, R30 ;  /* 0x0000001e00a67308 */ /* 0x000e620000002400 */
[----:B--2---:R-:W-:Y:S09]  /*7250*/  FMNMX.FTZ R5, R159, R2, !PT ;  /* 0x000000029f057209 */ /* 0x004ff20007810000 */
[----:B------:R-:W2:Y:S01]  /*7260*/  MUFU.TANH R171, R31 ;  /* 0x0000001f00ab7308 */ /* 0x000ea20000002400 */
[----:B---3--:R-:W-:Y:S04]  /*7270*/  FMNMX.FTZ R3, R165, R4, !PT ;  /* 0x00000004a5037209 */ /* 0x008fe80007810000 */
[----:B------:R-:W-:Y:S05]  /*7280*/  FMNMX.FTZ R2, R162, R3, !PT ;  /* 0x00000003a2027209 */ /* 0x000fea0007810000 */
[----:B------:R-:W3:Y:S01]  /*7290*/  MUFU.TANH R167, R33 ;  /* 0x0000002100a77308 */ /* 0x000ee20000002400 */
[----:B-1----:R-:W-:Y:S09]  /*72a0*/  FMNMX.FTZ R4, R166, R5, !PT ;  /* 0x00000005a6047209 */ /* 0x002ff20007810000 */
[----:B------:R1:W-:Y:S01]  /*72b0*/  MUFU.TANH R143, R57 ;  /* 0x00000039008f7308 */ /* 0x0003e20000002400 */
[----:B--2---:R-:W-:Y:S09]  /*72c0*/  FMNMX.FTZ R5, R171, R4, !PT ;  /* 0x00000004ab057209 */ /* 0x004ff20007810000 */
[----:B------:R-:W2:Y:S01]  /*72d0*/  MUFU.TANH R144, R34 ;  /* 0x0000002200907308 */ /* 0x000ea20000002400 */
[----:B---3--:R-:W-:Y:S01]  /*72e0*/  FMNMX.FTZ R3, R167, R2, !PT ;  /* 0x00000002a7037209 */ /* 0x008fe20007810000 */
[----:B------:R-:W-:Y:S08]  /*72f0*/  FMUL.FTZ R2, R67, c[0x0][0x320] ;  /* 0x0000c80043027a20 */ /* 0x000ff00000410000 */
[----:B------:R-:W3:Y:S01]  /*7300*/  MUFU.TANH R152, R35 ;  /* 0x0000002300987308 */ /* 0x000ee20000002400 */
[----:B-1----:R-:W-:Y:S04]  /*7310*/  MOV R57, R132 ;  /* 0x0000008400397202 */ /* 0x002fe80000000f00 */
[----:B------:R-:W-:Y:S05]  /*7320*/  FMNMX.FTZ R3, R57, R3, !PT ;  /* 0x0000000339037209 */ /* 0x000fea0007810000 */
[----:B------:R1:W-:Y:S01]  /*7330*/  MUFU.TANH R157, R51 ;  /* 0x00000033009d7308 */ /* 0x0003e20000002400 */
[----:B------:R-:W-:Y:S02]  /*7340*/  FMNMX.FTZ R3, R56, R3, !PT ;  /* 0x0000000338037209 */ /* 0x000fe40007810000 */
[----:B--2---:R-:W-:Y:S07]  /*7350*/  FMNMX.FTZ R5, R144, R5, !PT ;  /* 0x0000000590057209 */ /* 0x004fee0007810000 */
[----:B------:R-:W2:Y:S01]  /*7360*/  MUFU.TANH R168, R38 ;  /* 0x0000002600a87308 */ /* 0x000ea20000002400 */
[----:B---3--:R-:W-:Y:S09]  /*7370*/  FMNMX.FTZ R5, R152, R5, !PT ;  /* 0x0000000598057209 */ /* 0x008ff20007810000 */
[----:B------:R3:W-:Y:S01]  /*7380*/  MUFU.TANH R163, R50 ;  /* 0x0000003200a37308 */ /* 0x0007e20000002400 */
[----:B-1----:R-:W-:Y:S04]  /*7390*/  MOV R51, R203 ;  /* 0x000000cb00337202 */ /* 0x002fe80000000f00 */
[----:B------:R-:W-:Y:S05]  /*73a0*/  FMNMX.FTZ R3, R51, R3, !PT ;  /* 0x0000000333037209 */ /* 0x000fea0007810000 */
[----:B------:R-:W1:Y:S01]  /*73b0*/  MUFU.TANH R164, R39 ;  /* 0x0000002700a47308 */ /* 0x000e620000002400 */
[----:B--2---:R-:W-:Y:S09]  /*73c0*/  FMNMX.FTZ R5, R168, R5, !PT ;  /* 0x00000005a8057209 */ /* 0x004ff20007810000 */
[----:B------:R-:W2:Y:S01]  /*73d0*/  MUFU.TANH R160, R43 ;  /* 0x0000002b00a07308 */ /* 0x000ea20000002400 */
[----:B---3--:R-:W-:Y:S04]  /*73e0*/  MOV R50, R205 ;  /* 0x000000cd00327202 */ /* 0x008fe80000000f00 */
[----:B------:R-:W-:Y:S05]  /*73f0*/  FMNMX.FTZ R3, R50, R3, !PT ;  /* 0x0000000332037209 */ /* 0x000fea0007810000 */
[----:B------:R-:W3:Y:S01]  /*7400*/  MUFU.TANH R148, R45 ;  /* 0x0000002d00947308 */ /* 0x000ee20000002400 */
[----:B------:R-:W-:Y:S02]  /*7410*/  FMNMX.FTZ R3, R156, R3, !PT ;  /* 0x000000039c037209 */ /* 0x000fe40007810000 */
[----:B-1----:R-:W-:Y:S04]  /*7420*/  FMNMX.FTZ R5, R164, R5, !PT ;  /* 0x00000005a4057209 */ /* 0x002fe80007810000 */
[----:B------:R-:W-:Y:S03]  /*7430*/  FMNMX.FTZ R5, R49, R5, !PT ;  /* 0x0000000531057209 */ /* 0x000fe60007810000 */
[----:B------:R-:W1:Y:S01]  /*7440*/  MUFU.TANH R169, R46 ;  /* 0x0000002e00a97308 */ /* 0x000e620000002400 */
[----:B--2---:R-:W-:Y:S09]  /*7450*/  FMNMX.FTZ R6, R160, R5, !PT ;  /* 0x00000005a0067209 */ /* 0x004ff20007810000 */
[----:B------:R-:W2:Y:S01]  /*7460*/  MUFU.TANH R161, R47 ;  /* 0x0000002f00a17308 */ /* 0x000ea20000002400 */
[----:B---3--:R-:W-:Y:S04]  /*7470*/  FMNMX.FTZ R3, R148, R3, !PT ;  /* 0x0000000394037209 */ /* 0x008fe80007810000 */
[----:B------:R-:W-:Y:S05]  /*7480*/  FMNMX.FTZ R3, R170, R3, !PT ;  /* 0x00000003aa037209 */ /* 0x000fea0007810000 */
[----:B------:R-:W3:Y:S01]  /*7490*/  MUFU.TANH R147, R53 ;  /* 0x0000003500937308 */ /* 0x000ee20000002400 */
[----:B------:R-:W-:Y:S02]  /*74a0*/  FMNMX.FTZ R4, R140, R3, !PT ;  /* 0x000000038c047209 */ /* 0x000fe40007810000 */
[----:B-1----:R-:W-:Y:S02]  /*74b0*/  FMNMX.FTZ R6, R169, R6, !PT ;  /* 0x00000006a9067209 */ /* 0x002fe40007810000 */
[----:B------:R-:W-:Y:S05]  /*74c0*/  FMNMX.FTZ R4, R149, R4, !PT ;  /* 0x0000000495047209 */ /* 0x000fea0007810000 */
[----:B------:R-:W1:Y:S01]  /*74d0*/  MUFU.TANH R219, R54 ;  /* 0x0000003600db7308 */ /* 0x000e620000002400 */
[----:B--2---:R-:W-:Y:S04]  /*74e0*/  FMNMX.FTZ R6, R161, R6, !PT ;  /* 0x00000006a1067209 */ /* 0x004fe80007810000 */
[----:B------:R-:W-:Y:S05]  /*74f0*/  FMNMX.FTZ R6, R163, R6, !PT ;  /* 0x00000006a3067209 */ /* 0x000fea0007810000 */
[----:B------:R-:W2:Y:S01]  /*7500*/  MUFU.TANH R217, R55 ;  /* 0x0000003700d97308 */ /* 0x000ea20000002400 */
[----:B------:R-:W-:Y:S02]  /*7510*/  FMNMX.FTZ R6, R157, R6, !PT ;  /* 0x000000069d067209 */ /* 0x000fe40007810000 */
[----:B---3--:R-:W-:Y:S04]  /*7520*/  FMNMX.FTZ R4, R147, R4, !PT ;  /* 0x0000000493047209 */ /* 0x008fe80007810000 */
[----:B------:R-:W-:Y:S03]  /*7530*/  FMNMX.FTZ R4, R145, R4, !PT ;  /* 0x0000000491047209 */ /* 0x000fe60007810000 */
[----:B------:R-:W3:Y:S01]  /*7540*/  MUFU.TANH R208, R60 ;  /* 0x0000003c00d07308 */ /* 0x000ee20000002400 */
[----:B------:R-:W-:Y:S02]  /*7550*/  FMNMX.FTZ R3, R143, R4, !PT ;  /* 0x000000048f037209 */ /* 0x000fe40007810000 */
[----:B-1----:R-:W-:Y:S07]  /*7560*/  FMNMX.FTZ R6, R219, R6, !PT ;  /* 0x00000006db067209 */ /* 0x002fee0007810000 */
[----:B------:R-:W1:Y:S01]  /*7570*/  MUFU.TANH R209, R61 ;  /* 0x0000003d00d17308 */ /* 0x000e620000002400 */
[----:B--2---:R-:W-:Y:S04]  /*7580*/  FMNMX.FTZ R5, R217, R6, !PT ;  /* 0x00000006d9057209 */ /* 0x004fe80007810000 */
[----:B------:R-:W-:Y:S05]  /*7590*/  FMNMX.FTZ R4, R218, R5, !PT ;  /* 0x00000005da047209 */ /* 0x000fea0007810000 */
[----:B------:R-:W2:Y:S01]  /*75a0*/  MUFU.TANH R205, R62 ;  /* 0x0000003e00cd7308 */ /* 0x000ea20000002400 */
[----:B------:R-:W-:Y:S02]  /*75b0*/  FMNMX.FTZ R4, R211, R4, !PT ;  /* 0x00000004d3047209 */ /* 0x000fe40007810000 */
[----:B---3--:R-:W-:Y:S07]  /*75c0*/  FMNMX.FTZ R8, R208, R3, !PT ;  /* 0x00000003d0087209 */ /* 0x008fee0007810000 */
[----:B------:R-:W3:Y:S01]  /*75d0*/  MUFU.TANH R203, R63 ;  /* 0x0000003f00cb7308 */ /* 0x000ee20000002400 */
[----:B-1----:R-:W-:Y:S04]  /*75e0*/  FMNMX.FTZ R8, R209, R8, !PT ;  /* 0x00000008d1087209 */ /* 0x002fe80007810000 */
[----:B------:R-:W-:Y:S05]  /*75f0*/  FMNMX.FTZ R9, R207, R8, !PT ;  /* 0x00000008cf097209 */ /* 0x000fea0007810000 */
[----:B------:R-:W1:Y:S01]  /*7600*/  MUFU.TANH R206, R65 ;  /* 0x0000004100ce7308 */ /* 0x000e620000002400 */
[----:B--2---:R-:W-:Y:S09]  /*7610*/  FMNMX.FTZ R4, R205, R4, !PT ;  /* 0x00000004cd047209 */ /* 0x004ff20007810000 */
[----:B------:R-:W2:Y:S01]  /*7620*/  MUFU.TANH R134, R66 ;  /* 0x0000004200867308 */ /* 0x000ea20000002400 */
[----:B---3--:R-:W-:Y:S09]  /*7630*/  FMNMX.FTZ R3, R203, R4, !PT ;  /* 0x00000004cb037209 */ /* 0x008ff20007810000 */
[----:B------:R2:W3:Y:S01]  /*7640*/  MUFU.TANH R133, R2 ;  /* 0x0000000200857308 */ /* 0x0004e20000002400 */
[----:B-1----:R-:W-:Y:S02]  /*7650*/  FMNMX.FTZ R6, R206, R9, !PT ;  /* 0x00000009ce067209 */ /* 0x002fe40007810000 */
[----:B--2---:R-:W-:Y:S03]  /*7660*/  FMNMX.FTZ R2, R134, R3, !PT ;  /* 0x0000000386027209 */ /* 0x004fe60007810000 */
[----:B------:R-:W1:Y:S01]  /*7670*/  SHFL.BFLY PT, R3, R6, 0x2, 0x1f ;  /* 0x0c401f0006037f89 */ /* 0x000e6200000e0000 */
[----:B---3--:R-:W-:Y:S07]  /*7680*/  FMNMX.FTZ R5, R133, R2, !PT ;  /* 0x0000000285057209 */ /* 0x008fee0007810000 */
[----:B------:R-:W2:Y:S01]  /*7690*/  SHFL.BFLY PT, R2, R5, 0x2, 0x1f ;  /* 0x0c401f0005027f89 */ /* 0x000ea200000e0000 */
[----:B-1----:R-:W-:Y:S07]  /*76a0*/  FMNMX.FTZ R7, R6, R3, !PT ;  /* 0x0000000306077209 */ /* 0x002fee0007810000 */
[----:B------:R-:W1:Y:S01]  /*76b0*/  SHFL.BFLY PT, R132, R7, 0x1, 0x1f ;  /* 0x0c201f0007847f89 */ /* 0x000e6200000e0000 */
[----:B--2---:R-:W-:Y:S07]  /*76c0*/  FMNMX.FTZ R4, R5, R2, !PT ;  /* 0x0000000205047209 */ /* 0x004fee0007810000 */
[----:B------:R-:W2:Y:S01]  /*76d0*/  SHFL.BFLY PT, R3, R4, 0x1, 0x1f ;  /* 0x0c201f0004037f89 */ /* 0x000ea200000e0000 */
[----:B-1----:R-:W-:Y:S02]  /*76e0*/  FMNMX.FTZ R132, R7, R132, !PT ;  /* 0x0000008407847209 */ /* 0x002fe40007810000 */
[----:B----4-:R-:W-:Y:S03]  /*76f0*/  @P1 IADD3 R7, P4, R13, UR15, RZ ;  /* 0x0000000f0d071c10 */ /* 0x010fe6000ff9e0ff */
[C---:B------:R-:W-:Y:S02]  /*7700*/  FADD.FTZ R2, -R132.reuse, R135 ;  /* 0x0000008784027221 */ /* 0x040fe40000010100 */
[----:B------:R-:W-:Y:S01]  /*7710*/  FMUL.FTZ R210, R132, c[0x0][0x2d0] ;  /* 0x0000b40084d27a20 */ /* 0x000fe20000410000 */
[----:B--2---:R-:W-:Y:S01]  /*7720*/  FMNMX.FTZ R3, R4, R3, !PT ;  /* 0x0000000304037209 */ /* 0x004fe20007810000 */
[----:B------:R-:W-:Y:S01]  /*7730*/  FMUL.FTZ R6, R2, c[0x0][0x2d0] ;  /* 0x0000b40002067a20 */ /* 0x000fe20000410000 */
[----:B------:R-:W-:Y:S01]  /*7740*/  @P1 IADD3 R4, P2, R246, UR15, RZ ;  /* 0x0000000ff6041c10 */ /* 0x000fe2000ff5e0ff */
[----:B------:R-:W-:Y:S02]  /*7750*/  FFMA.FTZ R201, R199, c[0x0][0x2d0], -R210 ;  /* 0x0000b400c7c97a23 */ /* 0x000fe400000108d2 */
[----:B------:R1:W2:Y:S01]  /*7760*/  MUFU.EX2 R2, R6 ;  /* 0x0000000600027308 */ /* 0x0002a20000000800 */
[----:B------:R-:W-:Y:S01]  /*7770*/  FADD.FTZ R5, -R3, R0 ;  /* 0x0000000003057221 */ /* 0x000fe20000010100 */
[----:B------:R-:W-:Y:S01]  /*7780*/  @P1 LEA R10, P5, R4, c[0x0][0x1c8], 0x1 ;  /* 0x00007200040a1a11 */ /* 0x000fe200078a08ff */
[--C-:B------:R-:W-:Y:S02]  /*7790*/  FFMA.FTZ R199, R204, c[0x0][0x2d0], -R210.reuse ;  /* 0x0000b400ccc77a23 */ /* 0x100fe400000108d2 */
[----:B------:R-:W-:Y:S01]  /*77a0*/  FMUL.FTZ R0, R5, c[0x0][0x2d0] ;  /* 0x0000b40005007a20 */ /* 0x000fe20000410000 */
[----:B------:R-:W-:Y:S01]  /*77b0*/  @P1 IADD3.X R5, R249, UR18, RZ, P2, !PT ;  /* 0x00000012f9051c10 */ /* 0x000fe200097fe4ff */
[----:B------:R-:W-:Y:S01]  /*77c0*/  FMUL.FTZ R204, R3, c[0x0][0x2d0] ;  /* 0x0000b40003cc7a20 */ /* 0x000fe20000410000 */
[----:B------:R-:W-:Y:S01]  /*77d0*/  @P1 LEA R8, P2, R7, c[0x0][0x1c8], 0x1 ;  /* 0x0000720007081a11 */ /* 0x000fe200078408ff */
[----:B------:R-:W-:Y:S01]  /*77e0*/  FFMA.FTZ R202, R198, c[0x0][0x2d0], -R210 ;  /* 0x0000b400c6ca7a23 */ /* 0x000fe200000108d2 */
[----:B------:R-:W-:Y:S01]  /*77f0*/  @P1 LEA.HI.X R11, R4, c[0x0][0x1cc], R5, 0x1, P5 ;  /* 0x00007300040b1a11 */ /* 0x000fe200028f0c05 */
[--C-:B------:R-:W-:Y:S01]  /*7800*/  FFMA.FTZ R198, R196, c[0x0][0x2d0], -R204.reuse ;  /* 0x0000b400c4c67a23 */ /* 0x100fe200000108cc */
[----:B------:R-:W3:Y:S01]  /*7810*/  MUFU.EX2 R0, R0 ;  /* 0x0000000000007308 */ /* 0x000ee20000000800 */
[--C-:B------:R-:W-:Y:S02]  /*7820*/  FFMA.FTZ R196, R12, c[0x0][0x2d0], -R204.reuse ;  /* 0x0000b4000cc47a23 */ /* 0x100fe400000108cc */
[----:B------:R4:W-:Y:S01]  /*7830*/  @P1 LDGSTS.E.BYPASS.LTC128B.128 [R243+0x8100], [R10.64], !P3 ;  /* 0x081000000af31fae */ /* 0x0009e2000d901d50 */
[----:B------:R-:W-:Y:S02]  /*7840*/  FFMA.FTZ R135, R18, c[0x0][0x2d0], -R204 ;  /* 0x0000b40012877a23 */ /* 0x000fe400000108cc */
[----:B------:R-:W-:Y:S02]  /*7850*/  FFMA.FTZ R200, R200, c[0x0][0x2d0], -R210 ;  /* 0x0000b400c8c87a23 */ /* 0x000fe400000108d2 */
[--C-:B------:R-:W-:Y:S02]  /*7860*/  FFMA.FTZ R197, R197, c[0x0][0x2d0], -R204.reuse ;  /* 0x0000b400c5c57a23 */ /* 0x100fe400000108cc */
[----:B------:R-:W-:Y:S01]  /*7870*/  MUFU.EX2 R202, R202 ;  /* 0x000000ca00ca7308 */ /* 0x000fe20000000800 */
[----:B------:R-:W-:Y:S01]  /*7880*/  FFMA.FTZ R216, R216, c[0x0][0x2d0], -R204 ;  /* 0x0000b400d8d87a23 */ /* 0x000fe200000108cc */
[----:B-1----:R-:W-:Y:S01]  /*7890*/  @P1 IADD3.X R6, R252, UR18, RZ, P4, !PT ;  /* 0x00000012fc061c10 */ /* 0x002fe2000a7fe4ff */
[----:B------:R-:W-:Y:S01]  /*78a0*/  @UP1 UIADD3 UR18, UP0, UR10, 0x80, URZ ;  /* 0x000000800a121890 */ /* 0x000fe2000ff1e03f */
[----:B--2---:R-:W-:Y:S02]  /*78b0*/  FMUL.FTZ R24, R2, R108 ;  /* 0x0000006c02187220 */ /* 0x004fe40000410000 */
[----:B------:R-:W-:Y:S01]  /*78c0*/  @P1 LEA.HI.X R9, R7, c[0x0][0x1cc], R6, 0x1, P2 ;  /* 0x0000730007091a11 */ /* 0x000fe200010f0c06 */
[----:B------:R-:W-:Y:S01]  /*78d0*/  @UP1 UIADD3.X UR15, URZ, UR8, URZ, UP0, !UPT ;  /* 0x000000083f0f1290 */ /* 0x000fe200087fe43f */
[----:B------:R-:W-:Y:S01]  /*78e0*/  @P1 IADD3 R4, P2, R10, UR19, RZ ;  /* 0x000000130a041c10 */ /* 0x000fe2000ff5e0ff */
[C---:B------:R-:W-:Y:S01]  /*78f0*/  FMUL.FTZ R25, R2.reuse, R109 ;  /* 0x0000006d02197220 */ /* 0x040fe20000410000 */
[----:B------:R-:W1:Y:S01]  /*7900*/  MUFU.EX2 R201, R201 ;  /* 0x000000c900c97308 */ /* 0x000e620000000800 */
[----:B------:R2:W-:Y:S01]  /*7910*/  @P1 LDGSTS.E.BYPASS.LTC128B.128 [R243+0xc100], [R8.64], !P0 ;  /* 0x0c10000008f31fae */ /* 0x0005e2000c101d50 */
[----:B------:R-:W-:Y:S01]  /*7920*/  @P1 IADD3.X R5, R11, UR20, RZ, P2, !PT ;  /* 0x000000140b051c10 */ /* 0x000fe200097fe4ff */
[----:B------:R-:W-:Y:S01]  /*7930*/  FMUL.FTZ R33, R2, R101 ;  /* 0x0000006502217220 */ /* 0x000fe20000410000 */
[----:B------:R-:W-:Y:S01]  /*7940*/  @P1 IADD3 R6, P2, R4, UR19, RZ ;  /* 0x0000001304061c10 */ /* 0x000fe2000ff5e0ff */
[----:B---3--:R-:W-:Y:S01]  /*7950*/  FMUL.FTZ R18, R0, R118 ;  /* 0x0000007600127220 */ /* 0x008fe20000410000 */
[----:B------:R-:W-:Y:S01]  /*7960*/  @P1 IADD3 R16, P5, R4, UR18, RZ ;  /* 0x0000001204101c10 */ /* 0x000fe2000ffbe0ff */
[----:B------:R-:W-:Y:S01]  /*7970*/  FMUL.FTZ R19, R0, R119 ;  /* 0x0000007700137220 */ /* 0x000fe20000410000 */
[C---:B------:R-:W-:Y:S01]  /*7980*/  @P1 IADD3.X R7, R5.reuse, UR20, RZ, P2, !PT ;  /* 0x0000001405071c10 */ /* 0x040fe200097fe4ff */
[----:B------:R3:W-:Y:S01]  /*7990*/  @P1 LDGSTS.E.BYPASS.LTC128B.128 [R243+0x9100], [R4.64], !P3 ;  /* 0x0910000004f31fae */ /* 0x0007e2000d901d50 */
[----:B------:R-:W-:Y:S01]  /*79a0*/  @P1 IADD3.X R17, R5, UR15, RZ, P5, !PT ;  /* 0x0000000f05111c10 */ /* 0x000fe2000affe4ff */
[----:B------:R-:W-:Y:S01]  /*79b0*/  MUFU.EX2 R200, R200 ;  /* 0x000000c800c87308 */ /* 0x000fe20000000800 */
[----:B----4-:R-:W-:Y:S01]  /*79c0*/  @P1 IADD3 R10, P4, R6, UR19, RZ ;  /* 0x00000013060a1c10 */ /* 0x010fe2000ff9e0ff */
[C---:B------:R-:W-:Y:S02]  /*79d0*/  FMUL.FTZ R27, R0.reuse, R111 ;  /* 0x0000006f001b7220 */ /* 0x040fe40000410000 */
[C---:B------:R-:W-:Y:S01]  /*79e0*/  FMUL.FTZ R26, R0.reuse, R110 ;  /* 0x0000006e001a7220 */ /* 0x040fe20000410000 */
[C---:B------:R-:W-:Y:S01]  /*79f0*/  @P1 IADD3.X R11, R7.reuse, UR20, RZ, P4, !PT ;  /* 0x00000014070b1c10 */ /* 0x040fe2000a7fe4ff */
[----:B------:R3:W-:Y:S01]  /*7a00*/  @P1 LDGSTS.E.BYPASS.LTC128B.128 [R243+0xd100], [R4.64+0x80], !P0 ;  /* 0x0d10008004f31fae */ /* 0x0007e2000c101d50 */
[C---:B------:R-:W-:Y:S02]  /*7a10*/  FMUL.FTZ R34, R0.reuse, R102 ;  /* 0x0000006600227220 */ /* 0x040fe40000410000 */
[C---:B------:R-:W-:Y:S01]  /*7a20*/  FMUL.FTZ R35, R0.reuse, R103 ;  /* 0x0000006700237220 */ /* 0x040fe20000410000 */
[----:B------:R-:W4:Y:S01]  /*7a30*/  MUFU.EX2 R199, R199 ;  /* 0x000000c700c77308 */ /* 0x000f220000000800 */
[C---:B------:R-:W-:Y:S02]  /*7a40*/  FMUL.FTZ R42, R0.reuse, R94 ;  /* 0x0000005e002a7220 */ /* 0x040fe40000410000 */
[----:B------:R-:W-:Y:S01]  /*7a50*/  FMUL.FTZ R43, R0, R95 ;  /* 0x0000005f002b7220 */ /* 0x000fe20000410000 */
[----:B------:R5:W-:Y:S01]  /*7a60*/  @P1 LDGSTS.E.BYPASS.LTC128B.128 [R243+0xa100], [R6.64], !P3 ;  /* 0x0a10000006f31fae */ /* 0x000be2000d901d50 */
[----:B------:R-:W-:Y:S01]  /*7a70*/  FMUL.FTZ R64, R2, R68 ;  /* 0x0000004402407220 */ /* 0x000fe20000410000 */
[----:B--2---:R-:W-:Y:S01]  /*7a80*/  @P1 IADD3 R8, P2, R6, UR18, RZ ;  /* 0x0000001206081c10 */ /* 0x004fe2000ff5e0ff */
[----:B------:R-:W-:Y:S03]  /*7a90*/  FMUL.FTZ R65, R2, R69 ;  /* 0x0000004502417220 */ /* 0x000fe60000410000 */
[----:B------:R-:W-:Y:S01]  /*7aa0*/  MUFU.EX2 R198, R198 ;  /* 0x000000c600c67308 */ /* 0x000fe20000000800 */
[----:B------:R-:W-:Y:S01]  /*7ab0*/  @P1 IADD3.X R9, R7, UR15, RZ, P2, !PT ;  /* 0x0000000f07091c10 */ /* 0x000fe200097fe4ff */
[----:B------:R2:W-:Y:S01]  /*7ac0*/  @P1 LDGSTS.E.BYPASS.LTC128B.128 [R243+0xe100], [R16.64], !P0 ;  /* 0x0e10000010f31fae */ /* 0x0005e2000c101d50 */
[C---:B------:R-:W-:Y:S02]  /*7ad0*/  FMUL.FTZ R66, R0.reuse, R70 ;  /* 0x0000004600427220 */ /* 0x040fe40000410000 */
[----:B------:R-:W-:Y:S02]  /*7ae0*/  FMUL.FTZ R67, R0, R71 ;  /* 0x0000004700437220 */ /* 0x000fe40000410000 */
[----:B------:R-:W-:Y:S02]  /*7af0*/  FFMA.FTZ R101, R167, c[0x0][0x2d0], -R210 ;  /* 0x0000b400a7657a23 */ /* 0x000fe400000108d2 */
[--C-:B------:R-:W-:Y:S01]  /*7b00*/  FFMA.FTZ R110, R171, c[0x0][0x2d0], -R204.reuse ;  /* 0x0000b400ab6e7a23 */ /* 0x100fe200000108cc */
[----:B------:R2:W-:Y:S01]  /*7b10*/  @P1 LDGSTS.E.BYPASS.LTC128B.128 [R243+0xb100], [R10.64], !P3 ;  /* 0x0b1000000af31fae */ /* 0x0005e2000d901d50 */
[----:B------:R-:W2:Y:S01]  /*7b20*/  MUFU.EX2 R197, R197 ;  /* 0x000000c500c57308 */ /* 0x000ea20000000800 */
[--C-:B------:R-:W-:Y:S02]  /*7b30*/  FFMA.FTZ R109, R144, c[0x0][0x2d0], -R204.reuse ;  /* 0x0000b400906d7a23 */ /* 0x100fe400000108cc */
[C---:B---3--:R-:W-:Y:S01]  /*7b40*/  FMUL.FTZ R4, R2.reuse, R128 ;  /* 0x0000008002047220 */ /* 0x048fe20000410000 */
[----:B-1----:R-:W-:Y:S01]  /*7b50*/  F2FP.PACK_AB R128, R201, R202 ;  /* 0x000000cac980723e */ /* 0x002fe200000000ff */
[----:B------:R-:W-:Y:S02]  /*7b60*/  FMUL.FTZ R5, R2, R129 ;  /* 0x0000008102057220 */ /* 0x000fe40000410000 */
[----:B------:R1:W-:Y:S01]  /*7b70*/  @P1 LDGSTS.E.BYPASS.LTC128B.128 [R243+0xf100], [R8.64], !P0 ;  /* 0x0f10000008f31fae */ /* 0x0003e2000c101d50 */
[--C-:B------:R-:W-:Y:S02]  /*7b80*/  FFMA.FTZ R108, R152, c[0x0][0x2d0], -R204.reuse ;  /* 0x0000b400986c7a23 */ /* 0x100fe400000108cc */
[----:B------:R-:W-:Y:S01]  /*7b90*/  MUFU.EX2 R196, R196 ;  /* 0x000000c400c47308 */ /* 0x000fe20000000800 */
[C---:B-----5:R-:W-:Y:S01]  /*7ba0*/  FMUL.FTZ R6, R0.reuse, R130 ;  /* 0x0000008200067220 */ /* 0x060fe20000410000 */
[----:B----4-:R-:W-:Y:S01]  /*7bb0*/  F2FP.PACK_AB R130, R199, R200 ;  /* 0x000000c8c782723e */ /* 0x010fe200000000ff */
[----:B------:R-:W-:Y:S02]  /*7bc0*/  FMUL.FTZ R7, R0, R131 ;  /* 0x0000008300077220 */ /* 0x000fe40000410000 */
[----:B------:R-:W3:Y:S01]  /*7bd0*/  LDSM.16.MT88.4 R12, [R240+0x100] ;  /* 0x00010000f00c783b */ /* 0x000ee20000004200 */
[--C-:B------:R-:W-:Y:S02]  /*7be0*/  FFMA.FTZ R219, R219, c[0x0][0x2d0], -R204.reuse ;  /* 0x0000b400dbdb7a23 */ /* 0x100fe400000108cc */
[C---:B--2---:R-:W-:Y:S02]  /*7bf0*/  FMUL.FTZ R16, R2.reuse, R116 ;  /* 0x0000007402107220 */ /* 0x044fe40000410000 */
[----:B------:R-:W2:Y:S01]  /*7c00*/  MUFU.EX2 R135, R135 ;  /* 0x0000008700877308 */ /* 0x000ea20000000800 */
[----:B------:R-:W-:Y:S02]  /*7c10*/  FMUL.FTZ R17, R2, R117 ;  /* 0x0000007502117220 */ /* 0x000fe40000410000 */
[----:B------:R-:W4:Y:S01]  /*7c20*/  LDSM.16.MT88.4 R20, [R238+0x100] ;  /* 0x00010000ee14783b */ /* 0x000f220000004200 */
[----:B------:R-:W-:Y:S01]  /*7c30*/  F2FP.PACK_AB R129, R197, R198 ;  /* 0x000000c6c581723e */ /* 0x000fe200000000ff */
[--C-:B------:R-:W-:Y:S02]  /*7c40*/  FFMA.FTZ R217, R217, c[0x0][0x2d0], -R204.reuse ;  /* 0x0000b400d9d97a23 */ /* 0x100fe400000108cc */
[C---:B------:R-:W-:Y:S01]  /*7c50*/  FMUL.FTZ R10, R0.reuse, R126 ;  /* 0x0000007e000a7220 */ /* 0x040fe20000410000 */
[----:B------:R-:W-:Y:S01]  /*7c60*/  MOV R126, R51 ;  /* 0x00000033007e7202 */ /* 0x000fe20000000f00 */
[C---:B------:R-:W-:Y:S01]  /*7c70*/  FMUL.FTZ R11, R0.reuse, R127 ;  /* 0x0000007f000b7220 */ /* 0x040fe20000410000 */
[----:B------:R-:W-:Y:S01]  /*7c80*/  MOV R127, R56 ;  /* 0x00000038007f7202 */ /* 0x000fe20000000f00 */
[----:B------:R-:W5:Y:S01]  /*7c90*/  LDSM.16.MT88.4 R28, [R237+0x100] ;  /* 0x00010000ed1c783b */ /* 0x000f620000004200 */
[----:B------:R-:W-:Y:S01]  /*7ca0*/  FMUL.FTZ R51, R0, R87 ;  /* 0x0000005700337220 */ /* 0x000fe20000410000 */
[----:B------:R-:W-:Y:S01]  /*7cb0*/  MUFU.EX2 R216, R216 ;  /* 0x000000d800d87308 */ /* 0x000fe20000000800 */
[C---:B-1----:R-:W-:Y:S01]  /*7cc0*/  FMUL.FTZ R8, R2.reuse, R124 ;  /* 0x0000007c02087220 */ /* 0x042fe20000410000 */
[----:B------:R-:W-:Y:S01]  /*7cd0*/  MOV R124, R49 ;  /* 0x00000031007c7202 */ /* 0x000fe20000000f00 */
[C---:B------:R-:W-:Y:S01]  /*7ce0*/  FMUL.FTZ R9, R2.reuse, R125 ;  /* 0x0000007d02097220 */ /* 0x040fe20000410000 */
[----:B------:R-:W-:Y:S01]  /*7cf0*/  MOV R125, R50 ;  /* 0x00000032007d7202 */ /* 0x000fe20000000f00 */
[----:B------:R-:W-:Y:S01]  /*7d00*/  FMUL.FTZ R49, R2, R85 ;  /* 0x0000005502317220 */ /* 0x000fe20000410000 */
[----:B------:R-:W1:Y:S01]  /*7d10*/  LDSM.16.MT88.4 R36, [R236+0x100] ;  /* 0x00010000ec24783b */ /* 0x000e620000004200 */
[----:B------:R-:W-:Y:S02]  /*7d20*/  FMUL.FTZ R50, R0, R86 ;  /* 0x0000005600327220 */ /* 0x000fe40000410000 */
[----:B------:R-:W-:Y:S01]  /*7d30*/  FMUL.FTZ R56, R2, R76 ;  /* 0x0000004c02387220 */ /* 0x000fe20000410000 */
[----:B------:R-:W-:Y:S01]  /*7d40*/  MUFU.EX2 R167, R101 ;  /* 0x0000006500a77308 */ /* 0x000fe20000000800 */
[----:B--2---:R-:W-:Y:S01]  /*7d50*/  F2FP.PACK_AB R131, R135, R196 ;  /* 0x000000c48783723e */ /* 0x004fe200000000ff */
[--C-:B------:R-:W-:Y:S02]  /*7d60*/  FFMA.FTZ R218, R218, c[0x0][0x2d0], -R204.reuse ;  /* 0x0000b400dada7a23 */ /* 0x100fe400000108cc */
[----:B------:R-:W2:Y:S01]  /*7d70*/  LDSM.16.MT88.4 R44, [R240+0x4100] ;  /* 0x00410000f02c783b */ /* 0x000ea20000004200 */
[----:B------:R-:W-:Y:S02]  /*7d80*/  FFMA.FTZ R211, R211, c[0x0][0x2d0], -R204 ;  /* 0x0000b400d3d37a23 */ /* 0x000fe400000108cc */
[--C-:B------:R-:W-:Y:S02]  /*7d90*/  FFMA.FTZ R208, R208, c[0x0][0x2d0], -R210.reuse ;  /* 0x0000b400d0d07a23 */ /* 0x100fe400000108d2 */
[--C-:B------:R-:W-:Y:S01]  /*7da0*/  FFMA.FTZ R209, R209, c[0x0][0x2d0], -R210.reuse ;  /* 0x0000b400d1d17a23 */ /* 0x100fe200000108d2 */
[----:B------:R-:W-:Y:S01]  /*7db0*/  MUFU.EX2 R171, R110 ;  /* 0x0000006e00ab7308 */ /* 0x000fe20000000800 */
[----:B------:R-:W-:Y:S01]  /*7dc0*/  FFMA.FTZ R207, R207, c[0x0][0x2d0], -R210 ;  /* 0x0000b400cfcf7a23 */ /* 0x000fe200000108d2 */
[C---:B---3--:R-:W-:Y:S01]  /*7dd0*/  HMMA.16816.F32 R4, R128.reuse, R12, R4 ;  /* 0x0000000c8004723c */ /* 0x048fe20000001804 */
[----:B------:R-:W2:Y:S04]  /*7de0*/  LDSM.16.MT88.4 R52, [R238+0x4100] ;  /* 0x00410000ee34783b */ /* 0x000ea80000004200 */
[--C-:B------:R-:W-:Y:S02]  /*7df0*/  FFMA.FTZ R205, R205, c[0x0][0x2d0], -R204.reuse ;  /* 0x0000b400cdcd7a23 */ /* 0x100fe400000108cc */
[C---:B------:R-:W-:Y:S01]  /*7e00*/  FMUL.FTZ R12, R2.reuse, R120 ;  /* 0x00000078020c7220 */ /* 0x040fe20000410000 */
[C---:B------:R-:W-:Y:S01]  /*7e10*/  HMMA.16816.F32 R8, R128.reuse, R14, R8 ;  /* 0x0000000e8008723c */ /* 0x040fe20000001808 */
[----:B------:R-:W1:Y:S01]  /*7e20*/  LDSM.16.MT88.4 R60, [R237+0x4100] ;  /* 0x00410000ed3c783b */ /* 0x000e620000004200 */
[----:B------:R-:W-:Y:S02]  /*7e30*/  MUFU.EX2 R144, R109 ;  /* 0x0000006d00907308 */ /* 0x000fe40000000800 */
[C---:B------:R-:W-:Y:S01]  /*7e40*/  FMUL.FTZ R13, R2.reuse, R121 ;  /* 0x00000079020d7220 */ /* 0x040fe20000410000 */
[----:B------:R-:W-:Y:S01]  /*7e50*/  MOV R121, R48 ;  /* 0x0000003000797202 */ /* 0x000fe20000000f00 */
[----:B------:R-:W-:Y:S01]  /*7e60*/  FMUL.FTZ R48, R2, R84 ;  /* 0x0000005402307220 */ /* 0x000fe20000410000 */
[----:B------:R-:W-:Y:S01]  /*7e70*/  MOV R120, R57 ;  /* 0x0000003900787202 */ /* 0x000fe20000000f00 */
[C---:B------:R-:W-:Y:S01]  /*7e80*/  FMUL.FTZ R15, R0.reuse, R123 ;  /* 0x0000007b000f7220 */ /* 0x040fe20000410000 */
[----:B------:R-:W1:Y:S03]  /*7e90*/  LDSM.16.MT88.4 R84, [R236+0x4100] ;  /* 0x00410000ec54783b */ /* 0x000e660000004200 */
[----:B------:R-:W-:Y:S01]  /*7ea0*/  FMUL.FTZ R14, R0, R122 ;  /* 0x0000007a000e7220 */ /* 0x000fe20000410000 */
[----:B------:R2:W-:Y:S01]  /*7eb0*/  MUFU.EX2 R152, R108 ;  /* 0x0000006c00987308 */ /* 0x0005e20000000800 */
[----:B------:R-:W-:Y:S02]  /*7ec0*/  FMUL.FTZ R57, R2, R77 ;  /* 0x0000004d02397220 */ /* 0x000fe40000410000 */
[--C-:B------:R-:W-:Y:S01]  /*7ed0*/  FFMA.FTZ R134, R134, c[0x0][0x2d0], -R204.reuse ;  /* 0x0000b40086867a23 */ /* 0x100fe200000108cc */
[----:B------:R-:W3:Y:S02]  /*7ee0*/  LDL.LU R123, [R1+0xc] ;  /* 0x00000c00017b7983 */ /* 0x000ee40000300800 */
[C---:B----4-:R-:W-:Y:S02]  /*7ef0*/  HMMA.16816.F32 R12, R128.reuse, R20, R12 ;  /* 0x00000014800c723c */ /* 0x050fe4000000180c */
[----:B------:R-:W-:Y:S02]  /*7f00*/  LDSM.16.MT88.4 R116, [R238+0x3900] ;  /* 0x00390000ee74783b */ /* 0x000fe40000004200 */
[----:B------:R-:W-:Y:S03]  /*7f10*/  MUFU.EX2 R219, R219 ;  /* 0x000000db00db7308 */ /* 0x000fe60000000800 */
[C---:B------:R-:W-:Y:S01]  /*7f20*/  FMUL.FTZ R20, R2.reuse, R112 ;  /* 0x0000007002147220 */ /* 0x040fe20000410000 */
[C---:B------:R-:W-:Y:S02]  /*7f30*/  HMMA.16816.F32 R16, R128.reuse, R22, R16 ;  /* 0x000000168010723c */ /* 0x040fe40000001810 */
[----:B------:R-:W0:Y:S02]  /*7f40*/  LDGDEPBAR ;  /* 0x00000000000079af */ /* 0x000e240000000000 */
[----:B------:R-:W-:Y:S02]  /*7f50*/  FMUL.FTZ R21, R2, R113 ;  /* 0x0000007102157220 */ /* 0x000fe40000410000 */
[--C-:B------:R-:W-:Y:S01]  /*7f60*/  FFMA.FTZ R112, R58, c[0x0][0x2d0], -R204.reuse ;  /* 0x0000b4003a707a23 */ /* 0x100fe200000108cc */
[----:B------:R-:W-:Y:S01]  /*7f70*/  MUFU.EX2 R217, R217 ;  /* 0x000000d900d97308 */ /* 0x000fe20000000800 */
[C---:B------:R-:W-:Y:S02]  /*7f80*/  FMUL.FTZ R22, R0.reuse, R114 ;  /* 0x0000007200167220 */ /* 0x040fe40000410000 */
[----:B--2---:R-:W-:Y:S02]  /*7f90*/  LDSM.16.MT88.4 R108, [R237+0x3900] ;  /* 0x00390000ed6c783b */ /* 0x004fe40000004200 */
[C---:B------:R-:W-:Y:S02]  /*7fa0*/  FMUL.FTZ R23, R0.reuse, R115 ;  /* 0x0000007300177220 */ /* 0x040fe40000410000 */
[----:B------:R-:W-:Y:S02]  /*7fb0*/  FMUL.FTZ R58, R0, R78 ;  /* 0x0000004e003a7220 */ /* 0x000fe40000410000 */
[----:B------:R-:W-:Y:S01]  /*7fc0*/  FFMA.FTZ R113, R146, c[0x0][0x2d0], -R204 ;  /* 0x0000b40092717a23 */ /* 0x000fe200000108cc */
[----:B------:R-:W-:Y:S02]  /*7fd0*/  MUFU.EX2 R112, R112 ;  /* 0x0000007000707308 */ /* 0x000fe40000000800 */
[C---:B-----5:R-:W-:Y:S07]  /*7fe0*/  HMMA.16816.F32 R20, R128.reuse, R28, R20 ;  /* 0x0000001c8014723c */ /* 0x060fee0000001814 */
[C---:B------:R-:W-:Y:S01]  /*7ff0*/  FMUL.FTZ R28, R2.reuse, R104 ;  /* 0x00000068021c7220 */ /* 0x040fe20000410000 */
[C---:B------:R-:W-:Y:S01]  /*8000*/  HMMA.16816.F32 R24, R128.reuse, R30, R24 ;  /* 0x0000001e8018723c */ /* 0x040fe20000001818 */
[----:B------:R-:W2:Y:S03]  /*8010*/  MUFU.EX2 R113, R113 ;  /* 0x0000007100717308 */ /* 0x000ea60000000800 */
[----:B------:R-:W-:Y:S02]  /*8020*/  FMUL.FTZ R29, R2, R105 ;  /* 0x00000069021d7220 */ /* 0x000fe40000410000 */
[----:B------:R-:W-:Y:S02]  /*8030*/  FFMA.FTZ R104, R32, c[0x0][0x2d0], -R210 ;  /* 0x0000b40020687a23 */ /* 0x000fe400000108d2 */
[C---:B------:R-:W-:Y:S03]  /*8040*/  FMUL.FTZ R30, R0.reuse, R106 ;  /* 0x0000006a001e7220 */ /* 0x040fe60000410000 */
[----:B------:R-:W-:Y:S01]  /*8050*/  MUFU.EX2 R218, R218 ;  /* 0x000000da00da7308 */ /* 0x000fe20000000800 */
[----:B------:R-:W-:Y:S02]  /*8060*/  FMUL.FTZ R31, R0, R107 ;  /* 0x0000006b001f7220 */ /* 0x000fe40000410000 */
[----:B------:R-:W-:Y:S02]  /*8070*/  FMUL.FTZ R32, R2, R100 ;  /* 0x0000006402207220 */ /* 0x000fe40000410000 */
[----:B------:R-:W-:Y:S02]  /*8080*/  FFMA.FTZ R100, R166, c[0x0][0x2d0], -R204 ;  /* 0x0000b400a6647a23 */ /* 0x000fe400000108cc */
[--C-:B------:R-:W-:Y:S01]  /*8090*/  FFMA.FTZ R105, R41, c[0x0][0x2d0], -R210.reuse ;  /* 0x0000b40029697a23 */ /* 0x100fe200000108d2 */
[C---:B-1----:R-:W-:Y:S02]  /*80a0*/  HMMA.16816.F32 R28, R128.reuse, R36, R28 ;  /* 0x00000024801c723c */ /* 0x042fe4000000181c */
[----:B------:R1:W-:Y:S01]  /*80b0*/  MUFU.EX2 R166, R100 ;  /* 0x0000006400a67308 */ /* 0x0003e20000000800 */
[C---:B------:R-:W-:Y:S02]  /*80c0*/  FMUL.FTZ R41, R2.reuse, R93 ;  /* 0x0000005d02297220 */ /* 0x040fe40000410000 */
[--C-:B------:R-:W-:Y:S01]  /*80d0*/  FFMA.FTZ R107, R59, c[0x0][0x2d0], -R210.reuse ;  /* 0x0000b4003b6b7a23 */ /* 0x100fe200000108d2 */
[----:B--2---:R-:W-:Y:S01]  /*80e0*/  F2FP.PACK_AB R69, R113, R112 ;  /* 0x000000707145723e */ /* 0x004fe200000000ff */
[C---:B------:R-:W-:Y:S01]  /*80f0*/  FMUL.FTZ R37, R2.reuse, R97 ;  /* 0x0000006102257220 */ /* 0x040fe20000410000 */
[C---:B------:R-:W-:Y:S04]  /*8100*/  HMMA.16816.F32 R32, R128.reuse, R38, R32 ;  /* 0x000000268020723c */ /* 0x040fe80000001820 */
[----:B------:R-:W-:Y:S01]  /*8110*/  FMUL.FTZ R36, R2, R96 ;  /* 0x0000006002247220 */ /* 0x000fe20000410000 */
[----:B------:R-:W-:Y:S01]  /*8120*/  MUFU.EX2 R104, R104 ;  /* 0x0000006800687308 */ /* 0x000fe20000000800 */
[--C-:B------:R-:W-:Y:S02]  /*8130*/  FFMA.FTZ R106, R40, c[0x0][0x2d0], -R210.reuse ;  /* 0x0000b400286a7a23 */ /* 0x100fe400000108d2 */
[C---:B------:R-:W-:Y:S04]  /*8140*/  FMUL.FTZ R38, R0.reuse, R98 ;  /* 0x0000006200267220 */ /* 0x040fe80000410000 */
[C---:B------:R-:W-:Y:S02]  /*8150*/  FMUL.FTZ R39, R0.reuse, R99 ;  /* 0x0000006300277220 */ /* 0x040fe40000410000 */
[----:B------:R-:W-:Y:S01]  /*8160*/  FMUL.FTZ R59, R0, R79 ;  /* 0x0000004f003b7220 */ /* 0x000fe20000410000 */
[----:B------:R-:W2:Y:S01]  /*8170*/  MUFU.EX2 R105, R105 ;  /* 0x0000006900697308 */ /* 0x000ea20000000800 */
[----:B------:R-:W4:Y:S01]  /*8180*/  LDSM.16.MT88.4 R76, [R240+0x900] ;  /* 0x00090000f04c783b */ /* 0x000f220000004200 */
[--C-:B------:R-:W-:Y:S02]  /*8190*/  FFMA.FTZ R96, R162, c[0x0][0x2d0], -R210.reuse ;  /* 0x0000b400a2607a23 */ /* 0x100fe400000108d2 */
[C---:B------:R-:W-:Y:S03]  /*81a0*/  HMMA.16816.F32 R36, R128.reuse, R44, R36 ;  /* 0x0000002c8024723c */ /* 0x040fe60000001824 */
[C---:B------:R-:W-:Y:S02]  /*81b0*/  FMUL.FTZ R40, R2.reuse, R92 ;  /* 0x0000005c02287220 */ /* 0x040fe40000410000 */
[----:B-1----:R-:W-:Y:S01]  /*81c0*/  LDSM.16.MT88.4 R100, [R238+0x1900] ;  /* 0x00190000ee64783b */ /* 0x002fe20000004200 */
[----:B------:R-:W-:Y:S01]  /*81d0*/  FFMA.FTZ R92, R151, c[0x0][0x2d0], -R210 ;  /* 0x0000b400975c7a23 */ /* 0x000fe200000108d2 */
[----:B------:R1:W-:Y:S01]  /*81e0*/  MUFU.EX2 R162, R96 ;  /* 0x0000006000a27308 */ /* 0x0003e20000000800 */
[C---:B------:R-:W-:Y:S02]  /*81f0*/  FMUL.FTZ R45, R2.reuse, R89 ;  /* 0x00000059022d7220 */ /* 0x040fe40000410000 */
[C---:B------:R-:W-:Y:S03]  /*8200*/  HMMA.16816.F32 R40, R128.reuse, R46, R40 ;  /* 0x0000002e8028723c */ /* 0x040fe60000001828 */
[----:B------:R-:W-:Y:S02]  /*8210*/  FMUL.FTZ R44, R2, R88 ;  /* 0x00000058022c7220 */ /* 0x000fe40000410000 */
[----:B------:R-:W-:Y:S02]  /*8220*/  FFMA.FTZ R88, R141, c[0x0][0x2d0], -R204 ;  /* 0x0000b4008d587a23 */ /* 0x000fe400000108cc */
[C---:B------:R-:W-:Y:S01]  /*8230*/  FMUL.FTZ R46, R0.reuse, R90 ;  /* 0x0000005a002e7220 */ /* 0x040fe20000410000 */
[----:B------:R-:W-:Y:S01]  /*8240*/  MUFU.EX2 R106, R106 ;  /* 0x0000006a006a7308 */ /* 0x000fe20000000800 */
[----:B------:R-:W-:Y:S03]  /*8250*/  FMUL.FTZ R47, R0, R91 ;  /* 0x0000005b002f7220 */ /* 0x000fe60000410000 */
[----:B--2---:R-:W-:Y:S04]  /*8260*/  F2FP.PACK_AB R68, R105, R104 ;  /* 0x000000686944723e */ /* 0x004fe800000000ff */
[C---:B------:R-:W-:Y:S02]  /*8270*/  HMMA.16816.F32 R44, R128.reuse, R52, R44 ;  /* 0x00000034802c723c */ /* 0x040fe4000000182c */
[----:B------:R2:W5:Y:S01]  /*8280*/  MUFU.EX2 R141, R88 ;  /* 0x00000058008d7308 */ /* 0x0005620000000800 */
[----:B-1----:R-:W-:Y:S04]  /*8290*/  LDSM.16.MT88.4 R96, [R236+0x5100] ;  /* 0x00510000ec60783b */ /* 0x002fe80000004200 */
[C---:B------:R-:W-:Y:S01]  /*82a0*/  FMUL.FTZ R52, R2.reuse, R80 ;  /* 0x0000005002347220 */ /* 0x040fe20000410000 */
[C---:B------:R-:W-:Y:S04]  /*82b0*/  HMMA.16816.F32 R48, R128.reuse, R54, R48 ;  /* 0x000000368030723c */ /* 0x040fe80000001830 */
[----:B------:R-:W-:Y:S01]  /*82c0*/  FMUL.FTZ R53, R2, R81 ;  /* 0x0000005102357220 */ /* 0x000fe20000410000 */
[----:B------:R-:W1:Y:S02]  /*82d0*/  MUFU.EX2 R107, R107 ;  /* 0x0000006b006b7308 */ /* 0x000e640000000800 */
[C---:B------:R-:W-:Y:S02]  /*82e0*/  FMUL.FTZ R54, R0.reuse, R82 ;  /* 0x0000005200367220 */ /* 0x040fe40000410000 */
[----:B------:R-:W-:Y:S02]  /*82f0*/  FMUL.FTZ R55, R0, R83 ;  /* 0x0000005300377220 */ /* 0x000fe40000410000 */
[----:B------:R-:W4:Y:S04]  /*8300*/  LDSM.16.MT88.4 R80, [R238+0x900] ;  /* 0x00090000ee50783b */ /* 0x000f280000004200 */
[----:B------:R4:W-:Y:S01]  /*8310*/  MUFU.EX2 R151, R92 ;  /* 0x0000005c00977308 */ /* 0x0009e20000000800 */
[C---:B------:R-:W-:Y:S03]  /*8320*/  HMMA.16816.F32 R52, R128.reuse, R60, R52 ;  /* 0x0000003c8034723c */ /* 0x040fe60000001834 */
[----:B--2---:R-:W-:Y:S01]  /*8330*/  LDSM.16.MT88.4 R88, [R236+0x900] ;  /* 0x00090000ec58783b */ /* 0x004fe20000004200 */
[----:B-----5:R-:W-:Y:S03]  /*8340*/  F2FP.PACK_AB R71, R141, R216 ;  /* 0x000000d88d47723e */ /* 0x020fe600000000ff */
[C---:B------:R-:W-:Y:S01]  /*8350*/  FMUL.FTZ R60, R2.reuse, R72 ;  /* 0x00000048023c7220 */ /* 0x040fe20000410000 */
[C---:B------:R-:W-:Y:S01]  /*8360*/  HMMA.16816.F32 R56, R128.reuse, R62, R56 ;  /* 0x0000003e8038723c */ /* 0x040fe20000001838 */
[----:B------:R-:W-:Y:S03]  /*8370*/  MUFU.EX2 R211, R211 ;  /* 0x000000d300d37308 */ /* 0x000fe60000000800 */
[----:B------:R-:W-:Y:S01]  /*8380*/  FMUL.FTZ R61, R2, R73 ;  /* 0x00000049023d7220 */ /* 0x000fe20000410000 */
[----:B-1----:R-:W-:Y:S02]  /*8390*/  F2FP.PACK_AB R70, R107, R106 ;  /* 0x0000006a6b46723e */ /* 0x002fe400000000ff */
[C---:B------:R-:W-:Y:S02]  /*83a0*/  FMUL.FTZ R62, R0.reuse, R74 ;  /* 0x0000004a003e7220 */ /* 0x040fe40000410000 */
[----:B------:R-:W-:Y:S02]  /*83b0*/  FMUL.FTZ R63, R0, R75 ;  /* 0x0000004b003f7220 */ /* 0x000fe40000410000 */
[----:B------:R-:W1:Y:S01]  /*83c0*/  LDSM.16.MT88.4 R72, [R237+0x900] ;  /* 0x00090000ed48783b */ /* 0x000e620000004200 */
[----:B------:R-:W-:Y:S04]  /*83d0*/  MUFU.EX2 R208, R208 ;  /* 0x000000d000d07308 */ /* 0x000fe80000000800 */
[C---:B------:R-:W-:Y:S03]  /*83e0*/  HMMA.16816.F32 R60, R128.reuse, R84, R60 ;  /* 0x00000054803c723c */ /* 0x040fe6000000183c */
[----:B----4-:R-:W-:Y:S03]  /*83f0*/  LDSM.16.MT88.4 R92, [R237+0x5100] ;  /* 0x00510000ed5c783b */ /* 0x010fe60000004200 */
[----:B------:R-:W-:Y:S02]  /*8400*/  MUFU.EX2 R209, R209 ;  /* 0x000000d100d17308 */ /* 0x000fe40000000800 */
[----:B------:R-:W-:Y:S03]  /*8410*/  HMMA.16816.F32 R64, R128, R86, R64 ;  /* 0x000000568040723c */ /* 0x000fe60000001840 */
[----:B------:R-:W2:Y:S05]  /*8420*/  LDSM.16.MT88.4 R84, [R240+0x4900] ;  /* 0x00490000f054783b */ /* 0x000eaa0000004200 */
[C---:B------:R-:W-:Y:S01]  /*8430*/  HMMA.16816.F32 R4, R68.reuse, R76, R4 ;  /* 0x0000004c4404723c */ /* 0x040fe20000001804 */
[----:B------:R-:W-:Y:S07]  /*8440*/  MUFU.EX2 R207, R207 ;  /* 0x000000cf00cf7308 */ /* 0x000fee0000000800 */
[C---:B------:R-:W-:Y:S01]  /*8450*/  HMMA.16816.F32 R8, R68.reuse, R78, R8 ;  /* 0x0000004e4408723c */ /* 0x040fe20000001808 */
[----:B------:R-:W4:Y:S02]  /*8460*/  LDSM.16.MT88.4 R76, [R238+0x4900] ;  /* 0x00490000ee4c783b */ /* 0x000f240000004200 */
[----:B------:R-:W-:Y:S05]  /*8470*/  MUFU.EX2 R205, R205 ;  /* 0x000000cd00cd7308 */ /* 0x000fea0000000800 */
[C---:B------:R-:W-:Y:S05]  /*8480*/  HMMA.16816.F32 R12, R68.reuse, R80, R12 ;  /* 0x00000050440c723c */ /* 0x040fea000000180c */
[----:B------:R-:W-:Y:S02]  /*8490*/  MUFU.EX2 R134, R134 ;  /* 0x0000008600867308 */ /* 0x000fe40000000800 */
[--C-:B------:R-:W-:Y:S01]  /*84a0*/  FFMA.FTZ R80, R142, c[0x0][0x2d0], -R210.reuse ;  /* 0x0000b4008e507a23 */ /* 0x100fe200000108d2 */
[C---:B------:R-:W-:Y:S07]  /*84b0*/  HMMA.16816.F32 R16, R68.reuse, R82, R16 ;  /* 0x000000524410723c */ /* 0x040fee0000001810 */
[----:B------:R5:W2:Y:S01]  /*84c0*/  MUFU.EX2 R142, R80 ;  /* 0x00000050008e7308 */ /* 0x000aa20000000800 */
[C---:B-1----:R-:W-:Y:S08]  /*84d0*/  HMMA.16816.F32 R20, R68.reuse, R72, R20 ;  /* 0x000000484414723c */ /* 0x042ff00000001814 */
[C---:B------:R-:W-:Y:S01]  /*84e0*/  HMMA.16816.F32 R24, R68.reuse, R74, R24 ;  /* 0x0000004a4418723c */ /* 0x040fe20000001818 */
[----:B------:R-:W1:Y:S07]  /*84f0*/  LDSM.16.MT88.4 R72, [R237+0x4900] ;  /* 0x00490000ed48783b */ /* 0x000e6e0000004200 */
[C---:B------:R-:W-:Y:S01]  /*8500*/  HMMA.16816.F32 R28, R68.reuse, R88, R28 ;  /* 0x00000058441c723c */ /* 0x040fe2000000181c */
[----:B-----5:R-:W5:Y:S07]  /*8510*/  LDSM.16.MT88.4 R80, [R236+0x4900] ;  /* 0x00490000ec50783b */ /* 0x020f6e0000004200 */
[C---:B------:R-:W-:Y:S04]  /*8520*/  HMMA.16816.F32 R32, R68.reuse, R90, R32 ;  /* 0x0000005a4420723c */ /* 0x040fe80000001820 */
[----:B------:R-:W-:Y:S02]  /*8530*/  FFMA.FTZ R89, R153, c[0x0][0x2d0], -R210 ;  /* 0x0000b40099597a23 */ /* 0x000fe400000108d2 */
[----:B------:R-:W-:Y:S02]  /*8540*/  FFMA.FTZ R88, R150, c[0x0][0x2d0], -R204 ;  /* 0x0000b40096587a23 */ /* 0x000fe400000108cc */
[C---:B--2---:R-:W-:Y:S01]  /*8550*/  HMMA.16816.F32 R36, R68.reuse, R84, R36 ;  /* 0x000000544424723c */ /* 0x044fe20000001824 */
[----:B------:R-:W-:Y:S03]  /*8560*/  MUFU.EX2 R146, R89 ;  /* 0x0000005900927308 */ /* 0x000fe60000000800 */
[----:B------:R-:W-:Y:S03]  /*8570*/  FFMA.FTZ R90, R121, c[0x0][0x2d0], -R210 ;  /* 0x0000b400795a7a23 */ /* 0x000fe600000108d2 */
[--C-:B------:R-:W-:Y:S01]  /*8580*/  FFMA.FTZ R85, R154, c[0x0][0x2d0], -R204.reuse ;  /* 0x0000b4009a557a23 */ /* 0x100fe200000108cc */
[C---:B------:R-:W-:Y:S03]  /*8590*/  HMMA.16816.F32 R40, R68.reuse, R86, R40 ;  /* 0x000000564428723c */ /* 0x040fe60000001828 */
[----:B------:R-:W2:Y:S01]  /*85a0*/  MUFU.EX2 R153, R90 ;  /* 0x0000005a00997308 */ /* 0x000ea20000000800 */
[--C-:B------:R-:W-:Y:S03]  /*85b0*/  FFMA.FTZ R84, R159, c[0x0][0x2d0], -R204.reuse ;  /* 0x0000b4009f547a23 */ /* 0x100fe600000108cc */
[----:B------:R-:W-:Y:S01]  /*85c0*/  FFMA.FTZ R86, R155, c[0x0][0x2d0], -R204 ;  /* 0x0000b4009b567a23 */ /* 0x000fe200000108cc */
[C---:B----4-:R-:W-:Y:S05]  /*85d0*/  HMMA.16816.F32 R44, R68.reuse, R76, R44 ;  /* 0x0000004c442c723c */ /* 0x050fea000000182c */
[----:B------:R-:W-:Y:S03]  /*85e0*/  MUFU.EX2 R154, R85 ;  /* 0x00000055009a7308 */ /* 0x000fe60000000800 */
[C---:B------:R-:W-:Y:S01]  /*85f0*/  HMMA.16816.F32 R48, R68.reuse, R78, R48 ;  /* 0x0000004e4430723c */ /* 0x040fe20000001830 */
[----:B------:R-:W4:Y:S06]  /*8600*/  LDSM.16.MT88.4 R76, [R240+0x1100] ;  /* 0x00110000f04c783b */ /* 0x000f2c0000004200 */
[----:B------:R2:W-:Y:S01]  /*8610*/  MUFU.EX2 R155, R86 ;  /* 0x00000056009b7308 */ /* 0x0005e20000000800 */
[C---:B-1----:R-:W-:Y:S08]  /*8620*/  HMMA.16816.F32 R52, R68.reuse, R72, R52 ;  /* 0x000000484434723c */ /* 0x042ff00000001834 */
[C---:B------:R-:W-:Y:S01]  /*8630*/  HMMA.16816.F32 R56, R68.reuse, R74, R56 ;  /* 0x0000004a4438723c */ /* 0x040fe20000001838 */
[----:B------:R-:W1:Y:S01]  /*8640*/  MUFU.EX2 R159, R84 ;  /* 0x00000054009f7308 */ /* 0x000e620000000800 */
[----:B------:R-:W4:Y:S06]  /*8650*/  LDSM.16.MT88.4 R72, [R238+0x1100] ;  /* 0x00110000ee48783b */ /* 0x000f2c0000004200 */
[C---:B-----5:R-:W-:Y:S03]  /*8660*/  HMMA.16816.F32 R60, R68.reuse, R80, R60 ;  /* 0x00000050443c723c */ /* 0x060fe6000000183c */
[----:B------:R-:W5:Y:S01]  /*8670*/  MUFU.EX2 R150, R88 ;  /* 0x0000005800967308 */ /* 0x000f620000000800 */
[----:B--2---:R-:W-:Y:S04]  /*8680*/  FFMA.FTZ R86, R158, c[0x0][0x2d0], -R210 ;  /* 0x0000b4009e567a23 */ /* 0x004fe800000108d2 */
[----:B------:R-:W-:Y:S01]  /*8690*/  HMMA.16816.F32 R64, R68, R82, R64 ;  /* 0x000000524440723c */ /* 0x000fe20000001840 */
[----:B------:R-:W2:Y:S04]  /*86a0*/  LDSM.16.MT88.4 R80, [R237+0x1100] ;  /* 0x00110000ed50783b */ /* 0x000ea80000004200 */
[----:B------:R4:W-:Y:S02]  /*86b0*/  MUFU.EX2 R158, R86 ;  /* 0x00000056009e7308 */ /* 0x0009e40000000800 */
[----:B------:R-:W-:Y:S01]  /*86c0*/  F2FP.PACK_AB R68, R151, R142 ;  /* 0x0000008e9744723e */ /* 0x000fe200000000ff */
[----:B---3--:R-:W-:Y:S01]  /*86d0*/  FFMA.FTZ R198, R0, R123, R198 ;  /* 0x0000007b00c67223 */ /* 0x008fe200000100c6 */
[----:B------:R-:W-:Y:S03]  /*86e0*/  F2FP.PACK_AB R70, R153, R146 ;  /* 0x000000929946723e */ /* 0x000fe600000000ff */
[----:B-1----:R-:W-:Y:S01]  /*86f0*/  F2FP.PACK_AB R71, R159, R154 ;  /* 0x0000009a9f47723e */ /* 0x002fe200000000ff */
[----:B------:R-:W-:Y:S04]  /*8700*/  FADD.FTZ R197, R197, R198 ;  /* 0x000000c6c5c57221 */ /* 0x000fe80000010000 */
[----:B------:R-:W-:Y:S01]  /*8710*/  FADD.FTZ R196, R196, R197 ;  /* 0x000000c5c4c47221 */ /* 0x000fe20000010000 */
[----:B-----5:R-:W-:Y:S01]  /*8720*/  F2FP.PACK_AB R69, R155, R150 ;  /* 0x000000969b45723e */ /* 0x020fe200000000ff */
[----:B------:R-:W-:Y:S02]  /*8730*/  FFMA.FTZ R88, R165, c[0x0][0x2d0], -R210 ;  /* 0x0000b400a5587a23 */ /* 0x000fe400000108d2 */
[----:B------:R-:W-:Y:S02]  /*8740*/  FADD.FTZ R135, R135, R196 ;  /* 0x000000c487877221 */ /* 0x000fe40000010000 */
[----:B------:R1:W3:Y:S02]  /*8750*/  MUFU.EX2 R165, R88 ;  /* 0x0000005800a57308 */ /* 0x0002e40000000800 */
[C---:B----4-:R-:W-:Y:S01]  /*8760*/  HMMA.16816.F32 R4, R68.reuse, R76, R4 ;  /* 0x0000004c4404723c */ /* 0x050fe20000001804 */
[----:B------:R-:W4:Y:S02]  /*8770*/  LDSM.16.MT88.4 R84, [R236+0x1100] ;  /* 0x00110000ec54783b */ /* 0x000f240000004200 */
[----:B------:R-:W-:Y:S01]  /*8780*/  FADD.FTZ R112, R112, R135 ;  /* 0x0000008770707221 */ /* 0x000fe20000010000 */
[----:B------:R-:W-:Y:S04]  /*8790*/  MOV R135, R132 ;  /* 0x0000008400877202 */ /* 0x000fe80000000f00 */
[C---:B------:R-:W-:Y:S01]  /*87a0*/  HMMA.16816.F32 R8, R68.reuse, R78, R8 ;  /* 0x0000004e4408723c */ /* 0x040fe20000001808 */
[----:B------:R-:W5:Y:S07]  /*87b0*/  LDSM.16.MT88.4 R76, [R240+0x5100] ;  /* 0x00510000f04c783b */ /* 0x000f6e0000004200 */
[C---:B------:R-:W-:Y:S01]  /*87c0*/  HMMA.16816.F32 R12, R68.reuse, R72, R12 ;  /* 0x00000048440c723c */ /* 0x040fe2000000180c */
[----:B-1----:R-:W1:Y:S07]  /*87d0*/  LDSM.16.MT88.4 R88, [R238+0x5100] ;  /* 0x00510000ee58783b */ /* 0x002e6e0000004200 */
[C---:B------:R-:W-:Y:S01]  /*87e0*/  HMMA.16816.F32 R16, R68.reuse, R74, R16 ;  /* 0x0000004a4410723c */ /* 0x040fe20000001810 */
[----:B------:R-:W1:Y:S07]  /*87f0*/  LDSM.16.MT88.4 R72, [R240+0x1900] ;  /* 0x00190000f048783b */ /* 0x000e6e0000004200 */
[C---:B--2---:R-:W-:Y:S08]  /*8800*/  HMMA.16816.F32 R20, R68.reuse, R80, R20 ;  /* 0x000000504414723c */ /* 0x044ff00000001814 */
[C---:B------:R-:W-:Y:S01]  /*8810*/  HMMA.16816.F32 R24, R68.reuse, R82, R24 ;  /* 0x000000524418723c */ /* 0x040fe20000001818 */
[----:B------:R-:W2:Y:S07]  /*8820*/  LDSM.16.MT88.4 R80, [R237+0x1900] ;  /* 0x00190000ed50783b */ /* 0x000eae0000004200 */
[C---:B----4-:R-:W-:Y:S08]  /*8830*/  HMMA.16816.F32 R28, R68.reuse, R84, R28 ;  /* 0x00000054441c723c */ /* 0x050ff0000000181c */
[C---:B------:R-:W-:Y:S01]  /*8840*/  HMMA.16816.F32 R32, R68.reuse, R86, R32 ;  /* 0x000000564420723c */ /* 0x040fe20000001820 */
[----:B------:R-:W-:Y:S07]  /*8850*/  LDSM.16.MT88.4 R84, [R238+0x5900] ;  /* 0x00590000ee54783b */ /* 0x000fee0000004200 */
[C---:B-----5:R-:W-:Y:S08]  /*8860*/  HMMA.16816.F32 R36, R68.reuse, R76, R36 ;  /* 0x0000004c4424723c */ /* 0x060ff00000001824 */
[C---:B------:R-:W-:Y:S01]  /*8870*/  HMMA.16816.F32 R40, R68.reuse, R78, R40 ;  /* 0x0000004e4428723c */ /* 0x040fe20000001828 */
[----:B------:R-:W4:Y:S07]  /*8880*/  LDSM.16.MT88.4 R76, [R236+0x1900] ;  /* 0x00190000ec4c783b */ /* 0x000f2e0000004200 */
[C---:B-1----:R-:W-:Y:S07]  /*8890*/  HMMA.16816.F32 R44, R68.reuse, R88, R44 ;  /* 0x00000058442c723c */ /* 0x042fee000000182c */
[--C-:B------:R-:W-:Y:S01]  /*88a0*/  FFMA.FTZ R88, R127, c[0x0][0x2d0], -R210.reuse ;  /* 0x0000b4007f587a23 */ /* 0x100fe200000108d2 */
[C---:B------:R-:W-:Y:S03]  /*88b0*/  HMMA.16816.F32 R48, R68.reuse, R90, R48 ;  /* 0x0000005a4430723c */ /* 0x040fe60000001830 */
[----:B------:R1:W-:Y:S01]  /*88c0*/  MUFU.EX2 R115, R88 ;  /* 0x0000005800737308 */ /* 0x0003e20000000800 */
[--C-:B------:R-:W-:Y:S03]  /*88d0*/  FFMA.FTZ R89, R120, c[0x0][0x2d0], -R210.reuse ;  /* 0x0000b40078597a23 */ /* 0x100fe600000108d2 */
[----:B------:R-:W-:Y:S01]  /*88e0*/  FFMA.FTZ R91, R125, c[0x0][0x2d0], -R210 ;  /* 0x0000b4007d5b7a23 */ /* 0x000fe200000108d2 */
[C---:B------:R-:W-:Y:S04]  /*88f0*/  HMMA.16816.F32 R52, R68.reuse, R92, R52 ;  /* 0x0000005c4434723c */ /* 0x040fe80000001834 */
[----:B------:R-:W-:Y:S01]  /*8900*/  FFMA.FTZ R90, R164, c[0x0][0x2d0], -R204 ;  /* 0x0000b400a45a7a23 */ /* 0x000fe200000108cc */
[----:B------:R5:W-:Y:S02]  /*8910*/  MUFU.EX2 R122, R91 ;  /* 0x0000005b007a7308 */ /* 0x000be40000000800 */
[----:B------:R-:W-:Y:S01]  /*8920*/  FFMA.FTZ R92, R126, c[0x0][0x2d0], -R210 ;  /* 0x0000b4007e5c7a23 */ /* 0x000fe200000108d2 */
[C---:B------:R-:W-:Y:S07]  /*8930*/  HMMA.16816.F32 R56, R68.reuse, R94, R56 ;  /* 0x0000005e4438723c */ /* 0x040fee0000001838 */
[----:B------:R2:W-:Y:S01]  /*8940*/  MUFU.EX2 R120, R92 ;  /* 0x0000005c00787308 */ /* 0x0005e20000000800 */
[C---:B------:R-:W-:Y:S04]  /*8950*/  HMMA.16816.F32 R60, R68.reuse, R96, R60 ;  /* 0x00000060443c723c */ /* 0x040fe8000000183c */
[----:B-1----:R-:W-:Y:S02]  /*8960*/  FFMA.FTZ R88, R124, c[0x0][0x2d0], -R204 ;  /* 0x0000b4007c587a23 */ /* 0x002fe400000108cc */
[----:B------:R-:W-:Y:S01]  /*8970*/  LDSM.16.MT88.4 R124, [R240+0x3900] ;  /* 0x00390000f07c783b */ /* 0x000fe20000004200 */
[----:B------:R-:W-:Y:S01]  /*8980*/  FFMA.FTZ R97, R170, c[0x0][0x2d0], -R210 ;  /* 0x0000b400aa617a23 */ /* 0x000fe200000108d2 */
[----:B------:R-:W-:Y:S01]  /*8990*/  HMMA.16816.F32 R64, R68, R98, R64 ;  /* 0x000000624440723c */ /* 0x000fe20000001840 */
[----:B------:R1:W1:Y:S03]  /*89a0*/  MUFU.EX2 R114, R89 ;  /* 0x0000005900727308 */ /* 0x0002660000000800 */
[--C-:B------:R-:W-:Y:S02]  /*89b0*/  FFMA.FTZ R96, R169, c[0x0][0x2d0], -R204.reuse ;  /* 0x0000b400a9607a23 */ /* 0x100fe400000108cc */
[----:B-----5:R-:W-:Y:S01]  /*89c0*/  FFMA.FTZ R91, R160, c[0x0][0x2d0], -R204 ;  /* 0x0000b400a05b7a23 */ /* 0x020fe200000108cc */
[----:B---3--:R-:W-:Y:S01]  /*89d0*/  F2FP.PACK_AB R68, R165, R158 ;  /* 0x0000009ea544723e */ /* 0x008fe200000000ff */
[----:B------:R-:W-:Y:S01]  /*89e0*/  FFMA.FTZ R98, R140, c[0x0][0x2d0], -R210 ;  /* 0x0000b4008c627a23 */ /* 0x000fe200000108d2 */
[----:B------:R-:W-:Y:S02]  /*89f0*/  F2FP.PACK_AB R70, R167, R162 ;  /* 0x000000a2a746723e */ /* 0x000fe400000000ff */
[----:B------:R-:W-:Y:S01]  /*8a00*/  MUFU.EX2 R164, R90 ;  /* 0x0000005a00a47308 */ /* 0x000fe20000000800 */
[----:B------:R-:W-:Y:S02]  /*8a10*/  F2FP.PACK_AB R69, R171, R166 ;  /* 0x000000a6ab45723e */ /* 0x000fe400000000ff */
[----:B------:R-:W-:Y:S01]  /*8a20*/  F2FP.PACK_AB R71, R152, R144 ;  /* 0x000000909847723e */ /* 0x000fe200000000ff */
[----:B--2---:R-:W-:Y:S06]  /*8a30*/  LDSM.16.MT88.4 R92, [R237+0x6100] ;  /* 0x00610000ed5c783b */ /* 0x004fec0000004200 */
[C---:B------:R-:W-:Y:S01]  /*8a40*/  HMMA.16816.F32 R4, R68.reuse, R72, R4 ;  /* 0x000000484404723c */ /* 0x040fe20000001804 */
[----:B------:R-:W-:Y:S02]  /*8a50*/  MUFU.EX2 R160, R91 ;  /* 0x0000005b00a07308 */ /* 0x000fe40000000800 */
[--C-:B-1----:R-:W-:Y:S05]  /*8a60*/  FFMA.FTZ R89, R168, c[0x0][0x2d0], -R204.reuse ;  /* 0x0000b400a8597a23 */ /* 0x102fea00000108cc */
[C---:B------:R-:W-:Y:S01]  /*8a70*/  HMMA.16816.F32 R8, R68.reuse, R74, R8 ;  /* 0x0000004a4408723c */ /* 0x040fe20000001808 */
[----:B------:R-:W1:Y:S02]  /*8a80*/  LDSM.16.MT88.4 R72, [R240+0x5900] ;  /* 0x00590000f048783b */ /* 0x000e640000004200 */
[----:B------:R-:W-:Y:S05]  /*8a90*/  MUFU.EX2 R170, R97 ;  /* 0x0000006100aa7308 */ /* 0x000fea0000000800 */
[C---:B------:R-:W-:Y:S05]  /*8aa0*/  HMMA.16816.F32 R12, R68.reuse, R100, R12 ;  /* 0x00000064440c723c */ /* 0x040fea000000180c */
[----:B------:R-:W-:Y:S02]  /*8ab0*/  MUFU.EX2 R140, R98 ;  /* 0x00000062008c7308 */ /* 0x000fe40000000800 */
[--C-:B------:R-:W-:Y:S01]  /*8ac0*/  FFMA.FTZ R101, R163, c[0x0][0x2d0], -R204.reuse ;  /* 0x0000b400a3657a23 */ /* 0x100fe200000108cc */
[C---:B------:R-:W-:Y:S04]  /*8ad0*/  HMMA.16816.F32 R16, R68.reuse, R102, R16 ;  /* 0x000000664410723c */ /* 0x040fe80000001810 */
[--C-:B------:R-:W-:Y:S03]  /*8ae0*/  FFMA.FTZ R100, R157, c[0x0][0x2d0], -R204.reuse ;  /* 0x0000b4009d647a23 */ /* 0x100fe600000108cc */
[----:B------:R2:W-:Y:S01]  /*8af0*/  MUFU.EX2 R169, R96 ;  /* 0x0000006000a97308 */ /* 0x0005e20000000800 */
[C---:B------:R-:W-:Y:S04]  /*8b00*/  HMMA.16816.F32 R20, R68.reuse, R80, R20 ;  /* 0x000000504414723c */ /* 0x040fe80000001814 */
[----:B------:R-:W-:Y:S04]  /*8b10*/  FFMA.FTZ R102, R161, c[0x0][0x2d0], -R204 ;  /* 0x0000b400a1667a23 */ /* 0x000fe800000108cc */
[C---:B------:R-:W-:Y:S01]  /*8b20*/  HMMA.16816.F32 R24, R68.reuse, R82, R24 ;  /* 0x000000524418723c */ /* 0x040fe20000001818 */
[----:B------:R-:W3:Y:S01]  /*8b30*/  LDSM.16.MT88.4 R80, [R237+0x5900] ;  /* 0x00590000ed50783b */ /* 0x000ee20000004200 */
[----:B------:R-:W-:Y:S06]  /*8b40*/  MUFU.EX2 R161, R102 ;  /* 0x0000006600a17308 */ /* 0x000fec0000000800 */
[C---:B----4-:R-:W-:Y:S04]  /*8b50*/  HMMA.16816.F32 R28, R68.reuse, R76, R28 ;  /* 0x0000004c441c723c */ /* 0x050fe8000000181c */
[----:B------:R-:W-:Y:S01]  /*8b60*/  MUFU.EX2 R163, R101 ;  /* 0x0000006500a37308 */ /* 0x000fe20000000800 */
[----:B--2---:R-:W-:Y:S03]  /*8b70*/  LDSM.16.MT88.4 R96, [R238+0x2900] ;  /* 0x00290000ee60783b */ /* 0x004fe60000004200 */
[C---:B------:R-:W-:Y:S06]  /*8b80*/  HMMA.16816.F32 R32, R68.reuse, R78, R32 ;  /* 0x0000004e4420723c */ /* 0x040fec0000001820 */
[----:B------:R2:W-:Y:S01]  /*8b90*/  MUFU.EX2 R157, R100 ;  /* 0x00000064009d7308 */ /* 0x0005e20000000800 */
[----:B------:R-:W4:Y:S01]  /*8ba0*/  LDSM.16.MT88.4 R76, [R236+0x5900] ;  /* 0x00590000ec4c783b */ /* 0x000f220000004200 */
[C---:B-1----:R-:W-:Y:S08]  /*8bb0*/  HMMA.16816.F32 R36, R68.reuse, R72, R36 ;  /* 0x000000484424723c */ /* 0x042ff00000001824 */
[C---:B------:R-:W-:Y:S01]  /*8bc0*/  HMMA.16816.F32 R40, R68.reuse, R74, R40 ;  /* 0x0000004a4428723c */ /* 0x040fe20000001828 */
[----:B------:R-:W1:Y:S01]  /*8bd0*/  LDSM.16.MT88.4 R72, [R240+0x2100] ;  /* 0x00210000f048783b */ /* 0x000e620000004200 */
[----:B------:R5:W1:Y:S06]  /*8be0*/  MUFU.EX2 R168, R89 ;  /* 0x0000005900a87308 */ /* 0x000a6c0000000800 */
[C---:B------:R-:W-:Y:S04]  /*8bf0*/  HMMA.16816.F32 R44, R68.reuse, R84, R44 ;  /* 0x00000054442c723c */ /* 0x040fe8000000182c */
[----:B------:R4:W1:Y:S01]  /*8c00*/  MUFU.EX2 R121, R88 ;  /* 0x0000005800797308 */ /* 0x0008620000000800 */
[----:B--2---:R-:W-:Y:S03]  /*8c10*/  LDSM.16.MT88.4 R100, [R236+0x3900] ;  /* 0x00390000ec64783b */ /* 0x004fe60000004200 */
[C---:B------:R-:W-:Y:S05]  /*8c20*/  HMMA.16816.F32 R48, R68.reuse, R86, R48 ;  /* 0x000000564430723c */ /* 0x040fea0000001830 */
[----:B------:R-:W2:Y:S03]  /*8c30*/  LDSM.16.MT88.4 R84, [R238+0x2100] ;  /* 0x00210000ee54783b */ /* 0x000ea60000004200 */
[C---:B---3--:R-:W-:Y:S04]  /*8c40*/  HMMA.16816.F32 R52, R68.reuse, R80, R52 ;  /* 0x000000504434723c */ /* 0x048fe80000001834 */
[--C-:B-----5:R-:W-:Y:S04]  /*8c50*/  FFMA.FTZ R89, R156, c[0x0][0x2d0], -R210.reuse ;  /* 0x0000b4009c597a23 */ /* 0x120fe800000108d2 */
[C---:B------:R-:W-:Y:S01]  /*8c60*/  HMMA.16816.F32 R56, R68.reuse, R82, R56 ;  /* 0x000000524438723c */ /* 0x040fe20000001838 */
[----:B------:R-:W3:Y:S01]  /*8c70*/  LDSM.16.MT88.4 R80, [R237+0x2100] ;  /* 0x00210000ed50783b */ /* 0x000ee20000004200 */
[----:B------:R-:W-:Y:S02]  /*8c80*/  MUFU.EX2 R156, R89 ;  /* 0x00000059009c7308 */ /* 0x000fe40000000800 */
[--C-:B----4-:R-:W-:Y:S04]  /*8c90*/  FFMA.FTZ R88, R148, c[0x0][0x2d0], -R210.reuse ;  /* 0x0000b40094587a23 */ /* 0x110fe800000108d2 */
[C---:B------:R-:W-:Y:S04]  /*8ca0*/  HMMA.16816.F32 R60, R68.reuse, R76, R60 ;  /* 0x0000004c443c723c */ /* 0x040fe8000000183c */
[----:B------:R4:W5:Y:S04]  /*8cb0*/  MUFU.EX2 R148, R88 ;  /* 0x0000005800947308 */ /* 0x0009680000000800 */
[----:B------:R-:W-:Y:S01]  /*8cc0*/  HMMA.16816.F32 R64, R68, R78, R64 ;  /* 0x0000004e4440723c */ /* 0x000fe20000001840 */
[----:B------:R-:W3:Y:S06]  /*8cd0*/  LDSM.16.MT88.4 R76, [R236+0x2100] ;  /* 0x00210000ec4c783b */ /* 0x000eec0000004200 */
[----:B------:R-:W-:Y:S02]  /*8ce0*/  F2FP.PACK_AB R68, R115, R114 ;  /* 0x000000727344723e */ /* 0x000fe400000000ff */
[----:B------:R-:W-:Y:S03]  /*8cf0*/  F2FP.PACK_AB R70, R122, R120 ;  /* 0x000000787a46723e */ /* 0x000fe600000000ff */
[----:B-1----:R-:W-:Y:S02]  /*8d00*/  F2FP.PACK_AB R69, R164, R168 ;  /* 0x000000a8a445723e */ /* 0x002fe400000000ff */
[----:B------:R-:W-:Y:S01]  /*8d10*/  F2FP.PACK_AB R71, R160, R121 ;  /* 0x00000079a047723e */ /* 0x000fe200000000ff */
[----:B----4-:R-:W-:Y:S06]  /*8d20*/  LDSM.16.MT88.4 R88, [R238+0x6100] ;  /* 0x00610000ee58783b */ /* 0x010fec0000004200 */
[C---:B------:R-:W-:Y:S08]  /*8d30*/  HMMA.16816.F32 R4, R68.reuse, R72, R4 ;  /* 0x000000484404723c */ /* 0x040ff00000001804 */
[C---:B------:R-:W-:Y:S01]  /*8d40*/  HMMA.16816.F32 R8, R68.reuse, R74, R8 ;  /* 0x0000004a4408723c */ /* 0x040fe20000001808 */
[----:B------:R-:W1:Y:S07]  /*8d50*/  LDSM.16.MT88.4 R72, [R240+0x6100] ;  /* 0x00610000f048783b */ /* 0x000e6e0000004200 */
[C---:B--2---:R-:W-:Y:S08]  /*8d60*/  HMMA.16816.F32 R12, R68.reuse, R84, R12 ;  /* 0x00000054440c723c */ /* 0x044ff0000000180c */
[C---:B------:R-:W-:Y:S01]  /*8d70*/  HMMA.16816.F32 R16, R68.reuse, R86, R16 ;  /* 0x000000564410723c */ /* 0x040fe20000001810 */
[----:B------:R-:W2:Y:S07]  /*8d80*/  LDSM.16.MT88.4 R84, [R236+0x6100] ;  /* 0x00610000ec54783b */ /* 0x000eae0000004200 */
[C---:B---3--:R-:W-:Y:S08]  /*8d90*/  HMMA.16816.F32 R20, R68.reuse, R80, R20 ;  /* 0x000000504414723c */ /* 0x048ff00000001814 */
[C---:B------:R-:W-:Y:S01]  /*8da0*/  HMMA.16816.F32 R24, R68.reuse, R82, R24 ;  /* 0x000000524418723c */ /* 0x040fe20000001818 */
[----:B------:R-:W3:Y:S07]  /*8db0*/  LDSM.16.MT88.4 R80, [R240+0x2900] ;  /* 0x00290000f050783b */ /* 0x000eee0000004200 */
[C---:B------:R-:W-:Y:S08]  /*8dc0*/  HMMA.16816.F32 R28, R68.reuse, R76, R28 ;  /* 0x0000004c441c723c */ /* 0x040ff0000000181c */
[C---:B------:R-:W-:Y:S01]  /*8dd0*/  HMMA.16816.F32 R32, R68.reuse, R78, R32 ;  /* 0x0000004e4420723c */ /* 0x040fe20000001820 */
[----:B------:R-:W4:Y:S07]  /*8de0*/  LDSM.16.MT88.4 R76, [R237+0x2900] ;  /* 0x00290000ed4c783b */ /* 0x000f2e0000004200 */
[C---:B-1----:R-:W-:Y:S08]  /*8df0*/  HMMA.16816.F32 R36, R68.reuse, R72, R36 ;  /* 0x000000484424723c */ /* 0x042ff00000001824 */
[C---:B------:R-:W-:Y:S01]  /*8e00*/  HMMA.16816.F32 R40, R68.reuse, R74, R40 ;  /* 0x0000004a4428723c */ /* 0x040fe20000001828 */
[----:B------:R-:W1:Y:S07]  /*8e10*/  LDSM.16.MT88.4 R72, [R236+0x2900] ;  /* 0x00290000ec48783b */ /* 0x000e6e0000004200 */
[C---:B------:R-:W-:Y:S07]  /*8e20*/  HMMA.16816.F32 R44, R68.reuse, R88, R44 ;  /* 0x00000058442c723c */ /* 0x040fee000000182c */
[--C-:B------:R-:W-:Y:S01]  /*8e30*/  FFMA.FTZ R88, R149, c[0x0][0x2d0], -R210.reuse ;  /* 0x0000b40095587a23 */ /* 0x100fe200000108d2 */
[C---:B------:R-:W-:Y:S03]  /*8e40*/  HMMA.16816.F32 R48, R68.reuse, R90, R48 ;  /* 0x0000005a4430723c */ /* 0x040fe60000001830 */
[----:B------:R-:W-:Y:S01]  /*8e50*/  MUFU.EX2 R149, R88 ;  /* 0x0000005800957308 */ /* 0x000fe20000000800 */
[--C-:B------:R-:W-:Y:S03]  /*8e60*/  FFMA.FTZ R89, R145, c[0x0][0x2d0], -R210.reuse ;  /* 0x0000b40091597a23 */ /* 0x100fe600000108d2 */
[--C-:B------:R-:W-:Y:S01]  /*8e70*/  FFMA.FTZ R91, R147, c[0x0][0x2d0], -R210.reuse ;  /* 0x0000b400935b7a23 */ /* 0x100fe200000108d2 */
[C---:B------:R-:W-:Y:S04]  /*8e80*/  HMMA.16816.F32 R52, R68.reuse, R92, R52 ;  /* 0x0000005c4434723c */ /* 0x040fe80000001834 */
[--C-:B------:R-:W-:Y:S01]  /*8e90*/  FFMA.FTZ R90, R143, c[0x0][0x2d0], -R210.reuse ;  /* 0x0000b4008f5a7a23 */ /* 0x100fe200000108d2 */
[----:B------:R-:W1:Y:S01]  /*8ea0*/  MUFU.EX2 R147, R91 ;  /* 0x0000005b00937308 */ /* 0x000e620000000800 */
[----:B------:R-:W-:Y:S02]  /*8eb0*/  FFMA.FTZ R210, R206, c[0x0][0x2d0], -R210 ;  /* 0x0000b400ced27a23 */ /* 0x000fe400000108d2 */
[C---:B------:R-:W-:Y:S01]  /*8ec0*/  HMMA.16816.F32 R56, R68.reuse, R94, R56 ;  /* 0x0000005e4438723c */ /* 0x040fe20000001838 */
[----:B------:R-:W-:Y:S03]  /*8ed0*/  LDSM.16.MT88.4 R92, [R237+0x7100] ;  /* 0x00710000ed5c783b */ /* 0x000fe60000004200 */
[--C-:B------:R-:W-:Y:S01]  /*8ee0*/  FFMA.FTZ R206, R203, c[0x0][0x2d0], -R204.reuse ;  /* 0x0000b400cbce7a23 */ /* 0x100fe200000108cc */
[----:B------:R-:W-:Y:S01]  /*8ef0*/  MOV R203, R122 ;  /* 0x0000007a00cb7202 */ /* 0x000fe20000000f00 */
[----:B------:R-:W-:Y:S01]  /*8f00*/  FFMA.FTZ R204, R133, c[0x0][0x2d0], -R204 ;  /* 0x0000b40085cc7a23 */ /* 0x000fe200000108cc */
[----:B------:R-:W-:Y:S01]  /*8f10*/  MUFU.EX2 R145, R89 ;  /* 0x0000005900917308 */ /* 0x000fe20000000800 */
[C---:B--2---:R-:W-:Y:S08]  /*8f20*/  HMMA.16816.F32 R60, R68.reuse, R84, R60 ;  /* 0x00000054443c723c */ /* 0x044ff0000000183c */
[----:B------:R-:W-:Y:S01]  /*8f30*/  HMMA.16816.F32 R64, R68, R86, R64 ;  /* 0x000000564440723c */ /* 0x000fe20000001840 */
[----:B------:R-:W-:Y:S01]  /*8f40*/  LDSM.16.MT88.4 R84, [R238+0x6900] ;  /* 0x00690000ee54783b */ /* 0x000fe20000004200 */
[----:B------:R2:W1:Y:S05]  /*8f50*/  MUFU.EX2 R143, R90 ;  /* 0x0000005a008f7308 */ /* 0x00046a0000000800 */
[----:B-----5:R-:W-:Y:S02]  /*8f60*/  F2FP.PACK_AB R68, R148, R156 ;  /* 0x0000009c9444723e */ /* 0x020fe400000000ff */
[----:B------:R-:W-:Y:S03]  /*8f70*/  F2FP.PACK_AB R70, R140, R170 ;  /* 0x000000aa8c46723e */ /* 0x000fe600000000ff */
[----:B------:R-:W-:Y:S01]  /*8f80*/  F2FP.PACK_AB R69, R161, R169 ;  /* 0x000000a9a145723e */ /* 0x000fe200000000ff */
[----:B------:R-:W5:Y:S01]  /*8f90*/  MUFU.EX2 R210, R210 ;  /* 0x000000d200d27308 */ /* 0x000f620000000800 */
[----:B------:R-:W-:Y:S07]  /*8fa0*/  F2FP.PACK_AB R71, R157, R163 ;  /* 0x000000a39d47723e */ /* 0x000fee00000000ff */
[C---:B---3--:R-:W-:Y:S02]  /*8fb0*/  HMMA.16816.F32 R4, R68.reuse, R80, R4 ;  /* 0x000000504404723c */ /* 0x048fe40000001804 */
[----:B------:R-:W-:Y:S01]  /*8fc0*/  MUFU.EX2 R133, R204 ;  /* 0x000000cc00857308 */ /* 0x000fe20000000800 */
[----:B--2---:R-:W-:Y:S05]  /*8fd0*/  LDSM.16.MT88.4 R88, [R238+0x7100] ;  /* 0x00710000ee58783b */ /* 0x004fea0000004200 */
[C---:B------:R-:W-:Y:S04]  /*8fe0*/  HMMA.16816.F32 R8, R68.reuse, R82, R8 ;  /* 0x000000524408723c */ /* 0x040fe80000001808 */
[----:B------:R-:W2:Y:S01]  /*8ff0*/  MUFU.EX2 R206, R206 ;  /* 0x000000ce00ce7308 */ /* 0x000ea20000000800 */
[----:B------:R-:W3:Y:S03]  /*9000*/  LDSM.16.MT88.4 R80, [R240+0x6900] ;  /* 0x00690000f050783b */ /* 0x000ee60000004200 */
[C---:B------:R-:W-:Y:S08]  /*9010*/  HMMA.16816.F32 R12, R68.reuse, R96, R12 ;  /* 0x00000060440c723c */ /* 0x040ff0000000180c */
[C---:B------:R-:W-:Y:S01]  /*9020*/  HMMA.16816.F32 R16, R68.reuse, R98, R16 ;  /* 0x000000624410723c */ /* 0x040fe20000001810 */
[----:B------:R-:W-:Y:S07]  /*9030*/  LDSM.16.MT88.4 R96, [R236+0x7100] ;  /* 0x00710000ec60783b */ /* 0x000fee0000004200 */
[C---:B----4-:R-:W-:Y:S08]  /*9040*/  HMMA.16816.F32 R20, R68.reuse, R76, R20 ;  /* 0x0000004c4414723c */ /* 0x050ff00000001814 */
[C---:B------:R-:W-:Y:S01]  /*9050*/  HMMA.16816.F32 R24, R68.reuse, R78, R24 ;  /* 0x0000004e4418723c */ /* 0x040fe20000001818 */
[----:B------:R-:W4:Y:S07]  /*9060*/  LDSM.16.MT88.4 R76, [R237+0x6900] ;  /* 0x00690000ed4c783b */ /* 0x000f2e0000004200 */
[C---:B-1----:R-:W-:Y:S08]  /*9070*/  HMMA.16816.F32 R28, R68.reuse, R72, R28 ;  /* 0x00000048441c723c */ /* 0x042ff0000000181c */
[C---:B------:R-:W-:Y:S01]  /*9080*/  HMMA.16816.F32 R32, R68.reuse, R74, R32 ;  /* 0x0000004a4420723c */ /* 0x040fe20000001820 */
[----:B------:R-:W1:Y:S07]  /*9090*/  LDSM.16.MT88.4 R72, [R236+0x6900] ;  /* 0x00690000ec48783b */ /* 0x000e6e0000004200 */
[C---:B---3--:R-:W-:Y:S08]  /*90a0*/  HMMA.16816.F32 R36, R68.reuse, R80, R36 ;  /* 0x000000504424723c */ /* 0x048ff00000001824 */
[C---:B------:R-:W-:Y:S01]  /*90b0*/  HMMA.16816.F32 R40, R68.reuse, R82, R40 ;  /* 0x000000524428723c */ /* 0x040fe20000001828 */
[----:B------:R-:W3:Y:S07]  /*90c0*/  LDSM.16.MT88.4 R80, [R240+0x3100] ;  /* 0x00310000f050783b */ /* 0x000eee0000004200 */
[C---:B------:R-:W-:Y:S08]  /*90d0*/  HMMA.16816.F32 R44, R68.reuse, R84, R44 ;  /* 0x00000054442c723c */ /* 0x040ff0000000182c */
[C---:B------:R-:W-:Y:S01]  /*90e0*/  HMMA.16816.F32 R48, R68.reuse, R86, R48 ;  /* 0x000000564430723c */ /* 0x040fe20000001830 */
[----:B------:R-:W-:Y:S07]  /*90f0*/  LDSM.16.MT88.4 R84, [R236+0x3100] ;  /* 0x00310000ec54783b */ /* 0x000fee0000004200 */
[C---:B----4-:R-:W-:Y:S08]  /*9100*/  HMMA.16816.F32 R52, R68.reuse, R76, R52 ;  /* 0x0000004c4434723c */ /* 0x050ff00000001834 */
[C---:B------:R-:W-:Y:S01]  /*9110*/  HMMA.16816.F32 R56, R68.reuse, R78, R56 ;  /* 0x0000004e4438723c */ /* 0x040fe20000001838 */
[----:B------:R-:W4:Y:S07]  /*9120*/  LDSM.16.MT88.4 R76, [R238+0x3100] ;  /* 0x00310000ee4c783b */ /* 0x000f2e0000004200 */
[C---:B-1----:R-:W-:Y:S08]  /*9130*/  HMMA.16816.F32 R60, R68.reuse, R72, R60 ;  /* 0x00000048443c723c */ /* 0x042ff0000000183c */
[----:B------:R-:W-:Y:S01]  /*9140*/  HMMA.16816.F32 R64, R68, R74, R64 ;  /* 0x0000004a4440723c */ /* 0x000fe20000001840 */
[----:B------:R-:W1:Y:S06]  /*9150*/  LDSM.16.MT88.4 R72, [R237+0x3100] ;  /* 0x00310000ed48783b */ /* 0x000e6c0000004200 */
[----:B------:R-:W-:Y:S02]  /*9160*/  F2FP.PACK_AB R68, R147, R149 ;  /* 0x000000959344723e */ /* 0x000fe400000000ff */
[----:B------:R-:W-:Y:S03]  /*9170*/  F2FP.PACK_AB R70, R143, R145 ;  /* 0x000000918f46723e */ /* 0x000fe600000000ff */
[----:B------:R-:W-:Y:S02]  /*9180*/  F2FP.PACK_AB R69, R217, R219 ;  /* 0x000000dbd945723e */ /* 0x000fe400000000ff */
[----:B------:R-:W-:Y:S07]  /*9190*/  F2FP.PACK_AB R71, R211, R218 ;  /* 0x000000dad347723e */ /* 0x000fee00000000ff */
[C---:B---3--:R-:W-:Y:S08]  /*91a0*/  HMMA.16816.F32 R4, R68.reuse, R80, R4 ;  /* 0x000000504404723c */ /* 0x048ff00000001804 */
[C---:B------:R-:W-:Y:S01]  /*91b0*/  HMMA.16816.F32 R8, R68.reuse, R82, R8 ;  /* 0x000000524408723c */ /* 0x040fe20000001808 */
[----:B------:R-:W3:Y:S07]  /*91c0*/  LDSM.16.MT88.4 R80, [R240+0x7100] ;  /* 0x00710000f050783b */ /* 0x000eee0000004200 */
[C---:B----4-:R-:W-:Y:S01]  /*91d0*/  HMMA.16816.F32 R12, R68.reuse, R76, R12 ;  /* 0x0000004c440c723c */ /* 0x050fe2000000180c */
[----:B------:R-:W4:Y:S07]  /*91e0*/  LDL.LU R77, [R1+0x10] ;  /* 0x00001000014d7983 */ /* 0x000f2e0000300800 */
[C---:B------:R-:W-:Y:S08]  /*91f0*/  HMMA.16816.F32 R16, R68.reuse, R78, R16 ;  /* 0x0000004e4410723c */ /* 0x040ff00000001810 */
[C---:B-1----:R-:W-:Y:S07]  /*9200*/  HMMA.16816.F32 R20, R68.reuse, R72, R20 ;  /* 0x000000484414723c */ /* 0x042fee0000001814 */
[----:B------:R-:W-:Y:S01]  /*9210*/  MOV R73, R121 ;  /* 0x0000007900497202 */ /* 0x000fe20000000f00 */
[C---:B------:R-:W-:Y:S04]  /*9220*/  HMMA.16816.F32 R24, R68.reuse, R74, R24 ;  /* 0x0000004a4418723c */ /* 0x040fe80000001818 */
[----:B------:R-:W-:Y:S03]  /*9230*/  MOV R72, R120 ;  /* 0x0000007800487202 */ /* 0x000fe60000000f00 */
[----:B------:R-:W-:Y:S01]  /*9240*/  MOV R75, R115 ;  /* 0x00000073004b7202 */ /* 0x000fe20000000f00 */
[C---:B------:R-:W-:Y:S04]  /*9250*/  HMMA.16816.F32 R28, R68.reuse, R84, R28 ;  /* 0x00000054441c723c */ /* 0x040fe8000000181c */
[----:B------:R-:W-:Y:S04]  /*9260*/  MOV R74, R114 ;  /* 0x00000072004a7202 */ /* 0x000fe80000000f00 */
[C---:B------:R-:W-:Y:S01]  /*9270*/  HMMA.16816.F32 R32, R68.reuse, R86, R32 ;  /* 0x000000564420723c */ /* 0x040fe20000001820 */
[----:B------:R-:W-:Y:S07]  /*9280*/  LDSM.16.MT88.4 R84, [R238+0x7900] ;  /* 0x00790000ee54783b */ /* 0x000fee0000004200 */
[C---:B---3--:R-:W-:Y:S08]  /*9290*/  HMMA.16816.F32 R36, R68.reuse, R80, R36 ;  /* 0x000000504424723c */ /* 0x048ff00000001824 */
[C---:B------:R-:W-:Y:S08]  /*92a0*/  HMMA.16816.F32 R40, R68.reuse, R82, R40 ;  /* 0x000000524428723c */ /* 0x040ff00000001828 */
[C---:B------:R-:W-:Y:S08]  /*92b0*/  HMMA.16816.F32 R44, R68.reuse, R88, R44 ;  /* 0x00000058442c723c */ /* 0x040ff0000000182c */
[C---:B------:R-:W-:Y:S08]  /*92c0*/  HMMA.16816.F32 R48, R68.reuse, R90, R48 ;  /* 0x0000005a4430723c */ /* 0x040ff00000001830 */
[C---:B------:R-:W-:Y:S08]  /*92d0*/  HMMA.16816.F32 R52, R68.reuse, R92, R52 ;  /* 0x0000005c4434723c */ /* 0x040ff00000001834 */
[C---:B------:R-:W-:Y:S01]  /*92e0*/  HMMA.16816.F32 R56, R68.reuse, R94, R56 ;  /* 0x0000005e4438723c */ /* 0x040fe20000001838 */
[----:B------:R-:W1:Y:S07]  /*92f0*/  LDSM.16.MT88.4 R92, [R240+0x7900] ;  /* 0x00790000f05c783b */ /* 0x000e6e0000004200 */
[C---:B------:R-:W-:Y:S08]  /*9300*/  HMMA.16816.F32 R60, R68.reuse, R96, R60 ;  /* 0x00000060443c723c */ /* 0x040ff0000000183c */
[----:B------:R-:W-:Y:S07]  /*9310*/  HMMA.16816.F32 R64, R68, R98, R64 ;  /* 0x000000624440723c */ /* 0x000fee0000001840 */
[----:B------:R-:W-:Y:S02]  /*9320*/  F2FP.PACK_AB R68, R209, R208 ;  /* 0x000000d0d144723e */ /* 0x000fe400000000ff */
[----:B-----5:R-:W-:Y:S03]  /*9330*/  F2FP.PACK_AB R70, R210, R207 ;  /* 0x000000cfd246723e */ /* 0x020fe600000000ff */
[----:B--2---:R-:W-:Y:S02]  /*9340*/  F2FP.PACK_AB R69, R206, R205 ;  /* 0x000000cdce45723e */ /* 0x004fe400000000ff */
[----:B------:R-:W-:Y:S07]  /*9350*/  F2FP.PACK_AB R71, R133, R134 ;  /* 0x000000868547723e */ /* 0x000fee00000000ff */
[C---:B------:R-:W-:Y:S07]  /*9360*/  HMMA.16816.F32 R128, R68.reuse, R124, R4 ;  /* 0x0000007c4480723c */ /* 0x040fee0000001804 */
[----:B------:R-:W-:Y:S01]  /*9370*/  FADD.FTZ R5, R113, R112 ;  /* 0x0000007071057221 */ /* 0x000fe20000010000 */
[C---:B------:R-:W-:Y:S04]  /*9380*/  HMMA.16816.F32 R124, R68.reuse, R126, R8 ;  /* 0x0000007e447c723c */ /* 0x040fe80000001808 */
[----:B------:R-:W-:Y:S04]  /*9390*/  FADD.FTZ R216, R216, R5 ;  /* 0x00000005d8d87221 */ /* 0x000fe80000010000 */
[----:B------:R-:W-:Y:S01]  /*93a0*/  FADD.FTZ R5, R141, R216 ;  /* 0x000000d88d057221 */ /* 0x000fe20000010000 */
[C---:B------:R-:W-:Y:S08]  /*93b0*/  HMMA.16816.F32 R120, R68.reuse, R116, R12 ;  /* 0x000000744478723c */ /* 0x040ff0000000180c */
[C---:B------:R-:W-:Y:S08]  /*93c0*/  HMMA.16816.F32 R116, R68.reuse, R118, R16 ;  /* 0x000000764474723c */ /* 0x040ff00000001810 */
[C---:B------:R-:W-:Y:S08]  /*93d0*/  HMMA.16816.F32 R112, R68.reuse, R108, R20 ;  /* 0x0000006c4470723c */ /* 0x040ff00000001814 */
[C---:B------:R-:W-:Y:S04]  /*93e0*/  HMMA.16816.F32 R108, R68.reuse, R110, R24 ;  /* 0x0000006e446c723c */ /* 0x040fe80000001818 */
[----:B----4-:R-:W-:Y:S02]  /*93f0*/  FFMA.FTZ R202, R2, R77, R202 ;  /* 0x0000004d02ca7223 */ /* 0x010fe400000100ca */
[----:B------:R-:W-:Y:S01]  /*9400*/  FADD.FTZ R2, R150, R5 ;  /* 0x0000000596027221 */ /* 0x000fe20000010000 */
[----:B------:R-:W2:Y:S01]  /*9410*/  LDSM.16.MT88.4 R76, [R237+0x7900] ;  /* 0x00790000ed4c783b */ /* 0x000ea20000004200 */
[----:B------:R-:W-:Y:S04]  /*9420*/  FADD.FTZ R201, R201, R202 ;  /* 0x000000cac9c97221 */ /* 0x000fe80000010000 */
[----:B------:R-:W-:Y:S02]  /*9430*/  FADD.FTZ R7, R155, R2 ;  /* 0x000000029b077221 */ /* 0x000fe40000010000 */
        /* <DEDUP_REMOVED lines=13> */
[C---:B------:R-:W-:Y:S03]  /*9510*/  HMMA.16816.F32 R104, R68.reuse, R100, R28 ;  /* 0x000000644468723c */ /* 0x040fe6000000181c */
[----:B------:R-:W-:Y:S02]  /*9520*/  FADD.FTZ R5, R151, R0 ;  /* 0x0000000097057221 */ /* 0x000fe40000010000 */
[----:B------:R-:W-:Y:S02]  /*9530*/  FADD.FTZ R9, R168, R9 ;  /* 0x00000009a8097221 */ /* 0x000fe40000010000 */
[----:B------:R-:W-:Y:S01]  /*9540*/  FADD.FTZ R0, R146, R5 ;  /* 0x0000000592007221 */ /* 0x000fe20000010000 */
[C---:B------:R-:W-:Y:S04]  /*9550*/  HMMA.16816.F32 R100, R68.reuse, R102, R32 ;  /* 0x000000664464723c */ /* 0x040fe80000001820 */
[----:B------:R-:W-:Y:S02]  /*9560*/  FADD.FTZ R5, R153, R0 ;  /* 0x0000000099057221 */ /* 0x000fe40000010000 */
[----:B------:R-:W-:Y:S02]  /*9570*/  FADD.FTZ R2, R164, R9 ;  /* 0x00000009a4027221 */ /* 0x000fe40000010000 */
[----:B------:R-:W-:Y:S01]  /*9580*/  FADD.FTZ R0, R158, R5 ;  /* 0x000000059e007221 */ /* 0x000fe20000010000 */
[C---:B-1----:R-:W-:Y:S03]  /*9590*/  HMMA.16816.F32 R96, R68.reuse, R92, R36 ;  /* 0x0000005c4460723c */ /* 0x042fe60000001824 */
[----:B------:R-:W-:Y:S02]  /*95a0*/  FADD.FTZ R5, R165, R0 ;  /* 0x00000000a5057221 */ /* 0x000fe40000010000 */
[----:B------:R-:W-:Y:S02]  /*95b0*/  FADD.FTZ R11, R73, R2 ;  /* 0x00000002490b7221 */ /* 0x000fe40000010000 */
[----:B------:R-:W-:Y:S01]  /*95c0*/  FADD.FTZ R0, R162, R5 ;  /* 0x00000005a2007221 */ /* 0x000fe20000010000 */
[C---:B------:R-:W-:Y:S01]  /*95d0*/  HMMA.16816.F32 R92, R68.reuse, R94, R40 ;  /* 0x0000005e445c723c */ /* 0x040fe20000001828 */
[----:B------:R-:W1:Y:S03]  /*95e0*/  LDSM.16.MT88.4 R4, [R236+0x7900] ;  /* 0x00790000ec04783b */ /* 0x000e660000004200 */
[----:B------:R-:W-:Y:S04]  /*95f0*/  FADD.FTZ R0, R167, R0 ;  /* 0x00000000a7007221 */ /* 0x000fe80000010000 */
[----:B------:R-:W-:Y:S01]  /*9600*/  FADD.FTZ R0, R74, R0 ;  /* 0x000000004a007221 */ /* 0x000fe20000010000 */
[C---:B------:R-:W-:Y:S03]  /*9610*/  HMMA.16816.F32 R88, R68.reuse, R84, R44 ;  /* 0x000000544458723c */ /* 0x040fe6000000182c */
[----:B------:R-:W-:Y:S04]  /*9620*/  FADD.FTZ R0, R75, R0 ;  /* 0x000000004b007221 */ /* 0x000fe80000010000 */
[----:B------:R-:W-:Y:S01]  /*9630*/  FADD.FTZ R0, R72, R0 ;  /* 0x0000000048007221 */ /* 0x000fe20000010000 */
[C---:B------:R-:W-:Y:S04]  /*9640*/  HMMA.16816.F32 R84, R68.reuse, R86, R48 ;  /* 0x000000564454723c */ /* 0x040fe80000001830 */
[----:B------:R-:W-:Y:S02]  /*9650*/  FADD.FTZ R9, R203, R0 ;  /* 0x00000000cb097221 */ /* 0x000fe40000010000 */
[----:B------:R-:W-:Y:S02]  /*9660*/  FADD.FTZ R0, R160, R11 ;  /* 0x0000000ba0007221 */ /* 0x000fe40000010000 */
[----:B------:R-:W-:Y:S01]  /*9670*/  FADD.FTZ R9, R156, R9 ;  /* 0x000000099c097221 */ /* 0x000fe20000010000 */
[C---:B--2---:R-:W-:Y:S03]  /*9680*/  HMMA.16816.F32 R80, R68.reuse, R76, R52 ;  /* 0x0000004c4450723c */ /* 0x044fe60000001834 */
        /* <DEDUP_REMOVED lines=11> */
[----:B------:R-:W-:Y:S04]  /*9740*/  HMMA.16816.F32 R68, R68, R6, R64 ;  /* 0x000000064444723c */ /* 0x000fe80000001840 */
[----:B------:R-:W-:Y:S02]  /*9750*/  FADD.FTZ R2, R219, R2 ;  /* 0x00000002db027221 */ /* 0x000fe40000010000 */
[----:B------:R-:W-:Y:S02]  /*9760*/  FADD.FTZ R0, R145, R0 ;  /* 0x0000000091007221 */ /* 0x000fe40000010000 */
        /* <DEDUP_REMOVED lines=10> */
[----:B------:R-:W-:Y:S03]  /*9810*/  FADD.FTZ R134, R134, R205 ;  /* 0x000000cd86867221 */ /* 0x000fe60000010000 */
[----:B------:R1:W-:Y:S01]  /*9820*/  STL [R1+0x10], R0 ;  /* 0x0000100001007387 */ /* 0x0003e20000100800 */
[----:B------:R-:W-:Y:S05]  /*9830*/  FADD.FTZ R2, R133, R134 ;  /* 0x0000008685027221 */ /* 0x000fea0000010000 */
[----:B------:R2:W-:Y:S01]  /*9840*/  STL [R1+0xc], R2 ;  /* 0x00000c0201007387 */ /* 0x0005e20000100800 */
[----:B-1----:R-:W-:Y:S01]  /*9850*/  MOV R0, R3 ;  /* 0x0000000300007202 */ /* 0x002fe20000000f00 */
[----:B------:R-:W-:-:S05]  /*9860*/  @P1 BRA `(.L_x_25) ;  /* 0xffffc1c000001947 */ /* 0x000fca000383ffff */
.L_x_24:
[----:B------:R-:W3:Y:S04]  /*9870*/  LDL.LU R4, [R1+0x10] ;  /* 0x0000100001047983 */ /* 0x000ee80000300800 */
[----:B--2---:R-:W2:Y:S01]  /*9880*/  LDL.LU R2, [R1+0xc] ;  /* 0x00000c0001027983 */ /* 0x004ea20000300800 */
[----:B------:R-:W-:-:S03]  /*9890*/  PLOP3.LUT P3, PT, PT, PT, PT, 0x8, 0x0 ;  /* 0x000000000000781c */ /* 0x000fc60003f6e170 */
[----:B---3--:R-:W1:Y:S04]  /*98a0*/  SHFL.BFLY PT, R6, R4, 0x2, 0x1f ;  /* 0x0c401f0004067f89 */ /* 0x008e6800000e0000 */
[----:B--2---:R-:W2:Y:S01]  /*98b0*/  SHFL.BFLY PT, R7, R2, 0x2, 0x1f ;  /* 0x0c401f0002077f89 */ /* 0x004ea200000e0000 */
[----:B-1----:R-:W-:Y:S01]  /*98c0*/  FADD.FTZ R6, R6, R4 ;  /* 0x0000000406067221 */ /* 0x002fe20000010000 */
[----:B------:R-:W-:Y:S01]  /*98d0*/  MOV R4, RZ ;  /* 0x000000ff00047202 */ /* 0x000fe20000000f00 */
[----:B--2---:R-:W-:-:S03]  /*98e0*/  FADD.FTZ R7, R7, R2 ;  /* 0x0000000207077221 */ /* 0x004fc60000010000 */
[----:B------:R-:W1:Y:S01]  /*98f0*/  SHFL.BFLY PT, R5, R6, 0x1, 0x1f ;  /* 0x0c201f0006057f89 */ /* 0x000e6200000e0000 */
[----:B------:R-:W-:-:S03]  /*9900*/  MOV R2, RZ ;  /* 0x000000ff00027202 */ /* 0x000fc60000000f00 */
[----:B------:R-:W2:Y:S01]  /*9910*/  SHFL.BFLY PT, R0, R7, 0x1, 0x1f ;  /* 0x0c201f0007007f89 */ /* 0x000ea200000e0000 */
[----:B-1----:R-:W-:Y:S02]  /*9920*/  FADD.FTZ R5, R6, R5 ;  /* 0x0000000506057221 */ /* 0x002fe40000010000 */
[----:B--2---:R-:W-:-:S03]  /*9930*/  FADD.FTZ R0, R0, R7 ;  /* 0x0000000700007221 */ /* 0x004fc60000010000 */
[----:B------:R-:W-:Y:S02]  /*9940*/  FSETP.NE.FTZ.AND P1, PT, R5, RZ, PT ;  /* 0x000000ff0500720b */ /* 0x000fe40003f35000 */
[----:B------:R-:W-:Y:S02]  /*9950*/  MOV R7, 0xff800000 ;  /* 0xff80000000077802 */ /* 0x000fe40000000f00 */
[----:B------:R-:W-:-:S09]  /*9960*/  FSETP.NE.FTZ.AND P0, PT, R0, RZ, PT ;  /* 0x000000ff0000720b */ /* 0x000fd20003f15000 */
[----:B------:R-:W1:Y:S01]  /*9970*/  @P1 MUFU.RCP R4, R5 ;  /* 0x0000000500041308 */ /* 0x000e620000001000 */
[----:B------:R-:W-:-:S03]  /*9980*/  @P1 MOV R9, 0x3f317218 ;  /* 0x3f31721800091802 */ /* 0x000fc60000000f00 */
[----:B------:R-:W-:Y:S02]  /*9990*/  @P0 MOV R8, 0x3f317218 ;  /* 0x3f31721800080802 */ /* 0x000fe40000000f00 */
[----:B------:R-:W-:Y:S02]  /*99a0*/  @P1 FMUL.FTZ R9, R9, c[0x0][0x2d0] ;  /* 0x0000b40009091a20 */ /* 0x000fe40000410000 */
[----:B------:R-:W-:Y:S01]  /*99b0*/  @P0 MUFU.RCP R2, R0 ;  /* 0x0000000000020308 */ /* 0x000fe20000001000 */
[----:B------:R-:W-:-:S07]  /*99c0*/  @P0 FMUL.FTZ R8, R8, c[0x0][0x2d0] ;  /* 0x0000b40008080a20 */ /* 0x000fce0000410000 */
[----:B------:R-:W2:Y:S01]  /*99d0*/  @P1 MUFU.LG2 R5, R5 ;  /* 0x0000000500051308 */ /* 0x000ea20000000c00 */
[C---:B-1----:R-:W-:Y:S02]  /*99e0*/  FMUL.FTZ R128, R4.reuse, R128 ;  /* 0x0000008004807220 */ /* 0x042fe40000410000 */
[C---:B------:R-:W-:Y:S02]  /*99f0*/  FMUL.FTZ R129, R4.reuse, R129 ;  /* 0x0000008104817220 */ /* 0x040fe40000410000 */
[C---:B------:R-:W-:Y:S02]  /*9a00*/  FMUL.FTZ R124, R4.reuse, R124 ;  /* 0x0000007c047c7220 */ /* 0x040fe40000410000 */
[C---:B------:R-:W-:Y:S01]  /*9a10*/  FMUL.FTZ R125, R4.reuse, R125 ;  /* 0x0000007d047d7220 */ /* 0x040fe20000410000 */
[----:B------:R-:W1:Y:S01]  /*9a20*/  @P0 MUFU.LG2 R0, R0 ;  /* 0x0000000000000308 */ /* 0x000e620000000c00 */
[C---:B------:R-:W-:Y:S02]  /*9a30*/  FMUL.FTZ R120, R4.reuse, R120 ;  /* 0x0000007804787220 */ /* 0x040fe40000410000 */
[----:B------:R-:W-:-:S02]  /*9a40*/  FMUL.FTZ R121, R4, R121 ;  /* 0x0000007904797220 */ /* 0x000fc40000410000 */
[C---:B------:R-:W-:Y:S02]  /*9a50*/  FMUL.FTZ R116, R4.reuse, R116 ;  /* 0x0000007404747220 */ /* 0x040fe40000410000 */
[C---:B------:R-:W-:Y:S02]  /*9a60*/  FMUL.FTZ R117, R4.reuse, R117 ;  /* 0x0000007504757220 */ /* 0x040fe40000410000 */
[----:B--2---:R-:W-:Y:S02]  /*9a70*/  @P1 FMUL.FTZ R5, R5, 0.69314718246459960938 ;  /* 0x3f31721805051820 */ /* 0x004fe40000410000 */
[C---:B------:R-:W-:Y:S02]  /*9a80*/  FMUL.FTZ R6, R4.reuse, R112 ;  /* 0x0000007004067220 */ /* 0x040fe40000410000 */
[C---:B------:R-:W-:Y:S02]  /*9a90*/  FMUL.FTZ R113, R4.reuse, R113 ;  /* 0x0000007104717220 */ /* 0x040fe40000410000 */
[----:B------:R-:W-:-:S02]  /*9aa0*/  FMUL.FTZ R108, R4, R108 ;  /* 0x0000006c046c7220 */ /* 0x000fc40000410000 */
[----:B-1----:R-:W-:Y:S02]  /*9ab0*/  @P0 FMUL.FTZ R0, R0, 0.69314718246459960938 ;  /* 0x3f31721800000820 */ /* 0x002fe40000410000 */
        /* <DEDUP_REMOVED lines=21> */
[----:B------:R-:W-:Y:S01]  /*9c10*/  MOV R4, 0xff800000 ;  /* 0xff80000000047802 */ /* 0x000fe20000000f00 */
        /* <DEDUP_REMOVED lines=32> */
[----:B------:R-:W-:Y:S02]  /*9e20*/  @P1 FFMA.FTZ R4, R9, R132, R5 ;  /* 0x0000008409041223 */ /* 0x000fe40000010005 */
[----:B------:R-:W-:Y:S02]  /*9e30*/  @P0 FFMA.FTZ R7, R8, R3, R0 ;  /* 0x0000000308070223 */ /* 0x000fe40000010000 */
.L_x_22:
[----:B------:R-:W-:Y:S05]  /*9e40*/  @P3 BRA `(.L_x_26) ;  /* 0x0000128000003947 */ /* 0x000fea0003800000 */
[----:B------:R-:W1:Y:S01]  /*9e50*/  S2R R0, SR_TID.X ;  /* 0x0000000000007919 */ /* 0x000e620000002100 */
[----:B------:R-:W-:Y:S02]  /*9e60*/  F2FP.PACK_AB R128, R129, R128 ;  /* 0x000000808180723e */ /* 0x000fe400000000ff */
[----:B------:R-:W-:Y:S01]  /*9e70*/  F2FP.PACK_AB R130, R131, R130 ;  /* 0x000000828382723e */ /* 0x000fe200000000ff */
[----:B------:R-:W-:Y:S01]  /*9e80*/  BAR.SYNC.DEFER_BLOCKING 0x1, 0x100 ;  /* 0x0044000000007b1d */ /* 0x000fe20000010000 */
[----:B------:R-:W-:Y:S02]  /*9e90*/  F2FP.PACK_AB R124, R125, R124 ;  /* 0x0000007c7d7c723e */ /* 0x000fe400000000ff */
[----:B------:R-:W-:Y:S02]  /*9ea0*/  F2FP.PACK_AB R126, R127, R126 ;  /* 0x0000007e7f7e723e */ /* 0x000fe400000000ff */
[----:B------:R-:W-:-:S02]  /*9eb0*/  F2FP.PACK_AB R120, R121, R120 ;  /* 0x000000787978723e */ /* 0x000fc400000000ff */
[----:B------:R-:W-:Y:S02]  /*9ec0*/  F2FP.PACK_AB R122, R123, R122 ;  /* 0x0000007a7b7a723e */ /* 0x000fe400000000ff */
[----:B------:R-:W-:Y:S02]  /*9ed0*/  F2FP.PACK_AB R116, R117, R116 ;  /* 0x000000747574723e */ /* 0x000fe400000000ff */
[----:B------:R-:W-:Y:S02]  /*9ee0*/  F2FP.PACK_AB R118, R119, R118 ;  /* 0x000000767776723e */ /* 0x000fe400000000ff */
[----:B------:R-:W-:Y:S02]  /*9ef0*/  F2FP.PACK_AB R6, R113, R6 ;  /* 0x000000067106723e */ /* 0x000fe400000000ff */
[----:B------:R-:W-:Y:S02]  /*9f00*/  F2FP.PACK_AB R114, R115, R114 ;  /* 0x000000727372723e */ /* 0x000fe400000000ff */
[----:B------:R-:W-:-:S02]  /*9f10*/  F2FP.PACK_AB R108, R109, R108 ;  /* 0x0000006c6d6c723e */ /* 0x000fc400000000ff */
[----:B------:R-:W-:Y:S02]  /*9f20*/  F2FP.PACK_AB R110, R111, R110 ;  /* 0x0000006e6f6e723e */ /* 0x000fe400000000ff */
[----:B-1----:R-:W-:Y:S02]  /*9f30*/  SHF.R.S32.HI R3, RZ, 0x1f, R0 ;  /* 0x0000001fff037819 */ /* 0x002fe40000011400 */
[----:B------:R-:W-:Y:S02]  /*9f40*/  F2FP.PACK_AB R104, R105, R104 ;  /* 0x000000686968723e */ /* 0x000fe400000000ff */
[----:B------:R-:W-:Y:S02]  /*9f50*/  LEA.HI R2, R3, R0, RZ, 0x2 ;  /* 0x0000000003027211 */ /* 0x000fe400078f10ff */
[----:B------:R-:W-:Y:S02]  /*9f60*/  F2FP.PACK_AB R106, R107, R106 ;  /* 0x0000006a6b6a723e */ /* 0x000fe400000000ff */
[----:B------:R-:W-:-:S02]  /*9f70*/  SHF.R.S32.HI R8, RZ, 0x2, R2 ;  /* 0x00000002ff087819 */ /* 0x000fc40000011402 */
[----:B------:R-:W-:Y:S02]  /*9f80*/  SHF.R.S32.HI R5, RZ, 0x1f, R2 ;  /* 0x0000001fff057819 */ /* 0x000fe40000011402 */
[----:B------:R-:W-:Y:S02]  /*9f90*/  LOP3.LUT R9, R2, 0xfffffffc, RZ, 0xc0, !PT ;  /* 0xfffffffc02097812 */ /* 0x000fe400078ec0ff */
[----:B------:R-:W-:Y:S02]  /*9fa0*/  LEA.HI R5, R5, R8, RZ, 0x3 ;  /* 0x0000000805057211 */ /* 0x000fe400078f18ff */
[----:B------:R-:W-:Y:S01]  /*9fb0*/  F2FP.PACK_AB R100, R101, R100 ;  /* 0x000000646564723e */ /* 0x000fe200000000ff */
[----:B------:R-:W-:Y:S01]  /*9fc0*/  IMAD.IADD R9, R0, 0x1, -R9 ;  /* 0x0000000100097824 */ /* 0x000fe200078e0a09 */
[----:B------:R-:W-:Y:S02]  /*9fd0*/  LOP3.LUT R5, R5, 0xfffffff8, RZ, 0xc0, !PT ;  /* 0xfffffff805057812 */ /* 0x000fe400078ec0ff */
[----:B------:R-:W-:-:S02]  /*9fe0*/  F2FP.PACK_AB R102, R103, R102 ;  /* 0x000000666766723e */ /* 0x000fc400000000ff */
[----:B------:R-:W-:Y:S01]  /*9ff0*/  F2FP.PACK_AB R96, R97, R96 ;  /* 0x000000606160723e */ /* 0x000fe200000000ff */
[----:B------:R-:W-:Y:S01]  /*a000*/  IMAD.IADD R8, R8, 0x1, -R5 ;  /* 0x0000000108087824 */ /* 0x000fe200078e0a05 */
[----:B------:R-:W-:Y:S02]  /*a010*/  LEA.HI R5, R3, R0, RZ, 0x5 ;  /* 0x0000000003057211 */ /* 0x000fe400078f28ff */
[----:B------:R-:W-:Y:S01]  /*a020*/  F2FP.PACK_AB R98, R99, R98 ;  /* 0x000000626362723e */ /* 0x000fe200000000ff */
[C---:B------:R-:W-:Y:S01]  /*a030*/  IMAD.SHL.U32 R10, R8.reuse, 0x40, RZ ;  /* 0x00000040080a7824 */ /* 0x040fe200078e00ff */
[----:B------:R-:W-:Y:S02]  /*a040*/  SHF.R.S32.HI R2, RZ, 0x5, R5 ;  /* 0x00000005ff027819 */ /* 0x000fe40000011405 */
[----:B------:R-:W-:Y:S02]  /*a050*/  LOP3.LUT R12, R8, 0x1, RZ, 0xc0, !PT ;  /* 0x00000001080c7812 */ /* 0x000fe400078ec0ff */
[----:B------:R-:W-:Y:S01]  /*a060*/  LOP3.LUT R10, R10, 0x1c0, RZ, 0xc0, !PT ;  /* 0x000001c00a0a7812 */ /* 0x000fe200078ec0ff */
[----:B------:R-:W-:Y:S01]  /*a070*/  IMAD R11, R2, 0x200, R9 ;  /* 0x00000200020b7824 */ /* 0x000fe200078e0209 */
[----:B------:R-:W-:-:S02]  /*a080*/  ISETP.NE.U32.AND P0, PT, R12, 0x1, PT ;  /* 0x000000010c00780c */ /* 0x000fc40003f05070 */
[----:B------:R-:W-:Y:S02]  /*a090*/  LEA.HI R10, R10, R10, RZ, 0x1d ;  /* 0x0000000a0a0a7211 */ /* 0x000fe400078fe8ff */
[----:B------:R-:W-:Y:S01]  /*a0a0*/  R2P PR, R8, 0x6 ;  /* 0x0000000608007804 */ /* 0x000fe20000000000 */
[----:B------:R-:W-:Y:S01]  /*a0b0*/  IMAD.MOV.U32 R8, RZ, RZ, 0x20 ;  /* 0x00000020ff087424 */ /* 0x000fe200078e00ff */
[----:B------:R-:W-:Y:S01]  /*a0c0*/  F2FP.PACK_AB R92, R93, R92 ;  /* 0x0000005c5d5c723e */ /* 0x000fe200000000ff */
[----:B------:R-:W-:Y:S01]  /*a0d0*/  IMAD.U32 R10, R11, 0x2, R10 ;  /* 0x000000020b0a7824 */ /* 0x000fe200078e000a */
[----:B------:R-:W-:Y:S02]  /*a0e0*/  F2FP.PACK_AB R94, R95, R94 ;  /* 0x0000005e5f5e723e */ /* 0x000fe400000000ff */
[----:B------:R-:W-:Y:S01]  /*a0f0*/  SEL R8, R8, 0xffffffe0, !P1 ;  /* 0xffffffe008087807 */ /* 0x000fe20004800000 */
[----:B------:R-:W-:Y:S01]  /*a100*/  IMAD.SHL.U32 R11, R10, 0x2, RZ ;  /* 0x000000020a0b7824 */ /* 0x000fe200078e00ff */
[----:B------:R-:W-:-:S02]  /*a110*/  F2FP.PACK_AB R88, R89, R88 ;  /* 0x000000585958723e */ /* 0x000fc400000000ff */
[----:B------:R-:W-:Y:S01]  /*a120*/  F2FP.PACK_AB R90, R91, R90 ;  /* 0x0000005a5b5a723e */ /* 0x000fe200000000ff */
[C---:B------:R-:W-:Y:S01]  /*a130*/  IMAD.IADD R15, R11.reuse, 0x1, R8 ;  /* 0x000000010b0f7824 */ /* 0x040fe200078e0208 */
[C---:B------:R-:W-:Y:S01]  /*a140*/  IADD3 R10, R11.reuse, 0x80, RZ ;  /* 0x000000800b0a7810 */ /* 0x040fe20007ffe0ff */
[----:B------:R-:W-:Y:S01]  /*a150*/  STS [R11+0x80], R128 ;  /* 0x000080800b007388 */ /* 0x000fe20000000800 */
[----:B------:R-:W-:Y:S02]  /*a160*/  IADD3 R13, R11, 0x70, RZ ;  /* 0x000000700b0d7810 */ /* 0x000fe40007ffe0ff */
[----:B------:R-:W-:Y:S01]  /*a170*/  @P0 IADD3 R13, R10, 0x10, RZ ;  /* 0x000000100a0d0810 */ /* 0x000fe20007ffe0ff */
[----:B------:R-:W-:Y:S01]  /*a180*/  IMAD.MOV.U32 R10, RZ, RZ, 0x40 ;  /* 0x00000040ff0a7424 */ /* 0x000fe200078e00ff */
[----:B------:R-:W-:Y:S01]  /*a190*/  STS [R11+0x480], R130 ;  /* 0x000480820b007388 */ /* 0x000fe20000000800 */
[----:B------:R-:W-:Y:S02]  /*a1a0*/  F2FP.PACK_AB R84, R85, R84 ;  /* 0x000000545554723e */ /* 0x000fe400000000ff */
[----:B------:R-:W-:Y:S01]  /*a1b0*/  IMAD.IADD R17, R8, 0x1, R13 ;  /* 0x0000000108117824 */ /* 0x000fe200078e020d */
[----:B------:R-:W-:Y:S01]  /*a1c0*/  SEL R10, R10, 0xffffffc0, !P2 ;  /* 0xffffffc00a0a7807 */ /* 0x000fe20005000000 */
[----:B------:R-:W-:Y:S01]  /*a1d0*/  STS [R13], R124 ;  /* 0x0000007c0d007388 */ /* 0x000fe20000000800 */
[----:B------:R-:W-:-:S02]  /*a1e0*/  F2FP.PACK_AB R86, R87, R86 ;  /* 0x000000565756723e */ /* 0x000fc400000000ff */
[----:B------:R-:W-:Y:S01]  /*a1f0*/  F2FP.PACK_AB R80, R81, R80 ;  /* 0x000000505150723e */ /* 0x000fe200000000ff */
[--C-:B------:R-:W-:Y:S01]  /*a200*/  IMAD.IADD R19, R11, 0x1, R10.reuse ;  /* 0x000000010b137824 */ /* 0x100fe200078e020a */
[----:B------:R-:W-:Y:S01]  /*a210*/  STS [R13+0x400], R126 ;  /* 0x0004007e0d007388 */ /* 0x000fe20000000800 */
[C---:B------:R-:W-:Y:S01]  /*a220*/  IMAD.IADD R21, R10.reuse, 0x1, R13 ;  /* 0x000000010a157824 */ /* 0x040fe200078e020d */
[----:B------:R-:W-:Y:S01]  /*a230*/  F2FP.PACK_AB R82, R83, R82 ;  /* 0x000000525352723e */ /* 0x000fe200000000ff */
[----:B------:R-:W-:Y:S01]  /*a240*/  IMAD.IADD R23, R10, 0x1, R15 ;  /* 0x000000010a177824 */ /* 0x000fe200078e020f */
[----:B------:R-:W-:Y:S01]  /*a250*/  STS [R15+0x80], R120 ;  /* 0x000080780f007388 */ /* 0x000fe20000000800 */
[----:B------:R-:W-:Y:S01]  /*a260*/  IMAD.IADD R25, R17, 0x1, R10 ;  /* 0x0000000111197824 */ /* 0x000fe200078e020a */
[----:B------:R-:W-:Y:S02]  /*a270*/  F2FP.PACK_AB R76, R77, R76 ;  /* 0x0000004c4d4c723e */ /* 0x000fe400000000ff */
[----:B------:R-:W-:Y:S01]  /*a280*/  STS [R15+0x480], R122 ;  /* 0x0004807a0f007388 */ /* 0x000fe20000000800 */
[----:B------:R-:W-:-:S02]  /*a290*/  F2FP.PACK_AB R78, R79, R78 ;  /* 0x0000004e4f4e723e */ /* 0x000fc400000000ff */
[----:B------:R-:W-:Y:S01]  /*a2a0*/  F2FP.PACK_AB R72, R73, R72 ;  /* 0x000000484948723e */ /* 0x000fe200000000ff */
[----:B------:R-:W-:Y:S01]  /*a2b0*/  STS [R17], R116 ;  /* 0x0000007411007388 */ /* 0x000fe20000000800 */
[----:B------:R-:W-:Y:S02]  /*a2c0*/  F2FP.PACK_AB R74, R75, R74 ;  /* 0x0000004a4b4a723e */ /* 0x000fe400000000ff */
[----:B------:R-:W-:Y:S01]  /*a2d0*/  F2FP.PACK_AB R68, R69, R68 ;  /* 0x000000444544723e */ /* 0x000fe200000000ff */
[----:B------:R-:W-:Y:S01]  /*a2e0*/  STS [R17+0x400], R118 ;  /* 0x0004007611007388 */ /* 0x000fe20000000800 */
[----:B------:R-:W-:Y:S02]  /*a2f0*/  F2FP.PACK_AB R70, R71, R70 ;  /* 0x000000464746723e */ /* 0x000fe400000000ff */
[----:B------:R-:W-:Y:S01]  /*a300*/  ISETP.NE.U32.AND P1, PT, RZ, c[0x0][0x508], PT ;  /* 0x00014200ff007a0c */ /* 0x000fe20003f25070 */
[----:B------:R-:W-:Y:S01]  /*a310*/  STS [R19+0x80], R6 ;  /* 0x0000800613007388 */ /* 0x000fe20000000800 */
[----:B------:R-:W-:-:S02]  /*a320*/  ISETP.NE.U32.AND P0, PT, RZ, c[0x0][0x500], PT ;  /* 0x00014000ff007a0c */ /* 0x000fc40003f05070 */
[----:B------:R-:W-:Y:S01]  /*a330*/  ISETP.NE.AND.EX P1, PT, RZ, c[0x0][0x50c], PT, P1 ;  /* 0x00014300ff007a0c */ /* 0x000fe20003f25310 */
[----:B------:R-:W-:Y:S01]  /*a340*/  STS [R19+0x480], R114 ;  /* 0x0004807213007388 */ /* 0x000fe20000000800 */
[----:B------:R-:W-:-:S03]  /*a350*/  ISETP.NE.AND.EX P0, PT, RZ, c[0x0][0x504], PT, P0 ;  /* 0x00014100ff007a0c */ /* 0x000fc60003f05300 */
[----:B------:R-:W-:Y:S04]  /*a360*/  STS [R21], R108 ;  /* 0x0000006c15007388 */ /* 0x000fe80000000800 */
[----:B------:R-:W-:Y:S04]  /*a370*/  STS [R21+0x400], R110 ;  /* 0x0004006e15007388 */ /* 0x000fe80000000800 */
[----:B------:R-:W-:Y:S04]  /*a380*/  STS [R23+0x80], R104 ;  /* 0x0000806817007388 */ /* 0x000fe80000000800 */
[----:B------:R-:W-:Y:S04]  /*a390*/  STS [R23+0x480], R106 ;  /* 0x0004806a17007388 */ /* 0x000fe80000000800 */
[----:B------:R-:W-:Y:S04]  /*a3a0*/  STS [R25], R100 ;  /* 0x0000006419007388 */ /* 0x000fe80000000800 */
[----:B------:R-:W-:Y:S04]  /*a3b0*/  STS [R25+0x400], R102 ;  /* 0x0004006619007388 */ /* 0x000fe80000000800 */
[----:B------:R-:W-:Y:S04]  /*a3c0*/  STS [R11+0x4080], R96 ;  /* 0x004080600b007388 */ /* 0x000fe80000000800 */
[----:B------:R1:W-:Y:S04]  /*a3d0*/  STS [R11+0x4480], R98 ;  /* 0x004480620b007388 */ /* 0x0003e80000000800 */
[----:B------:R-:W-:Y:S04]  /*a3e0*/  STS [R13+0x4000], R92 ;  /* 0x0040005c0d007388 */ /* 0x000fe80000000800 */
[----:B------:R2:W-:Y:S04]  /*a3f0*/  STS [R13+0x4400], R94 ;  /* 0x0044005e0d007388 */ /* 0x0005e80000000800 */
[----:B------:R-:W-:Y:S04]  /*a400*/  STS [R15+0x4080], R88 ;  /* 0x004080580f007388 */ /* 0x000fe80000000800 */
[----:B------:R3:W-:Y:S04]  /*a410*/  STS [R15+0x4480], R90 ;  /* 0x0044805a0f007388 */ /* 0x0007e80000000800 */
[----:B------:R-:W-:Y:S04]  /*a420*/  STS [R17+0x4000], R84 ;  /* 0x0040005411007388 */ /* 0x000fe80000000800 */
[----:B------:R-:W-:Y:S01]  /*a430*/  STS [R17+0x4400], R86 ;  /* 0x0044005611007388 */ /* 0x000fe20000000800 */
[----:B-1----:R-:W-:-:S03]  /*a440*/  IMAD.MOV.U32 R11, RZ, RZ, 0x4 ;  /* 0x00000004ff0b7424 */ /* 0x002fc600078e00ff */
[----:B------:R-:W-:Y:S04]  /*a450*/  STS [R19+0x4080], R80 ;  /* 0x0040805013007388 */ /* 0x000fe80000000800 */
[----:B------:R-:W-:Y:S01]  /*a460*/  STS [R19+0x4480], R82 ;  /* 0x0044805213007388 */ /* 0x000fe20000000800 */
[----:B--2---:R-:W-:-:S03]  /*a470*/  IMAD.WIDE R12, R244, R11, c[0x0][0x500] ;  /* 0x00014000f40c7625 */ /* 0x004fc600078e020b */
[----:B------:R-:W-:Y:S04]  /*a480*/  STS [R21+0x4000], R76 ;  /* 0x0040004c15007388 */ /* 0x000fe80000000800 */
[----:B------:R1:W-:Y:S04]  /*a490*/  STS [R21+0x4400], R78 ;  /* 0x0044004e15007388 */ /* 0x0003e80000000800 */
[----:B------:R2:W-:Y:S04]  /*a4a0*/  STS [R23+0x4080], R72 ;  /* 0x0040804817007388 */ /* 0x0005e80000000800 */
[----:B------:R2:W-:Y:S04]  /*a4b0*/  STS [R23+0x4480], R74 ;  /* 0x0044804a17007388 */ /* 0x0005e80000000800 */
[----:B------:R2:W-:Y:S04]  /*a4c0*/  STS [R25+0x4000], R68 ;  /* 0x0040004419007388 */ /* 0x0005e80000000800 */
[----:B------:R2:W-:Y:S04]  /*a4d0*/  STS [R25+0x4400], R70 ;  /* 0x0044004619007388 */ /* 0x0005e80000000800 */
[----:B------:R-:W-:Y:S01]  /*a4e0*/  BAR.SYNC.DEFER_BLOCKING 0x1, 0x100 ;  /* 0x0044000000007b1d */ /* 0x000fe20000010000 */
[----:B------:R-:W-:-:S02]  /*a4f0*/  IMAD.MOV.U32 R8, RZ, RZ, c[0x0][0x388] ;  /* 0x0000e200ff087624 */ /* 0x000fc400078e00ff */
[----:B------:R-:W-:-:S03]  /*a500*/  @P1 IMAD.WIDE R10, R244, R11, c[0x0][0x508] ;  /* 0x00014200f40a1625 */ /* 0x000fc600078e020b */
[----:B---3--:R-:W3:Y:S04]  /*a510*/  @P0 LDG.E R15, [R12.64] ;  /* 0x000000100c0f0981 */ /* 0x008ee8000c1e1900 */
[----:B------:R2:W5:Y:S01]  /*a520*/  @P1 LDG.E R8, [R10.64] ;  /* 0x000000100a081981 */ /* 0x000562000c1e1900 */
[----:B-1----:R-:W-:Y:S02]  /*a530*/  CS2R R20, SRZ ;  /* 0x0000000000147805 */ /* 0x002fe4000001ff00 */
[--C-:B---3--:R-:W-:Y:S01]  /*a540*/  @P0 SHF.R.S32.HI R21, RZ, 0x1f, R15.reuse ;  /* 0x0000001fff150819 */ /* 0x108fe2000001140f */
[----:B------:R-:W-:Y:S01]  /*a550*/  @P0 IMAD.MOV.U32 R20, RZ, RZ, R15 ;  /* 0x000000ffff140224 */ /* 0x000fe200078e000f */
[----:B------:R-:W-:Y:S05]  /*a560*/  @P1 BRA `(.L_x_27) ;  /* 0x0000004000001947 */ /* 0x000fea0003800000 */
[----:B--2---:R-:W-:Y:S05]  /*a570*/  @!P0 BRA `(.L_x_27) ;  /* 0x0000003000008947 */ /* 0x004fea0003800000 */
[----:B-----5:R-:W2:Y:S04]  /*a580*/  LDG.E R8, [R12.64] ;  /* 0x000000100c087981 */ /* 0x020ea8000c1e1900 */
[----:B------:R-:W2:Y:S02]  /*a590*/  LDG.E R11, [R12.64+0x4] ;  /* 0x000004100c0b7981 */ /* 0x000ea4000c1e1900 */
[----:B--2---:R-:W-:-:S02]  /*a5a0*/  IADD3 R8, -R8, R11, RZ ;  /* 0x0000000b08087210 */ /* 0x004fc40007ffe1ff */
.L_x_27:
[----:B--2---:R-:W-:Y:S01]  /*a5b0*/  LOP3.LUT R5, R5, 0xffffffe0, RZ, 0xc0, !PT ;  /* 0xffffffe005057812 */ /* 0x004fe200078ec0ff */
[----:B------:R-:W1:Y:S01]  /*a5c0*/  S2R R6, SR_CTAID.Y ;  /* 0x0000000000067919 */ /* 0x000e620000002600 */
[----:B------:R-:W-:Y:S01]  /*a5d0*/  SHF.R.S32.HI R13, RZ, 0x1f, R2 ;  /* 0x0000001fff0d7819 */ /* 0x000fe20000011402 */
[----:B------:R-:W-:Y:S01]  /*a5e0*/  IMAD.MOV.U32 R11, RZ, RZ, c[0x0][0x4e8] ;  /* 0x00013a00ff0b7624 */ /* 0x000fe200078e00ff */
[----:B------:R-:W-:Y:S01]  /*a5f0*/  LEA.HI R12, R9, R9, RZ, 0x1 ;  /* 0x00000009090c7211 */ /* 0x000fe200078f08ff */
[----:B------:R-:W-:Y:S01]  /*a600*/  IMAD.IADD R10, R0, 0x1, -R5 ;  /* 0x00000001000a7824 */ /* 0x000fe200078e0a05 */
[----:B------:R-:W2:Y:S01]  /*a610*/  S2R R37, SR_CTAID.X ;  /* 0x0000000000257919 */ /* 0x000ea20000002500 */
[----:B------:R-:W-:Y:S01]  /*a620*/  LEA.HI R13, R13, R2, RZ, 0x3 ;  /* 0x000000020d0d7211 */ /* 0x000fe200078f18ff */
[----:B------:R-:W-:Y:S01]  /*a630*/  IMAD.MOV.U32 R18, RZ, RZ, R20 ;  /* 0x000000ffff127224 */ /* 0x000fe200078e0014 */
[----:B------:R-:W-:Y:S01]  /*a640*/  ISETP.NE.AND P1, PT, R11, 0x1, PT ;  /* 0x000000010b00780c */ /* 0x000fe20003f25270 */
[----:B------:R-:W-:Y:S01]  /*a650*/  BSSY B0, `(.L_x_28) ;  /* 0x0000077000007945 */ /* 0x000fe20003800000 */
[----:B------:R-:W-:-:S02]  /*a660*/  SHF.R.S32.HI R5, RZ, 0x1f, R10 ;  /* 0x0000001fff057819 */ /* 0x000fc4000001140a */
[----:B------:R-:W-:Y:S02]  /*a670*/  LOP3.LUT R13, R13, 0xffffff8, RZ, 0xc0, !PT ;  /* 0x0ffffff80d0d7812 */ /* 0x000fe400078ec0ff */
[----:B------:R-:W-:Y:S02]  /*a680*/  LEA.HI R5, R5, R10, RZ, 0x2 ;  /* 0x0000000a05057211 */ /* 0x000fe400078f10ff */
[----:B------:R-:W-:Y:S01]  /*a690*/  LOP3.LUT R12, R12, 0x1ffffffe, RZ, 0xc0, !PT ;  /* 0x1ffffffe0c0c7812 */ /* 0x000fe200078ec0ff */
[----:B------:R-:W-:Y:S01]  /*a6a0*/  IMAD.IADD R2, R2, 0x1, -R13 ;  /* 0x0000000102027824 */ /* 0x000fe200078e0a0d */
[----:B------:R-:W-:Y:S01]  /*a6b0*/  SHF.R.S32.HI R11, RZ, 0x2, R5 ;  /* 0x00000002ff0b7819 */ /* 0x000fe20000011405 */
[----:B------:R-:W-:Y:S01]  /*a6c0*/  IMAD R5, R21, c[0x0][0x3a0], RZ ;  /* 0x0000e80015057a24 */ /* 0x000fe200078e02ff */
[----:B------:R-:W-:Y:S02]  /*a6d0*/  IADD3 R15, R9, -R12, RZ ;  /* 0x8000000c090f7210 */ /* 0x000fe40007ffe0ff */
[----:B------:R-:W-:Y:S01]  /*a6e0*/  LOP3.LUT P2, RZ, R10, 0x3, RZ, 0xc0, !PT ;  /* 0x000000030aff7812 */ /* 0x000fe2000784c0ff */
[----:B------:R-:W-:Y:S01]  /*a6f0*/  IMAD R2, R2, 0x10, R11 ;  /* 0x0000001002027824 */ /* 0x000fe200078e020b */
[----:B------:R-:W-:Y:S01]  /*a700*/  MOV R19, R21 ;  /* 0x0000001500137202 */ /* 0x000fe20000000f00 */
[C---:B------:R-:W-:Y:S01]  /*a710*/  IMAD R5, R20.reuse, c[0x0][0x3a4], R5 ;  /* 0x0000e90014057a24 */ /* 0x040fe200078e0205 */
[----:B-1----:R-:W-:Y:S01]  /*a720*/  SHF.R.S32.HI R13, RZ, 0x1f, R6 ;  /* 0x0000001fff0d7819 */ /* 0x002fe20000011406 */
[----:B------:R-:W-:Y:S01]  /*a730*/  IMAD.WIDE.U32 R20, R20, c[0x0][0x3a0], RZ ;  /* 0x0000e80014147a25 */ /* 0x000fe200078e00ff */
[----:B------:R-:W-:-:S02]  /*a740*/  LEA.HI R10, R3, R0, RZ, 0x3 ;  /* 0x00000000030a7211 */ /* 0x000fc400078f18ff */
[----:B------:R-:W-:Y:S01]  /*a750*/  LEA.HI R3, R3, R0, RZ, 0x6 ;  /* 0x0000000003037211 */ /* 0x000fe200078f30ff */
[----:B------:R-:W-:Y:S01]  /*a760*/  IMAD R12, R15, 0x8, R2 ;  /* 0x000000080f0c7824 */ /* 0x000fe200078e0202 */
[----:B------:R-:W-:Y:S01]  /*a770*/  LOP3.LUT R11, R10, 0xfffffff8, RZ, 0xc0, !PT ;  /* 0xfffffff80a0b7812 */ /* 0x000fe200078ec0ff */
[----:B------:R-:W-:Y:S01]  /*a780*/  IMAD.IADD R21, R21, 0x1, R5 ;  /* 0x0000000115157824 */ /* 0x000fe200078e0205 */
[----:B------:R-:W-:Y:S01]  /*a790*/  SHF.R.S32.HI R15, RZ, 0x1f, R244 ;  /* 0x0000001fff0f7819 */ /* 0x000fe200000114f4 */
[----:B------:R-:W-:Y:S01]  /*a7a0*/  IMAD R9, R13, c[0x0][0x490], RZ ;  /* 0x000124000d097a24 */ /* 0x000fe200078e02ff */
[----:B--2---:R-:W-:Y:S01]  /*a7b0*/  LEA R5, R37, R12, 0x7 ;  /* 0x0000000c25057211 */ /* 0x004fe200078e38ff */
[----:B------:R-:W-:Y:S01]  /*a7c0*/  IMAD.WIDE.U32 R18, R6, c[0x0][0x490], R18 ;  /* 0x0001240006127a25 */ /* 0x000fe200078e0012 */
[----:B------:R-:W-:Y:S02]  /*a7d0*/  SEL R15, R15, RZ, !P0 ;  /* 0x000000ff0f0f7207 */ /* 0x000fe40004000000 */
[----:B------:R-:W-:Y:S01]  /*a7e0*/  SEL R16, R244, RZ, !P0 ;  /* 0x000000fff4107207 */ /* 0x000fe20004000000 */
[----:B------:R-:W-:-:S02]  /*a7f0*/  IMAD R9, R6, c[0x0][0x494], R9 ;  /* 0x0001250006097a24 */ /* 0x000fc400078e0209 */
[----:B------:R-:W-:Y:S02]  /*a800*/  IMAD R13, R13, c[0x0][0x3e8], RZ ;  /* 0x0000fa000d0d7a24 */ /* 0x000fe400078e02ff */
[----:B------:R-:W-:Y:S02]  /*a810*/  IMAD.IADD R11, R0, 0x1, -R11 ;  /* 0x00000001000b7824 */ /* 0x000fe400078e0a0b */
[----:B------:R-:W-:-:S04]  /*a820*/  @P1 IMAD.HI.U32 R0, R5, c[0x0][0x4ec], RZ ;  /* 0x00013b0005001a27 */ /* 0x000fc800078e00ff */
[----:B------:R-:W-:Y:S01]  /*a830*/  IMAD.IADD R19, R19, 0x1, R9 ;  /* 0x0000000113137824 */ /* 0x000fe200078e0209 */
[----:B------:R-:W-:Y:S01]  /*a840*/  MOV R9, R5 ;  /* 0x0000000500097202 */ /* 0x000fe20000000f00 */
[C---:B------:R-:W-:Y:S01]  /*a850*/  IMAD R13, R6.reuse, c[0x0][0x3ec], R13 ;  /* 0x0000fb00060d7a24 */ /* 0x040fe200078e020d */
[----:B------:R-:W-:Y:S01]  /*a860*/  @P1 SHF.R.U32.HI R9, RZ, c[0x0][0x4f0], R0 ;  /* 0x00013c00ff091a19 */ /* 0x000fe20000011600 */
[----:B------:R-:W-:Y:S01]  /*a870*/  IMAD.WIDE.U32 R20, R6, c[0x0][0x3e8], R20 ;  /* 0x0000fa0006147a25 */ /* 0x000fe200078e0014 */
[----:B------:R-:W-:Y:S02]  /*a880*/  SHF.R.S32.HI R6, RZ, 0x3, R10 ;  /* 0x00000003ff067819 */ /* 0x000fe4000001140a */
[----:B------:R-:W-:Y:S01]  /*a890*/  IADD3 R12, -R9, RZ, RZ ;  /* 0x000000ff090c7210 */ /* 0x000fe20007ffe1ff */
[----:B------:R-:W-:Y:S01]  /*a8a0*/  IMAD.IADD R21, R21, 0x1, R13 ;  /* 0x0000000115157824 */ /* 0x000fe200078e020d */
[----:B------:R-:W-:Y:S01]  /*a8b0*/  SHF.R.S32.HI R14, RZ, 0x1f, R9 ;  /* 0x0000001fff0e7819 */ /* 0x000fe20000011409 */
[----:B------:R-:W-:-:S02]  /*a8c0*/  IMAD R10, R11, 0x20, R6 ;  /* 0x000000200b0a7824 */ /* 0x000fc400078e0206 */
[----:B------:R-:W-:Y:S02]  /*a8d0*/  IMAD R13, R15, c[0x0][0x498], RZ ;  /* 0x000126000f0d7a24 */ /* 0x000fe400078e02ff */
[----:B------:R-:W-:Y:S02]  /*a8e0*/  IMAD R10, R37, 0x80, R10 ;  /* 0x00000080250a7824 */ /* 0x000fe400078e020a */
[----:B------:R-:W-:-:S04]  /*a8f0*/  IMAD.WIDE.U32 R18, R16, c[0x0][0x498], R18 ;  /* 0x0001260010127a25 */ /* 0x000fc800078e0012 */
[----:B------:R-:W-:Y:S01]  /*a900*/  IMAD R12, R12, c[0x0][0x4e8], R5 ;  /* 0x00013a000c0c7a24 */ /* 0x000fe200078e0205 */
[----:B------:R-:W-:Y:S01]  /*a910*/  IADD3 R18, P0, R9, R18, RZ ;  /* 0x0000001209127210 */ /* 0x000fe20007f1e0ff */
[----:B------:R-:W-:-:S04]  /*a920*/  @P1 IMAD.HI.U32 R0, R10, c[0x0][0x4ec], RZ ;  /* 0x00013b000a001a27 */ /* 0x000fc800078e00ff */
[----:B------:R-:W-:Y:S01]  /*a930*/  IMAD R5, R16, c[0x0][0x49c], R13 ;  /* 0x0001270010057a24 */ /* 0x000fe200078e020d */
[----:B------:R-:W-:Y:S01]  /*a940*/  SHF.R.S32.HI R13, RZ, 0x1f, R12 ;  /* 0x0000001fff0d7819 */ /* 0x000fe2000001140c */
[----:B------:R-:W-:Y:S01]  /*a950*/  IMAD.MOV.U32 R9, RZ, RZ, R10 ;  /* 0x000000ffff097224 */ /* 0x000fe200078e000a */
[----:B------:R-:W-:Y:S01]  /*a960*/  @P1 SHF.R.U32.HI R9, RZ, c[0x0][0x4f0], R0 ;  /* 0x00013c00ff091a19 */ /* 0x000fe20000011600 */
[----:B------:R-:W-:Y:S01]  /*a970*/  IMAD.SHL.U32 R0, R11, 0x8, RZ ;  /* 0x000000080b007824 */ /* 0x000fe200078e00ff */
[----:B------:R-:W-:Y:S01]  /*a980*/  IADD3.X R19, R14, R19, R5, P0, !PT ;  /* 0x000000130e137210 */ /* 0x000fe200007fe405 */
[----:B------:R-:W-:Y:S01]  /*a990*/  IMAD R11, R13, c[0x0][0x488], RZ ;  /* 0x000122000d0b7a24 */ /* 0x000fe200078e02ff */
[----:B------:R-:W-:Y:S01]  /*a9a0*/  SHF.L.U32 R5, R6, 0x6, RZ ;  /* 0x0000000606057819 */ /* 0x000fe200000006ff */
[----:B------:R-:W-:Y:S01]  /*a9b0*/  IMAD R15, R15, c[0x0][0x3f0], RZ ;  /* 0x0000fc000f0f7a24 */ /* 0x000fe200078e02ff */
[----:B------:R-:W-:Y:S01]  /*a9c0*/  IADD3 R13, -R9, RZ, RZ ;  /* 0x000000ff090d7210 */ /* 0x000fe20007ffe1ff */
[----:B------:R-:W-:Y:S01]  /*a9d0*/  IMAD.WIDE.U32 R18, R12, c[0x0][0x488], R18 ;  /* 0x000122000c127a25 */ /* 0x000fe200078e0012 */
[----:B------:R-:W-:-:S02]  /*a9e0*/  LOP3.LUT R5, R5, 0x1c0, RZ, 0xc0, !PT ;  /* 0x000001c005057812 */ /* 0x000fc400078ec0ff */
[----:B------:R-:W-:Y:S01]  /*a9f0*/  IADD3 R36, R0, 0x40, RZ ;  /* 0x0000004000247810 */ /* 0x000fe20007ffe0ff */
[----:B------:R-:W-:Y:S01]  /*aa00*/  IMAD R11, R12, c[0x0][0x48c], R11 ;  /* 0x000123000c0b7a24 */ /* 0x000fe200078e020b */
[----:B------:R-:W-:Y:S01]  /*aa10*/  LEA R14, P0, R18, c[0x0][0x450], 0x2 ;  /* 0x00011400120e7a11 */ /* 0x000fe200078010ff */
[C---:B------:R-:W-:Y:S01]  /*aa20*/  IMAD R15, R16.reuse, c[0x0][0x3f4], R15 ;  /* 0x0000fd00100f7a24 */ /* 0x040fe200078e020f */
[----:B------:R-:W-:Y:S01]  /*aa30*/  LOP3.LUT R12, R5, 0x38, R0, 0xf8, !PT ;  /* 0x00000038050c7812 */ /* 0x000fe200078ef800 */
[----:B------:R-:W-:Y:S01]  /*aa40*/  IMAD.IADD R11, R19, 0x1, R11 ;  /* 0x00000001130b7824 */ /* 0x000fe200078e020b */
[----:B------:R-:W-:Y:S01]  /*aa50*/  SHF.R.U32.HI R5, RZ, 0x3, R5 ;  /* 0x00000003ff057819 */ /* 0x000fe20000011605 */
[----:B------:R-:W-:Y:S01]  /*aa60*/  IMAD.WIDE.U32 R16, R16, c[0x0][0x3f0], R20 ;  /* 0x0000fc0010107a25 */ /* 0x000fe200078e0014 */
[----:B------:R-:W-:Y:S02]  /*aa70*/  SHFL.IDX PT, R34, R14, RZ, 0x1c1f ;  /* 0x001c1fff0e227589 */ /* 0x000fe400000e0000 */
[----:B------:R-:W-:Y:S01]  /*aa80*/  LEA.HI.X R11, R18, c[0x0][0x454], R11, 0x2, P0 ;  /* 0x00011500120b7a11 */ /* 0x000fe200000f140b */
[----:B------:R-:W-:Y:S01]  /*aa90*/  IMAD.IADD R15, R17, 0x1, R15 ;  /* 0x00000001110f7824 */ /* 0x000fe200078e020f */
[----:B------:R1:W-:Y:S01]  /*aaa0*/  SHFL.IDX PT, R32, R14, 0x1, 0x1c1f ;  /* 0x003c1f000e207f89 */ /* 0x0003e200000e0000 */
[----:B------:R-:W-:Y:S01]  /*aab0*/  IMAD R17, R37, 0x80, R2 ;  /* 0x0000008025117824 */ /* 0x000fe200078e0202 */
[----:B------:R-:W-:Y:S01]  /*aac0*/  LOP3.LUT R5, R12, R5, RZ, 0x3c, !PT ;  /* 0x000000050c057212 */ /* 0x000fe200078e3cff */
[----:B-----5:R-:W-:Y:S01]  /*aad0*/  IMAD R2, R8, c[0x0][0x4e8], RZ ;  /* 0x00013a0008027a24 */ /* 0x020fe200078e02ff */
[----:B------:R-:W2:Y:S01]  /*aae0*/  SHFL.IDX PT, R35, R11, RZ, 0x1c1f ;  /* 0x001c1fff0b237589 */ /* 0x000ea200000e0000 */
[----:B------:R-:W-:Y:S01]  /*aaf0*/  SHF.R.S32.HI R12, RZ, 0x1f, R9 ;  /* 0x0000001fff0c7819 */ /* 0x000fe20000011409 */
[----:B------:R-:W-:Y:S01]  /*ab00*/  IMAD R13, R13, c[0x0][0x4e8], R10 ;  /* 0x00013a000d0d7a24 */ /* 0x000fe200078e020a */
[C---:B------:R-:W-:Y:S01]  /*ab10*/  IADD3 R19, R17.reuse, 0x8, RZ ;  /* 0x0000000811137810 */ /* 0x040fe20007ffe0ff */
[----:B------:R-:W3:Y:S01]  /*ab20*/  SHFL.IDX PT, R33, R11, 0x1, 0x1c1f ;  /* 0x003c1f000b217f89 */ /* 0x000ee200000e0000 */
[-C--:B------:R-:W-:Y:S01]  /*ab30*/  ISETP.GE.OR P0, PT, R17, R2.reuse, P2 ;  /* 0x000000021100720c */ /* 0x080fe20001706670 */
[----:B------:R-:W-:Y:S01]  /*ab40*/  IMAD R12, R12, c[0x0][0x3e0], RZ ;  /* 0x0000f8000c0c7a24 */ /* 0x000fe200078e02ff */
[----:B------:R-:W-:Y:S01]  /*ab50*/  ISETP.GE.OR P2, PT, R19, R2, P2 ;  /* 0x000000021300720c */ /* 0x000fe20001746670 */
[----:B------:R-:W-:Y:S01]  /*ab60*/  IMAD.SHL.U32 R10, R3, 0x8, RZ ;  /* 0x00000008030a7824 */ /* 0x000fe200078e00ff */
[----:B------:R-:W-:Y:S01]  /*ab70*/  SHF.R.S32.HI R8, RZ, 0x1f, R13 ;  /* 0x0000001fff087819 */ /* 0x000fe2000001140d */
[----:B------:R-:W-:Y:S01]  /*ab80*/  IMAD R12, R9, c[0x0][0x3e4], R12 ;  /* 0x0000f900090c7a24 */ /* 0x000fe200078e020c */
[----:B------:R-:W-:-:S02]  /*ab90*/  LEA R37, R37, R6, 0x7 ;  /* 0x0000000625257211 */ /* 0x000fc400078e38ff */
[----:B------:R-:W-:Y:S01]  /*aba0*/  LOP3.LUT R5, R5, 0x7ffffe00, R10, 0xf8, !PT ;  /* 0x7ffffe0005057812 */ /* 0x000fe200078ef80a */
[----:B------:R-:W-:-:S03]  /*abb0*/  IMAD R8, R8, c[0x0][0x3d8], RZ ;  /* 0x0000f60008087a24 */ /* 0x000fc600078e02ff */
[----:B------:R-:W-:Y:S01]  /*abc0*/  SHF.L.U32 R40, R5, 0x1, RZ ;  /* 0x0000000105287819 */ /* 0x000fe200000006ff */
[----:B------:R-:W-:Y:S01]  /*abd0*/  IMAD R3, R13, c[0x0][0x3dc], R8 ;  /* 0x0000f7000d037a24 */ /* 0x000fe200078e0208 */
[----:B-1----:R-:W-:-:S05]  /*abe0*/  MOV R14, R16 ;  /* 0x00000010000e7202 */ /* 0x002fca0000000f00 */
[----:B------:R-:W-:Y:S01]  /*abf0*/  IMAD.WIDE.U32 R20, R9, c[0x0][0x3e0], R14 ;  /* 0x0000f80009147a25 */ /* 0x000fe200078e000e */
[----:B--2---:R1:W-:Y:S03]  /*ac00*/  @!P0 ST.E [R34.64], R4 ;  /* 0x0000000422008985 */ /* 0x0043e6000c101910 */
[----:B------:R-:W-:Y:S01]  /*ac10*/  IMAD.IADD R21, R21, 0x1, R12 ;  /* 0x0000000115157824 */ /* 0x000fe200078e020c */
[----:B---3--:R1:W-:Y:S03]  /*ac20*/  @!P2 ST.E [R32.64], R7 ;  /* 0x000000072000a985 */ /* 0x0083e6000c101910 */
[----:B------:R-:W-:Y:S01]  /*ac30*/  IMAD.WIDE.U32 R38, R13, c[0x0][0x3d8], R20 ;  /* 0x0000f6000d267a25 */ /* 0x000fe200078e0014 */
[----:B------:R1:W2:Y:S03]  /*ac40*/  LDS.128 R28, [R40+0x1080] ;  /* 0x00108000281c7984 */ /* 0x0002a60000000c00 */
[----:B------:R-:W-:Y:S01]  /*ac50*/  IMAD.IADD R3, R39, 0x1, R3 ;  /* 0x0000000127037824 */ /* 0x000fe200078e0203 */
[----:B------:R1:W3:Y:S01]  /*ac60*/  LDS.128 R24, [R40+0x2080] ;  /* 0x0020800028187984 */ /* 0x0002e20000000c00 */
[----:B------:R-:W-:-:S03]  /*ac70*/  LEA R39, P0, R38, c[0x0][0x380], 0x1 ;  /* 0x0000e00026277a11 */ /* 0x000fc600078008ff */
[----:B------:R1:W4:Y:S01]  /*ac80*/  LDS.128 R20, [R40+0x3080] ;  /* 0x0030800028147984 */ /* 0x0003220000000c00 */
[----:B------:R-:W-:Y:S02]  /*ac90*/  LEA.HI.X R38, R38, c[0x0][0x384], R3, 0x1, P0 ;  /* 0x0000e10026267a11 */ /* 0x000fe400000f0c03 */
[----:B------:R-:W-:Y:S01]  /*aca0*/  ISETP.GE.AND P0, PT, R37, R2, PT ;  /* 0x000000022500720c */ /* 0x000fe20003f06270 */
[----:B------:R1:W1:Y:S04]  /*acb0*/  LDS.128 R16, [R40+0x5080] ;  /* 0x0050800028107984 */ /* 0x0002680000000c00 */
[----:B------:R1:W1:Y:S04]  /*acc0*/  LDS.128 R12, [R40+0x6080] ;  /* 0x00608000280c7984 */ /* 0x0002680000000c00 */
[----:B------:R1:W1:Y:S04]  /*acd0*/  LDS.128 R8, [R40+0x7080] ;  /* 0x0070800028087984 */ /* 0x0002680000000c00 */
[----:B------:R1:W1:Y:S04]  /*ace0*/  SHFL.IDX PT, R42, R39, RZ, 0x181f ;  /* 0x00181fff272a7589 */ /* 0x00026800000e0000 */
[----:B------:R1:W1:Y:S01]  /*acf0*/  SHFL.IDX PT, R43, R38, RZ, 0x181f ;  /* 0x00181fff262b7589 */ /* 0x00026200000e0000 */
[----:B------:R-:W-:Y:S05]  /*ad00*/  @P0 BRA `(.L_x_29) ;  /* 0x000000b000000947 */ /* 0x000fea0003800000 */
[----:B-1----:R-:W1:Y:S01]  /*ad10*/  LDS.128 R32, [R40+0x80] ;  /* 0x0000800028207984 */ /* 0x002e620000000c00 */
[----:B------:R-:W-:-:S02]  /*ad20*/  ISETP.GE.AND P0, PT, R36, c[0x0][0x3c8], PT ;  /* 0x0000f20024007a0c */ /* 0x000fc40003f06270 */
[----:B------:R-:W-:Y:S01]  /*ad30*/  ISETP.GE.AND P1, PT, R0, c[0x0][0x3c8], PT ;  /* 0x0000f20000007a0c */ /* 0x000fe20003f26270 */
[----:B------:R-:W5:Y:S10]  /*ad40*/  LDS.128 R4, [R40+0x4080] ;  /* 0x0040800028047984 */ /* 0x000f740000000c00 */
[----:B------:R-:W-:-:S02]  /*ad50*/  @!P0 SHF.R.S32.HI R3, RZ, 0x1f, R36 ;  /* 0x0000001fff038819 */ /* 0x000fc40000011424 */
[----:B------:R-:W-:Y:S02]  /*ad60*/  @!P1 IMAD.WIDE R44, R0, 0x2, R42 ;  /* 0x00000002002c9825 */ /* 0x000fe400078e022a */
[----:B------:R-:W-:-:S04]  /*ad70*/  @!P0 LEA.HI R3, R3, R36, RZ, 0x3 ;  /* 0x0000002403038211 */ /* 0x000fc800078f18ff */
[----:B------:R-:W-:-:S05]  /*ad80*/  @!P0 LOP3.LUT R3, R3, 0xfffffff8, RZ, 0xc0, !PT ;  /* 0xfffffff803038812 */ /* 0x000fca00078ec0ff */
[----:B------:R-:W-:Y:S01]  /*ad90*/  @!P0 IMAD.WIDE R42, R3, 0x2, R42 ;  /* 0x00000002032a8825 */ /* 0x000fe200078e022a */
[----:B-1----:R1:W-:Y:S04]  /*ada0*/  @!P1 ST.E.128 [R44.64], R32 ;  /* 0x000000202c009985 */ /* 0x0023e8000c101d10 */
[----:B-----5:R1:W-:Y:S02]  /*adb0*/  @!P0 ST.E.128 [R42.64], R4 ;  /* 0x000000042a008985 */ /* 0x0203e4000c101d10 */
.L_x_29:
[----:B------:R-:W-:Y:S05]  /*adc0*/  BSYNC B0 ;  /* 0x0000000000007941 */ /* 0x000fea0003800000 */
.L_x_28:
[----:B------:R-:W-:Y:S01]  /*add0*/  IADD3 R3, R37, 0x20, RZ ;  /* 0x0000002025037810 */ /* 0x000fe20007ffe0ff */
[----:B-1----:R1:W4:Y:S01]  /*ade0*/  SHFL.IDX PT, R5, R38, 0x1, 0x181f ;  /* 0x00381f0026057f89 */ /* 0x00232200000e0000 */
[----:B------:R-:W-:Y:S02]  /*adf0*/  BSSY B0, `(.L_x_30) ;  /* 0x000000d000007945 */ /* 0x000fe40003800000 */
[----:B------:R-:W-:Y:S01]  /*ae00*/  ISETP.GE.AND P0, PT, R3, R2, PT ;  /* 0x000000020300720c */ /* 0x000fe20003f06270 */
[----:B------:R1:W3:-:S12]  /*ae10*/  SHFL.IDX PT, R4, R39, 0x1, 0x181f ;  /* 0x00381f0027047f89 */ /* 0x0002d800000e0000 */
[----:B------:R-:W-:Y:S05]  /*ae20*/  @P0 BRA `(.L_x_31) ;  /* 0x0000009000000947 */ /* 0x000fea0003800000 */
[----:B------:R-:W-:Y:S02]  /*ae30*/  ISETP.GE.AND P0, PT, R36, c[0x0][0x3c8], PT ;  /* 0x0000f20024007a0c */ /* 0x000fe40003f06270 */
[----:B------:R-:W-:-:S11]  /*ae40*/  ISETP.GE.AND P1, PT, R0, c[0x0][0x3c8], PT ;  /* 0x0000f20000007a0c */ /* 0x000fd60003f26270 */
[----:B------:R-:W-:Y:S02]  /*ae50*/  @!P0 SHF.R.S32.HI R3, RZ, 0x1f, R36 ;  /* 0x0000001fff038819 */ /* 0x000fe40000011424 */
[----:B---34-:R-:W-:Y:S02]  /*ae60*/  @!P1 IMAD.WIDE R6, R0, 0x2, R4 ;  /* 0x0000000200069825 */ /* 0x018fe400078e0204 */
[----:B------:R-:W-:-:S03]  /*ae70*/  @!P0 LEA.HI R3, R3, R36, RZ, 0x3 ;  /* 0x0000002403038211 */ /* 0x000fc600078f18ff */
[----:B--2---:R2:W-:Y:S01]  /*ae80*/  @!P1 ST.E.128 [R6.64], R28 ;  /* 0x0000001c06009985 */ /* 0x0045e2000c101d10 */
[----:B------:R-:W-:-:S05]  /*ae90*/  @!P0 LOP3.LUT R3, R3, 0xfffffff8, RZ, 0xc0, !PT ;  /* 0xfffffff803038812 */ /* 0x000fca00078ec0ff */
[----:B------:R-:W-:-:S05]  /*aea0*/  @!P0 IMAD.WIDE R4, R3, 0x2, R4 ;  /* 0x0000000203048825 */ /* 0x000fca00078e0204 */
[----:B------:R2:W-:Y:S02]  /*aeb0*/  @!P0 ST.E.128 [R4.64], R16 ;  /* 0x0000001004008985 */ /* 0x0005e4000c101d10 */
.L_x_31:
[----:B------:R-:W-:Y:S05]  /*aec0*/  BSYNC B0 ;  /* 0x0000000000007941 */ /* 0x000fea0003800000 */
.L_x_30:
[----:B------:R-:W-:Y:S01]  /*aed0*/  IADD3 R3, R37, 0x40, RZ ;  /* 0x0000004025037810 */ /* 0x000fe20007ffe0ff */
[----:B--2-4-:R2:W4:Y:S01]  /*aee0*/  SHFL.IDX PT, R5, R38, 0x2, 0x181f ;  /* 0x00581f0026057f89 */ /* 0x01452200000e0000 */
[----:B------:R-:W-:Y:S02]  /*aef0*/  BSSY B0, `(.L_x_32) ;  /* 0x000000d000007945 */ /* 0x000fe40003800000 */
[----:B------:R-:W-:Y:S01]  /*af00*/  ISETP.GE.AND P0, PT, R3, R2, PT ;  /* 0x000000020300720c */ /* 0x000fe20003f06270 */
[----:B---3--:R2:W3:-:S12]  /*af10*/  SHFL.IDX PT, R4, R39, 0x2, 0x181f ;  /* 0x00581f0027047f89 */ /* 0x0084d800000e0000 */
[----:B------:R-:W-:Y:S05]  /*af20*/  @P0 BRA `(.L_x_33) ;  /* 0x0000009000000947 */ /* 0x000fea0003800000 */
[----:B------:R-:W-:Y:S02]  /*af30*/  ISETP.GE.AND P0, PT, R36, c[0x0][0x3c8], PT ;  /* 0x0000f20024007a0c */ /* 0x000fe40003f06270 */
[----:B------:R-:W-:-:S11]  /*af40*/  ISETP.GE.AND P1, PT, R0, c[0x0][0x3c8], PT ;  /* 0x0000f20000007a0c */ /* 0x000fd60003f26270 */
[----:B------:R-:W-:Y:S02]  /*af50*/  @!P0 SHF.R.S32.HI R3, RZ, 0x1f, R36 ;  /* 0x0000001fff038819 */ /* 0x000fe40000011424 */
[----:B---34-:R-:W-:Y:S02]  /*af60*/  @!P1 IMAD.WIDE R6, R0, 0x2, R4 ;  /* 0x0000000200069825 */ /* 0x018fe400078e0204 */
[----:B------:R-:W-:-:S03]  /*af70*/  @!P0 LEA.HI R3, R3, R36, RZ, 0x3 ;  /* 0x0000002403038211 */ /* 0x000fc600078f18ff */
[----:B------:R3:W-:Y:S01]  /*af80*/  @!P1 ST.E.128 [R6.64], R24 ;  /* 0x0000001806009985 */ /* 0x0007e2000c101d10 */
[----:B------:R-:W-:-:S05]  /*af90*/  @!P0 LOP3.LUT R3, R3, 0xfffffff8, RZ, 0xc0, !PT ;  /* 0xfffffff803038812 */ /* 0x000fca00078ec0ff */
[----:B------:R-:W-:-:S05]  /*afa0*/  @!P0 IMAD.WIDE R4, R3, 0x2, R4 ;  /* 0x0000000203048825 */ /* 0x000fca00078e0204 */
[----:B------:R3:W-:Y:S02]  /*afb0*/  @!P0 ST.E.128 [R4.64], R12 ;  /* 0x0000000c04008985 */ /* 0x0007e4000c101d10 */
.L_x_33:
[----:B------:R-:W-:Y:S05]  /*afc0*/  BSYNC B0 ;  /* 0x0000000000007941 */ /* 0x000fea0003800000 */
.L_x_32:
[----:B------:R-:W-:Y:S01]  /*afd0*/  IADD3 R37, R37, 0x60, RZ ;  /* 0x0000006025257810 */ /* 0x000fe20007ffe0ff */
[----:B---34-:R3:W4:Y:S03]  /*afe0*/  SHFL.IDX PT, R5, R38, 0x3, 0x181f ;  /* 0x00781f0026057f89 */ /* 0x01872600000e0000 */
[----:B------:R-:W-:Y:S01]  /*aff0*/  ISETP.GE.AND P0, PT, R37, R2, PT ;  /* 0x000000022500720c */ /* 0x000fe20003f06270 */
[----:B------:R3:W1:-:S12]  /*b000*/  SHFL.IDX PT, R4, R39, 0x3, 0x181f ;  /* 0x00781f0027047f89 */ /* 0x00065800000e0000 */
[----:B------:R-:W-:Y:S05]  /*b010*/  @P0 EXIT ;  /* 0x000000000000094d */ /* 0x000fea0003800000 */
[----:B------:R-:W-:-:S13]  /*b020*/  ISETP.GE.AND P0, PT, R0, c[0x0][0x3c8], PT ;  /* 0x0000f20000007a0c */ /* 0x000fda0003f06270 */
[----:B-1--4-:R-:W-:-:S05]  /*b030*/  @!P0 IMAD.WIDE R2, R0, 0x2, R4 ;  /* 0x0000000200028825 */ /* 0x012fca00078e0204 */
[----:B------:R1:W-:Y:S01]  /*b040*/  @!P0 ST.E.128 [R2.64], R20 ;  /* 0x0000001402008985 */ /* 0x0003e2000c101d10 */
[----:B------:R-:W-:-:S13]  /*b050*/  ISETP.GE.AND P0, PT, R36, c[0x0][0x3c8], PT ;  /* 0x0000f20024007a0c */ /* 0x000fda0003f06270 */
[----:B------:R-:W-:Y:S05]  /*b060*/  @P0 EXIT ;  /* 0x000000000000094d */ /* 0x000fea0003800000 */
[----:B-1----:R-:W-:-:S04]  /*b070*/  SHF.R.S32.HI R3, RZ, 0x1f, R36 ;  /* 0x0000001fff037819 */ /* 0x002fc80000011424 */
[----:B------:R-:W-:-:S04]  /*b080*/  LEA.HI R3, R3, R36, RZ, 0x3 ;  /* 0x0000002403037211 */ /* 0x000fc800078f18ff */
[----:B------:R-:W-:-:S05]  /*b090*/  LOP3.LUT R3, R3, 0xfffffff8, RZ, 0xc0, !PT ;  /* 0xfffffff803037812 */ /* 0x000fca00078ec0ff */
[----:B------:R-:W-:-:S05]  /*b0a0*/  IMAD.WIDE R4, R3, 0x2, R4 ;  /* 0x0000000203047825 */ /* 0x000fca00078e0204 */
[----:B------:R-:W-:Y:S01]  /*b0b0*/  ST.E.128 [R4.64], R8 ;  /* 0x0000000804007985 */ /* 0x000fe2000c101d10 */
[----:B------:R-:W-:Y:S05]  /*b0c0*/  EXIT ;  /* 0x000000000000794d */ /* 0x000fea0003800000 */
.L_x_26:
[----:B------:R-:W-:Y:S01]  /*b0d0*/  ISETP.NE.U32.AND P0, PT, RZ, c[0x0][0x508], PT ;  /* 0x00014200ff007a0c */ /* 0x000fe20003f05070 */
[----:B------:R-:W-:Y:S01]  /*b0e0*/  IMAD.MOV.U32 R7, RZ, RZ, 0x4 ;  /* 0x00000004ff077424 */ /* 0x000fe200078e00ff */
[----:B------:R-:W-:Y:S02]  /*b0f0*/  ISETP.NE.U32.AND P1, PT, RZ, c[0x0][0x500], PT ;  /* 0x00014000ff007a0c */ /* 0x000fe40003f25070 */
[----:B------:R-:W-:Y:S01]  /*b100*/  ISETP.NE.AND.EX P0, PT, RZ, c[0x0][0x50c], PT, P0 ;  /* 0x00014300ff007a0c */ /* 0x000fe20003f05300 */
[----:B------:R-:W-:Y:S01]  /*b110*/  IMAD.WIDE R4, R244, R7, c[0x0][0x500] ;  /* 0x00014000f4047625 */ /* 0x000fe200078e0207 */
[----:B------:R-:W-:-:S03]  /*b120*/  ISETP.NE.AND.EX P1, PT, RZ, c[0x0][0x504], PT, P1 ;  /* 0x00014100ff007a0c */ /* 0x000fc60003f25310 */
[----:B------:R-:W-:-:S08]  /*b130*/  IMAD.MOV.U32 R2, RZ, RZ, c[0x0][0x388] ;  /* 0x0000e200ff027624 */ /* 0x000fd000078e00ff */
[----:B------:R-:W-:Y:S02]  /*b140*/  @P0 IMAD.WIDE R6, R244, R7, c[0x0][0x508] ;  /* 0x00014200f4060625 */ /* 0x000fe400078e0207 */
[----:B------:R-:W2:Y:S04]  /*b150*/  @P1 LDG.E R3, [R4.64] ;  /* 0x0000001004031981 */ /* 0x000ea8000c1e1900 */
[----:B------:R1:W5:Y:S01]  /*b160*/  @P0 LDG.E R2, [R6.64] ;  /* 0x0000001006020981 */ /* 0x000362000c1e1900 */
[----:B------:R-:W-:Y:S02]  /*b170*/  CS2R R12, SRZ ;  /* 0x00000000000c7805 */ /* 0x000fe4000001ff00 */
[--C-:B--2---:R-:W-:Y:S01]  /*b180*/  @P1 SHF.R.S32.HI R13, RZ, 0x1f, R3.reuse ;  /* 0x0000001fff0d1819 */ /* 0x104fe20000011403 */
[----:B------:R-:W-:Y:S01]  /*b190*/  @P1 IMAD.MOV.U32 R12, RZ, RZ, R3 ;  /* 0x000000ffff0c1224 */ /* 0x000fe200078e0003 */
[----:B------:R-:W-:Y:S05]  /*b1a0*/  @P0 BRA `(.L_x_34) ;  /* 0x0000004000000947 */ /* 0x000fea0003800000 */
[----:B-1----:R-:W-:Y:S05]  /*b1b0*/  @!P1 BRA `(.L_x_34) ;  /* 0x0000003000009947 */ /* 0x002fea0003800000 */
[----:B-----5:R-:W2:Y:S04]  /*b1c0*/  LDG.E R2, [R4.64] ;  /* 0x0000001004027981 */ /* 0x020ea8000c1e1900 */
[----:B------:R-:W2:Y:S02]  /*b1d0*/  LDG.E R3, [R4.64+0x4] ;  /* 0x0000041004037981 */ /* 0x000ea4000c1e1900 */
[----:B--2---:R-:W-:-:S02]  /*b1e0*/  IADD3 R2, -R2, R3, RZ ;  /* 0x0000000302027210 */ /* 0x004fc40007ffe1ff */
.L_x_34:
[----:B-1----:R-:W1:Y:S01]  /*b1f0*/  S2R R0, SR_TID.X ;  /* 0x0000000000007919 */ /* 0x002e620000002100 */
[----:B------:R-:W-:Y:S01]  /*b200*/  SHF.R.S32.HI R9, RZ, 0x1f, R244 ;  /* 0x0000001fff097819 */ /* 0x000fe200000114f4 */
[----:B------:R-:W-:Y:S01]  /*b210*/  BSSY B0, `(.L_x_35) ;  /* 0x0000028000007945 */ /* 0x000fe20003800000 */
[----:B------:R-:W-:-:S02]  /*b220*/  SEL R244, R244, RZ, !P1 ;  /* 0x000000fff4f47207 */ /* 0x000fc40004800000 */
[----:B------:R-:W-:Y:S02]  /*b230*/  SEL R9, R9, RZ, !P1 ;  /* 0x000000ff09097207 */ /* 0x000fe40004800000 */
[----:B-1----:R-:W-:-:S13]  /*b240*/  ISETP.GE.AND P0, PT, R0, 0x80, PT ;  /* 0x000000800000780c */ /* 0x002fda0003f06270 */
[----:B------:R-:W-:Y:S05]  /*b250*/  @P0 BRA `(.L_x_36) ;  /* 0x0000023000000947 */ /* 0x000fea0003800000 */
[----:B------:R-:W1:Y:S01]  /*b260*/  S2R R7, SR_CTAID.X ;  /* 0x0000000000077919 */ /* 0x000e620000002500 */
[----:B-----5:R-:W-:Y:S01]  /*b270*/  IMAD R4, R2, c[0x0][0x4e8], RZ ;  /* 0x00013a0002047a24 */ /* 0x020fe200078e02ff */
[----:B-1----:R-:W-:-:S04]  /*b280*/  LEA R7, R7, R0, 0x7 ;  /* 0x0000000007077211 */ /* 0x002fc800078e38ff */
[----:B------:R-:W-:-:S13]  /*b290*/  ISETP.GE.AND P0, PT, R7, R4, PT ;  /* 0x000000040700720c */ /* 0x000fda0003f06270 */
[----:B------:R-:W-:Y:S05]  /*b2a0*/  @P0 BRA `(.L_x_36) ;  /* 0x000001e000000947 */ /* 0x000fea0003800000 */
[----:B------:R-:W1:Y:S01]  /*b2b0*/  S2R R4, SR_CTAID.Y ;  /* 0x0000000000047919 */ /* 0x000e620000002600 */
[----:B------:R-:W-:Y:S01]  /*b2c0*/  MOV R3, c[0x0][0x4e8] ;  /* 0x00013a0000037a02 */ /* 0x000fe20000000f00 */
[----:B------:R-:W-:Y:S01]  /*b2d0*/  IMAD.MOV.U32 R11, RZ, RZ, R13 ;  /* 0x000000ffff0b7224 */ /* 0x000fe200078e000d */
[----:B------:R-:W-:Y:S01]  /*b2e0*/  MOV R10, R12 ;  /* 0x0000000c000a7202 */ /* 0x000fe20000000f00 */
[----:B------:R-:W-:Y:S01]  /*b2f0*/  IMAD.MOV.U32 R6, RZ, RZ, R7 ;  /* 0x000000ffff067224 */ /* 0x000fe200078e0007 */
[----:B------:R-:W-:-:S13]  /*b300*/  ISETP.NE.AND P0, PT, R3, 0x1, PT ;  /* 0x000000010300780c */ /* 0x000fda0003f05270 */
[----:B------:R-:W-:-:S05]  /*b310*/  @P0 IMAD.HI.U32 R5, R7, c[0x0][0x4ec], RZ ;  /* 0x00013b0007050a27 */ /* 0x000fca00078e00ff */
[----:B------:R-:W-:Y:S01]  /*b320*/  @P0 SHF.R.U32.HI R6, RZ, c[0x0][0x4f0], R5 ;  /* 0x00013c00ff060a19 */ /* 0x000fe20000011605 */
[----:B-1----:R-:W-:Y:S01]  /*b330*/  IMAD.WIDE.U32 R10, R4, c[0x0][0x490], R10 ;  /* 0x00012400040a7a25 */ /* 0x002fe200078e000a */
[----:B------:R-:W-:Y:S02]  /*b340*/  SHF.R.S32.HI R3, RZ, 0x1f, R4 ;  /* 0x0000001fff037819 */ /* 0x000fe40000011404 */
[----:B------:R-:W-:-:S03]  /*b350*/  SHF.R.S32.HI R8, RZ, 0x1f, R6 ;  /* 0x0000001fff087819 */ /* 0x000fc60000011406 */
[----:B------:R-:W-:-:S04]  /*b360*/  IMAD R3, R3, c[0x0][0x490], RZ ;  /* 0x0001240003037a24 */ /* 0x000fc800078e02ff */
[----:B------:R-:W-:Y:S01]  /*b370*/  IMAD R3, R4, c[0x0][0x494], R3 ;  /* 0x0001250004037a24 */ /* 0x000fe200078e0203 */
[----:B------:R-:W-:-:S03]  /*b380*/  IADD3 R4, -R6, RZ, RZ ;  /* 0x000000ff06047210 */ /* 0x000fc60007ffe1ff */
[----:B------:R-:W-:Y:S02]  /*b390*/  IMAD.IADD R11, R3, 0x1, R11 ;  /* 0x00000001030b7824 */ /* 0x000fe400078e020b */
[----:B------:R-:W-:Y:S02]  /*b3a0*/  IMAD R3, R9, c[0x0][0x498], RZ ;  /* 0x0001260009037a24 */ /* 0x000fe400078e02ff */
[----:B------:R-:W-:Y:S02]  /*b3b0*/  IMAD R4, R4, c[0x0][0x4e8], R7 ;  /* 0x00013a0004047a24 */ /* 0x000fe400078e0207 */
[----:B------:R-:W-:-:S03]  /*b3c0*/  IMAD.WIDE.U32 R10, R244, c[0x0][0x498], R10 ;  /* 0x00012600f40a7a25 */ /* 0x000fc600078e000a */
[----:B------:R-:W-:Y:S01]  /*b3d0*/  SHF.R.S32.HI R5, RZ, 0x1f, R4 ;  /* 0x0000001fff057819 */ /* 0x000fe20000011404 */
[----:B------:R-:W-:Y:S01]  /*b3e0*/  IMAD R3, R244, c[0x0][0x49c], R3 ;  /* 0x00012700f4037a24 */ /* 0x000fe200078e0203 */
[----:B------:R-:W-:-:S03]  /*b3f0*/  IADD3 R6, P0, R6, R10, RZ ;  /* 0x0000000a06067210 */ /* 0x000fc60007f1e0ff */
[----:B------:R-:W-:Y:S01]  /*b400*/  IMAD R5, R5, c[0x0][0x488], RZ ;  /* 0x0001220005057a24 */ /* 0x000fe200078e02ff */
[----:B------:R-:W-:Y:S02]  /*b410*/  IADD3.X R7, R8, R11, R3, P0, !PT ;  /* 0x0000000b08077210 */ /* 0x000fe400007fe403 */
[----:B------:R-:W-:Y:S01]  /*b420*/  MOV R3, 0xff800000 ;  /* 0xff80000000037802 */ /* 0x000fe20000000f00 */
[C---:B------:R-:W-:Y:S02]  /*b430*/  IMAD R5, R4.reuse, c[0x0][0x48c], R5 ;  /* 0x0001230004057a24 */ /* 0x040fe400078e0205 */
[----:B------:R-:W-:-:S05]  /*b440*/  IMAD.WIDE.U32 R6, R4, c[0x0][0x488], R6 ;  /* 0x0001220004067a25 */ /* 0x000fca00078e0006 */
[----:B------:R-:W-:Y:S02]  /*b450*/  IADD3 R5, R7, R5, RZ ;  /* 0x0000000507057210 */ /* 0x000fe40007ffe0ff */
[----:B------:R-:W-:-:S04]  /*b460*/  LEA R4, P0, R6, c[0x0][0x450], 0x2 ;  /* 0x0001140006047a11 */ /* 0x000fc800078010ff */
[----:B------:R-:W-:-:S05]  /*b470*/  LEA.HI.X R5, R6, c[0x0][0x454], R5, 0x2, P0 ;  /* 0x0001150006057a11 */ /* 0x000fca00000f1405 */
[----:B------:R1:W-:Y:S04]  /*b480*/  STG.E [R4.64], R3 ;  /* 0x0000000304007986 */ /* 0x0003e8000c101910 */
.L_x_36:
[----:B------:R-:W-:Y:S05]  /*b490*/  BSYNC B0 ;  /* 0x0000000000007941 */ /* 0x000fea0003800000 */
.L_x_35:
[----:B------:R-:W2:Y:S01]  /*b4a0*/  S2R R7, SR_CTAID.Y ;  /* 0x0000000000077919 */ /* 0x000ea20000002600 */
[----:B-1----:R-:W-:Y:S01]  /*b4b0*/  SHF.R.S32.HI R3, RZ, 0x1f, R0 ;  /* 0x0000001fff037819 */ /* 0x002fe20000011400 */
[----:B------:R-:W-:Y:S01]  /*b4c0*/  IMAD R5, R13, c[0x0][0x3a0], RZ ;  /* 0x0000e8000d057a24 */ /* 0x000fe200078e02ff */
[----:B------:R-:W-:Y:S01]  /*b4d0*/  BSSY B0, `(.L_x_37) ;  /* 0x0000038000007945 */ /* 0x000fe20003800000 */
[----:B------:R-:W1:Y:S01]  /*b4e0*/  S2R R8, SR_CTAID.X ;  /* 0x0000000000087919 */ /* 0x000e620000002500 */
[----:B------:R-:W-:Y:S01]  /*b4f0*/  LEA.HI R4, R3, R0, RZ, 0x3 ;  /* 0x0000000003047211 */ /* 0x000fe200078f18ff */
[C---:B------:R-:W-:Y:S01]  /*b500*/  IMAD R10, R12.reuse, c[0x0][0x3a4], R5 ;  /* 0x0000e9000c0a7a24 */ /* 0x040fe200078e0205 */
[----:B------:R-:W-:Y:S01]  /*b510*/  MOV R3, c[0x0][0x4e8] ;  /* 0x00013a0000037a02 */ /* 0x000fe20000000f00 */
[----:B------:R-:W-:Y:S01]  /*b520*/  IMAD.WIDE.U32 R12, R12, c[0x0][0x3a0], RZ ;  /* 0x0000e8000c0c7a25 */ /* 0x000fe200078e00ff */
[----:B------:R-:W-:Y:S02]  /*b530*/  LOP3.LUT R5, R4, 0xfffffff8, RZ, 0xc0, !PT ;  /* 0xfffffff804057812 */ /* 0x000fe400078ec0ff */
[----:B------:R-:W-:Y:S01]  /*b540*/  ISETP.NE.AND P0, PT, R3, 0x1, PT ;  /* 0x000000010300780c */ /* 0x000fe20003f05270 */
[----:B------:R-:W-:Y:S01]  /*b550*/  IMAD R9, R9, c[0x0][0x3f0], RZ ;  /* 0x0000fc0009097a24 */ /* 0x000fe200078e02ff */
[----:B------:R-:W-:Y:S01]  /*b560*/  SHF.R.S32.HI R4, RZ, 0x3, R4 ;  /* 0x00000003ff047819 */ /* 0x000fe20000011404 */
[----:B------:R-:W-:Y:S01]  /*b570*/  IMAD.IADD R5, R0, 0x1, -R5 ;  /* 0x0000000100057824 */ /* 0x000fe200078e0a05 */
[----:B------:R-:W-:Y:S01]  /*b580*/  IADD3 R13, R13, R10, RZ ;  /* 0x0000000a0d0d7210 */ /* 0x000fe20007ffe0ff */
[----:B------:R-:W-:-:S02]  /*b590*/  IMAD R9, R244, c[0x0][0x3f4], R9 ;  /* 0x0000fd00f4097a24 */ /* 0x000fc400078e0209 */
[----:B-----5:R-:W-:Y:S01]  /*b5a0*/  IMAD R2, R2, c[0x0][0x4e8], RZ ;  /* 0x00013a0002027a24 */ /* 0x020fe200078e02ff */
[C---:B------:R-:W-:Y:S02]  /*b5b0*/  LEA R3, R5.reuse, R4, 0x5 ;  /* 0x0000000405037211 */ /* 0x040fe400078e28ff */
[----:B------:R-:W-:Y:S02]  /*b5c0*/  SHF.L.U32 R5, R5, 0x3, RZ ;  /* 0x0000000305057819 */ /* 0x000fe400000006ff */
[----:B--2---:R-:W-:Y:S01]  /*b5d0*/  SHF.R.S32.HI R6, RZ, 0x1f, R7 ;  /* 0x0000001fff067819 */ /* 0x004fe20000011407 */
[----:B------:R-:W-:-:S04]  /*b5e0*/  IMAD.WIDE.U32 R12, R7, c[0x0][0x3e8], R12 ;  /* 0x0000fa00070c7a25 */ /* 0x000fc800078e000c */
[----:B------:R-:W-:Y:S02]  /*b5f0*/  IMAD R6, R6, c[0x0][0x3e8], RZ ;  /* 0x0000fa0006067a24 */ /* 0x000fe400078e02ff */
[----:B-1----:R-:W-:Y:S02]  /*b600*/  IMAD R3, R8, 0x80, R3 ;  /* 0x0000008008037824 */ /* 0x002fe400078e0203 */
[----:B------:R-:W-:Y:S02]  /*b610*/  IMAD R6, R7, c[0x0][0x3ec], R6 ;  /* 0x0000fb0007067a24 */ /* 0x000fe400078e0206 */
[----:B------:R-:W-:-:S03]  /*b620*/  @P0 IMAD.HI.U32 R0, R3, c[0x0][0x4ec], RZ ;  /* 0x00013b0003000a27 */ /* 0x000fc600078e00ff */
[----:B------:R-:W-:Y:S02]  /*b630*/  IADD3 R13, R6, R13, RZ ;  /* 0x0000000d060d7210 */ /* 0x000fe40007ffe0ff */
[----:B------:R-:W-:Y:S02]  /*b640*/  MOV R6, R3 ;  /* 0x0000000300067202 */ /* 0x000fe40000000f00 */
[----:B------:R-:W-:Y:S01]  /*b650*/  @P0 SHF.R.U32.HI R6, RZ, c[0x0][0x4f0], R0 ;  /* 0x00013c00ff060a19 */ /* 0x000fe20000011600 */
[----:B------:R-:W-:-:S03]  /*b660*/  IMAD.WIDE.U32 R12, R244, c[0x0][0x3f0], R12 ;  /* 0x0000fc00f40c7a25 */ /* 0x000fc600078e000c */
[--C-:B------:R-:W-:Y:S01]  /*b670*/  SHF.R.S32.HI R7, RZ, 0x1f, R6.reuse ;  /* 0x0000001fff077819 */ /* 0x100fe20000011406 */
[----:B------:R-:W-:Y:S01]  /*b680*/  IMAD.MOV R0, RZ, RZ, -R6 ;  /* 0x000000ffff007224 */ /* 0x000fe200078e0a06 */
[----:B------:R-:W-:Y:S02]  /*b690*/  IADD3 R13, R13, R9, RZ ;  /* 0x000000090d0d7210 */ /* 0x000fe40007ffe0ff */
[----:B------:R-:W-:Y:S01]  /*b6a0*/  LEA R9, R8, R4, 0x7 ;  /* 0x0000000408097211 */ /* 0x000fe200078e38ff */
[----:B------:R-:W-:Y:S01]  /*b6b0*/  IMAD R7, R7, c[0x0][0x3e0], RZ ;  /* 0x0000f80007077a24 */ /* 0x000fe200078e02ff */
[----:B------:R-:W-:Y:S01]  /*b6c0*/  IADD3 R4, R5, 0x40, RZ ;  /* 0x0000004005047810 */ /* 0x000fe20007ffe0ff */
[----:B------:R-:W-:Y:S02]  /*b6d0*/  IMAD R0, R0, c[0x0][0x4e8], R3 ;  /* 0x00013a0000007a24 */ /* 0x000fe400078e0203 */
[----:B------:R-:W-:-:S03]  /*b6e0*/  IMAD.WIDE.U32 R12, R6, c[0x0][0x3e0], R12 ;  /* 0x0000f800060c7a25 */ /* 0x000fc600078e000c */
[----:B------:R-:W-:Y:S01]  /*b6f0*/  SHF.R.S32.HI R3, RZ, 0x1f, R0 ;  /* 0x0000001fff037819 */ /* 0x000fe20000011400 */
[----:B------:R-:W-:-:S04]  /*b700*/  IMAD R7, R6, c[0x0][0x3e4], R7 ;  /* 0x0000f90006077a24 */ /* 0x000fc800078e0207 */
[----:B------:R-:W-:Y:S01]  /*b710*/  IMAD R3, R3, c[0x0][0x3d8], RZ ;  /* 0x0000f60003037a24 */ /* 0x000fe200078e02ff */
[----:B------:R-:W-:-:S03]  /*b720*/  IADD3 R13, R13, R7, RZ ;  /* 0x000000070d0d7210 */ /* 0x000fc60007ffe0ff */
[C---:B------:R-:W-:Y:S02]  /*b730*/  IMAD R3, R0.reuse, c[0x0][0x3dc], R3 ;  /* 0x0000f70000037a24 */ /* 0x040fe400078e0203 */
[----:B------:R-:W-:-:S04]  /*b740*/  IMAD.WIDE.U32 R12, R0, c[0x0][0x3d8], R12 ;  /* 0x0000f600000c7a25 */ /* 0x000fc800078e000c */
[----:B------:R-:W-:Y:S01]  /*b750*/  IMAD.IADD R7, R13, 0x1, R3 ;  /* 0x000000010d077824 */ /* 0x000fe200078e0203 */
[----:B------:R-:W-:-:S04]  /*b760*/  LEA R3, P0, R12, c[0x0][0x380], 0x1 ;  /* 0x0000e0000c037a11 */ /* 0x000fc800078008ff */
[----:B------:R-:W-:Y:S01]  /*b770*/  LEA.HI.X R0, R12, c[0x0][0x384], R7, 0x1, P0 ;  /* 0x0000e1000c007a11 */ /* 0x000fe200000f0c07 */
[----:B------:R1:W2:Y:S01]  /*b780*/  SHFL.IDX PT, R6, R3, RZ, 0x181f ;  /* 0x00181fff03067589 */ /* 0x0002a200000e0000 */
[----:B------:R-:W-:-:S03]  /*b790*/  ISETP.GE.AND P0, PT, R9, R2, PT ;  /* 0x000000020900720c */ /* 0x000fc60003f06270 */
[----:B------:R1:W3:Y:S10]  /*b7a0*/  SHFL.IDX PT, R7, R0, RZ, 0x181f ;  /* 0x00181fff00077589 */ /* 0x0002f400000e0000 */
[----:B------:R-:W-:Y:S05]  /*b7b0*/  @P0 BRA `(.L_x_38) ;  /* 0x0000009000000947 */ /* 0x000fea0003800000 */
[----:B------:R-:W-:Y:S02]  /*b7c0*/  ISETP.GE.AND P0, PT, R4, c[0x0][0x3c8], PT ;  /* 0x0000f20004007a0c */ /* 0x000fe40003f06270 */
[----:B------:R-:W-:-:S11]  /*b7d0*/  ISETP.GE.AND P1, PT, R5, c[0x0][0x3c8], PT ;  /* 0x0000f20005007a0c */ /* 0x000fd60003f26270 */
[----:B------:R-:W-:Y:S02]  /*b7e0*/  @!P0 SHF.R.S32.HI R11, RZ, 0x1f, R4 ;  /* 0x0000001fff0b8819 */ /* 0x000fe40000011404 */
[----:B--23--:R-:W-:Y:S02]  /*b7f0*/  @!P1 IMAD.WIDE R12, R5, 0x2, R6 ;  /* 0x00000002050c9825 */ /* 0x00cfe400078e0206 */
[----:B------:R-:W-:-:S03]  /*b800*/  @!P0 LEA.HI R11, R11, R4, RZ, 0x3 ;  /* 0x000000040b0b8211 */ /* 0x000fc600078f18ff */
[----:B------:R2:W-:Y:S01]  /*b810*/  @!P1 ST.E.128 [R12.64], RZ ;  /* 0x000000ff0c009985 */ /* 0x0005e2000c101d10 */
[----:B------:R-:W-:-:S05]  /*b820*/  @!P0 LOP3.LUT R11, R11, 0xfffffff8, RZ, 0xc0, !PT ;  /* 0xfffffff80b0b8812 */ /* 0x000fca00078ec0ff */
[----:B------:R-:W-:-:S05]  /*b830*/  @!P0 IMAD.WIDE R6, R11, 0x2, R6 ;  /* 0x000000020b068825 */ /* 0x000fca00078e0206 */
[----:B------:R2:W-:Y:S02]  /*b840*/  @!P0 ST.E.128 [R6.64], RZ ;  /* 0x000000ff06008985 */ /* 0x0005e4000c101d10 */
.L_x_38:
[----:B------:R-:W-:Y:S05]  /*b850*/  BSYNC B0 ;  /* 0x0000000000007941 */ /* 0x000fea0003800000 */
.L_x_37:
[----:B--23--:R-:W-:Y:S01]  /*b860*/  IADD3 R7, R9, 0x20, RZ ;  /* 0x0000002009077810 */ /* 0x00cfe20007ffe0ff */
[----:B------:R2:W3:Y:S01]  /*b870*/  SHFL.IDX PT, R11, R0, 0x1, 0x181f ;  /* 0x00381f00000b7f89 */ /* 0x0004e200000e0000 */
[----:B------:R-:W-:Y:S02]  /*b880*/  BSSY B0, `(.L_x_39) ;  /* 0x000000d000007945 */ /* 0x000fe40003800000 */
[----:B------:R-:W-:Y:S01]  /*b890*/  ISETP.GE.AND P0, PT, R7, R2, PT ;  /* 0x000000020700720c */ /* 0x000fe20003f06270 */
[----:B------:R2:W4:-:S12]  /*b8a0*/  SHFL.IDX PT, R10, R3, 0x1, 0x181f ;  /* 0x00381f00030a7f89 */ /* 0x00051800000e0000 */
[----:B------:R-:W-:Y:S05]  /*b8b0*/  @P0 BRA `(.L_x_40) ;  /* 0x0000009000000947 */ /* 0x000fea0003800000 */
[----:B------:R-:W-:Y:S02]  /*b8c0*/  ISETP.GE.AND P0, PT, R4, c[0x0][0x3c8], PT ;  /* 0x0000f20004007a0c */ /* 0x000fe40003f06270 */
[----:B------:R-:W-:-:S11]  /*b8d0*/  ISETP.GE.AND P1, PT, R5, c[0x0][0x3c8], PT ;  /* 0x0000f20005007a0c */ /* 0x000fd60003f26270 */
[----:B------:R-:W-:Y:S02]  /*b8e0*/  @!P0 SHF.R.S32.HI R7, RZ, 0x1f, R4 ;  /* 0x0000001fff078819 */ /* 0x000fe40000011404 */
[----:B---34-:R-:W-:Y:S02]  /*b8f0*/  @!P1 IMAD.WIDE R12, R5, 0x2, R10 ;  /* 0x00000002050c9825 */ /* 0x018fe400078e020a */
[----:B------:R-:W-:-:S03]  /*b900*/  @!P0 LEA.HI R6, R7, R4, RZ, 0x3 ;  /* 0x0000000407068211 */ /* 0x000fc600078f18ff */
[----:B------:R3:W-:Y:S01]  /*b910*/  @!P1 ST.E.128 [R12.64], RZ ;  /* 0x000000ff0c009985 */ /* 0x0007e2000c101d10 */
[----:B------:R-:W-:-:S05]  /*b920*/  @!P0 LOP3.LUT R6, R6, 0xfffffff8, RZ, 0xc0, !PT ;  /* 0xfffffff806068812 */ /* 0x000fca00078ec0ff */
[----:B------:R-:W-:-:S05]  /*b930*/  @!P0 IMAD.WIDE R6, R6, 0x2, R10 ;  /* 0x0000000206068825 */ /* 0x000fca00078e020a */
[----:B------:R3:W-:Y:S02]  /*b940*/  @!P0 ST.E.128 [R6.64], RZ ;  /* 0x000000ff06008985 */ /* 0x0007e4000c101d10 */
.L_x_40:
[----:B------:R-:W-:Y:S05]  /*b950*/  BSYNC B0 ;  /* 0x0000000000007941 */ /* 0x000fea0003800000 */
.L_x_39:
[----:B---3--:R-:W-:Y:S01]  /*b960*/  IADD3 R7, R9, 0x40, RZ ;  /* 0x0000004009077810 */ /* 0x008fe20007ffe0ff */
[----:B------:R3:W1:Y:S01]  /*b970*/  SHFL.IDX PT, R11, R0, 0x2, 0x181f ;  /* 0x00581f00000b7f89 */ /* 0x00066200000e0000 */
[----:B------:R-:W-:Y:S02]  /*b980*/  BSSY B0, `(.L_x_41) ;  /* 0x000000d000007945 */ /* 0x000fe40003800000 */
[----:B------:R-:W-:Y:S01]  /*b990*/  ISETP.GE.AND P0, PT, R7, R2, PT ;  /* 0x000000020700720c */ /* 0x000fe20003f06270 */
[----:B----4-:R3:W4:-:S12]  /*b9a0*/  SHFL.IDX PT, R10, R3, 0x2, 0x181f ;  /* 0x00581f00030a7f89 */ /* 0x01071800000e0000 */
[----:B------:R-:W-:Y:S05]  /*b9b0*/  @P0 BRA `(.L_x_42) ;  /* 0x0000009000000947 */ /* 0x000fea0003800000 */
[----:B------:R-:W-:Y:S02]  /*b9c0*/  ISETP.GE.AND P0, PT, R4, c[0x0][0x3c8], PT ;  /* 0x0000f20004007a0c */ /* 0x000fe40003f06270 */
[----:B------:R-:W-:-:S11]  /*b9d0*/  ISETP.GE.AND P1, PT, R5, c[0x0][0x3c8], PT ;  /* 0x0000f20005007a0c */ /* 0x000fd60003f26270 */
[----:B------:R-:W-:Y:S02]  /*b9e0*/  @!P0 SHF.R.S32.HI R7, RZ, 0x1f, R4 ;  /* 0x0000001fff078819 */ /* 0x000fe40000011404 */
[----:B-1--4-:R-:W-:Y:S02]  /*b9f0*/  @!P1 IMAD.WIDE R12, R5, 0x2, R10 ;  /* 0x00000002050c9825 */ /* 0x012fe400078e020a */
[----:B------:R-:W-:-:S03]  /*ba00*/  @!P0 LEA.HI R6, R7, R4, RZ, 0x3 ;  /* 0x0000000407068211 */ /* 0x000fc600078f18ff */
[----:B------:R1:W-:Y:S01]  /*ba10*/  @!P1 ST.E.128 [R12.64], RZ ;  /* 0x000000ff0c009985 */ /* 0x0003e2000c101d10 */
[----:B------:R-:W-:-:S05]  /*ba20*/  @!P0 LOP3.LUT R6, R6, 0xfffffff8, RZ, 0xc0, !PT ;  /* 0xfffffff806068812 */ /* 0x000fca00078ec0ff */
[----:B------:R-:W-:-:S05]  /*ba30*/  @!P0 IMAD.WIDE R6, R6, 0x2, R10 ;  /* 0x0000000206068825 */ /* 0x000fca00078e020a */
[----:B------:R1:W-:Y:S02]  /*ba40*/  @!P0 ST.E.128 [R6.64], RZ ;  /* 0x000000ff06008985 */ /* 0x0003e4000c101d10 */
.L_x_42:
[----:B------:R-:W-:Y:S05]  /*ba50*/  BSYNC B0 ;  /* 0x0000000000007941 */ /* 0x000fea0003800000 */
.L_x_41:
[----:B------:R-:W-:Y:S01]  /*ba60*/  IADD3 R9, R9, 0x60, RZ ;  /* 0x0000006009097810 */ /* 0x000fe20007ffe0ff */
[----:B-1----:R1:W2:Y:S03]  /*ba70*/  SHFL.IDX PT, R7, R0, 0x3, 0x181f ;  /* 0x00781f0000077f89 */ /* 0x0022a600000e0000 */
[----:B------:R-:W-:Y:S01]  /*ba80*/  ISETP.GE.AND P0, PT, R9, R2, PT ;  /* 0x000000020900720c */ /* 0x000fe20003f06270 */
[----:B------:R1:W3:-:S12]  /*ba90*/  SHFL.IDX PT, R6, R3, 0x3, 0x181f ;  /* 0x00781f0003067f89 */ /* 0x0002d800000e0000 */
[----:B------:R-:W-:Y:S05]  /*baa0*/  @P0 EXIT ;  /* 0x000000000000094d */ /* 0x000fea0003800000 */
[----:B------:R-:W-:-:S13]  /*bab0*/  ISETP.GE.AND P0, PT, R5, c[0x0][0x3c8], PT ;  /* 0x0000f20005007a0c */ /* 0x000fda0003f06270 */
[----:B-123--:R-:W-:-:S05]  /*bac0*/  @!P0 IMAD.WIDE R2, R5, 0x2, R6 ;  /* 0x0000000205028825 */ /* 0x00efca00078e0206 */
[----:B------:R1:W-:Y:S01]  /*bad0*/  @!P0 ST.E.128 [R2.64], RZ ;  /* 0x000000ff02008985 */ /* 0x0003e2000c101d10 */
[----:B------:R-:W-:-:S13]  /*bae0*/  ISETP.GE.AND P0, PT, R4, c[0x0][0x3c8], PT ;  /* 0x0000f20004007a0c */ /* 0x000fda0003f06270 */
[----:B------:R-:W-:Y:S05]  /*baf0*/  @P0 EXIT ;  /* 0x000000000000094d */ /* 0x000fea0003800000 */
[----:B-1----:R-:W-:-:S04]  /*bb00*/  SHF.R.S32.HI R3, RZ, 0x1f, R4 ;  /* 0x0000001fff037819 */ /* 0x002fc80000011404 */
[----:B------:R-:W-:-:S04]  /*bb10*/  LEA.HI R3, R3, R4, RZ, 0x3 ;  /* 0x0000000403037211 */ /* 0x000fc800078f18ff */
[----:B------:R-:W-:-:S05]  /*bb20*/  LOP3.LUT R3, R3, 0xfffffff8, RZ, 0xc0, !PT ;  /* 0xfffffff803037812 */ /* 0x000fca00078ec0ff */
[----:B------:R-:W-:-:S05]  /*bb30*/  IMAD.WIDE R6, R3, 0x2, R6 ;  /* 0x0000000203067825 */ /* 0x000fca00078e0206 */
[----:B------:R-:W-:Y:S01]  /*bb40*/  ST.E.128 [R6.64], RZ ;  /* 0x000000ff06007985 */ /* 0x000fe2000c101d10 */
[----:B------:R-:W-:Y:S05]  /*bb50*/  EXIT ;  /* 0x000000000000794d */ /* 0x000fea0003800000 */
.L_x_43:
        /* <DEDUP_REMOVED lines=10> */
.L_x_3537:


//--------------------- .text._ZN7cutlass13device_kernelIN5flash19enable_sm80_to_sm89INS1_16FlashAttnFwdSm80INS1_25CollectiveMainloopFwdSm80ILi8ELi1ELb1EN4cute5tupleIJNS5_1CILi128EEES8_S8_EEELi128ENS_6half_tEfNS_4arch4Sm80ELb0ELb0ELb1ELb1ELb0ELb1ELb1ELb0EEENS1_21CollectiveEpilogueFwdIS9_NS6_IJNS7_ILi1EEESF_SF_EEESA_SC_Li256ELb1ELb1ELb0ELb0EEENS1_19SingleTileSchedulerILb1ELb0ELb1ELi128EEEEEEEEEvNT_6ParamsE --------------------------
	.section	.text._ZN7cutlass13device_kernelIN5flash19enable_sm80_to_sm89INS1_16FlashAttnFwdSm80INS1_25CollectiveMainloopFwdSm80ILi8ELi1ELb1EN4cute5tupleIJNS5_1CILi128EEES8_S8_EEELi128ENS_6half_tEfNS_4arch4Sm80ELb0ELb0ELb1ELb1ELb0ELb1ELb1ELb0EEENS1_21CollectiveEpilogueFwdIS9_NS6_IJNS7_ILi1EEESF_SF_EEESA_SC_Li256ELb1ELb1ELb0ELb0EEENS1_19SingleTileSchedulerILb1ELb0ELb1ELi128EEEEEEEEEvNT_6ParamsE,"ax",@progbits
	.sectioninfo	@"SHI_REGISTERS=255"
	.align	128
.text._ZN7cutlass13device_kernelIN5flash19enable_sm80_to_sm89INS1_16FlashAttnFwdSm80INS1_25CollectiveMainloopFwdSm80ILi8ELi1ELb1EN4cute5tupleIJNS5_1CILi128EEES8_S8_EEELi128ENS_6half_tEfNS_4arch4Sm80ELb0ELb0ELb1ELb1ELb0ELb1ELb1ELb0EEENS1_21CollectiveEpilogueFwdIS9_NS6_IJNS7_ILi1EEESF_SF_EEESA_SC_Li256ELb1ELb1ELb0ELb0EEENS1_19SingleTileSchedulerILb1ELb0ELb1ELi128EEEEEEEEEvNT_6ParamsE:
        .type           _ZN7cutlass13device_kernelIN5flash19enable_sm80_to_sm89INS1_16FlashAttnFwdSm80INS1_25CollectiveMainloopFwdSm80ILi8ELi1ELb1EN4cute5tupleIJNS5_1CILi128EEES8_S8_EEELi128ENS_6half_tEfNS_4arch4Sm80ELb0ELb0ELb1ELb1ELb0ELb1ELb1ELb0EEENS1_21CollectiveEpilogueFwdIS9_NS6_IJNS7_ILi1EEESF_SF_EEESA_SC_Li256ELb1ELb1ELb0ELb0EEENS1_19SingleTileSchedulerILb1ELb0ELb1ELi128EEEEEEEEEvNT_6ParamsE,@function
        .size           _ZN7cutlass13device_kernelIN5flash19enable_sm80_to_sm89INS1_16FlashAttnFwdSm80INS1_25CollectiveMainloopFwdSm80ILi8ELi1ELb1EN4cute5tupleIJNS5_1CILi128EEES8_S8_EEELi128ENS_6half_tEfNS_4arch4Sm80ELb0ELb0ELb1ELb1ELb0ELb1ELb1ELb0EEENS1_21CollectiveEpilogueFwdIS9_NS6_IJNS7_ILi1EEESF_SF_EEESA_SC_Li256ELb1ELb1ELb0ELb0EEENS1_19SingleTileSchedulerILb1ELb0ELb1ELi128EEEEEEEEEvNT_6ParamsE,(.L_x_3538 - _ZN7cutlass13device_kernelIN5flash19enable_sm80_to_sm89INS1_16FlashAttnFwdSm80INS1_25CollectiveMainloopFwdSm80ILi8ELi1ELb1EN4cute5tupleIJNS5_1CILi128EEES8_S8_EEELi128ENS_6half_tEfNS_4arch4Sm80ELb0ELb0ELb1ELb1ELb0ELb1ELb1ELb0EEENS1_21CollectiveEpilogueFwdIS9_NS6_IJNS7_ILi1EEESF_SF_EEESA_SC_Li256ELb1ELb1ELb0ELb0EEENS1_19SingleTileSchedulerILb1ELb0ELb1ELi128EEEEEEEEEvNT_6ParamsE)
        .other          _ZN7cutlass13device_kernelIN5flash19enable_sm80_to_sm89INS1_16FlashAttnFwdSm80INS1_25CollectiveMainloopFwdSm80ILi8ELi1ELb1EN4cute5tupleIJNS5_1CILi128EEES8_S8_EEELi128ENS_6half_tEfNS_4arch4Sm80ELb0ELb0ELb1ELb1ELb0ELb1ELb1ELb0EEENS1_21CollectiveEpilogueFwdIS9_NS6_IJNS7_ILi1EEESF_SF_EEESA_SC_Li256ELb1ELb1ELb0ELb0EEENS1_19SingleTileSchedulerILb1ELb0ELb1ELi128EEEEEEEEEvNT_6ParamsE,@"STO_CUDA_ENTRY STV_DEFAULT"
_ZN7cutlass13device_kernelIN5flash19enable_sm80_to_sm89INS1_16FlashAttnFwdSm80INS1_25CollectiveMainloopFwdSm80ILi8ELi1ELb1EN4cute5tupleIJNS5_1CILi128EEES8_S8_EEELi128ENS_6half_tEfNS_4arch4Sm80ELb0ELb0ELb1ELb1ELb0ELb1ELb1ELb0EEENS1_21CollectiveEpilogueFwdIS9_NS6_IJNS7_ILi1EEESF_SF_EEESA_SC_Li256ELb1ELb1ELb0ELb0EEENS1_19SingleTileSchedulerILb1ELb0ELb1ELi128EEEEEEEEEvNT_6ParamsE:
        /* <DEDUP_REMOVED lines=17> */
.L_x_45:
        /* <DEDUP_REMOVED lines=8> */
.L_x_47:
[----:B------:R-:W-:-:S05]  /*0190*/  MOV R0, c[0x0][0x54c] ;  /* 0x0001530000007a02 */ /* 0x000fca0000000f00 */
.L_x_46:
[----:B-----5:R-:W-:Y:S01]  /*01a0*/  IMAD R0, R0, c[0x0][0x548], RZ ;  /* 0x0001520000007a24 */ /* 0x020fe200078e02ff */
[----:B-1----:R-:W-:-:S04]  /*01b0*/  SHF.L.U32 R2, R212, 0x7, RZ ;  /* 0x00000007d4027819 */ /* 0x002fc800000006ff */
[----:B------:R-:W-:-:S04]  /*01c0*/  ISETP.GE.AND P0, PT, R2, R0, PT ;  /* 0x000000000200720c */ /* 0x000fc80003f06270 */
[----:B------:R-:W-:-:S05]  /*01d0*/  SEL R0, R5, 0xffffffff, !P0 ;  /* 0xffffffff05007807 */ /* 0x000fca0004000000 */
[----:B------:R1:W-:Y:S01]  /*01e0*/  STL [R1+0x40], R0 ;  /* 0x0000400001007387 */ /* 0x0003e20000100800 */
[----:B------:R-:W-:Y:S05]  /*01f0*/  BRA `(.L_x_48) ;  /* 0x0000013000007947 */ /* 0x000fea0003800000 */
.L_x_44:
[----:B---3--:R-:W-:-:S04]  /*0200*/  ISETP.NE.U32.AND P0, PT, RZ, c[0x0][0x568], PT ;  /* 0x00015a00ff007a0c */ /* 0x008fc80003f05070 */
[----:B------:R-:W-:-:S13]  /*0210*/  ISETP.NE.AND.EX P0, PT, RZ, c[0x0][0x56c], PT, P0 ;  /* 0x00015b00ff007a0c */ /* 0x000fda0003f05300 */
[----:B------:R-:W-:Y:S05]  /*0220*/  @!P0 BRA `(.L_x_49) ;  /* 0x0000002000008947 */ /* 0x000fea0003800000 */
[----:B------:R1:W5:Y:S01]  /*0230*/  LDG.E R0, [R2.64] ;  /* 0x0000000802007981 */ /* 0x000362000c1e1900 */
[----:B------:R-:W-:Y:S05]  /*0240*/  BRA `(.L_x_50) ;  /* 0x0000009000007947 */ /* 0x000fea0003800000 */
.L_x_49:
        /* <DEDUP_REMOVED lines=8> */
.L_x_51:
[----:B------:R-:W-:-:S05]  /*02d0*/  MOV R0, c[0x0][0x54c] ;  /* 0x0001530000007a02 */ /* 0x000fca0000000f00 */
.L_x_50:
[----:B-----5:R-:W-:Y:S01]  /*02e0*/  IMAD R0, R0, c[0x0][0x548], RZ ;  /* 0x0001520000007a24 */ /* 0x020fe200078e02ff */
[----:B-1----:R-:W-:-:S04]  /*02f0*/  SHF.L.U32 R2, R212, 0x7, RZ ;  /* 0x00000007d4027819 */ /* 0x002fc800000006ff */
[----:B------:R-:W-:-:S04]  /*0300*/  ISETP.GE.AND P0, PT, R2, R0, PT ;  /* 0x000000000200720c */ /* 0x000fc80003f06270 */
[----:B------:R-:W-:-:S05]  /*0310*/  SEL R0, R5, 0xffffffff, !P0 ;  /* 0xffffffff05007807 */ /* 0x000fca0004000000 */
[----:B------:R1:W-:Y:S04]  /*0320*/  STL [R1+0x40], R0 ;  /* 0x0000400001007387 */ /* 0x0003e80000100800 */
.L_x_48:
[----:B------:R-:W2:Y:S02]  /*0330*/  LDL R18, [R1+0x40] ;  /* 0x0000400001127983 */ /* 0x000ea40000100800 */
[----:B--2---:R-:W-:-:S13]  /*0340*/  ISETP.GE.AND P0, PT, R18, RZ, PT ;  /* 0x000000ff1200720c */ /* 0x004fda0003f06270 */
[----:B------:R-:W-:Y:S05]  /*0350*/  @!P0 EXIT ;  /* 0x000000000000894d */ /* 0x000fea0003800000 */
[----:B------:R-:W-:Y:S01]  /*0360*/  ISETP.NE.U32.AND P0, PT, RZ, c[0x0][0x370], PT ;  /* 0x0000dc00ff007a0c */ /* 0x000fe20003f05070 */
[----:B------:R-:W-:Y:S01]  /*0370*/  IMAD.MOV.U32 R179, RZ, RZ, RZ ;  /* 0x000000ffffb37224 */ /* 0x000fe200078e00ff */
[----:B------:R-:W-:Y:S01]  /*0380*/  ISETP.NE.U32.AND P1, PT, RZ, c[0x0][0x360], PT ;  /* 0x0000d800ff007a0c */ /* 0x000fe20003f25070 */
[----:B------:R-:W-:Y:S01]  /*0390*/  IMAD.MOV.U32 R171, RZ, RZ, RZ ;  /* 0x000000ffffab7224 */ /* 0x000fe200078e00ff */
[----:B------:R-:W-:Y:S01]  /*03a0*/  ISETP.NE.AND.EX P2, PT, RZ, c[0x0][0x374], PT, P0 ;  /* 0x0000dd00ff007a0c */ /* 0x000fe20003f45300 */
[----:B------:R-:W-:Y:S01]  /*03b0*/  IMAD.MOV.U32 R12, RZ, RZ, RZ ;  /* 0x000000ffff0c7224 */ /* 0x000fe200078e00ff */
[----:B------:R-:W-:Y:S01]  /*03c0*/  ISETP.NE.AND.EX P0, PT, RZ, c[0x0][0x364], PT, P1 ;  /* 0x0000d900ff007a0c */ /* 0x000fe20003f05310 */
[CC--:B------:R-:W-:Y:S01]  /*03d0*/  IMAD.WIDE R6, R18.reuse, R13.reuse, c[0x0][0x348] ;  /* 0x0000d20012067625 */ /* 0x0c0fe200078e020d */
[----:B------:R-:W-:Y:S02]  /*03e0*/  ISETP.NE.U32.AND P1, PT, RZ, c[0x0][0x348], PT ;  /* 0x0000d200ff007a0c */ /* 0x000fe40003f25070 */
[----:B------:R-:W-:Y:S01]  /*03f0*/  ISETP.NE.U32.AND P5, PT, RZ, c[0x0][0x350], PT ;  /* 0x0000d400ff007a0c */ /* 0x000fe20003fa5070 */
[----:B------:R-:W-:Y:S01]  /*0400*/  IMAD.WIDE R4, R18, R13, c[0x0][0x350] ;  /* 0x0000d40012047625 */ /* 0x000fe200078e020d */
[----:B------:R-:W-:-:S02]  /*0410*/  ISETP.NE.U32.AND P3, PT, RZ, c[0x0][0x358], PT ;  /* 0x0000d600ff007a0c */ /* 0x000fc40003f65070 */
[----:B------:R-:W-:Y:S01]  /*0420*/  ISETP.NE.AND.EX P1, PT, RZ, c[0x0][0x34c], PT, P1 ;  /* 0x0000d300ff007a0c */ /* 0x000fe20003f25310 */
[CC--:B------:R-:W-:Y:S01]  /*0430*/  IMAD.WIDE R2, R18.reuse, R13.reuse, c[0x0][0x358] ;  /* 0x0000d60012027625 */ /* 0x0c0fe200078e020d */
[----:B------:R-:W-:Y:S02]  /*0440*/  ISETP.NE.AND.EX P5, PT, RZ, c[0x0][0x354], PT, P5 ;  /* 0x0000d500ff007a0c */ /* 0x000fe40003fa5350 */
[----:B------:R-:W-:Y:S01]  /*0450*/  ISETP.NE.AND.EX P3, PT, RZ, c[0x0][0x35c], PT, P3 ;  /* 0x0000d700ff007a0c */ /* 0x000fe20003f65330 */
[CC--:B------:R-:W-:Y:S01]  /*0460*/  @P2 IMAD.WIDE R10, R18.reuse, R13.reuse, c[0x0][0x370] ;  /* 0x0000dc00120a2625 */ /* 0x0c0fe200078e020d */
[----:B------:R-:W-:Y:S01]  /*0470*/  MOV R182, RZ ;  /* 0x000000ff00b67202 */ /* 0x000fe20000000f00 */
[----:B------:R-:W2:Y:S02]  /*0480*/  S2R R26, SR_CTAID.Y ;  /* 0x00000000001a7919 */ /* 0x000ea40000002600 */
[----:B------:R-:W-:Y:S02]  /*0490*/  IMAD.MOV.U32 R183, RZ, RZ, c[0x0][0x168] ;  /* 0x00005a00ffb77624 */ /* 0x000fe400078e00ff */
[----:B------:R3:W5:Y:S01]  /*04a0*/  @P2 LDG.E R179, [R10.64] ;  /* 0x000000080ab32981 */ /* 0x000762000c1e1900 */
[----:B------:R-:W-:-:S03]  /*04b0*/  @P0 IMAD.WIDE R8, R18, R13, c[0x0][0x360] ;  /* 0x0000d80012080625 */ /* 0x000fc600078e020d */
[----:B------:R3:W5:Y:S04]  /*04c0*/  @P1 LDG.E R171, [R6.64] ;  /* 0x0000000806ab1981 */ /* 0x000768000c1e1900 */
[----:B------:R3:W5:Y:S04]  /*04d0*/  @P5 LDG.E R182, [R4.64] ;  /* 0x0000000804b65981 */ /* 0x000768000c1e1900 */
[----:B------:R3:W5:Y:S01]  /*04e0*/  @P3 LDG.E R12, [R2.64] ;  /* 0x00000008020c3981 */ /* 0x000762000c1e1900 */
[----:B------:R-:W-:-:S03]  /*04f0*/  MOV R127, c[0x0][0x228] ;  /* 0x00008a00007f7a02 */ /* 0x000fc60000000f00 */
[----:B------:R4:W5:Y:S01]  /*0500*/  @P0 LDG.E R183, [R8.64] ;  /* 0x0000000808b70981 */ /* 0x000962000c1e1900 */
[----:B--2---:R-:W-:Y:S01]  /*0510*/  SHF.R.S32.HI R215, RZ, 0x1f, R26 ;  /* 0x0000001fffd77819 */ /* 0x004fe2000001141a */
[----:B----4-:R-:W-:Y:S01]  /*0520*/  IMAD.MOV.U32 R8, RZ, RZ, c[0x0][0x1d0] ;  /* 0x00007400ff087624 */ /* 0x010fe200078e00ff */
[----:B------:R-:W-:Y:S05]  /*0530*/  @P0 BRA `(.L_x_52) ;  /* 0x0000004000000947 */ /* 0x000fea0003800000 */
[----:B---3--:R-:W-:Y:S05]  /*0540*/  @!P1 BRA `(.L_x_52) ;  /* 0x0000003000009947 */ /* 0x008fea0003800000 */
[----:B-1----:R1:W2:Y:S04]  /*0550*/  LDG.E R0, [R6.64] ;  /* 0x0000000806007981 */ /* 0x0022a8000c1e1900 */
[----:B-1----:R-:W2:Y:S02]  /*0560*/  LDG.E R6, [R6.64+0x4] ;  /* 0x0000040806067981 */ /* 0x002ea4000c1e1900 */
[----:B--2--5:R-:W-:Y:S02]  /*0570*/  IADD3 R183, -R0, R6, RZ ;  /* 0x0000000600b77210 */ /* 0x024fe40007ffe1ff */
.L_x_52:
[----:B---3--:R-:W-:-:S04]  /*0580*/  ISETP.NE.U32.AND P0, PT, RZ, c[0x0][0x368], PT ;  /* 0x0000da00ff007a0c */ /* 0x008fc80003f05070 */
[----:B------:R-:W-:-:S13]  /*0590*/  ISETP.NE.AND.EX P0, PT, RZ, c[0x0][0x36c], PT, P0 ;  /* 0x0000db00ff007a0c */ /* 0x000fda0003f05300 */
[----:B------:R-:W-:Y:S05]  /*05a0*/  @!P0 BRA `(.L_x_53) ;  /* 0x0000003000008947 */ /* 0x000fea0003800000 */
[----:B------:R-:W-:-:S05]  /*05b0*/  IMAD.WIDE R4, R18, R13, c[0x0][0x368] ;  /* 0x0000da0012047625 */ /* 0x000fca00078e020d */
[----:B------:R2:W5:Y:S01]  /*05c0*/  LDG.E R8, [R4.64] ;  /* 0x0000000804087981 */ /* 0x000562000c1e1900 */
[----:B------:R-:W-:Y:S05]  /*05d0*/  BRA `(.L_x_54) ;  /* 0x0000004000007947 */ /* 0x000fea0003800000 */
.L_x_53:
[----:B------:R-:W-:Y:S05]  /*05e0*/  @!P5 BRA `(.L_x_54) ;  /* 0x000000300000d947 */ /* 0x000fea0003800000 */
[----:B-1----:R1:W2:Y:S04]  /*05f0*/  LDG.E R0, [R4.64] ;  /* 0x0000000804007981 */ /* 0x0022a8000c1e1900 */
[----:B-1----:R-:W2:Y:S02]  /*0600*/  LDG.E R4, [R4.64+0x4] ;  /* 0x0000040804047981 */ /* 0x002ea4000c1e1900 */
[----:B--2---:R-:W-:Y:S02]  /*0610*/  IADD3 R8, -R0, R4, RZ ;  /* 0x0000000400087210 */ /* 0x004fe40007ffe1ff */
.L_x_54:
[----:B--2---:R2:W3:Y:S04]  /*0620*/  @P3 LDG.E R5, [R2.64] ;  /* 0x0000000802053981 */ /* 0x0044e8000c1e1900 */
[----:B------:R2:W3:Y:S01]  /*0630*/  @P3 LDG.E R4, [R2.64+0x4] ;  /* 0x0000040802043981 */ /* 0x0004e2000c1e1900 */
[----:B------:R-:W-:Y:S01]  /*0640*/  ISETP.NE.U32.AND P0, PT, RZ, c[0x0][0x378], PT ;  /* 0x0000de00ff007a0c */ /* 0x000fe20003f05070 */
[----:B-----5:R-:W-:-:S03]  /*0650*/  IMAD.MOV.U32 R166, RZ, RZ, R8 ;  /* 0x000000ffffa67224 */ /* 0x020fc600078e0008 */
[----:B------:R-:W-:Y:S01]  /*0660*/  ISETP.NE.AND.EX P0, PT, RZ, c[0x0][0x37c], PT, P0 ;  /* 0x0000df00ff007a0c */ /* 0x000fe20003f05300 */
[----:B-1----:R-:W-:-:S12]  /*0670*/  IMAD.IADD R0, R8, 0x1, -R179 ;  /* 0x0000000108007824 */ /* 0x002fd800078e0ab3 */
[----:B--2---:R-:W-:-:S05]  /*0680*/  @P0 IMAD.WIDE R2, R18, R13, c[0x0][0x378] ;  /* 0x0000de0012020625 */ /* 0x004fca00078e020d */
[----:B------:R1:W5:Y:S01]  /*0690*/  @P0 LDG.E R166, [R2.64] ;  /* 0x0000000802a60981 */ /* 0x000362000c1e1900 */
[----:B---3--:R-:W-:-:S04]  /*06a0*/  @P3 IMAD.IADD R127, R4, 0x1, -R5 ;  /* 0x00000001047f3824 */ /* 0x008fc800078e0a05 */
[----:B------:R-:W-:-:S05]  /*06b0*/  IMAD.IADD R209, R0, 0x1, R127 ;  /* 0x0000000100d17824 */ /* 0x000fca00078e027f */
[----:B-1----:R-:W-:-:S04]  /*06c0*/  IADD3 R2, R209, 0x7f, RZ ;  /* 0x0000007fd1027810 */ /* 0x002fc80007ffe0ff */
[----:B------:R-:W-:-:S04]  /*06d0*/  SHF.R.S32.HI R3, RZ, 0x1f, R2 ;  /* 0x0000001fff037819 */ /* 0x000fc80000011402 */
[----:B------:R-:W-:Y:S01]  /*06e0*/  LEA.HI R6, R3, R2, RZ, 0x7 ;  /* 0x0000000203067211 */ /* 0x000fe200078f38ff */
[----:B------:R-:W-:-:S03]  /*06f0*/  IMAD.MOV R3, RZ, RZ, -R0 ;  /* 0x000000ffff037224 */ /* 0x000fc600078e0a00 */
[----:B------:R-:W-:Y:S01]  /*0700*/  LOP3.LUT R2, R6, 0xffffff80, RZ, 0xc0, !PT ;  /* 0xffffff8006027812 */ /* 0x000fe200078ec0ff */
[----:B------:R1:W-:Y:S04]  /*0710*/  STL [R1], R6 ;  /* 0x0000000601007387 */ /* 0x0003e80000100800 */
[----:B------:R-:W-:Y:S01]  /*0720*/  IMAD.IADD R0, R2, 0x1, -R0 ;  /* 0x0000000102007824 */ /* 0x000fe200078e0a00 */
[----:B------:R-:W-:-:S04]  /*0730*/  IMNMX R2, RZ, R3, !PT ;  /* 0x00000003ff027217 */ /* 0x000fc80007800200 */
[----:B------:R-:W-:Y:S02]  /*0740*/  IMNMX R0, R0, R127, PT ;  /* 0x0000007f00007217 */ /* 0x000fe40003800200 */
[----:B------:R-:W-:Y:S02]  /*0750*/  SHF.R.U32.HI R158, RZ, 0x7, R2 ;  /* 0x00000007ff9e7819 */ /* 0x000fe40000011602 */
[----:B------:R-:W-:-:S03]  /*0760*/  ISETP.GT.AND P0, PT, R0, R2, PT ;  /* 0x000000020000720c */ /* 0x000fc60003f04270 */
[----:B------:R-:W-:-:S10]  /*0770*/  IMAD.MOV.U32 R4, RZ, RZ, R158 ;  /* 0x000000ffff047224 */ /* 0x000fd400078e009e */
[----:B------:R-:W-:-:S04]  /*0780*/  @P0 IADD3 R0, R0, 0x7f, RZ ;  /* 0x0000007f00000810 */ /* 0x000fc80007ffe0ff */
[----:B------:R-:W-:-:S04]  /*0790*/  @P0 SHF.R.S32.HI R2, RZ, 0x1f, R0 ;  /* 0x0000001fff020819 */ /* 0x000fc80000011400 */
[----:B------:R-:W-:-:S04]  /*07a0*/  @P0 LEA.HI R0, R2, R0, RZ, 0x7 ;  /* 0x0000000002000211 */ /* 0x000fc800078f38ff */
[----:B------:R-:W-:-:S04]  /*07b0*/  @P0 SHF.R.S32.HI R4, RZ, 0x7, R0 ;  /* 0x00000007ff040819 */ /* 0x000fc80000011400 */
[----:B------:R-:W-:-:S13]  /*07c0*/  ISETP.GT.AND P0, PT, R4, R158, PT ;  /* 0x0000009e0400720c */ /* 0x000fda0003f04270 */
[----:B------:R-:W-:Y:S05]  /*07d0*/  @!P0 BRA `(.L_x_55) ;  /* 0x000072a000008947 */ /* 0x000fea0003800000 */
[----:B-1----:R-:W-:-:S04]  /*07e0*/  ISETP.NE.U32.AND P4, PT, RZ, c[0x0][0x340], PT ;  /* 0x0000d000ff007a0c */ /* 0x002fc80003f85070 */
[----:B------:R-:W-:-:S13]  /*07f0*/  ISETP.NE.AND.EX P4, PT, RZ, c[0x0][0x344], PT, P4 ;  /* 0x0000d100ff007a0c */ /* 0x000fda0003f85340 */
[----:B------:R-:W-:-:S05]  /*0800*/  @P4 IMAD.WIDE R2, R18, R13, c[0x0][0x340] ;  /* 0x0000d00012024625 */ /* 0x000fca00078e020d */
[----:B------:R1:W2:Y:S01]  /*0810*/  @P4 LDG.E R16, [R2.64] ;  /* 0x0000000802104981 */ /* 0x0002a2000c1e1900 */
[----:B------:R-:W-:Y:S01]  /*0820*/  SHF.R.S32.HI R6, RZ, 0x1f, R213 ;  /* 0x0000001fff067819 */ /* 0x000fe200000114d5 */
[----:B------:R-:W-:Y:S01]  /*0830*/  IMAD.MOV.U32 R170, RZ, RZ, c[0x0][0x238] ;  /* 0x00008e00ffaa7624 */ /* 0x000fe200078e00ff */
[----:B------:R-:W-:Y:S01]  /*0840*/  SHF.R.S32.HI R9, RZ, 0x1f, R18 ;  /* 0x0000001fff097819 */ /* 0x000fe20000011412 */
[----:B------:R-:W-:Y:S01]  /*0850*/  IMAD.MOV.U32 R194, RZ, RZ, 0x7 ;  /* 0x00000007ffc27424 */ /* 0x000fe200078e00ff */
[----:B------:R-:W-:Y:S01]  /*0860*/  LEA.HI R0, R6, R213, RZ, 0x3 ;  /* 0x000000d506007211 */ /* 0x000fe200078f18ff */
[----:B------:R-:W-:Y:S01]  /*0870*/  IMAD.IADD R35, R182, 0x1, R8 ;  /* 0x00000001b6237824 */ /* 0x000fe200078e0208 */
[----:B------:R-:W-:Y:S01]  /*0880*/  IADD3 R92, R4, -0x1, RZ ;  /* 0xffffffff045c7810 */ /* 0x000fe20007ffe0ff */
[----:B------:R-:W-:Y:S01]  /*0890*/  IMAD.MOV.U32 R40, RZ, RZ, c[0x0][0x23c] ;  /* 0x00008f00ff287624 */ /* 0x000fe200078e00ff */
[----:B------:R-:W-:Y:S01]  /*08a0*/  SHF.R.S32.HI R97, RZ, 0x3, R0 ;  /* 0x00000003ff617819 */ /* 0x000fe20000011400 */
[----:B------:R-:W-:Y:S01]  /*08b0*/  IMAD.WIDE.U32 R10, R170, 0x40, RZ ;  /* 0x00000040aa0a7825 */ /* 0x000fe200078e00ff */
[----:B------:R-:W-:Y:S01]  /*08c0*/  LOP3.LUT R0, R0, 0xfffffff8, RZ, 0xc0, !PT ;  /* 0xfffffff800007812 */ /* 0x000fe200078ec0ff */
[----:B------:R-:W-:Y:S01]  /*08d0*/  ULDC.U8 UR6, c[0x0][0x298] ;  /* 0x0000a60000067ab9 */ /* 0x000fe20000000000 */
[--C-:B------:R-:W-:Y:S01]  /*08e0*/  SHF.R.S32.HI R39, RZ, 0x1f, R97.reuse ;  /* 0x0000001fff277819 */ /* 0x100fe20000011461 */
[----:B------:R-:W-:Y:S01]  /*08f0*/  IMAD.IADD R138, R127, 0x1, -R97 ;  /* 0x000000017f8a7824 */ /* 0x000fe200078e0a61 */
[----:B------:R-:W-:Y:S01]  /*0900*/  IADD3 R154, P0, R97, R12, RZ ;  /* 0x0000000c619a7210 */ /* 0x000fe20007f1e0ff */
[----:B------:R-:W-:Y:S01]  /*0910*/  IMAD.IADD R28, R213, 0x1, -R0 ;  /* 0x00000001d51c7824 */ /* 0x000fe200078e0a00 */
[----:B------:R-:W-:Y:S01]  /*0920*/  SEL R24, R9, RZ, !P3 ;  /* 0x000000ff09187207 */ /* 0x000fe20005800000 */
[----:B------:R-:W-:Y:S01]  /*0930*/  IMAD R8, R92, -0x80, R138 ;  /* 0xffffff805c087824 */ /* 0x000fe200078e028a */
[----:B------:R-:W-:Y:S01]  /*0940*/  LEA.HI.X.SX32 R164, R12, R39, 0x1, P0 ;  /* 0x000000270ca47211 */ /* 0x000fe200000f0eff */
[----:B------:R-:W-:Y:S01]  /*0950*/  IMAD.SHL.U32 R32, R28, 0x8, RZ ;  /* 0x000000081c207824 */ /* 0x000fe200078e00ff */
[----:B------:R-:W-:Y:S01]  /*0960*/  SEL R102, R18, RZ, !P3 ;  /* 0x000000ff12667207 */ /* 0x000fe20005800000 */
[----:B------:R-:W-:Y:S01]  /*0970*/  IMAD.SHL.U32 R128, R40, 0x40, RZ ;  /* 0x0000004028807824 */ /* 0x000fe200078e00ff */
[----:B------:R-:W-:Y:S01]  /*0980*/  SHF.L.U64.HI R200, R170, R194, c[0x0][0x23c] ;  /* 0x00008f00aac87619 */ /* 0x000fe200000102c2 */
[----:B------:R-:W-:Y:S01]  /*0990*/  IMAD R0, R164, c[0x0][0x238], RZ ;  /* 0x00008e00a4007a24 */ /* 0x000fe200078e02ff */
[----:B------:R-:W-:Y:S01]  /*09a0*/  SHF.R.S32.HI R33, RZ, 0x1f, R32 ;  /* 0x0000001fff217819 */ /* 0x000fe20000011420 */
[----:B------:R-:W-:Y:S01]  /*09b0*/  IMAD.MOV.U32 R214, RZ, RZ, c[0x0][0x27c] ;  /* 0x00009f00ffd67624 */ /* 0x000fe200078e00ff */
[----:B------:R-:W-:Y:S01]  /*09c0*/  ISETP.GE.AND P0, PT, R8, 0x1, PT ;  /* 0x000000010800780c */ /* 0x000fe20003f06270 */
[----:B------:R-:W-:Y:S01]  /*09d0*/  IMAD R0, R154, c[0x0][0x23c], R0 ;  /* 0x00008f009a007a24 */ /* 0x000fe200078e0200 */
[----:B------:R-:W-:Y:S01]  /*09e0*/  SHF.L.U32 R208, R170, 0x7, RZ ;  /* 0x00000007aad07819 */ /* 0x000fe200000006ff */
[----:B-1----:R-:W-:Y:S01]  /*09f0*/  IMAD.WIDE.U32 R2, R154, c[0x0][0x238], R32 ;  /* 0x00008e009a027a25 */ /* 0x002fe200078e0020 */
[----:B------:R-:W-:Y:S01]  /*0a00*/  SHF.R.S32.HI R5, RZ, 0x1f, R92 ;  /* 0x0000001fff057819 */ /* 0x000fe2000001145c */
[----:B------:R-:W-:Y:S01]  /*0a10*/  UMOV UR7, 0x60 ;  /* 0x0000006000077882 */ /* 0x000fe20000000000 */
[C---:B------:R-:W-:Y:S01]  /*0a20*/  ISETP.GE.AND P1, PT, R32.reuse, c[0x0][0x1d4], PT ;  /* 0x0000750020007a0c */ /* 0x040fe20003f26270 */
[----:B------:R-:W-:Y:S01]  /*0a30*/  IMAD.IADD R3, R3, 0x1, R0 ;  /* 0x0000000103037824 */ /* 0x000fe200078e0200 */
[----:B------:R-:W-:Y:S01]  /*0a40*/  IADD3 R93, R32, 0x40, RZ ;  /* 0x00000040205d7810 */ /* 0x000fe20007ffe0ff */
[----:B------:R-:W-:Y:S01]  /*0a50*/  IMAD R0, R215, c[0x0][0x240], RZ ;  /* 0x00009000d7007a24 */ /* 0x000fe200078e02ff */
[----:B------:R-:W-:Y:S01]  /*0a60*/  P2R R148, PR, RZ, 0x2 ;  /* 0x00000002ff947803 */ /* 0x000fe20000000000 */
[----:B------:R-:W-:Y:S01]  /*0a70*/  IMAD.WIDE.U32 R2, R26, c[0x0][0x240], R2 ;  /* 0x000090001a027a25 */ /* 0x000fe200078e0002 */
[----:B------:R-:W-:Y:S01]  /*0a80*/  ISETP.GE.AND P2, PT, R8, 0x21, PT ;  /* 0x000000210800780c */ /* 0x000fe20003f46270 */
[----:B------:R-:W-:Y:S01]  /*0a90*/  ULDC UR5, c[0x0][0x284] ;  /* 0x0000a10000057ab9 */ /* 0x000fe20000000800 */
[----:B------:R-:W-:Y:S01]  /*0aa0*/  ISETP.GE.AND P6, PT, R93, c[0x0][0x1d4], PT ;  /* 0x000075005d007a0c */ /* 0x000fe20003fc6270 */
[----:B------:R-:W-:Y:S01]  /*0ab0*/  IMAD R4, R26, c[0x0][0x244], R0 ;  /* 0x000091001a047a24 */ /* 0x000fe200078e0200 */
[----:B------:R-:W-:Y:S01]  /*0ac0*/  SHF.R.S32.HI R37, RZ, 0x1f, R35 ;  /* 0x0000001fff257819 */ /* 0x000fe20000011423 */
[----:B------:R-:W-:Y:S01]  /*0ad0*/  IMAD R0, R200, R92, RZ ;  /* 0x0000005cc8007224 */ /* 0x000fe200078e02ff */
[----:B------:R-:W-:Y:S01]  /*0ae0*/  IADD3 R169, R97, 0x20, RZ ;  /* 0x0000002061a97810 */ /* 0x000fe20007ffe0ff */
[----:B------:R-:W-:Y:S01]  /*0af0*/  IMAD.IADD R3, R3, 0x1, R4 ;  /* 0x0000000103037824 */ /* 0x000fe200078e0204 */
[C---:B------:R-:W-:Y:S01]  /*0b00*/  IADD3 R168, R97.reuse, 0x40, RZ ;  /* 0x0000004061a87810 */ /* 0x040fe20007ffe0ff */
[----:B------:R-:W-:Y:S01]  /*0b10*/  IMAD R4, R24, c[0x0][0x248], RZ ;  /* 0x0000920018047a24 */ /* 0x000fe200078e02ff */
[----:B------:R-:W-:Y:S01]  /*0b20*/  IADD3 R167, R97, 0x60, RZ ;  /* 0x0000006061a77810 */ /* 0x000fe20007ffe0ff */
[C---:B------:R-:W-:Y:S01]  /*0b30*/  IMAD.WIDE.U32 R136, R102.reuse, c[0x0][0x248], R2 ;  /* 0x0000920066887a25 */ /* 0x040fe200078e0002 */
[----:B------:R-:W-:Y:S01]  /*0b40*/  ULDC UR4, c[0x0][0x294] ;  /* 0x0000a50000047ab9 */ /* 0x000fe20000000800 */
[----:B------:R-:W-:Y:S01]  /*0b50*/  P2R R165, PR, RZ, 0x40 ;  /* 0x00000040ffa57803 */ /* 0x000fe20000000000 */
[----:B------:R-:W-:Y:S01]  /*0b60*/  UIMAD UR5, UR7, UR5, URZ ;  /* 0x00000005070572a4 */ /* 0x000fe2000f8e023f */
[----:B------:R-:W-:Y:S01]  /*0b70*/  IMAD R4, R102, c[0x0][0x24c], R4 ;  /* 0x0000930066047a24 */ /* 0x000fe200078e0204 */
[----:B------:R-:W-:Y:S01]  /*0b80*/  UIMAD UR4, UR7, UR4, URZ ;  /* 0x00000004070472a4 */ /* 0x000fe2000f8e023f */
[----:B------:R-:W-:-:S02]  /*0b90*/  IMAD.MOV.U32 R132, RZ, RZ, R136 ;  /* 0x000000ffff847224 */ /* 0x000fc400078e0088 */
[----:B------:R-:W-:Y:S01]  /*0ba0*/  IMAD R5, R5, R208, R0 ;  /* 0x000000d005057224 */ /* 0x000fe200078e0200 */
[----:B------:R-:W-:Y:S01]  /*0bb0*/  IADD3 R133, R137, R4, RZ ;  /* 0x0000000489857210 */ /* 0x000fe20007ffe0ff */
[----:B------:R-:W-:Y:S01]  /*0bc0*/  IMAD.SHL.U32 R2, R97, 0x40, RZ ;  /* 0x0000004061027824 */ /* 0x000fe200078e00ff */
[----:B------:R-:W-:Y:S01]  /*0bd0*/  LEA.HI R0, R6, R213, RZ, 0x6 ;  /* 0x000000d506007211 */ /* 0x000fe200078f30ff */
[----:B------:R-:W-:Y:S02]  /*0be0*/  IMAD R4, R37, c[0x0][0x1e0], RZ ;  /* 0x0000780025047a24 */ /* 0x000fe400078e02ff */
[----:B------:R-:W-:Y:S01]  /*0bf0*/  IMAD.WIDE.U32 R20, R92, R208, R132 ;  /* 0x000000d05c147225 */ /* 0x000fe200078e0084 */
[----:B------:R-:W-:-:S03]  /*0c00*/  LOP3.LUT R19, R2, 0x1c0, RZ, 0xc0, !PT ;  /* 0x000001c002137812 */ /* 0x000fc600078ec0ff */
[----:B------:R-:W-:Y:S01]  /*0c10*/  IMAD.SHL.U32 R0, R0, 0x8, RZ ;  /* 0x0000000800007824 */ /* 0x000fe200078e00ff */
[----:B------:R-:W-:Y:S01]  /*0c20*/  @P0 LEA R2, P1, R20, c[0x0][0x220], 0x1 ;  /* 0x0000880014020a11 */ /* 0x000fe200078208ff */
[----:B------:R-:W-:Y:S01]  /*0c30*/  IMAD.IADD R15, R21, 0x1, R5 ;  /* 0x00000001150f7824 */ /* 0x000fe200078e0205 */
[----:B------:R-:W-:Y:S01]  /*0c40*/  LOP3.LUT R75, R19, 0x38, R32, 0xf8, !PT ;  /* 0x00000038134b7812 */ /* 0x000fe200078ef820 */
[C---:B------:R-:W-:Y:S01]  /*0c50*/  IMAD.WIDE.U32 R6, R35.reuse, c[0x0][0x1e0], RZ ;  /* 0x0000780023067a25 */ /* 0x040fe200078e00ff */
[----:B------:R-:W-:Y:S02]  /*0c60*/  LOP3.LUT R27, R0, 0xfffffe00, RZ, 0xc0, !PT ;  /* 0xfffffe00001b7812 */ /* 0x000fe400078ec0ff */
[----:B------:R-:W-:Y:S01]  /*0c70*/  SHF.R.U32.HI R36, RZ, 0x3, R19 ;  /* 0x00000003ff247819 */ /* 0x000fe20000011613 */
[----:B------:R-:W-:Y:S01]  /*0c80*/  IMAD R4, R35, c[0x0][0x1e4], R4 ;  /* 0x0000790023047a24 */ /* 0x000fe200078e0204 */
[----:B------:R-:W-:Y:S01]  /*0c90*/  @P0 LEA.HI.X R3, R20, c[0x0][0x224], R15, 0x1, P1 ;  /* 0x0000890014030a11 */ /* 0x000fe200008f0c0f */
[----:B------:R-:W-:Y:S01]  /*0ca0*/  IMAD.IADD R128, R11, 0x1, R128 ;  /* 0x000000010b807824 */ /* 0x000fe200078e0280 */
[----:B------:R-:W-:Y:S01]  /*0cb0*/  ISETP.NE.AND P1, PT, R148, RZ, PT ;  /* 0x000000ff9400720c */ /* 0x000fe20003f25270 */
[----:B------:R-:W-:Y:S01]  /*0cc0*/  IMAD.SHL.U32 R28, R28, 0x4, RZ ;  /* 0x000000041c1c7824 */ /* 0x000fe200078e00ff */
[----:B------:R-:W-:Y:S01]  /*0cd0*/  LOP3.LUT R75, R27, R75, R36, 0xf6, !PT ;  /* 0x0000004b1b4b7212 */ /* 0x000fe200078ef624 */
[----:B------:R-:W-:Y:S01]  /*0ce0*/  IMAD R14, R39, c[0x0][0x280], RZ ;  /* 0x0000a000270e7a24 */ /* 0x000fe200078e02ff */
[C---:B------:R-:W-:Y:S01]  /*0cf0*/  @P2 LEA R0, P3, R170.reuse, R20, 0x5 ;  /* 0x00000014aa002211 */ /* 0x040fe200078628ff */
[----:B------:R-:W-:Y:S01]  /*0d00*/  IMAD R21, R215, c[0x0][0x210], RZ ;  /* 0x00008400d7157a24 */ /* 0x000fe200078e02ff */
[----:B------:R-:W-:Y:S01]  /*0d10*/  SHF.R.S32.HI R29, RZ, 0x1f, R28 ;  /* 0x0000001fff1d7819 */ /* 0x000fe2000001141c */
[----:B------:R-:W-:Y:S01]  /*0d20*/  IMAD.SHL.U32 R75, R75, 0x2, RZ ;  /* 0x000000024b4b7824 */ /* 0x000fe200078e00ff */
[----:B------:R-:W-:Y:S01]  /*0d30*/  @P2 LEA.HI.X R5, R170, R15, R40, 0x5, P3 ;  /* 0x0000000faa052211 */ /* 0x000fe200018f2c28 */
[----:B------:R-:W-:-:S02]  /*0d40*/  IMAD R14, R97, c[0x0][0x284], R14 ;  /* 0x0000a100610e7a24 */ /* 0x000fc400078e020e */
[----:B------:R-:W-:Y:S02]  /*0d50*/  IMAD R21, R26, c[0x0][0x214], R21 ;  /* 0x000085001a157a24 */ /* 0x000fe400078e0215 */
[----:B------:R-:W-:Y:S01]  /*0d60*/  @!PT LDS RZ, [RZ] ;  /* 0x00000000fffff984 */ /* 0x000fe20000000800 */
[----:B------:R-:W-:Y:S01]  /*0d70*/  @!PT LDS RZ, [RZ] ;  /* 0x00000000fffff984 */ /* 0x000fe20000000800 */
[----:B------:R-:W-:Y:S01]  /*0d80*/  @!PT LDS RZ, [RZ] ;  /* 0x00000000fffff984 */ /* 0x000fe20000000800 */
[----:B------:R1:W-:Y:S01]  /*0d90*/  @P0 LDGSTS.E.BYPASS.LTC128B.128 [R75+0x8100], [R2.64], !P1 ;  /* 0x08100000024b0fae */ /* 0x0003e2000c901d48 */
[----:B------:R-:W-:Y:S01]  /*0da0*/  ISETP.GE.AND P1, PT, R8, 0x41, PT ;  /* 0x000000410800780c */ /* 0x000fe20003f26270 */
[----:B------:R-:W-:Y:S02]  /*0db0*/  IMAD.WIDE.U32 R12, R97, c[0x0][0x280], R28 ;  /* 0x0000a000610c7a25 */ /* 0x000fe400078e001c */
[----:B------:R1:W-:Y:S02]  /*0dc0*/  @P0 LDGSTS.E.BYPASS.LTC128B.128 [R75+0xc100], [R2.64+0x80], !P6 ;  /* 0x0c100080024b0fae */ /* 0x0003e4000f101d48 */
[----:B------:R-:W-:Y:S02]  /*0dd0*/  IMAD.MOV.U32 R110, RZ, RZ, R12 ;  /* 0x000000ffff6e7224 */ /* 0x000fe400078e000c */
[----:B------:R-:W-:-:S02]  /*0de0*/  IMAD.IADD R111, R13, 0x1, R14 ;  /* 0x000000010d6f7824 */ /* 0x000fc400078e020e */
[----:B------:R-:W-:Y:S02]  /*0df0*/  IMAD.MOV.U32 R176, RZ, RZ, 0x6 ;  /* 0x00000006ffb07424 */ /* 0x000fe400078e00ff */
[----:B------:R-:W-:Y:S02]  /*0e00*/  IMAD.MOV.U32 R178, RZ, RZ, 0x5 ;  /* 0x00000005ffb27424 */ /* 0x000fe400078e00ff */
[----:B------:R-:W-:Y:S02]  /*0e10*/  IMAD.SHL.U32 R174, R170, 0x40, RZ ;  /* 0x00000040aaae7824 */ /* 0x000fe400078e00ff */
[----:B------:R-:W-:-:S04]  /*0e20*/  IMAD.WIDE.U32 R180, R97, c[0x0][0x1e0], RZ ;  /* 0x0000780061b47a25 */ /* 0x000fc800078e00ff */
[----:B------:R-:W-:Y:S02]  /*0e30*/  IMAD.MOV.U32 R191, RZ, RZ, c[0x0][0x1e4] ;  /* 0x00007900ffbf7624 */ /* 0x000fe400078e00ff */
[----:B------:R-:W-:-:S04]  /*0e40*/  IMAD.WIDE.U32 R188, R169, c[0x0][0x1e0], RZ ;  /* 0x00007800a9bc7a25 */ /* 0x000fc800078e00ff */
[----:B------:R-:W-:Y:S02]  /*0e50*/  IMAD R191, R191, 0x60, RZ ;  /* 0x00000060bfbf7824 */ /* 0x000fe400078e02ff */
[----:B------:R-:W-:Y:S01]  /*0e60*/  IMAD.WIDE.U32 R186, R168, c[0x0][0x1e0], RZ ;  /* 0x00007800a8ba7a25 */ /* 0x000fe200078e00ff */
[----:B-1----:R-:W-:-:S03]  /*0e70*/  MOV R2, R6 ;  /* 0x0000000600027202 */ /* 0x002fc60000000f00 */
[----:B------:R-:W-:Y:S01]  /*0e80*/  IMAD.IADD R3, R7, 0x1, R4 ;  /* 0x0000000107037824 */ /* 0x000fe200078e0204 */
[----:B------:R-:W-:Y:S01]  /*0e90*/  @P2 LEA R4, P0, R0, c[0x0][0x220], 0x1 ;  /* 0x0000880000042a11 */ /* 0x000fe200078008ff */
[----:B------:R-:W-:Y:S01]  /*0ea0*/  IMAD.WIDE.U32 R184, R167, c[0x0][0x1e0], RZ ;  /* 0x00007800a7b87a25 */ /* 0x000fe200078e00ff */
[----:B------:R-:W-:Y:S02]  /*0eb0*/  @P1 IADD3 R6, P3, R20, R10, RZ ;  /* 0x0000000a14061210 */ /* 0x000fe40007f7e0ff */
[----:B------:R-:W-:Y:S01]  /*0ec0*/  @P2 LEA.HI.X R5, R0, c[0x0][0x224], R5, 0x1, P0 ;  /* 0x0000890000052a11 */ /* 0x000fe200000f0c05 */
[----:B------:R-:W-:Y:S01]  /*0ed0*/  IMAD.SHL.U32 R0, R214, 0x2, RZ ;  /* 0x00000002d6007824 */ /* 0x000fe200078e00ff */
[----:B------:R-:W-:Y:S01]  /*0ee0*/  ISETP.GE.AND P0, PT, R32, c[0x0][0x27c], PT ;  /* 0x00009f0020007a0c */ /* 0x000fe20003f06270 */
[----:B------:R-:W-:-:S04]  /*0ef0*/  IMAD.WIDE.U32 R2, R26, c[0x0][0x1e8], R2 ;  /* 0x00007a001a027a25 */ /* 0x000fc800078e0002 */
[----:B------:R-:W-:Y:S02]  /*0f00*/  IMAD.MOV.U32 R94, RZ, RZ, R2 ;  /* 0x000000ffff5e7224 */ /* 0x000fe400078e0002 */
[----:B-----5:R-:W-:-:S06]  /*0f10*/  IMAD.WIDE.U32 R110, R166, c[0x0][0x280], R110 ;  /* 0x0000a000a66e7a25 */ /* 0x020fcc00078e006e */
[----:B------:R-:W-:Y:S02]  /*0f20*/  @P0 IADD3 R0, -R0, c[0x0][0x1d4], RZ ;  /* 0x0000750000000a10 */ /* 0x000fe40007ffe1ff */
[----:B--2---:R-:W-:Y:S01]  /*0f30*/  @P4 SHF.R.S32.HI R17, RZ, 0x1f, R16 ;  /* 0x0000001fff114819 */ /* 0x004fe20000011410 */
[----:B------:R-:W-:Y:S02]  /*0f40*/  @!P4 IMAD.MOV.U32 R16, RZ, RZ, R18 ;  /* 0x000000ffff10c224 */ /* 0x000fe400078e0012 */
[----:B------:R-:W-:Y:S01]  /*0f50*/  @!P4 IMAD.MOV.U32 R17, RZ, RZ, R9 ;  /* 0x000000ffff11c224 */ /* 0x000fe200078e0009 */
[----:B------:R-:W-:-:S13]  /*0f60*/  ISETP.NE.AND P4, PT, R148, RZ, PT ;  /* 0x000000ff9400720c */ /* 0x000fda0003f85270 */
[----:B------:R1:W-:Y:S04]  /*0f70*/  @P2 LDGSTS.E.BYPASS.LTC128B.128 [R75+0x9100], [R4.64], !P4 ;  /* 0x09100000044b2fae */ /* 0x0003e8000e101d48 */
[----:B------:R1:W-:Y:S01]  /*0f80*/  @P2 LDGSTS.E.BYPASS.LTC128B.128 [R75+0xd100], [R4.64+0x80], !P6 ;  /* 0x0d100080044b2fae */ /* 0x0003e2000f101d48 */
[----:B------:R-:W-:Y:S02]  /*0f90*/  ISETP.GE.AND P2, PT, R214, 0x1, PT ;  /* 0x00000001d600780c */ /* 0x000fe40003f46270 */
[----:B------:R-:W-:Y:S02]  /*0fa0*/  @P1 LEA R22, P2, R6, c[0x0][0x220], 0x1 ;  /* 0x0000880006161a11 */ /* 0x000fe400078408ff */
[----:B-1----:R-:W-:Y:S01]  /*0fb0*/  @P1 IADD3.X R4, R128, R15, RZ, P3, !PT ;  /* 0x0000000f80041210 */ /* 0x002fe20001ffe4ff */
[----:B------:R-:W-:-:S03]  /*0fc0*/  IMAD R5, R215, c[0x0][0x1e8], RZ ;  /* 0x00007a00d7057a24 */ /* 0x000fc600078e02ff */
[----:B------:R-:W-:Y:S01]  /*0fd0*/  @P1 LEA.HI.X R23, R6, c[0x0][0x224], R4, 0x1, P2 ;  /* 0x0000890006171a11 */ /* 0x000fe200010f0c04 */
[----:B------:R-:W-:Y:S01]  /*0fe0*/  IMAD R5, R26, c[0x0][0x1ec], R5 ;  /* 0x00007b001a057a24 */ /* 0x000fe200078e0205 */
[----:B------:R-:W-:Y:S01]  /*0ff0*/  SEL R4, RZ, c[0x0][0x27c], !P0 ;  /* 0x00009f00ff047a07 */ /* 0x000fe20004000000 */
[----:B------:R-:W-:Y:S01]  /*1000*/  IMAD.WIDE.U32 R6, R97, c[0x0][0x290], R32 ;  /* 0x0000a40061067a25 */ /* 0x000fe200078e0020 */
[----:B------:R-:W-:Y:S01]  /*1010*/  IADD3 R131, P2, R10, 0x80, RZ ;  /* 0x000000800a837810 */ /* 0x000fe20007f5e0ff */
[----:B------:R1:W-:Y:S01]  /*1020*/  @P1 LDGSTS.E.BYPASS.LTC128B.128 [R75+0xa100], [R22.64], !P4 ;  /* 0x0a100000164b1fae */ /* 0x0003e2000e101d48 */
[----:B------:R-:W-:Y:S01]  /*1030*/  ISETP.GT.AND P0, PT, R8, 0x60, PT ;  /* 0x000000600800780c */ /* 0x000fe20003f04270 */
[----:B------:R-:W-:Y:S01]  /*1040*/  IMAD.IADD R95, R3, 0x1, R5 ;  /* 0x00000001035f7824 */ /* 0x000fe200078e0205 */
[----:B------:R-:W-:Y:S01]  /*1050*/  SHF.R.S32.HI R3, RZ, 0x1f, R0 ;  /* 0x0000001fff037819 */ /* 0x000fe20000011400 */
[----:B------:R-:W-:Y:S01]  /*1060*/  IMAD.IADD R4, R32, 0x1, R4 ;  /* 0x0000000120047824 */ /* 0x000fe200078e0204 */
[----:B------:R1:W-:Y:S01]  /*1070*/  @P1 LDGSTS.E.BYPASS.LTC128B.128 [R75+0xe100], [R22.64+0x80], !P6 ;  /* 0x0e100080164b1fae */ /* 0x0003e2000f101d48 */
[----:B------:R-:W-:Y:S01]  /*1080*/  IMAD R5, R215, c[0x0][0x260], RZ ;  /* 0x00009800d7057a24 */ /* 0x000fe200078e02ff */
[----:B------:R-:W-:Y:S01]  /*1090*/  LEA.HI R34, R3, R0, RZ, 0x4 ;  /* 0x0000000003227211 */ /* 0x000fe200078f20ff */
[----:B------:R-:W-:Y:S01]  /*10a0*/  IMAD.WIDE.U32 R2, R26, c[0x0][0x260], R32 ;  /* 0x000098001a027a25 */ /* 0x000fe200078e0020 */
[----:B------:R-:W-:-:S03]  /*10b0*/  SHF.R.S32.HI R0, RZ, 0x1f, R4 ;  /* 0x0000001fff007819 */ /* 0x000fc60000011404 */
[----:B------:R-:W-:Y:S01]  /*10c0*/  IMAD R5, R26, c[0x0][0x264], R5 ;  /* 0x000099001a057a24 */ /* 0x000fe200078e0205 */
[CC--:B------:R-:W-:Y:S01]  /*10d0*/  LEA.HI R18, R0.reuse, R4.reuse, RZ, 0x3 ;  /* 0x0000000400127211 */ /* 0x0c0fe200078f18ff */
[----:B------:R-:W-:Y:S01]  /*10e0*/  IMAD.WIDE.U32 R10, R97, c[0x0][0x290], R28 ;  /* 0x0000a400610a7a25 */ /* 0x000fe200078e001c */
[----:B------:R-:W-:Y:S02]  /*10f0*/  LEA.HI R25, R0, R4, RZ, 0x6 ;  /* 0x0000000400197211 */ /* 0x000fe400078f30ff */
[----:B------:R-:W-:Y:S01]  /*1100*/  IADD3 R3, R3, R5, RZ ;  /* 0x0000000503037210 */ /* 0x000fe20007ffe0ff */
[----:B------:R-:W-:Y:S01]  /*1110*/  IMAD R0, R39, c[0x0][0x290], RZ ;  /* 0x0000a40027007a24 */ /* 0x000fe200078e02ff */
[----:B------:R-:W-:Y:S01]  /*1120*/  LOP3.LUT R116, R18, 0xfffffff8, RZ, 0xc0, !PT ;  /* 0xfffffff812747812 */ /* 0x000fe200078ec0ff */
[----:B------:R-:W-:-:S03]  /*1130*/  IMAD.WIDE.U32 R8, R97, c[0x0][0x280], R32 ;  /* 0x0000a00061087a25 */ /* 0x000fc600078e0020 */
[----:B------:R-:W-:Y:S01]  /*1140*/  SHF.R.S32.HI R122, RZ, 0x1f, R116 ;  /* 0x0000001fff7a7819 */ /* 0x000fe20000011474 */
[----:B------:R-:W-:Y:S02]  /*1150*/  IMAD R0, R97, c[0x0][0x294], R0 ;  /* 0x0000a50061007a24 */ /* 0x000fe400078e0200 */
[----:B------:R-:W-:Y:S01]  /*1160*/  IMAD.MOV.U32 R106, RZ, RZ, R8 ;  /* 0x000000ffff6a7224 */ /* 0x000fe200078e0008 */
[----:B------:R-:W-:Y:S01]  /*1170*/  SHF.R.S32.HI R8, RZ, 0x1f, R169 ;  /* 0x0000001fff087819 */ /* 0x000fe200000114a9 */
[----:B------:R-:W-:Y:S02]  /*1180*/  IMAD.IADD R109, R11, 0x1, R0 ;  /* 0x000000010b6d7824 */ /* 0x000fe400078e0200 */
[----:B------:R-:W-:Y:S01]  /*1190*/  IMAD.IADD R105, R0, 0x1, R7 ;  /* 0x0000000100697824 */ /* 0x000fe200078e0207 */
[----:B------:R-:W-:Y:S01]  /*11a0*/  LEA.HI R8, R8, R169, RZ, 0x3 ;  /* 0x000000a908087211 */ /* 0x000fe200078f18ff */
[----:B------:R-:W-:Y:S02]  /*11b0*/  IMAD R0, R24, c[0x0][0x268], RZ ;  /* 0x00009a0018007a24 */ /* 0x000fe400078e02ff */
[----:B------:R-:W-:-:S04]  /*11c0*/  IMAD.WIDE.U32 R4, R26, c[0x0][0x210], R32 ;  /* 0x000084001a047a25 */ /* 0x000fc800078e0020 */
[C---:B------:R-:W-:Y:S01]  /*11d0*/  IMAD R113, R102.reuse, c[0x0][0x26c], R0 ;  /* 0x00009b0066717a24 */ /* 0x040fe200078e0200 */
[----:B------:R-:W-:Y:S01]  /*11e0*/  SHF.R.S32.HI R0, RZ, 0x1f, R167 ;  /* 0x0000001fff007819 */ /* 0x000fe200000114a7 */
[----:B------:R-:W-:Y:S01]  /*11f0*/  IMAD.WIDE.U32 R102, R102, c[0x0][0x268], R2 ;  /* 0x00009a0066667a25 */ /* 0x000fe200078e0002 */
[----:B------:R-:W-:Y:S02]  /*1200*/  SHF.R.S32.HI R3, RZ, 0x1f, R168 ;  /* 0x0000001fff037819 */ /* 0x000fe400000114a8 */
[----:B------:R-:W-:Y:S01]  /*1210*/  LEA.HI R0, R0, R167, RZ, 0x3 ;  /* 0x000000a700007211 */ /* 0x000fe200078f18ff */
[----:B------:R-:W-:Y:S01]  /*1220*/  IMAD.IADD R107, R14, 0x1, R9 ;  /* 0x000000010e6b7824 */ /* 0x000fe200078e0209 */
[----:B------:R-:W-:Y:S01]  /*1230*/  LEA.HI R3, R3, R168, RZ, 0x3 ;  /* 0x000000a803037211 */ /* 0x000fe200078f18ff */
[----:B------:R-:W-:Y:S01]  /*1240*/  IMAD.MOV.U32 R104, RZ, RZ, R6 ;  /* 0x000000ffff687224 */ /* 0x000fe200078e0006 */
[----:B------:R-:W-:Y:S01]  /*1250*/  IADD3 R7, R5, R21, RZ ;  /* 0x0000001505077210 */ /* 0x000fe20007ffe0ff */
[----:B------:R-:W-:Y:S01]  /*1260*/  IMAD.SHL.U32 R9, R8, 0x40, RZ ;  /* 0x0000004008097824 */ /* 0x000fe200078e00ff */
[----:B------:R-:W-:Y:S01]  /*1270*/  SHF.L.U32 R5, R168, 0x6, RZ ;  /* 0x00000006a8057819 */ /* 0x000fe200000006ff */
[----:B------:R-:W-:-:S02]  /*1280*/  IMAD.MOV.U32 R6, RZ, RZ, R4 ;  /* 0x000000ffff067224 */ /* 0x000fc400078e0004 */
[----:B------:R-:W-:Y:S01]  /*1290*/  IMAD.SHL.U32 R2, R169, 0x40, RZ ;  /* 0x00000040a9027824 */ /* 0x000fe200078e00ff */
[----:B------:R-:W-:Y:S01]  /*12a0*/  LOP3.LUT R5, R5, 0x1c0, RZ, 0xc0, !PT ;  /* 0x000001c005057812 */ /* 0x000fe200078ec0ff */
[----:B------:R-:W-:Y:S01]  /*12b0*/  IMAD.SHL.U32 R8, R3, 0x40, RZ ;  /* 0x0000004003087824 */ /* 0x000fe200078e00ff */
[----:B------:R-:W-:Y:S01]  /*12c0*/  SHF.R.S32.HI R3, RZ, 0x4, R34 ;  /* 0x00000004ff037819 */ /* 0x000fe20000011422 */
[----:B------:R-:W-:Y:S01]  /*12d0*/  IMAD.SHL.U32 R4, R167, 0x40, RZ ;  /* 0x00000040a7047824 */ /* 0x000fe200078e00ff */
[----:B------:R-:W-:Y:S01]  /*12e0*/  LOP3.LUT R2, R2, 0x1c0, RZ, 0xc0, !PT ;  /* 0x000001c002027812 */ /* 0x000fe200078ec0ff */
[----:B------:R-:W-:Y:S01]  /*12f0*/  IMAD.SHL.U32 R0, R0, 0x40, RZ ;  /* 0x0000004000007824 */ /* 0x000fe200078e00ff */
[----:B------:R-:W-:Y:S01]  /*1300*/  LEA.HI.SX32 R3, R18, R3, 0x1d ;  /* 0x0000000312037211 */ /* 0x000fe200078feaff */
[----:B------:R-:W-:Y:S01]  /*1310*/  IMAD.MOV.U32 R108, RZ, RZ, R10 ;  /* 0x000000ffff6c7224 */ /* 0x000fe200078e000a */
[----:B------:R-:W-:Y:S01]  /*1320*/  LOP3.LUT R4, R4, 0x1c0, RZ, 0xc0, !PT ;  /* 0x000001c004047812 */ /* 0x000fe200078ec0ff */
[----:B------:R-:W-:Y:S01]  /*1330*/  IMAD.WIDE.U32 R106, R166, c[0x0][0x280], R106 ;  /* 0x0000a000a66a7a25 */ /* 0x000fe200078e006a */
[----:B------:R-:W-:-:S02]  /*1340*/  LOP3.LUT R10, R0, 0xfffffe00, RZ, 0xc0, !PT ;  /* 0xfffffe00000a7812 */ /* 0x000fc400078ec0ff */
[----:B------:R-:W-:Y:S01]  /*1350*/  LOP3.LUT R12, R9, 0xfffffe00, RZ, 0xc0, !PT ;  /* 0xfffffe00090c7812 */ /* 0x000fe200078ec0ff */
[----:B------:R-:W-:Y:S01]  /*1360*/  IMAD.SHL.U32 R0, R25, 0x80, RZ ;  /* 0x0000008019007824 */ /* 0x000fe200078e00ff */
[----:B------:R-:W-:Y:S01]  /*1370*/  LOP3.LUT R11, R8, 0xfffffe00, RZ, 0xc0, !PT ;  /* 0xfffffe00080b7812 */ /* 0x000fe200078ec0ff */
[C---:B------:R-:W-:Y:S01]  /*1380*/  IMAD.WIDE.U32 R108, R166.reuse, c[0x0][0x290], R108 ;  /* 0x0000a400a66c7a25 */ /* 0x040fe200078e006c */
[----:B------:R-:W-:Y:S02]  /*1390*/  SHF.R.U32.HI R26, RZ, 0x3, R2 ;  /* 0x00000003ff1a7819 */ /* 0x000fe40000011602 */
[----:B------:R-:W-:Y:S01]  /*13a0*/  LOP3.LUT R9, R19, 0x38, R18, 0xf8, !PT ;  /* 0x0000003813097812 */ /* 0x000fe200078ef812 */
[----:B------:R-:W-:Y:S01]  /*13b0*/  IMAD.WIDE.U32 R104, R166, c[0x0][0x290], R104 ;  /* 0x0000a400a6687a25 */ /* 0x000fe200078e0068 */
[----:B------:R-:W-:Y:S02]  /*13c0*/  LOP3.LUT R13, R2, 0x38, R18, 0xf8, !PT ;  /* 0x00000038020d7812 */ /* 0x000fe400078ef812 */
[----:B------:R-:W-:Y:S01]  /*13d0*/  SHF.R.S32.HI R8, RZ, 0x1f, R3 ;  /* 0x0000001fff087819 */ /* 0x000fe20000011403 */
[----:B------:R-:W-:Y:S01]  /*13e0*/  IMAD.X R128, RZ, RZ, R128, P2 ;  /* 0x000000ffff807224 */ /* 0x000fe200010e0680 */
[----:B------:R-:W-:Y:S01]  /*13f0*/  SHF.R.U32.HI R30, RZ, 0x3, R5 ;  /* 0x00000003ff1e7819 */ /* 0x000fe20000011605 */
[----:B------:R-:W-:Y:S01]  /*1400*/  IMAD.IADD R113, R103, 0x1, R113 ;  /* 0x0000000167717824 */ /* 0x000fe200078e0271 */
[----:B------:R-:W-:-:S02]  /*1410*/  SHF.R.U32.HI R31, RZ, 0x3, R4 ;  /* 0x00000003ff1f7819 */ /* 0x000fc40000011604 */
[--C-:B------:R-:W-:Y:S02]  /*1420*/  LOP3.LUT R14, R5, 0x38, R18.reuse, 0xf8, !PT ;  /* 0x00000038050e7812 */ /* 0x100fe400078ef812 */
[----:B------:R-:W-:Y:S02]  /*1430*/  LOP3.LUT R24, R4, 0x38, R18, 0xf8, !PT ;  /* 0x0000003804187812 */ /* 0x000fe400078ef812 */
[----:B------:R-:W-:Y:S02]  /*1440*/  SHF.L.U32 R98, R3, 0x3, RZ ;  /* 0x0000000303627819 */ /* 0x000fe400000006ff */
[----:B------:R-:W-:Y:S02]  /*1450*/  LOP3.LUT R0, R0, 0xffffe000, RZ, 0xc0, !PT ;  /* 0xffffe00000007812 */ /* 0x000fe400078ec0ff */
[----:B------:R-:W-:Y:S02]  /*1460*/  LOP3.LUT R21, R9, R36, RZ, 0x3c, !PT ;  /* 0x0000002409157212 */ /* 0x000fe400078e3cff */
[----:B------:R-:W-:-:S02]  /*1470*/  LEA.HI R25, R8, R3, RZ, 0x3 ;  /* 0x0000000308197211 */ /* 0x000fc400078f18ff */
[----:B------:R-:W-:Y:S02]  /*1480*/  LOP3.LUT R13, R13, R26, RZ, 0x3c, !PT ;  /* 0x0000001a0d0d7212 */ /* 0x000fe400078e3cff */
[----:B------:R-:W-:Y:S01]  /*1490*/  LOP3.LUT R9, R14, R30, RZ, 0x3c, !PT ;  /* 0x0000001e0e097212 */ /* 0x000fe200078e3cff */
[----:B------:R-:W-:Y:S01]  /*14a0*/  @P0 IMAD.MOV.U32 R14, RZ, RZ, R20 ;  /* 0x000000ffff0e0224 */ /* 0x000fe200078e0014 */
[----:B------:R-:W-:Y:S02]  /*14b0*/  LOP3.LUT R8, R24, R31, RZ, 0x3c, !PT ;  /* 0x0000001f18087212 */ /* 0x000fe400078e3cff */
[--C-:B------:R-:W-:Y:S02]  /*14c0*/  LOP3.LUT R3, R19, 0x38, R98.reuse, 0xf8, !PT ;  /* 0x0000003813037812 */ /* 0x100fe400078ef862 */
[----:B------:R-:W-:Y:S02]  /*14d0*/  LOP3.LUT R2, R2, 0x38, R98, 0xf8, !PT ;  /* 0x0000003802027812 */ /* 0x000fe400078ef862 */
[----:B------:R-:W-:-:S02]  /*14e0*/  IADD3 R38, R21, R0, R27 ;  /* 0x0000000015267210 */ /* 0x000fc40007ffe01b */
[-C--:B------:R-:W-:Y:S02]  /*14f0*/  IADD3 R34, R13, R0.reuse, R12 ;  /* 0x000000000d227210 */ /* 0x080fe40007ffe00c */
[----:B------:R-:W-:Y:S01]  /*1500*/  IADD3 R21, R8, R0, R10 ;  /* 0x0000000008157210 */ /* 0x000fe20007ffe00a */
[----:B------:R-:W-:Y:S01]  /*1510*/  @P0 IMAD R8, R40, 0x60, RZ ;  /* 0x0000006028080824 */ /* 0x000fe200078e02ff */
[----:B------:R-:W-:Y:S01]  /*1520*/  LOP3.LUT R19, R3, R36, RZ, 0x3c, !PT ;  /* 0x0000002403137212 */ /* 0x000fe200078e3cff */
[----:B------:R-:W-:Y:S01]  /*1530*/  IMAD.SHL.U32 R153, R38, 0x2, RZ ;  /* 0x0000000226997824 */ /* 0x000fe200078e00ff */
[----:B------:R-:W-:Y:S01]  /*1540*/  LOP3.LUT R13, R2, R26, RZ, 0x3c, !PT ;  /* 0x0000001a020d7212 */ /* 0x000fe200078e3cff */
[----:B------:R-:W-:Y:S01]  /*1550*/  @P0 IMAD.WIDE.U32 R2, R170, 0x60, R14 ;  /* 0x00000060aa020825 */ /* 0x000fe200078e000e */
[----:B------:R-:W-:Y:S02]  /*1560*/  IADD3 R24, R9, R0, R11 ;  /* 0x0000000009187210 */ /* 0x000fe40007ffe00b */
[----:B------:R-:W-:Y:S01]  /*1570*/  LOP3.LUT R9, R5, 0x38, R98, 0xf8, !PT ;  /* 0x0000003805097812 */ /* 0x000fe200078ef862 */
[----:B------:R-:W-:Y:S01]  /*1580*/  @P0 IMAD.IADD R8, R3, 0x1, R8 ;  /* 0x0000000103080824 */ /* 0x000fe200078e0208 */
[----:B------:R-:W-:Y:S01]  /*1590*/  LOP3.LUT R5, R4, 0x38, R98, 0xf8, !PT ;  /* 0x0000003804057812 */ /* 0x000fe200078ef862 */
[----:B------:R-:W-:Y:S01]  /*15a0*/  IMAD.SHL.U32 R0, R25, 0x400, RZ ;  /* 0x0000040019007824 */ /* 0x000fe200078e00ff */
[----:B------:R-:W-:Y:S01]  /*15b0*/  @P0 LEA R4, P1, R2, c[0x0][0x220], 0x1 ;  /* 0x0000880002040a11 */ /* 0x000fe200078208ff */
[----:B------:R-:W-:Y:S01]  /*15c0*/  IMAD.SHL.U32 R152, R34, 0x2, RZ ;  /* 0x0000000222987824 */ /* 0x000fe200078e00ff */
[----:B------:R-:W-:Y:S01]  /*15d0*/  LOP3.LUT R3, R5, R31, RZ, 0x3c, !PT ;  /* 0x0000001f05037212 */ /* 0x000fe200078e3cff */
[----:B------:R-:W-:Y:S01]  /*15e0*/  IMAD.SHL.U32 R151, R24, 0x2, RZ ;  /* 0x0000000218977824 */ /* 0x000fe200078e00ff */
[----:B------:R-:W-:Y:S01]  /*15f0*/  @P0 LEA.HI.X R5, R2, c[0x0][0x224], R8, 0x1, P1 ;  /* 0x0000890002050a11 */ /* 0x000fe200008f0c08 */
[----:B------:R-:W-:Y:S01]  /*1600*/  IMAD.SHL.U32 R150, R21, 0x2, RZ ;  /* 0x0000000215967824 */ /* 0x000fe200078e00ff */
[----:B------:R-:W-:-:S02]  /*1610*/  LOP3.LUT R0, R0, 0xffffe000, RZ, 0xc0, !PT ;  /* 0xffffe00000007812 */ /* 0x000fc400078ec0ff */
[----:B------:R-:W-:Y:S01]  /*1620*/  LOP3.LUT R9, R9, R30, RZ, 0x3c, !PT ;  /* 0x0000001e09097212 */ /* 0x000fe200078e3cff */
[----:B------:R2:W-:Y:S01]  /*1630*/  @P0 LDGSTS.E.BYPASS.LTC128B.128 [R75+0xb100], [R4.64], !P4 ;  /* 0x0b100000044b0fae */ /* 0x0005e2000e101d48 */
[----:B------:R-:W-:Y:S02]  /*1640*/  SEL R2, R17, RZ, !P5 ;  /* 0x000000ff11027207 */ /* 0x000fe40006800000 */
[-C--:B------:R-:W-:Y:S01]  /*1650*/  IADD3 R19, R19, R0.reuse, R27 ;  /* 0x0000000013137210 */ /* 0x080fe20007ffe01b */
[----:B------:R2:W-:Y:S01]  /*1660*/  @P0 LDGSTS.E.BYPASS.LTC128B.128 [R75+0xf100], [R4.64+0x80], !P6 ;  /* 0x0f100080044b0fae */ /* 0x0005e2000f101d48 */
[-C--:B------:R-:W-:Y:S02]  /*1670*/  IADD3 R13, R13, R0.reuse, R12 ;  /* 0x000000000d0d7210 */ /* 0x080fe40007ffe00c */
[-C--:B------:R-:W-:Y:S01]  /*1680*/  IADD3 R11, R9, R0.reuse, R11 ;  /* 0x00000000090b7210 */ /* 0x080fe20007ffe00b */
[----:B------:R-:W0:Y:S01]  /*1690*/  LDGDEPBAR ;  /* 0x00000000000079af */ /* 0x000e220000000000 */
[----:B------:R-:W-:Y:S01]  /*16a0*/  IADD3 R10, R3, R0, R10 ;  /* 0x00000000030a7210 */ /* 0x000fe20007ffe00a */
[----:B------:R-:W-:Y:S01]  /*16b0*/  IMAD R3, R2, c[0x0][0x1f0], RZ ;  /* 0x00007c0002037a24 */ /* 0x000fe200078e02ff */
[----:B------:R-:W-:Y:S01]  /*16c0*/  SEL R0, R16, RZ, !P5 ;  /* 0x000000ff10007207 */ /* 0x000fe20006800000 */
[----:B------:R-:W-:Y:S01]  /*16d0*/  IMAD R2, R2, c[0x0][0x218], RZ ;  /* 0x0000860002027a24 */ /* 0x000fe200078e02ff */
[----:B------:R-:W-:Y:S01]  /*16e0*/  ISETP.NE.AND P0, PT, RZ, UR6, PT ;  /* 0x00000006ff007c0c */ /* 0x000fe2000bf05270 */
[----:B------:R-:W-:Y:S01]  /*16f0*/  IMAD.SHL.U32 R147, R13, 0x2, RZ ;  /* 0x000000020d937824 */ /* 0x000fe200078e00ff */
[----:B------:R-:W-:Y:S01]  /*1700*/  SHF.L.U64.HI R170, R170, R176, c[0x0][0x23c] ;  /* 0x00008f00aaaa7619 */ /* 0x000fe200000102b0 */
[----:B------:R-:W-:Y:S01]  /*1710*/  IMAD.WIDE.U32 R94, R0, c[0x0][0x1f0], R94 ;  /* 0x00007c00005e7a25 */ /* 0x000fe200078e005e */
[----:B------:R-:W-:-:S02]  /*1720*/  P2R R163, PR, RZ, 0x1 ;  /* 0x00000001ffa37803 */ /* 0x000fc40000000000 */
[----:B------:R-:W-:Y:S01]  /*1730*/  IADD3 R162, P1, R35, R97, RZ ;  /* 0x0000006123a27210 */ /* 0x000fe20007f3e0ff */
[C---:B------:R-:W-:Y:S01]  /*1740*/  IMAD R96, R0.reuse, c[0x0][0x1f4], R3 ;  /* 0x00007d0000607a24 */ /* 0x040fe200078e0203 */
[----:B------:R-:W-:Y:S01]  /*1750*/  SHF.R.S32.HI R9, RZ, 0x1f, R167 ;  /* 0x0000001fff097819 */ /* 0x000fe200000114a7 */
[----:B------:R-:W-:Y:S01]  /*1760*/  IMAD R112, R0, c[0x0][0x21c], R2 ;  /* 0x0000870000707a24 */ /* 0x000fe200078e0202 */
[----:B------:R-:W-:Y:S01]  /*1770*/  ISETP.GE.AND P5, PT, R32, c[0x0][0x1d4], PT ;  /* 0x0000750020007a0c */ /* 0x000fe20003fa6270 */
[----:B------:R-:W-:Y:S01]  /*1780*/  IMAD.WIDE.U32 R100, R0, c[0x0][0x218], R6 ;  /* 0x0000860000647a25 */ /* 0x000fe200078e0006 */
[----:B------:R-:W-:Y:S02]  /*1790*/  SHF.R.S32.HI R0, RZ, 0x1f, R166 ;  /* 0x0000001fff007819 */ /* 0x000fe400000114a6 */
[----:B------:R-:W-:Y:S01]  /*17a0*/  SHF.R.S32.HI R6, RZ, 0x1f, R169 ;  /* 0x0000001fff067819 */ /* 0x000fe200000114a9 */
[----:B------:R-:W-:Y:S01]  /*17b0*/  IMAD.MOV.U32 R3, RZ, RZ, c[0x0][0x290] ;  /* 0x0000a400ff037624 */ /* 0x000fe200078e00ff */
[----:B------:R-:W-:Y:S01]  /*17c0*/  SHF.R.S32.HI R7, RZ, 0x1f, R168 ;  /* 0x0000001fff077819 */ /* 0x000fe200000114a8 */
[C---:B------:R-:W-:Y:S01]  /*17d0*/  IMAD R2, R0.reuse, c[0x0][0x280], RZ ;  /* 0x0000a00000027a24 */ /* 0x040fe200078e02ff */
[----:B--2---:R-:W-:Y:S01]  /*17e0*/  MOV R4, c[0x0][0x280] ;  /* 0x0000a00000047a02 */ /* 0x004fe20000000f00 */
[----:B------:R-:W-:Y:S01]  /*17f0*/  IMAD R0, R0, c[0x0][0x290], RZ ;  /* 0x0000a40000007a24 */ /* 0x000fe200078e02ff */
[----:B------:R-:W-:Y:S01]  /*1800*/  IADD3 R31, R28, 0x20, RZ ;  /* 0x000000201c1f7810 */ /* 0x000fe20007ffe0ff */
[----:B------:R-:W-:Y:S01]  /*1810*/  IMAD.MOV.U32 R5, RZ, RZ, c[0x0][0x1e0] ;  /* 0x00007800ff057624 */ /* 0x000fe200078e00ff */
[C---:B------:R-:W-:Y:S01]  /*1820*/  SHF.L.U64.HI R175, R4.reuse, R176, c[0x0][0x284] ;  /* 0x0000a10004af7619 */ /* 0x040fe200000102b0 */
[C---:B------:R-:W-:Y:S01]  /*1830*/  IMAD.SHL.U32 R203, R4.reuse, 0x40, RZ ;  /* 0x0000004004cb7824 */ /* 0x040fe200078e00ff */
[C---:B------:R-:W-:Y:S01]  /*1840*/  SHF.L.U64.HI R193, R4.reuse, R194, c[0x0][0x284] ;  /* 0x0000a10004c17619 */ /* 0x040fe200000102c2 */
[C---:B------:R-:W-:Y:S01]  /*1850*/  IMAD.SHL.U32 R206, R4.reuse, 0x20, RZ ;  /* 0x0000002004ce7824 */ /* 0x040fe200078e00ff */
[C---:B------:R-:W-:Y:S01]  /*1860*/  SHF.L.U64.HI R177, R4.reuse, R178, c[0x0][0x284] ;  /* 0x0000a10004b17619 */ /* 0x040fe200000102b2 */
[C---:B------:R-:W-:Y:S01]  /*1870*/  IMAD.WIDE.U32 R198, R4.reuse, 0x60, RZ ;  /* 0x0000006004c67825 */ /* 0x040fe200078e00ff */
[----:B------:R-:W-:-:S02]  /*1880*/  SHF.L.U32 R205, R4, 0x7, RZ ;  /* 0x0000000704cd7819 */ /* 0x000fc400000006ff */
[----:B------:R-:W-:Y:S01]  /*1890*/  SHF.L.U64.HI R195, R5, R176, c[0x0][0x1e4] ;  /* 0x0000790005c37619 */ /* 0x000fe200000102b0 */
[C---:B------:R-:W-:Y:S01]  /*18a0*/  IMAD R4, R166.reuse, c[0x0][0x294], R0 ;  /* 0x0000a500a6047a24 */ /* 0x040fe200078e0200 */
[----:B------:R-:W-:Y:S01]  /*18b0*/  IADD3 R0, P0, R97, 0x20, RZ ;  /* 0x0000002061007810 */ /* 0x000fe20007f1e0ff */
[C---:B------:R-:W-:Y:S01]  /*18c0*/  IMAD.SHL.U32 R211, R5.reuse, 0x40, RZ ;  /* 0x0000004005d37824 */ /* 0x040fe200078e00ff */
[C---:B------:R-:W-:Y:S01]  /*18d0*/  SHF.L.U64.HI R192, R5.reuse, R194, c[0x0][0x1e4] ;  /* 0x0000790005c07619 */ /* 0x040fe200000102c2 */
[C---:B------:R-:W-:Y:S01]  /*18e0*/  IMAD.SHL.U32 R207, R5.reuse, 0x80, RZ ;  /* 0x0000008005cf7824 */ /* 0x040fe200078e00ff */
[C---:B------:R-:W-:Y:S01]  /*18f0*/  SHF.L.U64.HI R190, R5.reuse, R178, c[0x0][0x1e4] ;  /* 0x0000790005be7619 */ /* 0x040fe200000102b2 */
[C---:B------:R-:W-:Y:S01]  /*1900*/  IMAD.WIDE.U32 R172, R5.reuse, 0x60, RZ ;  /* 0x0000006005ac7825 */ /* 0x040fe200078e00ff */
[----:B------:R-:W-:Y:S02]  /*1910*/  SHF.L.U32 R210, R5, 0x5, RZ ;  /* 0x0000000505d27819 */ /* 0x000fe400000006ff */
[C---:B------:R-:W-:Y:S01]  /*1920*/  SHF.L.U64.HI R176, R3.reuse, R176, c[0x0][0x294] ;  /* 0x0000a50003b07619 */ /* 0x040fe200000102b0 */
[----:B------:R-:W-:Y:S01]  /*1930*/  IMAD R5, R166, c[0x0][0x284], R2 ;  /* 0x0000a100a6057a24 */ /* 0x000fe200078e0202 */
[----:B------:R-:W-:Y:S01]  /*1940*/  IADD3.X R2, RZ, R39, RZ, P0, !PT ;  /* 0x00000027ff027210 */ /* 0x000fe200007fe4ff */
[C---:B------:R-:W-:Y:S01]  /*1950*/  IMAD.SHL.U32 R204, R3.reuse, 0x40, RZ ;  /* 0x0000004003cc7824 */ /* 0x040fe200078e00ff */
[C---:B------:R-:W-:Y:S01]  /*1960*/  SHF.L.U64.HI R194, R3.reuse, R194, c[0x0][0x294] ;  /* 0x0000a50003c27619 */ /* 0x040fe200000102c2 */
[C---:B------:R-:W-:Y:S01]  /*1970*/  IMAD.SHL.U32 R201, R3.reuse, 0x80, RZ ;  /* 0x0000008003c97824 */ /* 0x040fe200078e00ff */
[C---:B------:R-:W-:Y:S01]  /*1980*/  SHF.L.U64.HI R178, R3.reuse, R178, c[0x0][0x294] ;  /* 0x0000a50003b27619 */ /* 0x040fe200000102b2 */
[C---:B------:R-:W-:Y:S01]  /*1990*/  IMAD.SHL.U32 R202, R3.reuse, 0x20, RZ ;  /* 0x0000002003ca7824 */ /* 0x040fe200078e00ff */
[----:B------:R-:W-:Y:S01]  /*19a0*/  IADD3 R143, P0, R32, R180, RZ ;  /* 0x000000b4208f7210 */ /* 0x000fe20007f1e0ff */
[----:B------:R-:W-:Y:S01]  /*19b0*/  IMAD.WIDE.U32 R196, R3, 0x60, RZ ;  /* 0x0000006003c47825 */ /* 0x000fe200078e00ff */
[----:B------:R-:W-:-:S02]  /*19c0*/  IADD3 R129, R199, UR5, RZ ;  /* 0x00000005c7817c10 */ /* 0x000fc4000fffe0ff */
[----:B------:R-:W-:Y:S01]  /*19d0*/  IADD3 R123, R5, R107, RZ ;  /* 0x0000006b057b7210 */ /* 0x000fe20007ffe0ff */
[----:B------:R-:W-:Y:S01]  /*19e0*/  IMAD R3, R39, c[0x0][0x1e0], RZ ;  /* 0x0000780027037a24 */ /* 0x000fe200078e02ff */
[----:B------:R-:W-:Y:S01]  /*19f0*/  IADD3 R130, R197, UR4, RZ ;  /* 0x00000004c5827c10 */ /* 0x000fe2000fffe0ff */
[----:B------:R-:W-:Y:S01]  /*1a00*/  IMAD R2, R2, c[0x0][0x1e0], RZ ;  /* 0x0000780002027a24 */ /* 0x000fe200078e02ff */
[----:B------:R-:W-:Y:S01]  /*1a10*/  SHF.R.S32.HI R121, RZ, 0x1f, R98 ;  /* 0x0000001fff797819 */ /* 0x000fe20000011462 */
[----:B------:R-:W-:Y:S01]  /*1a20*/  IMAD.WIDE.U32 R134, R0, c[0x0][0x1e0], RZ ;  /* 0x0000780000867a25 */ /* 0x000fe200078e00ff */
[----:B------:R-:W-:-:S03]  /*1a30*/  SHF.L.U32 R149, R19, 0x1, RZ ;  /* 0x0000000113957819 */ /* 0x000fc600000006ff */
[----:B------:R-:W-:Y:S02]  /*1a40*/  IMAD R3, R97, c[0x0][0x1e4], R3 ;  /* 0x0000790061037a24 */ /* 0x000fe400078e0203 */
[----:B------:R-:W-:Y:S02]  /*1a50*/  IMAD R8, R0, c[0x0][0x1e4], R2 ;  /* 0x0000790000087a24 */ /* 0x000fe400078e0202 */
[----:B------:R-:W-:Y:S01]  /*1a60*/  IMAD.X R161, R37, 0x1, R39, P1 ;  /* 0x0000000125a17824 */ /* 0x000fe200008e0627 */
[----:B------:R-:W-:Y:S01]  /*1a70*/  IADD3 R144, P1, R210, R134, RZ ;  /* 0x00000086d2907210 */ /* 0x000fe20007f3e0ff */
[----:B------:R-:W-:Y:S02]  /*1a80*/  IMAD.IADD R142, R181, 0x1, R3 ;  /* 0x00000001b58e7824 */ /* 0x000fe400078e0203 */
[----:B------:R-:W-:Y:S02]  /*1a90*/  IMAD.IADD R141, R135, 0x1, R8 ;  /* 0x00000001878d7824 */ /* 0x000fe400078e0208 */
[----:B------:R-:W-:Y:S01]  /*1aa0*/  IMAD.IADD R96, R95, 0x1, R96 ;  /* 0x000000015f607824 */ /* 0x000fe200078e0260 */
[----:B------:R-:W-:Y:S01]  /*1ab0*/  IADD3.X R139, R33, R142, RZ, P0, !PT ;  /* 0x0000008e218b7210 */ /* 0x000fe200007fe4ff */
[----:B------:R-:W-:Y:S01]  /*1ac0*/  IMAD.X R140, R190, 0x1, R141, P1 ;  /* 0x00000001be8c7824 */ /* 0x000fe200008e068d */
[----:B------:R-:W-:Y:S01]  /*1ad0*/  IADD3 R160, P0, R210, R144, RZ ;  /* 0x00000090d2a07210 */ /* 0x000fe20007f1e0ff */
[----:B------:R-:W-:-:S02]  /*1ae0*/  IMAD R2, R6, c[0x0][0x1e0], RZ ;  /* 0x0000780006027a24 */ /* 0x000fc400078e02ff */
[----:B------:R-:W-:Y:S01]  /*1af0*/  IMAD R0, R7, c[0x0][0x1e0], RZ ;  /* 0x0000780007007a24 */ /* 0x000fe200078e02ff */
[----:B------:R-:W-:Y:S01]  /*1b00*/  IADD3.X R156, R190, R140, RZ, P0, !PT ;  /* 0x0000008cbe9c7210 */ /* 0x000fe200007fe4ff */
[----:B------:R-:W-:Y:S01]  /*1b10*/  IMAD R6, R9, c[0x0][0x1e0], RZ ;  /* 0x0000780009067a24 */ /* 0x000fe200078e02ff */
[----:B------:R-:W-:Y:S01]  /*1b20*/  IADD3 R115, P0, R143, R94, RZ ;  /* 0x0000005e8f737210 */ /* 0x000fe20007f1e0ff */
[----:B------:R-:W-:Y:S02]  /*1b30*/  IMAD R7, R169, c[0x0][0x1e4], R2 ;  /* 0x00007900a9077a24 */ /* 0x000fe400078e0202 */
[----:B------:R-:W-:Y:S02]  /*1b40*/  IMAD R2, R168, c[0x0][0x1e4], R0 ;  /* 0x00007900a8027a24 */ /* 0x000fe400078e0200 */
[----:B------:R-:W-:Y:S01]  /*1b50*/  IMAD.X R114, R139, 0x1, R96, P0 ;  /* 0x000000018b727824 */ /* 0x000fe200000e0660 */
[----:B------:R-:W-:Y:S01]  /*1b60*/  IADD3 R125, P0, R94, 0x40, RZ ;  /* 0x000000405e7d7810 */ /* 0x000fe20007f1e0ff */
[----:B------:R-:W-:-:S02]  /*1b70*/  IMAD R0, R167, c[0x0][0x1e4], R6 ;  /* 0x00007900a7007a24 */ /* 0x000fc400078e0206 */
[----:B------:R-:W-:Y:S02]  /*1b80*/  IMAD.IADD R191, R173, 0x1, R191 ;  /* 0x00000001adbf7824 */ /* 0x000fe400078e02bf */
[----:B------:R-:W-:Y:S01]  /*1b90*/  IMAD.X R117, RZ, RZ, R96, P0 ;  /* 0x000000ffff757224 */ /* 0x000fe200000e0660 */
[----:B------:R-:W-:Y:S01]  /*1ba0*/  IADD3 R119, P0, R115, 0x40, RZ ;  /* 0x0000004073777810 */ /* 0x000fe20007f1e0ff */
[----:B------:R-:W-:Y:S02]  /*1bb0*/  IMAD.IADD R159, R189, 0x1, R7 ;  /* 0x00000001bd9f7824 */ /* 0x000fe400078e0207 */
[----:B------:R-:W-:Y:S01]  /*1bc0*/  IMAD.IADD R157, R187, 0x1, R2 ;  /* 0x00000001bb9d7824 */ /* 0x000fe200078e0202 */
[----:B------:R-:W-:Y:S01]  /*1bd0*/  IADD3.X R118, RZ, R114, RZ, P0, !PT ;  /* 0x00000072ff767210 */ /* 0x000fe200007fe4ff */
[----:B------:R-:W-:Y:S02]  /*1be0*/  IMAD.IADD R155, R185, 0x1, R0 ;  /* 0x00000001b99b7824 */ /* 0x000fe400078e0200 */
[----:B------:R-:W-:-:S02]  /*1bf0*/  IMAD.IADD R126, R111, 0x1, R5 ;  /* 0x000000016f7e7824 */ /* 0x000fc400078e0205 */
[----:B------:R-:W-:Y:S02]  /*1c00*/  IMAD.IADD R124, R109, 0x1, R4 ;  /* 0x000000016d7c7824 */ /* 0x000fe400078e0204 */
[----:B------:R-:W-:Y:S02]  /*1c10*/  IMAD.IADD R120, R4, 0x1, R105 ;  /* 0x0000000104787824 */ /* 0x000fe400078e0269 */
[----:B------:R-:W-:Y:S02]  /*1c20*/  IMAD.IADD R112, R101, 0x1, R112 ;  /* 0x0000000165707824 */ /* 0x000fe400078e0270 */
[----:B------:R-:W-:Y:S02]  /*1c30*/  IMAD.SHL.U32 R146, R11, 0x2, RZ ;  /* 0x000000020b927824 */ /* 0x000fe400078e00ff */
[----:B------:R-:W-:Y:S01]  /*1c40*/  IMAD.SHL.U32 R145, R10, 0x2, RZ ;  /* 0x000000020a917824 */ /* 0x000fe200078e00ff */
[----:B-1----:R-:W-:Y:S06]  /*1c50*/  BAR.SYNC.DEFER_BLOCKING 0x0 ;  /* 0x0000000000007b1d */ /* 0x002fec0000010000 */
.L_x_102:
[-C--:B------:R-:W-:Y:S01]  /*1c60*/  IMAD R0, R192, R92.reuse, RZ ;  /* 0x0000005cc0007224 */ /* 0x080fe200078e02ff */
[----:B------:R-:W-:Y:S04]  /*1c70*/  DEPBAR.LE SB0, 0x0 ;  /* 0x000080000000791a */ /* 0x000fe80000000000 */
[----:B------:R-:W-:Y:S01]  /*1c80*/  BAR.SYNC.DEFER_BLOCKING 0x0 ;  /* 0x0000000000007b1d */ /* 0x000fe20000010000 */
[----:B------:R-:W-:Y:S01]  /*1c90*/  ISETP.GE.AND P0, PT, R214, 0x1, PT ;  /* 0x00000001d600780c */ /* 0x000fe20003f06270 */
[----:B------:R-:W-:Y:S01]  /*1ca0*/  IMAD.WIDE.U32 R86, R207, R92, RZ ;  /* 0x0000005ccf567225 */ /* 0x000fe200078e00ff */
[----:B------:R-:W-:Y:S05]  /*1cb0*/  SHF.R.S32.HI R99, RZ, 0x1f, R92 ;  /* 0x0000001fff637819 */ /* 0x000fea000001145c */
[----:B------:R-:W-:Y:S05]  /*1cc0*/  IMAD R0, R99, R207, R0 ;  /* 0x000000cf63007224 */ /* 0x000fea00078e0200 */
[----:B------:R-:W-:Y:S01]  /*1cd0*/  IADD3 R90, R87, R0, RZ ;  /* 0x00000000575a7210 */ /* 0x000fe20007ffe0ff */
[----:B------:R-:W-:Y:S01]  /*1ce0*/  BSSY B2, `(.L_x_56) ;  /* 0x0000524000027945 */ /* 0x000fe20003800000 */
[----:B--2---:R-:W-:-:S05]  /*1cf0*/  @!P0 BRA `(.L_x_57) ;  /* 0x00004d4000008947 */ /* 0x004fca0003800000 */
[-C--:B------:R-:W-:Y:S01]  /*1d00*/  IMAD R2, R193, R92.reuse, RZ ;  /* 0x0000005cc1027224 */ /* 0x080fe200078e02ff */
[----:B------:R-:W-:Y:S01]  /*1d10*/  ISETP.NE.AND P0, PT, R163, RZ, PT ;  /* 0x000000ffa300720c */ /* 0x000fe20003f05270 */
[-C--:B------:R-:W-:Y:S02]  /*1d20*/  IMAD R0, R194, R92.reuse, RZ ;  /* 0x0000005cc2007224 */ /* 0x080fe400078e02ff */
[----:B------:R-:W-:Y:S02]  /*1d30*/  IMAD R3, R92, -0x80, R127 ;  /* 0xffffff805c037824 */ /* 0x000fe400078e027f */
[-C--:B------:R-:W-:Y:S03]  /*1d40*/  IMAD.WIDE.U32 R36, R205, R92.reuse, RZ ;  /* 0x0000005ccd247225 */ /* 0x080fe600078e00ff */
[----:B------:R-:W-:Y:S01]  /*1d50*/  IMNMX R76, R3, 0x80, PT ;  /* 0x00000080034c7817 */ /* 0x000fe20003800200 */
[----:B------:R-:W-:Y:S04]  /*1d60*/  IMAD.WIDE.U32 R72, R201, R92, RZ ;  /* 0x0000005cc9487225 */ /* 0x000fe800078e00ff */
[C---:B------:R-:W-:Y:S02]  /*1d70*/  IMAD R2, R99.reuse, R205, R2 ;  /* 0x000000cd63027224 */ /* 0x040fe400078e0202 */
[----:B------:R-:W-:Y:S03]  /*1d80*/  IMAD R0, R99, R201, R0 ;  /* 0x000000c963007224 */ /* 0x000fe600078e0200 */
[----:B------:R-:W-:Y:S02]  /*1d90*/  IADD3 R41, R37, R2, RZ ;  /* 0x0000000225297210 */ /* 0x000fe40007ffe0ff */
[----:B------:R-:W-:Y:S01]  /*1da0*/  IADD3 R43, R73, R0, RZ ;  /* 0x00000000492b7210 */ /* 0x000fe20007ffe0ff */
[----:B------:R-:W-:-:S05]  /*1db0*/  @!P0 BRA `(.L_x_58) ;  /* 0x000028b000008947 */ /* 0x000fca0003800000 */
[----:B------:R-:W-:Y:S01]  /*1dc0*/  ISETP.GE.AND P2, PT, R97, R76, PT ;  /* 0x0000004c6100720c */ /* 0x000fe20003f46270 */
[----:B------:R-:W-:Y:S01]  /*1dd0*/  BSSY B0, `(.L_x_59) ;  /* 0x000001b000007945 */ /* 0x000fe20003800000 */
[----:B------:R-:W-:Y:S01]  /*1de0*/  CS2R R48, SRZ ;  /* 0x0000000000307805 */ /* 0x000fe2000001ff00 */
[----:B------:R-:W-:Y:S01]  /*1df0*/  CS2R R44, SRZ ;  /* 0x00000000002c7805 */ /* 0x000fe2000001ff00 */
[----:B------:R-:W-:Y:S01]  /*1e00*/  CS2R R38, SRZ ;  /* 0x0000000000267805 */ /* 0x000fe2000001ff00 */
[----:B------:R-:W-:Y:S01]  /*1e10*/  CS2R R12, SRZ ;  /* 0x00000000000c7805 */ /* 0x000fe2000001ff00 */
[----:B------:R-:W-:Y:S07]  /*1e20*/  CS2R R2, SRZ ;  /* 0x0000000000027805 */ /* 0x000fee000001ff00 */
[----:B------:R-:W-:-:S05]  /*1e30*/  @P2 BRA `(.L_x_60) ;  /* 0x0000014000002947 */ /* 0x000fca0003800000 */
[----:B------:R-:W-:Y:S01]  /*1e40*/  IADD3 R0, P0, R110, R36, RZ ;  /* 0x000000246e007210 */ /* 0x000fe20007f1e0ff */
[----:B------:R-:W-:Y:S01]  /*1e50*/  CS2R R38, SRZ ;  /* 0x0000000000267805 */ /* 0x000fe2000001ff00 */
[----:B------:R-:W-:Y:S01]  /*1e60*/  CS2R R44, SRZ ;  /* 0x00000000002c7805 */ /* 0x000fe2000001ff00 */
[----:B------:R-:W-:Y:S02]  /*1e70*/  CS2R R12, SRZ ;  /* 0x00000000000c7805 */ /* 0x000fe4000001ff00 */
[----:B------:R-:W-:Y:S01]  /*1e80*/  IMAD.X R3, R41, 0x1, R126, P0 ;  /* 0x0000000129037824 */ /* 0x000fe200000e067e */
[----:B------:R-:W-:Y:S05]  /*1e90*/  IADD3 R2, P0, R108, R72, RZ ;  /* 0x000000486c027210 */ /* 0x000fea0007f1e0ff */
[----:B------:R-:W-:Y:S01]  /*1ea0*/  IMAD.X R5, R43, 0x1, R124, P0 ;  /* 0x000000012b057824 */ /* 0x000fe200000e067c */
[C---:B------:R-:W-:Y:S04]  /*1eb0*/  LEA R6, P0, R0.reuse, c[0x0][0x270], 0x1 ;  /* 0x00009c0000067a11 */ /* 0x040fe800078008ff */
[----:B------:R-:W-:Y:S02]  /*1ec0*/  LEA.HI.X R7, R0, c[0x0][0x274], R3, 0x1, P0 ;  /* 0x00009d0000077a11 */ /* 0x000fe400000f0c03 */
[C---:B------:R-:W-:Y:S04]  /*1ed0*/  LEA R4, P0, R2.reuse, c[0x0][0x288], 0x1 ;  /* 0x0000a20002047a11 */ /* 0x040fe800078008ff */
[----:B------:R-:W-:Y:S02]  /*1ee0*/  LEA.HI.X R5, R2, c[0x0][0x28c], R5, 0x1, P0 ;  /* 0x0000a30002057a11 */ /* 0x000fe400000f0c05 */
[----:B------:R-:W-:Y:S01]  /*1ef0*/  ISETP.GE.AND P0, PT, R28, c[0x0][0x27c], PT ;  /* 0x00009f001c007a0c */ /* 0x000fe20003f06270 */
[----:B------:R-:W-:Y:S11]  /*1f00*/  CS2R R2, SRZ ;  /* 0x0000000000027805 */ /* 0x000ff6000001ff00 */
[----:B------:R-:W-:Y:S01]  /*1f10*/  @!UPT UIADD3 URZ, URZ, URZ, URZ ;  /* 0x0000003f3f3ff290 */ /* 0x000fe2000fffe03f */
[----:B------:R1:W5:Y:S04]  /*1f20*/  @!P0 LDG.E.64 R38, [R6.64] ;  /* 0x0000000806268981 */ /* 0x000368000c1e1b00 */
[----:B------:R1:W5:Y:S01]  /*1f30*/  @!P0 LDG.E.64 R2, [R4.64] ;  /* 0x0000000804028981 */ /* 0x000362000c1e1b00 */
[----:B------:R-:W-:Y:S11]  /*1f40*/  ISETP.GE.AND P0, PT, R31, c[0x0][0x27c], PT ;  /* 0x00009f001f007a0c */ /* 0x000ff60003f06270 */
[----:B------:R-:W-:Y:S02]  /*1f50*/  @!UPT UIADD3 URZ, URZ, URZ, URZ ;  /* 0x0000003f3f3ff290 */ /* 0x000fe4000fffe03f */
[----:B------:R1:W5:Y:S04]  /*1f60*/  @!P0 LDG.E.64 R44, [R6.64+0x40] ;  /* 0x00004008062c8981 */ /* 0x000368000c1e1b00 */
[----:B------:R1:W5:Y:S02]  /*1f70*/  @!P0 LDG.E.64 R12, [R4.64+0x40] ;  /* 0x00004008040c8981 */ /* 0x000364000c1e1b00 */
.L_x_60:
[----:B------:R-:W-:Y:S05]  /*1f80*/  BSYNC B0 ;  /* 0x0000000000007941 */ /* 0x000fea0003800000 */
.L_x_59:
[----:B------:R-:W-:Y:S01]  /*1f90*/  ISETP.GE.AND P3, PT, R169, R76, PT ;  /* 0x0000004ca900720c */ /* 0x000fe20003f66270 */
[----:B-----5:R-:W-:Y:S01]  /*1fa0*/  IMAD.MOV.U32 R0, RZ, RZ, R44 ;  /* 0x000000ffff007224 */ /* 0x020fe200078e002c */
[----:B------:R-:W-:Y:S01]  /*1fb0*/  BSSY B0, `(.L_x_61) ;  /* 0x0000026000007945 */ /* 0x000fe20003800000 */
[----:B-1----:R-:W-:Y:S01]  /*1fc0*/  IMAD.MOV.U32 R6, RZ, RZ, R45 ;  /* 0x000000ffff067224 */ /* 0x002fe200078e002d */
[----:B------:R-:W-:Y:S01]  /*1fd0*/  CS2R R46, SRZ ;  /* 0x00000000002e7805 */ /* 0x000fe2000001ff00 */
[----:B------:R-:W-:Y:S01]  /*1fe0*/  IMAD.MOV.U32 R5, RZ, RZ, R38 ;  /* 0x000000ffff057224 */ /* 0x000fe200078e0026 */
[----:B------:R-:W-:Y:S01]  /*1ff0*/  CS2R R16, SRZ ;  /* 0x0000000000107805 */ /* 0x000fe2000001ff00 */
[----:B------:R-:W-:Y:S01]  /*2000*/  IMAD.MOV.U32 R4, RZ, RZ, R39 ;  /* 0x000000ffff047224 */ /* 0x000fe200078e0027 */
[----:B------:R-:W-:Y:S01]  /*2010*/  PRMT R58, R0, 0x5410, R6 ;  /* 0x00005410003a7816 */ /* 0x000fe20000000006 */
[----:B------:R-:W-:Y:S01]  /*2020*/  CS2R R14, SRZ ;  /* 0x00000000000e7805 */ /* 0x000fe2000001ff00 */
[----:B------:R-:W-:Y:S02]  /*2030*/  MOV R0, R12 ;  /* 0x0000000c00007202 */ /* 0x000fe40000000f00 */
[----:B------:R-:W-:Y:S01]  /*2040*/  PRMT R40, R5, 0x7610, R40 ;  /* 0x0000761005287816 */ /* 0x000fe20000000028 */
[----:B------:R-:W-:Y:S01]  /*2050*/  IMAD.MOV.U32 R5, RZ, RZ, R13 ;  /* 0x000000ffff057224 */ /* 0x000fe200078e000d */
[----:B------:R-:W-:Y:S01]  /*2060*/  PRMT R42, R4, 0x7610, R42 ;  /* 0x00007610042a7816 */ /* 0x000fe2000000002a */
[----:B------:R-:W-:Y:S01]  /*2070*/  IMAD.MOV.U32 R4, RZ, RZ, R2 ;  /* 0x000000ffff047224 */ /* 0x000fe200078e0002 */
[----:B------:R-:W-:Y:S02]  /*2080*/  PRMT R26, R0, 0x7610, R26 ;  /* 0x00007610001a7816 */ /* 0x000fe4000000001a */
[----:B------:R-:W-:Y:S02]  /*2090*/  MOV R0, R3 ;  /* 0x0000000300007202 */ /* 0x000fe40000000f00 */
[----:B------:R-:W-:Y:S02]  /*20a0*/  PRMT R26, R26, 0x5410, R5 ;  /* 0x000054101a1a7816 */ /* 0x000fe40000000005 */
[----:B------:R-:W-:Y:S01]  /*20b0*/  PRMT R7, R4, 0x5410, R0 ;  /* 0x0000541004077816 */ /* 0x000fe20000000000 */
[----:B------:R-:W-:-:S05]  /*20c0*/  @P3 BRA `(.L_x_62) ;  /* 0x0000014000003947 */ /* 0x000fca0003800000 */
[----:B------:R-:W-:Y:S01]  /*20d0*/  IADD3 R0, P1, P0, R110, R36, R206 ;  /* 0x000000246e007210 */ /* 0x000fe2000783e0ce */
[----:B------:R-:W-:Y:S01]  /*20e0*/  CS2R R46, SRZ ;  /* 0x00000000002e7805 */ /* 0x000fe2000001ff00 */
[----:B------:R-:W-:Y:S01]  /*20f0*/  CS2R R14, SRZ ;  /* 0x00000000000e7805 */ /* 0x000fe2000001ff00 */
[----:B------:R-:W-:Y:S01]  /*2100*/  CS2R R48, SRZ ;  /* 0x0000000000307805 */ /* 0x000fe2000001ff00 */
[----:B------:R-:W-:Y:S01]  /*2110*/  IADD3.X R4, R126, R41, R177, P1, P0 ;  /* 0x000000297e047210 */ /* 0x000fe20000fe04b1 */
[----:B------:R-:W-:Y:S01]  /*2120*/  CS2R R16, SRZ ;  /* 0x0000000000107805 */ /* 0x000fe2000001ff00 */
[----:B------:R-:W-:Y:S04]  /*2130*/  IADD3 R5, P1, P0, R108, R72, R202 ;  /* 0x000000486c057210 */ /* 0x000fe8000783e0ca */
[----:B------:R-:W-:Y:S02]  /*2140*/  IADD3.X R6, R124, R43, R178, P1, P0 ;  /* 0x0000002b7c067210 */ /* 0x000fe40000fe04b2 */
[C---:B------:R-:W-:Y:S04]  /*2150*/  LEA R8, P0, R0.reuse, c[0x0][0x270], 0x1 ;  /* 0x00009c0000087a11 */ /* 0x040fe800078008ff */
[----:B------:R-:W-:Y:S02]  /*2160*/  LEA.HI.X R9, R0, c[0x0][0x274], R4, 0x1, P0 ;  /* 0x00009d0000097a11 */ /* 0x000fe400000f0c04 */
[C---:B------:R-:W-:Y:S04]  /*2170*/  LEA R4, P0, R5.reuse, c[0x0][0x288], 0x1 ;  /* 0x0000a20005047a11 */ /* 0x040fe800078008ff */
[----:B------:R-:W-:Y:S02]  /*2180*/  LEA.HI.X R5, R5, c[0x0][0x28c], R6, 0x1, P0 ;  /* 0x0000a30005057a11 */ /* 0x000fe400000f0c06 */
[----:B------:R-:W-:Y:S11]  /*2190*/  ISETP.GE.AND P0, PT, R28, c[0x0][0x27c], PT ;  /* 0x00009f001c007a0c */ /* 0x000ff60003f06270 */
[----:B------:R-:W-:Y:S02]  /*21a0*/  @!UPT UIADD3 URZ, URZ, URZ, URZ ;  /* 0x0000003f3f3ff290 */ /* 0x000fe4000fffe03f */
[----:B------:R1:W5:Y:S04]  /*21b0*/  @!P0 LDG.E.64 R46, [R8.64] ;  /* 0x00000008082e8981 */ /* 0x000368000c1e1b00 */
[----:B------:R1:W5:Y:S01]  /*21c0*/  @!P0 LDG.E.64 R14, [R4.64] ;  /* 0x00000008040e8981 */ /* 0x000362000c1e1b00 */
[----:B------:R-:W-:Y:S11]  /*21d0*/  ISETP.GE.AND P0, PT, R31, c[0x0][0x27c], PT ;  /* 0x00009f001f007a0c */ /* 0x000ff60003f06270 */
[----:B------:R-:W-:Y:S02]  /*21e0*/  @!UPT UIADD3 URZ, URZ, URZ, URZ ;  /* 0x0000003f3f3ff290 */ /* 0x000fe4000fffe03f */
[----:B------:R1:W5:Y:S04]  /*21f0*/  @!P0 LDG.E.64 R48, [R8.64+0x40] ;  /* 0x0000400808308981 */ /* 0x000368000c1e1b00 */
[----:B------:R1:W5:Y:S02]  /*2200*/  @!P0 LDG.E.64 R16, [R4.64+0x40] ;  /* 0x0000400804108981 */ /* 0x000364000c1e1b00 */
.L_x_62:
[----:B------:R-:W-:Y:S05]  /*2210*/  BSYNC B0 ;  /* 0x0000000000007941 */ /* 0x000fea0003800000 */
.L_x_61:
[----:B------:R-:W-:Y:S01]  /*2220*/  ISETP.GE.AND P6, PT, R168, R76, PT ;  /* 0x0000004ca800720c */ /* 0x000fe20003fc6270 */
[----:B-----5:R-:W-:Y:S01]  /*2230*/  IMAD.MOV.U32 R6, RZ, RZ, R48 ;  /* 0x000000ffff067224 */ /* 0x020fe200078e0030 */
[----:B-1----:R-:W-:Y:S01]  /*2240*/  MOV R4, R46 ;  /* 0x0000002e00047202 */ /* 0x002fe20000000f00 */
[----:B------:R-:W-:Y:S01]  /*2250*/  IMAD.MOV.U32 R5, RZ, RZ, R49 ;  /* 0x000000ffff057224 */ /* 0x000fe200078e0031 */
[----:B------:R-:W-:Y:S01]  /*2260*/  BSSY B0, `(.L_x_63) ;  /* 0x0000024000007945 */ /* 0x000fe20003800000 */
[----:B------:R-:W-:Y:S01]  /*2270*/  IMAD.MOV.U32 R0, RZ, RZ, R47 ;  /* 0x000000ffff007224 */ /* 0x000fe200078e002f */
[----:B------:R-:W-:Y:S01]  /*2280*/  CS2R R56, SRZ ;  /* 0x0000000000387805 */ /* 0x000fe2000001ff00 */
[----:B------:R-:W-:Y:S01]  /*2290*/  CS2R R52, SRZ ;  /* 0x0000000000347805 */ /* 0x000fe2000001ff00 */
[----:B------:R-:W-:Y:S01]  /*22a0*/  PRMT R60, R6, 0x5410, R5 ;  /* 0x00005410063c7816 */ /* 0x000fe20000000005 */
[----:B------:R-:W-:Y:S01]  /*22b0*/  IMAD.MOV.U32 R6, RZ, RZ, R16 ;  /* 0x000000ffff067224 */ /* 0x000fe200078e0010 */
[----:B------:R-:W-:Y:S01]  /*22c0*/  PRMT R59, R4, 0x5410, R0 ;  /* 0x00005410043b7816 */ /* 0x000fe20000000000 */
[----:B------:R-:W-:Y:S01]  /*22d0*/  IMAD.MOV.U32 R4, RZ, RZ, R14 ;  /* 0x000000ffff047224 */ /* 0x000fe200078e000e */
[----:B------:R-:W-:Y:S01]  /*22e0*/  MOV R5, R17 ;  /* 0x0000001100057202 */ /* 0x000fe20000000f00 */
[----:B------:R-:W-:Y:S01]  /*22f0*/  CS2R R50, SRZ ;  /* 0x0000000000327805 */ /* 0x000fe2000001ff00 */
[----:B------:R-:W-:Y:S01]  /*2300*/  MOV R0, R15 ;  /* 0x0000000f00007202 */ /* 0x000fe20000000f00 */
[----:B------:R-:W-:Y:S01]  /*2310*/  CS2R R20, SRZ ;  /* 0x0000000000147805 */ /* 0x000fe2000001ff00 */
[----:B------:R-:W-:Y:S01]  /*2320*/  PRMT R30, R6, 0x5410, R5 ;  /* 0x00005410061e7816 */ /* 0x000fe20000000005 */
[----:B------:R-:W-:Y:S01]  /*2330*/  CS2R R18, SRZ ;  /* 0x0000000000127805 */ /* 0x000fe2000001ff00 */
        /* <DEDUP_REMOVED lines=22> */
.L_x_64:
[----:B------:R-:W-:Y:S05]  /*24a0*/  BSYNC B0 ;  /* 0x0000000000007941 */ /* 0x000fea0003800000 */
.L_x_63:
        /* <DEDUP_REMOVED lines=38> */
.L_x_66:
[----:B------:R-:W-:Y:S05]  /*2710*/  BSYNC B0 ;  /* 0x0000000000007941 */ /* 0x000fea0003800000 */
.L_x_65:
[----:B-1---5:R-:W-:Y:S01]  /*2720*/  MOV R4, R54 ;  /* 0x0000003600047202 */ /* 0x022fe20000000f00 */
[----:B------:R-:W-:Y:S01]  /*2730*/  IMAD.MOV.U32 R6, RZ, RZ, R56 ;  /* 0x000000ffff067224 */ /* 0x000fe200078e0038 */
[----:B------:R-:W-:Y:S01]  /*2740*/  BSSY B1, `(.L_x_67) ;  /* 0x0000084000017945 */ /* 0x000fe20003800000 */
[----:B------:R-:W-:Y:S02]  /*2750*/  IMAD.MOV.U32 R5, RZ, RZ, R57 ;  /* 0x000000ffff057224 */ /* 0x000fe400078e0039 */
[----:B------:R-:W-:Y:S03]  /*2760*/  IMAD.MOV.U32 R0, RZ, RZ, R55 ;  /* 0x000000ffff007224 */ /* 0x000fe600078e0037 */
[----:B------:R-:W-:Y:S01]  /*2770*/  PRMT R64, R6, 0x5410, R5 ;  /* 0x0000541006407816 */ /* 0x000fe20000000005 */
[----:B------:R-:W-:Y:S01]  /*2780*/  IMAD.MOV.U32 R6, RZ, RZ, R24 ;  /* 0x000000ffff067224 */ /* 0x000fe200078e0018 */
[----:B------:R-:W-:Y:S01]  /*2790*/  PRMT R63, R4, 0x5410, R0 ;  /* 0x00005410043f7816 */ /* 0x000fe20000000000 */
[----:B------:R-:W-:Y:S01]  /*27a0*/  IMAD.MOV.U32 R4, RZ, RZ, R22 ;  /* 0x000000ffff047224 */ /* 0x000fe200078e0016 */
[----:B------:R-:W-:Y:S02]  /*27b0*/  MOV R5, R25 ;  /* 0x0000001900057202 */ /* 0x000fe40000000f00 */
[----:B------:R-:W-:Y:S02]  /*27c0*/  MOV R0, R23 ;  /* 0x0000001700007202 */ /* 0x000fe40000000f00 */
[----:B------:R-:W-:Y:S02]  /*27d0*/  PRMT R37, R6, 0x5410, R5 ;  /* 0x0000541006257816 */ /* 0x000fe40000000005 */
[----:B------:R-:W-:Y:S01]  /*27e0*/  PRMT R36, R4, 0x5410, R0 ;  /* 0x0000541004247816 */ /* 0x000fe20000000000 */
[----:B------:R-:W-:-:S05]  /*27f0*/  @P2 BRA `(.L_x_68) ;  /* 0x0000078000002947 */ /* 0x000fca0003800000 */
[----:B------:R-:W-:Y:S01]  /*2800*/  IADD3 R65, P0, R143, R86, RZ ;  /* 0x000000568f417210 */ /* 0x000fe20007f1e0ff */
[----:B------:R-:W-:Y:S03]  /*2810*/  BSSY B0, `(.L_x_69) ;  /* 0x000003b000007945 */ /* 0x000fe60003800000 */
[----:B------:R-:W-:Y:S01]  /*2820*/  IADD3.X R68, R90, R139, RZ, P0, !PT ;  /* 0x0000008b5a447210 */ /* 0x000fe200007fe4ff */
[----:B------:R-:W-:-:S05]  /*2830*/  @P5 BRA `(.L_x_70) ;  /* 0x0000038000005947 */ /* 0x000fca0003800000 */
[----:B------:R-:W-:Y:S01]  /*2840*/  IADD3 R0, P0, R65, R94, RZ ;  /* 0x0000005e41007210 */ /* 0x000fe20007f1e0ff */
[----:B------:R-:W1:Y:S03]  /*2850*/  LDS.128 R8, [R75+0x8100] ;  /* 0x008100004b087984 */ /* 0x000e660000000c00 */
[----:B------:R-:W-:Y:S02]  /*2860*/  IADD3.X R4, R68, R96, RZ, P0, !PT ;  /* 0x0000006044047210 */ /* 0x000fe400007fe4ff */
[C---:B------:R-:W-:Y:S04]  /*2870*/  LEA R66, P0, R0.reuse, c[0x0][0x1c8], 0x1 ;  /* 0x0000720000427a11 */ /* 0x040fe800078008ff */
[----:B------:R-:W-:Y:S02]  /*2880*/  LEA.HI.X R67, R0, c[0x0][0x1cc], R4, 0x1, P0 ;  /* 0x0000730000437a11 */ /* 0x000fe400000f0c04 */
[----:B------:R-:W-:Y:S11]  /*2890*/  ISETP.GE.AND P0, PT, R28, c[0x0][0x27c], PT ;  /* 0x00009f001c007a0c */ /* 0x000ff60003f06270 */
[----:B------:R-:W-:Y:S02]  /*28a0*/  @!UPT UIADD3 URZ, URZ, URZ, URZ ;  /* 0x0000003f3f3ff290 */ /* 0x000fe4000fffe03f */
[--C-:B------:R-:W-:Y:S01]  /*28b0*/  @!P0 SHF.R.U64 R5, R2, 0x10, R3.reuse ;  /* 0x0000001002058819 */ /* 0x100fe20000001203 */
[----:B------:R-:W-:Y:S01]  /*28c0*/  @!P0 HADD2.F32 R0, -RZ, R7.H0_H0 ;  /* 0x20000007ff008230 */ /* 0x000fe20000004100 */
[----:B------:R-:W-:Y:S02]  /*28d0*/  @!P0 SHF.R.U32.HI R6, RZ, 0x10, R3 ;  /* 0x00000010ff068819 */ /* 0x000fe40000011603 */
[--C-:B------:R-:W-:Y:S02]  /*28e0*/  @!P0 SHF.R.U64 R41, R38, 0x10, R39.reuse ;  /* 0x0000001026298819 */ /* 0x100fe40000001227 */
[----:B------:R-:W-:Y:S01]  /*28f0*/  @!P0 SHF.R.U32.HI R43, RZ, 0x10, R39 ;  /* 0x00000010ff2b8819 */ /* 0x000fe20000011627 */
[----:B------:R-:W-:Y:S02]  /*2900*/  @!P0 HADD2.F32 R39, -RZ, R40.H0_H0 ;  /* 0x20000028ff278230 */ /* 0x000fe40000004100 */
[----:B------:R-:W-:Y:S02]  /*2910*/  @!P0 HADD2.F32 R41, -RZ, R41.H0_H0 ;  /* 0x20000029ff298230 */ /* 0x000fe40000004100 */
[----:B------:R-:W-:Y:S01]  /*2920*/  @!P0 HADD2.F32 R43, -RZ, R43.H0_H0 ;  /* 0x2000002bff2b8230 */ /* 0x000fe20000004100 */
[----:B-1----:R-:W-:Y:S02]  /*2930*/  @!P0 MOV R4, R8 ;  /* 0x0000000800048202 */ /* 0x002fe40000000f00 */
[----:B------:R-:W-:Y:S03]  /*2940*/  @!P0 MOV R3, R9 ;  /* 0x0000000900038202 */ /* 0x000fe60000000f00 */
[--C-:B------:R-:W-:Y:S02]  /*2950*/  @!P0 HADD2.F32 R38, -RZ, R4.reuse.H1_H1 ;  /* 0x30000004ff268230 */ /* 0x100fe40000004100 */
[----:B------:R-:W-:Y:S02]  /*2960*/  @!P0 HADD2.F32 R2, -RZ, R4.H0_H0 ;  /* 0x20000004ff028230 */ /* 0x000fe40000004100 */
[----:B------:R-:W-:Y:S01]  /*2970*/  @!P0 HADD2.F32 R4, -RZ, R5.H0_H0 ;  /* 0x20000005ff048230 */ /* 0x000fe20000004100 */
[-C--:B------:R-:W-:Y:S01]  /*2980*/  @!P0 FMUL.FTZ R69, R38, R0.reuse ;  /* 0x0000000026458220 */ /* 0x080fe20000410000 */
[--C-:B------:R-:W-:Y:S01]  /*2990*/  @!P0 HADD2.F32 R40, -RZ, R3.reuse.H1_H1 ;  /* 0x30000003ff288230 */ /* 0x100fe20000004100 */
[----:B------:R-:W-:Y:S01]  /*29a0*/  @!P0 IMAD.MOV.U32 R5, RZ, RZ, R10 ;  /* 0x000000ffff058224 */ /* 0x000fe200078e000a */
[----:B------:R-:W-:Y:S01]  /*29b0*/  @!P0 HADD2.F32 R3, -RZ, R3.H0_H0 ;  /* 0x20000003ff038230 */ /* 0x000fe20000004100 */
[C---:B------:R-:W-:Y:S02]  /*29c0*/  @!P0 FMUL.FTZ R0, R2.reuse, R0 ;  /* 0x0000000002008220 */ /* 0x040fe40000410000 */
[----:B------:R-:W-:Y:S02]  /*29d0*/  @!P0 FFMA.FTZ R71, R2, R39, -R69 ;  /* 0x0000002702478223 */ /* 0x000fe40000010845 */
[-C--:B------:R-:W-:Y:S02]  /*29e0*/  @!P0 FMUL.FTZ R69, R40, R4.reuse ;  /* 0x0000000428458220 */ /* 0x080fe40000410000 */
[C---:B------:R-:W-:Y:S01]  /*29f0*/  @!P0 FMUL.FTZ R2, R3.reuse, R4 ;  /* 0x0000000403028220 */ /* 0x040fe20000410000 */
[----:B------:R-:W-:Y:S01]  /*2a00*/  @!P0 MOV R4, R11 ;  /* 0x0000000b00048202 */ /* 0x000fe20000000f00 */
[----:B------:R-:W-:Y:S01]  /*2a10*/  @!P0 FFMA.FTZ R0, R38, R39, R0 ;  /* 0x0000002726008223 */ /* 0x000fe20000010000 */
[----:B------:R-:W-:Y:S01]  /*2a20*/  @!P0 HADD2.F32 R38, -RZ, R5.H1_H1 ;  /* 0x30000005ff268230 */ /* 0x000fe20000004100 */
[-C--:B------:R-:W-:Y:S01]  /*2a30*/  @!P0 FFMA.FTZ R70, R3, R41.reuse, -R69 ;  /* 0x0000002903468223 */ /* 0x080fe20000010845 */
[----:B------:R-:W-:Y:S01]  /*2a40*/  @!P0 HADD2.F32 R3, -RZ, R7.H1_H1 ;  /* 0x30000007ff038230 */ /* 0x000fe20000004100 */
[----:B------:R-:W-:Y:S01]  /*2a50*/  @!P0 FFMA.FTZ R2, R40, R41, R2 ;  /* 0x0000002928028223 */ /* 0x000fe20000010002 */
[----:B------:R-:W-:Y:S01]  /*2a60*/  @!P0 HADD2.F32 R7, -RZ, R6.H0_H0 ;  /* 0x20000006ff078230 */ /* 0x000fe20000004100 */
[----:B------:R-:W-:Y:S01]  /*2a70*/  @!P0 F2FP.PACK_AB R0, R0, R71 ;  /* 0x000000470000823e */ /* 0x000fe200000000ff */
[----:B------:R-:W-:Y:S02]  /*2a80*/  @!P0 HADD2.F32 R6, -RZ, R5.H0_H0 ;  /* 0x20000005ff068230 */ /* 0x000fe40000004100 */
[----:B------:R-:W-:Y:S01]  /*2a90*/  @!P0 HADD2.F32 R39, -RZ, R42.H0_H0 ;  /* 0x2000002aff278230 */ /* 0x000fe20000004100 */
[----:B------:R-:W-:Y:S01]  /*2aa0*/  @!P0 F2FP.PACK_AB R2, R2, R70 ;  /* 0x000000460202823e */ /* 0x000fe200000000ff */
[--C-:B------:R-:W-:Y:S01]  /*2ab0*/  @!P0 HADD2.F32 R42, -RZ, R4.reuse.H1_H1 ;  /* 0x30000004ff2a8230 */ /* 0x100fe20000004100 */
[----:B------:R-:W-:Y:S01]  /*2ac0*/  @!P0 MOV R8, R0 ;  /* 0x0000000000088202 */ /* 0x000fe20000000f00 */
[----:B------:R-:W-:Y:S01]  /*2ad0*/  @!P0 HADD2.F32 R5, -RZ, R4.H0_H0 ;  /* 0x20000004ff058230 */ /* 0x000fe20000004100 */
[-C--:B------:R-:W-:Y:S02]  /*2ae0*/  @!P0 FMUL.FTZ R4, R38, R3.reuse ;  /* 0x0000000326048220 */ /* 0x080fe40000410000 */
[----:B------:R-:W-:Y:S02]  /*2af0*/  @!P0 FMUL.FTZ R3, R6, R3 ;  /* 0x0000000306038220 */ /* 0x000fe40000410000 */
[----:B------:R-:W-:Y:S02]  /*2b00*/  @!P0 FMUL.FTZ R69, R42, R7 ;  /* 0x000000072a458220 */ /* 0x000fe40000410000 */
[----:B------:R-:W-:Y:S02]  /*2b10*/  @!P0 FFMA.FTZ R6, R6, R39, -R4 ;  /* 0x0000002706068223 */ /* 0x000fe40000010804 */
[C---:B------:R-:W-:Y:S02]  /*2b20*/  @!P0 FMUL.FTZ R4, R5.reuse, R7 ;  /* 0x0000000705048220 */ /* 0x040fe40000410000 */
[----:B------:R-:W-:Y:S02]  /*2b30*/  @!P0 FFMA.FTZ R3, R38, R39, R3 ;  /* 0x0000002726038223 */ /* 0x000fe40000010003 */
[-C--:B------:R-:W-:Y:S02]  /*2b40*/  @!P0 FFMA.FTZ R69, R5, R43.reuse, -R69 ;  /* 0x0000002b05458223 */ /* 0x080fe40000010845 */
[----:B------:R-:W-:Y:S01]  /*2b50*/  @!P0 FFMA.FTZ R4, R42, R43, R4 ;  /* 0x0000002b2a048223 */ /* 0x000fe20000010004 */
[----:B------:R-:W-:Y:S01]  /*2b60*/  @!P0 F2FP.PACK_AB R3, R3, R6 ;  /* 0x000000060303823e */ /* 0x000fe200000000ff */
[----:B------:R-:W-:Y:S03]  /*2b70*/  @!P0 IMAD.MOV.U32 R9, RZ, RZ, R2 ;  /* 0x000000ffff098224 */ /* 0x000fe600078e0002 */
[----:B------:R-:W-:Y:S02]  /*2b80*/  @!P0 F2FP.PACK_AB R4, R4, R69 ;  /* 0x000000450404823e */ /* 0x000fe400000000ff */
[----:B------:R-:W-:Y:S02]  /*2b90*/  @!P0 MOV R10, R3 ;  /* 0x00000003000a8202 */ /* 0x000fe40000000f00 */
[----:B------:R-:W-:Y:S05]  /*2ba0*/  @!P0 MOV R11, R4 ;  /* 0x00000004000b8202 */ /* 0x000fea0000000f00 */
[----:B------:R1:W-:Y:S02]  /*2bb0*/  STG.E.128 [R66.64], R8 ;  /* 0x0000000842007986 */ /* 0x0003e4000c101d08 */
.L_x_70:
[----:B------:R-:W-:Y:S05]  /*2bc0*/  BSYNC B0 ;  /* 0x0000000000007941 */ /* 0x000fea0003800000 */
.L_x_69:
[----:B------:R-:W-:Y:S11]  /*2bd0*/  ISETP.GE.AND P0, PT, R93, c[0x0][0x1d4], PT ;  /* 0x000075005d007a0c */ /* 0x000ff60003f06270 */
[----:B------:R-:W-:Y:S02]  /*2be0*/  @!UPT UIADD3 URZ, URZ, URZ, URZ ;  /* 0x0000003f3f3ff290 */ /* 0x000fe4000fffe03f */
[----:B------:R-:W-:-:S05]  /*2bf0*/  @P0 BRA `(.L_x_68) ;  /* 0x0000038000000947 */ /* 0x000fca0003800000 */
[----:B------:R-:W-:Y:S01]  /*2c00*/  IADD3 R0, P0, R65, R125, RZ ;  /* 0x0000007d41007210 */ /* 0x000fe20007f1e0ff */
[----:B-1----:R-:W1:Y:S03]  /*2c10*/  LDS.128 R8, [R75+0xc100] ;  /* 0x00c100004b087984 */ /* 0x002e660000000c00 */
[----:B------:R-:W-:Y:S02]  /*2c20*/  IADD3.X R2, R68, R117, RZ, P0, !PT ;  /* 0x0000007544027210 */ /* 0x000fe400007fe4ff */
[C---:B------:R-:W-:Y:S04]  /*2c30*/  LEA R42, P0, R0.reuse, c[0x0][0x1c8], 0x1 ;  /* 0x00007200002a7a11 */ /* 0x040fe800078008ff */
[----:B------:R-:W-:Y:S02]  /*2c40*/  LEA.HI.X R43, R0, c[0x0][0x1cc], R2, 0x1, P0 ;  /* 0x00007300002b7a11 */ /* 0x000fe400000f0c02 */
[----:B------:R-:W-:Y:S11]  /*2c50*/  ISETP.GE.AND P0, PT, R31, c[0x0][0x27c], PT ;  /* 0x00009f001f007a0c */ /* 0x000ff60003f06270 */
[----:B------:R-:W-:Y:S02]  /*2c60*/  @!UPT UIADD3 URZ, URZ, URZ, URZ ;  /* 0x0000003f3f3ff290 */ /* 0x000fe4000fffe03f */
[--C-:B------:R-:W-:Y:S01]  /*2c70*/  @!P0 SHF.R.U64 R4, R12, 0x10, R13.reuse ;  /* 0x000000100c048819 */ /* 0x100fe2000000120d */
[----:B------:R-:W-:Y:S01]  /*2c80*/  @!P0 HADD2.F32 R0, -RZ, R26.H0_H0 ;  /* 0x2000001aff008230 */ /* 0x000fe20000004100 */
[----:B------:R-:W-:Y:S01]  /*2c90*/  @!P0 SHF.R.U32.HI R7, RZ, 0x10, R13 ;  /* 0x00000010ff078819 */ /* 0x000fe2000001160d */
[----:B------:R-:W-:Y:S01]  /*2ca0*/  @!P0 HADD2.F32 R6, -RZ, R58.H0_H0 ;  /* 0x2000003aff068230 */ /* 0x000fe20000004100 */
[--C-:B------:R-:W-:Y:S01]  /*2cb0*/  @!P0 SHF.R.U64 R13, R44, 0x10, R45.reuse ;  /* 0x000000102c0d8819 */ /* 0x100fe2000000122d */
[----:B------:R-:W-:Y:S01]  /*2cc0*/  @!P0 HADD2.F32 R4, -RZ, R4.H0_H0 ;  /* 0x20000004ff048230 */ /* 0x000fe20000004100 */
        /* <DEDUP_REMOVED lines=8> */
[--C-:B------:R-:W-:Y:S01]  /*2d50*/  @!P0 HADD2.F32 R12, -RZ, R3.reuse.H1_H1 ;  /* 0x30000003ff0c8230 */ /* 0x100fe20000004100 */
[CC--:B------:R-:W-:Y:S01]  /*2d60*/  @!P0 FMUL.FTZ R38, R5.reuse, R0.reuse ;  /* 0x0000000005268220 */ /* 0x0c0fe20000410000 */
[----:B------:R-:W-:Y:S01]  /*2d70*/  @!P0 HADD2.F32 R3, -RZ, R3.H0_H0 ;  /* 0x20000003ff038230 */ /* 0x000fe20000004100 */
[C---:B------:R-:W-:Y:S02]  /*2d80*/  @!P0 FMUL.FTZ R0, R2.reuse, R0 ;  /* 0x0000000002008220 */ /* 0x040fe40000410000 */
[-C--:B------:R-:W-:Y:S02]  /*2d90*/  @!P0 FFMA.FTZ R45, R2, R6.reuse, -R38 ;  /* 0x00000006022d8223 */ /* 0x080fe40000010826 */
[----:B------:R-:W-:Y:S02]  /*2da0*/  @!P0 FFMA.FTZ R0, R5, R6, R0 ;  /* 0x0000000605008223 */ /* 0x000fe40000010000 */
[----:B------:R-:W-:Y:S02]  /*2db0*/  @!P0 IMAD.MOV.U32 R5, RZ, RZ, R10 ;  /* 0x000000ffff058224 */ /* 0x000fe400078e000a */
[-C--:B------:R-:W-:Y:S01]  /*2dc0*/  @!P0 FMUL.FTZ R38, R12, R4.reuse ;  /* 0x000000040c268220 */ /* 0x080fe20000410000 */
[----:B------:R-:W-:Y:S01]  /*2dd0*/  @!P0 F2FP.PACK_AB R0, R0, R45 ;  /* 0x0000002d0000823e */ /* 0x000fe200000000ff */
[C---:B------:R-:W-:Y:S01]  /*2de0*/  @!P0 FMUL.FTZ R2, R3.reuse, R4 ;  /* 0x0000000403028220 */ /* 0x040fe20000410000 */
[----:B------:R-:W-:Y:S01]  /*2df0*/  @!P0 MOV R4, R11 ;  /* 0x0000000b00048202 */ /* 0x000fe20000000f00 */
[-C--:B------:R-:W-:Y:S01]  /*2e00*/  @!P0 FFMA.FTZ R44, R3, R13.reuse, -R38 ;  /* 0x0000000d032c8223 */ /* 0x080fe20000010826 */
[----:B------:R-:W-:Y:S01]  /*2e10*/  @!P0 HADD2.F32 R3, -RZ, R26.H1_H1 ;  /* 0x3000001aff038230 */ /* 0x000fe20000004100 */
[----:B------:R-:W-:Y:S01]  /*2e20*/  @!P0 FFMA.FTZ R2, R12, R13, R2 ;  /* 0x0000000d0c028223 */ /* 0x000fe20000010002 */
[--C-:B------:R-:W-:Y:S01]  /*2e30*/  @!P0 HADD2.F32 R26, -RZ, R5.reuse.H1_H1 ;  /* 0x30000005ff1a8230 */ /* 0x100fe20000004100 */
[----:B------:R-:W-:Y:S01]  /*2e40*/  @!P0 MOV R8, R0 ;  /* 0x0000000000088202 */ /* 0x000fe20000000f00 */
[----:B------:R-:W-:Y:S02]  /*2e50*/  @!P0 HADD2.F32 R6, -RZ, R5.H0_H0 ;  /* 0x20000005ff068230 */ /* 0x000fe40000004100 */
[----:B------:R-:W-:Y:S01]  /*2e60*/  @!P0 HADD2.F32 R38, -RZ, R58.H1_H1 ;  /* 0x3000003aff268230 */ /* 0x000fe20000004100 */
[----:B------:R-:W-:Y:S01]  /*2e70*/  @!P0 F2FP.PACK_AB R2, R2, R44 ;  /* 0x0000002c0202823e */ /* 0x000fe200000000ff */
[--C-:B------:R-:W-:Y:S02]  /*2e80*/  @!P0 HADD2.F32 R39, -RZ, R4.reuse.H1_H1 ;  /* 0x30000004ff278230 */ /* 0x100fe40000004100 */
[----:B------:R-:W-:Y:S01]  /*2e90*/  @!P0 HADD2.F32 R5, -RZ, R4.H0_H0 ;  /* 0x20000004ff058230 */ /* 0x000fe20000004100 */
[-C--:B------:R-:W-:Y:S02]  /*2ea0*/  @!P0 FMUL.FTZ R4, R26, R3.reuse ;  /* 0x000000031a048220 */ /* 0x080fe40000410000 */
[C---:B------:R-:W-:Y:S02]  /*2eb0*/  @!P0 FMUL.FTZ R3, R6.reuse, R3 ;  /* 0x0000000306038220 */ /* 0x040fe40000410000 */
[-C--:B------:R-:W-:Y:S02]  /*2ec0*/  @!P0 FMUL.FTZ R41, R39, R7.reuse ;  /* 0x0000000727298220 */ /* 0x080fe40000410000 */
[-C--:B------:R-:W-:Y:S02]  /*2ed0*/  @!P0 FFMA.FTZ R6, R6, R38.reuse, -R4 ;  /* 0x0000002606068223 */ /* 0x080fe40000010804 */
        /* <DEDUP_REMOVED lines=10> */
.L_x_68:
[----:B------:R-:W-:Y:S05]  /*2f80*/  BSYNC B1 ;  /* 0x0000000000017941 */ /* 0x000fea0003800000 */
.L_x_67:
[----:B------:R-:W-:Y:S01]  /*2f90*/  BSSY B1, `(.L_x_71) ;  /* 0x000007a000017945 */ /* 0x000fe20003800000 */
[----:B------:R-:W-:-:S05]  /*2fa0*/  @P3 BRA `(.L_x_72) ;  /* 0x0000078000003947 */ /* 0x000fca0003800000 */
[----:B------:R-:W-:Y:S01]  /*2fb0*/  IADD3 R40, P1, P0, R134, R86, R32 ;  /* 0x0000005686287210 */ /* 0x000fe2000783e020 */
[----:B------:R-:W-:Y:S03]  /*2fc0*/  BSSY B0, `(.L_x_73) ;  /* 0x000003b000007945 */ /* 0x000fe60003800000 */
[----:B-1----:R-:W-:Y:S01]  /*2fd0*/  IADD3.X R42, R141, R90, R33, P1, P0 ;  /* 0x0000005a8d2a7210 */ /* 0x002fe20000fe0421 */
        /* <DEDUP_REMOVED lines=8> */
[----:B------:R-:W-:Y:S01]  /*3060*/  @!P0 SHF.R.U64 R4, R14, 0x10, R15 ;  /* 0x000000100e048819 */ /* 0x000fe2000000120f */
[----:B------:R-:W-:Y:S01]  /*3070*/  @!P0 HADD2.F32 R0, -RZ, R27.H0_H0 ;  /* 0x2000001bff008230 */ /* 0x000fe20000004100 */
[----:B------:R-:W-:Y:S01]  /*3080*/  @!P0 SHF.R.U64 R13, R46, 0x10, R47 ;  /* 0x000000102e0d8819 */ /* 0x000fe2000000122f */
[----:B------:R-:W-:Y:S01]  /*3090*/  @!P0 HADD2.F32 R6, -RZ, R59.H0_H0 ;  /* 0x2000003bff068230 */ /* 0x000fe20000004100 */
[----:B------:R-:W-:Y:S01]  /*30a0*/  @!P0 SHF.R.U32.HI R7, RZ, 0x10, R15 ;  /* 0x00000010ff078819 */ /* 0x000fe2000001160f */
[----:B------:R-:W-:Y:S01]  /*30b0*/  @!P0 HADD2.F32 R4, -RZ, R4.H0_H0 ;  /* 0x20000004ff048230 */ /* 0x000fe20000004100 */
[----:B------:R-:W-:Y:S01]  /*30c0*/  @!P0 SHF.R.U32.HI R46, RZ, 0x10, R47 ;  /* 0x00000010ff2e8819 */ /* 0x000fe2000001162f */
[----:B------:R-:W-:Y:S02]  /*30d0*/  @!P0 HADD2.F32 R13, -RZ, R13.H0_H0 ;  /* 0x2000000dff0d8230 */ /* 0x000fe40000004100 */
[----:B------:R-:W-:Y:S02]  /*30e0*/  @!P0 HADD2.F32 R15, -RZ, R59.H1_H1 ;  /* 0x3000003bff0f8230 */ /* 0x000fe40000004100 */
        /* <DEDUP_REMOVED lines=12> */
[----:B------:R-:W-:Y:S01]  /*31b0*/  @!P0 FMUL.FTZ R14, R12, R4 ;  /* 0x000000040c0e8220 */ /* 0x000fe20000410000 */
[----:B------:R-:W-:Y:S01]  /*31c0*/  @!P0 F2FP.PACK_AB R0, R0, R44 ;  /* 0x0000002c0000823e */ /* 0x000fe200000000ff */
[C---:B------:R-:W-:Y:S01]  /*31d0*/  @!P0 FMUL.FTZ R2, R3.reuse, R4 ;  /* 0x0000000403028220 */ /* 0x040fe20000410000 */
[----:B------:R-:W-:Y:S01]  /*31e0*/  @!P0 MOV R4, R11 ;  /* 0x0000000b00048202 */ /* 0x000fe20000000f00 */
[-C--:B------:R-:W-:Y:S01]  /*31f0*/  @!P0 FFMA.FTZ R43, R3, R13.reuse, -R14 ;  /* 0x0000000d032b8223 */ /* 0x080fe2000001080e */
[----:B------:R-:W-:Y:S01]  /*3200*/  @!P0 HADD2.F32 R14, -RZ, R5.H1_H1 ;  /* 0x30000005ff0e8230 */ /* 0x000fe20000004100 */
[----:B------:R-:W-:Y:S01]  /*3210*/  @!P0 FFMA.FTZ R2, R12, R13, R2 ;  /* 0x0000000d0c028223 */ /* 0x000fe20000010002 */
[----:B------:R-:W-:Y:S01]  /*3220*/  @!P0 HADD2.F32 R3, -RZ, R27.H1_H1 ;  /* 0x3000001bff038230 */ /* 0x000fe20000004100 */
[----:B------:R-:W-:Y:S01]  /*3230*/  @!P0 MOV R8, R0 ;  /* 0x0000000000088202 */ /* 0x000fe20000000f00 */
[----:B------:R-:W-:Y:S02]  /*3240*/  @!P0 HADD2.F32 R6, -RZ, R5.H0_H0 ;  /* 0x20000005ff068230 */ /* 0x000fe40000004100 */
[--C-:B------:R-:W-:Y:S01]  /*3250*/  @!P0 HADD2.F32 R26, -RZ, R4.reuse.H1_H1 ;  /* 0x30000004ff1a8230 */ /* 0x100fe20000004100 */
[----:B------:R-:W-:Y:S01]  /*3260*/  @!P0 F2FP.PACK_AB R2, R2, R43 ;  /* 0x0000002b0202823e */ /* 0x000fe200000000ff */
[----:B------:R-:W-:Y:S01]  /*3270*/  @!P0 HADD2.F32 R5, -RZ, R4.H0_H0 ;  /* 0x20000004ff058230 */ /* 0x000fe20000004100 */
[-C--:B------:R-:W-:Y:S01]  /*3280*/  @!P0 FMUL.FTZ R4, R14, R3.reuse ;  /* 0x000000030e048220 */ /* 0x080fe20000410000 */
[----:B------:R-:W-:Y:S01]  /*3290*/  @!P0 HADD2.F32 R27, -RZ, R46.H0_H0 ;  /* 0x2000002eff1b8230 */ /* 0x000fe20000004100 */
        /* <DEDUP_REMOVED lines=13> */
.L_x_74:
[----:B------:R-:W-:Y:S05]  /*3370*/  BSYNC B0 ;  /* 0x0000000000007941 */ /* 0x000fea0003800000 */
.L_x_73:
        /* <DEDUP_REMOVED lines=37> */
[--C-:B------:R-:W-:Y:S01]  /*35d0*/  @!P0 HADD2.F32 R14, -RZ, R5.reuse.H1_H1 ;  /* 0x30000005ff0e8230 */ /* 0x100fe20000004100 */
[----:B------:R-:W-:Y:S01]  /*35e0*/  @!P0 FFMA.FTZ R2, R12, R13, R2 ;  /* 0x0000000d0c028223 */ /* 0x000fe20000010002 */
[----:B------:R-:W-:Y:S01]  /*35f0*/  @!P0 HADD2.F32 R3, -RZ, R30.H1_H1 ;  /* 0x3000001eff038230 */ /* 0x000fe20000004100 */
[----:B------:R-:W-:Y:S01]  /*3600*/  @!P0 MOV R8, R0 ;  /* 0x0000000000088202 */ /* 0x000fe20000000f00 */
[----:B------:R-:W-:Y:S02]  /*3610*/  @!P0 HADD2.F32 R6, -RZ, R5.H0_H0 ;  /* 0x20000005ff068230 */ /* 0x000fe40000004100 */
[--C-:B------:R-:W-:Y:S01]  /*3620*/  @!P0 HADD2.F32 R16, -RZ, R4.reuse.H1_H1 ;  /* 0x30000004ff108230 */ /* 0x100fe20000004100 */
[----:B------:R-:W-:Y:S01]  /*3630*/  @!P0 F2FP.PACK_AB R2, R2, R38 ;  /* 0x000000260202823e */ /* 0x000fe200000000ff */
        /* <DEDUP_REMOVED lines=15> */
.L_x_72:
[----:B------:R-:W-:Y:S05]  /*3730*/  BSYNC B1 ;  /* 0x0000000000017941 */ /* 0x000fea0003800000 */
.L_x_71:
        /* <DEDUP_REMOVED lines=62> */
.L_x_78:
[----:B------:R-:W-:Y:S05]  /*3b20*/  BSYNC B0 ;  /* 0x0000000000007941 */ /* 0x000fea0003800000 */
.L_x_77:
        /* <DEDUP_REMOVED lines=59> */
.L_x_76:
[----:B------:R-:W-:Y:S05]  /*3ee0*/  BSYNC B1 ;  /* 0x0000000000017941 */ /* 0x000fea0003800000 */
.L_x_75:
[----:B------:R-:W-:-:S05]  /*3ef0*/  @P4 BRA `(.L_x_79) ;  /* 0x0000302000004947 */ /* 0x000fca0003800000 */
[----:B-1----:R-:W-:Y:S01]  /*3f00*/  IADD3 R26, P1, P0, R160, R86, R32 ;  /* 0x00000056a01a7210 */ /* 0x002fe2000783e020 */
[----:B------:R-:W-:Y:S03]  /*3f10*/  BSSY B0, `(.L_x_80) ;  /* 0x000003a000007945 */ /* 0x000fe60003800000 */
[----:B------:R-:W-:Y:S01]  /*3f20*/  IADD3.X R27, R156, R90, R33, P1, P0 ;  /* 0x0000005a9c1b7210 */ /* 0x000fe20000fe0421 */
[----:B------:R-:W-:-:S05]  /*3f30*/  @P5 BRA `(.L_x_81) ;  /* 0x0000037000005947 */ /* 0x000fca0003800000 */
[----:B------:R-:W-:Y:S01]  /*3f40*/  ISETP.GE.AND P0, PT, R28, c[0x0][0x27c], PT ;  /* 0x00009f001c007a0c */ /* 0x000fe20003f06270 */
[----:B------:R-:W1:Y:S01]  /*3f50*/  LDS.128 R8, [R75+0xb100] ;  /* 0x00b100004b087984 */ /* 0x000e620000000c00 */
[----:B------:R-:W-:Y:S11]  /*3f60*/  IADD3 R18, P1, R26, R94, RZ ;  /* 0x0000005e1a127210 */ /* 0x000ff60007f3e0ff */
        /* <DEDUP_REMOVED lines=14> */
[--C-:B------:R-:W-:Y:S02]  /*4050*/  @!P0 HADD2.F32 R13, -RZ, R2.reuse.H1_H1 ;  /* 0x30000002ff0d8230 */ /* 0x100fe40000004100 */
[----:B------:R-:W-:Y:S01]  /*4060*/  @!P0 HADD2.F32 R3, -RZ, R2.H0_H0 ;  /* 0x20000002ff038230 */ /* 0x000fe20000004100 */
[----:B------:R-:W-:Y:S02]  /*4070*/  @!P0 FMUL.FTZ R2, R6, R0 ;  /* 0x0000000006028220 */ /* 0x000fe40000410000 */
[-C--:B------:R-:W-:Y:S02]  /*4080*/  @!P0 FMUL.FTZ R15, R13, R5.reuse ;  /* 0x000000050d0f8220 */ /* 0x080fe40000410000 */
[C---:B------:R-:W-:Y:S02]  /*4090*/  @!P0 FFMA.FTZ R22, R4.reuse, R12, -R2 ;  /* 0x0000000c04168223 */ /* 0x040fe40000010802 */
[C---:B------:R-:W-:Y:S01]  /*40a0*/  @!P0 FMUL.FTZ R2, R3.reuse, R5 ;  /* 0x0000000503028220 */ /* 0x040fe20000410000 */
[----:B------:R-:W-:Y:S01]  /*40b0*/  @!P0 MOV R5, R10 ;  /* 0x0000000a00058202 */ /* 0x000fe20000000f00 */
[----:B------:R-:W-:Y:S02]  /*40c0*/  @!P0 FMUL.FTZ R0, R4, R0 ;  /* 0x0000000004008220 */ /* 0x000fe40000410000 */
[----:B------:R-:W-:Y:S02]  /*40d0*/  @!P0 IMAD.MOV.U32 R4, RZ, RZ, R11 ;  /* 0x000000ffff048224 */ /* 0x000fe400078e000b */
[----:B------:R-:W-:Y:S01]  /*40e0*/  @!P0 FFMA.FTZ R0, R6, R12, R0 ;  /* 0x0000000c06008223 */ /* 0x000fe20000010000 */
[--C-:B------:R-:W-:Y:S01]  /*40f0*/  @!P0 HADD2.F32 R6, -RZ, R5.reuse.H0_H0 ;  /* 0x20000005ff068230 */ /* 0x100fe20000004100 */
[-C--:B------:R-:W-:Y:S01]  /*4100*/  @!P0 FFMA.FTZ R21, R3, R14.reuse, -R15 ;  /* 0x0000000e03158223 */ /* 0x080fe2000001080f */
[----:B------:R-:W-:Y:S01]  /*4110*/  @!P0 HADD2.F32 R3, -RZ, R36.H1_H1 ;  /* 0x30000024ff038230 */ /* 0x000fe20000004100 */
[----:B------:R-:W-:Y:S01]  /*4120*/  @!P0 FFMA.FTZ R2, R13, R14, R2 ;  /* 0x0000000e0d028223 */ /* 0x000fe20000010002 */
[----:B------:R-:W-:Y:S01]  /*4130*/  @!P0 F2FP.PACK_AB R0, R0, R22 ;  /* 0x000000160000823e */ /* 0x000fe200000000ff */
[----:B------:R-:W-:Y:S02]  /*4140*/  @!P0 HADD2.F32 R12, -RZ, R5.H1_H1 ;  /* 0x30000005ff0c8230 */ /* 0x000fe40000004100 */
[----:B------:R-:W-:Y:S01]  /*4150*/  @!P0 HADD2.F32 R15, -RZ, R63.H1_H1 ;  /* 0x3000003fff0f8230 */ /* 0x000fe20000004100 */
        /* <DEDUP_REMOVED lines=10> */
[-C--:B------:R-:W-:Y:S01]  /*4200*/  @!P0 FFMA.FTZ R19, R5, R17.reuse, -R19 ;  /* 0x0000001105138223 */ /* 0x080fe20000010813 */
[----:B------:R-:W-:Y:S01]  /*4210*/  IADD3.X R5, R27, R96, RZ, P1, !PT ;  /* 0x000000601b057210 */ /* 0x000fe20000ffe4ff */
[----:B------:R-:W-:Y:S01]  /*4220*/  @!P0 FFMA.FTZ R4, R16, R17, R4 ;  /* 0x0000001110048223 */ /* 0x000fe20000010004 */
[----:B------:R-:W-:Y:S01]  /*4230*/  LEA R6, P1, R18, c[0x0][0x1c8], 0x1 ;  /* 0x0000720012067a11 */ /* 0x000fe200078208ff */
[----:B------:R-:W-:Y:S01]  /*4240*/  @!P0 IMAD.MOV.U32 R9, RZ, RZ, R2 ;  /* 0x000000ffff098224 */ /* 0x000fe200078e0002 */
[----:B------:R-:W-:Y:S02]  /*4250*/  @!P0 F2FP.PACK_AB R3, R3, R20 ;  /* 0x000000140303823e */ /* 0x000fe400000000ff */
[----:B------:R-:W-:Y:S02]  /*4260*/  @!P0 F2FP.PACK_AB R4, R4, R19 ;  /* 0x000000130404823e */ /* 0x000fe400000000ff */
[----:B------:R-:W-:Y:S02]  /*4270*/  LEA.HI.X R7, R18, c[0x0][0x1cc], R5, 0x1, P1 ;  /* 0x0000730012077a11 */ /* 0x000fe400008f0c05 */
[----:B------:R-:W-:Y:S02]  /*4280*/  @!P0 MOV R10, R3 ;  /* 0x00000003000a8202 */ /* 0x000fe40000000f00 */
[----:B------:R-:W-:Y:S05]  /*4290*/  @!P0 MOV R11, R4 ;  /* 0x00000004000b8202 */ /* 0x000fea0000000f00 */
[----:B------:R1:W-:Y:S02]  /*42a0*/  STG.E.128 [R6.64], R8 ;  /* 0x0000000806007986 */ /* 0x0003e4000c101d08 */
.L_x_81:
[----:B------:R-:W-:Y:S05]  /*42b0*/  BSYNC B0 ;  /* 0x0000000000007941 */ /* 0x000fea0003800000 */
.L_x_80:
[----:B------:R-:W-:Y:S11]  /*42c0*/  ISETP.GE.AND P0, PT, R93, c[0x0][0x1d4], PT ;  /* 0x000075005d007a0c */ /* 0x000ff60003f06270 */
[----:B------:R-:W-:Y:S02]  /*42d0*/  @!UPT UIADD3 URZ, URZ, URZ, URZ ;  /* 0x0000003f3f3ff290 */ /* 0x000fe4000fffe03f */
[----:B------:R-:W-:-:S05]  /*42e0*/  @P0 BRA `(.L_x_79) ;  /* 0x00002c3000000947 */ /* 0x000fca0003800000 */
[----:B------:R-:W-:Y:S01]  /*42f0*/  ISETP.GE.AND P0, PT, R31, c[0x0][0x27c], PT ;  /* 0x00009f001f007a0c */ /* 0x000fe20003f06270 */
[----:B-1----:R-:W1:Y:S01]  /*4300*/  LDS.128 R8, [R75+0xf100] ;  /* 0x00f100004b087984 */ /* 0x002e620000000c00 */
        /* <DEDUP_REMOVED lines=25> */
[----:B------:R-:W-:Y:S01]  /*44a0*/  @!P0 HADD2.F32 R6, -RZ, R5.H0_H0 ;  /* 0x20000005ff068230 */ /* 0x000fe20000004100 */
        /* <DEDUP_REMOVED lines=16> */
[----:B------:R-:W-:Y:S01]  /*45b0*/  @!P0 FFMA.FTZ R19, R5, R17, -R19 ;  /* 0x0000001105138223 */ /* 0x000fe20000010813 */
        /* <DEDUP_REMOVED lines=9> */
[----:B------:R1:W-:Y:S01]  /*4650*/  STG.E.128 [R6.64], R8 ;  /* 0x0000000806007986 */ /* 0x0003e2000c101d08 */
[----:B------:R-:W-:-:S05]  /*4660*/  BRA `(.L_x_79) ;  /* 0x000028b000007947 */ /* 0x000fca0003800000 */
.L_x_58:
[----:B------:R-:W-:Y:S01]  /*4670*/  ISETP.GE.AND P0, PT, R169, R76, PT ;  /* 0x0000004ca900720c */ /* 0x000fe20003f06270 */
[----:B------:R-:W-:Y:S01]  /*4680*/  CS2R R18, SRZ ;  /* 0x0000000000127805 */ /* 0x000fe2000001ff00 */
[----:B------:R-:W-:Y:S01]  /*4690*/  CS2R R16, SRZ ;  /* 0x0000000000107805 */ /* 0x000fe2000001ff00 */
[----:B------:R-:W-:Y:S01]  /*46a0*/  CS2R R62, SRZ ;  /* 0x00000000003e7805 */ /* 0x000fe2000001ff00 */
[----:B------:R-:W-:Y:S01]  /*46b0*/  ISETP.GE.OR P4, PT, R32, c[0x0][0x27c], P0 ;  /* 0x00009f0020007a0c */ /* 0x000fe20000786670 */
        /* <DEDUP_REMOVED lines=9> */
[----:B------:R-:W-:Y:S03]  /*4750*/  BSSY B0, `(.L_x_82) ;  /* 0x00000d2000007945 */ /* 0x000fe60003800000 */
[----:B------:R-:W-:Y:S04]  /*4760*/  @!P4 IADD3 R0, P1, P0, R106, R36, R206 ;  /* 0x000000246a00c210 */ /* 0x000fe8000783e0ce */
[C---:B------:R-:W-:Y:S02]  /*4770*/  @!P4 IADD3.X R2, R123.reuse, R41, R177, P1, P0 ;  /* 0x000000297b02c210 */ /* 0x040fe40000fe04b1 */
[----:B------:R-:W-:Y:S04]  /*4780*/  @!P4 IADD3 R3, P1, P0, R104, R72, R202 ;  /* 0x000000486803c210 */ /* 0x000fe8000783e0ca */
[----:B------:R-:W-:Y:S02]  /*4790*/  @!P4 IADD3.X R4, R120, R43, R178, P1, P0 ;  /* 0x0000002b7804c210 */ /* 0x000fe40000fe04b2 */
[----:B------:R-:W-:Y:S04]  /*47a0*/  ISETP.GE.AND P0, PT, R168, R76, PT ;  /* 0x0000004ca800720c */ /* 0x000fe80003f06270 */
[----:B------:R-:W-:Y:S11]  /*47b0*/  ISETP.GE.OR P3, PT, R32, c[0x0][0x27c], P0 ;  /* 0x00009f0020007a0c */ /* 0x000ff60000766670 */
[----:B------:R-:W-:Y:S02]  /*47c0*/  @!UPT UIADD3 URZ, URZ, URZ, URZ ;  /* 0x0000003f3f3ff290 */ /* 0x000fe4000fffe03f */
[----:B------:R-:W-:Y:S04]  /*47d0*/  @!P3 IADD3 R5, P1, P0, R106, R203, R36 ;  /* 0x000000cb6a05b210 */ /* 0x000fe8000783e024 */
[----:B------:R-:W-:Y:S02]  /*47e0*/  @!P3 IADD3.X R8, R123, R175, R41, P1, P0 ;  /* 0x000000af7b08b210 */ /* 0x000fe40000fe0429 */
        /* <DEDUP_REMOVED lines=9> */
[C---:B------:R-:W-:Y:S04]  /*4880*/  @!P4 LEA R6, P0, R0.reuse, c[0x0][0x270], 0x1 ;  /* 0x00009c000006ca11 */ /* 0x040fe800078008ff */
[----:B------:R-:W-:Y:S02]  /*4890*/  @!P4 LEA.HI.X R7, R0, c[0x0][0x274], R2, 0x1, P0 ;  /* 0x00009d000007ca11 */ /* 0x000fe400000f0c02 */
[C---:B------:R-:W-:Y:S03]  /*48a0*/  @!P4 LEA R2, P0, R3.reuse, c[0x0][0x288], 0x1 ;  /* 0x0000a2000302ca11 */ /* 0x040fe600078008ff */
[----:B------:R1:W2:Y:S01]  /*48b0*/  @!P4 LDG.E.128 R60, [R6.64] ;  /* 0x00000008063cc981 */ /* 0x0002a2000c1e1d00 */
[----:B------:R-:W-:Y:S02]  /*48c0*/  @!P4 LEA.HI.X R3, R3, c[0x0][0x28c], R4, 0x1, P0 ;  /* 0x0000a3000303ca11 */ /* 0x000fe400000f0c04 */
[C---:B------:R-:W-:Y:S04]  /*48d0*/  @!P3 LEA R4, P0, R5.reuse, c[0x0][0x270], 0x1 ;  /* 0x00009c000504ba11 */ /* 0x040fe800078008ff */
[----:B------:R-:W-:Y:S01]  /*48e0*/  @!P3 LEA.HI.X R5, R5, c[0x0][0x274], R8, 0x1, P0 ;  /* 0x00009d000505ba11 */ /* 0x000fe200000f0c08 */
[----:B------:R3:W4:Y:S01]  /*48f0*/  @!P4 LDG.E.128 R16, [R2.64] ;  /* 0x000000080210c981 */ /* 0x000722000c1e1d00 */
[C---:B------:R-:W-:Y:S04]  /*4900*/  @!P3 LEA R8, P0, R9.reuse, c[0x0][0x288], 0x1 ;  /* 0x0000a2000908ba11 */ /* 0x040fe800078008ff */
[----:B------:R-:W-:Y:S02]  /*4910*/  @!P3 LEA.HI.X R9, R9, c[0x0][0x28c], R10, 0x1, P0 ;  /* 0x0000a3000909ba11 */ /* 0x000fe400000f0c0a */
[C---:B------:R-:W-:Y:S01]  /*4920*/  @!P2 LEA R10, P0, R11.reuse, c[0x0][0x270], 0x1 ;  /* 0x00009c000b0aaa11 */ /* 0x040fe200078008ff */
[----:B------:R3:W4:Y:S03]  /*4930*/  @!P3 LDG.E.128 R64, [R4.64] ;  /* 0x000000080440b981 */ /* 0x000726000c1e1d00 */
[----:B------:R-:W-:Y:S02]  /*4940*/  @!P2 LEA.HI.X R11, R11, c[0x0][0x274], R12, 0x1, P0 ;  /* 0x00009d000b0baa11 */ /* 0x000fe400000f0c0c */
[C---:B------:R-:W-:Y:S03]  /*4950*/  @!P2 LEA R12, P0, R13.reuse, c[0x0][0x288], 0x1 ;  /* 0x0000a2000d0caa11 */ /* 0x040fe600078008ff */
[----:B------:R2:W4:Y:S01]  /*4960*/  @!P3 LDG.E.128 R20, [R8.64] ;  /* 0x000000080814b981 */ /* 0x000522000c1e1d00 */
[----:B------:R-:W-:Y:S01]  /*4970*/  @!P2 LEA.HI.X R13, R13, c[0x0][0x28c], R14, 0x1, P0 ;  /* 0x0000a3000d0daa11 */ /* 0x000fe200000f0c0e */
[----:B-1----:R-:W-:Y:S01]  /*4980*/  CS2R R6, SRZ ;  /* 0x0000000000067805 */ /* 0x002fe2000001ff00 */
[----:B------:R-:W-:Y:S04]  /*4990*/  ISETP.GE.AND P0, PT, R97, R76, PT ;  /* 0x0000004c6100720c */ /* 0x000fe80003f06270 */
[----:B------:R-:W-:Y:S01]  /*49a0*/  ISETP.GE.OR P0, PT, R32, c[0x0][0x27c], P0 ;  /* 0x00009f0020007a0c */ /* 0x000fe20000706670 */
[----:B------:R-:W4:Y:S08]  /*49b0*/  @!P2 LDG.E.128 R68, [R10.64] ;  /* 0x000000080a44a981 */ /* 0x000f30000c1e1d00 */
[----:B------:R-:W4:Y:S01]  /*49c0*/  @!P2 LDG.E.128 R24, [R12.64] ;  /* 0x000000080c18a981 */ /* 0x000f22000c1e1d00 */
[----:B---3--:R-:W-:Y:S03]  /*49d0*/  CS2R R4, SRZ ;  /* 0x0000000000047805 */ /* 0x008fe6000001ff00 */
[----:B------:R-:W-:Y:S05]  /*49e0*/  @!P0 IADD3 R0, P1, R106, R36, RZ ;  /* 0x000000246a008210 */ /* 0x000fea0007f3e0ff */
[----:B------:R-:W-:Y:S01]  /*49f0*/  @!P0 IMAD.X R2, R41, 0x1, R123, P1 ;  /* 0x0000000129028824 */ /* 0x000fe200008e067b */
[C---:B------:R-:W-:Y:S01]  /*4a00*/  @!P0 LEA R14, P1, R0.reuse, c[0x0][0x270], 0x1 ;  /* 0x00009c00000e8a11 */ /* 0x040fe200078208ff */
[----:B------:R-:W-:Y:S03]  /*4a10*/  CS2R R40, SRZ ;  /* 0x0000000000287805 */ /* 0x000fe6000001ff00 */
[----:B------:R-:W-:Y:S02]  /*4a20*/  @!P0 LEA.HI.X R15, R0, c[0x0][0x274], R2, 0x1, P1 ;  /* 0x00009d00000f8a11 */ /* 0x000fe400008f0c02 */
[----:B------:R-:W-:Y:S05]  /*4a30*/  @!P0 IADD3 R0, P1, R104, R72, RZ ;  /* 0x0000004868008210 */ /* 0x000fea0007f3e0ff */
[----:B------:R-:W-:Y:S01]  /*4a40*/  @!P0 IMAD.X R3, R43, 0x1, R120, P1 ;  /* 0x000000012b038824 */ /* 0x000fe200008e0678 */
[C---:B------:R-:W-:Y:S01]  /*4a50*/  @!P0 LEA R2, P1, R0.reuse, c[0x0][0x288], 0x1 ;  /* 0x0000a20000028a11 */ /* 0x040fe200078208ff */
[----:B------:R-:W-:Y:S03]  /*4a60*/  CS2R R42, SRZ ;  /* 0x00000000002a7805 */ /* 0x000fe6000001ff00 */
[----:B------:R-:W-:Y:S02]  /*4a70*/  @!P0 LEA.HI.X R3, R0, c[0x0][0x28c], R3, 0x1, P1 ;  /* 0x0000a30000038a11 */ /* 0x000fe400008f0c03 */
[----:B------:R-:W-:Y:S01]  /*4a80*/  ISETP.GE.OR P1, PT, R97, R76, P5 ;  /* 0x0000004c6100720c */ /* 0x000fe20002f26670 */
[----:B------:R1:W5:Y:S08]  /*4a90*/  @!P0 LDG.E.128 R40, [R14.64] ;  /* 0x000000080e288981 */ /* 0x000370000c1e1d00 */
[----:B------:R3:W5:Y:S01]  /*4aa0*/  @!P0 LDG.E.128 R4, [R2.64] ;  /* 0x0000000802048981 */ /* 0x000762000c1e1d00 */
[----:B------:R-:W-:Y:S01]  /*4ab0*/  ISETP.GE.AND P0, PT, R32, c[0x0][0x27c], PT ;  /* 0x00009f0020007a0c */ /* 0x000fe20003f06270 */
[----:B--2---:R-:W-:Y:S02]  /*4ac0*/  IMAD.MOV.U32 R8, RZ, RZ, R62 ;  /* 0x000000ffff087224 */ /* 0x004fe400078e003e */
[----:B---3--:R-:W-:Y:S02]  /*4ad0*/  IMAD.MOV.U32 R3, RZ, RZ, R63 ;  /* 0x000000ffff037224 */ /* 0x008fe400078e003f */
[----:B------:R-:W-:Y:S02]  /*4ae0*/  IMAD.MOV.U32 R2, RZ, RZ, R60 ;  /* 0x000000ffff027224 */ /* 0x000fe400078e003c */
[----:B------:R-:W-:Y:S01]  /*4af0*/  IMAD.MOV.U32 R0, RZ, RZ, R61 ;  /* 0x000000ffff007224 */ /* 0x000fe200078e003d */
[----:B------:R-:W-:Y:S01]  /*4b00*/  PRMT R54, R3, 0x5410, R8 ;  /* 0x0000541003367816 */ /* 0x000fe20000000008 */
[----:B----4-:R-:W-:Y:S02]  /*4b10*/  IMAD.MOV.U32 R8, RZ, RZ, R18 ;  /* 0x000000ffff087224 */ /* 0x010fe400078e0012 */
[----:B------:R-:W-:Y:S01]  /*4b20*/  IMAD.MOV.U32 R3, RZ, RZ, R19 ;  /* 0x000000ffff037224 */ /* 0x000fe200078e0013 */
[----:B------:R-:W-:Y:S01]  /*4b30*/  PRMT R53, R2, 0x5410, R0 ;  /* 0x0000541002357816 */ /* 0x000fe20000000000 */
[----:B------:R-:W-:Y:S02]  /*4b40*/  IMAD.MOV.U32 R2, RZ, RZ, R16 ;  /* 0x000000ffff027224 */ /* 0x000fe400078e0010 */
        /* <DEDUP_REMOVED lines=25> */
[----:B------:R-:W-:Y:S04]  /*4ce0*/  PRMT R39, R3, 0x5410, R8 ;  /* 0x0000541003277816 */ /* 0x000fe80000000008 */
[----:B------:R-:W-:Y:S01]  /*4cf0*/  PRMT R38, R0, 0x5410, R2 ;  /* 0x0000541000267816 */ /* 0x000fe20000000002 */
[----:B------:R-:W-:-:S05]  /*4d00*/  @P1 BRA `(.L_x_83) ;  /* 0x0000076000001947 */ /* 0x000fca0003800000 */
[----:B-1---5:R-:W-:Y:S01]  /*4d10*/  IMAD.MOV.U32 R11, RZ, RZ, R7 ;  /* 0x000000ffff0b7224 */ /* 0x022fe200078e0007 */
[----:B------:R-:W-:Y:S01]  /*4d20*/  IADD3 R0, P1, R180, R86, RZ ;  /* 0x00000056b4007210 */ /* 0x000fe20007f3e0ff */
[----:B------:R-:W-:Y:S01]  /*4d30*/  LDS.128 R56, [R149+0x8100] ;  /* 0x0081000095387984 */ /* 0x000fe20000000c00 */
[----:B------:R-:W-:Y:S01]  /*4d40*/  @!P0 SHF.R.U32.HI R9, RZ, 0x10, R5 ;  /* 0x00000010ff098819 */ /* 0x000fe20000011605 */
[----:B------:R-:W-:Y:S01]  /*4d50*/  IMAD.MOV.U32 R51, RZ, RZ, R43 ;  /* 0x000000ffff337224 */ /* 0x000fe200078e002b */
[----:B------:R-:W-:Y:S02]  /*4d60*/  IADD3.X R2, R90, R142, RZ, P1, !PT ;  /* 0x0000008e5a027210 */ /* 0x000fe40000ffe4ff */
[----:B------:R-:W-:Y:S02]  /*4d70*/  IADD3 R3, P2, P1, R94, R0, R116 ;  /* 0x000000005e037210 */ /* 0x000fe4000795e074 */
[----:B------:R-:W-:Y:S01]  /*4d80*/  @!P0 SHF.R.U64 R48, R40, 0x10, R41 ;  /* 0x0000001028308819 */ /* 0x000fe20000001229 */
[----:B------:R-:W1:Y:S01]  /*4d90*/  LDS.128 R12, [R153+0x8100] ;  /* 0x00810000990c7984 */ /* 0x000e620000000c00 */
[----:B------:R-:W-:Y:S02]  /*4da0*/  IADD3.X R8, R96, R2, R122, P2, P1 ;  /* 0x0000000260087210 */ /* 0x000fe400017e247a */
[----:B------:R-:W-:Y:S02]  /*4db0*/  ISETP.GE.AND P1, PT, R98, c[0x0][0x1d4], PT ;  /* 0x0000750062007a0c */ /* 0x000fe40003f26270 */
[--C-:B------:R-:W-:Y:S02]  /*4dc0*/  @!P0 SHF.R.U64 R10, R6, 0x10, R7.reuse ;  /* 0x00000010060a8819 */ /* 0x100fe40000001207 */
[----:B------:R-:W-:Y:S02]  /*4dd0*/  @!P0 SHF.R.U32.HI R30, RZ, 0x10, R7 ;  /* 0x00000010ff1e8819 */ /* 0x000fe40000011607 */
[----:B------:R-:W-:Y:S02]  /*4de0*/  MOV R45, R41 ;  /* 0x00000029002d7202 */ /* 0x000fe40000000f00 */
[----:B------:R-:W-:Y:S02]  /*4df0*/  @!P0 SHF.R.U32.HI R47, RZ, 0x10, R41 ;  /* 0x00000010ff2f8819 */ /* 0x000fe40000011629 */
[----:B------:R-:W-:Y:S02]  /*4e00*/  MOV R50, R42 ;  /* 0x0000002a00327202 */ /* 0x000fe40000000f00 */
[--C-:B------:R-:W-:Y:S02]  /*4e10*/  @!P0 SHF.R.U64 R49, R42, 0x10, R43.reuse ;  /* 0x000000102a318819 */ /* 0x100fe4000000122b */
[----:B------:R-:W-:Y:S02]  /*4e20*/  @!P1 IADD3 R0, P3, P2, R94, R0, R98 ;  /* 0x000000005e009210 */ /* 0x000fe40007a7e062 */
[----:B------:R-:W-:Y:S01]  /*4e30*/  @!P0 SHF.R.U32.HI R52, RZ, 0x10, R43 ;  /* 0x00000010ff348819 */ /* 0x000fe2000001162b */
[----:B------:R-:W-:Y:S01]  /*4e40*/  @!P0 HADD2.F32 R43, -RZ, R45.H0_H0 ;  /* 0x2000002dff2b8230 */ /* 0x000fe20000004100 */
[----:B------:R-:W-:Y:S01]  /*4e50*/  @!P1 IADD3.X R2, R96, R2, R121, P3, P2 ;  /* 0x0000000260029210 */ /* 0x000fe20001fe4479 */
[----:B------:R-:W-:Y:S01]  /*4e60*/  @!P0 HADD2.F32 R49, -RZ, R49.H0_H0 ;  /* 0x20000031ff318230 */ /* 0x000fe20000004100 */
[C---:B------:R-:W-:Y:S01]  /*4e70*/  LEA R80, P2, R3.reuse, c[0x0][0x1c8], 0x1 ;  /* 0x0000720003507a11 */ /* 0x040fe200078408ff */
[----:B------:R-:W-:Y:S03]  /*4e80*/  @!P0 HADD2.F32 R52, -RZ, R52.H0_H0 ;  /* 0x20000034ff348230 */ /* 0x000fe60000004100 */
[----:B------:R-:W-:Y:S02]  /*4e90*/  LEA.HI.X R81, R3, c[0x0][0x1cc], R8, 0x1, P2 ;  /* 0x0000730003517a11 */ /* 0x000fe400010f0c08 */
[C---:B------:R-:W-:Y:S02]  /*4ea0*/  @!P1 LEA R78, P2, R0.reuse, c[0x0][0x1c8], 0x1 ;  /* 0x00007200004e9a11 */ /* 0x040fe400078408ff */
[----:B------:R-:W-:Y:S02]  /*4eb0*/  MOV R3, R5 ;  /* 0x0000000500037202 */ /* 0x000fe40000000f00 */
[----:B------:R-:W-:Y:S01]  /*4ec0*/  @!P1 LEA.HI.X R79, R0, c[0x0][0x1cc], R2, 0x1, P2 ;  /* 0x00007300004f9a11 */ /* 0x000fe200010f0c02 */
[----:B------:R-:W-:Y:S01]  /*4ed0*/  IMAD.MOV.U32 R0, RZ, RZ, R4 ;  /* 0x000000ffff007224 */ /* 0x000fe200078e0004 */
[----:B------:R-:W-:Y:S01]  /*4ee0*/  @!P0 SHF.R.U64 R5, R4, 0x10, R5 ;  /* 0x0000001004058819 */ /* 0x000fe20000001205 */
[----:B------:R-:W-:Y:S01]  /*4ef0*/  IMAD.MOV.U32 R4, RZ, RZ, R40 ;  /* 0x000000ffff047224 */ /* 0x000fe200078e0028 */
[----:B------:R-:W-:Y:S02]  /*4f00*/  @!P0 HADD2.F32 R3, -RZ, R3.H0_H0 ;  /* 0x20000003ff038230 */ /* 0x000fe40000004100 */
[----:B------:R-:W-:Y:S01]  /*4f10*/  @!P0 HADD2.F32 R0, -RZ, R0.H0_H0 ;  /* 0x20000000ff008230 */ /* 0x000fe20000004100 */
[----:B-1----:R-:W-:Y:S01]  /*4f20*/  @!P0 IMAD.MOV.U32 R8, RZ, RZ, R12 ;  /* 0x000000ffff088224 */ /* 0x002fe200078e000c */
[----:B------:R-:W-:Y:S01]  /*4f30*/  @!P0 MOV R46, R56 ;  /* 0x00000038002e8202 */ /* 0x000fe20000000f00 */
[----:B------:R-:W-:Y:S01]  /*4f40*/  @!P0 HADD2.F32 R41, -RZ, R4.H0_H0 ;  /* 0x20000004ff298230 */ /* 0x000fe20000004100 */
[----:B------:R-:W-:Y:S01]  /*4f50*/  @!P0 MOV R44, R57 ;  /* 0x00000039002c8202 */ /* 0x000fe20000000f00 */
[----:B------:R-:W-:Y:S01]  /*4f60*/  @!P0 HADD2.F32 R5, -RZ, R5.H0_H0 ;  /* 0x20000005ff058230 */ /* 0x000fe20000004100 */
[----:B------:R-:W-:Y:S01]  /*4f70*/  @!P0 MOV R7, R13 ;  /* 0x0000000d00078202 */ /* 0x000fe20000000f00 */
[----:B------:R-:W-:Y:S02]  /*4f80*/  @!P0 HADD2.F32 R40, -RZ, R46.H0_H0 ;  /* 0x2000002eff288230 */ /* 0x000fe40000004100 */
[----:B------:R-:W-:Y:S02]  /*4f90*/  @!P0 HADD2.F32 R2, -RZ, R8.H0_H0 ;  /* 0x20000008ff028230 */ /* 0x000fe40000004100 */
[--C-:B------:R-:W-:Y:S01]  /*4fa0*/  @!P0 HADD2.F32 R42, -RZ, R44.reuse.H0_H0 ;  /* 0x2000002cff2a8230 */ /* 0x100fe20000004100 */
[-C--:B------:R-:W-:Y:S01]  /*4fb0*/  @!P0 FMUL.FTZ R77, R40, R0.reuse ;  /* 0x00000000284d8220 */ /* 0x080fe20000410000 */
[--C-:B------:R-:W-:Y:S01]  /*4fc0*/  @!P0 HADD2.F32 R4, -RZ, R7.reuse.H0_H0 ;  /* 0x20000007ff048230 */ /* 0x100fe20000004100 */
[----:B------:R-:W-:Y:S01]  /*4fd0*/  @!P0 FMUL.FTZ R0, R2, R0 ;  /* 0x0000000002008220 */ /* 0x000fe20000410000 */
[----:B------:R-:W-:Y:S01]  /*4fe0*/  @!P0 HADD2.F32 R7, -RZ, R7.H1_H1 ;  /* 0x30000007ff078230 */ /* 0x000fe20000004100 */
[----:B------:R-:W-:Y:S01]  /*4ff0*/  @!P0 FMUL.FTZ R45, R42, R3 ;  /* 0x000000032a2d8220 */ /* 0x000fe20000410000 */
[----:B------:R-:W-:Y:S01]  /*5000*/  @!P0 HADD2.F32 R44, -RZ, R44.H1_H1 ;  /* 0x3000002cff2c8230 */ /* 0x000fe20000004100 */
[----:B------:R-:W-:Y:S01]  /*5010*/  @!P0 FFMA.FTZ R91, R2, R41, -R77 ;  /* 0x00000029025b8223 */ /* 0x000fe2000001084d */
[----:B------:R-:W-:Y:S01]  /*5020*/  @!P0 HADD2.F32 R2, -RZ, R9.H0_H0 ;  /* 0x20000009ff028230 */ /* 0x000fe20000004100 */
[----:B------:R-:W-:Y:S01]  /*5030*/  @!P0 FFMA.FTZ R89, R4, R43, -R45 ;  /* 0x0000002b04598223 */ /* 0x000fe2000001082d */
[----:B------:R-:W-:Y:S01]  /*5040*/  @!P0 HADD2.F32 R45, -RZ, R47.H0_H0 ;  /* 0x2000002fff2d8230 */ /* 0x000fe20000004100 */
[----:B------:R-:W-:Y:S01]  /*5050*/  @!P0 FFMA.FTZ R0, R40, R41, R0 ;  /* 0x0000002928008223 */ /* 0x000fe20000010000 */
[----:B------:R-:W-:Y:S01]  /*5060*/  @!P0 HADD2.F32 R40, -RZ, R46.H1_H1 ;  /* 0x3000002eff288230 */ /* 0x000fe20000004100 */
[-C--:B------:R-:W-:Y:S01]  /*5070*/  @!P0 FMUL.FTZ R9, R44, R2.reuse ;  /* 0x000000022c098220 */ /* 0x080fe20000410000 */
[----:B------:R-:W-:Y:S01]  /*5080*/  @!P0 HADD2.F32 R8, -RZ, R8.H1_H1 ;  /* 0x30000008ff088230 */ /* 0x000fe20000004100 */
[----:B------:R-:W-:Y:S01]  /*5090*/  @!P0 IMAD.MOV.U32 R46, RZ, RZ, R58 ;  /* 0x000000ffff2e8224 */ /* 0x000fe200078e003a */
[----:B------:R-:W-:Y:S01]  /*50a0*/  @!P0 HADD2.F32 R41, -RZ, R48.H0_H0 ;  /* 0x20000030ff298230 */ /* 0x000fe20000004100 */
[----:B------:R-:W-:Y:S02]  /*50b0*/  @!P0 FMUL.FTZ R3, R4, R3 ;  /* 0x0000000304038220 */ /* 0x000fe40000410000 */
[C---:B------:R-:W-:Y:S01]  /*50c0*/  @!P0 FMUL.FTZ R4, R7.reuse, R2 ;  /* 0x0000000207048220 */ /* 0x040fe20000410000 */
[--C-:B------:R-:W-:Y:S01]  /*50d0*/  @!P0 HADD2.F32 R48, -RZ, R46.reuse.H1_H1 ;  /* 0x3000002eff308230 */ /* 0x100fe20000004100 */
[----:B------:R-:W-:Y:S01]  /*50e0*/  @!P0 FFMA.FTZ R88, R7, R45, -R9 ;  /* 0x0000002d07588223 */ /* 0x000fe20000010809 */
[----:B------:R-:W-:Y:S01]  /*50f0*/  @!P0 MOV R7, R14 ;  /* 0x0000000e00078202 */ /* 0x000fe20000000f00 */
[-C--:B------:R-:W-:Y:S01]  /*5100*/  @!P0 FMUL.FTZ R47, R40, R5.reuse ;  /* 0x00000005282f8220 */ /* 0x080fe20000410000 */
[----:B------:R-:W-:Y:S01]  /*5110*/  @!P0 HADD2.F32 R46, -RZ, R46.H0_H0 ;  /* 0x2000002eff2e8230 */ /* 0x000fe20000004100 */
[C---:B------:R-:W-:Y:S01]  /*5120*/  @!P0 FMUL.FTZ R2, R8.reuse, R5 ;  /* 0x0000000508028220 */ /* 0x040fe20000410000 */
[----:B------:R-:W-:Y:S01]  /*5130*/  @!P0 HADD2.F32 R5, -RZ, R10.H0_H0 ;  /* 0x2000000aff058230 */ /* 0x000fe20000004100 */
[-C--:B------:R-:W-:Y:S01]  /*5140*/  @!P0 FFMA.FTZ R85, R8, R41.reuse, -R47 ;  /* 0x0000002908558223 */ /* 0x080fe2000001082f */
[--C-:B------:R-:W-:Y:S01]  /*5150*/  @!P0 HADD2.F32 R9, -RZ, R7.reuse.H1_H1 ;  /* 0x30000007ff098230 */ /* 0x100fe20000004100 */
[----:B------:R-:W-:Y:S01]  /*5160*/  @!P0 FFMA.FTZ R2, R40, R41, R2 ;  /* 0x0000002928028223 */ /* 0x000fe20000010002 */
[----:B------:R-:W-:Y:S01]  /*5170*/  @!P0 HADD2.F32 R8, -RZ, R6.H0_H0 ;  /* 0x20000006ff088230 */ /* 0x000fe20000004100 */
[-C--:B------:R-:W-:Y:S01]  /*5180*/  @!P0 FMUL.FTZ R10, R48, R5.reuse ;  /* 0x00000005300a8220 */ /* 0x080fe20000410000 */
[----:B------:R-:W-:Y:S01]  /*5190*/  @!P0 HADD2.F32 R7, -RZ, R7.H0_H0 ;  /* 0x20000007ff078230 */ /* 0x000fe20000004100 */
[C---:B------:R-:W-:Y:S01]  /*51a0*/  @!P0 FMUL.FTZ R6, R9.reuse, R5 ;  /* 0x0000000509068220 */ /* 0x040fe20000410000 */
[----:B------:R-:W-:Y:S01]  /*51b0*/  @!P0 F2FP.PACK_AB R0, R2, R0 ;  /* 0x000000000200823e */ /* 0x000fe200000000ff */
[----:B------:R-:W-:Y:S01]  /*51c0*/  @!P0 FFMA.FTZ R84, R9, R49, -R10 ;  /* 0x0000003109548223 */ /* 0x000fe2000001080a */
[----:B------:R-:W-:Y:S01]  /*51d0*/  @!P0 MOV R10, R59 ;  /* 0x0000003b000a8202 */ /* 0x000fe20000000f00 */
[CC--:B------:R-:W-:Y:S01]  /*51e0*/  @!P0 FMUL.FTZ R5, R7.reuse, R8.reuse ;  /* 0x0000000807058220 */ /* 0x0c0fe20000410000 */
[----:B------:R-:W-:Y:S01]  /*51f0*/  @!P0 HADD2.F32 R47, -RZ, R50.H0_H0 ;  /* 0x20000032ff2f8230 */ /* 0x000fe20000004100 */
[----:B------:R-:W-:Y:S01]  /*5200*/  @!P0 FMUL.FTZ R50, R46, R8 ;  /* 0x000000082e328220 */ /* 0x000fe20000410000 */
[----:B------:R-:W-:Y:S01]  /*5210*/  @!P0 MOV R56, R0 ;  /* 0x0000000000388202 */ /* 0x000fe20000000f00 */
[----:B------:R-:W-:Y:S01]  /*5220*/  @!P0 IMAD.MOV.U32 R8, RZ, RZ, R15 ;  /* 0x000000ffff088224 */ /* 0x000fe200078e000f */
[----:B------:R-:W-:Y:S01]  /*5230*/  @!P0 HADD2.F32 R9, -RZ, R30.H0_H0 ;  /* 0x2000001eff098230 */ /* 0x000fe20000004100 */
[----:B------:R-:W-:Y:S01]  /*5240*/  @!P0 FFMA.FTZ R83, R7, R47, -R50 ;  /* 0x0000002f07538223 */ /* 0x000fe20000010832 */
[----:B------:R-:W-:Y:S01]  /*5250*/  @!P0 HADD2.F32 R7, -RZ, R11.H0_H0 ;  /* 0x2000000bff078230 */ /* 0x000fe20000004100 */
[----:B------:R-:W-:Y:S01]  /*5260*/  @!P0 FFMA.FTZ R3, R42, R43, R3 ;  /* 0x0000002b2a038223 */ /* 0x000fe20000010003 */
[--C-:B------:R-:W-:Y:S01]  /*5270*/  @!P0 HADD2.F32 R30, -RZ, R10.reuse.H0_H0 ;  /* 0x2000000aff1e8230 */ /* 0x100fe20000004100 */
[----:B------:R-:W-:Y:S01]  /*5280*/  @!P0 FFMA.FTZ R4, R44, R45, R4 ;  /* 0x0000002d2c048223 */ /* 0x000fe20000010004 */
[----:B------:R-:W-:Y:S01]  /*5290*/  @!P0 HADD2.F32 R50, -RZ, R51.H0_H0 ;  /* 0x20000033ff328230 */ /* 0x000fe20000004100 */
[----:B------:R-:W-:Y:S01]  /*52a0*/  @!P0 FFMA.FTZ R5, R46, R47, R5 ;  /* 0x0000002f2e058223 */ /* 0x000fe20000010005 */
[----:B------:R-:W-:Y:S01]  /*52b0*/  @!P0 HADD2.F32 R51, -RZ, R10.H1_H1 ;  /* 0x3000000aff338230 */ /* 0x000fe20000004100 */
[----:B------:R-:W-:Y:S01]  /*52c0*/  @!P0 FFMA.FTZ R6, R48, R49, R6 ;  /* 0x0000003130068223 */ /* 0x000fe20000010006 */
[----:B------:R-:W-:Y:S01]  /*52d0*/  @!P0 F2FP.PACK_AB R3, R4, R3 ;  /* 0x000000030403823e */ /* 0x000fe200000000ff */
[--C-:B------:R-:W-:Y:S02]  /*52e0*/  @!P0 HADD2.F32 R11, -RZ, R8.reuse.H0_H0 ;  /* 0x20000008ff0b8230 */ /* 0x100fe40000004100 */
[----:B------:R-:W-:Y:S01]  /*52f0*/  @!P0 HADD2.F32 R10, -RZ, R8.H1_H1 ;  /* 0x30000008ff0a8230 */ /* 0x000fe20000004100 */
[----:B------:R-:W-:Y:S01]  /*5300*/  @!P0 F2FP.PACK_AB R5, R6, R5 ;  /* 0x000000050605823e */ /* 0x000fe200000000ff */
[----:B------:R-:W-:Y:S02]  /*5310*/  @!P0 FMUL.FTZ R77, R51, R9 ;  /* 0x00000009334d8220 */ /* 0x000fe40000410000 */
[----:B------:R-:W-:Y:S01]  /*5320*/  @!P0 FMUL.FTZ R8, R30, R7 ;  /* 0x000000071e088220 */ /* 0x000fe20000410000 */
[----:B------:R-:W-:Y:S01]  /*5330*/  @!P0 MOV R58, R5 ;  /* 0x00000005003a8202 */ /* 0x000fe20000000f00 */
[----:B------:R-:W-:Y:S02]  /*5340*/  @!P0 FFMA.FTZ R77, R10, R52, -R77 ;  /* 0x000000340a4d8223 */ /* 0x000fe4000001084d */
[CC--:B------:R-:W-:Y:S02]  /*5350*/  @!P0 FFMA.FTZ R82, R11.reuse, R50.reuse, -R8 ;  /* 0x000000320b528223 */ /* 0x0c0fe40000010808 */
[----:B------:R-:W-:Y:S01]  /*5360*/  @!P0 FMUL.FTZ R7, R11, R7 ;  /* 0x000000070b078220 */ /* 0x000fe20000410000 */
[----:B------:R-:W-:Y:S01]  /*5370*/  @!P0 F2FP.PACK_AB R11, R84, R83 ;  /* 0x00000053540b823e */ /* 0x000fe200000000ff */
[----:B------:R-:W-:Y:S01]  /*5380*/  @!P0 FMUL.FTZ R8, R10, R9 ;  /* 0x000000090a088220 */ /* 0x000fe20000410000 */
[----:B------:R-:W-:Y:S01]  /*5390*/  @!P0 F2FP.PACK_AB R10, R88, R89 ;  /* 0x00000059580a823e */ /* 0x000fe200000000ff */
[----:B------:R-:W-:Y:S01]  /*53a0*/  @!P0 FFMA.FTZ R7, R30, R50, R7 ;  /* 0x000000321e078223 */ /* 0x000fe20000010007 */
[----:B------:R-:W-:Y:S01]  /*53b0*/  @!P0 F2FP.PACK_AB R9, R85, R91 ;  /* 0x0000005b5509823e */ /* 0x000fe200000000ff */
[----:B------:R-:W-:Y:S01]  /*53c0*/  @!P0 FFMA.FTZ R8, R51, R52, R8 ;  /* 0x0000003433088223 */ /* 0x000fe20000010008 */
[----:B------:R-:W-:Y:S01]  /*53d0*/  @!P0 F2FP.PACK_AB R40, R77, R82 ;  /* 0x000000524d28823e */ /* 0x000fe200000000ff */
[----:B------:R-:W-:Y:S01]  /*53e0*/  @!P0 IMAD.MOV.U32 R14, RZ, RZ, R11 ;  /* 0x000000ffff0e8224 */ /* 0x000fe200078e000b */
[----:B------:R-:W-:Y:S01]  /*53f0*/  @!P0 MOV R12, R9 ;  /* 0x00000009000c8202 */ /* 0x000fe20000000f00 */
[----:B------:R-:W-:Y:S01]  /*5400*/  @!P0 IMAD.MOV.U32 R57, RZ, RZ, R3 ;  /* 0x000000ffff398224 */ /* 0x000fe200078e0003 */
[----:B------:R-:W-:Y:S02]  /*5410*/  @!P0 MOV R13, R10 ;  /* 0x0000000a000d8202 */ /* 0x000fe40000000f00 */
[----:B------:R-:W-:Y:S02]  /*5420*/  @!P0 MOV R15, R40 ;  /* 0x00000028000f8202 */ /* 0x000fe40000000f00 */
[----:B------:R-:W-:Y:S03]  /*5430*/  @!P0 F2FP.PACK_AB R7, R8, R7 ;  /* 0x000000070807823e */ /* 0x000fe600000000ff */
[----:B------:R1:W-:Y:S01]  /*5440*/  STG.E.128 [R80.64], R12 ;  /* 0x0000000c50007986 */ /* 0x0003e2000c101d08 */
[----:B------:R-:W-:Y:S07]  /*5450*/  @!P0 MOV R59, R7 ;  /* 0x00000007003b8202 */ /* 0x000fee0000000f00 */
[----:B------:R1:W-:Y:S02]  /*5460*/  @!P1 STG.E.128 [R78.64], R56 ;  /* 0x000000384e009986 */ /* 0x0003e4000c101d08 */
.L_x_83:
[----:B-1----:R-:W-:Y:S05]  /*5470*/  BSYNC B0 ;  /* 0x0000000000007941 */ /* 0x002fea0003800000 */
.L_x_82:
[----:B------:R-:W-:Y:S01]  /*5480*/  ISETP.GE.OR P1, PT, R169, R76, P5 ;  /* 0x0000004ca900720c */ /* 0x000fe20002f26670 */
[----:B------:R-:W-:Y:S01]  /*5490*/  @!UPT UIADD3 URZ, URZ, URZ, URZ ;  /* 0x0000003f3f3ff290 */ /* 0x000fe2000fffe03f */
[----:B------:R-:W-:Y:S11]  /*54a0*/  BSSY B0, `(.L_x_84) ;  /* 0x0000071000007945 */ /* 0x000ff60003800000 */
[----:B------:R-:W-:-:S05]  /*54b0*/  @P1 BRA `(.L_x_85) ;  /* 0x000006f000001947 */ /* 0x000fca0003800000 */
[----:B------:R-:W-:Y:S01]  /*54c0*/  IADD3 R0, P1, R188, R86, RZ ;  /* 0x00000056bc007210 */ /* 0x000fe20007f3e0ff */
[----:B------:R-:W-:Y:S01]  /*54d0*/  LDS.128 R48, [R147+0x8100] ;  /* 0x0081000093307984 */ /* 0x000fe20000000c00 */
[--C-:B------:R-:W-:Y:S01]  /*54e0*/  @!P0 SHF.R.U32.HI R8, RZ, 0x10, R17.reuse ;  /* 0x00000010ff088819 */ /* 0x100fe20000011611 */
[----:B------:R-:W-:Y:S01]  /*54f0*/  @!P0 HADD2.F32 R44, -RZ, R54.H0_H0 ;  /* 0x20000036ff2c8230 */ /* 0x000fe20000004100 */
[----:B------:R-:W-:Y:S02]  /*5500*/  IADD3.X R2, R90, R159, RZ, P1, !PT ;  /* 0x0000009f5a027210 */ /* 0x000fe40000ffe4ff */
[----:B------:R-:W-:Y:S02]  /*5510*/  IADD3 R3, P2, P1, R94, R0, R116 ;  /* 0x000000005e037210 */ /* 0x000fe4000795e074 */
[----:B-----5:R-:W-:Y:S01]  /*5520*/  @!P0 SHF.R.U64 R5, R16, 0x10, R17 ;  /* 0x0000001010058819 */ /* 0x020fe20000001211 */
[----:B------:R-:W1:Y:S01]  /*5530*/  LDS.128 R12, [R152+0x8100] ;  /* 0x00810000980c7984 */ /* 0x000e620000000c00 */
[----:B------:R-:W-:Y:S01]  /*5540*/  IADD3.X R4, R96, R2, R122, P2, P1 ;  /* 0x0000000260047210 */ /* 0x000fe200017e247a */
[----:B------:R-:W-:Y:S01]  /*5550*/  @!P0 HADD2.F32 R16, -RZ, R53.H0_H0 ;  /* 0x20000035ff108230 */ /* 0x000fe20000004100 */
[----:B------:R-:W-:Y:S01]  /*5560*/  ISETP.GE.AND P1, PT, R98, c[0x0][0x1d4], PT ;  /* 0x0000750062007a0c */ /* 0x000fe20003f26270 */
[----:B------:R-:W-:Y:S01]  /*5570*/  @!P0 HADD2.F32 R5, -RZ, R5.H0_H0 ;  /* 0x20000005ff058230 */ /* 0x000fe20000004100 */
[--C-:B------:R-:W-:Y:S02]  /*5580*/  @!P0 SHF.R.U64 R10, R18, 0x10, R19.reuse ;  /* 0x00000010120a8819 */ /* 0x100fe40000001213 */
[----:B------:R-:W-:Y:S01]  /*5590*/  @!P0 SHF.R.U32.HI R9, RZ, 0x10, R19 ;  /* 0x00000010ff098819 */ /* 0x000fe20000011613 */
[----:B------:R-:W-:Y:S01]  /*55a0*/  @!P0 HADD2.F32 R19, -RZ, R53.H1_H1 ;  /* 0x30000035ff138230 */ /* 0x000fe20000004100 */
[--C-:B------:R-:W-:Y:S02]  /*55b0*/  @!P0 SHF.R.U64 R42, R60, 0x10, R61.reuse ;  /* 0x000000103c2a8819 */ /* 0x100fe4000000123d */
[----:B------:R-:W-:Y:S02]  /*55c0*/  @!P0 SHF.R.U32.HI R41, RZ, 0x10, R61 ;  /* 0x00000010ff298819 */ /* 0x000fe4000001163d */
[--C-:B------:R-:W-:Y:S02]  /*55d0*/  @!P0 SHF.R.U32.HI R46, RZ, 0x10, R63.reuse ;  /* 0x00000010ff2e8819 */ /* 0x100fe4000001163f */
[----:B------:R-:W-:Y:S02]  /*55e0*/  @!P0 SHF.R.U64 R62, R62, 0x10, R63 ;  /* 0x000000103e3e8819 */ /* 0x000fe4000000123f */
[----:B------:R-:W-:Y:S01]  /*55f0*/  @!P1 IADD3 R0, P3, P2, R94, R0, R98 ;  /* 0x000000005e009210 */ /* 0x000fe20007a7e062 */
[----:B------:R-:W-:Y:S03]  /*5600*/  @!P0 HADD2.F32 R46, -RZ, R46.H0_H0 ;  /* 0x2000002eff2e8230 */ /* 0x000fe60000004100 */
[----:B------:R-:W-:Y:S02]  /*5610*/  @!P1 IADD3.X R2, R96, R2, R121, P3, P2 ;  /* 0x0000000260029210 */ /* 0x000fe40001fe4479 */
[C---:B------:R-:W-:Y:S04]  /*5620*/  LEA R58, P2, R3.reuse, c[0x0][0x1c8], 0x1 ;  /* 0x00007200033a7a11 */ /* 0x040fe800078408ff */
[----:B------:R-:W-:Y:S01]  /*5630*/  LEA.HI.X R59, R3, c[0x0][0x1cc], R4, 0x1, P2 ;  /* 0x00007300033b7a11 */ /* 0x000fe200010f0c04 */
[--C-:B------:R-:W-:Y:S01]  /*5640*/  @!P0 HADD2.F32 R3, -RZ, R34.reuse.H1_H1 ;  /* 0x30000022ff038230 */ /* 0x100fe20000004100 */
[C---:B------:R-:W-:Y:S04]  /*5650*/  @!P1 LEA R56, P2, R0.reuse, c[0x0][0x1c8], 0x1 ;  /* 0x0000720000389a11 */ /* 0x040fe800078408ff */
[----:B------:R-:W-:Y:S01]  /*5660*/  @!P1 LEA.HI.X R57, R0, c[0x0][0x1cc], R2, 0x1, P2 ;  /* 0x0000730000399a11 */ /* 0x000fe200010f0c02 */
[----:B------:R-:W-:Y:S01]  /*5670*/  @!P0 HADD2.F32 R0, -RZ, R34.H0_H0 ;  /* 0x20000022ff008230 */ /* 0x000fe20000004100 */
[----:B-1----:R-:W-:Y:S01]  /*5680*/  @!P0 IMAD.MOV.U32 R7, RZ, RZ, R12 ;  /* 0x000000ffff078224 */ /* 0x002fe200078e000c */
[----:B------:R-:W-:Y:S02]  /*5690*/  @!P0 MOV R40, R48 ;  /* 0x0000003000288202 */ /* 0x000fe40000000f00 */
[----:B------:R-:W-:Y:S02]  /*56a0*/  @!P0 MOV R17, R49 ;  /* 0x0000003100118202 */ /* 0x000fe40000000f00 */
[----:B------:R-:W-:Y:S01]  /*56b0*/  @!P0 HADD2.F32 R2, -RZ, R7.H0_H0 ;  /* 0x20000007ff028230 */ /* 0x000fe20000004100 */
[----:B------:R-:W-:Y:S01]  /*56c0*/  @!P0 MOV R6, R13 ;  /* 0x0000000d00068202 */ /* 0x000fe20000000f00 */
[----:B------:R-:W-:Y:S02]  /*56d0*/  @!P0 HADD2.F32 R11, -RZ, R40.H0_H0 ;  /* 0x20000028ff0b8230 */ /* 0x000fe40000004100 */
[----:B------:R-:W-:Y:S02]  /*56e0*/  @!P0 HADD2.F32 R18, -RZ, R17.H0_H0 ;  /* 0x20000011ff128230 */ /* 0x000fe40000004100 */
[--C-:B------:R-:W-:Y:S01]  /*56f0*/  @!P0 HADD2.F32 R4, -RZ, R6.reuse.H0_H0 ;  /* 0x20000006ff048230 */ /* 0x100fe20000004100 */
[CC--:B------:R-:W-:Y:S01]  /*5700*/  @!P0 FMUL.FTZ R34, R11.reuse, R0.reuse ;  /* 0x000000000b228220 */ /* 0x0c0fe20000410000 */
[----:B------:R-:W-:Y:S01]  /*5710*/  @!P0 HADD2.F32 R6, -RZ, R6.H1_H1 ;  /* 0x30000006ff068230 */ /* 0x000fe20000004100 */
[----:B------:R-:W-:Y:S01]  /*5720*/  @!P0 FMUL.FTZ R0, R2, R0 ;  /* 0x0000000002008220 */ /* 0x000fe20000410000 */
[----:B------:R-:W-:Y:S01]  /*5730*/  @!P0 HADD2.F32 R7, -RZ, R7.H1_H1 ;  /* 0x30000007ff078230 */ /* 0x000fe20000004100 */
[----:B------:R-:W-:Y:S02]  /*5740*/  @!P0 FMUL.FTZ R30, R18, R3 ;  /* 0x00000003121e8220 */ /* 0x000fe40000410000 */
[-C--:B------:R-:W-:Y:S01]  /*5750*/  @!P0 FFMA.FTZ R78, R2, R16.reuse, -R34 ;  /* 0x00000010024e8223 */ /* 0x080fe20000010822 */
[----:B------:R-:W-:Y:S01]  /*5760*/  @!P0 HADD2.F32 R2, -RZ, R8.H0_H0 ;  /* 0x20000008ff028230 */ /* 0x000fe20000004100 */
[----:B------:R-:W-:Y:S01]  /*5770*/  @!P0 FFMA.FTZ R0, R11, R16, R0 ;  /* 0x000000100b008223 */ /* 0x000fe20000010000 */
[----:B------:R-:W-:Y:S01]  /*5780*/  @!P0 HADD2.F32 R16, -RZ, R40.H1_H1 ;  /* 0x30000028ff108230 */ /* 0x000fe20000004100 */
[----:B------:R-:W-:Y:S01]  /*5790*/  @!P0 FFMA.FTZ R77, R4, R19, -R30 ;  /* 0x00000013044d8223 */ /* 0x000fe2000001081e */
[----:B------:R-:W-:Y:S01]  /*57a0*/  @!P0 HADD2.F32 R30, -RZ, R17.H1_H1 ;  /* 0x30000011ff1e8230 */ /* 0x000fe20000004100 */
[----:B------:R-:W-:Y:S01]  /*57b0*/  @!P0 IMAD.MOV.U32 R11, RZ, RZ, R51 ;  /* 0x000000ffff0b8224 */ /* 0x000fe200078e0033 */
[----:B------:R-:W-:Y:S01]  /*57c0*/  @!P0 HADD2.F32 R17, -RZ, R42.H0_H0 ;  /* 0x2000002aff118230 */ /* 0x000fe20000004100 */
[----:B------:R-:W-:Y:S01]  /*57d0*/  @!P0 FMUL.FTZ R40, R16, R5 ;  /* 0x0000000510288220 */ /* 0x000fe20000410000 */
[----:B------:R-:W-:Y:S01]  /*57e0*/  @!P0 HADD2.F32 R34, -RZ, R41.H0_H0 ;  /* 0x20000029ff228230 */ /* 0x000fe20000004100 */
[----:B------:R-:W-:Y:S01]  /*57f0*/  @!P0 FMUL.FTZ R3, R4, R3 ;  /* 0x0000000304038220 */ /* 0x000fe20000410000 */
[--C-:B------:R-:W-:Y:S01]  /*5800*/  @!P0 HADD2.F32 R43, -RZ, R11.reuse.H0_H0 ;  /* 0x2000000bff2b8230 */ /* 0x100fe20000004100 */
[-C--:B------:R-:W-:Y:S01]  /*5810*/  @!P0 FMUL.FTZ R8, R30, R2.reuse ;  /* 0x000000021e088220 */ /* 0x080fe20000410000 */
[----:B------:R-:W-:Y:S01]  /*5820*/  @!P0 HADD2.F32 R45, -RZ, R11.H1_H1 ;  /* 0x3000000bff2d8230 */ /* 0x000fe20000004100 */
[C---:B------:R-:W-:Y:S01]  /*5830*/  @!P0 FMUL.FTZ R4, R6.reuse, R2 ;  /* 0x0000000206048220 */ /* 0x040fe20000410000 */
[----:B------:R-:W-:Y:S01]  /*5840*/  @!P0 HADD2.F32 R42, -RZ, R62.H0_H0 ;  /* 0x2000003eff2a8230 */ /* 0x000fe20000004100 */
[C---:B------:R-:W-:Y:S01]  /*5850*/  @!P0 FMUL.FTZ R2, R7.reuse, R5 ;  /* 0x0000000507028220 */ /* 0x040fe20000410000 */
[----:B------:R-:W-:Y:S01]  /*5860*/  @!P0 MOV R5, R15 ;  /* 0x0000000f00058202 */ /* 0x000fe20000000f00 */
[-C--:B------:R-:W-:Y:S01]  /*5870*/  @!P0 FFMA.FTZ R61, R7, R17.reuse, -R40 ;  /* 0x00000011073d8223 */ /* 0x080fe20000010828 */
[----:B------:R-:W-:Y:S01]  /*5880*/  @!P0 HADD2.F32 R7, -RZ, R35.H0_H0 ;  /* 0x20000023ff078230 */ /* 0x000fe20000004100 */
[----:B------:R-:W-:Y:S01]  /*5890*/  @!P0 FFMA.FTZ R63, R6, R34, -R8 ;  /* 0x00000022063f8223 */ /* 0x000fe20000010808 */
[----:B------:R-:W-:Y:S01]  /*58a0*/  @!P0 HADD2.F32 R6, -RZ, R9.H0_H0 ;  /* 0x20000009ff068230 */ /* 0x000fe20000004100 */
[----:B------:R-:W-:Y:S01]  /*58b0*/  @!P0 FFMA.FTZ R2, R16, R17, R2 ;  /* 0x0000001110028223 */ /* 0x000fe20000010002 */
[--C-:B------:R-:W-:Y:S01]  /*58c0*/  @!P0 HADD2.F32 R8, -RZ, R5.reuse.H0_H0 ;  /* 0x20000005ff088230 */ /* 0x100fe20000004100 */
[-C--:B------:R-:W-:Y:S01]  /*58d0*/  @!P0 FMUL.FTZ R11, R43, R7.reuse ;  /* 0x000000072b0b8220 */ /* 0x080fe20000410000 */
[----:B------:R-:W-:Y:S01]  /*58e0*/  @!P0 HADD2.F32 R5, -RZ, R5.H1_H1 ;  /* 0x30000005ff058230 */ /* 0x000fe20000004100 */
[----:B------:R-:W-:Y:S01]  /*58f0*/  @!P0 FMUL.FTZ R9, R45, R6 ;  /* 0x000000062d098220 */ /* 0x000fe20000410000 */
[----:B------:R-:W-:Y:S01]  /*5900*/  @!P0 F2FP.PACK_AB R0, R2, R0 ;  /* 0x000000000200823e */ /* 0x000fe200000000ff */
[C---:B------:R-:W-:Y:S01]  /*5910*/  @!P0 FFMA.FTZ R60, R8.reuse, R44, -R11 ;  /* 0x0000002c083c8223 */ /* 0x040fe2000001080b */
[----:B------:R-:W-:Y:S01]  /*5920*/  @!P0 MOV R11, R50 ;  /* 0x00000032000b8202 */ /* 0x000fe20000000f00 */
[----:B------:R-:W-:Y:S01]  /*5930*/  @!P0 FMUL.FTZ R7, R8, R7 ;  /* 0x0000000708078220 */ /* 0x000fe20000410000 */
[----:B------:R-:W-:Y:S01]  /*5940*/  @!P0 MOV R48, R0 ;  /* 0x0000000000308202 */ /* 0x000fe20000000f00 */
[C---:B------:R-:W-:Y:S01]  /*5950*/  @!P0 FMUL.FTZ R8, R5.reuse, R6 ;  /* 0x0000000605088220 */ /* 0x040fe20000410000 */
[----:B------:R-:W-:Y:S01]  /*5960*/  @!P0 HADD2.F32 R40, -RZ, R54.H1_H1 ;  /* 0x30000036ff288230 */ /* 0x000fe20000004100 */
[----:B------:R-:W-:Y:S01]  /*5970*/  @!P0 IMAD.MOV.U32 R6, RZ, RZ, R14 ;  /* 0x000000ffff068224 */ /* 0x000fe200078e000e */
[----:B------:R-:W-:Y:S01]  /*5980*/  @!P0 HADD2.F32 R41, -RZ, R11.H1_H1 ;  /* 0x3000000bff298230 */ /* 0x000fe20000004100 */
[----:B------:R-:W-:Y:S01]  /*5990*/  @!P0 FFMA.FTZ R53, R5, R46, -R9 ;  /* 0x0000002e05358223 */ /* 0x000fe20000010809 */
[----:B------:R-:W-:Y:S01]  /*59a0*/  @!P0 HADD2.F32 R9, -RZ, R10.H0_H0 ;  /* 0x2000000aff098230 */ /* 0x000fe20000004100 */
[----:B------:R-:W-:Y:S01]  /*59b0*/  @!P0 FFMA.FTZ R3, R18, R19, R3 ;  /* 0x0000001312038223 */ /* 0x000fe20000010003 */
[----:B------:R-:W-:Y:S01]  /*59c0*/  @!P0 HADD2.F32 R5, -RZ, R35.H1_H1 ;  /* 0x30000023ff058230 */ /* 0x000fe20000004100 */
[----:B------:R-:W-:Y:S01]  /*59d0*/  @!P0 FFMA.FTZ R4, R30, R34, R4 ;  /* 0x000000221e048223 */ /* 0x000fe20000010004 */
[----:B------:R-:W-:Y:S01]  /*59e0*/  @!P0 F2FP.PACK_AB R16, R53, R60 ;  /* 0x0000003c3510823e */ /* 0x000fe200000000ff */
[----:B------:R-:W-:Y:S01]  /*59f0*/  @!P0 FMUL.FTZ R47, R41, R9 ;  /* 0x00000009292f8220 */ /* 0x000fe20000410000 */
[----:B------:R-:W-:Y:S02]  /*5a00*/  @!P0 HADD2.F32 R35, -RZ, R11.H0_H0 ;  /* 0x2000000bff238230 */ /* 0x000fe40000004100 */
[----:B------:R-:W-:Y:S01]  /*5a10*/  @!P0 MOV R15, R16 ;  /* 0x00000010000f8202 */ /* 0x000fe20000000f00 */
[--C-:B------:R-:W-:Y:S01]  /*5a20*/  @!P0 HADD2.F32 R11, -RZ, R6.reuse.H0_H0 ;  /* 0x20000006ff0b8230 */ /* 0x100fe20000004100 */
[----:B------:R-:W-:Y:S01]  /*5a30*/  @!P0 F2FP.PACK_AB R3, R4, R3 ;  /* 0x000000030403823e */ /* 0x000fe200000000ff */
[----:B------:R-:W-:Y:S01]  /*5a40*/  @!P0 HADD2.F32 R10, -RZ, R6.H1_H1 ;  /* 0x30000006ff0a8230 */ /* 0x000fe20000004100 */
[-C--:B------:R-:W-:Y:S02]  /*5a50*/  @!P0 FMUL.FTZ R6, R35, R5.reuse ;  /* 0x0000000523068220 */ /* 0x080fe40000410000 */
[C---:B------:R-:W-:Y:S02]  /*5a60*/  @!P0 FMUL.FTZ R5, R11.reuse, R5 ;  /* 0x000000050b058220 */ /* 0x040fe40000410000 */
[----:B------:R-:W-:Y:S02]  /*5a70*/  @!P0 FFMA.FTZ R52, R11, R40, -R6 ;  /* 0x000000280b348223 */ /* 0x000fe40000010806 */
[C---:B------:R-:W-:Y:S02]  /*5a80*/  @!P0 FFMA.FTZ R11, R10.reuse, R42, -R47 ;  /* 0x0000002a0a0b8223 */ /* 0x040fe4000001082f */
[----:B------:R-:W-:Y:S01]  /*5a90*/  @!P0 FMUL.FTZ R6, R10, R9 ;  /* 0x000000090a068220 */ /* 0x000fe20000410000 */
[----:B------:R-:W-:Y:S01]  /*5aa0*/  @!P0 F2FP.PACK_AB R10, R63, R77 ;  /* 0x0000004d3f0a823e */ /* 0x000fe200000000ff */
[----:B------:R-:W-:Y:S01]  /*5ab0*/  @!P0 FFMA.FTZ R5, R35, R40, R5 ;  /* 0x0000002823058223 */ /* 0x000fe20000010005 */
[----:B------:R-:W-:Y:S01]  /*5ac0*/  @!P0 F2FP.PACK_AB R11, R11, R52 ;  /* 0x000000340b0b823e */ /* 0x000fe200000000ff */
[----:B------:R-:W-:Y:S01]  /*5ad0*/  @!P0 FFMA.FTZ R6, R41, R42, R6 ;  /* 0x0000002a29068223 */ /* 0x000fe20000010006 */
[----:B------:R-:W-:Y:S01]  /*5ae0*/  @!P0 F2FP.PACK_AB R9, R61, R78 ;  /* 0x0000004e3d09823e */ /* 0x000fe200000000ff */
[----:B------:R-:W-:Y:S01]  /*5af0*/  @!P0 FFMA.FTZ R7, R43, R44, R7 ;  /* 0x0000002c2b078223 */ /* 0x000fe20000010007 */
[----:B------:R-:W-:Y:S01]  /*5b00*/  @!P0 MOV R13, R10 ;  /* 0x0000000a000d8202 */ /* 0x000fe20000000f00 */
[----:B------:R-:W-:Y:S01]  /*5b10*/  @!P0 FFMA.FTZ R8, R45, R46, R8 ;  /* 0x0000002e2d088223 */ /* 0x000fe20000010008 */
[----:B------:R-:W-:Y:S01]  /*5b20*/  @!P0 MOV R12, R9 ;  /* 0x00000009000c8202 */ /* 0x000fe20000000f00 */
[----:B------:R-:W-:Y:S01]  /*5b30*/  @!P0 IMAD.MOV.U32 R14, RZ, RZ, R11 ;  /* 0x000000ffff0e8224 */ /* 0x000fe200078e000b */
[----:B------:R-:W-:Y:S01]  /*5b40*/  @!P0 F2FP.PACK_AB R5, R6, R5 ;  /* 0x000000050605823e */ /* 0x000fe200000000ff */
[----:B------:R-:W-:Y:S01]  /*5b50*/  @!P0 IMAD.MOV.U32 R49, RZ, RZ, R3 ;  /* 0x000000ffff318224 */ /* 0x000fe200078e0003 */
[----:B------:R-:W-:Y:S02]  /*5b60*/  @!P0 F2FP.PACK_AB R7, R8, R7 ;  /* 0x000000070807823e */ /* 0x000fe400000000ff */
[----:B------:R1:W-:Y:S01]  /*5b70*/  STG.E.128 [R58.64], R12 ;  /* 0x0000000c3a007986 */ /* 0x0003e2000c101d08 */
[----:B------:R-:W-:Y:S02]  /*5b80*/  @!P0 MOV R50, R5 ;  /* 0x0000000500328202 */ /* 0x000fe40000000f00 */
[----:B------:R-:W-:Y:S05]  /*5b90*/  @!P0 MOV R51, R7 ;  /* 0x0000000700338202 */ /* 0x000fea0000000f00 */
[----:B------:R1:W-:Y:S02]  /*5ba0*/  @!P1 STG.E.128 [R56.64], R48 ;  /* 0x0000003038009986 */ /* 0x0003e4000c101d08 */
.L_x_85:
[----:B------:R-:W-:Y:S05]  /*5bb0*/  BSYNC B0 ;  /* 0x0000000000007941 */ /* 0x000fea0003800000 */
.L_x_84:
[----:B------:R-:W-:Y:S01]  /*5bc0*/  ISETP.GE.OR P1, PT, R168, R76, P5 ;  /* 0x0000004ca800720c */ /* 0x000fe20002f26670 */
[----:B------:R-:W-:Y:S01]  /*5bd0*/  @!UPT UIADD3 URZ, URZ, URZ, URZ ;  /* 0x0000003f3f3ff290 */ /* 0x000fe2000fffe03f */
[----:B------:R-:W-:Y:S11]  /*5be0*/  BSSY B0, `(.L_x_86) ;  /* 0x0000071000007945 */ /* 0x000ff60003800000 */
[----:B------:R-:W-:-:S05]  /*5bf0*/  @P1 BRA `(.L_x_87) ;  /* 0x000006f000001947 */ /* 0x000fca0003800000 */
[----:B------:R-:W-:Y:S01]  /*5c00*/  IADD3 R0, P1, R186, R86, RZ ;  /* 0x00000056ba007210 */ /* 0x000fe20007f3e0ff */
[----:B------:R-:W-:Y:S01]  /*5c10*/  LDS.128 R44, [R146+0x8100] ;  /* 0x00810000922c7984 */ /* 0x000fe20000000c00 */
[----:B------:R-:W-:Y:S01]  /*5c20*/  @!P0 SHF.R.U64 R10, R22, 0x10, R23 ;  /* 0x00000010160a8819 */ /* 0x000fe20000001217 */
[--C-:B------:R-:W-:Y:S01]  /*5c30*/  @!P0 HADD2.F32 R16, -RZ, R55.reuse.H0_H0 ;  /* 0x20000037ff108230 */ /* 0x100fe20000004100 */
[----:B------:R-:W-:Y:S01]  /*5c40*/  IADD3.X R2, R90, R157, RZ, P1, !PT ;  /* 0x0000009d5a027210 */ /* 0x000fe20000ffe4ff */
[----:B------:R-:W-:Y:S01]  /*5c50*/  @!P0 HADD2.F32 R19, -RZ, R55.H1_H1 ;  /* 0x30000037ff138230 */ /* 0x000fe20000004100 */
[----:B------:R-:W-:Y:S02]  /*5c60*/  IADD3 R3, P2, P1, R94, R0, R116 ;  /* 0x000000005e037210 */ /* 0x000fe4000795e074 */
[--C-:B-----5:R-:W-:Y:S01]  /*5c70*/  @!P0 SHF.R.U32.HI R5, RZ, 0x10, R21.reuse ;  /* 0x00000010ff058819 */ /* 0x120fe20000011615 */
[----:B-1----:R-:W1:Y:S01]  /*5c80*/  LDS.128 R12, [R151+0x8100] ;  /* 0x00810000970c7984 */ /* 0x002e620000000c00 */
[----:B------:R-:W-:Y:S02]  /*5c90*/  IADD3.X R4, R96, R2, R122, P2, P1 ;  /* 0x0000000260047210 */ /* 0x000fe400017e247a */
[----:B------:R-:W-:Y:S02]  /*5ca0*/  ISETP.GE.AND P1, PT, R98, c[0x0][0x1d4], PT ;  /* 0x0000750062007a0c */ /* 0x000fe40003f26270 */
[----:B------:R-:W-:Y:S02]  /*5cb0*/  @!P0 SHF.R.U64 R8, R20, 0x10, R21 ;  /* 0x0000001014088819 */ /* 0x000fe40000001215 */
[----:B------:R-:W-:Y:S02]  /*5cc0*/  @!P0 SHF.R.U32.HI R9, RZ, 0x10, R23 ;  /* 0x00000010ff098819 */ /* 0x000fe40000011617 */
[--C-:B------:R-:W-:Y:S02]  /*5cd0*/  @!P0 SHF.R.U64 R30, R64, 0x10, R65.reuse ;  /* 0x00000010401e8819 */ /* 0x100fe40000001241 */
[----:B------:R-:W-:Y:S02]  /*5ce0*/  @!P0 SHF.R.U32.HI R21, RZ, 0x10, R65 ;  /* 0x00000010ff158819 */ /* 0x000fe40000011641 */
[--C-:B------:R-:W-:Y:S02]  /*5cf0*/  @!P0 SHF.R.U32.HI R23, RZ, 0x10, R67.reuse ;  /* 0x00000010ff178819 */ /* 0x100fe40000011643 */
[----:B------:R-:W-:Y:S01]  /*5d00*/  @!P0 SHF.R.U64 R34, R66, 0x10, R67 ;  /* 0x0000001042228819 */ /* 0x000fe20000001243 */
[----:B------:R-:W-:Y:S01]  /*5d10*/  @!P0 HADD2.F32 R21, -RZ, R21.H0_H0 ;  /* 0x20000015ff158230 */ /* 0x000fe20000004100 */
[----:B------:R-:W-:Y:S01]  /*5d20*/  @!P1 IADD3 R0, P3, P2, R94, R0, R98 ;  /* 0x000000005e009210 */ /* 0x000fe20007a7e062 */
[----:B------:R-:W-:Y:S02]  /*5d30*/  @!P0 HADD2.F32 R41, -RZ, R23.H0_H0 ;  /* 0x20000017ff298230 */ /* 0x000fe40000004100 */
[----:B------:R-:W-:Y:S01]  /*5d40*/  @!P0 HADD2.F32 R23, -RZ, R72.H1_H1 ;  /* 0x30000048ff178230 */ /* 0x000fe20000004100 */
[----:B------:R-:W-:Y:S01]  /*5d50*/  @!P1 IADD3.X R2, R96, R2, R121, P3, P2 ;  /* 0x0000000260029210 */ /* 0x000fe20001fe4479 */
[----:B------:R-:W-:Y:S01]  /*5d60*/  @!P0 HADD2.F32 R34, -RZ, R34.H0_H0 ;  /* 0x20000022ff228230 */ /* 0x000fe20000004100 */
[C---:B------:R-:W-:Y:S04]  /*5d70*/  LEA R52, P2, R3.reuse, c[0x0][0x1c8], 0x1 ;  /* 0x0000720003347a11 */ /* 0x040fe800078408ff */
[----:B------:R-:W-:Y:S01]  /*5d80*/  LEA.HI.X R53, R3, c[0x0][0x1cc], R4, 0x1, P2 ;  /* 0x0000730003357a11 */ /* 0x000fe200010f0c04 */
[--C-:B------:R-:W-:Y:S01]  /*5d90*/  @!P0 HADD2.F32 R3, -RZ, R36.reuse.H1_H1 ;  /* 0x30000024ff038230 */ /* 0x100fe20000004100 */
[C---:B------:R-:W-:Y:S04]  /*5da0*/  @!P1 LEA R50, P2, R0.reuse, c[0x0][0x1c8], 0x1 ;  /* 0x0000720000329a11 */ /* 0x040fe800078408ff */
[----:B------:R-:W-:Y:S01]  /*5db0*/  @!P1 LEA.HI.X R51, R0, c[0x0][0x1cc], R2, 0x1, P2 ;  /* 0x0000730000339a11 */ /* 0x000fe200010f0c02 */
[----:B------:R-:W-:Y:S02]  /*5dc0*/  @!P0 HADD2.F32 R0, -RZ, R36.H0_H0 ;  /* 0x20000024ff008230 */ /* 0x000fe40000004100 */
        /* <DEDUP_REMOVED lines=17> */
[----:B------:R-:W-:Y:S01]  /*5ee0*/  @!P0 HADD2.F32 R5, -RZ, R8.H0_H0 ;  /* 0x20000008ff058230 */ /* 0x000fe20000004100 */
[C---:B------:R-:W-:Y:S01]  /*5ef0*/  @!P0 FFMA.FTZ R55, R4.reuse, R19, -R20 ;  /* 0x0000001304378223 */ /* 0x040fe20000010814 */
[----:B------:R-:W-:Y:S01]  /*5f00*/  @!P0 HADD2.F32 R16, -RZ, R22.H1_H1 ;  /* 0x30000016ff108230 */ /* 0x000fe20000004100 */
[----:B------:R-:W-:Y:S01]  /*5f10*/  @!P0 IMAD.MOV.U32 R11, RZ, RZ, R47 ;  /* 0x000000ffff0b8224 */ /* 0x000fe200078e002f */
[----:B------:R-:W-:Y:S01]  /*5f20*/  @!P0 HADD2.F32 R20, -RZ, R17.H1_H1 ;  /* 0x30000011ff148230 */ /* 0x000fe20000004100 */
[----:B------:R-:W-:Y:S01]  /*5f30*/  @!P0 FMUL.FTZ R3, R4, R3 ;  /* 0x0000000304038220 */ /* 0x000fe20000410000 */
[----:B------:R-:W-:Y:S01]  /*5f40*/  @!P0 HADD2.F32 R17, -RZ, R30.H0_H0 ;  /* 0x2000001eff118230 */ /* 0x000fe20000004100 */
[-C--:B------:R-:W-:Y:S01]  /*5f50*/  @!P0 FMUL.FTZ R22, R16, R5.reuse ;  /* 0x0000000510168220 */ /* 0x080fe20000410000 */
[--C-:B------:R-:W-:Y:S01]  /*5f60*/  @!P0 HADD2.F32 R35, -RZ, R11.reuse.H0_H0 ;  /* 0x2000000bff238230 */ /* 0x100fe20000004100 */
[-C--:B------:R-:W-:Y:S01]  /*5f70*/  @!P0 FMUL.FTZ R8, R20, R2.reuse ;  /* 0x0000000214088220 */ /* 0x080fe20000410000 */
[----:B------:R-:W-:Y:S01]  /*5f80*/  @!P0 HADD2.F32 R40, -RZ, R11.H1_H1 ;  /* 0x3000000bff288230 */ /* 0x000fe20000004100 */
[C---:B------:R-:W-:Y:S02]  /*5f90*/  @!P0 FMUL.FTZ R4, R6.reuse, R2 ;  /* 0x0000000206048220 */ /* 0x040fe40000410000 */
[C---:B------:R-:W-:Y:S01]  /*5fa0*/  @!P0 FMUL.FTZ R2, R7.reuse, R5 ;  /* 0x0000000507028220 */ /* 0x040fe20000410000 */
[----:B------:R-:W-:Y:S01]  /*5fb0*/  @!P0 MOV R5, R15 ;  /* 0x0000000f00058202 */ /* 0x000fe20000000f00 */
[----:B------:R-:W-:Y:S01]  /*5fc0*/  @!P0 FFMA.FTZ R49, R7, R17, -R22 ;  /* 0x0000001107318223 */ /* 0x000fe20000010816 */
        /* <DEDUP_REMOVED lines=13> */
[C---:B------:R-:W-:Y:S02]  /*60a0*/  @!P0 FMUL.FTZ R8, R5.reuse, R6 ;  /* 0x0000000605088220 */ /* 0x040fe40000410000 */
[----:B------:R-:W-:Y:S01]  /*60b0*/  @!P0 IMAD.MOV.U32 R6, RZ, RZ, R14 ;  /* 0x000000ffff068224 */ /* 0x000fe200078e000e */
[----:B------:R-:W-:Y:S01]  /*60c0*/  @!P0 HADD2.F32 R22, -RZ, R11.H0_H0 ;  /* 0x2000000bff168230 */ /* 0x000fe20000004100 */
[----:B------:R-:W-:Y:S01]  /*60d0*/  @!P0 FFMA.FTZ R43, R5, R41, -R9 ;  /* 0x00000029052b8223 */ /* 0x000fe20000010809 */
[----:B------:R-:W-:Y:S01]  /*60e0*/  @!P0 HADD2.F32 R9, -RZ, R10.H0_H0 ;  /* 0x2000000aff098230 */ /* 0x000fe20000004100 */
[----:B------:R-:W-:Y:S01]  /*60f0*/  @!P0 FFMA.FTZ R3, R18, R19, R3 ;  /* 0x0000001312038223 */ /* 0x000fe20000010003 */
[----:B------:R-:W-:Y:S01]  /*6100*/  @!P0 HADD2.F32 R5, -RZ, R37.H1_H1 ;  /* 0x30000025ff058230 */ /* 0x000fe20000004100 */
[----:B------:R-:W-:Y:S01]  /*6110*/  @!P0 FFMA.FTZ R4, R20, R21, R4 ;  /* 0x0000001514048223 */ /* 0x000fe20000010004 */
[----:B------:R-:W-:Y:S01]  /*6120*/  @!P0 F2FP.PACK_AB R16, R43, R48 ;  /* 0x000000302b10823e */ /* 0x000fe200000000ff */
[----:B------:R-:W-:Y:S02]  /*6130*/  @!P0 HADD2.F32 R30, -RZ, R11.H1_H1 ;  /* 0x3000000bff1e8230 */ /* 0x000fe40000004100 */
[--C-:B------:R-:W-:Y:S01]  /*6140*/  @!P0 HADD2.F32 R11, -RZ, R6.reuse.H0_H0 ;  /* 0x20000006ff0b8230 */ /* 0x100fe20000004100 */
[----:B------:R-:W-:Y:S01]  /*6150*/  @!P0 MOV R15, R16 ;  /* 0x00000010000f8202 */ /* 0x000fe20000000f00 */
[----:B------:R-:W-:Y:S01]  /*6160*/  @!P0 HADD2.F32 R10, -RZ, R6.H1_H1 ;  /* 0x30000006ff0a8230 */ /* 0x000fe20000004100 */
[----:B------:R-:W-:Y:S01]  /*6170*/  @!P0 FMUL.FTZ R6, R22, R5 ;  /* 0x0000000516068220 */ /* 0x000fe20000410000 */
[----:B------:R-:W-:Y:S01]  /*6180*/  @!P0 F2FP.PACK_AB R3, R4, R3 ;  /* 0x000000030403823e */ /* 0x000fe200000000ff */
[----:B------:R-:W-:Y:S02]  /*6190*/  @!P0 FMUL.FTZ R37, R30, R9 ;  /* 0x000000091e258220 */ /* 0x000fe40000410000 */
        /* <DEDUP_REMOVED lines=21> */
.L_x_87:
[----:B------:R-:W-:Y:S05]  /*62f0*/  BSYNC B0 ;  /* 0x0000000000007941 */ /* 0x000fea0003800000 */
.L_x_86:
[----:B------:R-:W-:Y:S05]  /*6300*/  IADD3 R54, P1, R184, R86, RZ ;  /* 0x00000056b8367210 */ /* 0x000fea0007f3e0ff */
[----:B------:R-:W-:Y:S01]  /*6310*/  IMAD.X R55, R90, 0x1, R155, P1 ;  /* 0x000000015a377824 */ /* 0x000fe200008e069b */
[----:B------:R-:W-:Y:S11]  /*6320*/  ISETP.GE.OR P1, PT, R167, R76, P5 ;  /* 0x0000004ca700720c */ /* 0x000ff60002f26670 */
[----:B------:R-:W-:Y:S02]  /*6330*/  @!UPT UIADD3 URZ, URZ, URZ, URZ ;  /* 0x0000003f3f3ff290 */ /* 0x000fe4000fffe03f */
[----:B------:R-:W-:-:S05]  /*6340*/  @P1 BRA `(.L_x_79) ;  /* 0x00000bd000001947 */ /* 0x000fca0003800000 */
[----:B-----5:R-:W-:Y:S01]  /*6350*/  @!P0 SHF.R.U64 R4, R24, 0x10, R25 ;  /* 0x0000001018048819 */ /* 0x020fe20000001219 */
[----:B------:R-:W2:Y:S01]  /*6360*/  LDS.128 R40, [R145+0x8100] ;  /* 0x0081000091287984 */ /* 0x000ea20000000c00 */
[----:B------:R-:W-:Y:S01]  /*6370*/  IADD3 R2, P2, P1, R94, R54, R116 ;  /* 0x000000365e027210 */ /* 0x000fe2000795e074 */
[----:B------:R-:W-:Y:S01]  /*6380*/  @!P0 HADD2.F32 R3, -RZ, R38.H0_H0 ;  /* 0x20000026ff038230 */ /* 0x000fe20000004100 */
[----:B-1----:R-:W-:Y:S01]  /*6390*/  @!P0 SHF.R.U64 R12, R68, 0x10, R69 ;  /* 0x00000010440c8819 */ /* 0x002fe20000001245 */
[--C-:B------:R-:W-:Y:S01]  /*63a0*/  @!P0 HADD2.F32 R23, -RZ, R73.reuse.H0_H0 ;  /* 0x20000049ff178230 */ /* 0x100fe20000004100 */
[----:B------:R-:W-:Y:S01]  /*63b0*/  IADD3.X R5, R96, R55, R122, P2, P1 ;  /* 0x0000003760057210 */ /* 0x000fe200017e247a */
[----:B------:R-:W-:Y:S01]  /*63c0*/  @!P0 HADD2.F32 R4, -RZ, R4.H0_H0 ;  /* 0x20000004ff048230 */ /* 0x000fe20000004100 */
[----:B------:R-:W-:Y:S01]  /*63d0*/  LEA R50, P1, R2, c[0x0][0x1c8], 0x1 ;  /* 0x0000720002327a11 */ /* 0x000fe200078208ff */
[----:B------:R-:W1:Y:S01]  /*63e0*/  LDS.128 R8, [R150+0x8100] ;  /* 0x0081000096087984 */ /* 0x000e620000000c00 */
[----:B------:R-:W-:Y:S01]  /*63f0*/  @!P0 SHF.R.U64 R16, R26, 0x10, R27 ;  /* 0x000000101a108819 */ /* 0x000fe2000000121b */
[----:B------:R-:W-:Y:S01]  /*6400*/  @!P0 HADD2.F32 R19, -RZ, R73.H1_H1 ;  /* 0x30000049ff138230 */ /* 0x000fe20000004100 */
[----:B------:R-:W-:Y:S01]  /*6410*/  LEA.HI.X R51, R2, c[0x0][0x1cc], R5, 0x1, P1 ;  /* 0x0000730002337a11 */ /* 0x000fe200008f0c05 */
[----:B------:R-:W-:Y:S01]  /*6420*/  @!P0 HADD2.F32 R21, -RZ, R12.H0_H0 ;  /* 0x2000000cff158230 */ /* 0x000fe20000004100 */
[----:B------:R-:W-:Y:S01]  /*6430*/  @!P0 SHF.R.U32.HI R26, RZ, 0x10, R71 ;  /* 0x00000010ff1a8819 */ /* 0x000fe20000011647 */
[--C-:B------:R-:W-:Y:S01]  /*6440*/  @!P0 HADD2.F32 R36, -RZ, R74.reuse.H0_H0 ;  /* 0x2000004aff248230 */ /* 0x100fe20000004100 */
[----:B------:R-:W-:Y:S01]  /*6450*/  @!P0 SHF.R.U32.HI R15, RZ, 0x10, R27 ;  /* 0x00000010ff0f8819 */ /* 0x000fe2000001161b */
[----:B------:R-:W-:Y:S01]  /*6460*/  @!P0 HADD2.F32 R27, -RZ, R74.H1_H1 ;  /* 0x3000004aff1b8230 */ /* 0x000fe20000004100 */
[----:B------:R-:W-:Y:S01]  /*6470*/  @!P0 SHF.R.U32.HI R13, RZ, 0x10, R25 ;  /* 0x00000010ff0d8819 */ /* 0x000fe20000011619 */
[----:B------:R-:W-:Y:S01]  /*6480*/  @!P0 HADD2.F32 R14, -RZ, R39.H0_H0 ;  /* 0x20000027ff0e8230 */ /* 0x000fe20000004100 */
[----:B------:R-:W-:Y:S01]  /*6490*/  @!P0 SHF.R.U32.HI R25, RZ, 0x10, R69 ;  /* 0x00000010ff198819 */ /* 0x000fe20000011645 */
[----:B------:R-:W-:Y:S01]  /*64a0*/  @!P0 HADD2.F32 R17, -RZ, R15.H0_H0 ;  /* 0x2000000fff118230 */ /* 0x000fe20000004100 */
[----:B------:R-:W-:Y:S02]  /*64b0*/  @!P0 SHF.R.U64 R34, R70, 0x10, R71 ;  /* 0x0000001046228819 */ /* 0x000fe40000001247 */
[----:B------:R-:W-:Y:S01]  /*64c0*/  ISETP.GE.AND P1, PT, R98, c[0x0][0x1d4], PT ;  /* 0x0000750062007a0c */ /* 0x000fe20003f26270 */
[----:B------:R-:W-:Y:S02]  /*64d0*/  @!P0 HADD2.F32 R25, -RZ, R25.H0_H0 ;  /* 0x20000019ff198230 */ /* 0x000fe40000004100 */
[----:B------:R-:W-:Y:S01]  /*64e0*/  @!P0 HADD2.F32 R34, -RZ, R34.H0_H0 ;  /* 0x20000022ff228230 */ /* 0x000fe20000004100 */
[----:B--2---:R-:W-:Y:S01]  /*64f0*/  @!P0 IMAD.MOV.U32 R30, RZ, RZ, R42 ;  /* 0x000000ffff1e8224 */ /* 0x004fe200078e002a */
[----:B------:R-:W-:Y:S02]  /*6500*/  @!P0 MOV R24, R41 ;  /* 0x0000002900188202 */ /* 0x000fe40000000f00 */
[----:B------:R-:W-:Y:S03]  /*6510*/  @!P0 MOV R5, R40 ;  /* 0x0000002800058202 */ /* 0x000fe60000000f00 */
[----:B------:R-:W-:Y:S01]  /*6520*/  @!P0 HADD2.F32 R22, -RZ, R24.H0_H0 ;  /* 0x20000018ff168230 */ /* 0x000fe20000004100 */
[----:B-1----:R-:W-:Y:S01]  /*6530*/  @!P0 MOV R7, R9 ;  /* 0x0000000900078202 */ /* 0x002fe20000000f00 */
[--C-:B------:R-:W-:Y:S01]  /*6540*/  @!P0 HADD2.F32 R18, -RZ, R5.reuse.H0_H0 ;  /* 0x20000005ff128230 */ /* 0x100fe20000004100 */
[----:B------:R-:W-:Y:S02]  /*6550*/  @!P0 MOV R2, R8 ;  /* 0x0000000800028202 */ /* 0x000fe40000000f00 */
[-C--:B------:R-:W-:Y:S01]  /*6560*/  @!P0 FMUL.FTZ R6, R22, R3.reuse ;  /* 0x0000000316068220 */ /* 0x080fe20000410000 */
[----:B------:R-:W-:Y:S02]  /*6570*/  @!P0 HADD2.F32 R20, -RZ, R5.H1_H1 ;  /* 0x30000005ff148230 */ /* 0x000fe40000004100 */
[--C-:B------:R-:W-:Y:S02]  /*6580*/  @!P0 HADD2.F32 R0, -RZ, R7.reuse.H0_H0 ;  /* 0x20000007ff008230 */ /* 0x100fe40000004100 */
[----:B------:R-:W-:Y:S01]  /*6590*/  @!P0 HADD2.F32 R5, -RZ, R2.H1_H1 ;  /* 0x30000002ff058230 */ /* 0x000fe20000004100 */
[----:B------:R-:W-:Y:S01]  /*65a0*/  @!P0 FMUL.FTZ R12, R20, R4 ;  /* 0x00000004140c8220 */ /* 0x000fe20000410000 */
[----:B------:R-:W-:Y:S01]  /*65b0*/  @!P0 HADD2.F32 R7, -RZ, R7.H1_H1 ;  /* 0x30000007ff078230 */ /* 0x000fe20000004100 */
[C---:B------:R-:W-:Y:S01]  /*65c0*/  @!P0 FMUL.FTZ R3, R0.reuse, R3 ;  /* 0x0000000300038220 */ /* 0x040fe20000410000 */
[----:B------:R-:W-:Y:S01]  /*65d0*/  @!P0 HADD2.F32 R24, -RZ, R24.H1_H1 ;  /* 0x30000018ff188230 */ /* 0x000fe20000004100 */
[----:B------:R-:W-:Y:S01]  /*65e0*/  @!P0 FFMA.FTZ R56, R0, R23, -R6 ;  /* 0x0000001700388223 */ /* 0x000fe20000010806 */
[----:B------:R-:W-:Y:S01]  /*65f0*/  @!P0 HADD2.F32 R0, -RZ, R38.H1_H1 ;  /* 0x30000026ff008230 */ /* 0x000fe20000004100 */
[C---:B------:R-:W-:Y:S01]  /*6600*/  @!P0 FFMA.FTZ R52, R5.reuse, R21, -R12 ;  /* 0x0000001505348223 */ /* 0x040fe2000001080c */
[----:B------:R-:W-:Y:S02]  /*6610*/  @!P0 HADD2.F32 R6, -RZ, R2.H0_H0 ;  /* 0x20000002ff068230 */ /* 0x000fe40000004100 */
[----:B------:R-:W-:Y:S01]  /*6620*/  @!P0 HADD2.F32 R38, -RZ, R26.H0_H0 ;  /* 0x2000001aff268230 */ /* 0x000fe20000004100 */
[-C--:B------:R-:W-:Y:S01]  /*6630*/  @!P0 FMUL.FTZ R2, R18, R0.reuse ;  /* 0x0000000012028220 */ /* 0x080fe20000410000 */
[----:B------:R-:W-:Y:S01]  /*6640*/  @!P0 MOV R26, R43 ;  /* 0x0000002b001a8202 */ /* 0x000fe20000000f00 */
[C---:B------:R-:W-:Y:S01]  /*6650*/  @!P0 FMUL.FTZ R0, R6.reuse, R0 ;  /* 0x0000000006008220 */ /* 0x040fe20000410000 */
[----:B------:R-:W-:Y:S01]  /*6660*/  @!P0 HADD2.F32 R12, -RZ, R39.H1_H1 ;  /* 0x30000027ff0c8230 */ /* 0x000fe20000004100 */
[----:B------:R-:W-:Y:S01]  /*6670*/  @!P0 FFMA.FTZ R53, R6, R19, -R2 ;  /* 0x0000001306358223 */ /* 0x000fe20000010802 */
[----:B------:R-:W-:Y:S01]  /*6680*/  @!P0 MOV R6, R10 ;  /* 0x0000000a00068202 */ /* 0x000fe20000000f00 */
[----:B------:R-:W-:Y:S01]  /*6690*/  @!P0 FMUL.FTZ R2, R5, R4 ;  /* 0x0000000405028220 */ /* 0x000fe20000410000 */
[----:B------:R-:W-:Y:S01]  /*66a0*/  @!P0 MOV R5, R11 ;  /* 0x0000000b00058202 */ /* 0x000fe20000000f00 */
[----:B------:R-:W-:Y:S01]  /*66b0*/  @!P0 FFMA.FTZ R0, R18, R19, R0 ;  /* 0x0000001312008223 */ /* 0x000fe20000010000 */
[--C-:B------:R-:W-:Y:S01]  /*66c0*/  @!P0 HADD2.F32 R35, -RZ, R26.reuse.H0_H0 ;  /* 0x2000001aff238230 */ /* 0x100fe20000004100 */
[----:B------:R-:W-:Y:S01]  /*66d0*/  @!P0 FFMA.FTZ R2, R20, R21, R2 ;  /* 0x0000001514028223 */ /* 0x000fe20000010002 */
[----:B------:R-:W-:Y:S01]  /*66e0*/  @!P0 HADD2.F32 R37, -RZ, R26.H1_H1 ;  /* 0x3000001aff258230 */ /* 0x000fe20000004100 */
[----:B------:R-:W-:Y:S01]  /*66f0*/  @!P0 FFMA.FTZ R3, R22, R23, R3 ;  /* 0x0000001716038223 */ /* 0x000fe20000010003 */
[--C-:B------:R-:W-:Y:S01]  /*6700*/  @!P0 HADD2.F32 R26, -RZ, R30.reuse.H0_H0 ;  /* 0x2000001eff1a8230 */ /* 0x100fe20000004100 */
[----:B------:R-:W-:Y:S01]  /*6710*/  @!P0 FMUL.FTZ R44, R35, R14 ;  /* 0x0000000e232c8220 */ /* 0x000fe20000410000 */
[----:B------:R-:W-:Y:S01]  /*6720*/  @!P0 HADD2.F32 R30, -RZ, R30.H1_H1 ;  /* 0x3000001eff1e8230 */ /* 0x000fe20000004100 */
[----:B------:R-:W-:Y:S01]  /*6730*/  @!P0 FMUL.FTZ R39, R37, R17 ;  /* 0x0000001125278220 */ /* 0x000fe20000410000 */
[----:B------:R-:W-:Y:S01]  /*6740*/  @!P0 HADD2.F32 R4, -RZ, R13.H0_H0 ;  /* 0x2000000dff048230 */ /* 0x000fe20000004100 */
[----:B------:R-:W-:Y:S01]  /*6750*/  @!P0 FMUL.FTZ R46, R26, R12 ;  /* 0x0000000c1a2e8220 */ /* 0x000fe20000410000 */
[----:B------:R-:W-:Y:S01]  /*6760*/  @!P0 HADD2.F32 R13, -RZ, R16.H0_H0 ;  /* 0x20000010ff0d8230 */ /* 0x000fe20000004100 */
[----:B------:R-:W-:Y:S01]  /*6770*/  @!P0 F2FP.PACK_AB R0, R2, R0 ;  /* 0x000000000200823e */ /* 0x000fe200000000ff */
[--C-:B------:R-:W-:Y:S01]  /*6780*/  @!P0 HADD2.F32 R16, -RZ, R5.reuse.H0_H0 ;  /* 0x20000005ff108230 */ /* 0x100fe20000004100 */
[----:B------:R-:W-:Y:S01]  /*6790*/  @!P0 FMUL.FTZ R47, R24, R4 ;  /* 0x00000004182f8220 */ /* 0x000fe20000410000 */
[----:B------:R-:W-:Y:S01]  /*67a0*/  @!P0 HADD2.F32 R15, -RZ, R5.H1_H1 ;  /* 0x30000005ff0f8230 */ /* 0x000fe20000004100 */
[----:B------:R-:W-:Y:S01]  /*67b0*/  @!P0 FMUL.FTZ R45, R30, R13 ;  /* 0x0000000d1e2d8220 */ /* 0x000fe20000410000 */
[--C-:B------:R-:W-:Y:S01]  /*67c0*/  @!P0 HADD2.F32 R5, -RZ, R6.reuse.H0_H0 ;  /* 0x20000006ff058230 */ /* 0x100fe20000004100 */
[----:B------:R-:W-:Y:S01]  /*67d0*/  @!P0 FFMA.FTZ R44, R16, R36, -R44 ;  /* 0x00000024102c8223 */ /* 0x000fe2000001082c */
[----:B------:R-:W-:Y:S01]  /*67e0*/  @!P0 HADD2.F32 R6, -RZ, R6.H1_H1 ;  /* 0x30000006ff068230 */ /* 0x000fe20000004100 */
[----:B------:R-:W-:Y:S01]  /*67f0*/  @!P0 FFMA.FTZ R39, R15, R38, -R39 ;  /* 0x000000260f278223 */ /* 0x000fe20000010827 */
[----:B------:R-:W-:Y:S01]  /*6800*/  @!P0 MOV R40, R0 ;  /* 0x0000000000288202 */ /* 0x000fe20000000f00 */
[----:B------:R-:W-:Y:S02]  /*6810*/  @!P0 FFMA.FTZ R49, R7, R25, -R47 ;  /* 0x0000001907318223 */ /* 0x000fe4000001082f */
[----:B------:R-:W-:Y:S01]  /*6820*/  @!P0 FFMA.FTZ R48, R5, R27, -R46 ;  /* 0x0000001b05308223 */ /* 0x000fe2000001082e */
[----:B------:R-:W-:Y:S01]  /*6830*/  @!P0 F2FP.PACK_AB R44, R39, R44 ;  /* 0x0000002c272c823e */ /* 0x000fe200000000ff */
[----:B------:R-:W-:Y:S01]  /*6840*/  @!P0 FFMA.FTZ R47, R6, R34, -R45 ;  /* 0x00000022062f8223 */ /* 0x000fe2000001082d */
[----:B------:R-:W-:Y:S01]  /*6850*/  @!P0 F2FP.PACK_AB R46, R49, R56 ;  /* 0x00000038312e823e */ /* 0x000fe200000000ff */
[----:B------:R-:W-:Y:S01]  /*6860*/  @!P0 FMUL.FTZ R4, R7, R4 ;  /* 0x0000000407048220 */ /* 0x000fe20000410000 */
[----:B------:R-:W-:Y:S01]  /*6870*/  @!P0 F2FP.PACK_AB R45, R52, R53 ;  /* 0x00000035342d823e */ /* 0x000fe200000000ff */
[----:B------:R-:W-:Y:S01]  /*6880*/  @!P0 IMAD.MOV.U32 R11, RZ, RZ, R44 ;  /* 0x000000ffff0b8224 */ /* 0x000fe200078e002c */
[----:B------:R-:W-:Y:S01]  /*6890*/  @!P0 F2FP.PACK_AB R39, R47, R48 ;  /* 0x000000302f27823e */ /* 0x000fe200000000ff */
[----:B------:R-:W-:Y:S01]  /*68a0*/  @!P0 FMUL.FTZ R5, R5, R12 ;  /* 0x0000000c05058220 */ /* 0x000fe20000410000 */
[----:B------:R-:W-:Y:S01]  /*68b0*/  @!P0 MOV R8, R45 ;  /* 0x0000002d00088202 */ /* 0x000fe20000000f00 */
[----:B------:R-:W-:Y:S01]  /*68c0*/  @!P0 FMUL.FTZ R6, R6, R13 ;  /* 0x0000000d06068220 */ /* 0x000fe20000410000 */
[----:B------:R-:W-:Y:S01]  /*68d0*/  @!P0 MOV R9, R46 ;  /* 0x0000002e00098202 */ /* 0x000fe20000000f00 */
[----:B------:R-:W-:Y:S01]  /*68e0*/  @!P0 FFMA.FTZ R4, R24, R25, R4 ;  /* 0x0000001918048223 */ /* 0x000fe20000010004 */
[----:B------:R-:W-:Y:S01]  /*68f0*/  @!P0 MOV R10, R39 ;  /* 0x00000027000a8202 */ /* 0x000fe20000000f00 */
[----:B------:R-:W-:Y:S02]  /*6900*/  @!P0 FMUL.FTZ R7, R16, R14 ;  /* 0x0000000e10078220 */ /* 0x000fe40000410000 */
[----:B------:R-:W-:Y:S01]  /*6910*/  @!P0 FFMA.FTZ R5, R26, R27, R5 ;  /* 0x0000001b1a058223 */ /* 0x000fe20000010005 */
[----:B------:R-:W-:Y:S01]  /*6920*/  @!P0 F2FP.PACK_AB R3, R4, R3 ;  /* 0x000000030403823e */ /* 0x000fe200000000ff */
[----:B------:R1:W-:Y:S01]  /*6930*/  STG.E.128 [R50.64], R8 ;  /* 0x0000000832007986 */ /* 0x0003e2000c101d08 */
[----:B------:R-:W-:Y:S02]  /*6940*/  @!P0 FFMA.FTZ R6, R30, R34, R6 ;  /* 0x000000221e068223 */ /* 0x000fe40000010006 */
[----:B------:R-:W-:Y:S01]  /*6950*/  @!P0 MOV R41, R3 ;  /* 0x0000000300298202 */ /* 0x000fe20000000f00 */
[----:B------:R-:W-:Y:S02]  /*6960*/  @!P0 FFMA.FTZ R7, R35, R36, R7 ;  /* 0x0000002423078223 */ /* 0x000fe40000010007 */
[----:B------:R-:W-:Y:S04]  /*6970*/  @!P0 F2FP.PACK_AB R5, R6, R5 ;  /* 0x000000050605823e */ /* 0x000fe800000000ff */
[----:B------:R-:W-:Y:S01]  /*6980*/  @!P0 MOV R42, R5 ;  /* 0x00000005002a8202 */ /* 0x000fe20000000f00 */
[----:B-1----:R-:W-:Y:S04]  /*6990*/  @!P0 FMUL.FTZ R8, R15, R17 ;  /* 0x000000110f088220 */ /* 0x002fe80000410000 */
[----:B------:R-:W-:Y:S05]  /*69a0*/  @!P0 FFMA.FTZ R8, R37, R38, R8 ;  /* 0x0000002625088223 */ /* 0x000fea0000010008 */
[----:B------:R-:W-:Y:S04]  /*69b0*/  @!P0 F2FP.PACK_AB R7, R8, R7 ;  /* 0x000000070807823e */ /* 0x000fe800000000ff */
[----:B------:R-:W-:Y:S01]  /*69c0*/  @!P0 MOV R43, R7 ;  /* 0x00000007002b8202 */ /* 0x000fe20000000f00 */
[----:B------:R-:W-:-:S05]  /*69d0*/  @P1 BRA `(.L_x_79) ;  /* 0x0000054000001947 */ /* 0x000fca0003800000 */
[----:B------:R-:W-:Y:S04]  /*69e0*/  IADD3 R0, P1, P0, R94, R54, R98 ;  /* 0x000000365e007210 */ /* 0x000fe8000783e062 */
[----:B------:R-:W-:Y:S02]  /*69f0*/  IADD3.X R3, R96, R55, R121, P1, P0 ;  /* 0x0000003760037210 */ /* 0x000fe40000fe0479 */
[C---:B------:R-:W-:Y:S04]  /*6a00*/  LEA R2, P0, R0.reuse, c[0x0][0x1c8], 0x1 ;  /* 0x0000720000027a11 */ /* 0x040fe800078008ff */
[----:B------:R-:W-:Y:S05]  /*6a10*/  LEA.HI.X R3, R0, c[0x0][0x1cc], R3, 0x1, P0 ;  /* 0x0000730000037a11 */ /* 0x000fea00000f0c03 */
[----:B------:R1:W-:Y:S01]  /*6a20*/  STG.E.128 [R2.64], R40 ;  /* 0x0000002802007986 */ /* 0x0003e2000c101d08 */
[----:B------:R-:W-:-:S05]  /*6a30*/  BRA `(.L_x_79) ;  /* 0x000004e000007947 */ /* 0x000fca0003800000 */
.L_x_57:
[----:B------:R-:W-:Y:S01]  /*6a40*/  IMAD R0, R92, -0x80, R127 ;  /* 0xffffff805c007824 */ /* 0x000fe200078e027f */
[----:B------:R-:W-:Y:S04]  /*6a50*/  BSSY B0, `(.L_x_88) ;  /* 0x0000012000007945 */ /* 0x000fe80003800000 */
[----:B------:R-:W-:Y:S04]  /*6a60*/  IMNMX R6, R0, 0x80, PT ;  /* 0x0000008000067817 */ /* 0x000fe80003800200 */
[----:B------:R-:W-:Y:S11]  /*6a70*/  ISETP.GE.AND P0, PT, R97, R6, PT ;  /* 0x000000066100720c */ /* 0x000ff60003f06270 */
[----:B------:R-:W-:Y:S02]  /*6a80*/  @!UPT UIADD3 URZ, URZ, URZ, URZ ;  /* 0x0000003f3f3ff290 */ /* 0x000fe4000fffe03f */
[----:B------:R-:W-:-:S05]  /*6a90*/  @P0 BRA `(.L_x_89) ;  /* 0x000000d000000947 */ /* 0x000fca0003800000 */
[----:B------:R-:W1:Y:S01]  /*6aa0*/  @!P5 LDS.128 R12, [R75+0x8100] ;  /* 0x008100004b0cd984 */ /* 0x000e620000000c00 */
[----:B------:R-:W-:Y:S02]  /*6ab0*/  ISETP.GE.AND P1, PT, R93, c[0x0][0x1d4], PT ;  /* 0x000075005d007a0c */ /* 0x000fe40003f26270 */
[-C--:B------:R-:W-:Y:S05]  /*6ac0*/  @!P5 IADD3 R0, P0, R115, R86.reuse, RZ ;  /* 0x000000567300d210 */ /* 0x080fea0007f1e0ff */
[----:B------:R-:W-:Y:S01]  /*6ad0*/  @!P5 IMAD.X R2, R114, 0x1, R90, P0 ;  /* 0x000000017202d824 */ /* 0x000fe200000e065a */
[C---:B------:R-:W-:Y:S04]  /*6ae0*/  @!P5 LEA R4, P0, R0.reuse, c[0x0][0x1c8], 0x1 ;  /* 0x000072000004da11 */ /* 0x040fe800078008ff */
[----:B------:R-:W-:Y:S01]  /*6af0*/  @!P5 LEA.HI.X R5, R0, c[0x0][0x1cc], R2, 0x1, P0 ;  /* 0x000073000005da11 */ /* 0x000fe200000f0c02 */
[----:B------:R-:W2:Y:S01]  /*6b00*/  @!P1 LDS.128 R8, [R75+0xc100] ;  /* 0x00c100004b089984 */ /* 0x000ea20000000c00 */
[----:B------:R-:W-:Y:S05]  /*6b10*/  @!P1 IADD3 R0, P0, R119, R86, RZ ;  /* 0x0000005677009210 */ /* 0x000fea0007f1e0ff */
[----:B------:R-:W-:Y:S01]  /*6b20*/  @!P1 IMAD.X R3, R90, 0x1, R118, P0 ;  /* 0x000000015a039824 */ /* 0x000fe200000e0676 */
[C---:B------:R-:W-:Y:S04]  /*6b30*/  @!P1 LEA R2, P0, R0.reuse, c[0x0][0x1c8], 0x1 ;  /* 0x0000720000029a11 */ /* 0x040fe800078008ff */
[----:B------:R-:W-:Y:S01]  /*6b40*/  @!P1 LEA.HI.X R3, R0, c[0x0][0x1cc], R3, 0x1, P0 ;  /* 0x0000730000039a11 */ /* 0x000fe200000f0c03 */
[----:B-1----:R1:W-:Y:S04]  /*6b50*/  @!P5 STG.E.128 [R4.64], R12 ;  /* 0x0000000c0400d986 */ /* 0x0023e8000c101d08 */
[----:B--2---:R1:W-:Y:S04]  /*6b60*/  @!P1 STG.E.128 [R2.64], R8 ;  /* 0x0000000802009986 */ /* 0x0043e8000c101d08 */
.L_x_89:
[----:B------:R-:W-:Y:S05]  /*6b70*/  BSYNC B0 ;  /* 0x0000000000007941 */ /* 0x000fea0003800000 */
.L_x_88:
[----:B------:R-:W-:Y:S01]  /*6b80*/  ISETP.GE.AND P0, PT, R169, R6, PT ;  /* 0x00000006a900720c */ /* 0x000fe20003f06270 */
[----:B------:R-:W-:Y:S01]  /*6b90*/  @!UPT UIADD3 URZ, URZ, URZ, URZ ;  /* 0x0000003f3f3ff290 */ /* 0x000fe2000fffe03f */
[----:B------:R-:W-:Y:S11]  /*6ba0*/  BSSY B0, `(.L_x_90) ;  /* 0x0000011000007945 */ /* 0x000ff60003800000 */
[----:B------:R-:W-:-:S05]  /*6bb0*/  @P0 BRA `(.L_x_91) ;  /* 0x000000f000000947 */ /* 0x000fca0003800000 */
[----:B-1----:R-:W1:Y:S01]  /*6bc0*/  @!P5 LDS.128 R12, [R75+0x9100] ;  /* 0x009100004b0cd984 */ /* 0x002e620000000c00 */
[----:B------:R-:W-:Y:S02]  /*6bd0*/  ISETP.GE.AND P1, PT, R93, c[0x0][0x1d4], PT ;  /* 0x000075005d007a0c */ /* 0x000fe40003f26270 */
[----:B------:R-:W-:Y:S05]  /*6be0*/  IADD3 R2, P0, R210, R86, RZ ;  /* 0x00000056d2027210 */ /* 0x000fea0007f1e0ff */
[----:B------:R-:W-:Y:S01]  /*6bf0*/  IMAD.X R0, R190, 0x1, R90, P0 ;  /* 0x00000001be007824 */ /* 0x000fe200000e065a */
[----:B------:R-:W-:Y:S05]  /*6c00*/  @!P5 IADD3 R3, P0, R115, R2, RZ ;  /* 0x000000027303d210 */ /* 0x000fea0007f1e0ff */
[----:B------:R-:W2:Y:S01]  /*6c10*/  @!P1 LDS.128 R8, [R75+0xd100] ;  /* 0x00d100004b089984 */ /* 0x000ea20000000c00 */
[----:B------:R-:W-:Y:S01]  /*6c20*/  @!P5 IMAD.X R5, R114, 0x1, R0, P0 ;  /* 0x000000017205d824 */ /* 0x000fe200000e0600 */
[C---:B------:R-:W-:Y:S04]  /*6c30*/  @!P5 LEA R4, P0, R3.reuse, c[0x0][0x1c8], 0x1 ;  /* 0x000072000304da11 */ /* 0x040fe800078008ff */
[----:B------:R-:W-:Y:S02]  /*6c40*/  @!P5 LEA.HI.X R5, R3, c[0x0][0x1cc], R5, 0x1, P0 ;  /* 0x000073000305da11 */ /* 0x000fe400000f0c05 */
[----:B------:R-:W-:Y:S05]  /*6c50*/  @!P1 IADD3 R3, P0, R2, R119, RZ ;  /* 0x0000007702039210 */ /* 0x000fea0007f1e0ff */
[----:B------:R-:W-:Y:S01]  /*6c60*/  @!P1 IMAD.X R0, R0, 0x1, R118, P0 ;  /* 0x0000000100009824 */ /* 0x000fe200000e0676 */
[C---:B------:R-:W-:Y:S04]  /*6c70*/  @!P1 LEA R2, P0, R3.reuse, c[0x0][0x1c8], 0x1 ;  /* 0x0000720003029a11 */ /* 0x040fe800078008ff */
[----:B------:R-:W-:Y:S01]  /*6c80*/  @!P1 LEA.HI.X R3, R3, c[0x0][0x1cc], R0, 0x1, P0 ;  /* 0x0000730003039a11 */ /* 0x000fe200000f0c00 */
[----:B-1----:R1:W-:Y:S04]  /*6c90*/  @!P5 STG.E.128 [R4.64], R12 ;  /* 0x0000000c0400d986 */ /* 0x0023e8000c101d08 */
[----:B--2---:R1:W-:Y:S04]  /*6ca0*/  @!P1 STG.E.128 [R2.64], R8 ;  /* 0x0000000802009986 */ /* 0x0043e8000c101d08 */
.L_x_91:
[----:B------:R-:W-:Y:S05]  /*6cb0*/  BSYNC B0 ;  /* 0x0000000000007941 */ /* 0x000fea0003800000 */
.L_x_90:
        /* <DEDUP_REMOVED lines=19> */
.L_x_93:
[----:B------:R-:W-:Y:S05]  /*6df0*/  BSYNC B0 ;  /* 0x0000000000007941 */ /* 0x000fea0003800000 */
.L_x_92:
[----:B------:R-:W-:Y:S11]  /*6e00*/  ISETP.GE.AND P0, PT, R167, R6, PT ;  /* 0x00000006a700720c */ /* 0x000ff60003f06270 */
[----:B------:R-:W-:Y:S02]  /*6e10*/  @!UPT UIADD3 URZ, URZ, URZ, URZ ;  /* 0x0000003f3f3ff290 */ /* 0x000fe4000fffe03f */
        /* <DEDUP_REMOVED lines=16> */
.L_x_79:
[----:B------:R-:W-:Y:S05]  /*6f20*/  BSYNC B2 ;  /* 0x0000000000027941 */ /* 0x000fea0003800000 */
.L_x_56:
[C---:B-1----:R-:W-:Y:S01]  /*6f30*/  IMAD.SHL.U32 R14, R92.reuse, 0x80, RZ ;  /* 0x000000805c0e7824 */ /* 0x042fe200078e00ff */
[----:B------:R-:W-:Y:S01]  /*6f40*/  ISETP.NE.AND P6, PT, R165, RZ, PT ;  /* 0x000000ffa500720c */ /* 0x000fe20003fc5270 */
[----:B------:R-:W-:Y:S01]  /*6f50*/  BSSY B0, `(.L_x_94) ;  /* 0x0000051000007945 */ /* 0x000fe20003800000 */
[----:B------:R-:W-:Y:S01]  /*6f60*/  SHF.L.U64.HI R16, R92, 0x7, R99 ;  /* 0x000000075c107819 */ /* 0x000fe20000010263 */
[----:B-----5:R-:W-:Y:S01]  /*6f70*/  IMAD.IADD R5, R138, 0x1, -R14 ;  /* 0x000000018a057824 */ /* 0x020fe200078e0a0e */
[----:B------:R-:W-:Y:S04]  /*6f80*/  IADD3 R0, P0, R14, R154, RZ ;  /* 0x0000009a0e007210 */ /* 0x000fe80007f1e0ff */
[C---:B------:R-:W-:Y:S01]  /*6f90*/  ISETP.GE.AND P3, PT, R5.reuse, 0x1, PT ;  /* 0x000000010500780c */ /* 0x040fe20003f66270 */
[----:B------:R-:W-:Y:S01]  /*6fa0*/  IMAD.X R4, R16, 0x1, R164, P0 ;  /* 0x0000000110047824 */ /* 0x000fe200000e06a4 */
[C---:B------:R-:W-:Y:S02]  /*6fb0*/  ISETP.GE.AND P2, PT, R5.reuse, 0x21, PT ;  /* 0x000000210500780c */ /* 0x040fe40003f46270 */
[----:B------:R-:W-:Y:S09]  /*6fc0*/  ISETP.GE.AND P1, PT, R5, 0x41, PT ;  /* 0x000000410500780c */ /* 0x000ff20003f26270 */
[----:B------:R-:W-:Y:S01]  /*6fd0*/  @P3 IMAD R6, R4, c[0x0][0x258], RZ ;  /* 0x0000960004063a24 */ /* 0x000fe200078e02ff */
[-C--:B------:R-:W-:Y:S01]  /*6fe0*/  @P3 MOV R3, R113.reuse ;  /* 0x0000007100033202 */ /* 0x080fe20000000f00 */
[----:B------:R-:W-:Y:S01]  /*6ff0*/  @P3 IMAD.MOV.U32 R2, RZ, RZ, R102 ;  /* 0x000000ffff023224 */ /* 0x000fe200078e0066 */
[C---:B------:R-:W-:Y:S01]  /*7000*/  @P2 IADD3 R7, P0, R0.reuse, 0x20, RZ ;  /* 0x0000002000072810 */ /* 0x040fe20007f1e0ff */
[C---:B------:R-:W-:Y:S02]  /*7010*/  @P3 IMAD R6, R0.reuse, c[0x0][0x25c], R6 ;  /* 0x0000970000063a24 */ /* 0x040fe400078e0206 */
[C---:B------:R-:W-:Y:S01]  /*7020*/  @P3 IMAD.WIDE.U32 R2, R0.reuse, c[0x0][0x258], R2 ;  /* 0x0000960000023a25 */ /* 0x040fe200078e0002 */
[----:B------:R-:W-:Y:S02]  /*7030*/  @P2 IADD3.X R8, RZ, R4, RZ, P0, !PT ;  /* 0x00000004ff082210 */ /* 0x000fe400007fe4ff */
[----:B------:R-:W-:Y:S01]  /*7040*/  @P1 IADD3 R12, P0, R0, 0x40, RZ ;  /* 0x00000040000c1810 */ /* 0x000fe20007f1e0ff */
[----:B------:R-:W-:Y:S01]  /*7050*/  @P3 IMAD.IADD R6, R3, 0x1, R6 ;  /* 0x0000000103063824 */ /* 0x000fe200078e0206 */
[----:B------:R-:W-:Y:S03]  /*7060*/  @P2 MOV R3, R113 ;  /* 0x0000007100032202 */ /* 0x000fe60000000f00 */
[----:B------:R-:W-:Y:S01]  /*7070*/  @P1 IMAD.X R13, RZ, RZ, R4, P0 ;  /* 0x000000ffff0d1224 */ /* 0x000fe200000e0604 */
[C---:B------:R-:W-:Y:S04]  /*7080*/  @P3 LEA R10, P0, R2.reuse, c[0x0][0x250], 0x1 ;  /* 0x00009400020a3a11 */ /* 0x040fe800078008ff */
[----:B------:R-:W-:Y:S01]  /*7090*/  @P3 LEA.HI.X R11, R2, c[0x0][0x254], R6, 0x1, P0 ;  /* 0x00009500020b3a11 */ /* 0x000fe200000f0c06 */
[----:B------:R-:W-:Y:S02]  /*70a0*/  @P2 IMAD R6, R8, c[0x0][0x258], RZ ;  /* 0x0000960008062a24 */ /* 0x000fe400078e02ff */
[----:B------:R-:W-:Y:S02]  /*70b0*/  @P2 IMAD.MOV.U32 R2, RZ, RZ, R102 ;  /* 0x000000ffff022224 */ /* 0x000fe400078e0066 */
[C---:B------:R-:W-:Y:S02]  /*70c0*/  @P2 IMAD R6, R7.reuse, c[0x0][0x25c], R6 ;  /* 0x0000970007062a24 */ /* 0x040fe400078e0206 */
[----:B------:R-:W-:Y:S04]  /*70d0*/  @P2 IMAD.WIDE.U32 R2, R7, c[0x0][0x258], R2 ;  /* 0x0000960007022a25 */ /* 0x000fe800078e0002 */
[----:B------:R-:W-:Y:S01]  /*70e0*/  @P2 IMAD.IADD R6, R3, 0x1, R6 ;  /* 0x0000000103062824 */ /* 0x000fe200078e0206 */
[C---:B------:R-:W-:Y:S01]  /*70f0*/  @P2 LEA R8, P0, R2.reuse, c[0x0][0x250], 0x1 ;  /* 0x0000940002082a11 */ /* 0x040fe200078008ff */
[----:B------:R-:W-:Y:S03]  /*7100*/  @P1 IMAD.MOV.U32 R3, RZ, RZ, R113 ;  /* 0x000000ffff031224 */ /* 0x000fe600078e0071 */
[----:B------:R-:W-:Y:S02]  /*7110*/  @P2 LEA.HI.X R9, R2, c[0x0][0x254], R6, 0x1, P0 ;  /* 0x0000950002092a11 */ /* 0x000fe400000f0c06 */
[----:B------:R-:W-:Y:S02]  /*7120*/  ISETP.GE.AND P0, PT, R5, 0x61, PT ;  /* 0x000000610500780c */ /* 0x000fe40003f06270 */
[-C--:B------:R-:W-:Y:S05]  /*7130*/  @P1 MOV R2, R102.reuse ;  /* 0x0000006600021202 */ /* 0x080fea0000000f00 */
[----:B------:R-:W-:Y:S06]  /*7140*/  @P1 IMAD.WIDE.U32 R2, R12, c[0x0][0x258], R2 ;  /* 0x000096000c021a25 */ /* 0x000fec00078e0002 */
[----:B------:R-:W-:Y:S01]  /*7150*/  @P0 IADD3 R5, P4, R0, 0x60, RZ ;  /* 0x0000006000050810 */ /* 0x000fe20007f9e0ff */
[----:B------:R-:W-:Y:S04]  /*7160*/  @P1 IMAD R0, R13, c[0x0][0x258], RZ ;  /* 0x000096000d001a24 */ /* 0x000fe800078e02ff */
[----:B------:R-:W-:Y:S02]  /*7170*/  @P1 IMAD R0, R12, c[0x0][0x25c], R0 ;  /* 0x000097000c001a24 */ /* 0x000fe400078e0200 */
[----:B------:R-:W-:Y:S01]  /*7180*/  @P0 IMAD.X R4, RZ, RZ, R4, P4 ;  /* 0x000000ffff040224 */ /* 0x000fe200020e0604 */
[C---:B------:R-:W-:Y:S01]  /*7190*/  @P1 LEA R6, P4, R2.reuse, c[0x0][0x250], 0x1 ;  /* 0x0000940002061a11 */ /* 0x040fe200078808ff */
[----:B------:R-:W-:Y:S02]  /*71a0*/  @P1 IMAD.IADD R0, R3, 0x1, R0 ;  /* 0x0000000103001824 */ /* 0x000fe400078e0200 */
[----:B------:R-:W-:Y:S03]  /*71b0*/  @P0 IMAD.MOV.U32 R3, RZ, RZ, R113 ;  /* 0x000000ffff030224 */ /* 0x000fe600078e0071 */
[----:B------:R-:W-:Y:S01]  /*71c0*/  @P1 LEA.HI.X R7, R2, c[0x0][0x254], R0, 0x1, P4 ;  /* 0x0000950002071a11 */ /* 0x000fe200020f0c00 */
[----:B------:R-:W-:Y:S01]  /*71d0*/  @P0 IMAD R0, R4, c[0x0][0x258], RZ ;  /* 0x0000960004000a24 */ /* 0x000fe200078e02ff */
[----:B------:R-:W-:Y:S03]  /*71e0*/  @P0 MOV R2, R102 ;  /* 0x0000006600020202 */ /* 0x000fe60000000f00 */
[C---:B------:R-:W-:Y:S02]  /*71f0*/  @P0 IMAD R0, R5.reuse, c[0x0][0x25c], R0 ;  /* 0x0000970005000a24 */ /* 0x040fe400078e0200 */
[----:B------:R-:W-:Y:S04]  /*7200*/  @P0 IMAD.WIDE.U32 R2, R5, c[0x0][0x258], R2 ;  /* 0x0000960005020a25 */ /* 0x000fe800078e0002 */
[----:B------:R-:W-:Y:S01]  /*7210*/  @P0 IMAD.IADD R0, R3, 0x1, R0 ;  /* 0x0000000103000824 */ /* 0x000fe200078e0200 */
[C---:B------:R-:W-:Y:S04]  /*7220*/  @P0 LEA R4, P4, R2.reuse, c[0x0][0x250], 0x1 ;  /* 0x0000940002040a11 */ /* 0x040fe800078808ff */
[----:B------:R-:W-:Y:S02]  /*7230*/  @P0 LEA.HI.X R5, R2, c[0x0][0x254], R0, 0x1, P4 ;  /* 0x0000950002050a11 */ /* 0x000fe400020f0c00 */
[----:B------:R-:W-:Y:S02]  /*7240*/  ISETP.NE.AND P4, PT, R148, RZ, PT ;  /* 0x000000ff9400720c */ /* 0x000fe40003f85270 */
[----:B------:R-:W-:Y:S11]  /*7250*/  IADD3 R0, -R14, R127, RZ ;  /* 0x0000007f0e007210 */ /* 0x000ff60007ffe1ff */
[----:B------:R-:W-:Y:S01]  /*7260*/  @!PT LDS RZ, [RZ] ;  /* 0x00000000fffff984 */ /* 0x000fe20000000800 */
[----:B------:R-:W-:Y:S01]  /*7270*/  @!PT LDS RZ, [RZ] ;  /* 0x00000000fffff984 */ /* 0x000fe20000000800 */
[----:B------:R-:W-:Y:S01]  /*7280*/  @!PT LDS RZ, [RZ] ;  /* 0x00000000fffff984 */ /* 0x000fe20000000800 */
[----:B------:R1:W-:Y:S05]  /*7290*/  @P3 LDGSTS.E.BYPASS.LTC128B.128 [R75+0x100], [R10.64], !P4 ;  /* 0x001000000a4b3fae */ /* 0x0003ea000e101d48 */
[----:B------:R1:W-:Y:S05]  /*72a0*/  @P3 LDGSTS.E.BYPASS.LTC128B.128 [R75+0x4100], [R10.64+0x80], !P6 ;  /* 0x041000800a4b3fae */ /* 0x0003ea000f101d48 */
[----:B------:R1:W-:Y:S05]  /*72b0*/  @P2 LDGSTS.E.BYPASS.LTC128B.128 [R75+0x1100], [R8.64], !P4 ;  /* 0x01100000084b2fae */ /* 0x0003ea000e101d48 */
[----:B------:R1:W-:Y:S05]  /*72c0*/  @P2 LDGSTS.E.BYPASS.LTC128B.128 [R75+0x5100], [R8.64+0x80], !P6 ;  /* 0x05100080084b2fae */ /* 0x0003ea000f101d48 */
[----:B------:R2:W-:Y:S05]  /*72d0*/  @P1 LDGSTS.E.BYPASS.LTC128B.128 [R75+0x2100], [R6.64], !P4 ;  /* 0x02100000064b1fae */ /* 0x0005ea000e101d48 */
[----:B------:R2:W-:Y:S05]  /*72e0*/  @P1 LDGSTS.E.BYPASS.LTC128B.128 [R75+0x6100], [R6.64+0x80], !P6 ;  /* 0x06100080064b1fae */ /* 0x0005ea000f101d48 */
[----:B------:R1:W-:Y:S05]  /*72f0*/  @P0 LDGSTS.E.BYPASS.LTC128B.128 [R75+0x3100], [R4.64], !P4 ;  /* 0x03100000044b0fae */ /* 0x0003ea000e101d48 */
[----:B------:R1:W-:Y:S05]  /*7300*/  @P0 LDGSTS.E.BYPASS.LTC128B.128 [R75+0x7100], [R4.64+0x80], !P6 ;  /* 0x07100080044b0fae */ /* 0x0003ea000f101d48 */
[----:B------:R-:W0:Y:S01]  /*7310*/  LDGDEPBAR ;  /* 0x00000000000079af */ /* 0x000e220000000000 */
[----:B--2---:R-:W-:Y:S02]  /*7320*/  IMNMX R7, R0, 0x80, PT ;  /* 0x0000008000077817 */ /* 0x004fe40003800200 */
[----:B------:R-:W-:Y:S02]  /*7330*/  IADD3 R6, P0, R14, R162, RZ ;  /* 0x000000a20e067210 */ /* 0x000fe40007f1e0ff */
[----:B------:R-:W-:Y:S03]  /*7340*/  ISETP.GE.AND P1, PT, R97, R7, PT ;  /* 0x000000076100720c */ /* 0x000fe60003f26270 */
[----:B------:R-:W-:Y:S01]  /*7350*/  IMAD.X R16, R16, 0x1, R161, P0 ;  /* 0x0000000110107824 */ /* 0x000fe200000e06a1 */
[----:B------:R-:W-:Y:S04]  /*7360*/  DEPBAR.LE SB0, 0x0 ;  /* 0x000080000000791a */ /* 0x000fe80000000000 */
[----:B------:R-:W-:Y:S06]  /*7370*/  BAR.SYNC.DEFER_BLOCKING 0x0 ;  /* 0x0000000000007b1d */ /* 0x000fec0000010000 */
[----:B------:R-:W-:-:S05]  /*7380*/  @P1 BRA `(.L_x_95) ;  /* 0x000000d000001947 */ /* 0x000fca0003800000 */
[----:B-1----:R-:W1:Y:S01]  /*7390*/  @!P5 LDS.128 R12, [R75+0x100] ;  /* 0x000100004b0cd984 */ /* 0x002e620000000c00 */
[----:B------:R-:W-:Y:S01]  /*73a0*/  ISETP.GE.AND P0, PT, R93, c[0x0][0x1d4], PT ;  /* 0x000075005d007a0c */ /* 0x000fe20003f06270 */
[----:B------:R-:W-:Y:S01]  /*73b0*/  IMAD R0, R16, c[0x0][0x208], RZ ;  /* 0x0000820010007a24 */ /* 0x000fe200078e02ff */
[----:B------:R-:W-:Y:S02]  /*73c0*/  MOV R4, R100 ;  /* 0x0000006400047202 */ /* 0x000fe40000000f00 */
[----:B------:R-:W-:Y:S01]  /*73d0*/  MOV R5, R112 ;  /* 0x0000007000057202 */ /* 0x000fe20000000f00 */
[C---:B------:R-:W-:Y:S04]  /*73e0*/  IMAD R0, R6.reuse, c[0x0][0x20c], R0 ;  /* 0x0000830006007a24 */ /* 0x040fe800078e0200 */
[----:B------:R-:W-:Y:S04]  /*73f0*/  IMAD.WIDE.U32 R4, R6, c[0x0][0x208], R4 ;  /* 0x0000820006047a25 */ /* 0x000fe800078e0004 */
[----:B------:R-:W2:Y:S01]  /*7400*/  @!P0 LDS.128 R8, [R75+0x4100] ;  /* 0x004100004b088984 */ /* 0x000ea20000000c00 */
[C---:B------:R-:W-:Y:S02]  /*7410*/  LEA R2, P1, R4.reuse, c[0x0][0x1f8], 0x1 ;  /* 0x00007e0004027a11 */ /* 0x040fe400078208ff */
[----:B------:R-:W-:Y:S04]  /*7420*/  IADD3 R0, R5, R0, RZ ;  /* 0x0000000005007210 */ /* 0x000fe80007ffe0ff */
[----:B------:R-:W-:Y:S05]  /*7430*/  LEA.HI.X R3, R4, c[0x0][0x1fc], R0, 0x1, P1 ;  /* 0x00007f0004037a11 */ /* 0x000fea00008f0c00 */
[----:B-1----:R1:W-:Y:S04]  /*7440*/  @!P5 STG.E.128 [R2.64], R12 ;  /* 0x0000000c0200d986 */ /* 0x0023e8000c101d08 */
[----:B--2---:R1:W-:Y:S02]  /*7450*/  @!P0 STG.E.128 [R2.64+0x80], R8 ;  /* 0x0000800802008986 */ /* 0x0043e4000c101d08 */
.L_x_95:
[----:B-1----:R-:W-:Y:S05]  /*7460*/  BSYNC B0 ;  /* 0x0000000000007941 */ /* 0x002fea0003800000 */
.L_x_94:
[----:B------:R-:W-:Y:S01]  /*7470*/  ISETP.GE.AND P0, PT, R169, R7, PT ;  /* 0x00000007a900720c */ /* 0x000fe20003f06270 */
[----:B------:R-:W-:Y:S01]  /*7480*/  @!UPT UIADD3 URZ, URZ, URZ, URZ ;  /* 0x0000003f3f3ff290 */ /* 0x000fe2000fffe03f */
[----:B------:R-:W-:Y:S11]  /*7490*/  BSSY B0, `(.L_x_96) ;  /* 0x0000011000007945 */ /* 0x000ff60003800000 */
[----:B------:R-:W-:-:S05]  /*74a0*/  @P0 BRA `(.L_x_97) ;  /* 0x000000f000000947 */ /* 0x000fca0003800000 */
[----:B------:R-:W1:Y:S01]  /*74b0*/  @!P5 LDS.128 R12, [R75+0x1100] ;  /* 0x001100004b0cd984 */ /* 0x000e620000000c00 */
[----:B------:R-:W-:Y:S01]  /*74c0*/  ISETP.GE.AND P1, PT, R93, c[0x0][0x1d4], PT ;  /* 0x000075005d007a0c */ /* 0x000fe20003f26270 */
[----:B------:R-:W-:Y:S01]  /*74d0*/  IMAD.MOV.U32 R4, RZ, RZ, R100 ;  /* 0x000000ffff047224 */ /* 0x000fe200078e0064 */
[----:B------:R-:W-:Y:S02]  /*74e0*/  IADD3 R0, P0, R6, 0x20, RZ ;  /* 0x0000002006007810 */ /* 0x000fe40007f1e0ff */
[----:B------:R-:W-:Y:S03]  /*74f0*/  MOV R5, R112 ;  /* 0x0000007000057202 */ /* 0x000fe60000000f00 */
[----:B------:R-:W-:Y:S02]  /*7500*/  IMAD.X R2, RZ, RZ, R16, P0 ;  /* 0x000000ffff027224 */ /* 0x000fe400000e0610 */
[----:B------:R-:W-:Y:S04]  /*7510*/  IMAD.WIDE.U32 R4, R0, c[0x0][0x208], R4 ;  /* 0x0000820000047a25 */ /* 0x000fe800078e0004 */
[----:B------:R-:W2:Y:S01]  /*7520*/  @!P1 LDS.128 R8, [R75+0x5100] ;  /* 0x005100004b089984 */ /* 0x000ea20000000c00 */
[----:B------:R-:W-:Y:S04]  /*7530*/  IMAD R2, R2, c[0x0][0x208], RZ ;  /* 0x0000820002027a24 */ /* 0x000fe800078e02ff */
[----:B------:R-:W-:Y:S01]  /*7540*/  IMAD R0, R0, c[0x0][0x20c], R2 ;  /* 0x0000830000007a24 */ /* 0x000fe200078e0202 */
[C---:B------:R-:W-:Y:S04]  /*7550*/  LEA R2, P0, R4.reuse, c[0x0][0x1f8], 0x1 ;  /* 0x00007e0004027a11 */ /* 0x040fe800078008ff */
[----:B------:R-:W-:Y:S04]  /*7560*/  IADD3 R0, R5, R0, RZ ;  /* 0x0000000005007210 */ /* 0x000fe80007ffe0ff */
[----:B------:R-:W-:Y:S05]  /*7570*/  LEA.HI.X R3, R4, c[0x0][0x1fc], R0, 0x1, P0 ;  /* 0x00007f0004037a11 */ /* 0x000fea00000f0c00 */
[----:B-1----:R1:W-:Y:S04]  /*7580*/  @!P5 STG.E.128 [R2.64], R12 ;  /* 0x0000000c0200d986 */ /* 0x0023e8000c101d08 */
[----:B--2---:R1:W-:Y:S02]  /*7590*/  @!P1 STG.E.128 [R2.64+0x80], R8 ;  /* 0x0000800802009986 */ /* 0x0043e4000c101d08 */
.L_x_97:
[----:B------:R-:W-:Y:S05]  /*75a0*/  BSYNC B0 ;  /* 0x0000000000007941 */ /* 0x000fea0003800000 */
.L_x_96:
[----:B------:R-:W-:Y:S01]  /*75b0*/  ISETP.GE.AND P0, PT, R168, R7, PT ;  /* 0x00000007a800720c */ /* 0x000fe20003f06270 */
[----:B------:R-:W-:Y:S01]  /*75c0*/  @!UPT UIADD3 URZ, URZ, URZ, URZ ;  /* 0x0000003f3f3ff290 */ /* 0x000fe2000fffe03f */
[----:B------:R-:W-:Y:S11]  /*75d0*/  BSSY B0, `(.L_x_98) ;  /* 0x0000011000007945 */ /* 0x000ff60003800000 */
[----:B------:R-:W-:-:S05]  /*75e0*/  @P0 BRA `(.L_x_99) ;  /* 0x000000f000000947 */ /* 0x000fca0003800000 */
[----:B-1----:R-:W1:Y:S01]  /*75f0*/  @!P5 LDS.128 R12, [R75+0x2100] ;  /* 0x002100004b0cd984 */ /* 0x002e620000000c00 */
        /* <DEDUP_REMOVED lines=14> */
.L_x_99:
[----:B------:R-:W-:Y:S05]  /*76e0*/  BSYNC B0 ;  /* 0x0000000000007941 */ /* 0x000fea0003800000 */
.L_x_98:
        /* <DEDUP_REMOVED lines=19> */
.L_x_101:
[----:B------:R-:W-:Y:S05]  /*7820*/  BSYNC B0 ;  /* 0x0000000000007941 */ /* 0x000fea0003800000 */
.L_x_100:
[C---:B------:R-:W-:Y:S02]  /*7830*/  ISETP.GT.AND P0, PT, R92.reuse, R158, PT ;  /* 0x0000009e5c00720c */ /* 0x040fe40003f04270 */
[----:B------:R-:W-:Y:S11]  /*7840*/  IADD3 R92, R92, -0x1, RZ ;  /* 0xffffffff5c5c7810 */ /* 0x000ff60007ffe0ff */
[----:B-1----:R-:W-:Y:S01]  /*7850*/  @P0 SHF.R.S32.HI R2, RZ, 0x1f, R92 ;  /* 0x0000001fff020819 */ /* 0x002fe2000001145c */
[----:B------:R-:W-:Y:S02]  /*7860*/  @P0 IMAD R0, R200, R92, RZ ;  /* 0x0000005cc8000224 */ /* 0x000fe400078e02ff */
[----:B------:R-:W-:Y:S02]  /*7870*/  @P0 IMAD.MOV.U32 R4, RZ, RZ, R136 ;  /* 0x000000ffff040224 */ /* 0x000fe400078e0088 */
[----:B------:R-:W-:Y:S02]  /*7880*/  @P0 IMAD.MOV.U32 R5, RZ, RZ, R133 ;  /* 0x000000ffff050224 */ /* 0x000fe400078e0085 */
[-C--:B------:R-:W-:Y:S02]  /*7890*/  @P0 IMAD R0, R2, R208.reuse, R0 ;  /* 0x000000d002000224 */ /* 0x080fe400078e0200 */
[----:B------:R-:W-:Y:S04]  /*78a0*/  @P0 IMAD.WIDE.U32 R4, R92, R208, R4 ;  /* 0x000000d05c040225 */ /* 0x000fe800078e0004 */
[----:B------:R-:W-:Y:S01]  /*78b0*/  @P0 IMAD.IADD R0, R5, 0x1, R0 ;  /* 0x0000000105000824 */ /* 0x000fe200078e0200 */
[C---:B------:R-:W-:Y:S04]  /*78c0*/  @P0 LEA R2, P1, R4.reuse, c[0x0][0x220], 0x1 ;  /* 0x0000880004020a11 */ /* 0x040fe800078208ff */
[----:B------:R-:W-:Y:S02]  /*78d0*/  @P0 LEA.HI.X R3, R4, c[0x0][0x224], R0, 0x1, P1 ;  /* 0x0000890004030a11 */ /* 0x000fe400008f0c00 */
[----:B------:R-:W-:Y:S03]  /*78e0*/  @P0 IADD3 R12, P2, P1, R174, 0x80, R2 ;  /* 0x00000080ae0c0810 */ /* 0x000fe6000795e002 */
[----:B------:R-:W-:Y:S01]  /*78f0*/  @!PT LDS RZ, [RZ] ;  /* 0x00000000fffff984 */ /* 0x000fe20000000800 */
[----:B------:R-:W-:Y:S01]  /*7900*/  @!PT LDS RZ, [RZ] ;  /* 0x00000000fffff984 */ /* 0x000fe20000000800 */
[----:B------:R-:W-:Y:S01]  /*7910*/  @!PT LDS RZ, [RZ] ;  /* 0x00000000fffff984 */ /* 0x000fe20000000800 */
[----:B------:R1:W-:Y:S01]  /*7920*/  @P0 LDGSTS.E.BYPASS.LTC128B.128 [R75+0x8100], [R2.64], !P4 ;  /* 0x08100000024b0fae */ /* 0x0003e2000e101d48 */
[----:B------:R-:W-:Y:S02]  /*7930*/  @P0 IADD3.X R13, R170, RZ, R3, P2, P1 ;  /* 0x000000ffaa0d0210 */ /* 0x000fe400017e2403 */
[-C--:B------:R-:W-:Y:S01]  /*7940*/  @P0 IADD3 R6, P1, R2, R174.reuse, RZ ;  /* 0x000000ae02060210 */ /* 0x080fe20007f3e0ff */
[----:B------:R1:W-:Y:S04]  /*7950*/  @P0 LDGSTS.E.BYPASS.LTC128B.128 [R75+0xc100], [R2.64+0x80], !P6 ;  /* 0x0c100080024b0fae */ /* 0x0003e8000f101d48 */
[--C-:B------:R-:W-:Y:S01]  /*7960*/  @P0 IMAD.X R7, R3, 0x1, R170.reuse, P1 ;  /* 0x0000000103070824 */ /* 0x100fe200008e06aa */
[CC--:B------:R-:W-:Y:S04]  /*7970*/  @P0 IADD3 R4, P1, R6.reuse, R174.reuse, RZ ;  /* 0x000000ae06040210 */ /* 0x0c0fe80007f3e0ff */
[----:B------:R2:W-:Y:S01]  /*7980*/  @P0 LDGSTS.E.BYPASS.LTC128B.128 [R75+0x9100], [R6.64], !P4 ;  /* 0x09100000064b0fae */ /* 0x0005e2000e101d48 */
[C---:B------:R-:W-:Y:S01]  /*7990*/  @P0 IMAD.X R5, R7.reuse, 0x1, R170, P1 ;  /* 0x0000000107050824 */ /* 0x040fe200008e06aa */
[-C--:B------:R-:W-:Y:S02]  /*79a0*/  @P0 IADD3 R10, P1, R6, R131.reuse, RZ ;  /* 0x00000083060a0210 */ /* 0x080fe40007f3e0ff */
[----:B------:R2:W-:Y:S03]  /*79b0*/  @P0 LDGSTS.E.BYPASS.LTC128B.128 [R75+0xd100], [R12.64], !P6 ;  /* 0x0d1000000c4b0fae */ /* 0x0005e6000f101d48 */
[----:B------:R-:W-:Y:S01]  /*79c0*/  @P0 IMAD.X R11, R7, 0x1, R128, P1 ;  /* 0x00000001070b0824 */ /* 0x000fe200008e0680 */
[----:B------:R2:W-:Y:S01]  /*79d0*/  @P0 LDGSTS.E.BYPASS.LTC128B.128 [R75+0xa100], [R4.64], !P4 ;  /* 0x0a100000044b0fae */ /* 0x0005e2000e101d48 */
[C---:B------:R-:W-:Y:S03]  /*79e0*/  @P0 IADD3 R8, P1, R4.reuse, R174, RZ ;  /* 0x000000ae04080210 */ /* 0x040fe60007f3e0ff */
[----:B------:R2:W-:Y:S02]  /*79f0*/  @P0 LDGSTS.E.BYPASS.LTC128B.128 [R75+0xe100], [R10.64], !P6 ;  /* 0x0e1000000a4b0fae */ /* 0x0005e4000f101d48 */
[C---:B------:R-:W-:Y:S01]  /*7a00*/  @P0 IMAD.X R9, R5.reuse, 0x1, R170, P1 ;  /* 0x0000000105090824 */ /* 0x040fe200008e06aa */
[----:B-1----:R-:W-:Y:S04]  /*7a10*/  @P0 IADD3 R2, P1, R4, R131, RZ ;  /* 0x0000008304020210 */ /* 0x002fe80007f3e0ff */
[----:B------:R2:W-:Y:S01]  /*7a20*/  @P0 LDGSTS.E.BYPASS.LTC128B.128 [R75+0xb100], [R8.64], !P4 ;  /* 0x0b100000084b0fae */ /* 0x0005e2000e101d48 */
[----:B------:R-:W-:Y:S05]  /*7a30*/  @P0 IMAD.X R3, R5, 0x1, R128, P1 ;  /* 0x0000000105030824 */ /* 0x000fea00008e0680 */
[----:B------:R2:W-:Y:S04]  /*7a40*/  @P0 LDGSTS.E.BYPASS.LTC128B.128 [R75+0xf100], [R2.64], !P6 ;  /* 0x0f100000024b0fae */ /* 0x0005e8000f101d48 */
[----:B------:R-:W0:Y:S01]  /*7a50*/  LDGDEPBAR ;  /* 0x00000000000079af */ /* 0x000e220000000000 */
[----:B------:R-:W-:-:S05]  /*7a60*/  @P0 BRA `(.L_x_102) ;  /* 0xffffa1f000000947 */ /* 0x000fca000383ffff */
[----:B------:R-:W-:Y:S06]  /*7a70*/  BAR.SYNC.DEFER_BLOCKING 0x0 ;  /* 0x0000000000007b1d */ /* 0x000fec0000010000 */
.L_x_55:
[----:B-1----:R-:W-:Y:S01]  /*7a80*/  ISETP.GE.AND P0, PT, R209, 0x1, PT ;  /* 0x00000001d100780c */ /* 0x002fe20003f06270 */
[----:B------:R-:W-:Y:S01]  /*7a90*/  IMAD.IADD R19, R182, 0x1, R179 ;  /* 0x00000001b6137824 */ /* 0x000fe200078e02b3 */
[----:B------:R-:W-:Y:S01]  /*7aa0*/  PLOP3.LUT P2, PT, PT, PT, PT, 0x80, 0x0 ;  /* 0x000000000000781c */ /* 0x000fe20003f4f070 */
[----:B--2---:R-:W-:Y:S01]  /*7ab0*/  CS2R R10, SRZ ;  /* 0x00000000000a7805 */ /* 0x004fe2000001ff00 */
[----:B------:R-:W-:Y:S01]  /*7ac0*/  MOV R134, RZ ;  /* 0x000000ff00867202 */ /* 0x000fe20000000f00 */
[----:B------:R-:W-:Y:S01]  /*7ad0*/  CS2R R14, SRZ ;  /* 0x00000000000e7805 */ /* 0x000fe2000001ff00 */
[----:B------:R-:W-:Y:S01]  /*7ae0*/  IMAD.MOV.U32 R132, RZ, RZ, RZ ;  /* 0x000000ffff847224 */ /* 0x000fe200078e00ff */
        /* <DEDUP_REMOVED lines=10> */
[----:B------:R-:W-:Y:S01]  /*7b90*/  IMAD.MOV.U32 R18, RZ, RZ, RZ ;  /* 0x000000ffff127224 */ /* 0x000fe200078e00ff */
[----:B------:R-:W-:Y:S01]  /*7ba0*/  MOV R116, RZ ;  /* 0x000000ff00747202 */ /* 0x000fe20000000f00 */
[----:B------:R-:W-:Y:S01]  /*7bb0*/  CS2R R114, SRZ ;  /* 0x0000000000727805 */ /* 0x000fe2000001ff00 */
[----:B------:R-:W-:Y:S01]  /*7bc0*/  CS2R R20, SRZ ;  /* 0x0000000000147805 */ /* 0x000fe2000001ff00 */
[----:B------:R-:W-:Y:S01]  /*7bd0*/  IMAD.MOV.U32 R112, RZ, RZ, RZ ;  /* 0x000000ffff707224 */ /* 0x000fe200078e00ff */
[----:B------:R-:W-:Y:S01]  /*7be0*/  CS2R R110, SRZ ;  /* 0x00000000006e7805 */ /* 0x000fe2000001ff00 */
[----:B------:R-:W-:Y:S01]  /*7bf0*/  MOV R108, RZ ;  /* 0x000000ff006c7202 */ /* 0x000fe20000000f00 */
[----:B------:R-:W-:Y:S01]  /*7c00*/  CS2R R106, SRZ ;  /* 0x00000000006a7805 */ /* 0x000fe2000001ff00 */
        /* <DEDUP_REMOVED lines=17> */
[----:B------:R-:W-:Y:S01]  /*7d20*/  MOV R76, RZ ;  /* 0x000000ff004c7202 */ /* 0x000fe20000000f00 */
[----:B------:R-:W-:Y:S01]  /*7d30*/  CS2R R74, SRZ ;  /* 0x00000000004a7805 */ /* 0x000fe2000001ff00 */
[----:B------:R-:W-:Y:S01]  /*7d40*/  IMAD.MOV.U32 R72, RZ, RZ, RZ ;  /* 0x000000ffff487224 */ /* 0x000fe200078e00ff */
[----:B------:R-:W-:Y:S01]  /*7d50*/  CS2R R30, SRZ ;  /* 0x00000000001e7805 */ /* 0x000fe2000001ff00 */
[----:B------:R-:W-:Y:S05]  /*7d60*/  @!P0 BRA `(.L_x_103) ;  /* 0x0000d15000008947 */ /* 0x000fea0003800000 */
[----:B------:R-:W2:Y:S01]  /*7d70*/  LDL R32, [R1+0x40] ;  /* 0x0000400001207983 */ /* 0x000ea20000100800 */
[----:B------:R-:W-:-:S03]  /*7d80*/  ISETP.NE.U32.AND P0, PT, RZ, c[0x0][0x340], PT ;  /* 0x0000d000ff007a0c */ /* 0x000fc60003f05070 */
[----:B------:R-:W3:Y:S01]  /*7d90*/  LDL R157, [R1] ;  /* 0x00000000019d7983 */ /* 0x000ee20000100800 */
[----:B------:R-:W-:-:S13]  /*7da0*/  ISETP.NE.AND.EX P3, PT, RZ, c[0x0][0x344], PT, P0 ;  /* 0x0000d100ff007a0c */ /* 0x000fda0003f65300 */
[----:B------:R-:W-:Y:S01]  /*7db0*/  @P3 IMAD.MOV.U32 R2, RZ, RZ, 0x4 ;  /* 0x00000004ff023424 */ /* 0x000fe200078e00ff */
[----:B------:R-:W-:Y:S01]  /*7dc0*/  SHF.R.S32.HI R0, RZ, 0x1f, R171 ;  /* 0x0000001fff007819 */ /* 0x000fe200000114ab */
[----:B------:R-:W1:Y:S01]  /*7dd0*/  S2R R22, SR_CTAID.Y ;  /* 0x0000000000167919 */ /* 0x000e620000002600 */
[----:B------:R-:W-:-:S03]  /*7de0*/  SHF.R.S32.HI R149, RZ, 0x1f, R213 ;  /* 0x0000001fff957819 */ /* 0x000fc600000114d5 */
[----:B------:R-:W-:Y:S01]  /*7df0*/  IMAD R0, R0, c[0x0][0x178], RZ ;  /* 0x00005e0000007a24 */ /* 0x000fe200078e02ff */
[----:B------:R-:W-:-:S03]  /*7e00*/  LEA.HI R4, R149, R213, RZ, 0x3 ;  /* 0x000000d595047211 */ /* 0x000fc600078f18ff */
[----:B------:R-:W-:Y:S02]  /*7e10*/  IMAD R0, R171, c[0x0][0x17c], R0 ;  /* 0x00005f00ab007a24 */ /* 0x000fe400078e0200 */
[----:B------:R-:W-:Y:S01]  /*7e20*/  IMAD.MOV.U32 R5, RZ, RZ, c[0x0][0x2c4] ;  /* 0x0000b100ff057624 */ /* 0x000fe200078e00ff */
[----:B------:R-:W-:-:S04]  /*7e30*/  SHF.R.S32.HI R45, RZ, 0x3, R4 ;  /* 0x00000003ff2d7819 */ /* 0x000fc80000011404 */
[----:B------:R-:W-:Y:S02]  /*7e40*/  ISETP.NE.AND P1, PT, R5, 0x1, PT ;  /* 0x000000010500780c */ /* 0x000fe40003f25270 */
[----:B------:R-:W-:-:S04]  /*7e50*/  ISETP.NE.U32.AND P0, PT, RZ, c[0x0][0x348], PT ;  /* 0x0000d200ff007a0c */ /* 0x000fc80003f05070 */
[----:B------:R-:W-:Y:S01]  /*7e60*/  ISETP.NE.AND.EX P0, PT, RZ, c[0x0][0x34c], PT, P0 ;  /* 0x0000d300ff007a0c */ /* 0x000fe20003f05300 */
[----:B--2---:R-:W-:-:S05]  /*7e70*/  @P3 IMAD.WIDE R2, R32, R2, c[0x0][0x340] ;  /* 0x0000d00020023625 */ /* 0x004fca00078e0202 */
[----:B------:R2:W4:Y:S01]  /*7e80*/  @P3 LDG.E R12, [R2.64] ;  /* 0x00000008020c3981 */ /* 0x000522000c1e1900 */
[----:B------:R-:W-:Y:S01]  /*7e90*/  SHF.R.S32.HI R11, RZ, 0x1f, R32 ;  /* 0x0000001fff0b7819 */ /* 0x000fe20000011420 */
[----:B------:R-:W-:-:S03]  /*7ea0*/  IMAD R27, R183, c[0x0][0x2c4], RZ ;  /* 0x0000b100b71b7a24 */ /* 0x000fc600078e02ff */
[----:B------:R-:W-:-:S05]  /*7eb0*/  SEL R6, R11, RZ, !P0 ;  /* 0x000000ff0b067207 */ /* 0x000fca0004000000 */
[----:B------:R-:W-:Y:S02]  /*7ec0*/  IMAD R6, R6, c[0x0][0x1c0], RZ ;  /* 0x0000700006067a24 */ /* 0x000fe400078e02ff */
[----:B--2---:R-:W-:-:S04]  /*7ed0*/  IMAD.WIDE.U32 R2, R171, c[0x0][0x178], RZ ;  /* 0x00005e00ab027a25 */ /* 0x004fc800078e00ff */
[----:B------:R-:W-:Y:S01]  /*7ee0*/  IMAD.IADD R3, R3, 0x1, R0 ;  /* 0x0000000103037824 */ /* 0x000fe200078e0200 */
[----:B------:R-:W-:Y:S02]  /*7ef0*/  LOP3.LUT R0, R4, 0xfffffff8, RZ, 0xc0, !PT ;  /* 0xfffffff804007812 */ /* 0x000fe400078ec0ff */
[----:B------:R-:W-:Y:S01]  /*7f00*/  SEL R4, R32, RZ, !P0 ;  /* 0x000000ff20047207 */ /* 0x000fe20004000000 */
[----:B-1----:R-:W-:-:S04]  /*7f10*/  IMAD.WIDE.U32 R2, R22, c[0x0][0x1b8], R2 ;  /* 0x00006e0016027a25 */ /* 0x002fc800078e0002 */
[----:B------:R-:W-:Y:S02]  /*7f20*/  IMAD.IADD R64, R213, 0x1, -R0 ;  /* 0x00000001d5407824 */ /* 0x000fe400078e0a00 */
[----:B------:R-:W-:Y:S02]  /*7f30*/  IMAD R0, R215, c[0x0][0x1b8], RZ ;  /* 0x00006e00d7007a24 */ /* 0x000fe400078e02ff */
[----:B------:R-:W-:Y:S02]  /*7f40*/  IMAD R5, R64, 0x20, R45 ;  /* 0x0000002040057824 */ /* 0x000fe400078e022d */
[----:B------:R-:W-:Y:S02]  /*7f50*/  IMAD R0, R22, c[0x0][0x1bc], R0 ;  /* 0x00006f0016007a24 */ /* 0x000fe400078e0200 */
[----:B------:R-:W-:Y:S02]  /*7f60*/  IMAD R5, R212, 0x80, R5 ;  /* 0x00000080d4057824 */ /* 0x000fe400078e0205 */
[----:B------:R-:W-:-:S02]  /*7f70*/  IMAD.IADD R3, R3, 0x1, R0 ;  /* 0x0000000103037824 */ /* 0x000fc400078e0200 */
[----:B------:R-:W-:-:S04]  /*7f80*/  @P1 IMAD.HI.U32 R7, R5, c[0x0][0x2c8], RZ ;  /* 0x0000b20005071a27 */ /* 0x000fc800078e00ff */
[----:B------:R-:W-:Y:S01]  /*7f90*/  IMAD.MOV.U32 R0, RZ, RZ, R5 ;  /* 0x000000ffff007224 */ /* 0x000fe200078e0005 */
[----:B------:R-:W-:Y:S01]  /*7fa0*/  @P1 SHF.R.U32.HI R0, RZ, c[0x0][0x2cc], R7 ;  /* 0x0000b300ff001a19 */ /* 0x000fe20000011607 */
[C---:B------:R-:W-:Y:S02]  /*7fb0*/  IMAD R6, R4.reuse, c[0x0][0x1c4], R6 ;  /* 0x0000710004067a24 */ /* 0x040fe400078e0206 */
[----:B------:R-:W-:Y:S01]  /*7fc0*/  IMAD.WIDE.U32 R2, R4, c[0x0][0x1c0], R2 ;  /* 0x0000700004027a25 */ /* 0x000fe200078e0002 */
[----:B------:R-:W-:-:S03]  /*7fd0*/  SHF.R.S32.HI R7, RZ, 0x1f, R0 ;  /* 0x0000001fff077819 */ /* 0x000fc60000011400 */
[----:B------:R-:W-:Y:S02]  /*7fe0*/  IMAD.MOV R4, RZ, RZ, -R0 ;  /* 0x000000ffff047224 */ /* 0x000fe400078e0a00 */
[----:B------:R-:W-:Y:S02]  /*7ff0*/  IMAD.IADD R3, R3, 0x1, R6 ;  /* 0x0000000103037824 */ /* 0x000fe400078e0206 */
[----:B------:R-:W-:Y:S02]  /*8000*/  IMAD R4, R4, c[0x0][0x2c4], R5 ;  /* 0x0000b10004047a24 */ /* 0x000fe400078e0205 */
[----:B------:R-:W-:Y:S02]  /*8010*/  IMAD R5, R7, c[0x0][0x1b0], RZ ;  /* 0x00006c0007057a24 */ /* 0x000fe400078e02ff */
[----:B------:R-:W-:-:S04]  /*8020*/  IMAD.WIDE.U32 R2, R0, c[0x0][0x1b0], R2 ;  /* 0x00006c0000027a25 */ /* 0x000fc800078e0002 */
[----:B------:R-:W-:Y:S01]  /*8030*/  IMAD R6, R0, c[0x0][0x1b4], R5 ;  /* 0x00006d0000067a24 */ /* 0x000fe200078e0205 */
[----:B------:R-:W-:Y:S01]  /*8040*/  SHF.R.S32.HI R5, RZ, 0x1f, R4 ;  /* 0x0000001fff057819 */ /* 0x000fe20000011404 */
[----:B------:R-:W-:Y:S02]  /*8050*/  IMAD.SHL.U32 R24, R64, 0x8, RZ ;  /* 0x0000000840187824 */ /* 0x000fe400078e00ff */
[----:B------:R-:W-:Y:S02]  /*8060*/  IMAD.IADD R3, R3, 0x1, R6 ;  /* 0x0000000103037824 */ /* 0x000fe400078e0206 */
[----:B------:R-:W-:Y:S01]  /*8070*/  IMAD R0, R5, c[0x0][0x1a8], RZ ;  /* 0x00006a0005007a24 */ /* 0x000fe200078e02ff */
[----:B------:R-:W-:Y:S01]  /*8080*/  IADD3 R21, R24, 0x40, RZ ;  /* 0x0000004018157810 */ /* 0x000fe20007ffe0ff */
[----:B------:R-:W-:Y:S01]  /*8090*/  IMAD R6, R212, 0x80, R45 ;  /* 0x00000080d4067824 */ /* 0x000fe200078e022d */
[----:B------:R-:W-:Y:S01]  /*80a0*/  SHF.R.S32.HI R25, RZ, 0x1f, R24 ;  /* 0x0000001fff197819 */ /* 0x000fe20000011418 */
[----:B------:R-:W-:-:S02]  /*80b0*/  IMAD R0, R4, c[0x0][0x1ac], R0 ;  /* 0x00006b0004007a24 */ /* 0x000fc400078e0200 */
[----:B------:R-:W-:Y:S01]  /*80c0*/  IMAD.WIDE.U32 R2, R4, c[0x0][0x1a8], R2 ;  /* 0x00006a0004027a25 */ /* 0x000fe200078e0002 */
[C---:B------:R-:W-:Y:S02]  /*80d0*/  ISETP.GE.AND P5, PT, R6.reuse, R27, PT ;  /* 0x0000001b0600720c */ /* 0x040fe40003fa6270 */
[----:B------:R-:W-:Y:S01]  /*80e0*/  IADD3 R9, R6, 0x20, RZ ;  /* 0x0000002006097810 */ /* 0x000fe20007ffe0ff */
[----:B------:R-:W-:Y:S01]  /*80f0*/  IMAD.IADD R0, R3, 0x1, R0 ;  /* 0x0000000103007824 */ /* 0x000fe200078e0200 */
[----:B------:R-:W-:Y:S01]  /*8100*/  BAR.SYNC.DEFER_BLOCKING 0x0 ;  /* 0x0000000000007b1d */ /* 0x000fe20000010000 */
[C---:B------:R-:W-:Y:S02]  /*8110*/  LEA R15, P0, R2.reuse, c[0x0][0x160], 0x1 ;  /* 0x00005800020f7a11 */ /* 0x040fe400078008ff */
[----:B------:R-:W-:Y:S02]  /*8120*/  SHF.R.S32.HI R3, RZ, 0x1f, R19 ;  /* 0x0000001fff037819 */ /* 0x000fe40000011413 */
[----:B------:R-:W-:Y:S01]  /*8130*/  IADD3 R19, P1, R45, R19, RZ ;  /* 0x000000132d137210 */ /* 0x000fe20007f3e0ff */
[----:B------:R-:W-:Y:S01]  /*8140*/  SHFL.IDX PT, R4, R15, RZ, 0x181f ;  /* 0x00181fff0f047589 */ /* 0x000fe200000e0000 */
[----:B------:R-:W-:-:S02]  /*8150*/  LEA.HI.X R18, R2, c[0x0][0x164], R0, 0x1, P0 ;  /* 0x0000590002127a11 */ /* 0x000fc400000f0c00 */
[----:B------:R-:W-:Y:S02]  /*8160*/  LEA.HI.X.SX32 R20, R45, R3, 0x1, P1 ;  /* 0x000000032d147211 */ /* 0x000fe400008f0eff */
[C---:B------:R-:W-:Y:S01]  /*8170*/  IADD3 R8, R6.reuse, 0x40, RZ ;  /* 0x0000004006087810 */ /* 0x040fe20007ffe0ff */
[----:B------:R-:W1:Y:S01]  /*8180*/  SHFL.IDX PT, R5, R18, RZ, 0x181f ;  /* 0x00181fff12057589 */ /* 0x000e6200000e0000 */
[----:B------:R-:W-:Y:S01]  /*8190*/  IADD3 R3, R6, 0x60, RZ ;  /* 0x0000006006037810 */ /* 0x000fe20007ffe0ff */
[----:B------:R-:W-:Y:S01]  /*81a0*/  IMAD R0, R20, c[0x0][0x1e0], RZ ;  /* 0x0000780014007a24 */ /* 0x000fe200078e02ff */
[----:B------:R-:W-:Y:S01]  /*81b0*/  @!P5 SHF.R.S32.HI R2, RZ, 0x1f, R21 ;  /* 0x0000001fff02d819 */ /* 0x000fe20000011415 */
[----:B------:R-:W-:Y:S01]  /*81c0*/  IMAD.WIDE.U32 R6, R19, c[0x0][0x1e0], R24 ;  /* 0x0000780013067a25 */ /* 0x000fe200078e0018 */
[-C--:B------:R-:W-:Y:S02]  /*81d0*/  ISETP.GE.AND P0, PT, R9, R27.reuse, PT ;  /* 0x0000001b0900720c */ /* 0x080fe40003f06270 */
[-C--:B------:R-:W-:Y:S01]  /*81e0*/  ISETP.GE.AND P1, PT, R8, R27.reuse, PT ;  /* 0x0000001b0800720c */ /* 0x080fe20003f26270 */
[----:B------:R-:W-:Y:S01]  /*81f0*/  IMAD R0, R19, c[0x0][0x1e4], R0 ;  /* 0x0000790013007a24 */ /* 0x000fe200078e0200 */
[----:B------:R-:W-:Y:S01]  /*8200*/  ISETP.GE.AND P2, PT, R3, R27, PT ;  /* 0x0000001b0300720c */ /* 0x000fe20003f46270 */
[----:B------:R-:W-:Y:S01]  /*8210*/  IMAD.SHL.U32 R9, R45, 0x40, RZ ;  /* 0x000000402d097824 */ /* 0x000fe200078e00ff */
[----:B------:R-:W-:Y:S01]  /*8220*/  @!P5 LEA.HI R8, R2, R21, RZ, 0x3 ;  /* 0x000000150208d211 */ /* 0x000fe200078f18ff */
[----:B------:R-:W-:Y:S01]  /*8230*/  SHFL.IDX PT, R3, R18, 0x1, 0x181f ;  /* 0x00381f0012037f89 */ /* 0x000fe200000e0000 */
[----:B------:R-:W-:Y:S01]  /*8240*/  IMAD.IADD R7, R7, 0x1, R0 ;  /* 0x0000000107077824 */ /* 0x000fe200078e0200 */
[----:B------:R-:W-:-:S02]  /*8250*/  LEA.HI R0, R149, R213, RZ, 0x6 ;  /* 0x000000d595007211 */ /* 0x000fc400078f30ff */
[----:B------:R-:W2:Y:S01]  /*8260*/  SHFL.IDX PT, R2, R15, 0x1, 0x181f ;  /* 0x00381f000f027f89 */ /* 0x000ea200000e0000 */
[----:B------:R-:W-:Y:S02]  /*8270*/  @!P5 LOP3.LUT R8, R8, 0xfffffff8, RZ, 0xc0, !PT ;  /* 0xfffffff80808d812 */ /* 0x000fe400078ec0ff */
[----:B------:R-:W-:Y:S01]  /*8280*/  IMAD.SHL.U32 R0, R0, 0x8, RZ ;  /* 0x0000000800007824 */ /* 0x000fe200078e00ff */
[----:B------:R-:W-:Y:S02]  /*8290*/  @!P0 SHF.R.S32.HI R10, RZ, 0x1f, R21 ;  /* 0x0000001fff0a8819 */ /* 0x000fe40000011415 */
[----:B------:R-:W-:Y:S02]  /*82a0*/  LOP3.LUT R28, R9, 0x1c0, RZ, 0xc0, !PT ;  /* 0x000001c0091c7812 */ /* 0x000fe400078ec0ff */
[----:B------:R-:W-:Y:S01]  /*82b0*/  LOP3.LUT R29, R0, 0xfffffe00, RZ, 0xc0, !PT ;  /* 0xfffffe00001d7812 */ /* 0x000fe200078ec0ff */
[----:B-1----:R-:W-:Y:S01]  /*82c0*/  @!P5 IMAD.WIDE R16, R8, 0x2, R4 ;  /* 0x000000020810d825 */ /* 0x002fe200078e0204 */
[----:B------:R-:W-:-:S02]  /*82d0*/  LOP3.LUT R0, R28, 0x38, R24, 0xf8, !PT ;  /* 0x000000381c007812 */ /* 0x000fc400078ef818 */
[----:B------:R-:W-:Y:S02]  /*82e0*/  SHF.R.U32.HI R30, RZ, 0x3, R28 ;  /* 0x00000003ff1e7819 */ /* 0x000fe4000001161c */
[----:B------:R-:W-:Y:S02]  /*82f0*/  ISETP.GE.AND P4, PT, R24, c[0x0][0x198], PT ;  /* 0x0000660018007a0c */ /* 0x000fe40003f86270 */
[----:B------:R-:W-:Y:S02]  /*8300*/  LOP3.LUT R55, R29, R0, R30, 0xf6, !PT ;  /* 0x000000001d377212 */ /* 0x000fe400078ef61e */
[----:B------:R-:W-:-:S03]  /*8310*/  ISETP.GE.AND P6, PT, R21, c[0x0][0x198], PT ;  /* 0x0000660015007a0c */ /* 0x000fc60003fc6270 */
[C---:B------:R-:W-:Y:S02]  /*8320*/  @!P5 IMAD.SHL.U32 R14, R55.reuse, 0x2, RZ ;  /* 0x00000002370ed824 */ /* 0x040fe400078e00ff */
[----:B------:R-:W-:Y:S02]  /*8330*/  @!P0 IMAD.SHL.U32 R0, R55, 0x2, RZ ;  /* 0x0000000237008824 */ /* 0x000fe400078e00ff */
[----:B------:R-:W-:Y:S01]  /*8340*/  IMAD.MOV.U32 R152, RZ, RZ, c[0x0][0x1e0] ;  /* 0x00007800ff987624 */ /* 0x000fe200078e00ff */
[----:B---3--:R-:W-:-:S03]  /*8350*/  LEA.HI.SX32 R56, R157, 0xffffffff, 0x19 ;  /* 0xffffffff9d387811 */ /* 0x008fc600078fcaff */
[C---:B------:R-:W-:Y:S01]  /*8360*/  IMAD.SHL.U32 R153, R152.reuse, 0x80, RZ ;  /* 0x0000008098997824 */ /* 0x040fe200078e00ff */
[----:B------:R-:W-:Y:S01]  /*8370*/  SHF.R.S32.HI R58, RZ, 0x1f, R56 ;  /* 0x0000001fff3a7819 */ /* 0x000fe20000011438 */
[----:B------:R-:W-:Y:S01]  /*8380*/  IMAD.WIDE.U32 R154, R152, 0x40, RZ ;  /* 0x00000040989a7825 */ /* 0x000fe200078e00ff */
[----:B----4-:R-:W-:-:S03]  /*8390*/  @P3 SHF.R.S32.HI R9, RZ, 0x1f, R12 ;  /* 0x0000001fff093819 */ /* 0x010fc6000001140c */
[----:B------:R-:W-:Y:S01]  /*83a0*/  @!P3 IMAD.MOV.U32 R9, RZ, RZ, R11 ;  /* 0x000000ffff09b224 */ /* 0x000fe200078e000b */
[----:B------:R-:W-:Y:S01]  /*83b0*/  @!P0 LEA.HI R11, R10, R21, RZ, 0x3 ;  /* 0x000000150a0b8211 */ /* 0x000fe200078f18ff */
[----:B------:R-:W-:Y:S01]  /*83c0*/  @P3 IMAD.MOV.U32 R8, RZ, RZ, R12 ;  /* 0x000000ffff083224 */ /* 0x000fe200078e000c */
[----:B------:R-:W1:Y:S01]  /*83d0*/  SHFL.IDX PT, R10, R15, 0x2, 0x181f ;  /* 0x00581f000f0a7f89 */ /* 0x000e6200000e0000 */
[----:B------:R-:W-:Y:S01]  /*83e0*/  @!P3 IMAD.MOV.U32 R8, RZ, RZ, R32 ;  /* 0x000000ffff08b224 */ /* 0x000fe200078e0020 */
[----:B------:R-:W-:Y:S02]  /*83f0*/  @!P0 LOP3.LUT R12, R11, 0xfffffff8, RZ, 0xc0, !PT ;  /* 0xfffffff80b0c8812 */ /* 0x000fe400078ec0ff */
[----:B------:R-:W-:Y:S01]  /*8400*/  @!P5 LEA R4, P3, R24, R4, 0x1 ;  /* 0x000000041804d211 */ /* 0x000fe200078608ff */
[----:B------:R-:W3:Y:S02]  /*8410*/  SHFL.IDX PT, R11, R18, 0x2, 0x181f ;  /* 0x00581f00120b7f89 */ /* 0x000ee400000e0000 */
[----:B--2---:R-:W-:Y:S01]  /*8420*/  @!P0 IMAD.WIDE R12, R12, 0x2, R2 ;  /* 0x000000020c0c8825 */ /* 0x004fe200078e0202 */
[----:B------:R-:W-:-:S02]  /*8430*/  @!P5 LEA.HI.X R5, R24, R5, R25, 0x1, P3 ;  /* 0x000000051805d211 */ /* 0x000fc400018f0c19 */
[----:B------:R-:W-:-:S03]  /*8440*/  @!P0 LEA R2, P3, R24, R2, 0x1 ;  /* 0x0000000218028211 */ /* 0x000fc600078608ff */
[----:B------:R2:W-:Y:S01]  /*8450*/  @!P5 LDGSTS.E.BYPASS.LTC128B.128 [R14+0x100], [R4.64], !P4 ;  /* 0x00100000040edfae */ /* 0x0005e2000e101d48 */
[----:B------:R-:W-:-:S03]  /*8460*/  @!P0 LEA.HI.X R3, R24, R3, R25, 0x1, P3 ;  /* 0x0000000318038211 */ /* 0x000fc600018f0c19 */
[----:B------:R4:W-:Y:S04]  /*8470*/  @!P5 LDGSTS.E.BYPASS.LTC128B.128 [R14+0x4100], [R16.64], !P6 ;  /* 0x04100000100edfae */ /* 0x0009e8000f101d48 */
[----:B------:R1:W-:Y:S04]  /*8480*/  @!P0 LDGSTS.E.BYPASS.LTC128B.128 [R0+0x1100], [R2.64], !P4 ;  /* 0x0110000002008fae */ /* 0x0003e8000e101d48 */
[----:B------:R3:W-:Y:S01]  /*8490*/  @!P0 LDGSTS.E.BYPASS.LTC128B.128 [R0+0x5100], [R12.64], !P6 ;  /* 0x051000000c008fae */ /* 0x0007e2000f101d48 */
[----:B------:R-:W-:Y:S01]  /*84a0*/  ISETP.NE.U32.AND P6, PT, RZ, c[0x0][0x350], PT ;  /* 0x0000d400ff007a0c */ /* 0x000fe20003fc5070 */
[----:B--2---:R-:W-:-:S04]  /*84b0*/  IMAD R4, R215, c[0x0][0x1e8], RZ ;  /* 0x00007a00d7047a24 */ /* 0x004fc800078e02ff */
[C---:B------:R-:W-:Y:S01]  /*84c0*/  IMAD R4, R22.reuse, c[0x0][0x1ec], R4 ;  /* 0x00007b0016047a24 */ /* 0x040fe200078e0204 */
[----:B------:R-:W-:Y:S01]  /*84d0*/  @!P2 SHF.R.S32.HI R5, RZ, 0x1f, R21 ;  /* 0x0000001fff05a819 */ /* 0x000fe20000011415 */
[----:B-1----:R-:W-:Y:S01]  /*84e0*/  IMAD.WIDE.U32 R2, R22, c[0x0][0x1e8], R6 ;  /* 0x00007a0016027a25 */ /* 0x002fe200078e0006 */
[----:B---3--:R-:W-:-:S03]  /*84f0*/  @!P1 SHF.R.S32.HI R0, RZ, 0x1f, R21 ;  /* 0x0000001fff009819 */ /* 0x008fc60000011415 */
[----:B------:R-:W-:Y:S01]  /*8500*/  IMAD.IADD R3, R4, 0x1, R3 ;  /* 0x0000000104037824 */ /* 0x000fe200078e0203 */
[----:B------:R-:W-:Y:S01]  /*8510*/  @!P1 LEA R6, P0, R24, R10, 0x1 ;  /* 0x0000000a18069211 */ /* 0x000fe200078008ff */
[----:B------:R-:W1:Y:S01]  /*8520*/  SHFL.IDX PT, R4, R15, 0x3, 0x181f ;  /* 0x00781f000f047f89 */ /* 0x000e6200000e0000 */
[-C--:B------:R-:W-:Y:S02]  /*8530*/  @!P1 LEA.HI R0, R0, R21.reuse, RZ, 0x3 ;  /* 0x0000001500009211 */ /* 0x080fe400078f18ff */
[----:B------:R-:W-:Y:S02]  /*8540*/  @!P2 LEA.HI R12, R5, R21, RZ, 0x3 ;  /* 0x00000015050ca211 */ /* 0x000fe400078f18ff */
[----:B------:R-:W-:Y:S01]  /*8550*/  @!P1 LOP3.LUT R0, R0, 0xfffffff8, RZ, 0xc0, !PT ;  /* 0xfffffff800009812 */ /* 0x000fe200078ec0ff */
[----:B------:R-:W2:Y:S01]  /*8560*/  SHFL.IDX PT, R5, R18, 0x3, 0x181f ;  /* 0x00781f0012057f89 */ /* 0x000ea200000e0000 */
[----:B------:R-:W-:Y:S02]  /*8570*/  @!P1 LEA.HI.X R7, R24, R11, R25, 0x1, P0 ;  /* 0x0000000b18079211 */ /* 0x000fe400000f0c19 */
[----:B------:R-:W-:-:S02]  /*8580*/  ISETP.NE.AND.EX P0, PT, RZ, c[0x0][0x354], PT, P6 ;  /* 0x0000d500ff007a0c */ /* 0x000fc40003f05360 */
[----:B------:R-:W-:Y:S01]  /*8590*/  ISETP.GE.AND P6, PT, R21, c[0x0][0x198], PT ;  /* 0x0000660015007a0c */ /* 0x000fe20003fc6270 */
[----:B------:R-:W-:Y:S01]  /*85a0*/  @!P1 IMAD.WIDE R10, R0, 0x2, R10 ;  /* 0x00000002000a9825 */ /* 0x000fe200078e020a */
[----:B----4-:R-:W-:-:S03]  /*85b0*/  SEL R16, R9, RZ, !P0 ;  /* 0x000000ff09107207 */ /* 0x010fc60004000000 */
[----:B------:R-:W-:Y:S01]  /*85c0*/  @!P1 IMAD.SHL.U32 R0, R55, 0x2, RZ ;  /* 0x0000000237009824 */ /* 0x000fe200078e00ff */
[----:B------:R-:W-:Y:S01]  /*85d0*/  SEL R17, R8, RZ, !P0 ;  /* 0x000000ff08117207 */ /* 0x000fe20004000000 */
[----:B------:R-:W-:-:S03]  /*85e0*/  IMAD.MOV.U32 R9, RZ, RZ, 0x7 ;  /* 0x00000007ff097424 */ /* 0x000fc600078e00ff */
[----:B------:R3:W-:Y:S01]  /*85f0*/  @!P1 LDGSTS.E.BYPASS.LTC128B.128 [R0+0x2100], [R6.64], !P4 ;  /* 0x0210000006009fae */ /* 0x0007e2000e101d48 */
[----:B------:R-:W-:Y:S01]  /*8600*/  IMAD.IADD R8, R209, 0x1, -R45 ;  /* 0x00000001d1087824 */ /* 0x000fe200078e0a2d */
[----:B------:R-:W-:Y:S01]  /*8610*/  SHF.L.U64.HI R150, R152, R9, c[0x0][0x1e4] ;  /* 0x0000790098967619 */ /* 0x000fe20000010209 */
[----:B------:R-:W-:Y:S01]  /*8620*/  IMAD.WIDE.U32 R32, R17, c[0x0][0x1f0], R2 ;  /* 0x00007c0011207a25 */ /* 0x000fe200078e0002 */
[----:B------:R4:W-:Y:S01]  /*8630*/  @!P1 LDGSTS.E.BYPASS.LTC128B.128 [R0+0x6100], [R10.64], !P6 ;  /* 0x061000000a009fae */ /* 0x0009e2000f101d48 */
[----:B------:R-:W-:Y:S02]  /*8640*/  ISETP.GE.AND P1, PT, R21, c[0x0][0x198], PT ;  /* 0x0000660015007a0c */ /* 0x000fe40003f26270 */
[----:B------:R-:W-:Y:S02]  /*8650*/  IMAD.MOV.U32 R158, RZ, RZ, R32 ;  /* 0x000000ffff9e7224 */ /* 0x000fe400078e0020 */
[----:B---3--:R-:W-:-:S04]  /*8660*/  IMAD R6, R16, c[0x0][0x1f0], RZ ;  /* 0x00007c0010067a24 */ /* 0x008fc800078e02ff */
[----:B------:R-:W-:Y:S02]  /*8670*/  IMAD R6, R17, c[0x0][0x1f4], R6 ;  /* 0x00007d0011067a24 */ /* 0x000fe400078e0206 */
[----:B----4-:R-:W-:Y:S02]  /*8680*/  IMAD R10, R56, -0x80, R8 ;  /* 0xffffff80380a7824 */ /* 0x010fe400078e0208 */
[----:B------:R-:W-:Y:S02]  /*8690*/  IMAD R0, R150, R56, RZ ;  /* 0x0000003896007224 */ /* 0x000fe400078e02ff */
[----:B------:R-:W-:Y:S01]  /*86a0*/  IMAD.IADD R159, R33, 0x1, R6 ;  /* 0x00000001219f7824 */ /* 0x000fe200078e0206 */
[----:B-1----:R-:W-:Y:S02]  /*86b0*/  @!P2 LEA R6, P0, R24, R4, 0x1 ;  /* 0x000000041806a211 */ /* 0x002fe400078008ff */
[----:B------:R-:W-:Y:S02]  /*86c0*/  ISETP.GE.AND P6, PT, R10, 0x1, PT ;  /* 0x000000010a00780c */ /* 0x000fe40003fc6270 */
[----:B------:R-:W-:Y:S01]  /*86d0*/  @!P2 LOP3.LUT R8, R12, 0xfffffff8, RZ, 0xc0, !PT ;  /* 0xfffffff80c08a812 */ /* 0x000fe200078ec0ff */
[----:B------:R-:W-:Y:S01]  /*86e0*/  IMAD R11, R58, R153, R0 ;  /* 0x000000993a0b7224 */ /* 0x000fe200078e0200 */
[----:B--2---:R-:W-:Y:S01]  /*86f0*/  @!P2 LEA.HI.X R7, R24, R5, R25, 0x1, P0 ;  /* 0x000000051807a211 */ /* 0x004fe200000f0c19 */
[----:B------:R-:W-:-:S02]  /*8700*/  @!P2 IMAD.SHL.U32 R0, R55, 0x2, RZ ;  /* 0x000000023700a824 */ /* 0x000fc400078e00ff */
[----:B------:R-:W-:Y:S01]  /*8710*/  @!P2 IMAD.WIDE R8, R8, 0x2, R4 ;  /* 0x000000020808a825 */ /* 0x000fe200078e0204 */
[----:B------:R-:W-:Y:S02]  /*8720*/  ISETP.GE.AND P3, PT, R21, c[0x0][0x1d4], PT ;  /* 0x0000750015007a0c */ /* 0x000fe40003f66270 */
[----:B------:R1:W-:Y:S01]  /*8730*/  @!P2 LDGSTS.E.BYPASS.LTC128B.128 [R0+0x3100], [R6.64], !P4 ;  /* 0x031000000600afae */ /* 0x0003e2000e101d48 */
[----:B------:R-:W-:Y:S01]  /*8740*/  IMAD.WIDE.U32 R2, R56, R153, R158 ;  /* 0x0000009938027225 */ /* 0x000fe200078e009e */
[----:B------:R-:W-:Y:S02]  /*8750*/  ISETP.GE.AND P4, PT, R24, c[0x0][0x1d4], PT ;  /* 0x0000750018007a0c */ /* 0x000fe40003f86270 */
[----:B------:R1:W-:Y:S01]  /*8760*/  @!P2 LDGSTS.E.BYPASS.LTC128B.128 [R0+0x7100], [R8.64], !P1 ;  /* 0x071000000800afae */ /* 0x0003e2000c901d48 */
[----:B------:R-:W-:Y:S01]  /*8770*/  ISETP.GE.AND P2, PT, R10, 0x21, PT ;  /* 0x000000210a00780c */ /* 0x000fe20003f46270 */
[----:B------:R-:W-:Y:S01]  /*8780*/  IMAD.IADD R3, R3, 0x1, R11 ;  /* 0x0000000103037824 */ /* 0x000fe200078e020b */
[C---:B------:R-:W-:Y:S01]  /*8790*/  @P6 LEA R4, P0, R2.reuse, c[0x0][0x1c8], 0x1 ;  /* 0x0000720002046a11 */ /* 0x040fe200078008ff */
[----:B------:R-:W0:Y:S03]  /*87a0*/  LDGDEPBAR ;  /* 0x00000000000079af */ /* 0x000e260000000000 */
[----:B------:R-:W-:-:S02]  /*87b0*/  @P6 LEA.HI.X R5, R2, c[0x0][0x1cc], R3, 0x1, P0 ;  /* 0x0000730002056a11 */ /* 0x000fc400000f0c03 */
[C---:B------:R-:W-:Y:S01]  /*87c0*/  ISETP.GE.AND P1, PT, R10.reuse, 0x41, PT ;  /* 0x000000410a00780c */ /* 0x040fe20003f26270 */
[----:B------:R-:W-:Y:S01]  /*87d0*/  IMAD.MOV.U32 R13, RZ, RZ, c[0x0][0x1e4] ;  /* 0x00007900ff0d7624 */ /* 0x000fe200078e00ff */
[----:B------:R-:W-:Y:S01]  /*87e0*/  ISETP.GE.AND P0, PT, R10, 0x61, PT ;  /* 0x000000610a00780c */ /* 0x000fe20003f06270 */
[----:B-1----:R-:W-:Y:S01]  /*87f0*/  @P6 IMAD.SHL.U32 R0, R55, 0x2, RZ ;  /* 0x0000000237006824 */ /* 0x002fe200078e00ff */
[----:B------:R-:W-:Y:S01]  /*8800*/  LEA.HI R8, R149, R213, RZ, 0x4 ;  /* 0x000000d595087211 */ /* 0x000fe200078f20ff */
[----:B------:R-:W-:-:S03]  /*8810*/  IMAD R6, R20, c[0x0][0x208], RZ ;  /* 0x0000820014067a24 */ /* 0x000fc600078e02ff */
[----:B------:R1:W-:Y:S04]  /*8820*/  @P6 LDGSTS.E.BYPASS.LTC128B.128 [R0+0x8100], [R4.64], !P4 ;  /* 0x0810000004006fae */ /* 0x0003e8000e101d48 */
[----:B------:R1:W-:Y:S01]  /*8830*/  @P6 LDGSTS.E.BYPASS.LTC128B.128 [R0+0xc100], [R4.64+0x80], !P3 ;  /* 0x0c10008004006fae */ /* 0x0003e2000d901d48 */
[----:B------:R-:W-:Y:S01]  /*8840*/  IMAD R14, R19, c[0x0][0x20c], R6 ;  /* 0x00008300130e7a24 */ /* 0x000fe200078e0206 */
[----:B------:R-:W-:Y:S01]  /*8850*/  LOP3.LUT R7, R8, 0xfffffff0, RZ, 0xc0, !PT ;  /* 0xfffffff008077812 */ /* 0x000fe200078ec0ff */
[----:B------:R-:W-:Y:S01]  /*8860*/  IMAD.SHL.U32 R12, R13, 0x40, RZ ;  /* 0x000000400d0c7824 */ /* 0x000fe200078e00ff */
[----:B------:R-:W-:-:S03]  /*8870*/  SHF.R.S32.HI R9, RZ, 0x4, R8 ;  /* 0x00000004ff097819 */ /* 0x000fc60000011408 */
[----:B------:R-:W-:Y:S02]  /*8880*/  IMAD.IADD R7, R213, 0x1, -R7 ;  /* 0x00000001d5077824 */ /* 0x000fe400078e0a07 */
[----:B------:R-:W-:-:S03]  /*8890*/  IMAD.IADD R156, R155, 0x1, R12 ;  /* 0x000000019b9c7824 */ /* 0x000fc600078e020c */
[----:B------:R-:W-:Y:S02]  /*88a0*/  SHF.R.S32.HI R15, RZ, 0x1f, R7 ;  /* 0x0000001fff0f7819 */ /* 0x000fe40000011407 */
[----:B-1----:R-:W-:-:S04]  /*88b0*/  @P2 LEA R0, P6, R152, R2, 0x5 ;  /* 0x0000000298002211 */ /* 0x002fc800078c28ff */
[----:B------:R-:W-:Y:S02]  /*88c0*/  @P2 LEA.HI.X R6, R152, R3, R13, 0x5, P6 ;  /* 0x0000000398062211 */ /* 0x000fe400030f2c0d */
[----:B------:R-:W-:-:S04]  /*88d0*/  @P2 LEA R10, P6, R0, c[0x0][0x1c8], 0x1 ;  /* 0x00007200000a2a11 */ /* 0x000fc800078c08ff */
[----:B------:R-:W-:Y:S02]  /*88e0*/  @P2 LEA.HI.X R11, R0, c[0x0][0x1cc], R6, 0x1, P6 ;  /* 0x00007300000b2a11 */ /* 0x000fe400030f0c06 */
[----:B------:R-:W-:Y:S02]  /*88f0*/  LEA.HI R6, R8, R9, RZ, 0x1 ;  /* 0x0000000908067211 */ /* 0x000fe400078f08ff */
[----:B------:R-:W-:Y:S02]  /*8900*/  @P1 IADD3 R0, P6, R2, R154, RZ ;  /* 0x0000009a02001210 */ /* 0x000fe40007fde0ff */
[----:B------:R-:W-:-:S03]  /*8910*/  LOP3.LUT R12, R6, 0xfffffffe, RZ, 0xc0, !PT ;  /* 0xfffffffe060c7812 */ /* 0x000fc600078ec0ff */
[--C-:B------:R-:W-:Y:S01]  /*8920*/  @P1 IMAD.X R6, R156, 0x1, R3.reuse, P6 ;  /* 0x000000019c061824 */ /* 0x100fe200030e0603 */
[C---:B------:R-:W-:Y:S02]  /*8930*/  @P1 LEA R8, P6, R0.reuse, c[0x0][0x1c8], 0x1 ;  /* 0x0000720000081a11 */ /* 0x040fe400078c08ff */
[----:B------:R-:W-:Y:S01]  /*8940*/  LEA.HI R15, R15, R7, RZ, 0x3 ;  /* 0x000000070f0f7211 */ /* 0x000fe200078f18ff */
[----:B------:R-:W-:Y:S01]  /*8950*/  IMAD.IADD R57, R9, 0x1, -R12 ;  /* 0x0000000109397824 */ /* 0x000fe200078e0a0c */
[----:B------:R-:W-:Y:S01]  /*8960*/  @P1 LEA.HI.X R9, R0, c[0x0][0x1cc], R6, 0x1, P6 ;  /* 0x0000730000091a11 */ /* 0x000fe200030f0c06 */
[----:B------:R-:W-:Y:S01]  /*8970*/  @P0 IMAD R13, R13, 0x60, RZ ;  /* 0x000000600d0d0824 */ /* 0x000fe200078e02ff */
[----:B------:R-:W-:Y:S01]  /*8980*/  LOP3.LUT R0, R15, 0xfffffff8, RZ, 0xc0, !PT ;  /* 0xfffffff80f007812 */ /* 0x000fe200078ec0ff */
[----:B------:R-:W-:-:S04]  /*8990*/  @P0 IMAD.WIDE.U32 R2, R152, 0x60, R2 ;  /* 0x0000006098020825 */ /* 0x000fc800078e0002 */
[----:B------:R-:W-:Y:S02]  /*89a0*/  @P0 IMAD.IADD R12, R13, 0x1, R3 ;  /* 0x000000010d0c0824 */ /* 0x000fe400078e0203 */
[----:B------:R-:W-:Y:S02]  /*89b0*/  @P2 IMAD.SHL.U32 R3, R55, 0x2, RZ ;  /* 0x0000000237032824 */ /* 0x000fe400078e00ff */
[----:B------:R-:W-:Y:S02]  /*89c0*/  IMAD.IADD R13, R7, 0x1, -R0 ;  /* 0x00000001070d7824 */ /* 0x000fe400078e0a00 */
[----:B------:R-:W-:Y:S01]  /*89d0*/  @P1 IMAD.SHL.U32 R0, R55, 0x2, RZ ;  /* 0x0000000237001824 */ /* 0x000fe200078e00ff */
[C---:B------:R-:W-:Y:S01]  /*89e0*/  @P0 LEA R6, P6, R2.reuse, c[0x0][0x1c8], 0x1 ;  /* 0x0000720002060a11 */ /* 0x040fe200078c08ff */
[----:B------:R-:W-:Y:S01]  /*89f0*/  IMAD.WIDE.U32 R4, R19, c[0x0][0x208], R24 ;  /* 0x0000820013047a25 */ /* 0x000fe200078e0018 */
[----:B------:R1:W-:Y:S04]  /*8a00*/  @P2 LDGSTS.E.BYPASS.LTC128B.128 [R3+0x9100], [R10.64], !P4 ;  /* 0x091000000a032fae */ /* 0x0003e8000e101d48 */
[----:B------:R1:W-:Y:S01]  /*8a10*/  @P2 LDGSTS.E.BYPASS.LTC128B.128 [R3+0xd100], [R10.64+0x80], !P3 ;  /* 0x0d1000800a032fae */ /* 0x0003e2000d901d48 */
[----:B------:R-:W-:Y:S01]  /*8a20*/  IMAD.IADD R5, R5, 0x1, R14 ;  /* 0x0000000105057824 */ /* 0x000fe200078e020e */
[----:B------:R-:W-:-:S02]  /*8a30*/  @P0 LEA.HI.X R7, R2, c[0x0][0x1cc], R12, 0x1, P6 ;  /* 0x0000730002070a11 */ /* 0x000fc400030f0c0c */
[----:B------:R2:W-:Y:S04]  /*8a40*/  @P1 LDGSTS.E.BYPASS.LTC128B.128 [R0+0xa100], [R8.64], !P4 ;  /* 0x0a10000008001fae */ /* 0x0005e8000e101d48 */
[----:B------:R2:W-:Y:S01]  /*8a50*/  @P1 LDGSTS.E.BYPASS.LTC128B.128 [R0+0xe100], [R8.64+0x80], !P3 ;  /* 0x0e10008008001fae */ /* 0x0005e2000d901d48 */
[----:B-1----:R-:W-:Y:S02]  /*8a60*/  IMAD R10, R215, c[0x0][0x210], RZ ;  /* 0x00008400d70a7a24 */ /* 0x002fe400078e02ff */
[----:B------:R-:W-:-:S04]  /*8a70*/  IMAD.WIDE.U32 R2, R22, c[0x0][0x210], R4 ;  /* 0x0000840016027a25 */ /* 0x000fc800078e0004 */
[----:B--2---:R-:W-:Y:S02]  /*8a80*/  @P0 IMAD.SHL.U32 R0, R55, 0x2, RZ ;  /* 0x0000000237000824 */ /* 0x004fe400078e00ff */
[----:B------:R-:W-:-:S03]  /*8a90*/  IMAD R10, R22, c[0x0][0x214], R10 ;  /* 0x00008500160a7a24 */ /* 0x000fc600078e020a */
[----:B------:R1:W-:Y:S01]  /*8aa0*/  @P0 LDGSTS.E.BYPASS.LTC128B.128 [R0+0xb100], [R6.64], !P4 ;  /* 0x0b10000006000fae */ /* 0x0003e2000e101d48 */
[----:B------:R-:W-:-:S03]  /*8ab0*/  IMAD.IADD R3, R10, 0x1, R3 ;  /* 0x000000010a037824 */ /* 0x000fc600078e0203 */
[----:B------:R1:W-:Y:S01]  /*8ac0*/  @P0 LDGSTS.E.BYPASS.LTC128B.128 [R0+0xf100], [R6.64+0x80], !P3 ;  /* 0x0f10008006000fae */ /* 0x0003e2000d901d48 */
[----:B------:R-:W-:-:S03]  /*8ad0*/  IMAD.WIDE.U32 R60, R17, c[0x0][0x218], R2 ;  /* 0x00008600113c7a25 */ /* 0x000fc600078e0002 */
[----:B------:R2:W-:Y:S01]  /*8ae0*/  STL.64 [R1+0x38], R32 ;  /* 0x0000382001007387 */ /* 0x0005e20000100a00 */
[----:B------:R-:W-:-:S03]  /*8af0*/  IMAD.SHL.U32 R8, R13, 0x40, RZ ;  /* 0x000000400d087824 */ /* 0x000fc600078e00ff */
[----:B------:R2:W-:Y:S04]  /*8b00*/  STL.64 [R1+0x28], R158 ;  /* 0x0000289e01007387 */ /* 0x0005e80000100a00 */
[----:B------:R2:W-:Y:S01]  /*8b10*/  STL [R1+0x48], R156 ;  /* 0x0000489c01007387 */ /* 0x0005e20000100800 */
[----:B-1----:R-:W-:Y:S01]  /*8b20*/  IMAD R0, R16, c[0x0][0x218], RZ ;  /* 0x0000860010007a24 */ /* 0x002fe200078e02ff */
[----:B------:R-:W-:Y:S01]  /*8b30*/  R2P PR, R13, 0x6 ;  /* 0x000000060d007804 */ /* 0x000fe20000000000 */
[----:B------:R-:W-:Y:S01]  /*8b40*/  IMAD.SHL.U32 R9, R57, 0x8, RZ ;  /* 0x0000000839097824 */ /* 0x000fe200078e00ff */
[----:B------:R-:W0:Y:S01]  /*8b50*/  LDGDEPBAR ;  /* 0x00000000000079af */ /* 0x000e220000000000 */
[----:B------:R-:W-:-:S04]  /*8b60*/  IMAD R0, R17, c[0x0][0x21c], R0 ;  /* 0x0000870011007a24 */ /* 0x000fc800078e0200 */
[----:B------:R-:W-:Y:S01]  /*8b70*/  IMAD.IADD R59, R61, 0x1, R0 ;  /* 0x000000013d3b7824 */ /* 0x000fe200078e0200 */
[----:B------:R2:W-:Y:S04]  /*8b80*/  STL.64 [R1+0x30], R60 ;  /* 0x0000303c01007387 */ /* 0x0005e80000100a00 */
[----:B------:R2:W-:Y:S01]  /*8b90*/  STL [R1+0x44], R59 ;  /* 0x0000443b01007387 */ /* 0x0005e20000100800 */
[----:B------:R-:W-:Y:S02]  /*8ba0*/  LOP3.LUT R8, R8, 0x1c0, RZ, 0xc0, !PT ;  /* 0x000001c008087812 */ /* 0x000fe400078ec0ff */
[----:B------:R-:W-:Y:S02]  /*8bb0*/  ISETP.LT.AND P0, PT, RZ, c[0x0][0x27c], PT ;  /* 0x00009f00ff007a0c */ /* 0x000fe40003f01270 */
[----:B------:R-:W-:-:S02]  /*8bc0*/  LOP3.LUT R4, R8, 0x8, R9, 0xf8, !PT ;  /* 0x0000000808047812 */ /* 0x000fc400078ef809 */
[----:B------:R-:W-:Y:S01]  /*8bd0*/  SHF.R.U32.HI R8, RZ, 0x3, R8 ;  /* 0x00000003ff087819 */ /* 0x000fe20000011608 */
[----:B------:R-:W-:Y:S02]  /*8be0*/  IMAD.MOV.U32 R5, RZ, RZ, 0x10 ;  /* 0x00000010ff057424 */ /* 0x000fe400078e00ff */
[----:B------:R-:W-:Y:S01]  /*8bf0*/  IMAD.MOV.U32 R2, RZ, RZ, 0x20 ;  /* 0x00000020ff027424 */ /* 0x000fe200078e00ff */
[----:B------:R-:W-:Y:S01]  /*8c00*/  LOP3.LUT R8, R4, R8, RZ, 0x3c, !PT ;  /* 0x0000000804087212 */ /* 0x000fe200078e3cff */
[----:B------:R-:W-:Y:S01]  /*8c10*/  IMAD.SHL.U32 R4, R15, 0x40, RZ ;  /* 0x000000400f047824 */ /* 0x000fe200078e00ff */
[----:B------:R-:W-:Y:S02]  /*8c20*/  SEL R5, R5, 0xfffffff0, !P1 ;  /* 0xfffffff005057807 */ /* 0x000fe40004800000 */
[----:B------:R-:W-:Y:S02]  /*8c30*/  SEL R2, R2, 0xffffffe0, !P2 ;  /* 0xffffffe002027807 */ /* 0x000fe40005000000 */
[----:B------:R-:W-:Y:S01]  /*8c40*/  LOP3.LUT R4, R8, 0xfffffe00, R4, 0xf8, !PT ;  /* 0xfffffe0008047812 */ /* 0x000fe200078ef804 */
[----:B------:R-:W-:Y:S05]  /*8c50*/  @P0 BRA `(.L_x_104) ;  /* 0x0000002000000947 */ /* 0x000fea0003800000 */
[----:B------:R-:W-:-:S04]  /*8c60*/  DEPBAR.LE SB0, 0x1 ;  /* 0x000080400000791a */ /* 0x000fc80000000000 */
[----:B------:R-:W-:Y:S05]  /*8c70*/  BRA `(.L_x_105) ;  /* 0x000035f000007947 */ /* 0x000fea0003800000 */
.L_x_104:
[----:B-----5:R-:W-:Y:S01]  /*8c80*/  SHF.R.S32.HI R0, RZ, 0x1f, R166 ;  /* 0x0000001fff007819 */ /* 0x020fe200000114a6 */
[----:B------:R-:W-:Y:S01]  /*8c90*/  ULDC.U8 UR4, c[0x0][0x298] ;  /* 0x0000a60000047ab9 */ /* 0x000fe20000000000 */
[----:B------:R-:W-:Y:S01]  /*8ca0*/  IMAD.WIDE.U32 R8, R166, c[0x0][0x280], RZ ;  /* 0x0000a000a6087a25 */ /* 0x000fe200078e00ff */
[----:B------:R-:W-:Y:S01]  /*8cb0*/  ISETP.NE.AND P2, PT, RZ, UR4, PT ;  /* 0x00000004ff007c0c */ /* 0x000fe2000bf45270 */
[----:B------:R-:W-:Y:S01]  /*8cc0*/  BSSY B2, `(.L_x_105) ;  /* 0x000035a000027945 */ /* 0x000fe20003800000 */
[----:B------:R-:W-:Y:S01]  /*8cd0*/  SHF.L.U32 R36, R55, 0x1, RZ ;  /* 0x0000000137247819 */ /* 0x000fe200000006ff */
[----:B------:R-:W-:Y:S01]  /*8ce0*/  IMAD R3, R0, c[0x0][0x280], RZ ;  /* 0x0000a00000037a24 */ /* 0x000fe200078e02ff */
[----:B------:R-:W-:Y:S01]  /*8cf0*/  LEA R18, P1, R8, c[0x0][0x270], 0x1 ;  /* 0x00009c0008127a11 */ /* 0x000fe200078208ff */
[----:B------:R-:W-:Y:S02]  /*8d00*/  IMAD R0, R0, c[0x0][0x290], RZ ;  /* 0x0000a40000007a24 */ /* 0x000fe400078e02ff */
[----:B------:R-:W-:-:S04]  /*8d10*/  IMAD.WIDE.U32 R6, R166, c[0x0][0x290], RZ ;  /* 0x0000a400a6067a25 */ /* 0x000fc800078e00ff */
[----:B------:R-:W-:Y:S01]  /*8d20*/  IMAD R3, R166, c[0x0][0x284], R3 ;  /* 0x0000a100a6037a24 */ /* 0x000fe200078e0203 */
[----:B------:R-:W-:Y:S01]  /*8d30*/  LEA R16, P0, R6, c[0x0][0x288], 0x1 ;  /* 0x0000a20006107a11 */ /* 0x000fe200078008ff */
[----:B------:R-:W-:-:S03]  /*8d40*/  IMAD R0, R166, c[0x0][0x294], R0 ;  /* 0x0000a500a6007a24 */ /* 0x000fc600078e0200 */
[----:B------:R-:W-:Y:S02]  /*8d50*/  IADD3 R3, R3, R9, RZ ;  /* 0x0000000903037210 */ /* 0x000fe40007ffe0ff */
[----:B------:R-:W-:Y:S02]  /*8d60*/  IADD3 R0, R0, R7, RZ ;  /* 0x0000000700007210 */ /* 0x000fe40007ffe0ff */
[----:B------:R-:W-:Y:S02]  /*8d70*/  LEA.HI.X R19, R8, c[0x0][0x274], R3, 0x1, P1 ;  /* 0x00009d0008137a11 */ /* 0x000fe400008f0c03 */
[----:B------:R-:W-:Y:S01]  /*8d80*/  LEA.HI.X R17, R6, c[0x0][0x28c], R0, 0x1, P0 ;  /* 0x0000a30006117a11 */ /* 0x000fe200000f0c00 */
[----:B------:R-:W-:Y:S05]  /*8d90*/  @!P2 BRA `(.L_x_106) ;  /* 0x000019200000a947 */ /* 0x000fea0003800000 */
[----:B------:R-:W-:Y:S01]  /*8da0*/  BSSY B0, `(.L_x_107) ;  /* 0x0000017000007945 */ /* 0x000fe20003800000 */
[----:B------:R-:W-:Y:S01]  /*8db0*/  SHF.L.U32 R25, R64, 0x2, RZ ;  /* 0x0000000240197819 */ /* 0x000fe200000006ff */
[----:B------:R-:W-:Y:S01]  /*8dc0*/  CS2R R8, SRZ ;  /* 0x0000000000087805 */ /* 0x000fe2000001ff00 */
[----:B------:R-:W-:Y:S01]  /*8dd0*/  CS2R R12, SRZ ;  /* 0x00000000000c7805 */ /* 0x000fe2000001ff00 */
[----:B------:R-:W-:Y:S01]  /*8de0*/  CS2R R6, SRZ ;  /* 0x0000000000067805 */ /* 0x000fe2000001ff00 */
[----:B------:R-:W-:Y:S01]  /*8df0*/  CS2R R10, SRZ ;  /* 0x00000000000a7805 */ /* 0x000fe2000001ff00 */
[----:B------:R-:W-:Y:S05]  /*8e00*/  @P5 BRA `(.L_x_108) ;  /* 0x0000010000005947 */ /* 0x000fea0003800000 */
[C---:B------:R-:W-:Y:S01]  /*8e10*/  IADD3 R3, R25.reuse, 0x20, RZ ;  /* 0x0000002019037810 */ /* 0x040fe20007ffe0ff */
[----:B------:R-:W-:Y:S01]  /*8e20*/  CS2R R8, SRZ ;  /* 0x0000000000087805 */ /* 0x000fe2000001ff00 */
[----:B------:R-:W-:Y:S01]  /*8e30*/  ISETP.GE.AND P1, PT, R25, c[0x0][0x27c], PT ;  /* 0x00009f0019007a0c */ /* 0x000fe20003f26270 */
[----:B------:R-:W-:Y:S01]  /*8e40*/  CS2R R6, SRZ ;  /* 0x0000000000067805 */ /* 0x000fe2000001ff00 */
[----:B------:R-:W-:-:S11]  /*8e50*/  ISETP.GE.AND P0, PT, R3, c[0x0][0x27c], PT ;  /* 0x00009f0003007a0c */ /* 0x000fd60003f06270 */
[----:B------:R-:W-:Y:S02]  /*8e60*/  @!P1 IMAD.WIDE R20, R25, 0x2, R18 ;  /* 0x0000000219149825 */ /* 0x000fe400078e0212 */
[----:B------:R-:W-:-:S03]  /*8e70*/  @!P0 SHF.R.S32.HI R0, RZ, 0x1f, R3 ;  /* 0x0000001fff008819 */ /* 0x000fc60000011403 */
[----:B------:R1:W5:Y:S01]  /*8e80*/  @!P1 LD.E.64 R12, [R20.64] ;  /* 0x00000008140c9980 */ /* 0x000362000c101b00 */
[----:B------:R-:W-:-:S04]  /*8e90*/  @!P0 LEA.HI R0, R0, R3, RZ, 0x2 ;  /* 0x0000000300008211 */ /* 0x000fc800078f10ff */
[----:B------:R-:W-:-:S05]  /*8ea0*/  @!P0 LOP3.LUT R0, R0, 0xfffffffc, RZ, 0xc0, !PT ;  /* 0xfffffffc00008812 */ /* 0x000fca00078ec0ff */
[----:B------:R-:W-:-:S04]  /*8eb0*/  @!P0 IMAD.WIDE R14, R0, 0x2, R16 ;  /* 0x00000002000e8825 */ /* 0x000fc800078e0210 */
[----:B------:R-:W-:Y:S01]  /*8ec0*/  @!P0 IMAD.WIDE R18, R0, 0x2, R18 ;  /* 0x0000000200128825 */ /* 0x000fe200078e0212 */
[----:B------:R1:W5:Y:S03]  /*8ed0*/  @!P0 LD.E.64 R6, [R14.64] ;  /* 0x000000080e068980 */ /* 0x000366000c101b00 */
[----:B------:R-:W-:Y:S01]  /*8ee0*/  @!P1 IMAD.WIDE R16, R25, 0x2, R16 ;  /* 0x0000000219109825 */ /* 0x000fe200078e0210 */
[----:B------:R1:W5:Y:S04]  /*8ef0*/  @!P0 LD.E.64 R8, [R18.64] ;  /* 0x0000000812088980 */ /* 0x000368000c101b00 */
[----:B------:R1:W5:Y:S02]  /*8f00*/  @!P1 LD.E.64 R10, [R16.64] ;  /* 0x00000008100a9980 */ /* 0x000364000c101b00 */
.L_x_108:
[----:B------:R-:W-:Y:S05]  /*8f10*/  BSYNC B0 ;  /* 0x0000000000007941 */ /* 0x000fea0003800000 */
.L_x_107:
[--C-:B-1---5:R-:W-:Y:S01]  /*8f20*/  IMAD.MOV.U32 R21, RZ, RZ, R13.reuse ;  /* 0x000000ffff157224 */ /* 0x122fe200078e000d */
[----:B------:R-:W-:Y:S01]  /*8f30*/  SHF.R.U32.HI R17, RZ, 0x10, R13 ;  /* 0x00000010ff117819 */ /* 0x000fe2000001160d */
[----:B------:R-:W-:Y:S01]  /*8f40*/  IMAD R3, R212, -0x80, R27 ;  /* 0xffffff80d4037824 */ /* 0x000fe200078e021b */
[----:B------:R-:W-:Y:S01]  /*8f50*/  SHF.R.U64 R20, R12, 0x10, R13 ;  /* 0x000000100c147819 */ /* 0x000fe2000000120d */
[----:B------:R-:W-:Y:S01]  /*8f60*/  IMAD.MOV.U32 R22, RZ, RZ, R12 ;  /* 0x000000ffff167224 */ /* 0x000fe200078e000c */
[----:B------:R-:W-:Y:S01]  /*8f70*/  PRMT R24, R17, 0x5410, R21 ;  /* 0x0000541011187816 */ /* 0x000fe20000000015 */
[--C-:B------:R-:W-:Y:S01]  /*8f80*/  IMAD.MOV.U32 R18, RZ, RZ, R9.reuse ;  /* 0x000000ffff127224 */ /* 0x100fe200078e0009 */
[----:B------:R-:W-:Y:S01]  /*8f90*/  IMNMX R21, R3, 0x80, PT ;  /* 0x0000008003157817 */ /* 0x000fe20003800200 */
[----:B------:R-:W-:Y:S01]  /*8fa0*/  IMAD.MOV.U32 R15, RZ, RZ, R10 ;  /* 0x000000ffff0f7224 */ /* 0x000fe200078e000a */
[----:B------:R-:W-:Y:S01]  /*8fb0*/  SHF.R.U64 R16, R8, 0x10, R9 ;  /* 0x0000001008107819 */ /* 0x000fe20000001209 */
[----:B------:R-:W-:Y:S01]  /*8fc0*/  IMAD.MOV.U32 R19, RZ, RZ, R8 ;  /* 0x000000ffff137224 */ /* 0x000fe200078e0008 */
[----:B------:R-:W-:Y:S01]  /*8fd0*/  ISETP.GE.AND P0, PT, R45, R21, PT ;  /* 0x000000152d00720c */ /* 0x000fe20003f06270 */
[----:B------:R-:W-:Y:S01]  /*8fe0*/  IMAD.MOV.U32 R14, RZ, RZ, R11 ;  /* 0x000000ffff0e7224 */ /* 0x000fe200078e000b */
[----:B------:R-:W-:Y:S01]  /*8ff0*/  SHF.R.U32.HI R13, RZ, 0x10, R9 ;  /* 0x00000010ff0d7819 */ /* 0x000fe20000011609 */
[----:B------:R-:W-:Y:S01]  /*9000*/  IMAD.MOV.U32 R9, RZ, RZ, R7 ;  /* 0x000000ffff097224 */ /* 0x000fe200078e0007 */
[--C-:B------:R-:W-:Y:S01]  /*9010*/  SHF.R.U64 R12, R10, 0x10, R11.reuse ;  /* 0x000000100a0c7819 */ /* 0x100fe2000000120b */
[----:B------:R-:W-:Y:S01]  /*9020*/  IMAD.MOV.U32 R10, RZ, RZ, R6 ;  /* 0x000000ffff0a7224 */ /* 0x000fe200078e0006 */
[----:B------:R-:W-:Y:S01]  /*9030*/  SHF.R.U32.HI R8, RZ, 0x10, R11 ;  /* 0x00000010ff087819 */ /* 0x000fe2000001160b */
[----:B------:R-:W-:-:S04]  /*9040*/  DEPBAR.LE SB0, 0x1 ;  /* 0x000080400000791a */ /* 0x000fc80000000000 */
[--C-:B------:R-:W-:Y:S01]  /*9050*/  SHF.R.U64 R6, R6, 0x10, R7.reuse ;  /* 0x0000001006067819 */ /* 0x100fe20000001207 */
[----:B------:R-:W-:Y:S01]  /*9060*/  BSSY B1, `(.L_x_109) ;  /* 0x000005e000017945 */ /* 0x000fe20003800000 */
[----:B------:R-:W-:Y:S02]  /*9070*/  SHF.R.U32.HI R0, RZ, 0x10, R7 ;  /* 0x00000010ff007819 */ /* 0x000fe40000011607 */
[----:B------:R-:W-:Y:S02]  /*9080*/  PRMT R23, R20, 0x5410, R22 ;  /* 0x0000541014177816 */ /* 0x000fe40000000016 */
[----:B------:R-:W-:Y:S02]  /*9090*/  PRMT R28, R16, 0x5410, R19 ;  /* 0x00005410101c7816 */ /* 0x000fe40000000013 */
[----:B------:R-:W-:Y:S02]  /*90a0*/  PRMT R29, R13, 0x5410, R18 ;  /* 0x000054100d1d7816 */ /* 0x000fe40000000012 */
[----:B------:R-:W-:-:S02]  /*90b0*/  PRMT R20, R15, 0x5410, R12 ;  /* 0x000054100f147816 */ /* 0x000fc4000000000c */
[----:B------:R-:W-:Y:S02]  /*90c0*/  PRMT R22, R8, 0x5410, R14 ;  /* 0x0000541008167816 */ /* 0x000fe4000000000e */
[----:B------:R-:W-:Y:S02]  /*90d0*/  PRMT R26, R10, 0x5410, R6 ;  /* 0x000054100a1a7816 */ /* 0x000fe40000000006 */
[----:B------:R-:W-:Y:S01]  /*90e0*/  PRMT R27, R0, 0x5410, R9 ;  /* 0x00005410001b7816 */ /* 0x000fe20000000009 */
[----:B------:R-:W-:Y:S06]  /*90f0*/  BAR.SYNC.DEFER_BLOCKING 0x0 ;  /* 0x0000000000007b1d */ /* 0x000fec0000010000 */
[----:B------:R-:W-:Y:S05]  /*9100*/  @P0 BRA `(.L_x_110) ;  /* 0x0000053000000947 */ /* 0x000fea0003800000 */
[----:B------:R-:W-:Y:S01]  /*9110*/  ISETP.GE.AND P0, PT, R25, c[0x0][0x27c], PT ;  /* 0x00009f0019007a0c */ /* 0x000fe20003f06270 */
[----:B------:R-:W-:-:S12]  /*9120*/  BSSY B0, `(.L_x_111) ;  /* 0x0000028000007945 */ /* 0x000fd80003800000 */
[----:B------:R-:W-:Y:S05]  /*9130*/  @P0 BRA `(.L_x_112) ;  /* 0x0000026000000947 */ /* 0x000fea0003800000 */
[----:B------:R-:W1:Y:S01]  /*9140*/  LDS.128 R8, [R36+0x100] ;  /* 0x0001000024087984 */ /* 0x000e620000000c00 */
[--C-:B------:R-:W-:Y:S02]  /*9150*/  HADD2.F32 R12, -RZ, R20.reuse.H0_H0 ;  /* 0x20000014ff0c7230 */ /* 0x100fe40000004100 */
[----:B------:R-:W-:Y:S02]  /*9160*/  HADD2.F32 R0, -RZ, R20.H1_H1 ;  /* 0x30000014ff007230 */ /* 0x000fe40000004100 */
[--C-:B------:R-:W-:Y:S02]  /*9170*/  HADD2.F32 R6, -RZ, R23.reuse.H1_H1 ;  /* 0x30000017ff067230 */ /* 0x100fe40000004100 */
[----:B------:R-:W-:Y:S02]  /*9180*/  HADD2.F32 R3, -RZ, R23.H0_H0 ;  /* 0x20000017ff037230 */ /* 0x000fe40000004100 */
[--C-:B-1----:R-:W-:Y:S02]  /*9190*/  HADD2.F32 R13, -RZ, R8.reuse.H0_H0 ;  /* 0x20000008ff0d7230 */ /* 0x102fe40000004100 */
[----:B------:R-:W-:-:S02]  /*91a0*/  HADD2.F32 R8, -RZ, R8.H1_H1 ;  /* 0x30000008ff087230 */ /* 0x000fc40000004100 */
[--C-:B------:R-:W-:Y:S02]  /*91b0*/  HADD2.F32 R7, -RZ, R9.reuse.H0_H0 ;  /* 0x20000009ff077230 */ /* 0x100fe40000004100 */
[----:B------:R-:W-:Y:S02]  /*91c0*/  HADD2.F32 R9, -RZ, R9.H1_H1 ;  /* 0x30000009ff097230 */ /* 0x000fe40000004100 */
[--C-:B------:R-:W-:Y:S02]  /*91d0*/  HADD2.F32 R17, -RZ, R11.reuse.H0_H0 ;  /* 0x2000000bff117230 */ /* 0x100fe40000004100 */
[----:B------:R-:W-:Y:S01]  /*91e0*/  HADD2.F32 R16, -RZ, R11.H1_H1 ;  /* 0x3000000bff107230 */ /* 0x000fe20000004100 */
[-C--:B------:R-:W-:Y:S01]  /*91f0*/  FMUL.FTZ R11, R8, R12.reuse ;  /* 0x0000000c080b7220 */ /* 0x080fe20000410000 */
[--C-:B------:R-:W-:Y:S01]  /*9200*/  HADD2.F32 R15, -RZ, R10.reuse.H0_H0 ;  /* 0x2000000aff0f7230 */ /* 0x100fe20000004100 */
[----:B------:R-:W-:Y:S01]  /*9210*/  FMUL.FTZ R12, R13, R12 ;  /* 0x0000000c0d0c7220 */ /* 0x000fe20000410000 */
[----:B------:R-:W-:Y:S01]  /*9220*/  HADD2.F32 R14, -RZ, R10.H1_H1 ;  /* 0x3000000aff0e7230 */ /* 0x000fe20000004100 */
[----:B------:R-:W-:-:S02]  /*9230*/  FMUL.FTZ R10, R9, R0 ;  /* 0x00000000090a7220 */ /* 0x000fc40000410000 */
[----:B------:R-:W-:Y:S02]  /*9240*/  FMUL.FTZ R0, R7, R0 ;  /* 0x0000000007007220 */ /* 0x000fe40000410000 */
[-C--:B------:R-:W-:Y:S02]  /*9250*/  FFMA.FTZ R19, R13, R6.reuse, -R11 ;  /* 0x000000060d137223 */ /* 0x080fe4000001080b */
[----:B------:R-:W-:Y:S01]  /*9260*/  FFMA.FTZ R18, R8, R6, R12 ;  /* 0x0000000608127223 */ /* 0x000fe2000001000c */
[----:B------:R-:W-:Y:S01]  /*9270*/  HADD2.F32 R6, -RZ, R24.H1_H1 ;  /* 0x30000018ff067230 */ /* 0x000fe20000004100 */
[-C--:B------:R-:W-:Y:S01]  /*9280*/  FFMA.FTZ R13, R7, R3.reuse, -R10 ;  /* 0x00000003070d7223 */ /* 0x080fe2000001080a */
[--C-:B------:R-:W-:Y:S01]  /*9290*/  HADD2.F32 R7, -RZ, R22.reuse.H1_H1 ;  /* 0x30000016ff077230 */ /* 0x100fe20000004100 */
[----:B------:R-:W-:Y:S01]  /*92a0*/  FFMA.FTZ R12, R9, R3, R0 ;  /* 0x00000003090c7223 */ /* 0x000fe20000010000 */
[----:B------:R-:W-:Y:S02]  /*92b0*/  HADD2.F32 R0, -RZ, R22.H0_H0 ;  /* 0x20000016ff007230 */ /* 0x000fe40000004100 */
[----:B------:R-:W-:Y:S01]  /*92c0*/  HADD2.F32 R3, -RZ, R24.H0_H0 ;  /* 0x20000018ff037230 */ /* 0x000fe20000004100 */
[----:B------:R-:W-:-:S02]  /*92d0*/  FMUL.FTZ R9, R14, R7 ;  /* 0x000000070e097220 */ /* 0x000fc40000410000 */
[----:B------:R-:W-:Y:S02]  /*92e0*/  FMUL.FTZ R8, R15, R7 ;  /* 0x000000070f087220 */ /* 0x000fe40000410000 */
[-C--:B------:R-:W-:Y:S02]  /*92f0*/  FMUL.FTZ R7, R16, R0.reuse ;  /* 0x0000000010077220 */ /* 0x080fe40000410000 */
[----:B------:R-:W-:Y:S02]  /*9300*/  FMUL.FTZ R0, R17, R0 ;  /* 0x0000000011007220 */ /* 0x000fe40000410000 */
[-C--:B------:R-:W-:Y:S01]  /*9310*/  FFMA.FTZ R11, R15, R6.reuse, -R9 ;  /* 0x000000060f0b7223 */ /* 0x080fe20000010809 */
[----:B------:R-:W-:Y:S01]  /*9320*/  F2FP.PACK_AB R9, R12, R13 ;  /* 0x0000000d0c09723e */ /* 0x000fe200000000ff */
[----:B------:R-:W-:Y:S01]  /*9330*/  FFMA.FTZ R10, R14, R6, R8 ;  /* 0x000000060e0a7223 */ /* 0x000fe20000010008 */
[----:B------:R-:W-:Y:S01]  /*9340*/  F2FP.PACK_AB R8, R18, R19 ;  /* 0x000000131208723e */ /* 0x000fe200000000ff */
[----:B------:R-:W-:-:S02]  /*9350*/  FFMA.FTZ R7, R17, R3, -R7 ;  /* 0x0000000311077223 */ /* 0x000fc40000010807 */
[----:B------:R-:W-:Y:S01]  /*9360*/  FFMA.FTZ R0, R16, R3, R0 ;  /* 0x0000000310007223 */ /* 0x000fe20000010000 */
[----:B------:R-:W-:-:S04]  /*9370*/  F2FP.PACK_AB R10, R10, R11 ;  /* 0x0000000b0a0a723e */ /* 0x000fc800000000ff */
[----:B------:R-:W-:-:S05]  /*9380*/  F2FP.PACK_AB R11, R0, R7 ;  /* 0x00000007000b723e */ /* 0x000fca00000000ff */
[----:B------:R1:W-:Y:S02]  /*9390*/  STS.128 [R36+0x100], R8 ;  /* 0x0001000824007388 */ /* 0x0003e40000000c00 */
.L_x_112:
[----:B------:R-:W-:Y:S05]  /*93a0*/  BSYNC B0 ;  /* 0x0000000000007941 */ /* 0x000fea0003800000 */
.L_x_111:
[----:B------:R-:W-:-:S04]  /*93b0*/  IADD3 R0, R25, 0x20, RZ ;  /* 0x0000002019007810 */ /* 0x000fc80007ffe0ff */
[----:B------:R-:W-:-:S13]  /*93c0*/  ISETP.GE.AND P0, PT, R0, c[0x0][0x27c], PT ;  /* 0x00009f0000007a0c */ /* 0x000fda0003f06270 */
[----:B------:R-:W-:Y:S05]  /*93d0*/  @P0 BRA `(.L_x_110) ;  /* 0x0000026000000947 */ /* 0x000fea0003800000 */
[----:B-1----:R-:W1:Y:S01]  /*93e0*/  LDS.128 R8, [R36+0x4100] ;  /* 0x0041000024087984 */ /* 0x002e620000000c00 */
        /* <DEDUP_REMOVED lines=37> */
.L_x_110:
[----:B------:R-:W-:Y:S05]  /*9640*/  BSYNC B1 ;  /* 0x0000000000017941 */ /* 0x000fea0003800000 */
.L_x_109:
[----:B------:R-:W-:Y:S01]  /*9650*/  IADD3 R0, R45, 0x20, RZ ;  /* 0x000000202d007810 */ /* 0x000fe20007ffe0ff */
[----:B------:R-:W-:Y:S03]  /*9660*/  BSSY B1, `(.L_x_113) ;  /* 0x0000056000017945 */ /* 0x000fe60003800000 */
[----:B------:R-:W-:-:S13]  /*9670*/  ISETP.GE.AND P0, PT, R0, R21, PT ;  /* 0x000000150000720c */ /* 0x000fda0003f06270 */
[----:B------:R-:W-:Y:S05]  /*9680*/  @P0 BRA `(.L_x_114) ;  /* 0x0000053000000947 */ /* 0x000fea0003800000 */
[----:B------:R-:W-:Y:S01]  /*9690*/  ISETP.GE.AND P0, PT, R25, c[0x0][0x27c], PT ;  /* 0x00009f0019007a0c */ /* 0x000fe20003f06270 */
[----:B------:R-:W-:-:S12]  /*96a0*/  BSSY B0, `(.L_x_115) ;  /* 0x0000028000007945 */ /* 0x000fd80003800000 */
        /* <DEDUP_REMOVED lines=12> */
[C---:B------:R-:W-:Y:S01]  /*9770*/  FMUL.FTZ R11, R12.reuse, R8 ;  /* 0x000000080c0b7220 */ /* 0x040fe20000410000 */
[--C-:B------:R-:W-:Y:S01]  /*9780*/  HADD2.F32 R15, -RZ, R10.reuse.H0_H0 ;  /* 0x2000000aff0f7230 */ /* 0x100fe20000004100 */
[----:B------:R-:W-:Y:S01]  /*9790*/  FMUL.FTZ R12, R12, R13 ;  /* 0x0000000d0c0c7220 */ /* 0x000fe20000410000 */
[----:B------:R-:W-:Y:S01]  /*97a0*/  HADD2.F32 R14, -RZ, R10.H1_H1 ;  /* 0x3000000aff0e7230 */ /* 0x000fe20000004100 */
[----:B------:R-:W-:-:S02]  /*97b0*/  FMUL.FTZ R10, R0, R9 ;  /* 0x00000009000a7220 */ /* 0x000fc40000410000 */
[----:B------:R-:W-:Y:S02]  /*97c0*/  FMUL.FTZ R0, R0, R7 ;  /* 0x0000000700007220 */ /* 0x000fe40000410000 */
[C---:B------:R-:W-:Y:S02]  /*97d0*/  FFMA.FTZ R19, R6.reuse, R13, -R11 ;  /* 0x0000000d06137223 */ /* 0x040fe4000001080b */
[----:B------:R-:W-:Y:S01]  /*97e0*/  FFMA.FTZ R18, R6, R8, R12 ;  /* 0x0000000806127223 */ /* 0x000fe2000001000c */
[----:B------:R-:W-:Y:S01]  /*97f0*/  HADD2.F32 R6, -RZ, R24.H1_H1 ;  /* 0x30000018ff067230 */ /* 0x000fe20000004100 */
[C---:B------:R-:W-:Y:S01]  /*9800*/  FFMA.FTZ R13, R3.reuse, R7, -R10 ;  /* 0x00000007030d7223 */ /* 0x040fe2000001080a */
[--C-:B------:R-:W-:Y:S01]  /*9810*/  HADD2.F32 R7, -RZ, R22.reuse.H1_H1 ;  /* 0x30000016ff077230 */ /* 0x100fe20000004100 */
[----:B------:R-:W-:Y:S01]  /*9820*/  FFMA.FTZ R12, R3, R9, R0 ;  /* 0x00000009030c7223 */ /* 0x000fe20000010000 */
[----:B------:R-:W-:Y:S02]  /*9830*/  HADD2.F32 R0, -RZ, R22.H0_H0 ;  /* 0x20000016ff007230 */ /* 0x000fe40000004100 */
[----:B------:R-:W-:Y:S01]  /*9840*/  HADD2.F32 R3, -RZ, R24.H0_H0 ;  /* 0x20000018ff037230 */ /* 0x000fe20000004100 */
[----:B------:R-:W-:-:S02]  /*9850*/  FMUL.FTZ R9, R7, R14 ;  /* 0x0000000e07097220 */ /* 0x000fc40000410000 */
[----:B------:R-:W-:Y:S02]  /*9860*/  FMUL.FTZ R8, R7, R15 ;  /* 0x0000000f07087220 */ /* 0x000fe40000410000 */
[C---:B------:R-:W-:Y:S02]  /*9870*/  FMUL.FTZ R7, R0.reuse, R16 ;  /* 0x0000001000077220 */ /* 0x040fe40000410000 */
[----:B------:R-:W-:Y:S02]  /*9880*/  FMUL.FTZ R0, R0, R17 ;  /* 0x0000001100007220 */ /* 0x000fe40000410000 */
[----:B------:R-:W-:Y:S01]  /*9890*/  FFMA.FTZ R11, R6, R15, -R9 ;  /* 0x0000000f060b7223 */ /* 0x000fe20000010809 */
        /* <DEDUP_REMOVED lines=8> */
.L_x_116:
[----:B------:R-:W-:Y:S05]  /*9920*/  BSYNC B0 ;  /* 0x0000000000007941 */ /* 0x000fea0003800000 */
.L_x_115:
        /* <DEDUP_REMOVED lines=41> */
.L_x_114:
[----:B------:R-:W-:Y:S05]  /*9bc0*/  BSYNC B1 ;  /* 0x0000000000017941 */ /* 0x000fea0003800000 */
.L_x_113:
        /* <DEDUP_REMOVED lines=45> */
.L_x_120:
[----:B------:R-:W-:Y:S05]  /*9ea0*/  BSYNC B0 ;  /* 0x0000000000007941 */ /* 0x000fea0003800000 */
.L_x_119:
        /* <DEDUP_REMOVED lines=41> */
.L_x_118:
[----:B------:R-:W-:Y:S05]  /*a140*/  BSYNC B1 ;  /* 0x0000000000017941 */ /* 0x000fea0003800000 */
.L_x_117:
[----:B------:R-:W-:-:S04]  /*a150*/  IADD3 R0, R45, 0x60, RZ ;  /* 0x000000602d007810 */ /* 0x000fc80007ffe0ff */
        /* <DEDUP_REMOVED lines=43> */
.L_x_123:
[----:B------:R-:W-:Y:S05]  /*a410*/  BSYNC B0 ;  /* 0x0000000000007941 */ /* 0x000fea0003800000 */
.L_x_122:
        /* <DEDUP_REMOVED lines=40> */
[----:B------:R1:W-:Y:S01]  /*a6a0*/  STS.128 [R36+0x7100], R8 ;  /* 0x0071000824007388 */ /* 0x0003e20000000c00 */
[----:B------:R-:W-:Y:S05]  /*a6b0*/  BRA `(.L_x_121) ;  /* 0x00001ba000007947 */ /* 0x000fea0003800000 */
.L_x_106:
[----:B------:R-:W-:Y:S01]  /*a6c0*/  BSSY B0, `(.L_x_124) ;  /* 0x0000011000007945 */ /* 0x000fe20003800000 */
[----:B------:R-:W-:Y:S01]  /*a6d0*/  CS2R R8, SRZ ;  /* 0x0000000000087805 */ /* 0x000fe2000001ff00 */
[----:B------:R-:W-:Y:S01]  /*a6e0*/  CS2R R14, SRZ ;  /* 0x00000000000e7805 */ /* 0x000fe2000001ff00 */
[----:B------:R-:W-:Y:S01]  /*a6f0*/  CS2R R12, SRZ ;  /* 0x00000000000c7805 */ /* 0x000fe2000001ff00 */
[----:B------:R-:W-:Y:S01]  /*a700*/  CS2R R10, SRZ ;  /* 0x00000000000a7805 */ /* 0x000fe2000001ff00 */
[----:B------:R-:W-:Y:S05]  /*a710*/  @P5 BRA `(.L_x_125) ;  /* 0x000000b000005947 */ /* 0x000fea0003800000 */
[C---:B------:R-:W-:Y:S01]  /*a720*/  ISETP.GE.AND P0, PT, R24.reuse, c[0x0][0x27c], PT ;  /* 0x00009f0018007a0c */ /* 0x040fe20003f06270 */
[C---:B------:R-:W-:Y:S01]  /*a730*/  IMAD.SHL.U32 R6, R24.reuse, 0x2, RZ ;  /* 0x0000000218067824 */ /* 0x040fe200078e00ff */
[----:B------:R-:W-:Y:S01]  /*a740*/  SHF.L.U64.HI R0, R24, 0x1, R25 ;  /* 0x0000000118007819 */ /* 0x000fe20000010219 */
[----:B------:R-:W-:-:S03]  /*a750*/  CS2R R8, SRZ ;  /* 0x0000000000087805 */ /* 0x000fc6000001ff00 */
[C---:B------:R-:W-:Y:S02]  /*a760*/  IADD3 R18, P2, R6.reuse, R18, RZ ;  /* 0x0000001206127210 */ /* 0x040fe40007f5e0ff */
[----:B------:R-:W-:-:S03]  /*a770*/  IADD3 R6, P1, R6, R16, RZ ;  /* 0x0000001006067210 */ /* 0x000fc60007f3e0ff */
[C---:B------:R-:W-:Y:S02]  /*a780*/  IMAD.X R19, R0.reuse, 0x1, R19, P2 ;  /* 0x0000000100137824 */ /* 0x040fe400010e0613 */
[----:B------:R-:W-:Y:S01]  /*a790*/  IMAD.X R7, R0, 0x1, R17, P1 ;  /* 0x0000000100077824 */ /* 0x000fe200008e0611 */
[----:B------:R-:W-:Y:S05]  /*a7a0*/  @P0 BRA `(.L_x_125) ;  /* 0x0000002000000947 */ /* 0x000fea0003800000 */
[----:B------:R1:W5:Y:S04]  /*a7b0*/  LD.E.128 R8, [R18.64] ;  /* 0x0000000812087980 */ /* 0x000368000c101d00 */
[----:B------:R1:W5:Y:S02]  /*a7c0*/  LD.E.128 R12, [R6.64] ;  /* 0x00000008060c7980 */ /* 0x000364000c101d00 */
.L_x_125:
[----:B------:R-:W-:Y:S05]  /*a7d0*/  BSYNC B0 ;  /* 0x0000000000007941 */ /* 0x000fea0003800000 */
.L_x_124:
[----:B------:R-:W-:Y:S01]  /*a7e0*/  IMAD R3, R212, -0x80, R27 ;  /* 0xffffff80d4037824 */ /* 0x000fe200078e021b */
[----:B------:R-:W-:Y:S01]  /*a7f0*/  ISETP.GE.AND P0, PT, R24, c[0x0][0x27c], PT ;  /* 0x00009f0018007a0c */ /* 0x000fe20003f06270 */
[----:B-----5:R-:W-:Y:S01]  /*a800*/  IMAD.MOV.U32 R26, RZ, RZ, R8 ;  /* 0x000000ffff1a7224 */ /* 0x020fe200078e0008 */
[--C-:B------:R-:W-:Y:S01]  /*a810*/  SHF.R.U64 R22, R8, 0x10, R9.reuse ;  /* 0x0000001008167819 */ /* 0x100fe20000001209 */
[--C-:B------:R-:W-:Y:S01]  /*a820*/  IMAD.MOV.U32 R23, RZ, RZ, R9.reuse ;  /* 0x000000ffff177224 */ /* 0x100fe200078e0009 */
[----:B------:R-:W-:Y:S01]  /*a830*/  IMNMX R46, R3, 0x80, PT ;  /* 0x00000080032e7817 */ /* 0x000fe20003800200 */
[----:B------:R-:W-:Y:S01]  /*a840*/  IMAD.MOV.U32 R21, RZ, RZ, R10 ;  /* 0x000000ffff157224 */ /* 0x000fe200078e000a */
[----:B-1----:R-:W-:Y:S01]  /*a850*/  SHF.R.U32.HI R19, RZ, 0x10, R9 ;  /* 0x00000010ff137819 */ /* 0x002fe20000011609 */
[--C-:B------:R-:W-:Y:S01]  /*a860*/  IMAD.MOV.U32 R20, RZ, RZ, R11.reuse ;  /* 0x000000ffff147224 */ /* 0x100fe200078e000b */
[----:B------:R-:W-:Y:S01]  /*a870*/  ISETP.GE.OR P1, PT, R45, R46, P0 ;  /* 0x0000002e2d00720c */ /* 0x000fe20000726670 */
[----:B------:R-:W-:Y:S01]  /*a880*/  IMAD.MOV.U32 R17, RZ, RZ, R12 ;  /* 0x000000ffff117224 */ /* 0x000fe200078e000c */
[----:B------:R-:W-:Y:S01]  /*a890*/  SHF.R.U64 R18, R10, 0x10, R11 ;  /* 0x000000100a127819 */ /* 0x000fe2000000120b */
[----:B------:R-:W-:Y:S01]  /*a8a0*/  IMAD.MOV.U32 R16, RZ, RZ, R13 ;  /* 0x000000ffff107224 */ /* 0x000fe200078e000d */
[----:B------:R-:W-:Y:S01]  /*a8b0*/  SHF.R.U32.HI R11, RZ, 0x10, R11 ;  /* 0x00000010ff0b7819 */ /* 0x000fe2000001160b */
[----:B------:R-:W-:Y:S01]  /*a8c0*/  IMAD.MOV.U32 R9, RZ, RZ, R14 ;  /* 0x000000ffff097224 */ /* 0x000fe200078e000e */
[----:B------:R-:W-:Y:S01]  /*a8d0*/  SHF.R.U64 R10, R12, 0x10, R13 ;  /* 0x000000100c0a7819 */ /* 0x000fe2000000120d */
        /* <DEDUP_REMOVED lines=12> */
[----:B------:R-:W-:Y:S02]  /*a9a0*/  PRMT R47, R17, 0x5410, R10 ;  /* 0x00005410112f7816 */ /* 0x000fe4000000000a */
[----:B------:R-:W-:Y:S01]  /*a9b0*/  PRMT R48, R16, 0x5410, R7 ;  /* 0x0000541010307816 */ /* 0x000fe20000000007 */
[----:B------:R-:W-:Y:S06]  /*a9c0*/  BAR.SYNC.DEFER_BLOCKING 0x0 ;  /* 0x0000000000007b1d */ /* 0x000fec0000010000 */
[----:B------:R-:W-:Y:S05]  /*a9d0*/  @P1 BRA `(.L_x_127) ;  /* 0x0000057000001947 */ /* 0x000fea0003800000 */
[----:B------:R-:W-:Y:S01]  /*a9e0*/  MOV R0, c[0x0][0x27c] ;  /* 0x00009f0000007a02 */ /* 0x000fe20000000f00 */
[----:B------:R-:W1:Y:S01]  /*a9f0*/  LDS.128 R12, [R36+0x100] ;  /* 0x00010000240c7984 */ /* 0x000e620000000c00 */
[----:B------:R-:W-:-:S02]  /*aa00*/  HADD2.F32 R7, -RZ, R47.H0_H0 ;  /* 0x2000002fff077230 */ /* 0x000fc40000004100 */
[----:B------:R-:W-:Y:S01]  /*aa10*/  LEA.HI R0, R0, R64, RZ, 0x1d ;  /* 0x0000004000007211 */ /* 0x000fe200078fe8ff */
[----:B------:R-:W-:Y:S02]  /*aa20*/  HADD2.F32 R19, -RZ, R49.H0_H0 ;  /* 0x20000031ff137230 */ /* 0x000fe40000004100 */
[----:B------:R-:W-:Y:S01]  /*aa30*/  HADD2.F32 R17, -RZ, R50.H1_H1 ;  /* 0x30000032ff117230 */ /* 0x000fe20000004100 */
[----:B------:R-:W-:Y:S01]  /*aa40*/  SHF.R.S32.HI R6, RZ, 0x1f, R0 ;  /* 0x0000001fff067819 */ /* 0x000fe20000011400 */
[----:B------:R-:W-:Y:S01]  /*aa50*/  HADD2.F32 R18, -RZ, R51.H0_H0 ;  /* 0x20000033ff127230 */ /* 0x000fe20000004100 */
[----:B------:R-:W-:Y:S02]  /*aa60*/  SHF.L.U32 R3, R0, 0x3, RZ ;  /* 0x0000000300037819 */ /* 0x000fe400000006ff */
[----:B------:R-:W-:Y:S01]  /*aa70*/  LEA.HI R0, R6, R0, RZ, 0x3 ;  /* 0x0000000006007211 */ /* 0x000fe200078f18ff */
[----:B------:R-:W-:Y:S01]  /*aa80*/  HADD2.F32 R6, -RZ, R48.H0_H0 ;  /* 0x20000030ff067230 */ /* 0x000fe20000004100 */
[----:B------:R-:W-:-:S02]  /*aa90*/  LOP3.LUT R3, R28, 0x38, R3, 0xf8, !PT ;  /* 0x000000381c037812 */ /* 0x000fc400078ef803 */
[----:B------:R-:W-:Y:S02]  /*aaa0*/  SHF.L.U32 R0, R0, 0xa, RZ ;  /* 0x0000000a00007819 */ /* 0x000fe400000006ff */
[----:B------:R-:W-:Y:S02]  /*aab0*/  LOP3.LUT R3, R3, R30, RZ, 0x3c, !PT ;  /* 0x0000001e03037212 */ /* 0x000fe400078e3cff */
[----:B------:R-:W-:-:S04]  /*aac0*/  LOP3.LUT R0, R0, 0x7fffe000, RZ, 0xc0, !PT ;  /* 0x7fffe00000007812 */ /* 0x000fc800078ec0ff */
[----:B------:R-:W-:-:S04]  /*aad0*/  IADD3 R0, R3, R0, R29 ;  /* 0x0000000003007210 */ /* 0x000fc80007ffe01d */
[----:B------:R-:W-:Y:S01]  /*aae0*/  SHF.L.U32 R37, R0, 0x1, RZ ;  /* 0x0000000100257819 */ /* 0x000fe200000006ff */
[----:B------:R-:W-:-:S04]  /*aaf0*/  HADD2.F32 R0, -RZ, R47.H1_H1 ;  /* 0x3000002fff007230 */ /* 0x000fc80000004100 */
[----:B------:R-:W3:Y:S01]  /*ab00*/  LDS.128 R8, [R37+0x100] ;  /* 0x0001000025087984 */ /* 0x000ee20000000c00 */
[--C-:B-1----:R-:W-:Y:S02]  /*ab10*/  HADD2.F32 R23, -RZ, R12.reuse.H0_H0 ;  /* 0x2000000cff177230 */ /* 0x102fe40000004100 */
[----:B------:R-:W-:Y:S02]  /*ab20*/  HADD2.F32 R22, -RZ, R12.H1_H1 ;  /* 0x3000000cff167230 */ /* 0x000fe40000004100 */
[--C-:B------:R-:W-:Y:S01]  /*ab30*/  HADD2.F32 R27, -RZ, R13.reuse.H0_H0 ;  /* 0x2000000dff1b7230 */ /* 0x100fe20000004100 */
[----:B------:R-:W-:Y:S01]  /*ab40*/  FMUL.FTZ R3, R23, R7 ;  /* 0x0000000717037220 */ /* 0x000fe20000410000 */
[----:B------:R-:W-:Y:S02]  /*ab50*/  HADD2.F32 R26, -RZ, R13.H1_H1 ;  /* 0x3000000dff1a7230 */ /* 0x000fe40000004100 */
[--C-:B------:R-:W-:Y:S02]  /*ab60*/  HADD2.F32 R29, -RZ, R14.reuse.H0_H0 ;  /* 0x2000000eff1d7230 */ /* 0x100fe40000004100 */
[----:B------:R-:W-:-:S02]  /*ab70*/  HADD2.F32 R28, -RZ, R14.H1_H1 ;  /* 0x3000000eff1c7230 */ /* 0x000fc40000004100 */
[--C-:B------:R-:W-:Y:S02]  /*ab80*/  HADD2.F32 R31, -RZ, R15.reuse.H0_H0 ;  /* 0x2000000fff1f7230 */ /* 0x100fe40000004100 */
[----:B------:R-:W-:Y:S02]  /*ab90*/  HADD2.F32 R30, -RZ, R15.H1_H1 ;  /* 0x3000000fff1e7230 */ /* 0x000fe40000004100 */
[--C-:B---3--:R-:W-:Y:S02]  /*aba0*/  HADD2.F32 R12, -RZ, R8.reuse.H0_H0 ;  /* 0x20000008ff0c7230 */ /* 0x108fe40000004100 */
[----:B------:R-:W-:Y:S02]  /*abb0*/  HADD2.F32 R8, -RZ, R8.H1_H1 ;  /* 0x30000008ff087230 */ /* 0x000fe40000004100 */
[----:B------:R-:W-:Y:S01]  /*abc0*/  HADD2.F32 R13, -RZ, R9.H0_H0 ;  /* 0x20000009ff0d7230 */ /* 0x000fe20000004100 */
[----:B------:R-:W-:Y:S01]  /*abd0*/  FFMA.FTZ R43, R12, R19, R3 ;  /* 0x000000130c2b7223 */ /* 0x000fe20000010003 */
[--C-:B------:R-:W-:Y:S01]  /*abe0*/  HADD2.F32 R14, -RZ, R10.reuse.H0_H0 ;  /* 0x2000000aff0e7230 */ /* 0x100fe20000004100 */
[-C--:B------:R-:W-:Y:S01]  /*abf0*/  FMUL.FTZ R3, R22, R0.reuse ;  /* 0x0000000016037220 */ /* 0x080fe20000410000 */
[----:B------:R-:W-:Y:S01]  /*ac00*/  HADD2.F32 R16, -RZ, R10.H1_H1 ;  /* 0x3000000aff107230 */ /* 0x000fe20000004100 */
[----:B------:R-:W-:Y:S01]  /*ac10*/  FMUL.FTZ R39, R8, R0 ;  /* 0x0000000008277220 */ /* 0x000fe20000410000 */
[----:B------:R-:W-:Y:S01]  /*ac20*/  HADD2.F32 R0, -RZ, R49.H1_H1 ;  /* 0x30000031ff007230 */ /* 0x000fe20000004100 */
[----:B------:R-:W-:Y:S01]  /*ac30*/  FMUL.FTZ R40, R12, R7 ;  /* 0x000000070c287220 */ /* 0x000fe20000410000 */
[----:B------:R-:W-:Y:S01]  /*ac40*/  HADD2.F32 R15, -RZ, R9.H1_H1 ;  /* 0x30000009ff0f7230 */ /* 0x000fe20000004100 */
[-C--:B------:R-:W-:Y:S01]  /*ac50*/  FMUL.FTZ R7, R27, R6.reuse ;  /* 0x000000061b077220 */ /* 0x080fe20000410000 */
[----:B------:R-:W-:Y:S01]  /*ac60*/  HADD2.F32 R10, -RZ, R52.H1_H1 ;  /* 0x30000034ff0a7230 */ /* 0x000fe20000004100 */
[----:B------:R-:W-:Y:S01]  /*ac70*/  FFMA.FTZ R42, R8, R17, R3 ;  /* 0x00000011082a7223 */ /* 0x000fe20000010003 */
[----:B------:R-:W-:Y:S01]  /*ac80*/  HADD2.F32 R3, -RZ, R48.H1_H1 ;  /* 0x30000030ff037230 */ /* 0x000fe20000004100 */
[----:B------:R-:W-:Y:S01]  /*ac90*/  FMUL.FTZ R35, R13, R6 ;  /* 0x000000060d237220 */ /* 0x000fe20000410000 */
[----:B------:R-:W-:Y:S01]  /*aca0*/  HADD2.F32 R9, -RZ, R50.H0_H0 ;  /* 0x20000032ff097230 */ /* 0x000fe20000004100 */
[----:B------:R-:W-:Y:S01]  /*acb0*/  FMUL.FTZ R6, R29, R0 ;  /* 0x000000001d067220 */ /* 0x000fe20000410000 */
[--C-:B------:R-:W-:Y:S01]  /*acc0*/  HADD2.F32 R21, -RZ, R11.reuse.H0_H0 ;  /* 0x2000000bff157230 */ /* 0x100fe20000004100 */
[----:B------:R-:W-:Y:S01]  /*acd0*/  FFMA.FTZ R41, R13, R18, R7 ;  /* 0x000000120d297223 */ /* 0x000fe20000010007 */
[----:B------:R-:W-:Y:S01]  /*ace0*/  HADD2.F32 R20, -RZ, R11.H1_H1 ;  /* 0x3000000bff147230 */ /* 0x000fe20000004100 */
[----:B------:R-:W-:Y:S01]  /*acf0*/  FFMA.FTZ R34, R14, R10, R6 ;  /* 0x0000000a0e227223 */ /* 0x000fe20000010006 */
[--C-:B------:R-:W-:Y:S01]  /*ad00*/  HADD2.F32 R8, -RZ, R53.reuse.H1_H1 ;  /* 0x30000035ff087230 */ /* 0x100fe20000004100 */
[-C--:B------:R-:W-:Y:S01]  /*ad10*/  FMUL.FTZ R7, R26, R3.reuse ;  /* 0x000000031a077220 */ /* 0x080fe20000410000 */
[----:B------:R-:W-:Y:S01]  /*ad20*/  HADD2.F32 R11, -RZ, R52.H0_H0 ;  /* 0x20000034ff0b7230 */ /* 0x000fe20000004100 */
[----:B------:R-:W-:Y:S01]  /*ad30*/  FMUL.FTZ R13, R15, R3 ;  /* 0x000000030f0d7220 */ /* 0x000fe20000410000 */
[----:B------:R-:W-:Y:S01]  /*ad40*/  HADD2.F32 R3, -RZ, R53.H0_H0 ;  /* 0x20000035ff037230 */ /* 0x000fe20000004100 */
[----:B--2---:R-:W-:Y:S01]  /*ad50*/  FMUL.FTZ R32, R14, R0 ;  /* 0x000000000e207220 */ /* 0x004fe20000410000 */
[----:B------:R-:W-:Y:S01]  /*ad60*/  HADD2.F32 R0, -RZ, R51.H1_H1 ;  /* 0x30000033ff007230 */ /* 0x000fe20000004100 */
[----:B------:R-:W-:-:S02]  /*ad70*/  FMUL.FTZ R6, R28, R9 ;  /* 0x000000091c067220 */ /* 0x000fc40000410000 */
[----:B------:R-:W-:Y:S01]  /*ad80*/  FFMA.FTZ R38, R15, R11, R7 ;  /* 0x0000000b0f267223 */ /* 0x000fe20000010007 */
[--C-:B------:R-:W-:Y:S01]  /*ad90*/  HADD2.F32 R7, -RZ, R54.reuse.H1_H1 ;  /* 0x30000036ff077230 */ /* 0x100fe20000004100 */
[C---:B------:R-:W-:Y:S01]  /*ada0*/  FFMA.FTZ R33, R16.reuse, R8, R6 ;  /* 0x0000000810217223 */ /* 0x040fe20000010006 */
[----:B------:R-:W-:Y:S01]  /*adb0*/  HADD2.F32 R6, -RZ, R54.H0_H0 ;  /* 0x20000036ff067230 */ /* 0x000fe20000004100 */
[----:B------:R-:W-:Y:S02]  /*adc0*/  FMUL.FTZ R14, R16, R9 ;  /* 0x00000009100e7220 */ /* 0x000fe40000410000 */
[-C--:B------:R-:W-:Y:S02]  /*add0*/  FMUL.FTZ R9, R31, R3.reuse ;  /* 0x000000031f097220 */ /* 0x080fe40000410000 */
[----:B------:R-:W-:Y:S02]  /*ade0*/  FMUL.FTZ R12, R30, R0 ;  /* 0x000000001e0c7220 */ /* 0x000fe40000410000 */
[----:B------:R-:W-:-:S02]  /*adf0*/  FMUL.FTZ R3, R21, R3 ;  /* 0x0000000315037220 */ /* 0x000fc40000410000 */
[C---:B------:R-:W-:Y:S02]  /*ae00*/  FMUL.FTZ R0, R20.reuse, R0 ;  /* 0x0000000014007220 */ /* 0x040fe40000410000 */
[----:B------:R-:W-:Y:S02]  /*ae10*/  FFMA.FTZ R20, R20, R6, R12 ;  /* 0x0000000614147223 */ /* 0x000fe4000001000c */
[----:B------:R-:W-:Y:S02]  /*ae20*/  FFMA.FTZ R15, R27, R18, -R35 ;  /* 0x000000121b0f7223 */ /* 0x000fe40000010823 */
[----:B------:R-:W-:Y:S02]  /*ae30*/  FFMA.FTZ R13, R26, R11, -R13 ;  /* 0x0000000b1a0d7223 */ /* 0x000fe4000001080d */
[----:B------:R-:W-:Y:S02]  /*ae40*/  FFMA.FTZ R16, R23, R19, -R40 ;  /* 0x0000001317107223 */ /* 0x000fe40000010828 */
[----:B------:R-:W-:Y:S01]  /*ae50*/  FFMA.FTZ R12, R22, R17, -R39 ;  /* 0x00000011160c7223 */ /* 0x000fe20000010827 */
[----:B------:R-:W-:Y:S01]  /*ae60*/  F2FP.PACK_AB R13, R13, R15 ;  /* 0x0000000f0d0d723e */ /* 0x000fe200000000ff */
        /* <DEDUP_REMOVED lines=8> */
[----:B------:R-:W-:Y:S01]  /*aef0*/  FFMA.FTZ R21, R21, R7, R9 ;  /* 0x0000000715157223 */ /* 0x000fe20000010009 */
[----:B------:R-:W-:-:S02]  /*af00*/  F2FP.PACK_AB R9, R38, R41 ;  /* 0x000000292609723e */ /* 0x000fc400000000ff */
[----:B------:R-:W-:Y:S02]  /*af10*/  F2FP.PACK_AB R15, R0, R3 ;  /* 0x00000003000f723e */ /* 0x000fe400000000ff */
[----:B------:R-:W-:-:S03]  /*af20*/  F2FP.PACK_AB R11, R20, R21 ;  /* 0x00000015140b723e */ /* 0x000fc600000000ff */
[----:B------:R1:W-:Y:S04]  /*af30*/  STS.128 [R36+0x100], R12 ;  /* 0x0001000c24007388 */ /* 0x0003e80000000c00 */
[----:B------:R1:W-:Y:S02]  /*af40*/  STS.128 [R37+0x100], R8 ;  /* 0x0001000825007388 */ /* 0x0003e40000000c00 */
.L_x_127:
[----:B------:R-:W-:Y:S05]  /*af50*/  BSYNC B0 ;  /* 0x0000000000007941 */ /* 0x000fea0003800000 */
.L_x_126:
[----:B------:R-:W-:Y:S01]  /*af60*/  IADD3 R3, R45, 0x20, RZ ;  /* 0x000000202d037810 */ /* 0x000fe20007ffe0ff */
[----:B------:R-:W-:Y:S03]  /*af70*/  BSSY B0, `(.L_x_128) ;  /* 0x0000064000007945 */ /* 0x000fe60003800000 */
[----:B------:R-:W-:-:S13]  /*af80*/  ISETP.GE.OR P1, PT, R3, R46, P0 ;  /* 0x0000002e0300720c */ /* 0x000fda0000726670 */
[----:B------:R-:W-:Y:S05]  /*af90*/  @P1 BRA `(.L_x_129) ;  /* 0x0000061000001947 */ /* 0x000fea0003800000 */
[----:B------:R-:W-:Y:S01]  /*afa0*/  MOV R7, c[0x0][0x27c] ;  /* 0x00009f0000077a02 */ /* 0x000fe20000000f00 */
[----:B------:R-:W-:Y:S01]  /*afb0*/  HADD2.F32 R18, -RZ, R49.H0_H0 ;  /* 0x20000031ff127230 */ /* 0x000fe20000004100 */
[----:B------:R-:W-:Y:S01]  /*afc0*/  SHF.R.S32.HI R0, RZ, 0x1f, R3 ;  /* 0x0000001fff007819 */ /* 0x000fe20000011403 */
[----:B------:R-:W-:Y:S01]  /*afd0*/  HADD2.F32 R17, -RZ, R51.H0_H0 ;  /* 0x20000033ff117230 */ /* 0x000fe20000004100 */
[----:B------:R-:W-:Y:S02]  /*afe0*/  LEA.HI R7, R7, R64, RZ, 0x1d ;  /* 0x0000004007077211 */ /* 0x000fe400078fe8ff */
[----:B------:R-:W-:Y:S02]  /*aff0*/  SHF.L.U32 R6, R3, 0x6, RZ ;  /* 0x0000000603067819 */ /* 0x000fe400000006ff */
[----:B------:R-:W-:Y:S02]  /*b000*/  LEA.HI R3, R0, R3, RZ, 0x3 ;  /* 0x0000000300037211 */ /* 0x000fe400078f18ff */
[----:B-1----:R-:W-:-:S02]  /*b010*/  SHF.R.S32.HI R10, RZ, 0x1f, R7 ;  /* 0x0000001fff0a7819 */ /* 0x002fc40000011407 */
[----:B------:R-:W-:Y:S02]  /*b020*/  LOP3.LUT R0, R6, 0x1c0, RZ, 0xc0, !PT ;  /* 0x000001c006007812 */ /* 0x000fe400078ec0ff */
[----:B------:R-:W-:Y:S02]  /*b030*/  SHF.L.U32 R6, R3, 0x6, RZ ;  /* 0x0000000603067819 */ /* 0x000fe400000006ff */
[----:B------:R-:W-:Y:S02]  /*b040*/  SHF.L.U32 R8, R7, 0x3, RZ ;  /* 0x0000000307087819 */ /* 0x000fe400000006ff */
[----:B------:R-:W-:Y:S02]  /*b050*/  LEA.HI R7, R10, R7, RZ, 0x3 ;  /* 0x000000070a077211 */ /* 0x000fe400078f18ff */
[----:B------:R-:W-:Y:S02]  /*b060*/  LOP3.LUT R9, R0, 0x38, R24, 0xf8, !PT ;  /* 0x0000003800097812 */ /* 0x000fe400078ef818 */
[----:B------:R-:W-:-:S02]  /*b070*/  SHF.R.U32.HI R3, RZ, 0x3, R0 ;  /* 0x00000003ff037819 */ /* 0x000fc40000011600 */
[----:B------:R-:W-:Y:S02]  /*b080*/  LOP3.LUT R6, R6, 0xfffffe00, RZ, 0xc0, !PT ;  /* 0xfffffe0006067812 */ /* 0x000fe400078ec0ff */
[----:B------:R-:W-:Y:S02]  /*b090*/  LOP3.LUT R8, R0, 0x38, R8, 0xf8, !PT ;  /* 0x0000003800087812 */ /* 0x000fe400078ef808 */
[----:B------:R-:W-:Y:S01]  /*b0a0*/  SHF.L.U32 R0, R7, 0xa, RZ ;  /* 0x0000000a07007819 */ /* 0x000fe200000006ff */
[----:B------:R-:W-:Y:S01]  /*b0b0*/  HADD2.F32 R7, -RZ, R48.H0_H0 ;  /* 0x20000030ff077230 */ /* 0x000fe20000004100 */
[----:B------:R-:W-:Y:S02]  /*b0c0*/  LOP3.LUT R9, R6, R9, R3, 0xf6, !PT ;  /* 0x0000000906097212 */ /* 0x000fe400078ef603 */
[----:B------:R-:W-:Y:S02]  /*b0d0*/  LOP3.LUT R3, R8, R3, RZ, 0x3c, !PT ;  /* 0x0000000308037212 */ /* 0x000fe400078e3cff */
[----:B------:R-:W-:-:S02]  /*b0e0*/  LOP3.LUT R0, R0, 0x7fffe000, RZ, 0xc0, !PT ;  /* 0x7fffe00000007812 */ /* 0x000fc400078ec0ff */
[----:B------:R-:W-:Y:S02]  /*b0f0*/  SHF.L.U32 R41, R9, 0x1, RZ ;  /* 0x0000000109297819 */ /* 0x000fe400000006ff */
[----:B------:R-:W-:Y:S01]  /*b100*/  IADD3 R0, R3, R0, R6 ;  /* 0x0000000003007210 */ /* 0x000fe20007ffe006 */
[--C-:B------:R-:W-:Y:S02]  /*b110*/  HADD2.F32 R3, -RZ, R47.reuse.H0_H0 ;  /* 0x2000002fff037230 */ /* 0x100fe40000004100 */
[----:B------:R-:W1:Y:S01]  /*b120*/  LDS.128 R8, [R41+0x100] ;  /* 0x0001000029087984 */ /* 0x000e620000000c00 */
[----:B------:R-:W-:Y:S01]  /*b130*/  SHF.L.U32 R37, R0, 0x1, RZ ;  /* 0x0000000100257819 */ /* 0x000fe200000006ff */
[----:B------:R-:W-:-:S04]  /*b140*/  HADD2.F32 R0, -RZ, R47.H1_H1 ;  /* 0x3000002fff007230 */ /* 0x000fc80000004100 */
[----:B------:R-:W3:Y:S01]  /*b150*/  LDS.128 R12, [R37+0x100] ;  /* 0x00010000250c7984 */ /* 0x000ee20000000c00 */
[--C-:B-1----:R-:W-:Y:S02]  /*b160*/  HADD2.F32 R23, -RZ, R8.reuse.H0_H0 ;  /* 0x20000008ff177230 */ /* 0x102fe40000004100 */
[----:B------:R-:W-:Y:S02]  /*b170*/  HADD2.F32 R22, -RZ, R8.H1_H1 ;  /* 0x30000008ff167230 */ /* 0x000fe40000004100 */
[----:B------:R-:W-:Y:S01]  /*b180*/  HADD2.F32 R27, -RZ, R9.H0_H0 ;  /* 0x20000009ff1b7230 */ /* 0x000fe20000004100 */
[C---:B------:R-:W-:Y:S01]  /*b190*/  FMUL.FTZ R8, R3.reuse, R23 ;  /* 0x0000001703087220 */ /* 0x040fe20000410000 */
[--C-:B---3--:R-:W-:Y:S02]  /*b1a0*/  HADD2.F32 R6, -RZ, R12.reuse.H0_H0 ;  /* 0x2000000cff067230 */ /* 0x108fe40000004100 */
[--C-:B------:R-:W-:Y:S02]  /*b1b0*/  HADD2.F32 R20, -RZ, R15.reuse.H0_H0 ;  /* 0x2000000fff147230 */ /* 0x100fe40000004100 */
[----:B------:R-:W-:Y:S01]  /*b1c0*/  HADD2.F32 R19, -RZ, R15.H1_H1 ;  /* 0x3000000fff137230 */ /* 0x000fe20000004100 */
[----:B------:R-:W-:Y:S01]  /*b1d0*/  FMUL.FTZ R40, R3, R6 ;  /* 0x0000000603287220 */ /* 0x000fe20000410000 */
[----:B------:R-:W-:Y:S01]  /*b1e0*/  HADD2.F32 R12, -RZ, R12.H1_H1 ;  /* 0x3000000cff0c7230 */ /* 0x000fe20000004100 */
[----:B------:R-:W-:Y:S01]  /*b1f0*/  FMUL.FTZ R3, R0, R22 ;  /* 0x0000001600037220 */ /* 0x000fe20000410000 */
[----:B------:R-:W-:Y:S01]  /*b200*/  HADD2.F32 R15, -RZ, R50.H1_H1 ;  /* 0x30000032ff0f7230 */ /* 0x000fe20000004100 */
[----:B------:R-:W-:Y:S01]  /*b210*/  FFMA.FTZ R44, R18, R6, R8 ;  /* 0x00000006122c7223 */ /* 0x000fe20000010008 */
[----:B------:R-:W-:Y:S01]  /*b220*/  HADD2.F32 R26, -RZ, R9.H1_H1 ;  /* 0x30000009ff1a7230 */ /* 0x000fe20000004100 */
[-C--:B------:R-:W-:Y:S01]  /*b230*/  FMUL.FTZ R39, R0, R12.reuse ;  /* 0x0000000c00277220 */ /* 0x080fe20000410000 */
[----:B------:R-:W-:Y:S01]  /*b240*/  HADD2.F32 R9, -RZ, R13.H0_H0 ;  /* 0x2000000dff097230 */ /* 0x000fe20000004100 */
[----:B------:R-:W-:Y:S01]  /*b250*/  FFMA.FTZ R43, R15, R12, R3 ;  /* 0x0000000c0f2b7223 */ /* 0x000fe20000010003 */
[----:B------:R-:W-:Y:S01]  /*b260*/  HADD2.F32 R3, -RZ, R48.H1_H1 ;  /* 0x30000030ff037230 */ /* 0x000fe20000004100 */
[C---:B------:R-:W-:Y:S01]  /*b270*/  FMUL.FTZ R6, R7.reuse, R27 ;  /* 0x0000001b07067220 */ /* 0x040fe20000410000 */
[----:B------:R-:W-:Y:S01]  /*b280*/  HADD2.F32 R29, -RZ, R10.H0_H0 ;  /* 0x2000000aff1d7230 */ /* 0x000fe20000004100 */
[-C--:B------:R-:W-:Y:S01]  /*b290*/  FMUL.FTZ R36, R7, R9.reuse ;  /* 0x0000000907247220 */ /* 0x080fe20000410000 */
[----:B------:R-:W-:Y:S01]  /*b2a0*/  HADD2.F32 R0, -RZ, R49.H1_H1 ;  /* 0x30000031ff007230 */ /* 0x000fe20000004100 */
[----:B------:R-:W-:Y:S01]  /*b2b0*/  FFMA.FTZ R42, R17, R9, R6 ;  /* 0x00000009112a7223 */ /* 0x000fe20000010006 */
[----:B------:R-:W-:Y:S01]  /*b2c0*/  HADD2.F32 R16, -RZ, R13.H1_H1 ;  /* 0x3000000dff107230 */ /* 0x000fe20000004100 */
[C---:B------:R-:W-:Y:S01]  /*b2d0*/  FMUL.FTZ R8, R3.reuse, R26 ;  /* 0x0000001a03087220 */ /* 0x040fe20000410000 */
[--C-:B------:R-:W-:Y:S01]  /*b2e0*/  HADD2.F32 R31, -RZ, R11.reuse.H0_H0 ;  /* 0x2000000bff1f7230 */ /* 0x100fe20000004100 */
[----:B------:R-:W-:Y:S01]  /*b2f0*/  FMUL.FTZ R7, R0, R29 ;  /* 0x0000001d00077220 */ /* 0x000fe20000410000 */
[----:B------:R-:W-:Y:S01]  /*b300*/  HADD2.F32 R30, -RZ, R11.H1_H1 ;  /* 0x3000000bff1e7230 */ /* 0x000fe20000004100 */
[----:B------:R-:W-:Y:S01]  /*b310*/  FMUL.FTZ R34, R3, R16 ;  /* 0x0000001003227220 */ /* 0x000fe20000410000 */
[----:B------:R-:W-:-:S02]  /*b320*/  HADD2.F32 R13, -RZ, R14.H0_H0 ;  /* 0x2000000eff0d7230 */ /* 0x000fc40000004100 */
[----:B------:R-:W-:Y:S02]  /*b330*/  HADD2.F32 R28, -RZ, R10.H1_H1 ;  /* 0x3000000aff1c7230 */ /* 0x000fe40000004100 */
[--C-:B------:R-:W-:Y:S01]  /*b340*/  HADD2.F32 R11, -RZ, R52.reuse.H0_H0 ;  /* 0x20000034ff0b7230 */ /* 0x100fe20000004100 */
[-C--:B--2---:R-:W-:Y:S01]  /*b350*/  FMUL.FTZ R32, R0, R13.reuse ;  /* 0x0000000d00207220 */ /* 0x084fe20000410000 */
[----:B------:R-:W-:Y:S02]  /*b360*/  HADD2.F32 R10, -RZ, R52.H1_H1 ;  /* 0x30000034ff0a7230 */ /* 0x000fe40000004100 */
[----:B------:R-:W-:Y:S01]  /*b370*/  HADD2.F32 R6, -RZ, R50.H0_H0 ;  /* 0x20000032ff067230 */ /* 0x000fe20000004100 */
[----:B------:R-:W-:Y:S01]  /*b380*/  FFMA.FTZ R38, R11, R16, R8 ;  /* 0x000000100b267223 */ /* 0x000fe20000010008 */
[----:B------:R-:W-:Y:S01]  /*b390*/  HADD2.F32 R14, -RZ, R14.H1_H1 ;  /* 0x3000000eff0e7230 */ /* 0x000fe20000004100 */
[----:B------:R-:W-:Y:S01]  /*b3a0*/  FFMA.FTZ R35, R10, R13, R7 ;  /* 0x0000000d0a237223 */ /* 0x000fe20000010007 */
[----:B------:R-:W-:Y:S01]  /*b3b0*/  HADD2.F32 R0, -RZ, R51.H1_H1 ;  /* 0x30000033ff007230 */ /* 0x000fe20000004100 */
[C---:B------:R-:W-:Y:S01]  /*b3c0*/  FMUL.FTZ R7, R6.reuse, R28 ;  /* 0x0000001c06077220 */ /* 0x040fe20000410000 */
[--C-:B------:R-:W-:Y:S01]  /*b3d0*/  HADD2.F32 R8, -RZ, R53.reuse.H1_H1 ;  /* 0x30000035ff087230 */ /* 0x100fe20000004100 */
[----:B------:R-:W-:Y:S01]  /*b3e0*/  FMUL.FTZ R21, R6, R14 ;  /* 0x0000000e06157220 */ /* 0x000fe20000410000 */
[----:B------:R-:W-:Y:S01]  /*b3f0*/  HADD2.F32 R3, -RZ, R53.H0_H0 ;  /* 0x20000035ff037230 */ /* 0x000fe20000004100 */
[----:B------:R-:W-:Y:S01]  /*b400*/  FMUL.FTZ R12, R0, R30 ;  /* 0x0000001e000c7220 */ /* 0x000fe20000410000 */
[--C-:B------:R-:W-:Y:S01]  /*b410*/  HADD2.F32 R6, -RZ, R54.reuse.H0_H0 ;  /* 0x20000036ff067230 */ /* 0x100fe20000004100 */
[----:B------:R-:W-:Y:S01]  /*b420*/  FFMA.FTZ R33, R8, R14, R7 ;  /* 0x0000000e08217223 */ /* 0x000fe20000010007 */
[----:B------:R-:W-:Y:S01]  /*b430*/  HADD2.F32 R7, -RZ, R54.H1_H1 ;  /* 0x30000036ff077230 */ /* 0x000fe20000004100 */
[----:B------:R-:W-:-:S02]  /*b440*/  FMUL.FTZ R9, R3, R31 ;  /* 0x0000001f03097220 */ /* 0x000fc40000410000 */
[----:B------:R-:W-:Y:S02]  /*b450*/  FMUL.FTZ R3, R3, R20 ;  /* 0x0000001403037220 */ /* 0x000fe40000410000 */
[-C--:B------:R-:W-:Y:S02]  /*b460*/  FMUL.FTZ R0, R0, R19.reuse ;  /* 0x0000001300007220 */ /* 0x080fe40000410000 */
[----:B------:R-:W-:Y:S02]  /*b470*/  FFMA.FTZ R19, R6, R19, R12 ;  /* 0x0000001306137223 */ /* 0x000fe4000001000c */
[----:B------:R-:W-:Y:S02]  /*b480*/  FFMA.FTZ R12, R15, R22, -R39 ;  /* 0x000000160f0c7223 */ /* 0x000fe40000010827 */
[----:B------:R-:W-:Y:S02]  /*b490*/  FFMA.FTZ R15, R17, R27, -R36 ;  /* 0x0000001b110f7223 */ /* 0x000fe40000010824 */
[----:B------:R-:W-:-:S02]  /*b4a0*/  FFMA.FTZ R13, R11, R26, -R34 ;  /* 0x0000001a0b0d7223 */ /* 0x000fc40000010822 */
        /* <DEDUP_REMOVED lines=12> */
[----:B------:R-:W-:Y:S02]  /*b570*/  F2FP.PACK_AB R10, R33, R35 ;  /* 0x00000023210a723e */ /* 0x000fe400000000ff */
[----:B------:R-:W-:Y:S01]  /*b580*/  F2FP.PACK_AB R11, R19, R20 ;  /* 0x00000014130b723e */ /* 0x000fe200000000ff */
[----:B------:R1:W-:Y:S04]  /*b590*/  STS.128 [R41+0x100], R12 ;  /* 0x0001000c29007388 */ /* 0x0003e80000000c00 */
[----:B------:R1:W-:Y:S02]  /*b5a0*/  STS.128 [R37+0x100], R8 ;  /* 0x0001000825007388 */ /* 0x0003e40000000c00 */
.L_x_129:
[----:B------:R-:W-:Y:S05]  /*b5b0*/  BSYNC B0 ;  /* 0x0000000000007941 */ /* 0x000fea0003800000 */
.L_x_128:
        /* <DEDUP_REMOVED lines=101> */
.L_x_131:
[----:B------:R-:W-:Y:S05]  /*bc10*/  BSYNC B0 ;  /* 0x0000000000007941 */ /* 0x000fea0003800000 */
.L_x_130:
[----:B------:R-:W-:-:S04]  /*bc20*/  IADD3 R3, R45, 0x60, RZ ;  /* 0x000000602d037810 */ /* 0x000fc80007ffe0ff */
        /* <DEDUP_REMOVED lines=37> */
[-C--:B------:R-:W-:Y:S01]  /*be80*/  FMUL.FTZ R38, R3, R6.reuse ;  /* 0x0000000603267220 */ /* 0x080fe20000410000 */
        /* <DEDUP_REMOVED lines=19> */
[----:B--2---:R-:W-:Y:S01]  /*bfc0*/  FMUL.FTZ R32, R3, R16 ;  /* 0x0000001003207220 */ /* 0x004fe20000410000 */
[----:B------:R-:W-:-:S02]  /*bfd0*/  HADD2.F32 R13, -RZ, R14.H0_H0 ;  /* 0x2000000eff0d7230 */ /* 0x000fc40000004100 */
[----:B------:R-:W-:Y:S02]  /*bfe0*/  HADD2.F32 R27, -RZ, R10.H1_H1 ;  /* 0x3000000aff1b7230 */ /* 0x000fe40000004100 */
[--C-:B------:R-:W-:Y:S01]  /*bff0*/  HADD2.F32 R11, -RZ, R52.reuse.H0_H0 ;  /* 0x20000034ff0b7230 */ /* 0x100fe20000004100 */
[-C--:B------:R-:W-:Y:S01]  /*c000*/  FMUL.FTZ R22, R0, R13.reuse ;  /* 0x0000000d00167220 */ /* 0x080fe20000410000 */
        /* <DEDUP_REMOVED lines=8> */
[-C--:B------:R-:W-:Y:S01]  /*c090*/  FMUL.FTZ R21, R6, R14.reuse ;  /* 0x0000000e06157220 */ /* 0x080fe20000410000 */
        /* <DEDUP_REMOVED lines=28> */
.L_x_121:
[----:B------:R-:W-:Y:S05]  /*c260*/  BSYNC B2 ;  /* 0x0000000000027941 */ /* 0x000fea0003800000 */
.L_x_105:
[----:B------:R-:W-:Y:S01]  /*c270*/  LEA.HI R149, R149, R213, RZ, 0x5 ;  /* 0x000000d595957211 */ /* 0x000fe200078f28ff */
[----:B------:R-:W-:Y:S01]  /*c280*/  BAR.SYNC.DEFER_BLOCKING 0x0 ;  /* 0x0000000000007b1d */ /* 0x000fe20000010000 */
[----:B------:R-:W-:Y:S01]  /*c290*/  SHF.L.U32 R0, R64, 0x6, RZ ;  /* 0x0000000640007819 */ /* 0x000fe200000006ff */
[----:B------:R-:W-:Y:S01]  /*c2a0*/  IMAD.WIDE.U32 R6, R56, c[0x0][0x208], RZ ;  /* 0x0000820038067a25 */ /* 0x000fe200078e00ff */
[----:B------:R-:W-:-:S02]  /*c2b0*/  SHF.L.U32 R184, R149, 0x5, RZ ;  /* 0x0000000595b87819 */ /* 0x000fc400000006ff */
[----:B------:R-:W-:Y:S01]  /*c2c0*/  SHF.L.U32 R3, R45, 0x3, RZ ;  /* 0x000000032d037819 */ /* 0x000fe200000006ff */
[----:B------:R-:W-:Y:S01]  /*c2d0*/  IMAD R148, R56, -0x80, R209 ;  /* 0xffffff8038947824 */ /* 0x000fe200078e02d1 */
[----:B------:R-:W-:Y:S01]  /*c2e0*/  LOP3.LUT R184, R184, 0x7ffffc00, RZ, 0xc0, !PT ;  /* 0x7ffffc00b8b87812 */ /* 0x000fe200078ec0ff */
[----:B------:R-:W-:Y:S01]  /*c2f0*/  IMAD.SHL.U32 R231, R55, 0x2, RZ ;  /* 0x0000000237e77824 */ /* 0x000fe200078e00ff */
[----:B------:R-:W-:Y:S02]  /*c300*/  LOP3.LUT R0, R0, 0x1c0, RZ, 0xc0, !PT ;  /* 0x000001c000007812 */ /* 0x000fe400078ec0ff */
[----:B------:R-:W-:Y:S02]  /*c310*/  IADD3 R184, R4, R184, RZ ;  /* 0x000000b804b87210 */ /* 0x000fe40007ffe0ff */
[----:B------:R-:W-:Y:S02]  /*c320*/  LOP3.LUT R3, R0, 0x8, R3, 0xf8, !PT ;  /* 0x0000000800037812 */ /* 0x000fe400078ef803 */
[C---:B------:R-:W-:Y:S01]  /*c330*/  LEA R200, R184.reuse, 0x100, 0x1 ;  /* 0x00000100b8c87811 */ /* 0x040fe200078e08ff */
[----:B------:R-:W-:Y:S01]  /*c340*/  IMAD.SHL.U32 R184, R184, 0x2, RZ ;  /* 0x00000002b8b87824 */ /* 0x000fe200078e00ff */
[----:B------:R-:W-:-:S02]  /*c350*/  SHF.R.U32.HI R0, RZ, 0x3, R0 ;  /* 0x00000003ff007819 */ /* 0x000fc40000011600 */
[-C--:B------:R-:W-:Y:S02]  /*c360*/  LEA R196, R5, R200.reuse, 0x1 ;  /* 0x000000c805c47211 */ /* 0x080fe400078e08ff */
[C---:B------:R-:W-:Y:S02]  /*c370*/  LEA R200, R2.reuse, R200, 0x1 ;  /* 0x000000c802c87211 */ /* 0x040fe400078e08ff */
[----:B------:R-:W-:Y:S01]  /*c380*/  LEA R204, R2, R196, 0x1 ;  /* 0x000000c402cc7211 */ /* 0x000fe200078e08ff */
[----:B------:R-:W-:Y:S01]  /*c390*/  LDSM.16.M88.4 R140, [R184+0x100] ;  /* 0x00010000b88c783b */ /* 0x000fe20000000200 */
[----:B------:R-:W-:Y:S02]  /*c3a0*/  LOP3.LUT R0, R3, R0, RZ, 0x3c, !PT ;  /* 0x0000000003007212 */ /* 0x000fe400078e3cff */
[----:B------:R-:W-:Y:S01]  /*c3b0*/  LOP3.LUT P0, RZ, R64, 0x2, RZ, 0xc0, !PT ;  /* 0x0000000240ff7812 */ /* 0x000fe2000780c0ff */
[----:B------:R-:W-:Y:S01]  /*c3c0*/  LDSM.16.M88.4 R144, [R196] ;  /* 0x00000000c490783b */ /* 0x000fe20000000200 */
[----:B------:R-:W-:-:S02]  /*c3d0*/  LEA R0, R57, R0, 0x9 ;  /* 0x0000000039007211 */ /* 0x000fc400078e48ff */
[----:B------:R-:W-:Y:S01]  /*c3e0*/  MOV R151, 0x6 ;  /* 0x0000000600977802 */ /* 0x000fe20000000f00 */
[----:B------:R-:W-:Y:S01]  /*c3f0*/  LDSM.16.M88.4 R172, [R200] ;  /* 0x00000000c8ac783b */ /* 0x000fe20000000200 */
[----:B------:R-:W-:-:S03]  /*c400*/  SHF.L.U32 R208, R0, 0x1, RZ ;  /* 0x0000000100d07819 */ /* 0x000fc600000006ff */
[----:B------:R-:W-:Y:S01]  /*c410*/  LDSM.16.M88.4 R180, [R204] ;  /* 0x00000000ccb4783b */ /* 0x000fe20000000200 */
[C---:B------:R-:W-:Y:S02]  /*c420*/  IADD3 R0, R208.reuse, 0x8100, RZ ;  /* 0x00008100d0007810 */ /* 0x040fe40007ffe0ff */
[----:B------:R-:W-:Y:S01]  /*c430*/  IADD3 R215, R208, 0x8120, RZ ;  /* 0x00008120d0d77810 */ /* 0x000fe20007ffe0ff */
[----:B------:R-:W-:Y:S01]  /*c440*/  LDSM.16.M88.4 R184, [R184+0x4100] ;  /* 0x00410000b8b8783b */ /* 0x000fe20000000200 */
[----:B------:R-:W-:Y:S01]  /*c450*/  @P0 IADD3 R215, R0, -0x20, RZ ;  /* 0xffffffe000d70810 */ /* 0x000fe20007ffe0ff */
[----:B------:R-:W-:Y:S02]  /*c460*/  IMAD R0, R58, c[0x0][0x208], RZ ;  /* 0x000082003a007a24 */ /* 0x000fe400078e02ff */
[----:B------:R-:W-:Y:S01]  /*c470*/  LDSM.16.M88.4 R196, [R196+0x4000] ;  /* 0x00400000c4c4783b */ /* 0x000fe20000000200 */
[C---:B------:R-:W-:Y:S01]  /*c480*/  IADD3 R230, R215.reuse, 0x800, RZ ;  /* 0x00000800d7e67810 */ /* 0x040fe20007ffe0ff */
[----:B------:R-:W-:Y:S01]  /*c490*/  IMAD R3, R56, c[0x0][0x20c], R0 ;  /* 0x0000830038037a24 */ /* 0x000fe200078e0200 */
[----:B------:R-:W-:Y:S01]  /*c4a0*/  LEA R0, P0, R6, R60, 0x7 ;  /* 0x0000003c06007211 */ /* 0x000fe200078038ff */
[----:B------:R-:W-:Y:S01]  /*c4b0*/  LDSM.16.M88.4 R200, [R200+0x4000] ;  /* 0x00400000c8c8783b */ /* 0x000fe20000000200 */
[----:B------:R-:W-:Y:S01]  /*c4c0*/  IADD3 R229, R215, 0x1000, RZ ;  /* 0x00001000d7e57810 */ /* 0x000fe20007ffe0ff */
[----:B------:R-:W-:Y:S01]  /*c4d0*/  IMAD.IADD R3, R7, 0x1, R3 ;  /* 0x0000000107037824 */ /* 0x000fe200078e0203 */
[C---:B------:R-:W-:Y:S01]  /*c4e0*/  IADD3 R228, R215.reuse, 0x1800, RZ ;  /* 0x00001800d7e47810 */ /* 0x040fe20007ffe0ff */
[----:B------:R-:W-:Y:S01]  /*c4f0*/  LDSM.16.M88.4 R204, [R204+0x4000] ;  /* 0x00400000cccc783b */ /* 0x000fe20000000200 */
[----:B------:R-:W-:-:S02]  /*c500*/  IADD3 R227, R215, 0x2000, RZ ;  /* 0x00002000d7e37810 */ /* 0x000fc40007ffe0ff */
[----:B------:R-:W-:Y:S01]  /*c510*/  LEA.HI.X R3, R6, R59, R3, 0x7, P0 ;  /* 0x0000003b06037211 */ /* 0x000fe200000f3c03 */
[----:B------:R-:W-:Y:S01]  /*c520*/  BAR.SYNC.DEFER_BLOCKING 0x0 ;  /* 0x0000000000007b1d */ /* 0x000fe20000010000 */
[C---:B------:R-:W-:Y:S02]  /*c530*/  LEA R6, P0, R0.reuse, c[0x0][0x1f8], 0x1 ;  /* 0x00007e0000067a11 */ /* 0x040fe400078008ff */
[----:B------:R-:W-:Y:S02]  /*c540*/  IADD3 R226, R215, 0x2800, RZ ;  /* 0x00002800d7e27810 */ /* 0x000fe40007ffe0ff */
[----:B------:R-:W-:Y:S02]  /*c550*/  LEA.HI.X R7, R0, c[0x0][0x1fc], R3, 0x1, P0 ;  /* 0x00007f0000077a11 */ /* 0x000fe400000f0c03 */
[----:B------:R-:W-:Y:S02]  /*c560*/  IADD3 R0, -R45, R148, RZ ;  /* 0x000000942d007210 */ /* 0x000fe40007ffe1ff */
[----:B------:R-:W-:-:S02]  /*c570*/  IADD3 R225, R215, 0x3000, RZ ;  /* 0x00003000d7e17810 */ /* 0x000fc40007ffe0ff */
[C---:B------:R-:W-:Y:S02]  /*c580*/  ISETP.LT.OR P6, PT, R0.reuse, 0x1, P4 ;  /* 0x000000010000780c */ /* 0x040fe400027c1670 */
[----:B------:R-:W-:Y:S02]  /*c590*/  ISETP.LT.OR P5, PT, R0, 0x1, P3 ;  /* 0x000000010000780c */ /* 0x000fe40001fa1670 */
[C---:B------:R-:W-:Y:S02]  /*c5a0*/  IADD3 R224, R215.reuse, 0x3800, RZ ;  /* 0x00003800d7e07810 */ /* 0x040fe40007ffe0ff */
[C---:B------:R-:W-:Y:S02]  /*c5b0*/  IADD3 R223, R215.reuse, 0x4000, RZ ;  /* 0x00004000d7df7810 */ /* 0x040fe40007ffe0ff */
[C---:B------:R-:W-:Y:S02]  /*c5c0*/  IADD3 R222, R215.reuse, 0x4800, RZ ;  /* 0x00004800d7de7810 */ /* 0x040fe40007ffe0ff */
[----:B------:R-:W-:-:S02]  /*c5d0*/  IADD3 R221, R215, 0x5000, RZ ;  /* 0x00005000d7dd7810 */ /* 0x000fc40007ffe0ff */
[----:B------:R-:W-:Y:S01]  /*c5e0*/  IADD3 R220, R215, 0x5800, RZ ;  /* 0x00005800d7dc7810 */ /* 0x000fe20007ffe0ff */
[----:B------:R-:W-:-:S04]  /*c5f0*/  DEPBAR.LE SB0, 0x0 ;  /* 0x000080000000791a */ /* 0x000fc80000000000 */
[----:B------:R-:W-:Y:S01]  /*c600*/  BAR.SYNC.DEFER_BLOCKING 0x0 ;  /* 0x0000000000007b1d */ /* 0x000fe20000010000 */
[C---:B------:R-:W-:Y:S02]  /*c610*/  IADD3 R219, R215.reuse, 0x6000, RZ ;  /* 0x00006000d7db7810 */ /* 0x040fe40007ffe0ff */
[C---:B------:R-:W-:Y:S02]  /*c620*/  IADD3 R218, R215.reuse, 0x6800, RZ ;  /* 0x00006800d7da7810 */ /* 0x040fe40007ffe0ff */
[C---:B------:R-:W-:Y:S02]  /*c630*/  IADD3 R217, R215.reuse, 0x7000, RZ ;  /* 0x00007000d7d97810 */ /* 0x040fe40007ffe0ff */
[----:B------:R-:W-:Y:S01]  /*c640*/  IADD3 R216, R215, 0x7800, RZ ;  /* 0x00007800d7d87810 */ /* 0x000fe20007ffe0ff */
[----:B-1----:R-:W1:Y:S04]  /*c650*/  LDSM.16.M88.4 R8, [R208+0x8900] ;  /* 0x00890000d008783b */ /* 0x002e680000000200 */
[----:B------:R-:W3:Y:S04]  /*c660*/  LDSM.16.M88.4 R12, [R208+0x8100] ;  /* 0x00810000d00c783b */ /* 0x000ee80000000200 */
[----:B------:R-:W4:Y:S04]  /*c670*/  LDSM.16.M88.4 R36, [R208+0x9100] ;  /* 0x00910000d024783b */ /* 0x000f280000000200 */
[----:B------:R-:W2:Y:S04]  /*c680*/  LDSM.16.M88.4 R28, [R215+0x800] ;  /* 0x00080000d71c783b */ /* 0x000ea80000000200 */
[----:B------:R-:W-:Y:S04]  /*c690*/  LDSM.16.M88.4 R72, [R215+0x1000] ;  /* 0x00100000d748783b */ /* 0x000fe80000000200 */
[----:B--2---:R-:W2:Y:S04]  /*c6a0*/  LDSM.16.M88.4 R32, [R215] ;  /* 0x00000000d720783b */ /* 0x004ea80000000200 */
[----:B------:R-:W-:Y:S04]  /*c6b0*/  LDSM.16.M88.4 R40, [R208+0x9900] ;  /* 0x00990000d028783b */ /* 0x000fe80000000200 */
[----:B------:R-:W-:Y:S04]  /*c6c0*/  LDSM.16.M88.4 R56, [R215+0x1800] ;  /* 0x00180000d738783b */ /* 0x000fe80000000200 */
[----:B------:R-:W-:Y:S04]  /*c6d0*/  LDSM.16.M88.4 R52, [R215+0x2000] ;  /* 0x00200000d734783b */ /* 0x000fe80000000200 */
[----:B------:R-:W-:Y:S01]  /*c6e0*/  LDSM.16.M88.4 R48, [R215+0x2800] ;  /* 0x00280000d730783b */ /* 0x000fe20000000200 */
[C---:B-1----:R-:W-:Y:S03]  /*c6f0*/  HMMA.16816.F32 R16, R140.reuse, R8, RZ ;  /* 0x000000088c10723c */ /* 0x042fe600000018ff */
[----:B------:R-:W-:Y:S04]  /*c700*/  LDSM.16.M88.4 R44, [R215+0x3000] ;  /* 0x00300000d72c783b */ /* 0x000fe80000000200 */
[----:B------:R-:W-:Y:S01]  /*c710*/  LDSM.16.M88.4 R68, [R215+0x3800] ;  /* 0x00380000d744783b */ /* 0x000fe20000000200 */
[C---:B---3--:R-:W-:Y:S08]  /*c720*/  HMMA.16816.F32 R24, R140.reuse, R12, RZ ;  /* 0x0000000c8c18723c */ /* 0x048ff000000018ff */
[C---:B------:R-:W-:Y:S08]  /*c730*/  HMMA.16816.F32 R20, R140.reuse, R14, RZ ;  /* 0x0000000e8c14723c */ /* 0x040ff000000018ff */
[C---:B------:R-:W-:Y:S08]  /*c740*/  HMMA.16816.F32 R12, R140.reuse, R10, RZ ;  /* 0x0000000a8c0c723c */ /* 0x040ff000000018ff */
[----:B----4-:R-:W-:Y:S08]  /*c750*/  HMMA.16816.F32 R8, R140, R36, RZ ;  /* 0x000000248c08723c */ /* 0x010ff000000018ff */
[C---:B------:R-:W-:Y:S01]  /*c760*/  HMMA.16816.F32 R128, R144.reuse, R28, R16 ;  /* 0x0000001c9080723c */ /* 0x040fe20000001810 */
[----:B------:R-:W1:Y:S07]  /*c770*/  LDSM.16.M88.4 R16, [R208+0xa900] ;  /* 0x00a90000d010783b */ /* 0x000e6e0000000200 */
[C---:B--2---:R-:W-:Y:S01]  /*c780*/  HMMA.16816.F32 R124, R144.reuse, R32, R24 ;  /* 0x00000020907c723c */ /* 0x044fe20000001818 */
[----:B------:R-:W2:Y:S07]  /*c790*/  LDSM.16.M88.4 R24, [R208+0xa100] ;  /* 0x00a10000d018783b */ /* 0x000eae0000000200 */
[C---:B------:R-:W-:Y:S07]  /*c7a0*/  HMMA.16816.F32 R136, R144.reuse, R72, R8 ;  /* 0x000000489088723c */ /* 0x040fee0000001808 */
[----:B------:R-:W-:Y:S01]  /*c7b0*/  MOV R8, c[0x0][0x208] ;  /* 0x0000820000087a02 */ /* 0x000fe20000000f00 */
[----:B------:R-:W-:Y:S01]  /*c7c0*/  HMMA.16816.F32 R88, R144, R34, R20 ;  /* 0x000000229058723c */ /* 0x000fe20000001814 */
[----:B------:R-:W3:Y:S02]  /*c7d0*/  LDSM.16.M88.4 R20, [R208+0xb100] ;  /* 0x00b10000d014783b */ /* 0x000ee40000000200 */
[----:B------:R-:W-:-:S02]  /*c7e0*/  SHF.L.U64.HI R65, R8, R151, c[0x0][0x20c] ;  /* 0x0000830008417619 */ /* 0x000fc40000010297 */
[----:B------:R-:W4:Y:S03]  /*c7f0*/  LDSM.16.M88.4 R32, [R208+0xb900] ;  /* 0x00b90000d020783b */ /* 0x000f260000000200 */
[----:B------:R-:W-:Y:S01]  /*c800*/  HMMA.16816.F32 R132, R144, R30, R12 ;  /* 0x0000001e9084723c */ /* 0x000fe2000000180c */
[----:B------:R-:W-:Y:S01]  /*c810*/  @!PT LDS RZ, [RZ] ;  /* 0x00000000fffff984 */ /* 0x000fe20000000800 */
[----:B------:R-:W-:Y:S01]  /*c820*/  @!PT LDS RZ, [RZ] ;  /* 0x00000000fffff984 */ /* 0x000fe20000000800 */
[----:B------:R-:W-:Y:S01]  /*c830*/  @!PT LDS RZ, [RZ] ;  /* 0x00000000fffff984 */ /* 0x000fe20000000800 */
[----:B------:R2:W-:Y:S01]  /*c840*/  LDGSTS.E.BYPASS.LTC128B.128 [R231+0x100], [R6.64], !P6 ;  /* 0x0010000006e77fae */ /* 0x0005e2000f101d48 */
[----:B------:R-:W-:-:S03]  /*c850*/  ISETP.LT.OR P6, PT, R0, 0x21, P3 ;  /* 0x000000210000780c */ /* 0x000fc60001fc1670 */
[----:B------:R2:W-:Y:S01]  /*c860*/  LDGSTS.E.BYPASS.LTC128B.128 [R231+0x4100], [R6.64+0x80], !P5 ;  /* 0x0410008006e77fae */ /* 0x0005e2000e901d48 */
[----:B------:R-:W-:Y:S02]  /*c870*/  ISETP.LT.OR P5, PT, R0, 0x41, P4 ;  /* 0x000000410000780c */ /* 0x000fe400027a1670 */
[----:B------:R-:W-:Y:S01]  /*c880*/  SHF.L.U32 R14, R8, 0x6, RZ ;  /* 0x00000006080e7819 */ /* 0x000fe200000006ff */
[C---:B------:R-:W-:Y:S01]  /*c890*/  HMMA.16816.F32 R84, R140.reuse, R38, RZ ;  /* 0x000000268c54723c */ /* 0x040fe200000018ff */
[----:B------:R-:W-:Y:S02]  /*c8a0*/  STL [R1+0x4c], R65 ;  /* 0x00004c4101007387 */ /* 0x000fe40000100800 */
[C---:B------:R-:W-:Y:S02]  /*c8b0*/  IADD3 R12, P1, P0, R14.reuse, 0x80, R6 ;  /* 0x000000800e0c7810 */ /* 0x040fe4000783e006 */
[C---:B------:R-:W-:Y:S02]  /*c8c0*/  IADD3 R8, P2, R14.reuse, R6, RZ ;  /* 0x000000060e087210 */ /* 0x040fe40007f5e0ff */
[----:B------:R-:W-:Y:S01]  /*c8d0*/  IADD3.X R13, R65, RZ, R7, P1, P0 ;  /* 0x000000ff410d7210 */ /* 0x000fe20000fe0407 */
[----:B-1----:R-:W-:Y:S01]  /*c8e0*/  HMMA.16816.F32 R36, R140, R16, RZ ;  /* 0x000000108c24723c */ /* 0x002fe200000018ff */
[----:B------:R-:W-:-:S02]  /*c8f0*/  IADD3 R3, P0, R14, 0x80, RZ ;  /* 0x000000800e037810 */ /* 0x000fc40007f1e0ff */
[----:B------:R-:W-:Y:S02]  /*c900*/  IADD3.X R9, R65, R7, RZ, P2, !PT ;  /* 0x0000000741097210 */ /* 0x000fe400017fe4ff */
[----:B------:R-:W-:Y:S02]  /*c910*/  ISETP.LT.OR P2, PT, R0, 0x21, P4 ;  /* 0x000000210000780c */ /* 0x000fe40002741670 */
[----:B------:R-:W-:Y:S01]  /*c920*/  IADD3.X R15, RZ, R65, RZ, P0, !PT ;  /* 0x00000041ff0f7210 */ /* 0x000fe200007fe4ff */
[----:B------:R-:W-:Y:S01]  /*c930*/  HMMA.16816.F32 R80, R140, R40, RZ ;  /* 0x000000288c50723c */ /* 0x000fe200000018ff */
[----:B------:R-:W-:Y:S02]  /*c940*/  IADD3 R16, P0, R3, R8, RZ ;  /* 0x0000000803107210 */ /* 0x000fe40007f1e0ff */
[----:B------:R-:W-:Y:S02]  /*c950*/  IADD3 R10, P1, R8, R14, RZ ;  /* 0x0000000e080a7210 */ /* 0x000fe40007f3e0ff */
[----:B------:R-:W-:-:S02]  /*c960*/  IADD3.X R17, R15, R9, RZ, P0, !PT ;  /* 0x000000090f117210 */ /* 0x000fc400007fe4ff */
[-C--:B------:R-:W-:Y:S01]  /*c970*/  IADD3.X R11, R9, R65.reuse, RZ, P1, !PT ;  /* 0x00000041090b7210 */ /* 0x080fe20000ffe4ff */
[C---:B------:R-:W-:Y:S01]  /*c980*/  HMMA.16816.F32 R76, R140.reuse, R42, RZ ;  /* 0x0000002a8c4c723c */ /* 0x040fe200000018ff */
[----:B--2---:R-:W-:Y:S01]  /*c990*/  IADD3 R6, P0, R3, R10, RZ ;  /* 0x0000000a03067210 */ /* 0x004fe20007f1e0ff */
[----:B------:R1:W-:Y:S01]  /*c9a0*/  LDGSTS.E.BYPASS.LTC128B.128 [R231+0x1100], [R8.64], !P2 ;  /* 0x0110000008e77fae */ /* 0x0003e2000d101d48 */
[----:B------:R-:W-:Y:S02]  /*c9b0*/  IADD3 R14, P1, R10, R14, RZ ;  /* 0x0000000e0a0e7210 */ /* 0x000fe40007f3e0ff */
[C---:B------:R-:W-:Y:S01]  /*c9c0*/  ISETP.LT.OR P2, PT, R0.reuse, 0x41, P3 ;  /* 0x000000410000780c */ /* 0x040fe20001f41670 */
[----:B------:R-:W-:Y:S01]  /*c9d0*/  IMAD.X R7, R15, 0x1, R11, P0 ;  /* 0x000000010f077824 */ /* 0x000fe200000e060b */
[----:B------:R-:W-:Y:S01]  /*c9e0*/  IADD3.X R15, R11, R65, RZ, P1, !PT ;  /* 0x000000410b0f7210 */ /* 0x000fe20000ffe4ff */
[----:B------:R4:W-:Y:S01]  /*c9f0*/  LDGSTS.E.BYPASS.LTC128B.128 [R231+0x5100], [R12.64], !P6 ;  /* 0x051000000ce77fae */ /* 0x0009e2000f101d48 */
[C---:B------:R-:W-:Y:S01]  /*ca00*/  ISETP.LT.OR P1, PT, R0.reuse, 0x61, P4 ;  /* 0x000000610000780c */ /* 0x040fe20002721670 */
[----:B------:R-:W-:Y:S01]  /*ca10*/  HMMA.16816.F32 R60, R140, R24, RZ ;  /* 0x000000188c3c723c */ /* 0x000fe200000018ff */
[----:B------:R-:W-:Y:S01]  /*ca20*/  ISETP.LT.OR P0, PT, R0, 0x61, P3 ;  /* 0x000000610000780c */ /* 0x000fe20001f01670 */
[----:B------:R1:W-:Y:S01]  /*ca30*/  LDGSTS.E.BYPASS.LTC128B.128 [R231+0x2100], [R10.64], !P5 ;  /* 0x021000000ae77fae */ /* 0x0003e2000e901d48 */
[----:B------:R-:W-:-:S02]  /*ca40*/  MOV R3, 0x40 ;  /* 0x0000004000037802 */ /* 0x000fc40000000f00 */
[----:B------:R-:W-:-:S03]  /*ca50*/  LOP3.LUT P6, RZ, R64, 0x4, RZ, 0xc0, !PT ;  /* 0x0000000440ff7812 */ /* 0x000fc600078cc0ff */
[----:B------:R2:W-:Y:S01]  /*ca60*/  LDGSTS.E.BYPASS.LTC128B.128 [R231+0x6100], [R16.64], !P2 ;  /* 0x0610000010e77fae */ /* 0x0005e2000d101d48 */
[----:B------:R-:W-:Y:S01]  /*ca70*/  SEL R0, R3, 0xffffffc0, !P6 ;  /* 0xffffffc003007807 */ /* 0x000fe20007000000 */
[C---:B------:R-:W-:Y:S01]  /*ca80*/  HMMA.16816.F32 R40, R140.reuse, R26, RZ ;  /* 0x0000001a8c28723c */ /* 0x040fe200000018ff */
[----:B------:R-:W-:Y:S01]  /*ca90*/  ISETP.GE.AND P6, PT, R209, 0x81, PT ;  /* 0x00000081d100780c */ /* 0x000fe20003fc6270 */
[----:B------:R4:W-:Y:S01]  /*caa0*/  LDGSTS.E.BYPASS.LTC128B.128 [R231+0x3100], [R14.64], !P1 ;  /* 0x031000000ee77fae */ /* 0x0009e2000c901d48 */
[----:B------:R-:W-:Y:S02]  /*cab0*/  IADD3 R214, R208, R0, RZ ;  /* 0x00000000d0d67210 */ /* 0x000fe40007ffe0ff */
[----:B------:R-:W-:Y:S01]  /*cac0*/  IADD3 R211, R0, R215, RZ ;  /* 0x000000d700d37210 */ /* 0x000fe20007ffe0ff */
[----:B------:R2:W-:Y:S02]  /*cad0*/  LDGSTS.E.BYPASS.LTC128B.128 [R231+0x7100], [R6.64], !P0 ;  /* 0x0710000006e77fae */ /* 0x0005e4000c101d48 */
[C---:B------:R-:W-:Y:S02]  /*cae0*/  HMMA.16816.F32 R28, R140.reuse, R18, RZ ;  /* 0x000000128c1c723c */ /* 0x040fe400000018ff */
[----:B------:R-:W-:Y:S04]  /*caf0*/  LDSM.16.M88.4 R64, [R214+0x8900] ;  /* 0x00890000d640783b */ /* 0x000fe80000000200 */
[----:B------:R-:W0:Y:S02]  /*cb00*/  LDGDEPBAR ;  /* 0x00000000000079af */ /* 0x000e240000000000 */
[C---:B---3--:R-:W-:Y:S02]  /*cb10*/  HMMA.16816.F32 R24, R140.reuse, R20, RZ ;  /* 0x000000148c18723c */ /* 0x048fe400000018ff */
[----:B-1----:R-:W1:Y:S06]  /*cb20*/  LDSM.16.M88.4 R8, [R214+0x8100] ;  /* 0x00810000d608783b */ /* 0x002e6c0000000200 */
[C---:B------:R-:W-:Y:S08]  /*cb30*/  HMMA.16816.F32 R20, R140.reuse, R22, RZ ;  /* 0x000000168c14723c */ /* 0x040ff000000018ff */
[C---:B----4-:R-:W-:Y:S08]  /*cb40*/  HMMA.16816.F32 R12, R140.reuse, R34, RZ ;  /* 0x000000228c0c723c */ /* 0x050ff000000018ff */
[----:B--2---:R-:W-:Y:S01]  /*cb50*/  HMMA.16816.F32 R16, R140, R32, RZ ;  /* 0x000000208c10723c */ /* 0x004fe200000018ff */
[----:B------:R-:W-:Y:S07]  /*cb60*/  LDSM.16.M88.4 R32, [R214+0x9100] ;  /* 0x00910000d620783b */ /* 0x000fee0000000200 */
[C---:B------:R-:W-:Y:S01]  /*cb70*/  HMMA.16816.F32 R104, R144.reuse, R50, R28 ;  /* 0x000000329068723c */ /* 0x040fe2000000181c */
[----:B------:R-:W2:Y:S07]  /*cb80*/  LDSM.16.M88.4 R28, [R214+0x9900] ;  /* 0x00990000d61c783b */ /* 0x000eae0000000200 */
[C---:B------:R-:W-:Y:S08]  /*cb90*/  HMMA.16816.F32 R96, R144.reuse, R44, R24 ;  /* 0x0000002c9060723c */ /* 0x040ff00000001818 */
[C---:B------:R-:W-:Y:S01]  /*cba0*/  HMMA.16816.F32 R92, R144.reuse, R46, R20 ;  /* 0x0000002e905c723c */ /* 0x040fe20000001814 */
[----:B------:R-:W3:Y:S04]  /*cbb0*/  LDSM.16.M88.4 R20, [R214+0xa100] ;  /* 0x00a10000d614783b */ /* 0x000ee80000000200 */
[----:B------:R-:W-:Y:S03]  /*cbc0*/  LDSM.16.M88.4 R44, [R211] ;  /* 0x00000000d32c783b */ /* 0x000fe60000000200 */
[C---:B------:R-:W-:Y:S01]  /*cbd0*/  HMMA.16816.F32 R24, R144.reuse, R70, R12 ;  /* 0x000000469018723c */ /* 0x040fe2000000180c */
[----:B------:R-:W4:Y:S07]  /*cbe0*/  LDSM.16.M88.4 R12, [R214+0xb100] ;  /* 0x00b10000d60c783b */ /* 0x000f2e0000000200 */
[C---:B------:R-:W-:Y:S08]  /*cbf0*/  HMMA.16816.F32 R120, R144.reuse, R58, R76 ;  /* 0x0000003a9078723c */ /* 0x040ff0000000184c */
[C---:B------:R-:W-:Y:S08]  /*cc00*/  HMMA.16816.F32 R100, R144.reuse, R48, R36 ;  /* 0x000000309064723c */ /* 0x040ff00000001824 */
[----:B------:R-:W-:Y:S08]  /*cc10*/  HMMA.16816.F32 R116, R144, R56, R80 ;  /* 0x000000389074723c */ /* 0x000ff00000001850 */
[C---:B-1----:R-:W-:Y:S08]  /*cc20*/  HMMA.16816.F32 R36, R172.reuse, R8, R124 ;  /* 0x00000008ac24723c */ /* 0x042ff0000000187c */
[----:B------:R-:W-:Y:S01]  /*cc30*/  HMMA.16816.F32 R76, R172, R10, R88 ;  /* 0x0000000aac4c723c */ /* 0x000fe20000001858 */
[----:B------:R-:W1:Y:S07]  /*cc40*/  LDSM.16.M88.4 R8, [R214+0xb900] ;  /* 0x00b90000d608783b */ /* 0x000e6e0000000200 */
[C---:B------:R-:W-:Y:S01]  /*cc50*/  HMMA.16816.F32 R112, R144.reuse, R52, R60 ;  /* 0x000000349070723c */ /* 0x040fe2000000183c */
[----:B------:R-:W-:Y:S07]  /*cc60*/  LDSM.16.M88.4 R60, [R211+0x2000] ;  /* 0x00200000d33c783b */ /* 0x000fee0000000200 */
[C---:B------:R-:W-:Y:S01]  /*cc70*/  HMMA.16816.F32 R48, R144.reuse, R68, R16 ;  /* 0x000000449030723c */ /* 0x040fe20000001810 */
[----:B------:R-:W1:Y:S04]  /*cc80*/  LDSM.16.M88.4 R16, [R214+0xa900] ;  /* 0x00a90000d610783b */ /* 0x000e680000000200 */
[----:B------:R-:W-:Y:S03]  /*cc90*/  LDSM.16.M88.4 R68, [R211+0x1000] ;  /* 0x00100000d344783b */ /* 0x000fe60000000200 */
[C---:B------:R-:W-:Y:S08]  /*cca0*/  HMMA.16816.F32 R72, R144.reuse, R74, R84 ;  /* 0x0000004a9048723c */ /* 0x040ff00000001854 */
[----:B------:R-:W-:Y:S08]  /*ccb0*/  HMMA.16816.F32 R108, R144, R54, R40 ;  /* 0x00000036906c723c */ /* 0x000ff00000001828 */
[C---:B--2---:R-:W-:Y:S08]  /*ccc0*/  HMMA.16816.F32 R52, R172.reuse, R28, R116 ;  /* 0x0000001cac34723c */ /* 0x044ff00000001874 */
[C---:B------:R-:W-:Y:S08]  /*ccd0*/  HMMA.16816.F32 R40, R172.reuse, R30, R120 ;  /* 0x0000001eac28723c */ /* 0x040ff00000001878 */
[C---:B---3--:R-:W-:Y:S08]  /*cce0*/  HMMA.16816.F32 R28, R172.reuse, R20, R112 ;  /* 0x00000014ac1c723c */ /* 0x048ff00000001870 */
[C---:B----4-:R-:W-:Y:S08]  /*ccf0*/  HMMA.16816.F32 R96, R172.reuse, R12, R96 ;  /* 0x0000000cac60723c */ /* 0x050ff00000001860 */
[C---:B------:R-:W-:Y:S01]  /*cd00*/  HMMA.16816.F32 R92, R172.reuse, R14, R92 ;  /* 0x0000000eac5c723c */ /* 0x040fe2000000185c */
[----:B------:R-:W2:Y:S07]  /*cd10*/  LDSM.16.M88.4 R12, [R208+0xc100] ;  /* 0x00c10000d00c783b */ /* 0x000eae0000000200 */
[C---:B------:R-:W-:Y:S01]  /*cd20*/  HMMA.16816.F32 R56, R172.reuse, R34, R72 ;  /* 0x00000022ac38723c */ /* 0x040fe20000001848 */
[----:B------:R-:W3:Y:S07]  /*cd30*/  LDSM.16.M88.4 R72, [R211+0x800] ;  /* 0x00080000d348783b */ /* 0x000eee0000000200 */
[C---:B------:R-:W-:Y:S08]  /*cd40*/  HMMA.16816.F32 R80, R172.reuse, R64, R128 ;  /* 0x00000040ac50723c */ /* 0x040ff00000001880 */
[C---:B------:R-:W-:Y:S01]  /*cd50*/  HMMA.16816.F32 R88, R172.reuse, R66, R132 ;  /* 0x00000042ac58723c */ /* 0x040fe20000001884 */
[----:B------:R-:W4:Y:S07]  /*cd60*/  LDSM.16.M88.4 R64, [R211+0x1800] ;  /* 0x00180000d340783b */ /* 0x000f2e0000000200 */
[C---:B------:R-:W-:Y:S08]  /*cd70*/  HMMA.16816.F32 R84, R172.reuse, R32, R136 ;  /* 0x00000020ac54723c */ /* 0x040ff00000001888 */
[C---:B------:R-:W-:Y:S01]  /*cd80*/  HMMA.16816.F32 R32, R172.reuse, R22, R108 ;  /* 0x00000016ac20723c */ /* 0x040fe2000000186c */
[----:B------:R-:W2:Y:S07]  /*cd90*/  LDSM.16.M88.4 R20, [R211+0x2800] ;  /* 0x00280000d314783b */ /* 0x000eae0000000200 */
[C---:B-1----:R-:W-:Y:S01]  /*cda0*/  HMMA.16816.F32 R112, R172.reuse, R8, R48 ;  /* 0x00000008ac70723c */ /* 0x042fe20000001830 */
[----:B------:R-:W-:Y:S07]  /*cdb0*/  LDSM.16.M88.4 R48, [R215+0x4800] ;  /* 0x00480000d730783b */ /* 0x000fee0000000200 */
[----:B------:R-:W-:Y:S01]  /*cdc0*/  HMMA.16816.F32 R108, R172, R10, R24 ;  /* 0x0000000aac6c723c */ /* 0x000fe20000001818 */
[----:B------:R-:W-:Y:S07]  /*cdd0*/  LDSM.16.M88.4 R24, [R211+0x3000] ;  /* 0x00300000d318783b */ /* 0x000fee0000000200 */
[----:B------:R-:W-:Y:S01]  /*cde0*/  HMMA.16816.F32 R8, R180, R44, R36 ;  /* 0x0000002cb408723c */ /* 0x000fe20000001824 */
[----:B------:R-:W-:Y:S07]  /*cdf0*/  LDSM.16.M88.4 R36, [R208+0xc900] ;  /* 0x00c90000d024783b */ /* 0x000fee0000000200 */
[C---:B------:R-:W-:Y:S08]  /*ce00*/  HMMA.16816.F32 R100, R172.reuse, R16, R100 ;  /* 0x00000010ac64723c */ /* 0x040ff00000001864 */
[----:B------:R-:W-:Y:S08]  /*ce10*/  HMMA.16816.F32 R104, R172, R18, R104 ;  /* 0x00000012ac68723c */ /* 0x000ff00000001868 */
[C---:B------:R-:W-:Y:S08]  /*ce20*/  HMMA.16816.F32 R16, R180.reuse, R46, R76 ;  /* 0x0000002eb410723c */ /* 0x040ff0000000184c */
[----:B------:R-:W-:Y:S01]  /*ce30*/  HMMA.16816.F32 R76, R180, R60, R28 ;  /* 0x0000003cb44c723c */ /* 0x000fe2000000181c */
[----:B------:R-:W1:Y:S07]  /*ce40*/  LDSM.16.M88.4 R28, [R215+0x4000] ;  /* 0x00400000d71c783b */ /* 0x000e6e0000000200 */
[----:B--2---:R-:W-:Y:S08]  /*ce50*/  HMMA.16816.F32 R8, R184, R12, R8 ;  /* 0x0000000cb808723c */ /* 0x004ff00000001808 */
[C---:B---3--:R-:W-:Y:S08]  /*ce60*/  HMMA.16816.F32 R44, R180.reuse, R72, R80 ;  /* 0x00000048b42c723c */ /* 0x048ff00000001850 */
[----:B----4-:R-:W-:Y:S01]  /*ce70*/  HMMA.16816.F32 R80, R180, R66, R40 ;  /* 0x00000042b450723c */ /* 0x010fe20000001828 */
[----:B------:R-:W2:Y:S07]  /*ce80*/  LDSM.16.M88.4 R40, [R214+0xc100] ;  /* 0x00c10000d628783b */ /* 0x000eae0000000200 */
[----:B------:R-:W-:Y:S08]  /*ce90*/  HMMA.16816.F32 R16, R184, R14, R16 ;  /* 0x0000000eb810723c */ /* 0x000ff00000001810 */
[C---:B------:R-:W-:Y:S08]  /*cea0*/  HMMA.16816.F32 R100, R180.reuse, R20, R100 ;  /* 0x00000014b464723c */ /* 0x040ff00000001864 */
[----:B------:R-:W-:Y:S01]  /*ceb0*/  HMMA.16816.F32 R104, R180, R22, R104 ;  /* 0x00000016b468723c */ /* 0x000fe20000001868 */
[----:B------:R-:W3:Y:S07]  /*cec0*/  LDSM.16.M88.4 R20, [R211+0x3800] ;  /* 0x00380000d314783b */ /* 0x000eee0000000200 */
[----:B-1----:R-:W-:Y:S08]  /*ced0*/  HMMA.16816.F32 R8, R196, R28, R8 ;  /* 0x0000001cc408723c */ /* 0x002ff00000001808 */
[C---:B------:R-:W-:Y:S08]  /*cee0*/  HMMA.16816.F32 R84, R180.reuse, R68, R84 ;  /* 0x00000044b454723c */ /* 0x040ff00000001854 */
[C---:B------:R-:W-:Y:S01]  /*cef0*/  HMMA.16816.F32 R68, R180.reuse, R70, R56 ;  /* 0x00000046b444723c */ /* 0x040fe20000001838 */
[----:B------:R-:W1:Y:S07]  /*cf00*/  LDSM.16.M88.4 R56, [R211+0x4000] ;  /* 0x00400000d338783b */ /* 0x000e6e0000000200 */
[C---:B------:R-:W-:Y:S08]  /*cf10*/  HMMA.16816.F32 R88, R180.reuse, R74, R88 ;  /* 0x0000004ab458723c */ /* 0x040ff00000001858 */
[C---:B------:R-:W-:Y:S01]  /*cf20*/  HMMA.16816.F32 R116, R180.reuse, R62, R32 ;  /* 0x0000003eb474723c */ /* 0x040fe20000001820 */
[----:B------:R-:W4:Y:S04]  /*cf30*/  LDSM.16.M88.4 R32, [R208+0xd100] ;  /* 0x00d10000d020783b */ /* 0x000f280000000200 */
[----:B------:R-:W-:Y:S03]  /*cf40*/  LDSM.16.M88.4 R60, [R211+0x4800] ;  /* 0x00480000d33c783b */ /* 0x000fe60000000200 */
[C---:B------:R-:W-:Y:S08]  /*cf50*/  HMMA.16816.F32 R96, R180.reuse, R24, R96 ;  /* 0x00000018b460723c */ /* 0x040ff00000001860 */
[----:B------:R-:W-:Y:S08]  /*cf60*/  HMMA.16816.F32 R92, R180, R26, R92 ;  /* 0x0000001ab45c723c */ /* 0x000ff0000000185c */
[----:B------:R-:W-:Y:S08]  /*cf70*/  HMMA.16816.F32 R16, R196, R30, R16 ;  /* 0x0000001ec410723c */ /* 0x000ff00000001810 */
[----:B------:R-:W-:Y:S08]  /*cf80*/  HMMA.16816.F32 R24, R184, R36, R44 ;  /* 0x00000024b818723c */ /* 0x000ff0000000182c */
[----:B------:R-:W-:Y:S01]  /*cf90*/  HMMA.16816.F32 R72, R180, R64, R52 ;  /* 0x00000040b448723c */ /* 0x000fe20000001834 */
[----:B------:R-:W1:Y:S04]  /*cfa0*/  LDSM.16.M88.4 R52, [R214+0xc900] ;  /* 0x00c90000d634783b */ /* 0x000e680000000200 */
[----:B------:R-:W-:Y:S03]  /*cfb0*/  LDSM.16.M88.4 R64, [R208+0xd900] ;  /* 0x00d90000d040783b */ /* 0x000fe60000000200 */
[----:B--2---:R-:W-:Y:S08]  /*cfc0*/  HMMA.16816.F32 R12, R200, R40, R8 ;  /* 0x00000028c80c723c */ /* 0x004ff00000001808 */
[C---:B---3--:R-:W-:Y:S08]  /*cfd0*/  HMMA.16816.F32 R112, R180.reuse, R20, R112 ;  /* 0x00000014b470723c */ /* 0x048ff00000001870 */
[----:B------:R-:W-:Y:S08]  /*cfe0*/  HMMA.16816.F32 R120, R180, R22, R108 ;  /* 0x00000016b478723c */ /* 0x000ff0000000186c */
[----:B------:R-:W-:Y:S08]  /*cff0*/  HMMA.16816.F32 R20, R184, R38, R88 ;  /* 0x00000026b814723c */ /* 0x000ff00000001858 */
[----:B------:R-:W-:Y:S01]  /*d000*/  HMMA.16816.F32 R8, R200, R42, R16 ;  /* 0x0000002ac808723c */ /* 0x000fe20000001810 */
[----:B------:R-:W2:Y:S07]  /*d010*/  LDSM.16.M88.4 R40, [R215+0x5000] ;  /* 0x00500000d728783b */ /* 0x000eae0000000200 */
[----:B------:R-:W-:Y:S08]  /*d020*/  HMMA.16816.F32 R24, R196, R48, R24 ;  /* 0x00000030c418723c */ /* 0x000ff00000001818 */
[----:B-1----:R-:W-:Y:S08]  /*d030*/  HMMA.16816.F32 R28, R204, R56, R12 ;  /* 0x00000038cc1c723c */ /* 0x002ff0000000180c */
[----:B----4-:R-:W-:Y:S08]  /*d040*/  HMMA.16816.F32 R44, R184, R32, R84 ;  /* 0x00000020b82c723c */ /* 0x010ff00000001854 */
[----:B------:R-:W-:Y:S01]  /*d050*/  HMMA.16816.F32 R12, R196, R50, R20 ;  /* 0x00000032c40c723c */ /* 0x000fe20000001814 */
[----:B------:R-:W-:Y:S07]  /*d060*/  LDSM.16.M88.4 R48, [R215+0x5800] ;  /* 0x00580000d730783b */ /* 0x000fee0000000200 */
[----:B------:R-:W-:Y:S01]  /*d070*/  HMMA.16816.F32 R36, R184, R34, R68 ;  /* 0x00000022b824723c */ /* 0x000fe20000001844 */
[----:B------:R-:W1:Y:S01]  /*d080*/  LDSM.16.M88.4 R32, [R214+0xd100] ;  /* 0x00d10000d620783b */ /* 0x000e620000000200 */
[----:B------:R-:W-:-:S03]  /*d090*/  FMUL.FTZ R0, R28, c[0x0][0x320] ;  /* 0x0000c8001c007a20 */ /* 0x000fc60000410000 */
[----:B------:R-:W3:Y:S01]  /*d0a0*/  LDSM.16.M88.4 R68, [R208+0xe100] ;  /* 0x00e10000d044783b */ /* 0x000ee20000000200 */
[----:B------:R4:W1:Y:S02]  /*d0b0*/  MUFU.TANH R132, R0 ;  /* 0x0000000000847308 */ /* 0x0008640000002400 */
[----:B------:R-:W-:Y:S08]  /*d0c0*/  HMMA.16816.F32 R20, R200, R52, R24 ;  /* 0x00000034c814723c */ /* 0x000ff00000001818 */
[----:B------:R-:W-:Y:S01]  /*d0d0*/  HMMA.16816.F32 R8, R204, R58, R8 ;  /* 0x0000003acc08723c */ /* 0x000fe20000001808 */
[----:B------:R-:W-:Y:S01]  /*d0e0*/  LDSM.16.M88.4 R56, [R211+0x5000] ;  /* 0x00500000d338783b */ /* 0x000fe20000000200 */
[----:B----4-:R-:W-:-:S06]  /*d0f0*/  FMUL.FTZ R0, R29, c[0x0][0x320] ;  /* 0x0000c8001d007a20 */ /* 0x010fcc0000410000 */
[----:B--2---:R-:W-:Y:S01]  /*d100*/  HMMA.16816.F32 R16, R196, R40, R44 ;  /* 0x00000028c410723c */ /* 0x004fe2000000182c */
[----:B------:R-:W-:Y:S01]  /*d110*/  LDSM.16.M88.4 R44, [R211+0x5800] ;  /* 0x00580000d32c783b */ /* 0x000fe20000000200 */
[----:B------:R2:W4:Y:S06]  /*d120*/  MUFU.TANH R131, R0 ;  /* 0x0000000000837308 */ /* 0x00052c0000002400 */
[----:B------:R-:W-:Y:S01]  /*d130*/  HMMA.16816.F32 R12, R200, R54, R12 ;  /* 0x00000036c80c723c */ /* 0x000fe2000000180c */
[----:B------:R-:W3:Y:S07]  /*d140*/  LDSM.16.M88.4 R52, [R208+0xe900] ;  /* 0x00e90000d034783b */ /* 0x000eee0000000200 */
[----:B------:R-:W-:Y:S01]  /*d150*/  HMMA.16816.F32 R24, R196, R42, R36 ;  /* 0x0000002ac418723c */ /* 0x000fe20000001824 */
[----:B------:R-:W3:Y:S01]  /*d160*/  LDSM.16.M88.4 R40, [R214+0xd900] ;  /* 0x00d90000d628783b */ /* 0x000ee20000000200 */
[----:B--2---:R-:W-:-:S03]  /*d170*/  FMUL.FTZ R0, R30, c[0x0][0x320] ;  /* 0x0000c8001e007a20 */ /* 0x004fc60000410000 */
[----:B------:R-:W-:Y:S01]  /*d180*/  LDSM.16.M88.4 R36, [R214+0xe100] ;  /* 0x00e10000d624783b */ /* 0x000fe20000000200 */
[----:B------:R2:W1:Y:S02]  /*d190*/  MUFU.TANH R130, R0 ;  /* 0x0000000000827308 */ /* 0x0004640000002400 */
[C---:B------:R-:W-:Y:S08]  /*d1a0*/  HMMA.16816.F32 R72, R184.reuse, R64, R72 ;  /* 0x00000040b848723c */ /* 0x040ff00000001848 */
[----:B------:R-:W-:Y:S01]  /*d1b0*/  HMMA.16816.F32 R80, R184, R66, R80 ;  /* 0x00000042b850723c */ /* 0x000fe20000001850 */
[----:B--2---:R-:W-:-:S07]  /*d1c0*/  FMUL.FTZ R0, R31, c[0x0][0x320] ;  /* 0x0000c8001f007a20 */ /* 0x004fce0000410000 */
[----:B------:R-:W-:Y:S01]  /*d1d0*/  HMMA.16816.F32 R28, R204, R60, R20 ;  /* 0x0000003ccc1c723c */ /* 0x000fe20000001814 */
[----:B------:R2:W2:Y:S07]  /*d1e0*/  MUFU.TANH R129, R0 ;  /* 0x0000000000817308 */ /* 0x0004ae0000002400 */
[----:B-1----:R-:W-:Y:S08]  /*d1f0*/  HMMA.16816.F32 R20, R200, R32, R16 ;  /* 0x00000020c814723c */ /* 0x002ff00000001810 */
[----:B------:R-:W-:Y:S01]  /*d200*/  HMMA.16816.F32 R16, R196, R48, R72 ;  /* 0x00000030c410723c */ /* 0x000fe20000001848 */
[----:B--2---:R-:W-:-:S04]  /*d210*/  FMUL.FTZ R0, R8, c[0x0][0x320] ;  /* 0x0000c80008007a20 */ /* 0x004fc80000410000 */
[----:B------:R1:W2:Y:S03]  /*d220*/  MUFU.TANH R128, R0 ;  /* 0x0000000000807308 */ /* 0x0002a60000002400 */
[C---:B---3--:R-:W-:Y:S08]  /*d230*/  HMMA.16816.F32 R64, R184.reuse, R68, R76 ;  /* 0x00000044b840723c */ /* 0x048ff0000000184c */
[----:B------:R-:W-:Y:S01]  /*d240*/  HMMA.16816.F32 R76, R184, R70, R116 ;  /* 0x00000046b84c723c */ /* 0x000fe20000001874 */
[----:B-1----:R-:W-:-:S07]  /*d250*/  FMUL.FTZ R0, R9, c[0x0][0x320] ;  /* 0x0000c80009007a20 */ /* 0x002fce0000410000 */
[C---:B------:R-:W-:Y:S01]  /*d260*/  HMMA.16816.F32 R68, R184.reuse, R52, R100 ;  /* 0x00000034b844723c */ /* 0x040fe20000001864 */
[----:B------:R1:W3:Y:S07]  /*d270*/  MUFU.TANH R127, R0 ;  /* 0x00000000007f7308 */ /* 0x0002ee0000002400 */
[----:B------:R-:W-:Y:S01]  /*d280*/  HMMA.16816.F32 R72, R184, R54, R104 ;  /* 0x00000036b848723c */ /* 0x000fe20000001868 */
[----:B------:R-:W-:Y:S01]  /*d290*/  LDSM.16.M88.4 R52, [R215+0x6800] ;  /* 0x00680000d734783b */ /* 0x000fe20000000200 */
[----:B-1----:R-:W-:-:S04]  /*d2a0*/  FMUL.FTZ R0, R10, c[0x0][0x320] ;  /* 0x0000c8000a007a20 */ /* 0x002fc80000410000 */
[----:B------:R1:W1:Y:S02]  /*d2b0*/  MUFU.TANH R126, R0 ;  /* 0x00000000007e7308 */ /* 0x0002640000002400 */
[----:B-1----:R-:W-:Y:S02]  /*d2c0*/  FMUL.FTZ R0, R11, c[0x0][0x320] ;  /* 0x0000c8000b007a20 */ /* 0x002fe40000410000 */
[----:B------:R-:W-:Y:S01]  /*d2d0*/  HMMA.16816.F32 R8, R204, R62, R12 ;  /* 0x0000003ecc08723c */ /* 0x000fe2000000180c */
[----:B------:R-:W-:Y:S03]  /*d2e0*/  LDSM.16.M88.4 R60, [R208+0xf100] ;  /* 0x00f10000d03c783b */ /* 0x000fe60000000200 */
[----:B------:R1:W1:Y:S04]  /*d2f0*/  MUFU.TANH R125, R0 ;  /* 0x00000000007d7308 */ /* 0x0002680000002400 */
[----:B------:R-:W-:Y:S01]  /*d300*/  HMMA.16816.F32 R12, R200, R34, R24 ;  /* 0x00000022c80c723c */ /* 0x000fe20000001818 */
[----:B------:R-:W2:Y:S07]  /*d310*/  LDSM.16.M88.4 R32, [R215+0x6000] ;  /* 0x00600000d720783b */ /* 0x000eae0000000200 */
[----:B------:R-:W-:Y:S01]  /*d320*/  HMMA.16816.F32 R24, R196, R50, R80 ;  /* 0x00000032c418723c */ /* 0x000fe20000001850 */
[----:B------:R-:W2:Y:S01]  /*d330*/  LDSM.16.M88.4 R48, [R211+0x6000] ;  /* 0x00600000d330783b */ /* 0x000ea20000000200 */
[----:B-1----:R-:W-:-:S04]  /*d340*/  FMUL.FTZ R0, R28, c[0x0][0x320] ;  /* 0x0000c8001c007a20 */ /* 0x002fc80000410000 */
[----:B------:R1:W1:Y:S02]  /*d350*/  MUFU.TANH R124, R0 ;  /* 0x00000000007c7308 */ /* 0x0002640000002400 */
[----:B-1----:R-:W-:-:S06]  /*d360*/  FMUL.FTZ R0, R29, c[0x0][0x320] ;  /* 0x0000c8001d007a20 */ /* 0x002fcc0000410000 */
[----:B------:R1:W1:Y:S02]  /*d370*/  MUFU.TANH R111, R0 ;  /* 0x00000000006f7308 */ /* 0x0002640000002400 */
[----:B-1----:R-:W-:-:S06]  /*d380*/  FMUL.FTZ R0, R30, c[0x0][0x320] ;  /* 0x0000c8001e007a20 */ /* 0x002fcc0000410000 */
[----:B------:R1:W1:Y:S02]  /*d390*/  MUFU.TANH R110, R0 ;  /* 0x00000000006e7308 */ /* 0x0002640000002400 */
[----:B-1----:R-:W-:Y:S02]  /*d3a0*/  FMUL.FTZ R0, R31, c[0x0][0x320] ;  /* 0x0000c8001f007a20 */ /* 0x002fe40000410000 */
[----:B------:R-:W-:Y:S04]  /*d3b0*/  HMMA.16816.F32 R28, R204, R56, R20 ;  /* 0x00000038cc1c723c */ /* 0x000fe80000001814 */
[----:B------:R1:W1:Y:S04]  /*d3c0*/  MUFU.TANH R109, R0 ;  /* 0x00000000006d7308 */ /* 0x0002680000002400 */
[----:B------:R-:W-:Y:S08]  /*d3d0*/  HMMA.16816.F32 R20, R200, R40, R16 ;  /* 0x00000028c814723c */ /* 0x000ff00000001810 */
[----:B--2---:R-:W-:Y:S01]  /*d3e0*/  HMMA.16816.F32 R16, R196, R32, R64 ;  /* 0x00000020c410723c */ /* 0x004fe20000001840 */
[----:B-1----:R-:W-:-:S04]  /*d3f0*/  FMUL.FTZ R0, R8, c[0x0][0x320] ;  /* 0x0000c80008007a20 */ /* 0x002fc80000410000 */
[----:B------:R1:W2:Y:S03]  /*d400*/  MUFU.TANH R108, R0 ;  /* 0x00000000006c7308 */ /* 0x0002a60000002400 */
[----:B------:R-:W-:Y:S01]  /*d410*/  HMMA.16816.F32 R64, R184, R60, R96 ;  /* 0x0000003cb840723c */ /* 0x000fe20000001860 */
[----:B-1----:R-:W-:-:S04]  /*d420*/  FMUL.FTZ R0, R9, c[0x0][0x320] ;  /* 0x0000c80009007a20 */ /* 0x002fc80000410000 */
[----:B------:R1:W1:Y:S02]  /*d430*/  MUFU.TANH R100, R0 ;  /* 0x0000000000647308 */ /* 0x0002640000002400 */
[----:B-1----:R-:W-:-:S06]  /*d440*/  FMUL.FTZ R0, R10, c[0x0][0x320] ;  /* 0x0000c8000a007a20 */ /* 0x002fcc0000410000 */
[----:B------:R1:W1:Y:S02]  /*d450*/  MUFU.TANH R91, R0 ;  /* 0x00000000005b7308 */ /* 0x0002640000002400 */
[----:B-1----:R-:W-:Y:S02]  /*d460*/  FMUL.FTZ R0, R11, c[0x0][0x320] ;  /* 0x0000c8000b007a20 */ /* 0x002fe40000410000 */
[----:B------:R-:W-:Y:S04]  /*d470*/  HMMA.16816.F32 R8, R204, R58, R12 ;  /* 0x0000003acc08723c */ /* 0x000fe8000000180c */
[----:B------:R1:W1:Y:S04]  /*d480*/  MUFU.TANH R90, R0 ;  /* 0x00000000005a7308 */ /* 0x0002680000002400 */
[----:B------:R-:W-:Y:S01]  /*d490*/  HMMA.16816.F32 R12, R200, R42, R24 ;  /* 0x0000002ac80c723c */ /* 0x000fe20000001818 */
[----:B------:R-:W-:Y:S07]  /*d4a0*/  LDSM.16.M88.4 R40, [R211+0x6800] ;  /* 0x00680000d328783b */ /* 0x000fee0000000200 */
[----:B------:R-:W-:Y:S01]  /*d4b0*/  HMMA.16816.F32 R24, R196, R34, R76 ;  /* 0x00000022c418723c */ /* 0x000fe2000000184c */
[----:B------:R-:W2:Y:S01]  /*d4c0*/  LDSM.16.M88.4 R32, [R214+0xe900] ;  /* 0x00e90000d620783b */ /* 0x000ea20000000200 */
        /* <DEDUP_REMOVED lines=25> */
[----:B------:R-:W-:Y:S01]  /*d660*/  LDSM.16.M88.4 R52, [R208+0xf900] ;  /* 0x00f90000d034783b */ /* 0x000fe20000000200 */
        /* <DEDUP_REMOVED lines=9> */
[----:B--2---:R-:W-:Y:S08]  /*d700*/  HMMA.16816.F32 R20, R200, R32, R16 ;  /* 0x00000020c814723c */ /* 0x004ff00000001810 */
[----:B------:R-:W-:Y:S01]  /*d710*/  HMMA.16816.F32 R16, R196, R36, R64 ;  /* 0x00000024c410723c */ /* 0x000fe20000001840 */
[----:B-1----:R-:W-:-:S04]  /*d720*/  FMUL.FTZ R0, R8, c[0x0][0x320] ;  /* 0x0000c80008007a20 */ /* 0x002fc80000410000 */
[----:B------:R1:W2:Y:S02]  /*d730*/  MUFU.TANH R77, R0 ;  /* 0x00000000004d7308 */ /* 0x0002a40000002400 */
        /* <DEDUP_REMOVED lines=8> */
[----:B------:R-:W-:Y:S08]  /*d7c0*/  HMMA.16816.F32 R12, R200, R34, R24 ;  /* 0x00000022c80c723c */ /* 0x000ff00000001818 */
[----:B------:R-:W-:Y:S01]  /*d7d0*/  HMMA.16816.F32 R32, R196, R38, R56 ;  /* 0x00000026c420723c */ /* 0x000fe20000001838 */
[----:B------:R-:W-:Y:S01]  /*d7e0*/  LDSM.16.M88.4 R36, [R214+0xf900] ;  /* 0x00f90000d624783b */ /* 0x000fe20000000200 */
[----:B--2---:R-:W-:-:S03]  /*d7f0*/  FMUL.FTZ R0, R28, c[0x0][0x320] ;  /* 0x0000c8001c007a20 */ /* 0x004fc60000410000 */
[----:B------:R-:W2:Y:S01]  /*d800*/  LDSM.16.M88.4 R56, [R211+0x7000] ;  /* 0x00700000d338783b */ /* 0x000ea20000000200 */
[----:B------:R3:W1:Y:S10]  /*d810*/  MUFU.TANH R72, R0 ;  /* 0x0000000000487308 */ /* 0x0006740000002400 */
[----:B------:R-:W-:Y:S01]  /*d820*/  HMMA.16816.F32 R12, R204, R42, R12 ;  /* 0x0000002acc0c723c */ /* 0x000fe2000000180c */
[----:B---3--:R-:W-:-:S07]  /*d830*/  FMUL.FTZ R0, R29, c[0x0][0x320] ;  /* 0x0000c8001d007a20 */ /* 0x008fce0000410000 */
[----:B-1----:R-:W-:Y:S01]  /*d840*/  HMMA.16816.F32 R24, R200, R48, R16 ;  /* 0x00000030c818723c */ /* 0x002fe20000001810 */
[----:B------:R1:W3:Y:S11]  /*d850*/  MUFU.TANH R65, R0 ;  /* 0x0000000000417308 */ /* 0x0002f60000002400 */
[----:B------:R-:W-:Y:S04]  /*d860*/  @!UPT UIADD3 URZ, URZ, URZ, URZ ;  /* 0x0000003f3f3ff290 */ /* 0x000fe8000fffe03f */
[----:B------:R-:W-:Y:S02]  /*d870*/  FMUL.FTZ R12, R12, c[0x0][0x320] ;  /* 0x0000c8000c0c7a20 */ /* 0x000fe40000410000 */
[----:B-1----:R-:W-:Y:S02]  /*d880*/  FMUL.FTZ R0, R30, c[0x0][0x320] ;  /* 0x0000c8001e007a20 */ /* 0x002fe40000410000 */
[----:B------:R-:W-:Y:S02]  /*d890*/  FMUL.FTZ R13, R13, c[0x0][0x320] ;  /* 0x0000c8000d0d7a20 */ /* 0x000fe40000410000 */
[----:B------:R1:W1:Y:S01]  /*d8a0*/  MUFU.TANH R64, R0 ;  /* 0x0000000000407308 */ /* 0x0002620000002400 */
[----:B------:R-:W-:Y:S02]  /*d8b0*/  FMUL.FTZ R14, R14, c[0x0][0x320] ;  /* 0x0000c8000e0e7a20 */ /* 0x000fe40000410000 */
[----:B------:R-:W-:Y:S01]  /*d8c0*/  FMUL.FTZ R15, R15, c[0x0][0x320] ;  /* 0x0000c8000f0f7a20 */ /* 0x000fe20000410000 */
[----:B--2---:R-:W-:Y:S04]  /*d8d0*/  HMMA.16816.F32 R24, R204, R56, R24 ;  /* 0x00000038cc18723c */ /* 0x004fe80000001818 */
[----:B------:R-:W2:Y:S01]  /*d8e0*/  MUFU.TANH R43, R13 ;  /* 0x0000000d002b7308 */ /* 0x000ea20000002400 */
[----:B-1----:R-:W-:-:S07]  /*d8f0*/  FMUL.FTZ R0, R31, c[0x0][0x320] ;  /* 0x0000c8001f007a20 */ /* 0x002fce0000410000 */
[----:B------:R-:W1:Y:S01]  /*d900*/  MUFU.TANH R42, R14 ;  /* 0x0000000e002a7308 */ /* 0x000e620000002400 */
[----:B------:R-:W-:Y:S07]  /*d910*/  HMMA.16816.F32 R28, R204, R40, R20 ;  /* 0x00000028cc1c723c */ /* 0x000fee0000001814 */
[----:B------:R1:W1:Y:S01]  /*d920*/  MUFU.TANH R62, R0 ;  /* 0x00000000003e7308 */ /* 0x0002620000002400 */
[----:B------:R-:W-:Y:S03]  /*d930*/  HMMA.16816.F32 R20, R184, R52, R112 ;  /* 0x00000034b814723c */ /* 0x000fe60000001870 */
[----:B------:R-:W-:-:S02]  /*d940*/  FMUL.FTZ R24, R24, c[0x0][0x320] ;  /* 0x0000c80018187a20 */ /* 0x000fc40000410000 */
[----:B------:R-:W-:Y:S02]  /*d950*/  FMUL.FTZ R27, R27, c[0x0][0x320] ;  /* 0x0000c8001b1b7a20 */ /* 0x000fe40000410000 */
[----:B------:R-:W-:Y:S01]  /*d960*/  FMUL.FTZ R25, R25, c[0x0][0x320] ;  /* 0x0000c80019197a20 */ /* 0x000fe20000410000 */
[----:B------:R-:W2:Y:S01]  /*d970*/  MUFU.TANH R41, R15 ;  /* 0x0000000f00297308 */ /* 0x000ea20000002400 */
[----:B------:R-:W-:Y:S02]  /*d980*/  FMUL.FTZ R26, R26, c[0x0][0x320] ;  /* 0x0000c8001a1a7a20 */ /* 0x000fe40000410000 */
[----:B-1----:R-:W-:-:S05]  /*d990*/  FMUL.FTZ R0, R8, c[0x0][0x320] ;  /* 0x0000c80008007a20 */ /* 0x002fca0000410000 */
[----:B------:R-:W1:Y:S01]  /*d9a0*/  MUFU.TANH R40, R24 ;  /* 0x0000001800287308 */ /* 0x000e620000002400 */
[----:B------:R-:W-:Y:S02]  /*d9b0*/  FMUL.FTZ R29, R29, c[0x0][0x320] ;  /* 0x0000c8001d1d7a20 */ /* 0x000fe40000410000 */
[----:B------:R-:W-:Y:S02]  /*d9c0*/  FMUL.FTZ R30, R30, c[0x0][0x320] ;  /* 0x0000c8001e1e7a20 */ /* 0x000fe40000410000 */
[----:B------:R-:W-:-:S03]  /*d9d0*/  FMUL.FTZ R31, R31, c[0x0][0x320] ;  /* 0x0000c8001f1f7a20 */ /* 0x000fc60000410000 */
[----:B------:R1:W1:Y:S01]  /*d9e0*/  MUFU.TANH R63, R0 ;  /* 0x00000000003f7308 */ /* 0x0002620000002400 */
[----:B------:R-:W-:Y:S07]  /*d9f0*/  HMMA.16816.F32 R16, R196, R44, R20 ;  /* 0x0000002cc410723c */ /* 0x000fee0000001814 */
[----:B------:R-:W2:Y:S01]  /*da00*/  MUFU.TANH R49, R29 ;  /* 0x0000001d00317308 */ /* 0x000ea20000002400 */
[----:B------:R-:W-:Y:S01]  /*da10*/  HMMA.16816.F32 R20, R200, R50, R32 ;  /* 0x00000032c814723c */ /* 0x000fe20000001820 */
[----:B-1----:R-:W-:-:S06]  /*da20*/  FMUL.FTZ R0, R9, c[0x0][0x320] ;  /* 0x0000c80009007a20 */ /* 0x002fcc0000410000 */
[----:B------:R-:W1:Y:S08]  /*da30*/  MUFU.TANH R48, R30 ;  /* 0x0000001e00307308 */ /* 0x000e700000002400 */
[----:B------:R1:W1:Y:S01]  /*da40*/  MUFU.TANH R61, R0 ;  /* 0x00000000003d7308 */ /* 0x0002620000002400 */
[----:B------:R-:W-:Y:S07]  /*da50*/  HMMA.16816.F32 R16, R200, R36, R16 ;  /* 0x00000024c810723c */ /* 0x000fee0000001810 */
[----:B------:R-:W2:Y:S01]  /*da60*/  MUFU.TANH R45, R31 ;  /* 0x0000001f002d7308 */ /* 0x000ea20000002400 */
[----:B------:R-:W-:Y:S01]  /*da70*/  HMMA.16816.F32 R20, R204, R58, R20 ;  /* 0x0000003acc14723c */ /* 0x000fe20000001814 */
[----:B-1----:R-:W-:-:S06]  /*da80*/  FMUL.FTZ R0, R10, c[0x0][0x320] ;  /* 0x0000c8000a007a20 */ /* 0x002fcc0000410000 */
[----:B------:R-:W1:Y:S08]  /*da90*/  MUFU.TANH R44, R12 ;  /* 0x0000000c002c7308 */ /* 0x000e700000002400 */
[----:B------:R1:W1:Y:S09]  /*daa0*/  MUFU.TANH R60, R0 ;  /* 0x00000000003c7308 */ /* 0x0002720000002400 */
[----:B------:R-:W-:Y:S01]  /*dab0*/  FMUL.FTZ R20, R20, c[0x0][0x320] ;  /* 0x0000c80014147a20 */ /* 0x000fe20000410000 */
[----:B------:R-:W2:Y:S01]  /*dac0*/  MUFU.TANH R35, R27 ;  /* 0x0000001b00237308 */ /* 0x000ea20000002400 */
[----:B------:R-:W-:-:S02]  /*dad0*/  FMUL.FTZ R21, R21, c[0x0][0x320] ;  /* 0x0000c80015157a20 */ /* 0x000fc40000410000 */
[----:B------:R-:W-:Y:S02]  /*dae0*/  FMUL.FTZ R22, R22, c[0x0][0x320] ;  /* 0x0000c80016167a20 */ /* 0x000fe40000410000 */
[----:B------:R-:W-:Y:S02]  /*daf0*/  FMUL.FTZ R23, R23, c[0x0][0x320] ;  /* 0x0000c80017177a20 */ /* 0x000fe40000410000 */
[----:B-1----:R-:W-:Y:S01]  /*db00*/  FMUL.FTZ R0, R11, c[0x0][0x320] ;  /* 0x0000c8000b007a20 */ /* 0x002fe20000410000 */
[----:B------:R-:W1:Y:S01]  /*db10*/  MUFU.TANH R37, R25 ;  /* 0x0000001900257308 */ /* 0x000e620000002400 */
[----:B------:R-:W-:Y:S07]  /*db20*/  HMMA.16816.F32 R8, R184, R54, R120 ;  /* 0x00000036b808723c */ /* 0x000fee0000001878 */
[----:B------:R1:W1:Y:S08]  /*db30*/  MUFU.TANH R53, R0 ;  /* 0x0000000000357308 */ /* 0x0002700000002400 */
[----:B------:R2:W2:Y:S01]  /*db40*/  MUFU.TANH R36, R26 ;  /* 0x0000001a00247308 */ /* 0x0004a20000002400 */
[----:B-1----:R-:W-:-:S08]  /*db50*/  FMUL.FTZ R0, R28, c[0x0][0x320] ;  /* 0x0000c8001c007a20 */ /* 0x002fd00000410000 */
[----:B------:R-:W-:Y:S01]  /*db60*/  HMMA.16816.F32 R8, R196, R46, R8 ;  /* 0x0000002ec408723c */ /* 0x000fe20000001808 */
[----:B------:R-:W1:Y:S01]  /*db70*/  LDSM.16.M88.4 R28, [R211+0x7800] ;  /* 0x00780000d31c783b */ /* 0x000e620000000200 */
[----:B------:R1:W1:Y:S01]  /*db80*/  MUFU.TANH R34, R20 ;  /* 0x0000001400227308 */ /* 0x0002620000002400 */
[----:B------:R-:W-:-:S07]  /*db90*/  DEPBAR.LE SB0, 0x0 ;  /* 0x000080000000791a */ /* 0x000fce0000000000 */
[----:B------:R1:W1:Y:S08]  /*dba0*/  MUFU.TANH R27, R21 ;  /* 0x00000015001b7308 */ /* 0x0002700000002400 */
[----:B------:R1:W1:Y:S06]  /*dbb0*/  MUFU.TANH R24, R22 ;  /* 0x0000001600187308 */ /* 0x00026c0000002400 */
[----:B------:R-:W-:Y:S02]  /*dbc0*/  HMMA.16816.F32 R8, R200, R38, R8 ;  /* 0x00000026c808723c */ /* 0x000fe40000001808 */
[----:B------:R2:W2:Y:S08]  /*dbd0*/  MUFU.TANH R52, R0 ;  /* 0x0000000000347308 */ /* 0x0004b00000002400 */
[----:B------:R-:W2:Y:S01]  /*dbe0*/  MUFU.TANH R23, R23 ;  /* 0x0000001700177308 */ /* 0x000ea20000002400 */
[----:B-1----:R-:W-:Y:S07]  /*dbf0*/  HMMA.16816.F32 R12, R204, R28, R16 ;  /* 0x0000001ccc0c723c */ /* 0x002fee0000001810 */
[----:B------:R-:W-:-:S06]  /*dc00*/  P2R R16, PR, RZ, 0x40 ;  /* 0x00000040ff107803 */ /* 0x000fcc0000000000 */
[----:B------:R-:W-:Y:S11]  /*dc10*/  HMMA.16816.F32 R8, R204, R30, R8 ;  /* 0x0000001ecc08723c */ /* 0x000ff60000001808 */
[----:B------:R-:W-:-:S02]  /*dc20*/  FMUL.FTZ R12, R12, c[0x0][0x320] ;  /* 0x0000c8000c0c7a20 */ /* 0x000fc40000410000 */
[----:B------:R-:W-:Y:S02]  /*dc30*/  FMUL.FTZ R13, R13, c[0x0][0x320] ;  /* 0x0000c8000d0d7a20 */ /* 0x000fe40000410000 */
[----:B------:R-:W-:Y:S01]  /*dc40*/  FMUL.FTZ R14, R14, c[0x0][0x320] ;  /* 0x0000c8000e0e7a20 */ /* 0x000fe20000410000 */
[----:B------:R1:W1:Y:S01]  /*dc50*/  MUFU.TANH R20, R12 ;  /* 0x0000000c00147308 */ /* 0x0002620000002400 */
[----:B------:R-:W-:-:S07]  /*dc60*/  FMUL.FTZ R15, R15, c[0x0][0x320] ;  /* 0x0000c8000f0f7a20 */ /* 0x000fce0000410000 */
[----:B------:R-:W-:Y:S02]  /*dc70*/  FMUL.FTZ R8, R8, c[0x0][0x320] ;  /* 0x0000c80008087a20 */ /* 0x000fe40000410000 */
[----:B------:R-:W-:Y:S02]  /*dc80*/  FMUL.FTZ R9, R9, c[0x0][0x320] ;  /* 0x0000c80009097a20 */ /* 0x000fe40000410000 */
        /* <DEDUP_REMOVED lines=11> */
[----:B-1234-:R-:W-:Y:S01]  /*dd40*/  LEA.HI.SX32 R10, R157, 0xfffffffe, 0x19 ;  /* 0xfffffffe9d0a7811 */ /* 0x01efe200078fcaff */
[----:B------:R-:W-:-:S03]  /*dd50*/  IMAD.SHL.U32 R13, R152, 0x40, RZ ;  /* 0x00000040980d7824 */ /* 0x000fc600078e00ff */
[----:B------:R-:W-:Y:S01]  /*dd60*/  SHF.R.S32.HI R3, RZ, 0x1f, R10 ;  /* 0x0000001fff037819 */ /* 0x000fe2000001140a */
[----:B------:R-:W-:Y:S02]  /*dd70*/  IMAD R0, R150, R10, RZ ;  /* 0x0000000a96007224 */ /* 0x000fe400078e02ff */
[----:B------:R-:W-:-:S04]  /*dd80*/  IMAD.WIDE.U32 R10, R10, R153, R158 ;  /* 0x000000990a0a7225 */ /* 0x000fc800078e009e */
[----:B------:R-:W-:Y:S01]  /*dd90*/  IMAD R0, R3, R153, R0 ;  /* 0x0000009903007224 */ /* 0x000fe200078e0200 */
[----:B------:R-:W-:-:S03]  /*dda0*/  LEA R6, P1, R10, c[0x0][0x1c8], 0x1 ;  /* 0x000072000a067a11 */ /* 0x000fc600078208ff */
[----:B------:R-:W-:Y:S01]  /*ddb0*/  IMAD.IADD R0, R11, 0x1, R0 ;  /* 0x000000010b007824 */ /* 0x000fe200078e0200 */
[----:B------:R-:W-:Y:S02]  /*ddc0*/  SHF.L.U64.HI R11, R152, R151, c[0x0][0x1e4] ;  /* 0x00007900980b7619 */ /* 0x000fe40000010297 */
[----:B------:R-:W-:Y:S02]  /*ddd0*/  IADD3 R8, P0, R6, R13, RZ ;  /* 0x0000000d06087210 */ /* 0x000fe40007f1e0ff */
[----:B------:R-:W-:Y:S02]  /*dde0*/  LEA.HI.X R7, R10, c[0x0][0x1cc], R0, 0x1, P1 ;  /* 0x000073000a077a11 */ /* 0x000fe400008f0c00 */
[----:B------:R-:W-:-:S03]  /*ddf0*/  IADD3 R0, P2, R154, 0x80, RZ ;  /* 0x000000809a007810 */ /* 0x000fc60007f5e0ff */
[----:B------:R-:W-:Y:S01]  /*de00*/  IMAD.X R9, R7, 0x1, R11, P0 ;  /* 0x0000000107097824 */ /* 0x000fe200000e060b */
[----:B------:R-:W-:Y:S01]  /*de10*/  @!PT LDS RZ, [RZ] ;  /* 0x00000000fffff984 */ /* 0x000fe20000000800 */
[----:B------:R-:W-:Y:S01]  /*de20*/  @!PT LDS RZ, [RZ] ;  /* 0x00000000fffff984 */ /* 0x000fe20000000800 */
[----:B------:R-:W-:Y:S01]  /*de30*/  @!PT LDS RZ, [RZ] ;  /* 0x00000000fffff984 */ /* 0x000fe20000000800 */
[----:B------:R1:W-:Y:S01]  /*de40*/  LDGSTS.E.BYPASS.LTC128B.128 [R231+0x8100], [R6.64], !P4 ;  /* 0x0810000006e77fae */ /* 0x0003e2000e101d48 */
[----:B------:R-:W-:Y:S01]  /*de50*/  IADD3 R14, P1, P0, R13, 0x80, R6 ;  /* 0x000000800d0e7810 */ /* 0x000fe2000783e006 */
[----:B------:R-:W-:Y:S01]  /*de60*/  IMAD.X R3, RZ, RZ, R156, P2 ;  /* 0x000000ffff037224 */ /* 0x000fe200010e069c */
[----:B------:R-:W-:Y:S01]  /*de70*/  IADD3 R12, P2, R0, R8, RZ ;  /* 0x00000008000c7210 */ /* 0x000fe20007f5e0ff */
[----:B------:R1:W-:Y:S01]  /*de80*/  LDGSTS.E.BYPASS.LTC128B.128 [R231+0xc100], [R6.64+0x80], !P3 ;  /* 0x0c10008006e77fae */ /* 0x0003e2000d901d48 */
[----:B------:R-:W-:-:S03]  /*de90*/  IADD3.X R15, R11, RZ, R7, P1, P0 ;  /* 0x000000ff0b0f7210 */ /* 0x000fc60000fe0407 */
[----:B------:R2:W-:Y:S04]  /*dea0*/  LDGSTS.E.BYPASS.LTC128B.128 [R231+0x9100], [R8.64], !P4 ;  /* 0x0910000008e77fae */ /* 0x0005e8000e101d48 */
[----:B------:R3:W-:Y:S01]  /*deb0*/  LDGSTS.E.BYPASS.LTC128B.128 [R231+0xd100], [R14.64], !P3 ;  /* 0x0d1000000ee77fae */ /* 0x0007e2000d901d48 */
[----:B-1----:R-:W-:-:S04]  /*dec0*/  IADD3 R6, P5, R8, R13, RZ ;  /* 0x0000000d08067210 */ /* 0x002fc80007fbe0ff */
[----:B------:R-:W-:Y:S01]  /*ded0*/  IADD3 R10, P1, R6, R13, RZ ;  /* 0x0000000d060a7210 */ /* 0x000fe20007f3e0ff */
[----:B------:R-:W-:Y:S01]  /*dee0*/  IMAD.X R7, R9, 0x1, R11, P5 ;  /* 0x0000000109077824 */ /* 0x000fe200028e060b */
[----:B--2---:R-:W-:Y:S01]  /*def0*/  IADD3 R8, P0, R0, R6, RZ ;  /* 0x0000000600087210 */ /* 0x004fe20007f1e0ff */
[----:B------:R-:W-:Y:S02]  /*df00*/  IMAD.X R13, R3, 0x1, R9, P2 ;  /* 0x00000001030d7824 */ /* 0x000fe400010e0609 */
[----:B------:R-:W-:Y:S01]  /*df10*/  IMAD.X R11, R7, 0x1, R11, P1 ;  /* 0x00000001070b7824 */ /* 0x000fe200008e060b */
[----:B------:R3:W-:Y:S01]  /*df20*/  LDGSTS.E.BYPASS.LTC128B.128 [R231+0xa100], [R6.64], !P4 ;  /* 0x0a10000006e77fae */ /* 0x0007e2000e101d48 */
[----:B------:R-:W-:-:S03]  /*df30*/  IMAD.X R9, R3, 0x1, R7, P0 ;  /* 0x0000000103097824 */ /* 0x000fc600000e0607 */
[----:B------:R3:W-:Y:S04]  /*df40*/  LDGSTS.E.BYPASS.LTC128B.128 [R231+0xe100], [R12.64], !P3 ;  /* 0x0e1000000ce77fae */ /* 0x0007e8000d901d48 */
[----:B------:R3:W-:Y:S04]  /*df50*/  LDGSTS.E.BYPASS.LTC128B.128 [R231+0xb100], [R10.64], !P4 ;  /* 0x0b1000000ae77fae */ /* 0x0007e8000e101d48 */
[----:B------:R3:W-:Y:S02]  /*df60*/  LDGSTS.E.BYPASS.LTC128B.128 [R231+0xf100], [R8.64], !P3 ;  /* 0x0f10000008e77fae */ /* 0x0007e4000d901d48 */
.L_x_132:
[----:B--234-:R-:W-:Y:S01]  /*df70*/  LOP3.LUT R0, R149, 0xffffffe0, RZ, 0xc0, !PT ;  /* 0xffffffe095007812 */ /* 0x01cfe200078ec0ff */
[----:B------:R-:W-:Y:S01]  /*df80*/  IMAD.SHL.U32 R209, R4, 0x2, RZ ;  /* 0x0000000204d17824 */ /* 0x000fe200078e00ff */
[----:B------:R-:W0:Y:S03]  /*df90*/  LDGDEPBAR ;  /* 0x00000000000079af */ /* 0x000e260000000000 */
[----:B------:R-:W-:-:S02]  /*dfa0*/  IMAD.IADD R0, R213, 0x1, -R0 ;  /* 0x00000001d5007824 */ /* 0x000fc400078e0a00 */
[--C-:B------:R-:W-:Y:S02]  /*dfb0*/  IMAD R210, R5, 0x2, R209.reuse ;  /* 0x0000000205d27824 */ /* 0x100fe400078e02d1 */
[C---:B------:R-:W-:Y:S01]  /*dfc0*/  IMAD R213, R2.reuse, 0x2, R209 ;  /* 0x0000000202d57824 */ /* 0x040fe200078e02d1 */
[----:B------:R-:W-:Y:S01]  /*dfd0*/  SHF.R.S32.HI R3, RZ, 0x1f, R0 ;  /* 0x0000001fff037819 */ /* 0x000fe20000011400 */
[----:B------:R-:W-:-:S03]  /*dfe0*/  IMAD R212, R2, 0x2, R210 ;  /* 0x0000000202d47824 */ /* 0x000fc600078e02d2 */
[----:B------:R-:W-:-:S04]  /*dff0*/  LEA.HI R3, R3, R0, RZ, 0x2 ;  /* 0x0000000003037211 */ /* 0x000fc800078f10ff */
[----:B------:R-:W-:-:S05]  /*e000*/  LOP3.LUT R3, R3, 0x7ffffffc, RZ, 0xc0, !PT ;  /* 0x7ffffffc03037812 */ /* 0x000fca00078ec0ff */
[----:B------:R-:W-:-:S04]  /*e010*/  IMAD.IADD R0, R0, 0x1, -R3 ;  /* 0x0000000100007824 */ /* 0x000fc800078e0a03 */
[----:B------:R-:W-:-:S05]  /*e020*/  IMAD R0, R0, -0x2, R148 ;  /* 0xfffffffe00007824 */ /* 0x000fca00078e0294 */
[C---:B------:R-:W-:Y:S02]  /*e030*/  ISETP.GT.AND P0, PT, R0.reuse, RZ, PT ;  /* 0x000000ff0000720c */ /* 0x040fe40003f04270 */
[C---:B------:R-:W-:Y:S02]  /*e040*/  ISETP.GT.AND P1, PT, R0.reuse, 0x1, PT ;  /* 0x000000010000780c */ /* 0x040fe40003f24270 */
[----:B------:R-:W-:Y:S02]  /*e050*/  ISETP.GT.AND P2, PT, R0, 0x8, PT ;  /* 0x000000080000780c */ /* 0x000fe40003f44270 */
[----:B-1----:R-:W-:Y:S02]  /*e060*/  FSEL R8, R132, -INF , P0 ;  /* 0xff80000084087808 */ /* 0x002fe40000000000 */
        /* <DEDUP_REMOVED lines=85> */
[----:B-----5:R-:W-:-:S02]  /*e5c0*/  FSEL R166, R52, -INF , P1 ;  /* 0xff80000034a67808 */ /* 0x020fc40000800000 */
        /* <DEDUP_REMOVED lines=64> */
[----:B------:R-:W-:Y:S01]  /*e9d0*/  FMNMX.FTZ R0, R249, R0, !PT ;  /* 0x00000000f9007209 */ /* 0x000fe20007810000 */
[----:B------:R-:W-:Y:S01]  /*e9e0*/  LDSM.16.MT88.4 R24, [R212+0x100] ;  /* 0x00010000d418783b */ /* 0x000fe20000004200 */
[----:B------:R-:W-:Y:S02]  /*e9f0*/  FSEL R250, R22, -INF , P1 ;  /* 0xff80000016fa7808 */ /* 0x000fe40000800000 */
[----:B------:R-:W-:Y:S02]  /*ea00*/  FMNMX.FTZ R0, R251, R0, !PT ;  /* 0x00000000fb007209 */ /* 0x000fe40007810000 */
[----:B------:R-:W-:-:S02]  /*ea10*/  FSEL R164, R21, -INF , P0 ;  /* 0xff80000015a47808 */ /* 0x000fc40000000000 */
[----:B------:R-:W-:Y:S01]  /*ea20*/  FMNMX.FTZ R0, R250, R0, !PT ;  /* 0x00000000fa007209 */ /* 0x000fe20007810000 */
[----:B------:R-:W-:Y:S01]  /*ea30*/  LDSM.16.MT88.4 R20, [R209+0x100] ;  /* 0x00010000d114783b */ /* 0x000fe20000004200 */
[----:B------:R-:W-:Y:S02]  /*ea40*/  ISETP.NE.AND P6, PT, R16, RZ, PT ;  /* 0x000000ff1000720c */ /* 0x000fe40003fc5270 */
[----:B------:R-:W-:Y:S01]  /*ea50*/  FMNMX.FTZ R0, R164, R0, !PT ;  /* 0x00000000a4007209 */ /* 0x000fe20007810000 */
[----:B------:R-:W-:Y:S01]  /*ea60*/  LDSM.16.MT88.4 R16, [R210+0x100] ;  /* 0x00010000d210783b */ /* 0x000fe20000004200 */
        /* <DEDUP_REMOVED lines=18> */
[--C-:B------:R-:W-:Y:S02]  /*eb90*/  FFMA.FTZ R0, R10, c[0x0][0x2d0], -R6.reuse ;  /* 0x0000b4000a007a23 */ /* 0x100fe40000010806 */
[----:B------:R-:W-:Y:S01]  /*eba0*/  FFMA.FTZ R7, R11, c[0x0][0x2d0], -R6 ;  /* 0x0000b4000b077a23 */ /* 0x000fe20000010806 */
[----:B------:R-:W-:-:S03]  /*ebb0*/  FSETP.NEU.FTZ.AND P0, PT, R3, -INF , PT ;  /* 0xff8000000300780b */ /* 0x000fc60003f1d000 */
[----:B------:R1:W-:Y:S01]  /*ebc0*/  MUFU.EX2 R189, R0 ;  /* 0x0000000000bd7308 */ /* 0x0003e20000000800 */
[----:B---3--:R-:W-:-:S07]  /*ebd0*/  FFMA.FTZ R2, R30, c[0x0][0x2d0], -R6 ;  /* 0x0000b4001e027a23 */ /* 0x008fce0000010806 */
[----:B------:R2:W3:Y:S01]  /*ebe0*/  MUFU.EX2 R114, R7 ;  /* 0x0000000700727308 */ /* 0x0004e20000000800 */
[----:B-1----:R-:W-:-:S07]  /*ebf0*/  FMUL.FTZ R0, R3, c[0x0][0x2d0] ;  /* 0x0000b40003007a20 */ /* 0x002fce0000410000 */
[----:B------:R1:W-:Y:S01]  /*ec00*/  MUFU.EX2 R179, R2 ;  /* 0x0000000200b37308 */ /* 0x0003e20000000800 */
[----:B------:R-:W-:Y:S01]  /*ec10*/  FSEL R0, R0, RZ, P0 ;  /* 0x000000ff00007208 */ /* 0x000fe20000000000 */
[----:B--2---:R-:W-:Y:S01]  /*ec20*/  IMAD.MOV.U32 R7, RZ, RZ, R38 ;  /* 0x000000ffff077224 */ /* 0x004fe200078e0026 */
[----:B---3--:R-:W-:-:S03]  /*ec30*/  F2FP.PACK_AB R10, R114, R189 ;  /* 0x000000bd720a723e */ /* 0x008fc600000000ff */
[----:B------:R-:W-:Y:S01]  /*ec40*/  FFMA.FTZ R4, R12, c[0x0][0x2d0], -R0 ;  /* 0x0000b4000c047a23 */ /* 0x000fe20000010800 */
[----:B------:R-:W-:Y:S03]  /*ec50*/  LDSM.16.MT88.4 R36, [R209+0x900] ;  /* 0x00090000d124783b */ /* 0x000fe60000004200 */
[----:B------:R2:W3:Y:S01]  /*ec60*/  MUFU.EX2 R8, R4 ;  /* 0x0000000400087308 */ /* 0x0004e20000000800 */
[----:B-1----:R-:W-:Y:S02]  /*ec70*/  FFMA.FTZ R2, R31, c[0x0][0x2d0], -R6 ;  /* 0x0000b4001f027a23 */ /* 0x002fe40000010806 */
[----:B------:R-:W-:Y:S05]  /*ec80*/  LDSM.16.MT88.4 R28, [R213+0x900] ;  /* 0x00090000d51c783b */ /* 0x000fea0000004200 */
[----:B------:R1:W-:Y:S01]  /*ec90*/  MUFU.EX2 R5, R2 ;  /* 0x0000000200057308 */ /* 0x0003e20000000800 */
[----:B--2---:R-:W-:-:S07]  /*eca0*/  FFMA.FTZ R4, R13, c[0x0][0x2d0], -R0 ;  /* 0x0000b4000d047a23 */ /* 0x004fce0000010800 */
[----:B------:R2:W-:Y:S01]  /*ecb0*/  MUFU.EX2 R178, R4 ;  /* 0x0000000400b27308 */ /* 0x0005e20000000800 */
[----:B-1----:R-:W-:-:S07]  /*ecc0*/  FFMA.FTZ R2, R32, c[0x0][0x2d0], -R0 ;  /* 0x0000b40020027a23 */ /* 0x002fce0000010800 */
[----:B------:R1:W-:Y:S01]  /*ecd0*/  MUFU.EX2 R163, R2 ;  /* 0x0000000200a37308 */ /* 0x0003e20000000800 */
[----:B--2---:R-:W-:-:S07]  /*ece0*/  FFMA.FTZ R4, R14, c[0x0][0x2d0], -R0 ;  /* 0x0000b4000e047a23 */ /* 0x004fce0000010800 */
[----:B------:R2:W-:Y:S01]  /*ecf0*/  MUFU.EX2 R188, R4 ;  /* 0x0000000400bc7308 */ /* 0x0005e20000000800 */
[--C-:B-1----:R-:W-:Y:S02]  /*ed00*/  FFMA.FTZ R2, R33, c[0x0][0x2d0], -R0.reuse ;  /* 0x0000b40021027a23 */ /* 0x102fe40000010800 */
[----:B------:R-:W-:Y:S05]  /*ed10*/  LDSM.16.MT88.4 R32, [R210+0x900] ;  /* 0x00090000d220783b */ /* 0x000fea0000004200 */
[----:B------:R1:W-:Y:S01]  /*ed20*/  MUFU.EX2 R252, R2 ;  /* 0x0000000200fc7308 */ /* 0x0003e20000000800 */
[--C-:B--2---:R-:W-:Y:S02]  /*ed30*/  FFMA.FTZ R4, R15, c[0x0][0x2d0], -R0.reuse ;  /* 0x0000b4000f047a23 */ /* 0x104fe40000010800 */
[----:B------:R-:W2:Y:S05]  /*ed40*/  LDSM.16.MT88.4 R12, [R213+0x100] ;  /* 0x00010000d50c783b */ /* 0x000eaa0000004200 */
[----:B------:R3:W4:Y:S01]  /*ed50*/  MUFU.EX2 R165, R4 ;  /* 0x0000000400a57308 */ /* 0x0007220000000800 */
[----:B-1----:R-:W-:-:S07]  /*ed60*/  FFMA.FTZ R2, R69, c[0x0][0x2d0], -R0 ;  /* 0x0000b40045027a23 */ /* 0x002fce0000010800 */
[----:B------:R1:W-:Y:S01]  /*ed70*/  MUFU.EX2 R69, R2 ;  /* 0x0000000200457308 */ /* 0x0003e20000000800 */
[----:B---3--:R-:W-:Y:S01]  /*ed80*/  IMAD.MOV.U32 R4, RZ, RZ, R8 ;  /* 0x000000ffff047224 */ /* 0x008fe200078e0008 */
[----:B------:R-:W-:Y:S02]  /*ed90*/  F2FP.PACK_AB R8, R7, R162 ;  /* 0x000000a20708723e */ /* 0x000fe400000000ff */
[----:B----4-:R-:W-:Y:S02]  /*eda0*/  F2FP.PACK_AB R11, R165, R188 ;  /* 0x000000bca50b723e */ /* 0x010fe400000000ff */
[----:B------:R-:W-:Y:S01]  /*edb0*/  F2FP.PACK_AB R9, R178, R4 ;  /* 0x00000004b209723e */ /* 0x000fe200000000ff */
[----:B-1----:R-:W-:-:S06]  /*edc0*/  FFMA.FTZ R2, R70, c[0x0][0x2d0], -R0 ;  /* 0x0000b40046027a23 */ /* 0x002fcc0000010800 */
        /* <DEDUP_REMOVED lines=9> */
[----:B------:R-:W3:Y:S07]  /*ee60*/  LDSM.16.MT88.4 R16, [R213+0x4100] ;  /* 0x00410000d510783b */ /* 0x000eee0000004200 */
        /* <DEDUP_REMOVED lines=17> */
[----:B------:R-:W4:Y:S07]  /*ef80*/  LDSM.16.MT88.4 R40, [R210+0x4900] ;  /* 0x00490000d228783b */ /* 0x000f2e0000004200 */
[----:B---3--:R-:W-:Y:S01]  /*ef90*/  HMMA.16816.F32 R96, R8, R16, RZ ;  /* 0x000000100860723c */ /* 0x008fe200000018ff */
[----:B--2---:R-:W-:-:S04]  /*efa0*/  FFMA.FTZ R2, R112, c[0x0][0x2d0], -R0 ;  /* 0x0000b40070027a23 */ /* 0x004fc80000010800 */
[----:B------:R2:W-:Y:S03]  /*efb0*/  MUFU.EX2 R240, R2 ;  /* 0x0000000200f07308 */ /* 0x0005e60000000800 */
[C---:B------:R-:W-:Y:S01]  /*efc0*/  HMMA.16816.F32 R92, R8.reuse, R18, RZ ;  /* 0x00000012085c723c */ /* 0x040fe200000018ff */
[----:B------:R-:W3:Y:S07]  /*efd0*/  LDSM.16.MT88.4 R16, [R213+0x4900] ;  /* 0x00490000d510783b */ /* 0x000eee0000004200 */
        /* <DEDUP_REMOVED lines=8> */
[----:B------:R-:W-:Y:S01]  /*f060*/  F2FP.PACK_AB R11, R70, R69 ;  /* 0x00000045460b723e */ /* 0x000fe200000000ff */
[----:B--2---:R-:W-:-:S06]  /*f070*/  FFMA.FTZ R2, R124, c[0x0][0x2d0], -R0 ;  /* 0x0000b4007c027a23 */ /* 0x004fcc0000010800 */
[C---:B------:R-:W-:Y:S01]  /*f080*/  HMMA.16816.F32 R128, R8.reuse, R36, R76 ;  /* 0x000000240880723c */ /* 0x040fe2000000184c */
[----:B------:R2:W-:Y:S07]  /*f090*/  MUFU.EX2 R238, R2 ;  /* 0x0000000200ee7308 */ /* 0x0005ee0000000800 */
[C---:B------:R-:W-:Y:S01]  /*f0a0*/  HMMA.16816.F32 R120, R8.reuse, R38, R64 ;  /* 0x000000260878723c */ /* 0x040fe20000001840 */
[----:B------:R-:W1:Y:S07]  /*f0b0*/  LDSM.16.MT88.4 R36, [R209+0x1100] ;  /* 0x00110000d124783b */ /* 0x000e6e0000004200 */
        /* <DEDUP_REMOVED lines=17> */
[----:B------:R-:W4:Y:S01]  /*f1d0*/  LDSM.16.MT88.4 R20, [R209+0x5100] ;  /* 0x00510000d114783b */ /* 0x000f220000004200 */
[----:B--2---:R-:W-:-:S06]  /*f1e0*/  FFMA.FTZ R2, R137, c[0x0][0x2d0], -R6 ;  /* 0x0000b40089027a23 */ /* 0x004fcc0000010806 */
[C---:B------:R-:W-:Y:S08]  /*f1f0*/  HMMA.16816.F32 R124, R8.reuse, R40, R100 ;  /* 0x00000028087c723c */ /* 0x040ff00000001864 */
[C---:B------:R-:W-:Y:S08]  /*f200*/  HMMA.16816.F32 R132, R8.reuse, R42, R104 ;  /* 0x0000002a0884723c */ /* 0x040ff00000001868 */
[C---:B---3--:R-:W-:Y:S08]  /*f210*/  HMMA.16816.F32 R100, R8.reuse, R16, R96 ;  /* 0x000000100864723c */ /* 0x048ff00000001860 */
[C---:B------:R-:W-:Y:S01]  /*f220*/  HMMA.16816.F32 R92, R8.reuse, R18, R92 ;  /* 0x00000012085c723c */ /* 0x040fe2000000185c */
[----:B------:R-:W-:Y:S07]  /*f230*/  LDSM.16.MT88.4 R16, [R213+0x5100] ;  /* 0x00510000d510783b */ /* 0x000fee0000004200 */
[C---:B-1----:R-:W-:Y:S07]  /*f240*/  HMMA.16816.F32 R88, R8.reuse, R12, R116 ;  /* 0x0000000c0858723c */ /* 0x042fee0000001874 */
[----:B------:R-:W-:Y:S01]  /*f250*/  IMAD.MOV.U32 R118, RZ, RZ, R189 ;  /* 0x000000ffff767224 */ /* 0x000fe200078e00bd */
[----:B------:R-:W-:Y:S01]  /*f260*/  HMMA.16816.F32 R72, R8, R14, R80 ;  /* 0x0000000e0848723c */ /* 0x000fe20000001850 */
[----:B------:R1:W-:Y:S01]  /*f270*/  MUFU.EX2 R189, R2 ;  /* 0x0000000200bd7308 */ /* 0x0003e20000000800 */
[----:B------:R-:W-:Y:S01]  /*f280*/  LDSM.16.MT88.4 R12, [R212+0x5100] ;  /* 0x00510000d40c783b */ /* 0x000fe20000004200 */
[----:B------:R-:W-:-:S02]  /*f290*/  IMAD.MOV.U32 R119, RZ, RZ, R188 ;  /* 0x000000ffff777224 */ /* 0x000fc400078e00bc */
[----:B------:R-:W-:Y:S02]  /*f2a0*/  IMAD.MOV.U32 R117, RZ, RZ, R179 ;  /* 0x000000ffff757224 */ /* 0x000fe400078e00b3 */
[----:B------:R-:W-:Y:S01]  /*f2b0*/  F2FP.PACK_AB R8, R242, R244 ;  /* 0x000000f4f208723e */ /* 0x000fe200000000ff */
[----:B------:R-:W-:Y:S01]  /*f2c0*/  IMAD.MOV.U32 R116, RZ, RZ, R4 ;  /* 0x000000ffff747224 */ /* 0x000fe200078e0004 */
[----:B------:R-:W-:Y:S02]  /*f2d0*/  F2FP.PACK_AB R10, R243, R241 ;  /* 0x000000f1f30a723e */ /* 0x000fe400000000ff */
[----:B------:R-:W-:Y:S02]  /*f2e0*/  F2FP.PACK_AB R9, R239, R240 ;  /* 0x000000f0ef09723e */ /* 0x000fe400000000ff */
[----:B------:R-:W-:Y:S01]  /*f2f0*/  F2FP.PACK_AB R11, R237, R238 ;  /* 0x000000eeed0b723e */ /* 0x000fe200000000ff */
[----:B-1----:R-:W-:-:S06]  /*f300*/  FFMA.FTZ R2, R139, c[0x0][0x2d0], -R6 ;  /* 0x0000b4008b027a23 */ /* 0x002fcc0000010806 */
[C---:B------:R-:W-:Y:S01]  /*f310*/  HMMA.16816.F32 R84, R8.reuse, R36, R128 ;  /* 0x000000240854723c */ /* 0x040fe20000001880 */
[----:B------:R1:W2:Y:S06]  /*f320*/  MUFU.EX2 R191, R2 ;  /* 0x0000000200bf7308 */ /* 0x0002ac0000000800 */
[----:B------:R-:W-:Y:S01]  /*f330*/  IMAD.MOV.U32 R130, RZ, RZ, R178 ;  /* 0x000000ffff827224 */ /* 0x000fe200078e00b2 */
[----:B------:R-:W-:Y:S01]  /*f340*/  HMMA.16816.F32 R80, R8, R38, R120 ;  /* 0x000000260850723c */ /* 0x000fe20000001878 */
[----:B------:R-:W3:Y:S01]  /*f350*/  LDSM.16.MT88.4 R36, [R210+0x5100] ;  /* 0x00510000d224783b */ /* 0x000ee20000004200 */
[----:B------:R-:W-:-:S02]  /*f360*/  IMAD.MOV.U32 R129, RZ, RZ, R165 ;  /* 0x000000ffff817224 */ /* 0x000fc400078e00a5 */
[----:B------:R-:W-:Y:S02]  /*f370*/  IMAD.MOV.U32 R131, RZ, RZ, R162 ;  /* 0x000000ffff837224 */ /* 0x000fe400078e00a2 */
[----:B------:R-:W-:Y:S02]  /*f380*/  IMAD.MOV.U32 R128, RZ, RZ, R163 ;  /* 0x000000ffff807224 */ /* 0x000fe400078e00a3 */
[----:B------:R-:W-:Y:S01]  /*f390*/  HMMA.16816.F32 R52, R8, R26, R44 ;  /* 0x0000001a0834723c */ /* 0x000fe2000000182c */
[----:B-1----:R-:W-:Y:S02]  /*f3a0*/  FFMA.FTZ R2, R149, c[0x0][0x2d0], -R0 ;  /* 0x0000b40095027a23 */ /* 0x002fe40000010800 */
[----:B------:R-:W-:Y:S02]  /*f3b0*/  IMAD.MOV.U32 R123, RZ, RZ, R161 ;  /* 0x000000ffff7b7224 */ /* 0x000fe400078e00a1 */
[----:B------:R1:W-:Y:S01]  /*f3c0*/  MUFU.EX2 R188, R2 ;  /* 0x0000000200bc7308 */ /* 0x0003e20000000800 */
[----:B------:R-:W-:-:S02]  /*f3d0*/  IMAD.MOV.U32 R122, RZ, RZ, R160 ;  /* 0x000000ffff7a7224 */ /* 0x000fc400078e00a0 */
[C---:B------:R-:W-:Y:S01]  /*f3e0*/  HMMA.16816.F32 R44, R8.reuse, R28, R48 ;  /* 0x0000001c082c723c */ /* 0x040fe20000001830 */
[----:B------:R-:W-:Y:S02]  /*f3f0*/  IMAD.MOV.U32 R120, RZ, RZ, R123 ;  /* 0x000000ffff787224 */ /* 0x000fe400078e007b */
[----:B------:R-:W-:Y:S02]  /*f400*/  IMAD.MOV.U32 R121, RZ, RZ, R129 ;  /* 0x000000ffff797224 */ /* 0x000fe400078e0081 */
[----:B------:R-:W-:Y:S02]  /*f410*/  IMAD.MOV.U32 R129, RZ, RZ, R116 ;  /* 0x000000ffff817224 */ /* 0x000fe400078e0074 */
[----:B------:R-:W-:Y:S01]  /*f420*/  IMAD.MOV.U32 R123, RZ, RZ, R119 ;  /* 0x000000ffff7b7224 */ /* 0x000fe200078e0077 */
[----:B------:R-:W-:Y:S01]  /*f430*/  HMMA.16816.F32 R40, R8, R30, R56 ;  /* 0x0000001e0828723c */ /* 0x000fe20000001838 */
[----:B------:R-:W2:Y:S01]  /*f440*/  LDSM.16.MT88.4 R28, [R209+0x1900] ;  /* 0x00190000d11c783b */ /* 0x000ea20000004200 */
[----:B-1----:R-:W-:-:S06]  /*f450*/  FFMA.FTZ R2, R148, c[0x0][0x2d0], -R0 ;  /* 0x0000b40094027a23 */ /* 0x002fcc0000010800 */
[C---:B------:R-:W-:Y:S01]  /*f460*/  HMMA.16816.F32 R60, R8.reuse, R24, R60 ;  /* 0x00000018083c723c */ /* 0x040fe2000000183c */
[----:B------:R-:W1:Y:S01]  /*f470*/  LDSM.16.MT88.4 R24, [R210+0x1900] ;  /* 0x00190000d218783b */ /* 0x000e620000004200 */
[----:B------:R3:W1:Y:S06]  /*f480*/  MUFU.EX2 R179, R2 ;  /* 0x0000000200b37308 */ /* 0x00066c0000000800 */
[C---:B------:R-:W-:Y:S08]  /*f490*/  HMMA.16816.F32 R76, R8.reuse, R32, R76 ;  /* 0x00000020084c723c */ /* 0x040ff0000000184c */
[----:B------:R-:W-:Y:S01]  /*f4a0*/  HMMA.16816.F32 R64, R8, R34, R64 ;  /* 0x000000220840723c */ /* 0x000fe20000001840 */
[----:B------:R-:W-:Y:S01]  /*f4b0*/  LDSM.16.MT88.4 R32, [R212+0x1900] ;  /* 0x00190000d420783b */ /* 0x000fe20000004200 */
[----:B---3--:R-:W-:-:S04]  /*f4c0*/  FFMA.FTZ R2, R150, c[0x0][0x2d0], -R0 ;  /* 0x0000b40096027a23 */ /* 0x008fc80000010800 */
[----:B------:R3:W-:Y:S02]  /*f4d0*/  MUFU.EX2 R4, R2 ;  /* 0x0000000200047308 */ /* 0x0007e40000000800 */
[C---:B----4-:R-:W-:Y:S08]  /*f4e0*/  HMMA.16816.F32 R96, R8.reuse, R20, R108 ;  /* 0x000000140860723c */ /* 0x050ff0000000186c */
[----:B------:R-:W-:Y:S01]  /*f4f0*/  HMMA.16816.F32 R104, R8, R22, R112 ;  /* 0x000000160868723c */ /* 0x000fe20000001870 */
[----:B------:R-:W4:Y:S01]  /*f500*/  LDSM.16.MT88.4 R20, [R213+0x1900] ;  /* 0x00190000d514783b */ /* 0x000f220000004200 */
[----:B---3--:R-:W-:-:S06]  /*f510*/  FFMA.FTZ R2, R151, c[0x0][0x2d0], -R0 ;  /* 0x0000b40097027a23 */ /* 0x008fcc0000010800 */
[C---:B------:R-:W-:Y:S01]  /*f520*/  HMMA.16816.F32 R108, R8.reuse, R36, R124 ;  /* 0x00000024086c723c */ /* 0x040fe2000000187c */
[----:B------:R3:W1:Y:S06]  /*f530*/  MUFU.EX2 R178, R2 ;  /* 0x0000000200b27308 */ /* 0x00066c0000000800 */
[----:B------:R-:W-:Y:S01]  /*f540*/  IMAD.MOV.U32 R124, RZ, RZ, R117 ;  /* 0x000000ffff7c7224 */ /* 0x000fe200078e0075 */
[----:B------:R-:W-:Y:S01]  /*f550*/  HMMA.16816.F32 R112, R8, R38, R132 ;  /* 0x000000260870723c */ /* 0x000fe20000001884 */
[----:B------:R-:W-:Y:S02]  /*f560*/  IMAD.MOV.U32 R117, RZ, RZ, R71 ;  /* 0x000000ffff757224 */ /* 0x000fe400078e0047 */
[----:B------:R-:W-:-:S02]  /*f570*/  IMAD.MOV.U32 R71, RZ, RZ, R7 ;  /* 0x000000ffff477224 */ /* 0x000fc400078e0007 */
[----:B------:R-:W-:Y:S02]  /*f580*/  IMAD.MOV.U32 R7, RZ, RZ, R164 ;  /* 0x000000ffff077224 */ /* 0x000fe400078e00a4 */
[----:B------:R-:W-:Y:S01]  /*f590*/  IMAD.MOV.U32 R127, RZ, RZ, R70 ;  /* 0x000000ffff7f7224 */ /* 0x000fe200078e0046 */
[C---:B------:R-:W-:Y:S01]  /*f5a0*/  HMMA.16816.F32 R100, R8.reuse, R16, R100 ;  /* 0x000000100864723c */ /* 0x040fe20000001864 */
[----:B------:R-:W-:Y:S02]  /*f5b0*/  IMAD.MOV.U32 R126, RZ, RZ, R69 ;  /* 0x000000ffff7e7224 */ /* 0x000fe400078e0045 */
[--C-:B---3--:R-:W-:Y:S02]  /*f5c0*/  FFMA.FTZ R2, R153, c[0x0][0x2d0], -R6.reuse ;  /* 0x0000b40099027a23 */ /* 0x108fe40000010806 */
[----:B------:R-:W-:Y:S02]  /*f5d0*/  IMAD.MOV.U32 R125, RZ, RZ, R7 ;  /* 0x000000ffff7d7224 */ /* 0x000fe400078e0007 */
[----:B------:R3:W-:Y:S01]  /*f5e0*/  MUFU.EX2 R165, R2 ;  /* 0x0000000200a57308 */ /* 0x0007e20000000800 */
[C---:B------:R-:W-:Y:S01]  /*f5f0*/  HMMA.16816.F32 R92, R8.reuse, R18, R92 ;  /* 0x00000012085c723c */ /* 0x040fe2000000185c */
[----:B------:R-:W-:Y:S07]  /*f600*/  LDSM.16.MT88.4 R16, [R209+0x2100] ;  /* 0x00210000d110783b */ /* 0x000fee0000004200 */
[----:B------:R-:W-:Y:S01]  /*f610*/  HMMA.16816.F32 R88, R8, R12, R88 ;  /* 0x0000000c0858723c */ /* 0x000fe20000001858 */
[----:B---3--:R-:W-:-:S07]  /*f620*/  FFMA.FTZ R2, R154, c[0x0][0x2d0], -R6 ;  /* 0x0000b4009a027a23 */ /* 0x008fce0000010806 */
[----:B------:R-:W-:Y:S01]  /*f630*/  HMMA.16816.F32 R72, R8, R14, R72 ;  /* 0x0000000e0848723c */ /* 0x000fe20000001848 */
[----:B------:R-:W3:Y:S01]  /*f640*/  LDSM.16.MT88.4 R12, [R209+0x5900] ;  /* 0x00590000d10c783b */ /* 0x000ee20000004200 */
[----:B------:R4:W3:Y:S05]  /*f650*/  MUFU.EX2 R164, R2 ;  /* 0x0000000200a47308 */ /* 0x0008ea0000000800 */
[----:B------:R-:W-:Y:S02]  /*f660*/  F2FP.PACK_AB R8, R190, R192 ;  /* 0x000000c0be08723e */ /* 0x000fe400000000ff */
[----:B--2---:R-:W-:Y:S02]  /*f670*/  F2FP.PACK_AB R10, R191, R189 ;  /* 0x000000bdbf0a723e */ /* 0x004fe400000000ff */
[----:B-1----:R-:W-:-:S02]  /*f680*/  F2FP.PACK_AB R9, R179, R188 ;  /* 0x000000bcb309723e */ /* 0x002fc400000000ff */
[----:B------:R-:W-:Y:S01]  /*f690*/  F2FP.PACK_AB R11, R178, R4 ;  /* 0x00000004b20b723e */ /* 0x000fe200000000ff */
[----:B----4-:R-:W-:-:S06]  /*f6a0*/  FFMA.FTZ R2, R152, c[0x0][0x2d0], -R6 ;  /* 0x0000b40098027a23 */ /* 0x010fcc0000010806 */
[C---:B------:R-:W-:Y:S01]  /*f6b0*/  HMMA.16816.F32 R84, R8.reuse, R28, R84 ;  /* 0x0000001c0854723c */ /* 0x040fe20000001854 */
[----:B------:R1:W-:Y:S07]  /*f6c0*/  MUFU.EX2 R162, R2 ;  /* 0x0000000200a27308 */ /* 0x0003ee0000000800 */
[C---:B------:R-:W-:Y:S01]  /*f6d0*/  HMMA.16816.F32 R56, R8.reuse, R30, R80 ;  /* 0x0000001e0838723c */ /* 0x040fe20000001850 */
[----:B------:R-:W2:Y:S07]  /*f6e0*/  LDSM.16.MT88.4 R28, [R210+0x5900] ;  /* 0x00590000d21c783b */ /* 0x000eae0000004200 */
[----:B------:R-:W-:Y:S01]  /*f6f0*/  HMMA.16816.F32 R76, R8, R24, R76 ;  /* 0x00000018084c723c */ /* 0x000fe2000000184c */
[----:B-1----:R-:W-:-:S04]  /*f700*/  FFMA.FTZ R2, R155, c[0x0][0x2d0], -R6 ;  /* 0x0000b4009b027a23 */ /* 0x002fc80000010806 */
[----:B------:R1:W4:Y:S03]  /*f710*/  MUFU.EX2 R163, R2 ;  /* 0x0000000200a37308 */ /* 0x0003260000000800 */
[C---:B------:R-:W-:Y:S01]  /*f720*/  HMMA.16816.F32 R64, R8.reuse, R26, R64 ;  /* 0x0000001a0840723c */ /* 0x040fe20000001840 */
[----:B------:R-:W2:Y:S07]  /*f730*/  LDSM.16.MT88.4 R24, [R213+0x5900] ;  /* 0x00590000d518783b */ /* 0x000eae0000004200 */
[----:B------:R-:W-:Y:S01]  /*f740*/  HMMA.16816.F32 R60, R8, R20, R60 ;  /* 0x00000014083c723c */ /* 0x000fe2000000183c */
[----:B-1----:R-:W-:-:S07]  /*f750*/  FFMA.FTZ R2, R156, c[0x0][0x2d0], -R0 ;  /* 0x0000b4009c027a23 */ /* 0x002fce0000010800 */
[C---:B------:R-:W-:Y:S01]  /*f760*/  HMMA.16816.F32 R52, R8.reuse, R22, R52 ;  /* 0x000000160834723c */ /* 0x040fe20000001834 */
[----:B------:R-:W1:Y:S01]  /*f770*/  LDSM.16.MT88.4 R20, [R212+0x5900] ;  /* 0x00590000d414783b */ /* 0x000e620000004200 */
[----:B------:R3:W-:Y:S06]  /*f780*/  MUFU.EX2 R161, R2 ;  /* 0x0000000200a17308 */ /* 0x0007ec0000000800 */
[C---:B------:R-:W-:Y:S08]  /*f790*/  HMMA.16816.F32 R48, R8.reuse, R32, R44 ;  /* 0x000000200830723c */ /* 0x040ff0000000182c */
[----:B------:R-:W-:Y:S01]  /*f7a0*/  HMMA.16816.F32 R36, R8, R34, R40 ;  /* 0x000000220824723c */ /* 0x000fe20000001828 */
[----:B------:R-:W-:Y:S01]  /*f7b0*/  LDSM.16.MT88.4 R32, [R213+0x2100] ;  /* 0x00210000d520783b */ /* 0x000fe20000004200 */
[----:B---3--:R-:W-:-:S04]  /*f7c0*/  FFMA.FTZ R2, R158, c[0x0][0x2d0], -R0 ;  /* 0x0000b4009e027a23 */ /* 0x008fc80000010800 */
[----:B------:R3:W1:Y:S02]  /*f7d0*/  MUFU.EX2 R160, R2 ;  /* 0x0000000200a07308 */ /* 0x0006640000000800 */
[C---:B------:R-:W-:Y:S08]  /*f7e0*/  HMMA.16816.F32 R44, R8.reuse, R12, R96 ;  /* 0x0000000c082c723c */ /* 0x040ff00000001860 */
[----:B------:R-:W-:Y:S01]  /*f7f0*/  HMMA.16816.F32 R40, R8, R14, R104 ;  /* 0x0000000e0828723c */ /* 0x000fe20000001868 */
[----:B------:R-:W1:Y:S01]  /*f800*/  LDSM.16.MT88.4 R12, [R210+0x2100] ;  /* 0x00210000d20c783b */ /* 0x000e620000004200 */
[----:B---3--:R-:W-:-:S06]  /*f810*/  FFMA.FTZ R2, R159, c[0x0][0x2d0], -R0 ;  /* 0x0000b4009f027a23 */ /* 0x008fcc0000010800 */
[----:B--2---:R-:W-:Y:S01]  /*f820*/  HMMA.16816.F32 R80, R8, R28, R108 ;  /* 0x0000001c0850723c */ /* 0x004fe2000000186c */
[----:B------:R-:W-:Y:S01]  /*f830*/  IMAD.MOV.U32 R159, RZ, RZ, R122 ;  /* 0x000000ffff9f7224 */ /* 0x000fe200078e007a */
[----:B------:R2:W-:Y:S01]  /*f840*/  MUFU.EX2 R158, R2 ;  /* 0x00000002009e7308 */ /* 0x0005e20000000800 */
[----:B------:R-:W-:-:S05]  /*f850*/  IMAD.MOV.U32 R122, RZ, RZ, R117 ;  /* 0x000000ffff7a7224 */ /* 0x000fca00078e0075 */
[C---:B------:R-:W-:Y:S01]  /*f860*/  HMMA.16816.F32 R104, R8.reuse, R30, R112 ;  /* 0x0000001e0868723c */ /* 0x040fe20000001870 */
[----:B------:R-:W3:Y:S07]  /*f870*/  LDSM.16.MT88.4 R28, [R212+0x2100] ;  /* 0x00210000d41c783b */ /* 0x000eee0000004200 */
[----:B------:R-:W-:Y:S01]  /*f880*/  HMMA.16816.F32 R112, R8, R26, R92 ;  /* 0x0000001a0870723c */ /* 0x000fe2000000185c */
[----:B--2---:R-:W-:Y:S02]  /*f890*/  FFMA.FTZ R2, R157, c[0x0][0x2d0], -R0 ;  /* 0x0000b4009d027a23 */ /* 0x004fe40000010800 */
[----:B------:R-:W-:-:S02]  /*f8a0*/  IMAD.MOV.U32 R157, RZ, RZ, R128 ;  /* 0x000000ffff9d7224 */ /* 0x000fc400078e0080 */
[----:B------:R-:W-:Y:S01]  /*f8b0*/  IMAD.MOV.U32 R128, RZ, RZ, R118 ;  /* 0x000000ffff807224 */ /* 0x000fe200078e0076 */
[----:B------:R2:W2:Y:S02]  /*f8c0*/  MUFU.EX2 R156, R2 ;  /* 0x00000002009c7308 */ /* 0x0004a40000000800 */
[C---:B------:R-:W-:Y:S01]  /*f8d0*/  HMMA.16816.F32 R116, R8.reuse, R24, R100 ;  /* 0x000000180874723c */ /* 0x040fe20000001864 */
[----:B------:R-:W3:Y:S07]  /*f8e0*/  LDSM.16.MT88.4 R24, [R209+0x6100] ;  /* 0x00610000d118783b */ /* 0x000eee0000004200 */
[----:B-1----:R-:W-:Y:S01]  /*f8f0*/  HMMA.16816.F32 R108, R8, R20, R88 ;  /* 0x00000014086c723c */ /* 0x002fe20000001858 */
[----:B--2---:R-:W-:-:S07]  /*f900*/  FFMA.FTZ R2, R166, c[0x0][0x2d0], -R6 ;  /* 0x0000b400a6027a23 */ /* 0x004fce0000010806 */
[----:B------:R-:W-:Y:S01]  /*f910*/  HMMA.16816.F32 R96, R8, R22, R72 ;  /* 0x000000160860723c */ /* 0x000fe20000001848 */
[----:B------:R-:W1:Y:S01]  /*f920*/  LDSM.16.MT88.4 R20, [R210+0x6100] ;  /* 0x00610000d214783b */ /* 0x000e620000004200 */
[----:B------:R-:W-:Y:S01]  /*f930*/  IMAD.MOV.U32 R166, RZ, RZ, R120 ;  /* 0x000000ffffa67224 */ /* 0x000fe200078e0078 */
[----:B------:R2:W-:Y:S04]  /*f940*/  MUFU.EX2 R155, R2 ;  /* 0x00000002009b7308 */ /* 0x0005e80000000800 */
[----:B------:R-:W-:Y:S02]  /*f950*/  F2FP.PACK_AB R8, R164, R165 ;  /* 0x000000a5a408723e */ /* 0x000fe400000000ff */
[----:B----4-:R-:W-:Y:S02]  /*f960*/  F2FP.PACK_AB R10, R163, R162 ;  /* 0x000000a2a30a723e */ /* 0x010fe400000000ff */
[----:B------:R-:W-:-:S02]  /*f970*/  F2FP.PACK_AB R9, R160, R161 ;  /* 0x000000a1a009723e */ /* 0x000fc400000000ff */
[----:B------:R-:W-:Y:S01]  /*f980*/  F2FP.PACK_AB R11, R156, R158 ;  /* 0x0000009e9c0b723e */ /* 0x000fe200000000ff */
[----:B--2---:R-:W-:-:S06]  /*f990*/  FFMA.FTZ R2, R168, c[0x0][0x2d0], -R6 ;  /* 0x0000b400a8027a23 */ /* 0x004fcc0000010806 */
[C---:B------:R-:W-:Y:S01]  /*f9a0*/  HMMA.16816.F32 R100, R8.reuse, R16, R84 ;  /* 0x000000100864723c */ /* 0x040fe20000001854 */
[----:B------:R-:W-:Y:S01]  /*f9b0*/  IMAD.MOV.U32 R168, RZ, RZ, R121 ;  /* 0x000000ffffa87224 */ /* 0x000fe200078e0079 */
[----:B------:R2:W4:Y:S06]  /*f9c0*/  MUFU.EX2 R154, R2 ;  /* 0x00000002009a7308 */ /* 0x00052c0000000800 */
[C---:B------:R-:W-:Y:S01]  /*f9d0*/  HMMA.16816.F32 R92, R8.reuse, R18, R56 ;  /* 0x00000012085c723c */ /* 0x040fe20000001838 */
[----:B------:R-:W1:Y:S07]  /*f9e0*/  LDSM.16.MT88.4 R16, [R213+0x6100] ;  /* 0x00610000d510783b */ /* 0x000e6e0000004200 */
[----:B------:R-:W-:Y:S01]  /*f9f0*/  HMMA.16816.F32 R88, R8, R12, R76 ;  /* 0x0000000c0858723c */ /* 0x000fe2000000184c */
[----:B--2---:R-:W-:-:S02]  /*fa00*/  FFMA.FTZ R2, R167, c[0x0][0x2d0], -R6 ;  /* 0x0000b400a7027a23 */ /* 0x004fc40000010806 */
[----:B------:R-:W-:Y:S02]  /*fa10*/  IMAD.MOV.U32 R167, RZ, RZ, R122 ;  /* 0x000000ffffa77224 */ /* 0x000fe400078e007a */
[----:B------:R2:W-:Y:S03]  /*fa20*/  MUFU.EX2 R153, R2 ;  /* 0x0000000200997308 */ /* 0x0005e60000000800 */
[C---:B------:R-:W-:Y:S01]  /*fa30*/  HMMA.16816.F32 R84, R8.reuse, R14, R64 ;  /* 0x0000000e0854723c */ /* 0x040fe20000001840 */
[----:B------:R-:W1:Y:S07]  /*fa40*/  LDSM.16.MT88.4 R12, [R212+0x6100] ;  /* 0x00610000d40c783b */ /* 0x000e6e0000004200 */
[----:B------:R-:W-:Y:S01]  /*fa50*/  HMMA.16816.F32 R76, R8, R32, R60 ;  /* 0x00000020084c723c */ /* 0x000fe2000000183c */
[----:B--2---:R-:W-:-:S07]  /*fa60*/  FFMA.FTZ R2, R169, c[0x0][0x2d0], -R6 ;  /* 0x0000b400a9027a23 */ /* 0x004fce0000010806 */
[C---:B------:R-:W-:Y:S01]  /*fa70*/  HMMA.16816.F32 R72, R8.reuse, R34, R52 ;  /* 0x000000220848723c */ /* 0x040fe20000001834 */
[----:B------:R-:W2:Y:S01]  /*fa80*/  LDSM.16.MT88.4 R32, [R209+0x2900] ;  /* 0x00290000d120783b */ /* 0x000ea20000004200 */
[----:B------:R-:W-:Y:S01]  /*fa90*/  IMAD.MOV.U32 R169, RZ, RZ, R123 ;  /* 0x000000ffffa97224 */ /* 0x000fe200078e007b */
[----:B------:R4:W1:Y:S05]  /*faa0*/  MUFU.EX2 R152, R2 ;  /* 0x0000000200987308 */ /* 0x00086a0000000800 */
[C---:B---3--:R-:W-:Y:S08]  /*fab0*/  HMMA.16816.F32 R64, R8.reuse, R28, R48 ;  /* 0x0000001c0840723c */ /* 0x048ff00000001830 */
[----:B------:R-:W-:Y:S01]  /*fac0*/  HMMA.16816.F32 R44, R8, R24, R44 ;  /* 0x00000018082c723c */ /* 0x000fe2000000182c */
[----:B----4-:R-:W-:-:S02]  /*fad0*/  FFMA.FTZ R2, R170, c[0x0][0x2d0], -R0 ;  /* 0x0000b400aa027a23 */ /* 0x010fc40000010800 */
[----:B------:R-:W-:Y:S02]  /*fae0*/  IMAD.MOV.U32 R170, RZ, RZ, R128 ;  /* 0x000000ffffaa7224 */ /* 0x000fe400078e0080 */
[----:B------:R3:W-:Y:S03]  /*faf0*/  MUFU.EX2 R151, R2 ;  /* 0x0000000200977308 */ /* 0x0007e60000000800 */
[C---:B------:R-:W-:Y:S01]  /*fb00*/  HMMA.16816.F32 R48, R8.reuse, R26, R40 ;  /* 0x0000001a0830723c */ /* 0x040fe20000001828 */
[----:B------:R-:W4:Y:S07]  /*fb10*/  LDSM.16.MT88.4 R24, [R213+0x2900] ;  /* 0x00290000d518783b */ /* 0x000f2e0000004200 */
[----:B------:R-:W-:Y:S01]  /*fb20*/  HMMA.16816.F32 R56, R8, R30, R36 ;  /* 0x0000001e0838723c */ /* 0x000fe20000001824 */
[----:B------:R-:W2:Y:S01]  /*fb30*/  LDSM.16.MT88.4 R28, [R210+0x2900] ;  /* 0x00290000d21c783b */ /* 0x000ea20000004200 */
[----:B---3--:R-:W-:-:S06]  /*fb40*/  FFMA.FTZ R2, R176, c[0x0][0x2d0], -R0 ;  /* 0x0000b400b0027a23 */ /* 0x008fcc0000010800 */
[C---:B-1----:R-:W-:Y:S01]  /*fb50*/  HMMA.16816.F32 R40, R8.reuse, R20, R80 ;  /* 0x000000140828723c */ /* 0x042fe20000001850 */
[----:B------:R-:W-:Y:S01]  /*fb60*/  IMAD.MOV.U32 R176, RZ, RZ, R129 ;  /* 0x000000ffffb07224 */ /* 0x000fe200078e0081 */
[----:B------:R1:W3:Y:S06]  /*fb70*/  MUFU.EX2 R150, R2 ;  /* 0x0000000200967308 */ /* 0x0002ec0000000800 */
[C---:B------:R-:W-:Y:S08]  /*fb80*/  HMMA.16816.F32 R60, R8.reuse, R18, R112 ;  /* 0x00000012083c723c */ /* 0x040ff00000001870 */
[----:B------:R-:W-:Y:S01]  /*fb90*/  HMMA.16816.F32 R36, R8, R22, R104 ;  /* 0x000000160824723c */ /* 0x000fe20000001868 */
[----:B------:R-:W2:Y:S01]  /*fba0*/  LDSM.16.MT88.4 R20, [R212+0x2900] ;  /* 0x00290000d414783b */ /* 0x000ea20000004200 */
[----:B-1----:R-:W-:-:S02]  /*fbb0*/  FFMA.FTZ R2, R171, c[0x0][0x2d0], -R0 ;  /* 0x0000b400ab027a23 */ /* 0x002fc40000010800 */
[----:B------:R-:W-:Y:S02]  /*fbc0*/  IMAD.MOV.U32 R171, RZ, RZ, R130 ;  /* 0x000000ffffab7224 */ /* 0x000fe400078e0082 */
[----:B------:R1:W-:Y:S02]  /*fbd0*/  MUFU.EX2 R149, R2 ;  /* 0x0000000200957308 */ /* 0x0003e40000000800 */
[C---:B------:R-:W-:Y:S01]  /*fbe0*/  HMMA.16816.F32 R52, R8.reuse, R16, R116 ;  /* 0x000000100834723c */ /* 0x040fe20000001874 */
[----:B------:R-:W-:Y:S07]  /*fbf0*/  LDSM.16.MT88.4 R16, [R210+0x6900] ;  /* 0x00690000d210783b */ /* 0x000fee0000004200 */
[----:B------:R-:W-:Y:S01]  /*fc00*/  HMMA.16816.F32 R112, R8, R12, R108 ;  /* 0x0000000c0870723c */ /* 0x000fe2000000186c */
[----:B-1----:R-:W-:-:S07]  /*fc10*/  FFMA.FTZ R2, R177, c[0x0][0x2d0], -R0 ;  /* 0x0000b400b1027a23 */ /* 0x002fce0000010800 */
[----:B------:R-:W-:Y:S01]  /*fc20*/  HMMA.16816.F32 R80, R8, R14, R96 ;  /* 0x0000000e0850723c */ /* 0x000fe20000001860 */
[----:B------:R-:W1:Y:S01]  /*fc30*/  LDSM.16.MT88.4 R12, [R209+0x6900] ;  /* 0x00690000d10c783b */ /* 0x000e620000004200 */
[----:B------:R-:W-:Y:S01]  /*fc40*/  IMAD.MOV.U32 R177, RZ, RZ, R131 ;  /* 0x000000ffffb17224 */ /* 0x000fe200078e0083 */
[----:B------:R-:W2:Y:S04]  /*fc50*/  MUFU.EX2 R148, R2 ;  /* 0x0000000200947308 */ /* 0x000ea80000000800 */
[----:B------:R-:W-:Y:S02]  /*fc60*/  F2FP.PACK_AB R8, R154, R155 ;  /* 0x0000009b9a08723e */ /* 0x000fe400000000ff */
[----:B------:R-:W-:Y:S02]  /*fc70*/  F2FP.PACK_AB R10, R152, R153 ;  /* 0x00000099980a723e */ /* 0x000fe400000000ff */
[----:B---3--:R-:W-:-:S02]  /*fc80*/  F2FP.PACK_AB R9, R150, R151 ;  /* 0x000000979609723e */ /* 0x008fc400000000ff */
[----:B--2---:R-:W-:Y:S01]  /*fc90*/  F2FP.PACK_AB R11, R148, R149 ;  /* 0x00000095940b723e */ /* 0x004fe200000000ff */
[--C-:B------:R-:W-:Y:S02]  /*fca0*/  FFMA.FTZ R2, R193, c[0x0][0x2d0], -R6.reuse ;  /* 0x0000b400c1027a23 */ /* 0x100fe40000010806 */
[----:B------:R-:W-:Y:S02]  /*fcb0*/  IMAD.MOV.U32 R193, RZ, RZ, R71 ;  /* 0x000000ffffc17224 */ /* 0x000fe400078e0047 */
[----:B------:R2:W-:Y:S02]  /*fcc0*/  MUFU.EX2 R139, R2 ;  /* 0x00000002008b7308 */ /* 0x0005e40000000800 */
[C---:B------:R-:W-:Y:S08]  /*fcd0*/  HMMA.16816.F32 R116, R8.reuse, R34, R92 ;  /* 0x000000220874723c */ /* 0x040ff0000000185c */
[----:B----4-:R-:W-:Y:S01]  /*fce0*/  HMMA.16816.F32 R96, R8, R24, R76 ;  /* 0x000000180860723c */ /* 0x010fe2000000184c */
[----:B--2---:R-:W-:-:S07]  /*fcf0*/  FFMA.FTZ R2, R194, c[0x0][0x2d0], -R6 ;  /* 0x0000b400c2027a23 */ /* 0x004fce0000010806 */
[C---:B------:R-:W-:Y:S01]  /*fd00*/  HMMA.16816.F32 R92, R8.reuse, R26, R72 ;  /* 0x0000001a085c723c */ /* 0x040fe20000001848 */
[----:B------:R-:W2:Y:S01]  /*fd10*/  LDSM.16.MT88.4 R24, [R213+0x6900] ;  /* 0x00690000d518783b */ /* 0x000ea20000004200 */
[----:B------:R3:W4:Y:S06]  /*fd20*/  MUFU.EX2 R138, R2 ;  /* 0x00000002008a7308 */ /* 0x00072c0000000800 */
[C---:B------:R-:W-:Y:S01]  /*fd30*/  HMMA.16816.F32 R108, R8.reuse, R32, R100 ;  /* 0x00000020086c723c */ /* 0x040fe20000001864 */
[----:B------:R-:W4:Y:S07]  /*fd40*/  LDSM.16.MT88.4 R32, [R212+0x6900] ;  /* 0x00690000d420783b */ /* 0x000f2e0000004200 */
[----:B------:R-:W-:Y:S01]  /*fd50*/  HMMA.16816.F32 R104, R8, R28, R88 ;  /* 0x0000001c0868723c */ /* 0x000fe20000001858 */
[----:B---3--:R-:W-:-:S04]  /*fd60*/  FFMA.FTZ R2, R195, c[0x0][0x2d0], -R6 ;  /* 0x0000b400c3027a23 */ /* 0x008fc80000010806 */
[----:B------:R3:W-:Y:S03]  /*fd70*/  MUFU.EX2 R137, R2 ;  /* 0x0000000200897308 */ /* 0x0007e60000000800 */
[C---:B------:R-:W-:Y:S08]  /*fd80*/  HMMA.16816.F32 R88, R8.reuse, R20, R64 ;  /* 0x000000140858723c */ /* 0x040ff00000001840 */
[----:B-1----:R-:W-:Y:S01]  /*fd90*/  HMMA.16816.F32 R64, R8, R14, R48 ;  /* 0x0000000e0840723c */ /* 0x002fe20000001830 */
[----:B---3--:R-:W-:-:S07]  /*fda0*/  FFMA.FTZ R2, R232, c[0x0][0x2d0], -R6 ;  /* 0x0000b400e8027a23 */ /* 0x008fce0000010806 */
[C---:B------:R-:W-:Y:S01]  /*fdb0*/  HMMA.16816.F32 R76, R8.reuse, R12, R44 ;  /* 0x0000000c084c723c */ /* 0x040fe2000000182c */
[----:B------:R-:W-:Y:S01]  /*fdc0*/  LDSM.16.MT88.4 R12, [R212+0x3100] ;  /* 0x00310000d40c783b */ /* 0x000fe20000004200 */
[----:B------:R1:W3:Y:S06]  /*fdd0*/  MUFU.EX2 R136, R2 ;  /* 0x0000000200887308 */ /* 0x0002ec0000000800 */
[C---:B--2---:R-:W-:Y:S08]  /*fde0*/  HMMA.16816.F32 R48, R8.reuse, R24, R52 ;  /* 0x000000180830723c */ /* 0x044ff00000001834 */
[----:B------:R-:W-:Y:S01]  /*fdf0*/  HMMA.16816.F32 R52, R8, R26, R60 ;  /* 0x0000001a0834723c */ /* 0x000fe2000000183c */
[----:B------:R-:W2:Y:S01]  /*fe00*/  LDSM.16.MT88.4 R24, [R209+0x7100] ;  /* 0x00710000d118783b */ /* 0x000ea20000004200 */
[----:B-1----:R-:W-:-:S04]  /*fe10*/  FFMA.FTZ R2, R234, c[0x0][0x2d0], -R0 ;  /* 0x0000b400ea027a23 */ /* 0x002fc80000010800 */
[----:B------:R1:W-:Y:S02]  /*fe20*/  MUFU.EX2 R71, R2 ;  /* 0x0000000200477308 */ /* 0x0003e40000000800 */
[C---:B------:R-:W-:Y:S01]  /*fe30*/  HMMA.16816.F32 R100, R8.reuse, R30, R84 ;  /* 0x0000001e0864723c */ /* 0x040fe20000001854 */
[----:B------:R-:W-:Y:S07]  /*fe40*/  LDSM.16.MT88.4 R28, [R209+0x3100] ;  /* 0x00310000d11c783b */ /* 0x000fee0000004200 */
[----:B------:R-:W-:Y:S01]  /*fe50*/  HMMA.16816.F32 R84, R8, R22, R56 ;  /* 0x000000160854723c */ /* 0x000fe20000001838 */
[----:B------:R-:W2:Y:S01]  /*fe60*/  LDSM.16.MT88.4 R20, [R210+0x3100] ;  /* 0x00310000d214783b */ /* 0x000ea20000004200 */
[----:B-1----:R-:W-:-:S06]  /*fe70*/  FFMA.FTZ R2, R233, c[0x0][0x2d0], -R0 ;  /* 0x0000b400e9027a23 */ /* 0x002fcc0000010800 */
[C---:B------:R-:W-:Y:S01]  /*fe80*/  HMMA.16816.F32 R56, R8.reuse, R16, R40 ;  /* 0x000000100838723c */ /* 0x040fe20000001828 */
[----:B------:R1:W1:Y:S07]  /*fe90*/  MUFU.EX2 R70, R2 ;  /* 0x0000000200467308 */ /* 0x00026e0000000800 */
[C---:B------:R-:W-:Y:S01]  /*fea0*/  HMMA.16816.F32 R40, R8.reuse, R18, R36 ;  /* 0x000000120828723c */ /* 0x040fe20000001824 */
[----:B------:R-:W2:Y:S07]  /*feb0*/  LDSM.16.MT88.4 R16, [R213+0x3100] ;  /* 0x00310000d510783b */ /* 0x000eae0000004200 */
[----:B----4-:R-:W-:Y:S01]  /*fec0*/  HMMA.16816.F32 R44, R8, R32, R112 ;  /* 0x00000020082c723c */ /* 0x010fe20000001870 */
[----:B-1----:R-:W-:-:S04]  /*fed0*/  FFMA.FTZ R2, R235, c[0x0][0x2d0], -R0 ;  /* 0x0000b400eb027a23 */ /* 0x002fc80000010800 */
[----:B------:R1:W-:Y:S03]  /*fee0*/  MUFU.EX2 R69, R2 ;  /* 0x0000000200457308 */ /* 0x0003e60000000800 */
[----:B------:R-:W-:Y:S01]  /*fef0*/  HMMA.16816.F32 R36, R8, R34, R80 ;  /* 0x000000220824723c */ /* 0x000fe20000001850 */
[----:B------:R-:W4:Y:S06]  /*ff00*/  LDSM.16.MT88.4 R32, [R210+0x7100] ;  /* 0x00710000d220783b */ /* 0x000f2c0000004200 */
[----:B------:R-:W-:-:S02]  /*ff10*/  F2FP.PACK_AB R8, R138, R139 ;  /* 0x0000008b8a08723e */ /* 0x000fc400000000ff */
[----:B---3--:R-:W-:Y:S02]  /*ff20*/  F2FP.PACK_AB R10, R136, R137 ;  /* 0x00000089880a723e */ /* 0x008fe400000000ff */
[----:B------:R-:W-:Y:S01]  /*ff30*/  F2FP.PACK_AB R9, R70, R71 ;  /* 0x000000474609723e */ /* 0x000fe200000000ff */
[----:B-1----:R-:W-:-:S04]  /*ff40*/  FFMA.FTZ R2, R236, c[0x0][0x2d0], -R0 ;  /* 0x0000b400ec027a23 */ /* 0x002fc80000010800 */
[----:B------:R1:W3:Y:S02]  /*ff50*/  MUFU.EX2 R62, R2 ;  /* 0x00000002003e7308 */ /* 0x0002e40000000800 */
[----:B-1----:R-:W-:Y:S01]  /*ff60*/  FFMA.FTZ R2, R246, c[0x0][0x2d0], -R6 ;  /* 0x0000b400f6027a23 */ /* 0x002fe20000010806 */
[----:B---3--:R-:W-:-:S05]  /*ff70*/  F2FP.PACK_AB R11, R62, R69 ;  /* 0x000000453e0b723e */ /* 0x008fca00000000ff */
[----:B------:R1:W-:Y:S02]  /*ff80*/  MUFU.EX2 R61, R2 ;  /* 0x00000002003d7308 */ /* 0x0003e40000000800 */
[C---:B--2---:R-:W-:Y:S08]  /*ff90*/  HMMA.16816.F32 R64, R8.reuse, R26, R64 ;  /* 0x0000001a0840723c */ /* 0x044ff00000001840 */
        /* <DEDUP_REMOVED lines=17> */
[----:B------:R2:W1:Y:S02]  /*100b0*/  MUFU.EX2 R25, R2 ;  /* 0x0000000200197308 */ /* 0x0004640000000800 */
[C---:B------:R-:W-:Y:S01]  /*100c0*/  HMMA.16816.F32 R20, R8.reuse, R22, R100 ;  /* 0x000000160814723c */ /* 0x040fe20000001864 */
[----:B------:R-:W3:Y:S07]  /*100d0*/  LDSM.16.MT88.4 R100, [R212+0x3900] ;  /* 0x00390000d464783b */ /* 0x000eee0000004200 */
[----:B------:R-:W-:Y:S01]  /*100e0*/  HMMA.16816.F32 R72, R8, R28, R108 ;  /* 0x0000001c0848723c */ /* 0x000fe2000000186c */
[----:B------:R-:W3:Y:S01]  /*100f0*/  LDSM.16.MT88.4 R108, [R209+0x7900] ;  /* 0x00790000d16c783b */ /* 0x000ee20000004200 */
[----:B--2---:R-:W-:-:S06]  /*10100*/  FFMA.FTZ R2, R249, c[0x0][0x2d0], -R0 ;  /* 0x0000b400f9027a23 */ /* 0x004fcc0000010800 */
[C---:B------:R-:W-:Y:S01]  /*10110*/  HMMA.16816.F32 R28, R8.reuse, R30, R116 ;  /* 0x0000001e081c723c */ /* 0x040fe20000001874 */
[----:B------:R-:W2:Y:S01]  /*10120*/  LDSM.16.MT88.4 R116, [R210+0x7900] ;  /* 0x00790000d274783b */ /* 0x000ea20000004200 */
[----:B-1----:R-:W-:Y:S01]  /*10130*/  F2FP.PACK_AB R134, R25, R26 ;  /* 0x0000001a1986723e */ /* 0x002fe200000000ff */
[----:B------:R1:W-:Y:S05]  /*10140*/  MUFU.EX2 R24, R2 ;  /* 0x0000000200187308 */ /* 0x0003ea0000000800 */
[C---:B----4-:R-:W-:Y:S08]  /*10150*/  HMMA.16816.F32 R56, R8.reuse, R32, R56 ;  /* 0x000000200838723c */ /* 0x050ff00000001838 */
[----:B------:R-:W-:Y:S01]  /*10160*/  HMMA.16816.F32 R40, R8, R34, R40 ;  /* 0x000000220828723c */ /* 0x000fe20000001828 */
[----:B-1----:R-:W-:-:S04]  /*10170*/  FFMA.FTZ R2, R251, c[0x0][0x2d0], -R0 ;  /* 0x0000b400fb027a23 */ /* 0x002fc80000010800 */
[----:B------:R1:W4:Y:S03]  /*10180*/  MUFU.EX2 R7, R2 ;  /* 0x0000000200077308 */ /* 0x0003260000000800 */
[C---:B------:R-:W-:Y:S08]  /*10190*/  HMMA.16816.F32 R48, R8.reuse, R16, R48 ;  /* 0x000000100830723c */ /* 0x040ff00000001830 */
[----:B------:R-:W-:Y:S01]  /*101a0*/  HMMA.16816.F32 R52, R8, R18, R52 ;  /* 0x000000120834723c */ /* 0x000fe20000001834 */
[----:B-1----:R-:W-:-:S07]  /*101b0*/  FFMA.FTZ R2, R250, c[0x0][0x2d0], -R0 ;  /* 0x0000b400fa027a23 */ /* 0x002fce0000010800 */
[----:B---3--:R-:W-:Y:S01]  /*101c0*/  HMMA.16816.F32 R44, R8, R12, R44 ;  /* 0x0000000c082c723c */ /* 0x008fe2000000182c */
[----:B------:R-:W-:Y:S01]  /*101d0*/  FFMA.FTZ R0, R125, c[0x0][0x2d0], -R0 ;  /* 0x0000b4007d007a23 */ /* 0x000fe20000010800 */
[----:B----4-:R-:W-:Y:S01]  /*101e0*/  F2FP.PACK_AB R133, R7, R24 ;  /* 0x000000180785723e */ /* 0x010fe200000000ff */
[----:B------:R-:W-:Y:S01]  /*101f0*/  IMAD.MOV.U32 R125, RZ, RZ, R126 ;  /* 0x000000ffff7d7224 */ /* 0x000fe200078e007e */
[----:B------:R1:W-:Y:S01]  /*10200*/  MUFU.EX2 R6, R2 ;  /* 0x0000000200067308 */ /* 0x0003e20000000800 */
[----:B------:R-:W-:-:S03]  /*10210*/  IMAD.MOV.U32 R126, RZ, RZ, R5 ;  /* 0x000000ffff7e7224 */ /* 0x000fc600078e0005 */
[----:B------:R-:W-:Y:S01]  /*10220*/  HMMA.16816.F32 R36, R8, R14, R36 ;  /* 0x0000000e0824723c */ /* 0x000fe20000001824 */
[----:B------:R-:W-:Y:S03]  /*10230*/  LDSM.16.MT88.4 R8, [R212+0x7900] ;  /* 0x00790000d408783b */ /* 0x000fe60000004200 */
        /* <DEDUP_REMOVED lines=35> */
[----:B------:R-:W-:Y:S03]  /*10470*/  HMMA.16816.F32 R80, R132, R84, R80 ;  /* 0x000000548450723c */ /* 0x000fe60000001850 */
[----:B------:R-:W-:-:S04]  /*10480*/  FADD.FTZ R0, R189, R0 ;  /* 0x00000000bd007221 */ /* 0x000fc80000010000 */
[----:B------:R-:W-:Y:S01]  /*10490*/  FADD.FTZ R2, R191, R0 ;  /* 0x00000000bf027221 */ /* 0x000fe20000010000 */
[C---:B------:R-:W-:Y:S01]  /*104a0*/  HMMA.16816.F32 R104, R132.reuse, R108, R128 ;  /* 0x0000006c8468723c */ /* 0x040fe20000001880 */
[----:B------:R-:W-:Y:S02]  /*104b0*/  FADD.FTZ R0, R178, R4 ;  /* 0x00000004b2007221 */ /* 0x000fe40000010000 */
[----:B------:R-:W-:Y:S02]  /*104c0*/  FADD.FTZ R2, R165, R2 ;  /* 0x00000002a5027221 */ /* 0x000fe40000010000 */
[----:B------:R-:W-:Y:S02]  /*104d0*/  FADD.FTZ R0, R161, R0 ;  /* 0x00000000a1007221 */ /* 0x000fe40000010000 */
[----:B------:R-:W-:Y:S01]  /*104e0*/  FADD.FTZ R2, R164, R2 ;  /* 0x00000002a4027221 */ /* 0x000fe20000010000 */
[----:B--2---:R-:W-:Y:S01]  /*104f0*/  HMMA.16816.F32 R112, R132, R116, R56 ;  /* 0x000000748470723c */ /* 0x004fe20000001838 */
[----:B------:R-:W-:-:S02]  /*10500*/  FADD.FTZ R0, R160, R0 ;  /* 0x00000000a0007221 */ /* 0x000fc40000010000 */
[----:B------:R-:W-:Y:S02]  /*10510*/  FADD.FTZ R2, R162, R2 ;  /* 0x00000002a2027221 */ /* 0x000fe40000010000 */
[----:B------:R-:W-:Y:S02]  /*10520*/  FADD.FTZ R0, R158, R0 ;  /* 0x000000009e007221 */ /* 0x000fe40000010000 */
[----:B------:R-:W-:Y:S01]  /*10530*/  FADD.FTZ R2, R163, R2 ;  /* 0x00000002a3027221 */ /* 0x000fe20000010000 */
[----:B-1----:R-:W-:Y:S01]  /*10540*/  HMMA.16816.F32 R120, R132, R124, R48 ;  /* 0x0000007c8478723c */ /* 0x002fe20000001830 */
        /* <DEDUP_REMOVED lines=30> */
[----:B------:R-:W-:-:S05]  /*10730*/  FADD.FTZ R0, R5, R2 ;  /* 0x0000000205007221 */ /* 0x000fca0000010000 */
[----:B------:R1:W-:Y:S02]  /*10740*/  STL [R1+0x8], R0 ;  /* 0x0000080001007387 */ /* 0x0003e40000100800 */
[----:B------:R-:W-:Y:S02]  /*10750*/  HMMA.16816.F32 R132, R132, R10, R36 ;  /* 0x0000000a8484723c */ /* 0x000fe40000001824 */
[----:B------:R1:W-:Y:S01]  /*10760*/  STL [R1+0x4], R4 ;  /* 0x0000040401007387 */ /* 0x0003e20000100800 */
[----:B------:R-:W-:Y:S05]  /*10770*/  @!P6 BRA `(.L_x_133) ;  /* 0x000041700000e947 */ /* 0x000fea0003800000 */
[----:B------:R-:W2:Y:S04]  /*10780*/  LDL.64 R170, [R1+0x30] ;  /* 0x0000300001aa7983 */ /* 0x000ea80000100a00 */
[----:B------:R-:W3:Y:S04]  /*10790*/  LDL.64 R168, [R1+0x38] ;  /* 0x0000380001a87983 */ /* 0x000ee80000100a00 */
[----:B------:R-:W4:Y:S04]  /*107a0*/  LDL R157, [R1+0x44] ;  /* 0x00004400019d7983 */ /* 0x000f280000100800 */
[----:B------:R-:W5:Y:S04]  /*107b0*/  LDL R159, [R1+0x4c] ;  /* 0x00004c00019f7983 */ /* 0x000f680000100800 */
[----:B------:R-:W4:Y:S04]  /*107c0*/  LDL.64 R166, [R1+0x28] ;  /* 0x0000280001a67983 */ /* 0x000f280000100a00 */
[----:B------:R-:W5:Y:S01]  /*107d0*/  LDL.LU R176, [R1] ;  /* 0x0000000001b07983 */ /* 0x000f620000300800 */
[----:B-1----:R-:W-:Y:S01]  /*107e0*/  MOV R0, c[0x0][0x208] ;  /* 0x0000820000007a02 */ /* 0x002fe20000000f00 */
[----:B------:R-:W-:-:S04]  /*107f0*/  IMAD.MOV.U32 R70, RZ, RZ, R3 ;  /* 0x000000ffff467224 */ /* 0x000fc800078e0003 */
[----:B------:R-:W-:-:S05]  /*10800*/  IMAD.SHL.U32 R2, R0, 0x40, RZ ;  /* 0x0000004000027824 */ /* 0x000fca00078e00ff */
[----:B------:R-:W-:Y:S01]  /*10810*/  IADD3 R0, P2, R2, 0x80, RZ ;  /* 0x0000008002007810 */ /* 0x000fe20007f5e0ff */
[----:B------:R-:W-:Y:S01]  /*10820*/  IMAD.MOV.U32 R69, RZ, RZ, R68 ;  /* 0x000000ffff457224 */ /* 0x000fe200078e0044 */
[----:B------:R-:W-:Y:S01]  /*10830*/  ULDC.64 UR4, c[0x0][0x118] ;  /* 0x0000460000047ab9 */ /* 0x000fe20000000a00 */
[----:B--2---:R-:W-:Y:S02]  /*10840*/  IADD3 R3, P1, R170, 0x40, RZ ;  /* 0x00000040aa037810 */ /* 0x004fe40007f3e0ff */
[----:B---3--:R-:W-:-:S03]  /*10850*/  IADD3 R4, P0, R168, 0x40, RZ ;  /* 0x00000040a8047810 */ /* 0x008fc60007f1e0ff */
[----:B------:R1:W-:Y:S04]  /*10860*/  STL [R1+0x20], R3 ;  /* 0x0000200301007387 */ /* 0x0003e80000100800 */
[----:B------:R-:W-:Y:S04]  /*10870*/  STL [R1+0x18], R4 ;  /* 0x0000180401007387 */ /* 0x000fe80000100800 */
[----:B------:R5:W-:Y:S01]  /*10880*/  STL [R1+0x10], R0 ;  /* 0x0000100001007387 */ /* 0x000be20000100800 */
[----:B----4-:R-:W-:Y:S01]  /*10890*/  IMAD.X R2, RZ, RZ, R167, P0 ;  /* 0x000000ffff027224 */ /* 0x010fe200000e06a7 */
[----:B-1----:R-:W-:-:S02]  /*108a0*/  IADD3.X R3, RZ, R157, RZ, P1, !PT ;  /* 0x0000009dff037210 */ /* 0x002fc40000ffe4ff */
[----:B-----5:R-:W-:-:S03]  /*108b0*/  IADD3.X R0, RZ, R159, RZ, P2, !PT ;  /* 0x0000009fff007210 */ /* 0x020fc600017fe4ff */
[----:B------:R1:W-:Y:S04]  /*108c0*/  STL [R1+0x1c], R3 ;  /* 0x00001c0301007387 */ /* 0x0003e80000100800 */
[----:B------:R1:W-:Y:S04]  /*108d0*/  STL [R1+0xc], R0 ;  /* 0x00000c0001007387 */ /* 0x0003e80000100800 */
[----:B------:R1:W-:Y:S01]  /*108e0*/  STL [R1+0x14], R2 ;  /* 0x0000140201007387 */ /* 0x0003e20000100800 */
[----:B------:R-:W-:-:S03]  /*108f0*/  LEA.HI.SX32 R232, R176, 0xfffffffe, 0x19 ;  /* 0xfffffffeb0e87811 */ /* 0x000fc600078fcaff */
.L_x_134:
[----:B------:R-:W2:Y:S01]  /*10900*/  LDL.64 R160, [R1+0x30] ;  /* 0x0000300001a07983 */ /* 0x000ea20000100a00 */
[----:B------:R-:W-:Y:S04]  /*10910*/  DEPBAR.LE SB0, 0x0 ;  /* 0x000080000000791a */ /* 0x000fe80000000000 */
[----:B-1----:R-:W-:Y:S01]  /*10920*/  SHF.R.S32.HI R0, RZ, 0x1f, R232 ;  /* 0x0000001fff007819 */ /* 0x002fe200000114e8 */
[----:B------:R-:W3:Y:S01]  /*10930*/  LDL R159, [R1+0x20] ;  /* 0x00002000019f7983 */ /* 0x000ee20000100800 */
[----:B------:R-:W-:Y:S01]  /*10940*/  IMAD.WIDE.U32 R156, R232, c[0x0][0x208], RZ ;  /* 0x00008200e89c7a25 */ /* 0x000fe200078e00ff */
[----:B------:R-:W-:Y:S02]  /*10950*/  MOV R191, c[0x0][0x208] ;  /* 0x0000820000bf7a02 */ /* 0x000fe40000000f00 */
[----:B------:R-:W4:Y:S01]  /*10960*/  LDL R68, [R1+0x44] ;  /* 0x0000440001447983 */ /* 0x000f220000100800 */
[----:B------:R-:W-:Y:S01]  /*10970*/  IMAD R0, R0, c[0x0][0x208], RZ ;  /* 0x0000820000007a24 */ /* 0x000fe200078e02ff */
[----:B------:R-:W-:Y:S02]  /*10980*/  SHF.L.U32 R3, R156, 0x7, RZ ;  /* 0x000000079c037819 */ /* 0x000fe400000006ff */
[----:B------:R-:W5:Y:S01]  /*10990*/  LDL R158, [R1+0x1c] ;  /* 0x00001c00019e7983 */ /* 0x000f620000100800 */
[----:B------:R-:W-:Y:S01]  /*109a0*/  IMAD R0, R232, c[0x0][0x20c], R0 ;  /* 0x00008300e8007a24 */ /* 0x000fe200078e0200 */
[----:B------:R-:W-:Y:S02]  /*109b0*/  SHF.L.U32 R191, R191, 0x6, RZ ;  /* 0x00000006bfbf7819 */ /* 0x000fe400000006ff */
[----:B------:R-:W5:Y:S01]  /*109c0*/  LDL R190, [R1+0x10] ;  /* 0x0000100001be7983 */ /* 0x000f620000100800 */
[----:B------:R-:W-:Y:S02]  /*109d0*/  MOV R189, 0x6 ;  /* 0x0000000600bd7802 */ /* 0x000fe40000000f00 */
[----:B------:R-:W-:Y:S01]  /*109e0*/  IADD3 R0, R157, R0, RZ ;  /* 0x000000009d007210 */ /* 0x000fe20007ffe0ff */
[----:B------:R-:W5:Y:S01]  /*109f0*/  LDL R71, [R1+0xc] ;  /* 0x00000c0001477983 */ /* 0x000f620000100800 */
[----:B------:R-:W-:Y:S02]  /*10a00*/  MOV R188, c[0x0][0x208] ;  /* 0x0000820000bc7a02 */ /* 0x000fe40000000f00 */
[----:B------:R-:W-:Y:S01]  /*10a10*/  SHF.L.U64.HI R0, R156, 0x7, R0 ;  /* 0x000000079c007819 */ /* 0x000fe20000010200 */
[----:B------:R-:W-:Y:S01]  /*10a20*/  BAR.SYNC.DEFER_BLOCKING 0x0 ;  /* 0x0000000000007b1d */ /* 0x000fe20000010000 */
[----:B------:R-:W-:Y:S07]  /*10a30*/  SHF.L.U64.HI R188, R188, R189, c[0x0][0x20c] ;  /* 0x00008300bcbc7619 */ /* 0x000fee00000102bd */
        /* <DEDUP_REMOVED lines=19> */
[C---:B------:R-:W-:Y:S06]  /*10b70*/  HMMA.16816.F32 R32, R140.reuse, R34, RZ ;  /* 0x000000228c20723c */ /* 0x040fec00000018ff */
[----:B------:R-:W-:Y:S02]  /*10b80*/  LDSM.16.M88.4 R168, [R224] ;  /* 0x00000000e0a8783b */ /* 0x000fe40000000200 */
        /* <DEDUP_REMOVED lines=12> */
[C---:B------:R-:W-:Y:S08]  /*10c50*/  HMMA.16816.F32 R16, R144.reuse, R150, R16 ;  /* 0x000000969010723c */ /* 0x040ff00000001810 */
[C---:B------:R-:W-:Y:S08]  /*10c60*/  HMMA.16816.F32 R20, R144.reuse, R152, R20 ;  /* 0x000000989014723c */ /* 0x040ff00000001814 */
[C---:B------:R-:W-:Y:S08]  /*10c70*/  HMMA.16816.F32 R24, R144.reuse, R154, R24 ;  /* 0x0000009a9018723c */ /* 0x040ff00000001818 */
[C---:B-1----:R-:W-:Y:S08]  /*10c80*/  HMMA.16816.F32 R28, R144.reuse, R136, R28 ;  /* 0x00000088901c723c */ /* 0x042ff0000000181c */
[C---:B------:R-:W-:Y:S04]  /*10c90*/  HMMA.16816.F32 R32, R144.reuse, R138, R32 ;  /* 0x0000008a9020723c */ /* 0x040fe80000001820 */
[C---:B--2---:R-:W-:Y:S02]  /*10ca0*/  IADD3 R2, P5, R3.reuse, R160, RZ ;  /* 0x000000a003027210 */ /* 0x044fe40007fbe0ff */
[----:B------:R-:W-:Y:S02]  /*10cb0*/  LDSM.16.M88.4 R160, [R226] ;  /* 0x00000000e2a0783b */ /* 0x000fe40000000200 */
[----:B------:R-:W-:Y:S04]  /*10cc0*/  LEA R176, P2, R2, c[0x0][0x1f8], 0x1 ;  /* 0x00007e0002b07a11 */ /* 0x000fe800078408ff */
[----:B---3--:R-:W-:Y:S02]  /*10cd0*/  IADD3 R3, P1, R3, R159, RZ ;  /* 0x0000009f03037210 */ /* 0x008fe40007f3e0ff */
[C---:B----4-:R-:W-:Y:S02]  /*10ce0*/  IADD3.X R68, R0.reuse, R68, RZ, P5, !PT ;  /* 0x0000004400447210 */ /* 0x050fe40002ffe4ff */
[C---:B------:R-:W-:Y:S02]  /*10cf0*/  LEA R178, P0, R3.reuse, c[0x0][0x1f8], 0x1 ;  /* 0x00007e0003b27a11 */ /* 0x040fe400078008ff */
[----:B-----5:R-:W-:Y:S02]  /*10d00*/  IADD3.X R0, R0, R158, RZ, P1, !PT ;  /* 0x0000009e00007210 */ /* 0x020fe40000ffe4ff */
[----:B------:R-:W1:Y:S01]  /*10d10*/  LDSM.16.M88.4 R156, [R227] ;  /* 0x00000000e39c783b */ /* 0x000e620000000200 */
[----:B------:R-:W-:Y:S02]  /*10d20*/  LEA.HI.X R177, R2, c[0x0][0x1fc], R68, 0x1, P2 ;  /* 0x00007f0002b17a11 */ /* 0x000fe400010f0c44 */
[----:B------:R-:W-:Y:S02]  /*10d30*/  LEA.HI.X R179, R3, c[0x0][0x1fc], R0, 0x1, P0 ;  /* 0x00007f0003b37a11 */ /* 0x000fe400000f0c00 */
[-C--:B------:R-:W-:Y:S03]  /*10d40*/  IADD3 R2, P0, R176, R191.reuse, RZ ;  /* 0x000000bfb0027210 */ /* 0x080fe60007f1e0ff */
[----:B------:R-:W-:Y:S01]  /*10d50*/  @!PT LDS RZ, [RZ] ;  /* 0x00000000fffff984 */ /* 0x000fe20000000800 */
[----:B------:R-:W-:Y:S01]  /*10d60*/  @!PT LDS RZ, [RZ] ;  /* 0x00000000fffff984 */ /* 0x000fe20000000800 */
[----:B------:R-:W-:Y:S01]  /*10d70*/  @!PT LDS RZ, [RZ] ;  /* 0x00000000fffff984 */ /* 0x000fe20000000800 */
[----:B------:R2:W-:Y:S01]  /*10d80*/  LDGSTS.E.BYPASS.LTC128B.128 [R231+0x100], [R176.64], !P4 ;  /* 0x00100000b0e77fae */ /* 0x0005e2000e101d44 */
[-C--:B------:R-:W-:Y:S02]  /*10d90*/  IADD3.X R3, R177, R188.reuse, RZ, P0, !PT ;  /* 0x000000bcb1037210 */ /* 0x080fe400007fe4ff */
[-C--:B------:R-:W-:Y:S04]  /*10da0*/  IADD3 R148, P0, R2, R191.reuse, RZ ;  /* 0x000000bf02947210 */ /* 0x080fe80007f1e0ff */
[-C--:B------:R-:W-:Y:S01]  /*10db0*/  IADD3.X R149, R3, R188.reuse, RZ, P0, !PT ;  /* 0x000000bc03957210 */ /* 0x080fe200007fe4ff */
[----:B------:R3:W-:Y:S01]  /*10dc0*/  LDGSTS.E.BYPASS.LTC128B.128 [R231+0x4100], [R178.64], !P3 ;  /* 0x04100000b2e77fae */ /* 0x0007e2000d901d44 */
[----:B------:R-:W-:Y:S04]  /*10dd0*/  IADD3 R150, P1, R148, R191, RZ ;  /* 0x000000bf94967210 */ /* 0x000fe80007f3e0ff */
[----:B------:R-:W-:Y:S03]  /*10de0*/  IADD3.X R151, R149, R188, RZ, P1, !PT ;  /* 0x000000bc95977210 */ /* 0x000fe60000ffe4ff */
[----:B------:R4:W-:Y:S08]  /*10df0*/  LDGSTS.E.BYPASS.LTC128B.128 [R231+0x1100], [R2.64], !P4 ;  /* 0x0110000002e77fae */ /* 0x0009f0000e101d44 */
[----:B------:R4:W-:Y:S01]  /*10e00*/  LDGSTS.E.BYPASS.LTC128B.128 [R231+0x5100], [R2.64+0x80], !P3 ;  /* 0x0510008002e77fae */ /* 0x0009e2000d901d44 */
[-C--:B--2---:R-:W-:Y:S04]  /*10e10*/  IADD3 R176, P2, R2, R190.reuse, RZ ;  /* 0x000000be02b07210 */ /* 0x084fe80007f5e0ff */
[-C--:B------:R-:W-:Y:S01]  /*10e20*/  IADD3.X R177, R3, R71.reuse, RZ, P2, !PT ;  /* 0x0000004703b17210 */ /* 0x080fe200017fe4ff */
[C---:B-1----:R-:W-:Y:S02]  /*10e30*/  HMMA.16816.F32 R36, R144.reuse, R156, R36 ;  /* 0x0000009c9024723c */ /* 0x042fe40000001824 */
[----:B------:R1:W-:Y:S06]  /*10e40*/  LDGSTS.E.BYPASS.LTC128B.128 [R231+0x2100], [R148.64], !P4 ;  /* 0x0210000094e77fae */ /* 0x0003ec000e101d44 */
[C---:B------:R-:W-:Y:S02]  /*10e50*/  HMMA.16816.F32 R40, R144.reuse, R158, R40 ;  /* 0x0000009e9028723c */ /* 0x040fe40000001828 */
[----:B------:R3:W-:Y:S06]  /*10e60*/  LDGSTS.E.BYPASS.LTC128B.128 [R231+0x6100], [R176.64], !P3 ;  /* 0x06100000b0e77fae */ /* 0x0007ec000d901d44 */
[C---:B------:R-:W-:Y:S02]  /*10e70*/  HMMA.16816.F32 R44, R144.reuse, R160, R44 ;  /* 0x000000a0902c723c */ /* 0x040fe4000000182c */
[----:B------:R1:W-:Y:S02]  /*10e80*/  LDGSTS.E.BYPASS.LTC128B.128 [R231+0x3100], [R150.64], !P4 ;  /* 0x0310000096e77fae */ /* 0x0003e4000e101d44 */
[----:B----4-:R-:W-:Y:S04]  /*10e90*/  IADD3 R2, P0, R148, R190, RZ ;  /* 0x000000be94027210 */ /* 0x010fe80007f1e0ff */
[C---:B------:R-:W-:Y:S04]  /*10ea0*/  HMMA.16816.F32 R48, R144.reuse, R162, R48 ;  /* 0x000000a29030723c */ /* 0x040fe80000001830 */
[----:B------:R-:W-:Y:S02]  /*10eb0*/  IADD3.X R3, R149, R71, RZ, P0, !PT ;  /* 0x0000004795037210 */ /* 0x000fe400007fe4ff */
[C---:B------:R-:W-:Y:S02]  /*10ec0*/  ISETP.GT.AND P0, PT, R232.reuse, RZ, PT ;  /* 0x000000ffe800720c */ /* 0x040fe40003f04270 */
[C---:B------:R-:W-:Y:S01]  /*10ed0*/  HMMA.16816.F32 R52, R144.reuse, R164, R52 ;  /* 0x000000a49034723c */ /* 0x040fe20000001834 */
[----:B------:R2:W-:Y:S03]  /*10ee0*/  LDGSTS.E.BYPASS.LTC128B.128 [R231+0x7100], [R2.64], !P3 ;  /* 0x0710000002e77fae */ /* 0x0005e6000d901d44 */
[----:B------:R-:W-:Y:S04]  /*10ef0*/  IADD3 R232, R232, -0x1, RZ ;  /* 0xffffffffe8e87810 */ /* 0x000fe80007ffe0ff */
[C---:B------:R-:W-:Y:S01]  /*10f00*/  HMMA.16816.F32 R56, R144.reuse, R166, R56 ;  /* 0x000000a69038723c */ /* 0x040fe20000001838 */
[----:B------:R-:W-:Y:S07]  /*10f10*/  LDSM.16.M88.4 R136, [R214+0x8900] ;  /* 0x00890000d688783b */ /* 0x000fee0000000200 */
[C---:B------:R-:W-:Y:S01]  /*10f20*/  HMMA.16816.F32 R60, R144.reuse, R168, R60 ;  /* 0x000000a8903c723c */ /* 0x040fe2000000183c */
[----:B-1----:R-:W1:Y:S07]  /*10f30*/  LDSM.16.M88.4 R148, [R214+0x8100] ;  /* 0x00810000d694783b */ /* 0x002e6e0000000200 */
[----:B------:R-:W-:Y:S01]  /*10f40*/  HMMA.16816.F32 R64, R144, R170, R64 ;  /* 0x000000aa9040723c */ /* 0x000fe20000001840 */
[----:B------:R-:W4:Y:S08]  /*10f50*/  LDSM.16.M88.4 R152, [R214+0x9100] ;  /* 0x00910000d698783b */ /* 0x000f300000000200 */
[----:B------:R-:W0:Y:S08]  /*10f60*/  LDGDEPBAR ;  /* 0x00000000000079af */ /* 0x000e300000000000 */
[----:B------:R-:W5:Y:S08]  /*10f70*/  LDSM.16.M88.4 R156, [R214+0x9900] ;  /* 0x00990000d69c783b */ /* 0x000f700000000200 */
[----:B------:R-:W2:Y:S01]  /*10f80*/  LDSM.16.M88.4 R160, [R214+0xa100] ;  /* 0x00a10000d6a0783b */ /* 0x000ea20000000200 */
[C---:B-1----:R-:W-:Y:S07]  /*10f90*/  HMMA.16816.F32 R4, R172.reuse, R148, R4 ;  /* 0x00000094ac04723c */ /* 0x042fee0000001804 */
[----:B------:R-:W1:Y:S01]  /*10fa0*/  LDSM.16.M88.4 R164, [R214+0xa900] ;  /* 0x00a90000d6a4783b */ /* 0x000e620000000200 */
[C---:B------:R-:W-:Y:S07]  /*10fb0*/  HMMA.16816.F32 R8, R172.reuse, R150, R8 ;  /* 0x00000096ac08723c */ /* 0x040fee0000001808 */
[----:B---3--:R-:W3:Y:S01]  /*10fc0*/  LDSM.16.M88.4 R176, [R214+0xb100] ;  /* 0x00b10000d6b0783b */ /* 0x008ee20000000200 */
[C---:B------:R-:W-:Y:S07]  /*10fd0*/  HMMA.16816.F32 R12, R172.reuse, R136, R12 ;  /* 0x00000088ac0c723c */ /* 0x040fee000000180c */
[----:B------:R-:W1:Y:S01]  /*10fe0*/  LDSM.16.M88.4 R168, [R214+0xb900] ;  /* 0x00b90000d6a8783b */ /* 0x000e620000000200 */
[C---:B------:R-:W-:Y:S07]  /*10ff0*/  HMMA.16816.F32 R16, R172.reuse, R138, R16 ;  /* 0x0000008aac10723c */ /* 0x040fee0000001810 */
[----:B------:R-:W1:Y:S01]  /*11000*/  LDSM.16.M88.4 R148, [R211] ;  /* 0x00000000d394783b */ /* 0x000e620000000200 */
[C---:B----4-:R-:W-:Y:S07]  /*11010*/  HMMA.16816.F32 R20, R172.reuse, R152, R20 ;  /* 0x00000098ac14723c */ /* 0x050fee0000001814 */
[----:B------:R-:W4:Y:S01]  /*11020*/  LDSM.16.M88.4 R136, [R211+0x800] ;  /* 0x00080000d388783b */ /* 0x000f220000000200 */
[C---:B------:R-:W-:Y:S07]  /*11030*/  HMMA.16816.F32 R24, R172.reuse, R154, R24 ;  /* 0x0000009aac18723c */ /* 0x040fee0000001818 */
[----:B------:R-:W3:Y:S01]  /*11040*/  LDSM.16.M88.4 R152, [R211+0x1000] ;  /* 0x00100000d398783b */ /* 0x000ee20000000200 */
[C---:B-----5:R-:W-:Y:S07]  /*11050*/  HMMA.16816.F32 R28, R172.reuse, R156, R28 ;  /* 0x0000009cac1c723c */ /* 0x060fee000000181c */
[----:B------:R-:W-:Y:S01]  /*11060*/  LDSM.16.M88.4 R188, [R208+0xc100] ;  /* 0x00c10000d0bc783b */ /* 0x000fe20000000200 */
[C---:B------:R-:W-:Y:S07]  /*11070*/  HMMA.16816.F32 R32, R172.reuse, R158, R32 ;  /* 0x0000009eac20723c */ /* 0x040fee0000001820 */
[----:B------:R-:W5:Y:S01]  /*11080*/  LDSM.16.M88.4 R156, [R211+0x1800] ;  /* 0x00180000d39c783b */ /* 0x000f620000000200 */
[C---:B--2---:R-:W-:Y:S07]  /*11090*/  HMMA.16816.F32 R36, R172.reuse, R160, R36 ;  /* 0x000000a0ac24723c */ /* 0x044fee0000001824 */
[----:B------:R-:W-:Y:S01]  /*110a0*/  LDSM.16.M88.4 R192, [R208+0xc900] ;  /* 0x00c90000d0c0783b */ /* 0x000fe20000000200 */
[C---:B------:R-:W-:Y:S07]  /*110b0*/  HMMA.16816.F32 R40, R172.reuse, R162, R40 ;  /* 0x000000a2ac28723c */ /* 0x040fee0000001828 */
[----:B------:R-:W2:Y:S01]  /*110c0*/  LDSM.16.M88.4 R160, [R211+0x2000] ;  /* 0x00200000d3a0783b */ /* 0x000ea20000000200 */
[C---:B-1----:R-:W-:Y:S08]  /*110d0*/  HMMA.16816.F32 R44, R172.reuse, R164, R44 ;  /* 0x000000a4ac2c723c */ /* 0x042ff0000000182c */
[C---:B------:R-:W-:Y:S01]  /*110e0*/  HMMA.16816.F32 R48, R172.reuse, R166, R48 ;  /* 0x000000a6ac30723c */ /* 0x040fe20000001830 */
[----:B------:R-:W1:Y:S07]  /*110f0*/  LDSM.16.M88.4 R164, [R211+0x2800] ;  /* 0x00280000d3a4783b */ /* 0x000e6e0000000200 */
[C---:B---3--:R-:W-:Y:S08]  /*11100*/  HMMA.16816.F32 R52, R172.reuse, R176, R52 ;  /* 0x000000b0ac34723c */ /* 0x048ff00000001834 */
[C---:B------:R-:W-:Y:S01]  /*11110*/  HMMA.16816.F32 R56, R172.reuse, R178, R56 ;  /* 0x000000b2ac38723c */ /* 0x040fe20000001838 */
[----:B------:R-:W-:Y:S07]  /*11120*/  LDSM.16.M88.4 R176, [R211+0x3800] ;  /* 0x00380000d3b0783b */ /* 0x000fee0000000200 */
[C---:B------:R-:W-:Y:S08]  /*11130*/  HMMA.16816.F32 R60, R172.reuse, R168, R60 ;  /* 0x000000a8ac3c723c */ /* 0x040ff0000000183c */
[----:B------:R-:W-:Y:S01]  /*11140*/  HMMA.16816.F32 R64, R172, R170, R64 ;  /* 0x000000aaac40723c */ /* 0x000fe20000001840 */
[----:B------:R-:W3:Y:S07]  /*11150*/  LDSM.16.M88.4 R168, [R211+0x3000] ;  /* 0x00300000d3a8783b */ /* 0x000eee0000000200 */
[C---:B------:R-:W-:Y:S08]  /*11160*/  HMMA.16816.F32 R4, R180.reuse, R148, R4 ;  /* 0x00000094b404723c */ /* 0x040ff00000001804 */
[C---:B------:R-:W-:Y:S01]  /*11170*/  HMMA.16816.F32 R8, R180.reuse, R150, R8 ;  /* 0x00000096b408723c */ /* 0x040fe20000001808 */
[----:B------:R-:W1:Y:S07]  /*11180*/  LDSM.16.M88.4 R148, [R208+0xd100] ;  /* 0x00d10000d094783b */ /* 0x000e6e0000000200 */
[C---:B----4-:R-:W-:Y:S08]  /*11190*/  HMMA.16816.F32 R12, R180.reuse, R136, R12 ;  /* 0x00000088b40c723c */ /* 0x050ff0000000180c */
[C---:B------:R-:W-:Y:S01]  /*111a0*/  HMMA.16816.F32 R16, R180.reuse, R138, R16 ;  /* 0x0000008ab410723c */ /* 0x040fe20000001810 */
[----:B------:R-:W4:Y:S07]  /*111b0*/  LDSM.16.M88.4 R136, [R208+0xd900] ;  /* 0x00d90000d088783b */ /* 0x000f2e0000000200 */
[C---:B------:R-:W-:Y:S08]  /*111c0*/  HMMA.16816.F32 R20, R180.reuse, R152, R20 ;  /* 0x00000098b414723c */ /* 0x040ff00000001814 */
[C---:B------:R-:W-:Y:S01]  /*111d0*/  HMMA.16816.F32 R24, R180.reuse, R154, R24 ;  /* 0x0000009ab418723c */ /* 0x040fe20000001818 */
[----:B------:R-:W3:Y:S07]  /*111e0*/  LDSM.16.M88.4 R152, [R208+0xe100] ;  /* 0x00e10000d098783b */ /* 0x000eee0000000200 */
[C---:B-----5:R-:W-:Y:S08]  /*111f0*/  HMMA.16816.F32 R28, R180.reuse, R156, R28 ;  /* 0x0000009cb41c723c */ /* 0x060ff0000000181c */
[C---:B------:R-:W-:Y:S01]  /*11200*/  HMMA.16816.F32 R32, R180.reuse, R158, R32 ;  /* 0x0000009eb420723c */ /* 0x040fe20000001820 */
[----:B------:R-:W5:Y:S07]  /*11210*/  LDSM.16.M88.4 R156, [R208+0xe900] ;  /* 0x00e90000d09c783b */ /* 0x000f6e0000000200 */
[C---:B--2---:R-:W-:Y:S08]  /*11220*/  HMMA.16816.F32 R36, R180.reuse, R160, R36 ;  /* 0x000000a0b424723c */ /* 0x044ff00000001824 */
[C---:B------:R-:W-:Y:S01]  /*11230*/  HMMA.16816.F32 R40, R180.reuse, R162, R40 ;  /* 0x000000a2b428723c */ /* 0x040fe20000001828 */
[----:B------:R-:W2:Y:S07]  /*11240*/  LDSM.16.M88.4 R160, [R208+0xf100] ;  /* 0x00f10000d0a0783b */ /* 0x000eae0000000200 */
[C---:B-1----:R-:W-:Y:S08]  /*11250*/  HMMA.16816.F32 R44, R180.reuse, R164, R44 ;  /* 0x000000a4b42c723c */ /* 0x042ff0000000182c */
[C---:B------:R-:W-:Y:S01]  /*11260*/  HMMA.16816.F32 R48, R180.reuse, R166, R48 ;  /* 0x000000a6b430723c */ /* 0x040fe20000001830 */
[----:B------:R-:W1:Y:S07]  /*11270*/  LDSM.16.M88.4 R164, [R208+0xf900] ;  /* 0x00f90000d0a4783b */ /* 0x000e6e0000000200 */
[C---:B---3--:R-:W-:Y:S08]  /*11280*/  HMMA.16816.F32 R52, R180.reuse, R168, R52 ;  /* 0x000000a8b434723c */ /* 0x048ff00000001834 */
[C---:B------:R-:W-:Y:S01]  /*11290*/  HMMA.16816.F32 R56, R180.reuse, R170, R56 ;  /* 0x000000aab438723c */ /* 0x040fe20000001838 */
[----:B------:R-:W3:Y:S07]  /*112a0*/  LDSM.16.M88.4 R168, [R223] ;  /* 0x00000000dfa8783b */ /* 0x000eee0000000200 */
[C---:B------:R-:W-:Y:S08]  /*112b0*/  HMMA.16816.F32 R60, R180.reuse, R176, R60 ;  /* 0x000000b0b43c723c */ /* 0x040ff0000000183c */
[----:B------:R-:W-:Y:S01]  /*112c0*/  HMMA.16816.F32 R64, R180, R178, R64 ;  /* 0x000000b2b440723c */ /* 0x000fe20000001840 */
[----:B------:R-:W1:Y:S07]  /*112d0*/  LDSM.16.M88.4 R176, [R222] ;  /* 0x00000000deb0783b */ /* 0x000e6e0000000200 */
        /* <DEDUP_REMOVED lines=8> */
[----:B------:R-:W1:Y:S07]  /*11360*/  LDSM.16.M88.4 R148, [R219] ;  /* 0x00000000db94783b */ /* 0x000e6e0000000200 */
[C---:B----4-:R-:W-:Y:S08]  /*11370*/  HMMA.16816.F32 R28, R184.reuse, R136, R28 ;  /* 0x00000088b81c723c */ /* 0x050ff0000000181c */
[C---:B------:R-:W-:Y:S01]  /*11380*/  HMMA.16816.F32 R32, R184.reuse, R138, R32 ;  /* 0x0000008ab820723c */ /* 0x040fe20000001820 */
[----:B------:R-:W4:Y:S07]  /*11390*/  LDSM.16.M88.4 R136, [R218] ;  /* 0x00000000da88783b */ /* 0x000f2e0000000200 */
[C---:B------:R-:W-:Y:S08]  /*113a0*/  HMMA.16816.F32 R36, R184.reuse, R152, R36 ;  /* 0x00000098b824723c */ /* 0x040ff00000001824 */
[C---:B------:R-:W-:Y:S01]  /*113b0*/  HMMA.16816.F32 R40, R184.reuse, R154, R40 ;  /* 0x0000009ab828723c */ /* 0x040fe20000001828 */
[----:B------:R-:W3:Y:S07]  /*113c0*/  LDSM.16.M88.4 R152, [R217] ;  /* 0x00000000d998783b */ /* 0x000eee0000000200 */
[C---:B-----5:R-:W-:Y:S08]  /*113d0*/  HMMA.16816.F32 R44, R184.reuse, R156, R44 ;  /* 0x0000009cb82c723c */ /* 0x060ff0000000182c */
[C---:B------:R-:W-:Y:S01]  /*113e0*/  HMMA.16816.F32 R48, R184.reuse, R158, R48 ;  /* 0x0000009eb830723c */ /* 0x040fe20000001830 */
[----:B------:R-:W5:Y:S07]  /*113f0*/  LDSM.16.M88.4 R156, [R216] ;  /* 0x00000000d89c783b */ /* 0x000f6e0000000200 */
[C---:B--2---:R-:W-:Y:S08]  /*11400*/  HMMA.16816.F32 R52, R184.reuse, R160, R52 ;  /* 0x000000a0b834723c */ /* 0x044ff00000001834 */
[C---:B------:R-:W-:Y:S01]  /*11410*/  HMMA.16816.F32 R56, R184.reuse, R162, R56 ;  /* 0x000000a2b838723c */ /* 0x040fe20000001838 */
[----:B------:R-:W-:Y:S07]  /*11420*/  LDSM.16.M88.4 R160, [R214+0xd100] ;  /* 0x00d10000d6a0783b */ /* 0x000fee0000000200 */
[C---:B-1----:R-:W-:Y:S08]  /*11430*/  HMMA.16816.F32 R60, R184.reuse, R164, R60 ;  /* 0x000000a4b83c723c */ /* 0x042ff0000000183c */
[----:B------:R-:W-:Y:S01]  /*11440*/  HMMA.16816.F32 R64, R184, R166, R64 ;  /* 0x000000a6b840723c */ /* 0x000fe20000001840 */
[----:B------:R-:W-:Y:S07]  /*11450*/  LDSM.16.M88.4 R164, [R214+0xd900] ;  /* 0x00d90000d6a4783b */ /* 0x000fee0000000200 */
[C---:B---3--:R-:W-:Y:S08]  /*11460*/  HMMA.16816.F32 R4, R196.reuse, R168, R4 ;  /* 0x000000a8c404723c */ /* 0x048ff00000001804 */
[C---:B------:R-:W-:Y:S01]  /*11470*/  HMMA.16816.F32 R8, R196.reuse, R170, R8 ;  /* 0x000000aac408723c */ /* 0x040fe20000001808 */
[----:B------:R-:W-:Y:S07]  /*11480*/  LDSM.16.M88.4 R168, [R214+0xe100] ;  /* 0x00e10000d6a8783b */ /* 0x000fee0000000200 */
[C---:B------:R-:W-:Y:S08]  /*11490*/  HMMA.16816.F32 R12, R196.reuse, R176, R12 ;  /* 0x000000b0c40c723c */ /* 0x040ff0000000180c */
        /* <DEDUP_REMOVED lines=10> */
[----:B------:R-:W1:Y:S07]  /*11540*/  LDSM.16.M88.4 R148, [R214+0xc100] ;  /* 0x00c10000d694783b */ /* 0x000e6e0000000200 */
[C---:B----4-:R-:W-:Y:S08]  /*11550*/  HMMA.16816.F32 R44, R196.reuse, R136, R44 ;  /* 0x00000088c42c723c */ /* 0x050ff0000000182c */
[C---:B------:R-:W-:Y:S01]  /*11560*/  HMMA.16816.F32 R48, R196.reuse, R138, R48 ;  /* 0x0000008ac430723c */ /* 0x040fe20000001830 */
[----:B------:R-:W2:Y:S07]  /*11570*/  LDSM.16.M88.4 R136, [R214+0xc900] ;  /* 0x00c90000d688783b */ /* 0x000eae0000000200 */
[C---:B------:R-:W-:Y:S08]  /*11580*/  HMMA.16816.F32 R52, R196.reuse, R152, R52 ;  /* 0x00000098c434723c */ /* 0x040ff00000001834 */
[C---:B------:R-:W-:Y:S01]  /*11590*/  HMMA.16816.F32 R56, R196.reuse, R154, R56 ;  /* 0x0000009ac438723c */ /* 0x040fe20000001838 */
[----:B------:R-:W3:Y:S07]  /*115a0*/  LDSM.16.M88.4 R152, [R211+0x4000] ;  /* 0x00400000d398783b */ /* 0x000eee0000000200 */
[C---:B-----5:R-:W-:Y:S08]  /*115b0*/  HMMA.16816.F32 R60, R196.reuse, R156, R60 ;  /* 0x0000009cc43c723c */ /* 0x060ff0000000183c */
[----:B------:R-:W-:Y:S08]  /*115c0*/  HMMA.16816.F32 R64, R196, R158, R64 ;  /* 0x0000009ec440723c */ /* 0x000ff00000001840 */
[C---:B-1----:R-:W-:Y:S08]  /*115d0*/  HMMA.16816.F32 R4, R200.reuse, R148, R4 ;  /* 0x00000094c804723c */ /* 0x042ff00000001804 */
[C---:B------:R-:W-:Y:S08]  /*115e0*/  HMMA.16816.F32 R8, R200.reuse, R150, R8 ;  /* 0x00000096c808723c */ /* 0x040ff00000001808 */
[C---:B--2---:R-:W-:Y:S08]  /*115f0*/  HMMA.16816.F32 R12, R200.reuse, R136, R12 ;  /* 0x00000088c80c723c */ /* 0x044ff0000000180c */
        /* <DEDUP_REMOVED lines=19> */
[----:B------:R-:W1:Y:S01]  /*11730*/  MUFU.TANH R148, R4 ;  /* 0x0000000400947308 */ /* 0x000e620000002400 */
[----:B------:R-:W-:Y:S02]  /*11740*/  FMUL.FTZ R5, R5, c[0x0][0x320] ;  /* 0x0000c80005057a20 */ /* 0x000fe40000410000 */
[----:B------:R-:W-:Y:S02]  /*11750*/  FMUL.FTZ R6, R6, c[0x0][0x320] ;  /* 0x0000c80006067a20 */ /* 0x000fe40000410000 */
[----:B------:R-:W-:Y:S04]  /*11760*/  FMUL.FTZ R7, R7, c[0x0][0x320] ;  /* 0x0000c80007077a20 */ /* 0x000fe80000410000 */
[----:B------:R-:W-:Y:S01]  /*11770*/  FMUL.FTZ R8, R8, c[0x0][0x320] ;  /* 0x0000c80008087a20 */ /* 0x000fe20000410000 */
[----:B------:R-:W2:Y:S01]  /*11780*/  MUFU.TANH R150, R5 ;  /* 0x0000000500967308 */ /* 0x000ea20000002400 */
[----:B------:R-:W-:Y:S02]  /*11790*/  FMUL.FTZ R9, R9, c[0x0][0x320] ;  /* 0x0000c80009097a20 */ /* 0x000fe40000410000 */
[----:B------:R-:W-:Y:S02]  /*117a0*/  FMUL.FTZ R10, R10, c[0x0][0x320] ;  /* 0x0000c8000a0a7a20 */ /* 0x000fe40000410000 */
[----:B------:R-:W-:Y:S02]  /*117b0*/  FMUL.FTZ R11, R11, c[0x0][0x320] ;  /* 0x0000c8000b0b7a20 */ /* 0x000fe40000410000 */
[----:B------:R-:W-:Y:S02]  /*117c0*/  FMUL.FTZ R12, R12, c[0x0][0x320] ;  /* 0x0000c8000c0c7a20 */ /* 0x000fe40000410000 */
[----:B------:R-:W-:Y:S01]  /*117d0*/  FMUL.FTZ R15, R15, c[0x0][0x320] ;  /* 0x0000c8000f0f7a20 */ /* 0x000fe20000410000 */
[----:B------:R-:W3:Y:S01]  /*117e0*/  MUFU.TANH R154, R6 ;  /* 0x00000006009a7308 */ /* 0x000ee20000002400 */
[----:B------:R-:W-:Y:S02]  /*117f0*/  FMUL.FTZ R18, R18, c[0x0][0x320] ;  /* 0x0000c80012127a20 */ /* 0x000fe40000410000 */
[----:B------:R-:W-:Y:S01]  /*11800*/  FMUL.FTZ R19, R19, c[0x0][0x320] ;  /* 0x0000c80013137a20 */ /* 0x000fe20000410000 */
[----:B-1----:R-:W-:Y:S01]  /*11810*/  FMNMX.FTZ R0, R148, R69, !PT ;  /* 0x0000004594007209 */ /* 0x002fe20007810000 */
[----:B------:R-:W-:Y:S02]  /*11820*/  FMUL.FTZ R16, R16, c[0x0][0x320] ;  /* 0x0000c80010107a20 */ /* 0x000fe40000410000 */
[----:B------:R-:W-:Y:S02]  /*11830*/  FMUL.FTZ R17, R17, c[0x0][0x320] ;  /* 0x0000c80011117a20 */ /* 0x000fe40000410000 */
[----:B------:R-:W-:Y:S01]  /*11840*/  FMUL.FTZ R13, R13, c[0x0][0x320] ;  /* 0x0000c8000d0d7a20 */ /* 0x000fe20000410000 */
[----:B------:R1:W4:Y:S01]  /*11850*/  MUFU.TANH R155, R7 ;  /* 0x00000007009b7308 */ /* 0x0003220000002400 */
[----:B------:R-:W-:Y:S01]  /*11860*/  FMUL.FTZ R14, R14, c[0x0][0x320] ;  /* 0x0000c8000e0e7a20 */ /* 0x000fe20000410000 */
[----:B--2---:R-:W-:Y:S08]  /*11870*/  FMNMX.FTZ R0, R150, R0, !PT ;  /* 0x0000000096007209 */ /* 0x004ff00007810000 */
[----:B------:R-:W2:Y:S01]  /*11880*/  MUFU.TANH R151, R8 ;  /* 0x0000000800977308 */ /* 0x000ea20000002400 */
[----:B---3--:R-:W-:Y:S09]  /*11890*/  FMNMX.FTZ R3, R154, R70, !PT ;  /* 0x000000469a037209 */ /* 0x008ff20007810000 */
[----:B------:R-:W3:Y:S01]  /*118a0*/  MUFU.TANH R149, R9 ;  /* 0x0000000900957308 */ /* 0x000ee20000002400 */
[----:B-1----:R-:W1:Y:S01]  /*118b0*/  LDSM.16.M88.4 R4, [R211+0x5000] ;  /* 0x00500000d304783b */ /* 0x002e620000000200 */
[----:B----4-:R-:W-:Y:S08]  /*118c0*/  FMNMX.FTZ R3, R155, R3, !PT ;  /* 0x000000039b037209 */ /* 0x010ff00007810000 */
[----:B------:R-:W4:Y:S01]  /*118d0*/  MUFU.TANH R152, R10 ;  /* 0x0000000a00987308 */ /* 0x000f220000002400 */
[----:B--2---:R-:W-:Y:S09]  /*118e0*/  FMNMX.FTZ R0, R151, R0, !PT ;  /* 0x0000000097007209 */ /* 0x004ff20007810000 */
[----:B------:R2:W5:Y:S01]  /*118f0*/  MUFU.TANH R153, R11 ;  /* 0x0000000b00997308 */ /* 0x0005620000002400 */
[----:B---3--:R-:W-:Y:S09]  /*11900*/  FMNMX.FTZ R0, R149, R0, !PT ;  /* 0x0000000095007209 */ /* 0x008ff20007810000 */
[----:B------:R-:W-:Y:S01]  /*11910*/  MUFU.TANH R159, R18 ;  /* 0x00000012009f7308 */ /* 0x000fe20000002400 */
[----:B----4-:R-:W-:Y:S09]  /*11920*/  FMNMX.FTZ R3, R152, R3, !PT ;  /* 0x0000000398037209 */ /* 0x010ff20007810000 */
[----:B------:R3:W-:Y:S01]  /*11930*/  MUFU.TANH R161, R19 ;  /* 0x0000001300a17308 */ /* 0x0007e20000002400 */
[----:B--2---:R-:W2:Y:S01]  /*11940*/  LDSM.16.M88.4 R8, [R211+0x5800] ;  /* 0x00580000d308783b */ /* 0x004ea20000000200 */
[C---:B-1----:R-:W-:Y:S03]  /*11950*/  HMMA.16816.F32 R20, R204.reuse, R4, R20 ;  /* 0x00000004cc14723c */ /* 0x042fe60000001814 */
[----:B-----5:R-:W-:Y:S05]  /*11960*/  FMNMX.FTZ R3, R153, R3, !PT ;  /* 0x0000000399037209 */ /* 0x020fea0007810000 */
[----:B------:R-:W-:Y:S01]  /*11970*/  MUFU.TANH R156, R16 ;  /* 0x00000010009c7308 */ /* 0x000fe20000002400 */
[C---:B------:R-:W-:Y:S01]  /*11980*/  HMMA.16816.F32 R24, R204.reuse, R6, R24 ;  /* 0x00000006cc18723c */ /* 0x040fe20000001818 */
[----:B------:R-:W1:Y:S08]  /*11990*/  LDSM.16.M88.4 R4, [R211+0x6000] ;  /* 0x00600000d304783b */ /* 0x000e700000000200 */
[----:B------:R4:W-:Y:S01]  /*119a0*/  MUFU.TANH R157, R17 ;  /* 0x00000011009d7308 */ /* 0x0009e20000002400 */
[----:B---3--:R-:W3:Y:S05]  /*119b0*/  LDL.64 R18, [R1+0x38] ;  /* 0x0000380001127983 */ /* 0x008eea0000100a00 */
[----:B------:R-:W-:Y:S04]  /*119c0*/  FMUL.FTZ R20, R20, c[0x0][0x320] ;  /* 0x0000c80014147a20 */ /* 0x000fe80000410000 */
[----:B------:R-:W5:Y:S01]  /*119d0*/  MUFU.TANH R138, R12 ;  /* 0x0000000c008a7308 */ /* 0x000f620000002400 */
[----:B------:R-:W-:Y:S02]  /*119e0*/  FMUL.FTZ R21, R21, c[0x0][0x320] ;  /* 0x0000c80015157a20 */ /* 0x000fe40000410000 */
[----:B------:R-:W-:Y:S02]  /*119f0*/  FMUL.FTZ R22, R22, c[0x0][0x320] ;  /* 0x0000c80016167a20 */ /* 0x000fe40000410000 */
[----:B------:R-:W-:Y:S02]  /*11a00*/  FMUL.FTZ R23, R23, c[0x0][0x320] ;  /* 0x0000c80017177a20 */ /* 0x000fe40000410000 */
[----:B------:R-:W-:Y:S02]  /*11a10*/  FMUL.FTZ R24, R24, c[0x0][0x320] ;  /* 0x0000c80018187a20 */ /* 0x000fe40000410000 */
[----:B------:R-:W-:Y:S01]  /*11a20*/  FMUL.FTZ R25, R25, c[0x0][0x320] ;  /* 0x0000c80019197a20 */ /* 0x000fe20000410000 */
[----:B------:R1:W1:Y:S01]  /*11a30*/  MUFU.TANH R139, R13 ;  /* 0x0000000d008b7308 */ /* 0x0002620000002400 */
[----:B------:R-:W-:Y:S02]  /*11a40*/  FMUL.FTZ R26, R26, c[0x0][0x320] ;  /* 0x0000c8001a1a7a20 */ /* 0x000fe40000410000 */
[----:B------:R-:W-:Y:S01]  /*11a50*/  FMUL.FTZ R27, R27, c[0x0][0x320] ;  /* 0x0000c8001b1b7a20 */ /* 0x000fe20000410000 */
[C---:B--2---:R-:W-:Y:S01]  /*11a60*/  HMMA.16816.F32 R28, R204.reuse, R8, R28 ;  /* 0x00000008cc1c723c */ /* 0x044fe2000000181c */
[----:B----4-:R-:W2:Y:S05]  /*11a70*/  LDL.64 R16, [R1+0x28] ;  /* 0x0000280001107983 */ /* 0x010eaa0000100a00 */
[----:B------:R-:W4:Y:S02]  /*11a80*/  MUFU.TANH R158, R14 ;  /* 0x0000000e009e7308 */ /* 0x000f240000002400 */
[C---:B------:R-:W-:Y:S01]  /*11a90*/  HMMA.16816.F32 R32, R204.reuse, R10, R32 ;  /* 0x0000000acc20723c */ /* 0x040fe20000001820 */
[----:B------:R-:W4:Y:S03]  /*11aa0*/  LDSM.16.M88.4 R8, [R211+0x6800] ;  /* 0x00680000d308783b */ /* 0x000f260000000200 */
[----:B-----5:R-:W-:Y:S04]  /*11ab0*/  FMNMX.FTZ R0, R138, R0, !PT ;  /* 0x000000008a007209 */ /* 0x020fe80007810000 */
[----:B------:R-:W5:Y:S01]  /*11ac0*/  MUFU.TANH R160, R15 ;  /* 0x0000000f00a07308 */ /* 0x000f620000002400 */
[C---:B-1----:R-:W-:Y:S01]  /*11ad0*/  HMMA.16816.F32 R36, R204.reuse, R4, R36 ;  /* 0x00000004cc24723c */ /* 0x042fe20000001824 */
[----:B------:R-:W3:Y:S02]  /*11ae0*/  LDL R12, [R1+0x48] ;  /* 0x00004800010c7983 */ /* 0x000ee40000100800 */
[----:B------:R-:W-:Y:S02]  /*11af0*/  MOV R13, 0x6 ;  /* 0x00000006000d7802 */ /* 0x000fe40000000f00 */
[----:B------:R-:W-:Y:S02]  /*11b00*/  FMNMX.FTZ R0, R139, R0, !PT ;  /* 0x000000008b007209 */ /* 0x000fe40007810000 */
[----:B------:R-:W-:Y:S01]  /*11b10*/  FMUL.FTZ R28, R28, c[0x0][0x320] ;  /* 0x0000c8001c1c7a20 */ /* 0x000fe20000410000 */
[C---:B------:R-:W-:Y:S01]  /*11b20*/  HMMA.16816.F32 R40, R204.reuse, R6, R40 ;  /* 0x00000006cc28723c */ /* 0x040fe20000001828 */
[----:B------:R-:W1:Y:S01]  /*11b30*/  MUFU.TANH R162, R20 ;  /* 0x0000001400a27308 */ /* 0x000e620000002400 */
[----:B------:R-:W1:Y:S02]  /*11b40*/  LDSM.16.M88.4 R4, [R211+0x7000] ;  /* 0x00700000d304783b */ /* 0x000e640000000200 */
[----:B------:R-:W-:Y:S01]  /*11b50*/  FMUL.FTZ R29, R29, c[0x0][0x320] ;  /* 0x0000c8001d1d7a20 */ /* 0x000fe20000410000 */
[----:B----4-:R-:W-:Y:S01]  /*11b60*/  FMNMX.FTZ R3, R158, R3, !PT ;  /* 0x000000039e037209 */ /* 0x010fe20007810000 */
[----:B------:R-:W-:Y:S01]  /*11b70*/  FMUL.FTZ R30, R30, c[0x0][0x320] ;  /* 0x0000c8001e1e7a20 */ /* 0x000fe20000410000 */
[----:B------:R-:W-:Y:S01]  /*11b80*/  FMNMX.FTZ R0, R156, R0, !PT ;  /* 0x000000009c007209 */ /* 0x000fe20007810000 */
[----:B------:R-:W-:Y:S03]  /*11b90*/  FMUL.FTZ R31, R31, c[0x0][0x320] ;  /* 0x0000c8001f1f7a20 */ /* 0x000fe60000410000 */
[----:B------:R-:W4:Y:S01]  /*11ba0*/  MUFU.TANH R167, R21 ;  /* 0x0000001500a77308 */ /* 0x000f220000002400 */
[----:B------:R-:W-:Y:S01]  /*11bb0*/  FMUL.FTZ R33, R33, c[0x0][0x320] ;  /* 0x0000c80021217a20 */ /* 0x000fe20000410000 */
[----:B------:R-:W-:Y:S01]  /*11bc0*/  FMNMX.FTZ R0, R157, R0, !PT ;  /* 0x000000009d007209 */ /* 0x000fe20007810000 */
[----:B------:R-:W-:Y:S01]  /*11bd0*/  FMUL.FTZ R34, R34, c[0x0][0x320] ;  /* 0x0000c80022227a20 */ /* 0x000fe20000410000 */
[----:B-----5:R-:W-:Y:S01]  /*11be0*/  FMNMX.FTZ R3, R160, R3, !PT ;  /* 0x00000003a0037209 */ /* 0x020fe20007810000 */
[----:B------:R-:W-:Y:S02]  /*11bf0*/  FMUL.FTZ R36, R36, c[0x0][0x320] ;  /* 0x0000c80024247a20 */ /* 0x000fe40000410000 */
[----:B------:R-:W-:Y:S01]  /*11c00*/  FMUL.FTZ R37, R37, c[0x0][0x320] ;  /* 0x0000c80025257a20 */ /* 0x000fe20000410000 */
[----:B------:R-:W-:Y:S01]  /*11c10*/  FMNMX.FTZ R3, R159, R3, !PT ;  /* 0x000000039f037209 */ /* 0x000fe20007810000 */
[----:B------:R-:W-:Y:S01]  /*11c20*/  FMUL.FTZ R38, R38, c[0x0][0x320] ;  /* 0x0000c80026267a20 */ /* 0x000fe20000410000 */
[----:B------:R-:W5:Y:S01]  /*11c30*/  MUFU.TANH R169, R24 ;  /* 0x0000001800a97308 */ /* 0x000f620000002400 */
[----:B------:R-:W-:Y:S01]  /*11c40*/  FMUL.FTZ R39, R39, c[0x0][0x320] ;  /* 0x0000c80027277a20 */ /* 0x000fe20000410000 */
[----:B------:R-:W-:Y:S01]  /*11c50*/  FMNMX.FTZ R3, R161, R3, !PT ;  /* 0x00000003a1037209 */ /* 0x000fe20007810000 */
[C---:B------:R-:W-:Y:S01]  /*11c60*/  HMMA.16816.F32 R44, R204.reuse, R8, R44 ;  /* 0x00000008cc2c723c */ /* 0x040fe2000000182c */
[----:B------:R-:W3:Y:S02]  /*11c70*/  LDL R9, [R1+0x18] ;  /* 0x0000180001097983 */ /* 0x000ee40000100800 */
[----:B------:R-:W-:Y:S01]  /*11c80*/  FMUL.FTZ R35, R35, c[0x0][0x320] ;  /* 0x0000c80023237a20 */ /* 0x000fe20000410000 */
[----:B-1----:R-:W-:Y:S01]  /*11c90*/  FMNMX.FTZ R0, R162, R0, !PT ;  /* 0x00000000a2007209 */ /* 0x002fe20007810000 */
[----:B------:R-:W-:Y:S02]  /*11ca0*/  FMUL.FTZ R32, R32, c[0x0][0x320] ;  /* 0x0000c80020207a20 */ /* 0x000fe40000410000 */
[----:B------:R-:W1:Y:S01]  /*11cb0*/  MUFU.TANH R171, R22 ;  /* 0x0000001600ab7308 */ /* 0x000e620000002400 */
[C---:B------:R-:W-:Y:S01]  /*11cc0*/  HMMA.16816.F32 R48, R204.reuse, R10, R48 ;  /* 0x0000000acc30723c */ /* 0x040fe20000001830 */
[----:B------:R-:W3:Y:S03]  /*11cd0*/  LDL R10, [R1+0x14] ;  /* 0x00001400010a7983 */ /* 0x000ee60000100800 */
[----:B------:R-:W-:Y:S01]  /*11ce0*/  FMUL.FTZ R41, R41, c[0x0][0x320] ;  /* 0x0000c80029297a20 */ /* 0x000fe20000410000 */
[----:B----4-:R-:W-:Y:S01]  /*11cf0*/  FMNMX.FTZ R0, R167, R0, !PT ;  /* 0x00000000a7007209 */ /* 0x010fe20007810000 */
[----:B------:R-:W-:Y:S02]  /*11d00*/  FMUL.FTZ R42, R42, c[0x0][0x320] ;  /* 0x0000c8002a2a7a20 */ /* 0x000fe40000410000 */
[----:B------:R-:W-:Y:S01]  /*11d10*/  FMUL.FTZ R43, R43, c[0x0][0x320] ;  /* 0x0000c8002b2b7a20 */ /* 0x000fe20000410000 */
[----:B------:R-:W-:Y:S01]  /*11d20*/  MUFU.TANH R168, R25 ;  /* 0x0000001900a87308 */ /* 0x000fe20000002400 */
[C---:B------:R-:W-:Y:S03]  /*11d30*/  HMMA.16816.F32 R52, R204.reuse, R4, R52 ;  /* 0x00000004cc34723c */ /* 0x040fe60000001834 */
[----:B-----5:R-:W-:Y:S01]  /*11d40*/  FMNMX.FTZ R0, R169, R0, !PT ;  /* 0x00000000a9007209 */ /* 0x020fe20007810000 */
[----:B------:R-:W-:Y:S02]  /*11d50*/  FMUL.FTZ R40, R40, c[0x0][0x320] ;  /* 0x0000c80028287a20 */ /* 0x000fe40000410000 */
[----:B------:R-:W-:Y:S02]  /*11d60*/  FMUL.FTZ R44, R44, c[0x0][0x320] ;  /* 0x0000c8002c2c7a20 */ /* 0x000fe40000410000 */
[C---:B------:R-:W-:Y:S01]  /*11d70*/  HMMA.16816.F32 R56, R204.reuse, R6, R56 ;  /* 0x00000006cc38723c */ /* 0x040fe20000001838 */
[----:B------:R-:W-:Y:S01]  /*11d80*/  MUFU.TANH R176, R23 ;  /* 0x0000001700b07308 */ /* 0x000fe20000002400 */
[----:B------:R-:W4:Y:S01]  /*11d90*/  LDSM.16.M88.4 R4, [R211+0x7800] ;  /* 0x00780000d304783b */ /* 0x000f220000000200 */
[----:B------:R-:W-:Y:S04]  /*11da0*/  DEPBAR.LE SB0, 0x0 ;  /* 0x000080000000791a */ /* 0x000fe80000000000 */
[----:B------:R-:W-:Y:S01]  /*11db0*/  FMUL.FTZ R45, R45, c[0x0][0x320] ;  /* 0x0000c8002d2d7a20 */ /* 0x000fe20000410000 */
[----:B-1----:R-:W-:Y:S01]  /*11dc0*/  FMNMX.FTZ R3, R171, R3, !PT ;  /* 0x00000003ab037209 */ /* 0x002fe20007810000 */
[----:B------:R-:W-:Y:S02]  /*11dd0*/  FMUL.FTZ R46, R46, c[0x0][0x320] ;  /* 0x0000c8002e2e7a20 */ /* 0x000fe40000410000 */
[----:B------:R-:W-:Y:S01]  /*11de0*/  MUFU.TANH R178, R28 ;  /* 0x0000001c00b27308 */ /* 0x000fe20000002400 */
[----:B------:R-:W-:Y:S01]  /*11df0*/  BAR.SYNC.DEFER_BLOCKING 0x0 ;  /* 0x0000000000007b1d */ /* 0x000fe20000010000 */
[----:B------:R-:W-:Y:S02]  /*11e00*/  FMUL.FTZ R47, R47, c[0x0][0x320] ;  /* 0x0000c8002f2f7a20 */ /* 0x000fe40000410000 */
[----:B------:R-:W-:Y:S02]  /*11e10*/  FMUL.FTZ R49, R49, c[0x0][0x320] ;  /* 0x0000c80031317a20 */ /* 0x000fe40000410000 */
[----:B------:R-:W-:Y:S02]  /*11e20*/  FMUL.FTZ R52, R52, c[0x0][0x320] ;  /* 0x0000c80034347a20 */ /* 0x000fe40000410000 */
[----:B------:R-:W-:Y:S02]  /*11e30*/  FMUL.FTZ R53, R53, c[0x0][0x320] ;  /* 0x0000c80035357a20 */ /* 0x000fe40000410000 */
        /* <DEDUP_REMOVED lines=10> */
[----:B------:R-:W-:Y:S03]  /*11ee0*/  FMUL.FTZ R48, R48, c[0x0][0x320] ;  /* 0x0000c80030307a20 */ /* 0x000fe60000410000 */
[----:B------:R1:W-:Y:S01]  /*11ef0*/  MUFU.TANH R15, R59 ;  /* 0x0000003b000f7308 */ /* 0x0003e20000002400 */
[C---:B----4-:R-:W-:Y:S08]  /*11f00*/  HMMA.16816.F32 R60, R204.reuse, R4, R60 ;  /* 0x00000004cc3c723c */ /* 0x050ff0000000183c */
[----:B------:R-:W-:Y:S01]  /*11f10*/  HMMA.16816.F32 R64, R204, R6, R64 ;  /* 0x00000006cc40723c */ /* 0x000fe20000001840 */
[----:B------:R-:W4:Y:S06]  /*11f20*/  MUFU.TANH R191, R29 ;  /* 0x0000001d00bf7308 */ /* 0x000f2c0000002400 */
[----:B------:R-:W-:Y:S04]  /*11f30*/  @P0 SHF.R.S32.HI R6, RZ, 0x1f, R232 ;  /* 0x0000001fff060819 */ /* 0x000fe800000114e8 */
[----:B------:R-:W5:Y:S01]  /*11f40*/  MUFU.TANH R192, R32 ;  /* 0x0000002000c07308 */ /* 0x000f620000002400 */
[----:B------:R-:W-:Y:S01]  /*11f50*/  @P0 IMAD R6, R6, c[0x0][0x1e0], RZ ;  /* 0x0000780006060a24 */ /* 0x000fe200078e02ff */
[----:B-1----:R-:W-:Y:S03]  /*11f60*/  MOV R59, R2 ;  /* 0x00000002003b7202 */ /* 0x002fe60000000f00 */
[----:B------:R-:W-:Y:S01]  /*11f70*/  FMUL.FTZ R60, R60, c[0x0][0x320] ;  /* 0x0000c8003c3c7a20 */ /* 0x000fe20000410000 */
[----:B------:R-:W-:Y:S01]  /*11f80*/  FMNMX.FTZ R2, R168, R0, !PT ;  /* 0x00000000a8027209 */ /* 0x000fe20007810000 */
[----:B------:R-:W-:Y:S01]  /*11f90*/  FMUL.FTZ R61, R61, c[0x0][0x320] ;  /* 0x0000c8003d3d7a20 */ /* 0x000fe20000410000 */
[----:B------:R-:W-:Y:S01]  /*11fa0*/  FMNMX.FTZ R0, R176, R3, !PT ;  /* 0x00000003b0007209 */ /* 0x000fe20007810000 */
[----:B------:R-:W-:Y:S01]  /*11fb0*/  FMUL.FTZ R63, R63, c[0x0][0x320] ;  /* 0x0000c8003f3f7a20 */ /* 0x000fe20000410000 */
[----:B------:R-:W1:Y:S01]  /*11fc0*/  MUFU.TANH R194, R33 ;  /* 0x0000002100c27308 */ /* 0x000e620000002400 */
[----:B------:R-:W-:Y:S01]  /*11fd0*/  FMNMX.FTZ R2, R178, R2, !PT ;  /* 0x00000002b2027209 */ /* 0x000fe20007810000 */
[----:B------:R-:W-:Y:S01]  /*11fe0*/  FMUL.FTZ R62, R62, c[0x0][0x320] ;  /* 0x0000c8003e3e7a20 */ /* 0x000fe20000410000 */
[----:B------:R-:W-:Y:S01]  /*11ff0*/  FMNMX.FTZ R3, R170, R0, !PT ;  /* 0x00000000aa037209 */ /* 0x000fe20007810000 */
[----:B------:R-:W-:Y:S01]  /*12000*/  FMUL.FTZ R64, R64, c[0x0][0x320] ;  /* 0x0000c80040407a20 */ /* 0x000fe20000410000 */
[----:B----4-:R-:W-:Y:S01]  /*12010*/  FMNMX.FTZ R0, R191, R2, !PT ;  /* 0x00000002bf007209 */ /* 0x010fe20007810000 */
[----:B------:R-:W-:Y:S02]  /*12020*/  FMUL.FTZ R65, R65, c[0x0][0x320] ;  /* 0x0000c80041417a20 */ /* 0x000fe40000410000 */
[----:B------:R-:W-:Y:S02]  /*12030*/  FMUL.FTZ R66, R66, c[0x0][0x320] ;  /* 0x0000c80042427a20 */ /* 0x000fe40000410000 */
[----:B------:R-:W4:Y:S01]  /*12040*/  MUFU.TANH R243, R36 ;  /* 0x0000002400f37308 */ /* 0x000f220000002400 */
[----:B------:R-:W-:Y:S01]  /*12050*/  @P0 IMAD R7, R232, c[0x0][0x1e4], R6 ;  /* 0x00007900e8070a24 */ /* 0x000fe200078e0206 */
[----:B-----5:R-:W-:Y:S08]  /*12060*/  FMNMX.FTZ R0, R192, R0, !PT ;  /* 0x00000000c0007209 */ /* 0x020ff00007810000 */
[----:B------:R-:W5:Y:S01]  /*12070*/  MUFU.TANH R245, R37 ;  /* 0x0000002500f57308 */ /* 0x000f620000002400 */
[----:B-1----:R-:W-:Y:S09]  /*12080*/  FMNMX.FTZ R0, R194, R0, !PT ;  /* 0x00000000c2007209 */ /* 0x002ff20007810000 */
[----:B------:R-:W1:Y:S01]  /*12090*/  MUFU.TANH R244, R40 ;  /* 0x0000002800f47308 */ /* 0x000e620000002400 */
[----:B----4-:R-:W-:Y:S09]  /*120a0*/  FMNMX.FTZ R0, R243, R0, !PT ;  /* 0x00000000f3007209 */ /* 0x010ff20007810000 */
[----:B------:R-:W4:Y:S01]  /*120b0*/  MUFU.TANH R246, R41 ;  /* 0x0000002900f67308 */ /* 0x000f220000002400 */
[----:B-----5:R-:W-:Y:S09]  /*120c0*/  FMNMX.FTZ R0, R245, R0, !PT ;  /* 0x00000000f5007209 */ /* 0x020ff20007810000 */
        /* <DEDUP_REMOVED lines=16> */
[----:B------:R5:W-:Y:S10]  /*121d0*/  MUFU.TANH R14, R64 ;  /* 0x00000040000e7308 */ /* 0x000bf40000002400 */
[----:B------:R-:W4:Y:S10]  /*121e0*/  MUFU.TANH R177, R27 ;  /* 0x0000001b00b17308 */ /* 0x000f340000002400 */
[----:B------:R-:W4:Y:S01]  /*121f0*/  MUFU.TANH R164, R57 ;  /* 0x0000003900a47308 */ /* 0x000f220000002400 */
[----:B-----5:R-:W-:Y:S02]  /*12200*/  MOV R64, R68 ;  /* 0x0000004400407202 */ /* 0x020fe40000000f00 */
[----:B-1----:R-:W-:Y:S01]  /*12210*/  FMNMX.FTZ R68, R165, R0, !PT ;  /* 0x00000000a5447209 */ /* 0x002fe20007810000 */
[----:B------:R-:W-:Y:S01]  /*12220*/  FMUL.FTZ R0, R67, c[0x0][0x320] ;  /* 0x0000c80043007a20 */ /* 0x000fe20000410000 */
[----:B--2---:R-:W-:Y:S05]  /*12230*/  MOV R16, c[0x0][0x1e0] ;  /* 0x0000780000107a02 */ /* 0x004fea0000000f00 */
[----:B------:R-:W1:Y:S01]  /*12240*/  MUFU.TANH R234, R30 ;  /* 0x0000001e00ea7308 */ /* 0x000e620000002400 */
[C---:B------:R-:W-:Y:S02]  /*12250*/  @P0 SHF.L.U32 R11, R16.reuse, 0x6, RZ ;  /* 0x00000006100b0819 */ /* 0x040fe400000006ff */
[----:B----4-:R-:W-:Y:S02]  /*12260*/  FMNMX.FTZ R2, R177, R3, !PT ;  /* 0x00000003b1027209 */ /* 0x010fe40007810000 */
[C---:B------:R-:W-:Y:S02]  /*12270*/  @P0 SHF.L.U64.HI R13, R16.reuse, R13, c[0x0][0x1e4] ;  /* 0x00007900100d0619 */ /* 0x040fe4000001020d */
[----:B------:R-:W-:Y:S03]  /*12280*/  SHF.L.U32 R16, R16, 0x6, RZ ;  /* 0x0000000610107819 */ /* 0x000fe600000006ff */
[----:B------:R-:W2:Y:S01]  /*12290*/  MUFU.TANH R190, R60 ;  /* 0x0000003c00be7308 */ /* 0x000ea20000002400 */
[----:B------:R-:W-:Y:S09]  /*122a0*/  FMNMX.FTZ R68, R164, R68, !PT ;  /* 0x00000044a4447209 */ /* 0x000ff20007810000 */
[----:B------:R-:W4:Y:S01]  /*122b0*/  MUFU.TANH R237, R31 ;  /* 0x0000001f00ed7308 */ /* 0x000f220000002400 */
[----:B-1----:R-:W-:Y:S09]  /*122c0*/  FMNMX.FTZ R2, R234, R2, !PT ;  /* 0x00000002ea027209 */ /* 0x002ff20007810000 */
[----:B------:R-:W1:Y:S01]  /*122d0*/  MUFU.TANH R56, R61 ;  /* 0x0000003d00387308 */ /* 0x000e620000002400 */
[----:B--2---:R-:W-:Y:S09]  /*122e0*/  FMNMX.FTZ R68, R190, R68, !PT ;  /* 0x00000044be447209 */ /* 0x004ff20007810000 */
[----:B------:R-:W2:Y:S01]  /*122f0*/  MUFU.TANH R236, R34 ;  /* 0x0000002200ec7308 */ /* 0x000ea20000002400 */
[----:B----4-:R-:W-:Y:S09]  /*12300*/  FMNMX.FTZ R2, R237, R2, !PT ;  /* 0x00000002ed027209 */ /* 0x010ff20007810000 */
[----:B------:R-:W4:Y:S01]  /*12310*/  MUFU.TANH R238, R35 ;  /* 0x0000002300ee7308 */ /* 0x000f220000002400 */
[----:B-1----:R-:W-:Y:S04]  /*12320*/  FMNMX.FTZ R68, R56, R68, !PT ;  /* 0x0000004438447209 */ /* 0x002fe80007810000 */
[----:B------:R-:W-:Y:S05]  /*12330*/  FMNMX.FTZ R68, R14, R68, !PT ;  /* 0x000000440e447209 */ /* 0x000fea0007810000 */
[----:B------:R-:W1:Y:S01]  /*12340*/  MUFU.TANH R65, R65 ;  /* 0x0000004100417308 */ /* 0x000e620000002400 */
[----:B--2---:R-:W-:Y:S09]  /*12350*/  FMNMX.FTZ R2, R236, R2, !PT ;  /* 0x00000002ec027209 */ /* 0x004ff20007810000 */
[----:B------:R-:W2:Y:S01]  /*12360*/  MUFU.TANH R248, R38 ;  /* 0x0000002600f87308 */ /* 0x000ea20000002400 */
[----:B----4-:R-:W-:Y:S09]  /*12370*/  FMNMX.FTZ R2, R238, R2, !PT ;  /* 0x00000002ee027209 */ /* 0x010ff20007810000 */
[----:B------:R-:W4:Y:S01]  /*12380*/  MUFU.TANH R249, R39 ;  /* 0x0000002700f97308 */ /* 0x000f220000002400 */
[----:B-1----:R-:W-:Y:S05]  /*12390*/  FMNMX.FTZ R68, R65, R68, !PT ;  /* 0x0000004441447209 */ /* 0x002fea0007810000 */
[----:B------:R-:W1:Y:S04]  /*123a0*/  SHFL.BFLY PT, R3, R68, 0x2, 0x1f ;  /* 0x0c401f0044037f89 */ /* 0x000e6800000e0000 */
[----:B------:R-:W5:Y:S01]  /*123b0*/  MUFU.TANH R247, R42 ;  /* 0x0000002a00f77308 */ /* 0x000f620000002400 */
[----:B--2---:R-:W-:Y:S09]  /*123c0*/  FMNMX.FTZ R2, R248, R2, !PT ;  /* 0x00000002f8027209 */ /* 0x004ff20007810000 */
[----:B------:R-:W2:Y:S01]  /*123d0*/  MUFU.TANH R250, R43 ;  /* 0x0000002b00fa7308 */ /* 0x000ea20000002400 */
[----:B----4-:R-:W-:Y:S09]  /*123e0*/  FMNMX.FTZ R2, R249, R2, !PT ;  /* 0x00000002f9027209 */ /* 0x010ff20007810000 */
[----:B------:R-:W4:Y:S01]  /*123f0*/  MUFU.TANH R235, R46 ;  /* 0x0000002e00eb7308 */ /* 0x000f220000002400 */
[----:B-1----:R-:W-:Y:S02]  /*12400*/  FMNMX.FTZ R68, R68, R3, !PT ;  /* 0x0000000344447209 */ /* 0x002fe40007810000 */
[----:B-----5:R-:W-:Y:S07]  /*12410*/  FMNMX.FTZ R2, R247, R2, !PT ;  /* 0x00000002f7027209 */ /* 0x020fee0007810000 */
[----:B------:R-:W1:Y:S01]  /*12420*/  MUFU.TANH R233, R47 ;  /* 0x0000002f00e97308 */ /* 0x000e620000002400 */
[----:B--2---:R-:W-:Y:S09]  /*12430*/  FMNMX.FTZ R2, R250, R2, !PT ;  /* 0x00000002fa027209 */ /* 0x004ff20007810000 */
[----:B------:R-:W2:Y:S01]  /*12440*/  MUFU.TANH R189, R50 ;  /* 0x0000003200bd7308 */ /* 0x000ea20000002400 */
[----:B----4-:R-:W-:Y:S09]  /*12450*/  FMNMX.FTZ R2, R235, R2, !PT ;  /* 0x00000002eb027209 */ /* 0x010ff20007810000 */
[----:B------:R-:W4:Y:S01]  /*12460*/  MUFU.TANH R71, R51 ;  /* 0x0000003300477308 */ /* 0x000f220000002400 */
[----:B-1----:R-:W-:Y:S09]  /*12470*/  FMNMX.FTZ R2, R233, R2, !PT ;  /* 0x00000002e9027209 */ /* 0x002ff20007810000 */
[----:B------:R-:W1:Y:S01]  /*12480*/  MUFU.TANH R4, R63 ;  /* 0x0000003f00047308 */ /* 0x000e620000002400 */
[----:B--2---:R-:W-:Y:S09]  /*12490*/  FMNMX.FTZ R2, R189, R2, !PT ;  /* 0x00000002bd027209 */ /* 0x004ff20007810000 */
[----:B------:R-:W2:Y:S01]  /*124a0*/  MUFU.TANH R193, R54 ;  /* 0x0000003600c17308 */ /* 0x000ea20000002400 */
[----:B----4-:R-:W-:Y:S04]  /*124b0*/  MOV R57, R71 ;  /* 0x0000004700397202 */ /* 0x010fe80000000f00 */
[----:B------:R-:W-:Y:S05]  /*124c0*/  FMNMX.FTZ R2, R57, R2, !PT ;  /* 0x0000000239027209 */ /* 0x000fea0007810000 */
[----:B------:R4:W-:Y:S01]  /*124d0*/  MUFU.TANH R136, R0 ;  /* 0x0000000000887308 */ /* 0x0009e20000002400 */
[----:B-1----:R-:W-:Y:S02]  /*124e0*/  MOV R67, R4 ;  /* 0x0000000400437202 */ /* 0x002fe40000000f00 */
[----:B------:R-:W1:Y:S07]  /*124f0*/  SHFL.BFLY PT, R4, R68, 0x1, 0x1f ;  /* 0x0c201f0044047f89 */ /* 0x000e6e00000e0000 */
[----:B------:R-:W5:Y:S01]  /*12500*/  MUFU.TANH R58, R62 ;  /* 0x0000003e003a7308 */ /* 0x000f620000002400 */
[----:B--2---:R-:W-:Y:S09]  /*12510*/  FMNMX.FTZ R2, R193, R2, !PT ;  /* 0x00000002c1027209 */ /* 0x004ff20007810000 */
[----:B------:R-:W2:Y:S01]  /*12520*/  MUFU.TANH R71, R66 ;  /* 0x0000004200477308 */ /* 0x000ea20000002400 */
[----:B----4-:R-:W-:Y:S04]  /*12530*/  FMNMX.FTZ R0, R64, R2, !PT ;  /* 0x0000000240007209 */ /* 0x010fe80007810000 */
[----:B------:R-:W-:Y:S02]  /*12540*/  FMNMX.FTZ R0, R59, R0, !PT ;  /* 0x000000003b007209 */ /* 0x000fe40007810000 */
[----:B-1----:R-:W-:Y:S01]  /*12550*/  FMNMX.FTZ R68, R68, R4, !PT ;  /* 0x0000000444447209 */ /* 0x002fe20007810000 */
[----:B------:R-:W-:Y:S01]  /*12560*/  @P0 IMAD.WIDE.U32 R4, R232, c[0x0][0x1e0], RZ ;  /* 0x00007800e8040a25 */ /* 0x000fe200078e00ff */
[----:B------:R-:W-:Y:S03]  /*12570*/  FMNMX.FTZ R0, R15, R0, !PT ;  /* 0x000000000f007209 */ /* 0x000fe60007810000 */
[----:B------:R-:W-:Y:S01]  /*12580*/  FMUL.FTZ R137, R68, c[0x0][0x2d0] ;  /* 0x0000b40044897a20 */ /* 0x000fe20000410000 */
[----:B-----5:R-:W-:Y:S02]  /*12590*/  FMNMX.FTZ R0, R58, R0, !PT ;  /* 0x000000003a007209 */ /* 0x020fe40007810000 */
[----:B------:R-:W-:Y:S01]  /*125a0*/  @P0 SHF.L.U32 R6, R4, 0x7, RZ ;  /* 0x0000000704060819 */ /* 0x000fe200000006ff */
[--C-:B------:R-:W-:Y:S01]  /*125b0*/  FFMA.FTZ R8, R148, c[0x0][0x2d0], -R137.reuse ;  /* 0x0000b40094087a23 */ /* 0x100fe20000010889 */
[----:B------:R-:W-:Y:S01]  /*125c0*/  FMNMX.FTZ R0, R67, R0, !PT ;  /* 0x0000000043007209 */ /* 0x000fe20007810000 */
[--C-:B------:R-:W-:Y:S01]  /*125d0*/  FFMA.FTZ R32, R138, c[0x0][0x2d0], -R137.reuse ;  /* 0x0000b4008a207a23 */ /* 0x100fe20000010889 */
[----:B------:R-:W-:Y:S01]  /*125e0*/  @P0 IADD3 R5, R5, R7, RZ ;  /* 0x0000000705050210 */ /* 0x000fe20007ffe0ff */
[----:B------:R1:W-:Y:S01]  /*125f0*/  MUFU.EX2 R240, R8 ;  /* 0x0000000800f07308 */ /* 0x0003e20000000800 */
[----:B--2---:R-:W-:Y:S01]  /*12600*/  FMNMX.FTZ R0, R71, R0, !PT ;  /* 0x0000000047007209 */ /* 0x004fe20007810000 */
[----:B------:R-:W-:Y:S01]  /*12610*/  FFMA.FTZ R40, R156, c[0x0][0x2d0], -R137 ;  /* 0x0000b4009c287a23 */ /* 0x000fe20000010889 */
[----:B---3--:R-:W-:Y:S02]  /*12620*/  @P0 IADD3 R7, P1, R6, R18, RZ ;  /* 0x0000001206070210 */ /* 0x008fe40007f3e0ff */
[----:B------:R-:W-:Y:S02]  /*12630*/  FMNMX.FTZ R0, R136, R0, !PT ;  /* 0x0000000088007209 */ /* 0x000fe40007810000 */
[----:B------:R-:W-:Y:S02]  /*12640*/  @P0 SHF.L.U64.HI R5, R4, 0x7, R5 ;  /* 0x0000000704050819 */ /* 0x000fe40000010205 */
[----:B------:R-:W-:Y:S01]  /*12650*/  @P0 IADD3 R4, P2, R6, R9, RZ ;  /* 0x0000000906040210 */ /* 0x000fe20007f5e0ff */
[----:B------:R-:W2:Y:S01]  /*12660*/  SHFL.BFLY PT, R2, R0, 0x2, 0x1f ;  /* 0x0c401f0000027f89 */ /* 0x000ea200000e0000 */
[----:B------:R-:W-:Y:S02]  /*12670*/  @P0 LEA R6, P5, R7, c[0x0][0x1c8], 0x1 ;  /* 0x0000720007060a11 */ /* 0x000fe400078a08ff */
[C---:B------:R-:W-:Y:S02]  /*12680*/  @P0 IADD3.X R9, R5.reuse, R17, RZ, P1, !PT ;  /* 0x0000001105090210 */ /* 0x040fe40000ffe4ff */
[----:B------:R-:W-:Y:S01]  /*12690*/  @P0 IADD3.X R5, R5, R10, RZ, P2, !PT ;  /* 0x0000000a05050210 */ /* 0x000fe200017fe4ff */
[----:B------:R-:W-:Y:S01]  /*126a0*/  FFMA.FTZ R10, R151, c[0x0][0x2d0], -R137 ;  /* 0x0000b400970a7a23 */ /* 0x000fe20000010889 */
[----:B------:R-:W-:Y:S02]  /*126b0*/  @P0 LEA.HI.X R7, R7, c[0x0][0x1cc], R9, 0x1, P5 ;  /* 0x0000730007070a11 */ /* 0x000fe400028f0c09 */
[----:B------:R-:W-:Y:S01]  /*126c0*/  MOV R151, R164 ;  /* 0x000000a400977202 */ /* 0x000fe20000000f00 */
[----:B------:R3:W-:Y:S01]  /*126d0*/  MUFU.EX2 R241, R10 ;  /* 0x0000000a00f17308 */ /* 0x0007e20000000800 */
[----:B------:R-:W-:Y:S01]  /*126e0*/  MOV R66, R195 ;  /* 0x000000c300427202 */ /* 0x000fe20000000f00 */
[----:B------:R4:W-:Y:S01]  /*126f0*/  @P0 LDGSTS.E.BYPASS.LTC128B.128 [R231+0x8100], [R6.64], !P4 ;  /* 0x0810000006e70fae */ /* 0x0009e2000e101d44 */
[----:B------:R-:W-:Y:S01]  /*12700*/  MOV R148, R193 ;  /* 0x000000c100947202 */ /* 0x000fe20000000f00 */
[----:B-1----:R-:W-:Y:S01]  /*12710*/  FFMA.FTZ R8, R150, c[0x0][0x2d0], -R137 ;  /* 0x0000b40096087a23 */ /* 0x002fe20000010889 */
[----:B------:R-:W-:Y:S02]  /*12720*/  MOV R150, R14 ;  /* 0x0000000e00967202 */ /* 0x000fe40000000f00 */
[----:B------:R-:W-:Y:S03]  /*12730*/  MOV R138, R67 ;  /* 0x00000043008a7202 */ /* 0x000fe60000000f00 */
[----:B------:R1:W-:Y:S01]  /*12740*/  MUFU.EX2 R242, R8 ;  /* 0x0000000800f27308 */ /* 0x0003e20000000800 */
[----:B--2---:R-:W-:Y:S01]  /*12750*/  FMNMX.FTZ R0, R0, R2, !PT ;  /* 0x0000000200007209 */ /* 0x004fe20007810000 */
[----:B------:R-:W-:Y:S04]  /*12760*/  FADD.FTZ R2, -R68, R69 ;  /* 0x0000004544027221 */ /* 0x000fe80000010100 */
[----:B------:R-:W2:Y:S01]  /*12770*/  SHFL.BFLY PT, R3, R0, 0x1, 0x1f ;  /* 0x0c201f0000037f89 */ /* 0x000ea200000e0000 */
[----:B------:R-:W-:Y:S03]  /*12780*/  FMUL.FTZ R2, R2, c[0x0][0x2d0] ;  /* 0x0000b40002027a20 */ /* 0x000fe60000410000 */
[----:B------:R-:W-:Y:S01]  /*12790*/  MUFU.EX2 R195, R40 ;  /* 0x0000002800c37308 */ /* 0x000fe20000000800 */
[----:B---3--:R-:W-:Y:S01]  /*127a0*/  FFMA.FTZ R10, R149, c[0x0][0x2d0], -R137 ;  /* 0x0000b400950a7a23 */ /* 0x008fe20000010889 */
[----:B------:R-:W-:Y:S08]  /*127b0*/  MOV R149, R165 ;  /* 0x000000a500957202 */ /* 0x000ff00000000f00 */
[----:B------:R-:W-:Y:S01]  /*127c0*/  MUFU.EX2 R239, R10 ;  /* 0x0000000a00ef7308 */ /* 0x000fe20000000800 */
[C---:B-1----:R-:W-:Y:S04]  /*127d0*/  @P0 LEA R8, P1, R4.reuse, c[0x0][0x1c8], 0x1 ;  /* 0x0000720004080a11 */ /* 0x042fe800078208ff */
[----:B------:R-:W-:Y:S02]  /*127e0*/  @P0 LEA.HI.X R9, R4, c[0x0][0x1cc], R5, 0x1, P1 ;  /* 0x0000730004090a11 */ /* 0x000fe400008f0c05 */
[----:B------:R-:W-:Y:S03]  /*127f0*/  @P0 IADD3 R4, P1, R6, R11, RZ ;  /* 0x0000000b06040210 */ /* 0x000fe60007f3e0ff */
[----:B------:R-:W1:Y:S01]  /*12800*/  MUFU.EX2 R2, R2 ;  /* 0x0000000200027308 */ /* 0x000e620000000800 */
[----:B--2---:R-:W-:Y:S01]  /*12810*/  FMNMX.FTZ R3, R0, R3, !PT ;  /* 0x0000000300037209 */ /* 0x004fe20007810000 */
[----:B------:R2:W-:Y:S01]  /*12820*/  @P0 LDGSTS.E.BYPASS.LTC128B.128 [R231+0xc100], [R8.64], !P3 ;  /* 0x0c10000008e70fae */ /* 0x0005e2000d901d44 */
[----:B------:R-:W-:Y:S02]  /*12830*/  @P0 IADD3.X R5, R7, R13, RZ, P1, !PT ;  /* 0x0000000d07050210 */ /* 0x000fe40000ffe4ff */
[----:B----4-:R-:W-:Y:S01]  /*12840*/  @P0 IADD3 R6, P6, R4, R11, RZ ;  /* 0x0000000b04060210 */ /* 0x010fe20007fde0ff */
[C---:B------:R-:W-:Y:S02]  /*12850*/  FMUL.FTZ R69, R3.reuse, c[0x0][0x2d0] ;  /* 0x0000b40003457a20 */ /* 0x040fe40000410000 */
[----:B------:R-:W-:Y:S01]  /*12860*/  FADD.FTZ R0, -R3, R70 ;  /* 0x0000004603007221 */ /* 0x000fe20000010100 */
[----:B------:R-:W-:Y:S01]  /*12870*/  MOV R70, R15 ;  /* 0x0000000f00467202 */ /* 0x000fe20000000f00 */
[--C-:B------:R-:W-:Y:S01]  /*12880*/  FFMA.FTZ R7, R154, c[0x0][0x2d0], -R69.reuse ;  /* 0x0000b4009a077a23 */ /* 0x100fe20000010845 */
[----:B------:R3:W-:Y:S01]  /*12890*/  @P0 LDGSTS.E.BYPASS.LTC128B.128 [R231+0x9100], [R4.64], !P4 ;  /* 0x0910000004e70fae */ /* 0x0007e2000e101d44 */
[--C-:B------:R-:W-:Y:S01]  /*128a0*/  FFMA.FTZ R14, R155, c[0x0][0x2d0], -R69.reuse ;  /* 0x0000b4009b0e7a23 */ /* 0x100fe20000010845 */
[----:B------:R-:W-:Y:S01]  /*128b0*/  MOV R154, R163 ;  /* 0x000000a3009a7202 */ /* 0x000fe20000000f00 */
[----:B------:R4:W-:Y:S01]  /*128c0*/  MUFU.EX2 R166, R7 ;  /* 0x0000000700a67308 */ /* 0x0009e20000000800 */
[----:B------:R-:W-:Y:S01]  /*128d0*/  FMUL.FTZ R0, R0, c[0x0][0x2d0] ;  /* 0x0000b40000007a20 */ /* 0x000fe20000410000 */
[----:B------:R-:W-:Y:S01]  /*128e0*/  MOV R155, R235 ;  /* 0x000000eb009b7202 */ /* 0x000fe20000000f00 */
[--C-:B------:R-:W-:Y:S02]  /*128f0*/  FFMA.FTZ R48, R158, c[0x0][0x2d0], -R69.reuse ;  /* 0x0000b4009e307a23 */ /* 0x100fe40000010845 */
[----:B------:R3:W-:Y:S01]  /*12900*/  @P0 LDGSTS.E.BYPASS.LTC128B.128 [R231+0xd100], [R4.64+0x80], !P3 ;  /* 0x0d10008004e70fae */ /* 0x0007e2000d901d44 */
[--C-:B------:R-:W-:Y:S02]  /*12910*/  FFMA.FTZ R71, R71, c[0x0][0x2d0], -R69.reuse ;  /* 0x0000b40047477a23 */ /* 0x100fe40000010845 */
[C---:B-1----:R-:W-:Y:S02]  /*12920*/  FMUL.FTZ R17, R2.reuse, R85 ;  /* 0x0000005502117220 */ /* 0x042fe40000410000 */
[----:B------:R-:W-:Y:S01]  /*12930*/  MUFU.EX2 R165, R14 ;  /* 0x0000000e00a57308 */ /* 0x000fe20000000800 */
[C---:B------:R-:W-:Y:S02]  /*12940*/  FMUL.FTZ R24, R2.reuse, R92 ;  /* 0x0000005c02187220 */ /* 0x040fe40000410000 */
[----:B------:R-:W-:Y:S01]  /*12950*/  FMUL.FTZ R25, R2, R93 ;  /* 0x0000005d02197220 */ /* 0x000fe20000410000 */
[----:B--2---:R-:W-:Y:S01]  /*12960*/  @P0 IADD3 R9, P1, R16, 0x80, RZ ;  /* 0x0000008010090810 */ /* 0x004fe20007f3e0ff */
[----:B------:R-:W-:Y:S01]  /*12970*/  FMUL.FTZ R16, R2, R84 ;  /* 0x0000005402107220 */ /* 0x000fe20000410000 */
[----:B------:R-:W-:Y:S01]  /*12980*/  @P0 IADD3 R8, P2, R6, R11, RZ ;  /* 0x0000000b06080210 */ /* 0x000fe20007f5e0ff */
[----:B------:R-:W-:Y:S01]  /*12990*/  FMUL.FTZ R33, R2, R101 ;  /* 0x0000006502217220 */ /* 0x000fe20000410000 */
[----:B------:R-:W-:Y:S02]  /*129a0*/  @P0 IADD3.X R12, RZ, R12, RZ, P1, !PT ;  /* 0x0000000cff0c0210 */ /* 0x000fe40000ffe4ff */
[----:B------:R-:W1:Y:S01]  /*129b0*/  MUFU.EX2 R0, R0 ;  /* 0x0000000000007308 */ /* 0x000e620000000800 */
[----:B------:R-:W-:Y:S01]  /*129c0*/  @P0 IADD3 R10, P5, R4, R9, RZ ;  /* 0x00000009040a0210 */ /* 0x000fe20007fbe0ff */
[C---:B------:R-:W-:Y:S01]  /*129d0*/  FMUL.FTZ R40, R2.reuse, R108 ;  /* 0x0000006c02287220 */ /* 0x040fe20000410000 */
[----:B------:R-:W-:Y:S01]  /*129e0*/  MOV R108, R59 ;  /* 0x0000003b006c7202 */ /* 0x000fe20000000f00 */
[C---:B------:R-:W-:Y:S01]  /*129f0*/  FMUL.FTZ R41, R2.reuse, R109 ;  /* 0x0000006d02297220 */ /* 0x040fe20000410000 */
[C---:B----4-:R-:W-:Y:S01]  /*12a00*/  @P0 IADD3.X R7, R5.reuse, R13, RZ, P6, !PT ;  /* 0x0000000d05070210 */ /* 0x050fe200037fe4ff */
[----:B------:R-:W-:Y:S01]  /*12a10*/  FMUL.FTZ R49, R2, R117 ;  /* 0x0000007502317220 */ /* 0x000fe20000410000 */
[----:B------:R-:W-:Y:S02]  /*12a20*/  @P0 IADD3.X R11, R5, R12, RZ, P5, !PT ;  /* 0x0000000c050b0210 */ /* 0x000fe40002ffe4ff */
[----:B------:R-:W-:Y:S01]  /*12a30*/  MOV R109, R66 ;  /* 0x00000042006d7202 */ /* 0x000fe20000000f00 */
[----:B------:R2:W-:Y:S01]  /*12a40*/  @P0 LDGSTS.E.BYPASS.LTC128B.128 [R231+0xa100], [R6.64], !P4 ;  /* 0x0a10000006e70fae */ /* 0x0005e2000e101d44 */
[----:B------:R4:W-:Y:S01]  /*12a50*/  MUFU.EX2 R235, R32 ;  /* 0x0000002000eb7308 */ /* 0x0009e20000000800 */
[----:B---3--:R-:W-:Y:S02]  /*12a60*/  @P0 IADD3 R4, P1, R6, R9, RZ ;  /* 0x0000000906040210 */ /* 0x008fe40007f3e0ff */
[C---:B------:R-:W-:Y:S02]  /*12a70*/  @P0 IADD3.X R9, R7.reuse, R13, RZ, P2, !PT ;  /* 0x0000000d07090210 */ /* 0x040fe400017fe4ff */
[----:B------:R-:W-:Y:S02]  /*12a80*/  @P0 IADD3.X R5, R7, R12, RZ, P1, !PT ;  /* 0x0000000c07050210 */ /* 0x000fe40000ffe4ff */
[----:B------:R3:W-:Y:S03]  /*12a90*/  @P0 LDGSTS.E.BYPASS.LTC128B.128 [R231+0xe100], [R10.64], !P3 ;  /* 0x0e1000000ae70fae */ /* 0x0007e6000d901d44 */
[----:B------:R5:W-:Y:S01]  /*12aa0*/  MUFU.EX2 R158, R48 ;  /* 0x00000030009e7308 */ /* 0x000be20000000800 */
[C---:B-1----:R-:W-:Y:S04]  /*12ab0*/  FMUL.FTZ R18, R0.reuse, R86 ;  /* 0x0000005600127220 */ /* 0x042fe80000410000 */
[----:B------:R1:W-:Y:S01]  /*12ac0*/  @P0 LDGSTS.E.BYPASS.LTC128B.128 [R231+0xb100], [R8.64], !P4 ;  /* 0x0b10000008e70fae */ /* 0x0003e2000e101d44 */
[C---:B------:R-:W-:Y:S02]  /*12ad0*/  FMUL.FTZ R19, R0.reuse, R87 ;  /* 0x0000005700137220 */ /* 0x040fe40000410000 */
[C---:B------:R-:W-:Y:S02]  /*12ae0*/  FMUL.FTZ R26, R0.reuse, R94 ;  /* 0x0000005e001a7220 */ /* 0x040fe40000410000 */
[C---:B------:R-:W-:Y:S01]  /*12af0*/  FMUL.FTZ R27, R0.reuse, R95 ;  /* 0x0000005f001b7220 */ /* 0x040fe20000410000 */
[----:B------:R-:W-:Y:S01]  /*12b00*/  MUFU.EX2 R71, R71 ;  /* 0x0000004700477308 */ /* 0x000fe20000000800 */
[----:B------:R-:W-:Y:S01]  /*12b10*/  FMUL.FTZ R34, R0, R102 ;  /* 0x0000006600227220 */ /* 0x000fe20000410000 */
[----:B------:R5:W-:Y:S01]  /*12b20*/  @P0 LDGSTS.E.BYPASS.LTC128B.128 [R231+0xf100], [R4.64], !P3 ;  /* 0x0f10000004e70fae */ /* 0x000be2000d901d44 */
[----:B----4-:R-:W-:Y:S02]  /*12b30*/  FMUL.FTZ R32, R2, R100 ;  /* 0x0000006402207220 */ /* 0x010fe40000410000 */
[--C-:B--2---:R-:W-:Y:S01]  /*12b40*/  FFMA.FTZ R6, R152, c[0x0][0x2d0], -R69.reuse ;  /* 0x0000b40098067a23 */ /* 0x104fe20000010845 */
[----:B------:R-:W-:Y:S01]  /*12b50*/  MOV R152, R233 ;  /* 0x000000e900987202 */ /* 0x000fe20000000f00 */
[C---:B------:R-:W-:Y:S02]  /*12b60*/  FMUL.FTZ R7, R0.reuse, R75 ;  /* 0x0000004b00077220 */ /* 0x040fe40000410000 */
[C---:B------:R-:W-:Y:S01]  /*12b70*/  FMUL.FTZ R35, R0.reuse, R103 ;  /* 0x0000006700237220 */ /* 0x040fe20000410000 */
[----:B------:R-:W2:Y:S01]  /*12b80*/  LDSM.16.MT88.4 R12, [R209+0x100] ;  /* 0x00010000d10c783b */ /* 0x000ea20000004200 */
[----:B------:R4:W-:Y:S01]  /*12b90*/  MUFU.EX2 R164, R6 ;  /* 0x0000000600a47308 */ /* 0x0009e20000000800 */
[C---:B------:R-:W-:Y:S01]  /*12ba0*/  FMUL.FTZ R42, R0.reuse, R110 ;  /* 0x0000006e002a7220 */ /* 0x040fe20000410000 */
[----:B------:R-:W-:Y:S01]  /*12bb0*/  MOV R110, R64 ;  /* 0x00000040006e7202 */ /* 0x000fe20000000f00 */
[C---:B---3--:R-:W-:Y:S02]  /*12bc0*/  FMUL.FTZ R10, R0.reuse, R78 ;  /* 0x0000004e000a7220 */ /* 0x048fe40000410000 */
[C---:B------:R-:W-:Y:S02]  /*12bd0*/  FMUL.FTZ R11, R0.reuse, R79 ;  /* 0x0000004f000b7220 */ /* 0x040fe40000410000 */
[----:B------:R-:W3:Y:S01]  /*12be0*/  LDSM.16.MT88.4 R20, [R210+0x100] ;  /* 0x00010000d214783b */ /* 0x000ee20000004200 */
[----:B------:R-:W-:Y:S01]  /*12bf0*/  FMUL.FTZ R43, R0, R111 ;  /* 0x0000006f002b7220 */ /* 0x000fe20000410000 */
[----:B------:R-:W-:Y:S01]  /*12c00*/  MOV R111, R148 ;  /* 0x00000094006f7202 */ /* 0x000fe20000000f00 */
[C---:B-1----:R-:W-:Y:S01]  /*12c10*/  FMUL.FTZ R8, R2.reuse, R76 ;  /* 0x0000004c02087220 */ /* 0x042fe20000410000 */
[----:B------:R-:W-:Y:S01]  /*12c20*/  MOV R148, R65 ;  /* 0x0000004100947202 */ /* 0x000fe20000000f00 */
[----:B------:R-:W-:Y:S02]  /*12c30*/  FMUL.FTZ R9, R2, R77 ;  /* 0x0000004d02097220 */ /* 0x000fe40000410000 */
[----:B------:R-:W-:Y:S01]  /*12c40*/  FMUL.FTZ R50, R0, R118 ;  /* 0x0000007600327220 */ /* 0x000fe20000410000 */
[----:B------:R-:W1:Y:S01]  /*12c50*/  LDSM.16.MT88.4 R28, [R213+0x100] ;  /* 0x00010000d51c783b */ /* 0x000e620000004200 */
[C---:B-----5:R-:W-:Y:S02]  /*12c60*/  FMUL.FTZ R48, R2.reuse, R116 ;  /* 0x0000007402307220 */ /* 0x060fe40000410000 */
[--C-:B------:R-:W-:Y:S01]  /*12c70*/  FFMA.FTZ R4, R153, c[0x0][0x2d0], -R69.reuse ;  /* 0x0000b40099047a23 */ /* 0x100fe20000010845 */
[----:B------:R-:W-:Y:S01]  /*12c80*/  MOV R153, R149 ;  /* 0x0000009500997202 */ /* 0x000fe20000000f00 */
[----:B------:R-:W-:Y:S01]  /*12c90*/  FMUL.FTZ R5, R2, R73 ;  /* 0x0000004902057220 */ /* 0x000fe20000410000 */
[----:B------:R-:W-:Y:S01]  /*12ca0*/  F2FP.PACK_AB R73, R165, R166 ;  /* 0x000000a6a549723e */ /* 0x000fe200000000ff */
[----:B------:R5:W2:Y:S01]  /*12cb0*/  MUFU.EX2 R163, R4 ;  /* 0x0000000400a37308 */ /* 0x000aa20000000800 */
[----:B------:R-:W1:Y:S01]  /*12cc0*/  LDSM.16.MT88.4 R36, [R212+0x100] ;  /* 0x00010000d424783b */ /* 0x000e620000004200 */
[C---:B----4-:R-:W-:Y:S01]  /*12cd0*/  FMUL.FTZ R6, R0.reuse, R74 ;  /* 0x0000004a00067220 */ /* 0x050fe20000410000 */
[----:B------:R-:W-:Y:S01]  /*12ce0*/  F2FP.PACK_AB R74, R239, R241 ;  /* 0x000000f1ef4a723e */ /* 0x000fe200000000ff */
[C---:B------:R-:W-:Y:S01]  /*12cf0*/  FMUL.FTZ R51, R0.reuse, R119 ;  /* 0x0000007700337220 */ /* 0x040fe20000410000 */
[----:B------:R-:W-:Y:S01]  /*12d00*/  MOV R149, R150 ;  /* 0x0000009600957202 */ /* 0x000fe20000000f00 */
[----:B------:R-:W-:Y:S01]  /*12d10*/  FMUL.FTZ R59, R0, R127 ;  /* 0x0000007f003b7220 */ /* 0x000fe20000410000 */
[----:B------:R-:W-:Y:S01]  /*12d20*/  MOV R150, R56 ;  /* 0x0000003800967202 */ /* 0x000fe20000000f00 */
[----:B------:R-:W-:Y:S01]  /*12d30*/  FFMA.FTZ R56, R159, c[0x0][0x2d0], -R69 ;  /* 0x0000b4009f387a23 */ /* 0x000fe20000010845 */
[----:B------:R-:W4:Y:S01]  /*12d40*/  LDSM.16.MT88.4 R44, [R209+0x4100] ;  /* 0x00410000d12c783b */ /* 0x000f220000004200 */
[----:B------:R-:W-:Y:S01]  /*12d50*/  MOV R159, R188 ;  /* 0x000000bc009f7202 */ /* 0x000fe20000000f00 */
[C---:B------:R-:W-:Y:S01]  /*12d60*/  FMUL.FTZ R64, R2.reuse, R132 ;  /* 0x0000008402407220 */ /* 0x040fe20000410000 */
[----:B------:R-:W-:Y:S01]  /*12d70*/  MOV R119, R57 ;  /* 0x0000003900777202 */ /* 0x000fe20000000f00 */
[C---:B------:R-:W-:Y:S01]  /*12d80*/  FMUL.FTZ R57, R2.reuse, R125 ;  /* 0x0000007d02397220 */ /* 0x040fe20000410000 */
[----:B------:R3:W-:Y:S01]  /*12d90*/  MUFU.EX2 R117, R56 ;  /* 0x0000003800757308 */ /* 0x0007e20000000800 */
[----:B------:R-:W-:Y:S02]  /*12da0*/  FMUL.FTZ R65, R2, R133 ;  /* 0x0000008502417220 */ /* 0x000fe40000410000 */
[----:B------:R-:W1:Y:S01]  /*12db0*/  LDSM.16.MT88.4 R52, [R210+0x4100] ;  /* 0x00410000d234783b */ /* 0x000e620000004200 */
[C---:B------:R-:W-:Y:S02]  /*12dc0*/  FMUL.FTZ R66, R0.reuse, R134 ;  /* 0x0000008600427220 */ /* 0x040fe40000410000 */
[----:B------:R-:W-:Y:S02]  /*12dd0*/  FMUL.FTZ R67, R0, R135 ;  /* 0x0000008700437220 */ /* 0x000fe40000410000 */
[----:B-----5:R-:W-:Y:S01]  /*12de0*/  FMUL.FTZ R4, R2, R72 ;  /* 0x0000004802047220 */ /* 0x020fe20000410000 */
[----:B------:R-:W-:Y:S02]  /*12df0*/  F2FP.PACK_AB R72, R242, R240 ;  /* 0x000000f0f248723e */ /* 0x000fe400000000ff */
[----:B------:R-:W5:Y:S01]  /*12e00*/  LDSM.16.MT88.4 R60, [R213+0x4100] ;  /* 0x00410000d53c783b */ /* 0x000f620000004200 */
[----:B--2---:R-:W-:Y:S07]  /*12e10*/  F2FP.PACK_AB R75, R163, R164 ;  /* 0x000000a4a34b723e */ /* 0x004fee00000000ff */
[C---:B------:R-:W-:Y:S01]  /*12e20*/  HMMA.16816.F32 R4, R72.reuse, R12, R4 ;  /* 0x0000000c4804723c */ /* 0x040fe20000001804 */
[----:B------:R-:W2:Y:S04]  /*12e30*/  LDSM.16.MT88.4 R76, [R212+0x4100] ;  /* 0x00410000d44c783b */ /* 0x000ea80000004200 */
[C---:B---3--:R-:W-:Y:S02]  /*12e40*/  FMUL.FTZ R56, R2.reuse, R124 ;  /* 0x0000007c02387220 */ /* 0x048fe40000410000 */
[C---:B------:R-:W-:Y:S01]  /*12e50*/  FMUL.FTZ R12, R2.reuse, R80 ;  /* 0x00000050020c7220 */ /* 0x040fe20000410000 */
[C---:B------:R-:W-:Y:S01]  /*12e60*/  HMMA.16816.F32 R8, R72.reuse, R14, R8 ;  /* 0x0000000e4808723c */ /* 0x040fe20000001808 */
[----:B------:R-:W-:Y:S03]  /*12e70*/  LDSM.16.MT88.4 R84, [R210+0x900] ;  /* 0x00090000d254783b */ /* 0x000fe60000004200 */
[----:B------:R-:W-:Y:S03]  /*12e80*/  FMUL.FTZ R13, R2, R81 ;  /* 0x00000051020d7220 */ /* 0x000fe60000410000 */
[C---:B------:R-:W-:Y:S02]  /*12e90*/  FMUL.FTZ R14, R0.reuse, R82 ;  /* 0x00000052000e7220 */ /* 0x040fe40000410000 */
[----:B------:R-:W-:Y:S01]  /*12ea0*/  FMUL.FTZ R15, R0, R83 ;  /* 0x00000053000f7220 */ /* 0x000fe20000410000 */
[----:B------:R-:W-:Y:S06]  /*12eb0*/  LDSM.16.MT88.4 R92, [R212+0x900] ;  /* 0x00090000d45c783b */ /* 0x000fec0000004200 */
[C---:B------:R-:W-:Y:S02]  /*12ec0*/  HMMA.16816.F32 R12, R72.reuse, R20, R12 ;  /* 0x00000014480c723c */ /* 0x040fe4000000180c */
[----:B------:R-:W3:Y:S05]  /*12ed0*/  LDSM.16.MT88.4 R80, [R209+0x900] ;  /* 0x00090000d150783b */ /* 0x000eea0000004200 */
[C---:B------:R-:W-:Y:S01]  /*12ee0*/  FMUL.FTZ R20, R2.reuse, R88 ;  /* 0x0000005802147220 */ /* 0x040fe20000410000 */
[C---:B------:R-:W-:Y:S02]  /*12ef0*/  HMMA.16816.F32 R16, R72.reuse, R22, R16 ;  /* 0x000000164810723c */ /* 0x040fe40000001810 */
[----:B------:R-:W-:Y:S02]  /*12f00*/  LDSM.16.MT88.4 R100, [R212+0x5100] ;  /* 0x00510000d464783b */ /* 0x000fe40000004200 */
[----:B------:R-:W-:Y:S03]  /*12f10*/  FMUL.FTZ R21, R2, R89 ;  /* 0x0000005902157220 */ /* 0x000fe60000410000 */
[C---:B------:R-:W-:Y:S02]  /*12f20*/  FMUL.FTZ R22, R0.reuse, R90 ;  /* 0x0000005a00167220 */ /* 0x040fe40000410000 */
[----:B------:R-:W-:Y:S01]  /*12f30*/  FMUL.FTZ R23, R0, R91 ;  /* 0x0000005b00177220 */ /* 0x000fe20000410000 */
[----:B------:R-:W0:Y:S06]  /*12f40*/  LDGDEPBAR ;  /* 0x00000000000079af */ /* 0x000e2c0000000000 */
[C---:B-1----:R-:W-:Y:S02]  /*12f50*/  HMMA.16816.F32 R20, R72.reuse, R28, R20 ;  /* 0x0000001c4814723c */ /* 0x042fe40000001814 */
[----:B------:R-:W1:Y:S05]  /*12f60*/  LDSM.16.MT88.4 R88, [R213+0x900] ;  /* 0x00090000d558783b */ /* 0x000e6a0000004200 */
        /* <DEDUP_REMOVED lines=10> */
[----:B------:R-:W-:Y:S01]  /*13010*/  FMUL.FTZ R37, R2, R105 ;  /* 0x0000006902257220 */ /* 0x000fe20000410000 */
[----:B------:R-:W-:Y:S01]  /*13020*/  MOV R139, R58 ;  /* 0x0000003a008b7202 */ /* 0x000fe20000000f00 */
[C---:B------:R-:W-:Y:S02]  /*13030*/  FMUL.FTZ R58, R0.reuse, R126 ;  /* 0x0000007e003a7220 */ /* 0x040fe40000410000 */
[C---:B------:R-:W-:Y:S04]  /*13040*/  FMUL.FTZ R38, R0.reuse, R106 ;  /* 0x0000006a00267220 */ /* 0x040fe80000410000 */
[----:B------:R-:W-:Y:S02]  /*13050*/  FMUL.FTZ R39, R0, R107 ;  /* 0x0000006b00277220 */ /* 0x000fe40000410000 */
[C---:B-1----:R-:W-:Y:S02]  /*13060*/  FMUL.FTZ R36, R2.reuse, R104 ;  /* 0x0000006802247220 */ /* 0x042fe40000410000 */
[----:B------:R-:W-:Y:S05]  /*13070*/  LDSM.16.MT88.4 R104, [R210+0x1900] ;  /* 0x00190000d268783b */ /* 0x000fea0000004200 */
[C---:B----4-:R-:W-:Y:S07]  /*13080*/  HMMA.16816.F32 R36, R72.reuse, R44, R36 ;  /* 0x0000002c4824723c */ /* 0x050fee0000001824 */
[----:B------:R-:W-:Y:S01]  /*13090*/  FFMA.FTZ R44, R157, c[0x0][0x2d0], -R137 ;  /* 0x0000b4009d2c7a23 */ /* 0x000fe20000010889 */
[C---:B------:R-:W-:Y:S03]  /*130a0*/  HMMA.16816.F32 R40, R72.reuse, R46, R40 ;  /* 0x0000002e4828723c */ /* 0x040fe60000001828 */
[----:B------:R1:W-:Y:S01]  /*130b0*/  MUFU.EX2 R193, R44 ;  /* 0x0000002c00c17308 */ /* 0x0003e20000000800 */
[----:B------:R-:W-:Y:S03]  /*130c0*/  FMUL.FTZ R45, R2, R113 ;  /* 0x00000071022d7220 */ /* 0x000fe60000410000 */
[C---:B------:R-:W-:Y:S02]  /*130d0*/  FMUL.FTZ R46, R0.reuse, R114 ;  /* 0x00000072002e7220 */ /* 0x040fe40000410000 */
[----:B------:R-:W-:Y:S03]  /*130e0*/  FMUL.FTZ R47, R0, R115 ;  /* 0x00000073002f7220 */ /* 0x000fe60000410000 */
[----:B-1----:R-:W-:Y:S07]  /*130f0*/  FMUL.FTZ R44, R2, R112 ;  /* 0x00000070022c7220 */ /* 0x002fee0000410000 */
[C---:B------:R-:W-:Y:S07]  /*13100*/  HMMA.16816.F32 R44, R72.reuse, R52, R44 ;  /* 0x00000034482c723c */ /* 0x040fee000000182c */
[----:B------:R-:W-:Y:S01]  /*13110*/  FFMA.FTZ R52, R160, c[0x0][0x2d0], -R69 ;  /* 0x0000b400a0347a23 */ /* 0x000fe20000010845 */
[C---:B------:R-:W-:Y:S03]  /*13120*/  HMMA.16816.F32 R48, R72.reuse, R54, R48 ;  /* 0x000000364830723c */ /* 0x040fe60000001830 */
[----:B------:R1:W4:Y:S01]  /*13130*/  MUFU.EX2 R118, R52 ;  /* 0x0000003400767308 */ /* 0x0003220000000800 */
[----:B------:R-:W-:Y:S01]  /*13140*/  FMUL.FTZ R53, R2, R121 ;  /* 0x0000007902357220 */ /* 0x000fe20000410000 */
[----:B------:R-:W-:Y:S02]  /*13150*/  MOV R121, R155 ;  /* 0x0000009b00797202 */ /* 0x000fe40000000f00 */
[----:B------:R-:W-:Y:S01]  /*13160*/  MOV R155, R70 ;  /* 0x00000046009b7202 */ /* 0x000fe20000000f00 */
[----:B------:R-:W-:Y:S01]  /*13170*/  FFMA.FTZ R70, R162, c[0x0][0x2d0], -R137 ;  /* 0x0000b400a2467a23 */ /* 0x000fe20000010889 */
[----:B------:R-:W-:Y:S03]  /*13180*/  MOV R160, R189 ;  /* 0x000000bd00a07202 */ /* 0x000fe60000000f00 */
[C---:B------:R-:W-:Y:S02]  /*13190*/  FMUL.FTZ R54, R0.reuse, R122 ;  /* 0x0000007a00367220 */ /* 0x040fe40000410000 */
[----:B------:R-:W-:Y:S02]  /*131a0*/  FMUL.FTZ R55, R0, R123 ;  /* 0x0000007b00377220 */ /* 0x000fe40000410000 */
[C---:B-1----:R-:W-:Y:S01]  /*131b0*/  FMUL.FTZ R52, R2.reuse, R120 ;  /* 0x0000007802347220 */ /* 0x042fe20000410000 */
[----:B------:R-:W-:Y:S02]  /*131c0*/  MOV R120, R152 ;  /* 0x0000009800787202 */ /* 0x000fe40000000f00 */
[----:B------:R-:W-:Y:S02]  /*131d0*/  MOV R152, R151 ;  /* 0x0000009700987202 */ /* 0x000fe40000000f00 */
[----:B------:R-:W-:Y:S02]  /*131e0*/  MOV R151, R190 ;  /* 0x000000be00977202 */ /* 0x000fe40000000f00 */
[C---:B-----5:R-:W-:Y:S01]  /*131f0*/  HMMA.16816.F32 R52, R72.reuse, R60, R52 ;  /* 0x0000003c4834723c */ /* 0x060fe20000001834 */
[----:B------:R1:W-:Y:S06]  /*13200*/  MUFU.EX2 R190, R70 ;  /* 0x0000004600be7308 */ /* 0x0003ec0000000800 */
[----:B------:R-:W-:Y:S01]  /*13210*/  FFMA.FTZ R60, R161, c[0x0][0x2d0], -R69 ;  /* 0x0000b400a13c7a23 */ /* 0x000fe20000010845 */
[C---:B------:R-:W-:Y:S03]  /*13220*/  HMMA.16816.F32 R56, R72.reuse, R62, R56 ;  /* 0x0000003e4838723c */ /* 0x040fe60000001838 */
[----:B------:R5:W2:Y:S01]  /*13230*/  MUFU.EX2 R116, R60 ;  /* 0x0000003c00747308 */ /* 0x000aa20000000800 */
[----:B------:R-:W-:Y:S03]  /*13240*/  FMUL.FTZ R61, R2, R129 ;  /* 0x00000081023d7220 */ /* 0x000fe60000410000 */
[C---:B------:R-:W-:Y:S02]  /*13250*/  FMUL.FTZ R62, R0.reuse, R130 ;  /* 0x00000082003e7220 */ /* 0x040fe40000410000 */
[----:B------:R-:W-:Y:S03]  /*13260*/  FMUL.FTZ R63, R0, R131 ;  /* 0x00000083003f7220 */ /* 0x000fe60000410000 */
[--C-:B-1----:R-:W-:Y:S04]  /*13270*/  FFMA.FTZ R70, R167, c[0x0][0x2d0], -R137.reuse ;  /* 0x0000b400a7467a23 */ /* 0x102fe80000010889 */
[----:B------:R1:W-:Y:S01]  /*13280*/  MUFU.EX2 R189, R70 ;  /* 0x0000004600bd7308 */ /* 0x0003e20000000800 */
[----:B-----5:R-:W-:Y:S01]  /*13290*/  FMUL.FTZ R60, R2, R128 ;  /* 0x00000080023c7220 */ /* 0x020fe20000410000 */
[----:B------:R-:W-:Y:S06]  /*132a0*/  MOV R128, R179 ;  /* 0x000000b300807202 */ /* 0x000fec0000000f00 */
[C---:B--2---:R-:W-:Y:S08]  /*132b0*/  HMMA.16816.F32 R60, R72.reuse, R76, R60 ;  /* 0x0000004c483c723c */ /* 0x044ff0000000183c */
[----:B------:R-:W-:Y:S01]  /*132c0*/  HMMA.16816.F32 R64, R72, R78, R64 ;  /* 0x0000004e4840723c */ /* 0x000fe20000001840 */
[----:B------:R-:W2:Y:S03]  /*132d0*/  LDSM.16.MT88.4 R76, [R209+0x4900] ;  /* 0x00490000d14c783b */ /* 0x000ea60000004200 */
[--C-:B-1----:R-:W-:Y:S03]  /*132e0*/  FFMA.FTZ R70, R169, c[0x0][0x2d0], -R137.reuse ;  /* 0x0000b400a9467a23 */ /* 0x102fe60000010889 */
[----:B----4-:R-:W-:Y:S01]  /*132f0*/  F2FP.PACK_AB R73, R118, R158 ;  /* 0x0000009e7649723e */ /* 0x010fe200000000ff */
[----:B------:R1:W-:Y:S01]  /*13300*/  MUFU.EX2 R188, R70 ;  /* 0x0000004600bc7308 */ /* 0x0003e20000000800 */
[----:B------:R-:W-:Y:S03]  /*13310*/  F2FP.PACK_AB R75, R116, R117 ;  /* 0x00000075744b723e */ /* 0x000fe600000000ff */
[----:B------:R-:W-:Y:S02]  /*13320*/  F2FP.PACK_AB R72, R233, R235 ;  /* 0x000000ebe948723e */ /* 0x000fe400000000ff */
[----:B------:R-:W-:Y:S07]  /*13330*/  F2FP.PACK_AB R74, R193, R195 ;  /* 0x000000c3c14a723e */ /* 0x000fee00000000ff */
[C---:B---3--:R-:W-:Y:S08]  /*13340*/  HMMA.16816.F32 R4, R72.reuse, R80, R4 ;  /* 0x000000504804723c */ /* 0x048ff00000001804 */
[C---:B------:R-:W-:Y:S01]  /*13350*/  HMMA.16816.F32 R8, R72.reuse, R82, R8 ;  /* 0x000000524808723c */ /* 0x040fe20000001808 */
[----:B------:R-:W3:Y:S03]  /*13360*/  LDSM.16.MT88.4 R80, [R210+0x4900] ;  /* 0x00490000d250783b */ /* 0x000ee60000004200 */
[----:B-1----:R-:W-:Y:S04]  /*13370*/  FFMA.FTZ R70, R168, c[0x0][0x2d0], -R137 ;  /* 0x0000b400a8467a23 */ /* 0x002fe80000010889 */
[C---:B------:R-:W-:Y:S01]  /*13380*/  HMMA.16816.F32 R12, R72.reuse, R84, R12 ;  /* 0x00000054480c723c */ /* 0x040fe2000000180c */
[----:B------:R1:W-:Y:S07]  /*13390*/  MUFU.EX2 R179, R70 ;  /* 0x0000004600b37308 */ /* 0x0003ee0000000800 */
[C---:B------:R-:W-:Y:S01]  /*133a0*/  HMMA.16816.F32 R16, R72.reuse, R86, R16 ;  /* 0x000000564810723c */ /* 0x040fe20000001810 */
[----:B------:R-:W4:Y:S07]  /*133b0*/  LDSM.16.MT88.4 R84, [R213+0x4900] ;  /* 0x00490000d554783b */ /* 0x000f2e0000004200 */
[C---:B------:R-:W-:Y:S08]  /*133c0*/  HMMA.16816.F32 R20, R72.reuse, R88, R20 ;  /* 0x000000584814723c */ /* 0x040ff00000001814 */
[C---:B------:R-:W-:Y:S01]  /*133d0*/  HMMA.16816.F32 R24, R72.reuse, R90, R24 ;  /* 0x0000005a4818723c */ /* 0x040fe20000001818 */
[----:B------:R-:W5:Y:S03]  /*133e0*/  LDSM.16.MT88.4 R88, [R212+0x4900] ;  /* 0x00490000d458783b */ /* 0x000f660000004200 */
        /* <DEDUP_REMOVED lines=8> */
[--C-:B-1----:R-:W-:Y:S04]  /*13470*/  FFMA.FTZ R70, R176, c[0x0][0x2d0], -R69.reuse ;  /* 0x0000b400b0467a23 */ /* 0x102fe80000010845 */
[C---:B---3--:R-:W-:Y:S01]  /*13480*/  HMMA.16816.F32 R44, R72.reuse, R80, R44 ;  /* 0x00000050482c723c */ /* 0x048fe2000000182c */
[----:B------:R1:W3:Y:S07]  /*13490*/  MUFU.EX2 R126, R70 ;  /* 0x00000046007e7308 */ /* 0x0002ee0000000800 */
[C---:B------:R-:W-:Y:S01]  /*134a0*/  HMMA.16816.F32 R48, R72.reuse, R82, R48 ;  /* 0x000000524830723c */ /* 0x040fe20000001830 */
[----:B------:R-:W2:Y:S07]  /*134b0*/  LDSM.16.MT88.4 R80, [R210+0x1100] ;  /* 0x00110000d250783b */ /* 0x000eae0000004200 */
[C---:B----4-:R-:W-:Y:S08]  /*134c0*/  HMMA.16816.F32 R52, R72.reuse, R84, R52 ;  /* 0x000000544834723c */ /* 0x050ff00000001834 */
[C---:B------:R-:W-:Y:S01]  /*134d0*/  HMMA.16816.F32 R56, R72.reuse, R86, R56 ;  /* 0x000000564838723c */ /* 0x040fe20000001838 */
[----:B------:R-:W4:Y:S03]  /*134e0*/  LDSM.16.MT88.4 R84, [R213+0x1100] ;  /* 0x00110000d554783b */ /* 0x000f260000004200 */
[--C-:B-1----:R-:W-:Y:S04]  /*134f0*/  FFMA.FTZ R70, R170, c[0x0][0x2d0], -R69.reuse ;  /* 0x0000b400aa467a23 */ /* 0x102fe80000010845 */
[C---:B-----5:R-:W-:Y:S01]  /*13500*/  HMMA.16816.F32 R60, R72.reuse, R88, R60 ;  /* 0x00000058483c723c */ /* 0x060fe2000000183c */
[----:B------:R1:W-:Y:S07]  /*13510*/  MUFU.EX2 R125, R70 ;  /* 0x00000046007d7308 */ /* 0x0003ee0000000800 */
[----:B------:R-:W-:Y:S01]  /*13520*/  HMMA.16816.F32 R64, R72, R90, R64 ;  /* 0x0000005a4840723c */ /* 0x000fe20000001840 */
[----:B------:R-:W5:Y:S06]  /*13530*/  LDSM.16.MT88.4 R88, [R212+0x1100] ;  /* 0x00110000d458783b */ /* 0x000f6c0000004200 */
[----:B---3--:R-:W-:Y:S02]  /*13540*/  F2FP.PACK_AB R73, R126, R127 ;  /* 0x0000007f7e49723e */ /* 0x008fe400000000ff */
[----:B------:R-:W-:Y:S03]  /*13550*/  F2FP.PACK_AB R72, R189, R190 ;  /* 0x000000bebd48723e */ /* 0x000fe600000000ff */
[----:B------:R-:W-:Y:S01]  /*13560*/  F2FP.PACK_AB R74, R179, R188 ;  /* 0x000000bcb34a723e */ /* 0x000fe200000000ff */
[----:B-1----:R-:W-:Y:S04]  /*13570*/  FFMA.FTZ R70, R177, c[0x0][0x2d0], -R69 ;  /* 0x0000b400b1467a23 */ /* 0x002fe80000010845 */
        /* <DEDUP_REMOVED lines=12> */
[C---:B----4-:R-:W-:Y:S08]  /*13640*/  HMMA.16816.F32 R20, R72.reuse, R84, R20 ;  /* 0x000000544814723c */ /* 0x050ff00000001814 */
[C---:B------:R-:W-:Y:S01]  /*13650*/  HMMA.16816.F32 R24, R72.reuse, R86, R24 ;  /* 0x000000564818723c */ /* 0x040fe20000001818 */
[----:B------:R-:W4:Y:S07]  /*13660*/  LDSM.16.MT88.4 R84, [R213+0x1900] ;  /* 0x00190000d554783b */ /* 0x000f2e0000004200 */
[C---:B-----5:R-:W-:Y:S04]  /*13670*/  HMMA.16816.F32 R28, R72.reuse, R88, R28 ;  /* 0x00000058481c723c */ /* 0x060fe8000000181c */
[--C-:B-1----:R-:W-:Y:S04]  /*13680*/  FFMA.FTZ R70, R192, c[0x0][0x2d0], -R137.reuse ;  /* 0x0000b400c0467a23 */ /* 0x102fe80000010889 */
[C---:B------:R-:W-:Y:S01]  /*13690*/  HMMA.16816.F32 R32, R72.reuse, R90, R32 ;  /* 0x0000005a4820723c */ /* 0x040fe20000001820 */
[----:B------:R1:W-:Y:S01]  /*136a0*/  MUFU.EX2 R177, R70 ;  /* 0x0000004600b17308 */ /* 0x0003e20000000800 */
[----:B------:R-:W-:Y:S06]  /*136b0*/  LDSM.16.MT88.4 R88, [R210+0x5900] ;  /* 0x00590000d258783b */ /* 0x000fec0000004200 */
[C---:B--2---:R-:W-:Y:S08]  /*136c0*/  HMMA.16816.F32 R36, R72.reuse, R76, R36 ;  /* 0x0000004c4824723c */ /* 0x044ff00000001824 */
[C---:B------:R-:W-:Y:S01]  /*136d0*/  HMMA.16816.F32 R40, R72.reuse, R78, R40 ;  /* 0x0000004e4828723c */ /* 0x040fe20000001828 */
[----:B------:R-:W2:Y:S07]  /*136e0*/  LDSM.16.MT88.4 R76, [R212+0x1900] ;  /* 0x00190000d44c783b */ /* 0x000eae0000004200 */
[C---:B------:R-:W-:Y:S04]  /*136f0*/  HMMA.16816.F32 R44, R72.reuse, R92, R44 ;  /* 0x0000005c482c723c */ /* 0x040fe8000000182c */
[----:B-1----:R-:W-:Y:S04]  /*13700*/  FFMA.FTZ R70, R194, c[0x0][0x2d0], -R137 ;  /* 0x0000b400c2467a23 */ /* 0x002fe80000010889 */
[C---:B------:R-:W-:Y:S01]  /*13710*/  HMMA.16816.F32 R48, R72.reuse, R94, R48 ;  /* 0x0000005e4830723c */ /* 0x040fe20000001830 */
[----:B------:R1:W5:Y:S01]  /*13720*/  MUFU.EX2 R171, R70 ;  /* 0x0000004600ab7308 */ /* 0x0003620000000800 */
[----:B------:R-:W-:Y:S06]  /*13730*/  LDSM.16.MT88.4 R92, [R210+0x6100] ;  /* 0x00610000d25c783b */ /* 0x000fec0000004200 */
[C---:B------:R-:W-:Y:S08]  /*13740*/  HMMA.16816.F32 R52, R72.reuse, R96, R52 ;  /* 0x000000604834723c */ /* 0x040ff00000001834 */
[C---:B------:R-:W-:Y:S01]  /*13750*/  HMMA.16816.F32 R56, R72.reuse, R98, R56 ;  /* 0x000000624838723c */ /* 0x040fe20000001838 */
[----:B------:R-:W-:Y:S07]  /*13760*/  LDSM.16.MT88.4 R96, [R213+0x6100] ;  /* 0x00610000d560783b */ /* 0x000fee0000004200 */
[C---:B------:R-:W-:Y:S04]  /*13770*/  HMMA.16816.F32 R60, R72.reuse, R100, R60 ;  /* 0x00000064483c723c */ /* 0x040fe8000000183c */
[--C-:B-1----:R-:W-:Y:S04]  /*13780*/  FFMA.FTZ R70, R234, c[0x0][0x2d0], -R69.reuse ;  /* 0x0000b400ea467a23 */ /* 0x102fe80000010845 */
[----:B------:R-:W-:Y:S01]  /*13790*/  HMMA.16816.F32 R64, R72, R102, R64 ;  /* 0x000000664840723c */ /* 0x000fe20000001840 */
[----:B------:R1:W-:Y:S01]  /*137a0*/  MUFU.EX2 R157, R70 ;  /* 0x00000046009d7308 */ /* 0x0003e20000000800 */
[----:B------:R-:W-:Y:S05]  /*137b0*/  LDSM.16.MT88.4 R100, [R210+0x2900] ;  /* 0x00290000d264783b */ /* 0x000fea0000004200 */
[----:B---3--:R-:W-:Y:S02]  /*137c0*/  F2FP.PACK_AB R72, R176, R178 ;  /* 0x000000b2b048723e */ /* 0x008fe400000000ff */
[----:B-----5:R-:W-:Y:S03]  /*137d0*/  F2FP.PACK_AB R74, R171, R177 ;  /* 0x000000b1ab4a723e */ /* 0x020fe600000000ff */
        /* <DEDUP_REMOVED lines=10> */
[C---:B------:R-:W-:Y:S08]  /*13880*/  HMMA.16816.F32 R4, R72.reuse, R80, R4 ;  /* 0x000000504804723c */ /* 0x040ff00000001804 */
        /* <DEDUP_REMOVED lines=22> */
[----:B------:R-:W3:Y:S06]  /*139f0*/  LDSM.16.MT88.4 R88, [R210+0x2100] ;  /* 0x00210000d258783b */ /* 0x000eec0000004200 */
        /* <DEDUP_REMOVED lines=10> */
[--C-:B-1----:R-:W-:Y:S04]  /*13aa0*/  FFMA.FTZ R70, R249, c[0x0][0x2d0], -R69.reuse ;  /* 0x0000b400f9467a23 */ /* 0x102fe80000010845 */
[----:B------:R1:W5:Y:S02]  /*13ab0*/  MUFU.EX2 R112, R70 ;  /* 0x0000004600707308 */ /* 0x0003640000000800 */
[--C-:B-1----:R-:W-:Y:S01]  /*13ac0*/  FFMA.FTZ R70, R247, c[0x0][0x2d0], -R69.reuse ;  /* 0x0000b400f7467a23 */ /* 0x102fe20000010845 */
[----:B-----5:R-:W-:Y:S07]  /*13ad0*/  F2FP.PACK_AB R73, R112, R113 ;  /* 0x000000717049723e */ /* 0x020fee00000000ff */
[----:B------:R1:W-:Y:S02]  /*13ae0*/  MUFU.EX2 R123, R70 ;  /* 0x00000046007b7308 */ /* 0x0003e40000000800 */
[----:B-1----:R-:W-:Y:S08]  /*13af0*/  FFMA.FTZ R70, R250, c[0x0][0x2d0], -R69 ;  /* 0x0000b400fa467a23 */ /* 0x002ff00000010845 */
[----:B------:R1:W5:Y:S02]  /*13b00*/  MUFU.EX2 R122, R70 ;  /* 0x00000046007a7308 */ /* 0x0003640000000800 */
[--C-:B-1----:R-:W-:Y:S01]  /*13b10*/  FFMA.FTZ R70, R251, c[0x0][0x2d0], -R137.reuse ;  /* 0x0000b400fb467a23 */ /* 0x102fe20000010889 */
[----:B-----5:R-:W-:Y:S07]  /*13b20*/  F2FP.PACK_AB R75, R122, R123 ;  /* 0x0000007b7a4b723e */ /* 0x020fee00000000ff */
[----:B------:R1:W-:Y:S01]  /*13b30*/  MUFU.EX2 R162, R70 ;  /* 0x0000004600a27308 */ /* 0x0003e20000000800 */
[C---:B---3--:R-:W-:Y:S08]  /*13b40*/  HMMA.16816.F32 R4, R72.reuse, R80, R4 ;  /* 0x000000504804723c */ /* 0x048ff00000001804 */
[C---:B------:R-:W-:Y:S01]  /*13b50*/  HMMA.16816.F32 R8, R72.reuse, R82, R8 ;  /* 0x000000524808723c */ /* 0x040fe20000001808 */
[----:B------:R-:W3:Y:S07]  /*13b60*/  LDSM.16.MT88.4 R80, [R209+0x6100] ;  /* 0x00610000d150783b */ /* 0x000eee0000004200 */
[C---:B------:R-:W-:Y:S04]  /*13b70*/  HMMA.16816.F32 R12, R72.reuse, R88, R12 ;  /* 0x00000058480c723c */ /* 0x040fe8000000180c */
[--C-:B-1----:R-:W-:Y:S04]  /*13b80*/  FFMA.FTZ R70, R252, c[0x0][0x2d0], -R137.reuse ;  /* 0x0000b400fc467a23 */ /* 0x102fe80000010889 */
[C---:B------:R-:W-:Y:S01]  /*13b90*/  HMMA.16816.F32 R16, R72.reuse, R90, R16 ;  /* 0x0000005a4810723c */ /* 0x040fe20000001810 */
[----:B------:R1:W5:Y:S01]  /*13ba0*/  MUFU.EX2 R161, R70 ;  /* 0x0000004600a17308 */ /* 0x0003620000000800 */
[----:B------:R-:W5:Y:S06]  /*13bb0*/  LDSM.16.MT88.4 R88, [R212+0x6100] ;  /* 0x00610000d458783b */ /* 0x000f6c0000004200 */
[C---:B----4-:R-:W-:Y:S08]  /*13bc0*/  HMMA.16816.F32 R20, R72.reuse, R84, R20 ;  /* 0x000000544814723c */ /* 0x050ff00000001814 */
[C---:B------:R-:W-:Y:S01]  /*13bd0*/  HMMA.16816.F32 R24, R72.reuse, R86, R24 ;  /* 0x000000564818723c */ /* 0x040fe20000001818 */
[----:B------:R-:W4:Y:S07]  /*13be0*/  LDSM.16.MT88.4 R84, [R209+0x2900] ;  /* 0x00290000d154783b */ /* 0x000f2e0000004200 */
[C---:B--2---:R-:W-:Y:S04]  /*13bf0*/  HMMA.16816.F32 R28, R72.reuse, R76, R28 ;  /* 0x0000004c481c723c */ /* 0x044fe8000000181c */
[--C-:B-1----:R-:W-:Y:S01]  /*13c00*/  FFMA.FTZ R70, R128, c[0x0][0x2d0], -R137.reuse ;  /* 0x0000b40080467a23 */ /* 0x102fe20000010889 */
[----:B------:R-:W-:Y:S03]  /*13c10*/  MOV R128, R160 ;  /* 0x000000a000807202 */ /* 0x000fe60000000f00 */
        /* <DEDUP_REMOVED lines=14> */
[C---:B-----5:R-:W-:Y:S04]  /*13d00*/  HMMA.16816.F32 R60, R72.reuse, R88, R60 ;  /* 0x00000058483c723c */ /* 0x060fe8000000183c */
[--C-:B-1----:R-:W-:Y:S04]  /*13d10*/  FFMA.FTZ R70, R121, c[0x0][0x2d0], -R69.reuse ;  /* 0x0000b40079467a23 */ /* 0x102fe80000010845 */
[----:B------:R-:W-:Y:S01]  /*13d20*/  HMMA.16816.F32 R64, R72, R90, R64 ;  /* 0x0000005a4840723c */ /* 0x000fe20000001840 */
[----:B------:R1:W-:Y:S01]  /*13d30*/  MUFU.EX2 R121, R70 ;  /* 0x0000004600797308 */ /* 0x0003e20000000800 */
[----:B------:R-:W-:Y:S05]  /*13d40*/  LDSM.16.MT88.4 R88, [R210+0x6900] ;  /* 0x00690000d258783b */ /* 0x000fea0000004200 */
[----:B------:R-:W-:Y:S02]  /*13d50*/  F2FP.PACK_AB R72, R161, R162 ;  /* 0x000000a2a148723e */ /* 0x000fe400000000ff */
        /* <DEDUP_REMOVED lines=9> */
[----:B------:R-:W-:Y:S02]  /*13df0*/  MOV R109, R155 ;  /* 0x0000009b006d7202 */ /* 0x000fe40000000f00 */
[----:B-----5:R-:W-:Y:S05]  /*13e00*/  F2FP.PACK_AB R75, R130, R131 ;  /* 0x00000083824b723e */ /* 0x020fea00000000ff */
[----:B------:R1:W-:Y:S02]  /*13e10*/  MUFU.EX2 R155, R70 ;  /* 0x00000046009b7308 */ /* 0x0003e40000000800 */
[C---:B----4-:R-:W-:Y:S08]  /*13e20*/  HMMA.16816.F32 R4, R72.reuse, R84, R4 ;  /* 0x000000544804723c */ /* 0x050ff00000001804 */
[C---:B------:R-:W-:Y:S01]  /*13e30*/  HMMA.16816.F32 R8, R72.reuse, R86, R8 ;  /* 0x000000564808723c */ /* 0x040fe20000001808 */
[----:B------:R-:W4:Y:S07]  /*13e40*/  LDSM.16.MT88.4 R84, [R209+0x6900] ;  /* 0x00690000d154783b */ /* 0x000f2e0000004200 */
[C---:B------:R-:W-:Y:S04]  /*13e50*/  HMMA.16816.F32 R12, R72.reuse, R100, R12 ;  /* 0x00000064480c723c */ /* 0x040fe8000000180c */
[--C-:B-1----:R-:W-:Y:S04]  /*13e60*/  FFMA.FTZ R70, R154, c[0x0][0x2d0], -R137.reuse ;  /* 0x0000b4009a467a23 */ /* 0x102fe80000010889 */
[C---:B------:R-:W-:Y:S01]  /*13e70*/  HMMA.16816.F32 R16, R72.reuse, R102, R16 ;  /* 0x000000664810723c */ /* 0x040fe20000001810 */
[----:B------:R1:W5:Y:S01]  /*13e80*/  MUFU.EX2 R154, R70 ;  /* 0x00000046009a7308 */ /* 0x0003620000000800 */
[----:B------:R-:W-:Y:S06]  /*13e90*/  LDSM.16.MT88.4 R100, [R212+0x7100] ;  /* 0x00710000d464783b */ /* 0x000fec0000004200 */
[C---:B--2---:R-:W-:Y:S08]  /*13ea0*/  HMMA.16816.F32 R20, R72.reuse, R76, R20 ;  /* 0x0000004c4814723c */ /* 0x044ff00000001814 */
[C---:B------:R-:W-:Y:S01]  /*13eb0*/  HMMA.16816.F32 R24, R72.reuse, R78, R24 ;  /* 0x0000004e4818723c */ /* 0x040fe20000001818 */
[----:B------:R-:W2:Y:S07]  /*13ec0*/  LDSM.16.MT88.4 R76, [R213+0x6900] ;  /* 0x00690000d54c783b */ /* 0x000eae0000004200 */
[C---:B---3--:R-:W-:Y:S04]  /*13ed0*/  HMMA.16816.F32 R28, R72.reuse, R80, R28 ;  /* 0x00000050481c723c */ /* 0x048fe8000000181c */
[--C-:B-1----:R-:W-:Y:S04]  /*13ee0*/  FFMA.FTZ R70, R153, c[0x0][0x2d0], -R137.reuse ;  /* 0x0000b40099467a23 */ /* 0x102fe80000010889 */
[C---:B------:R-:W-:Y:S01]  /*13ef0*/  HMMA.16816.F32 R32, R72.reuse, R82, R32 ;  /* 0x000000524820723c */ /* 0x040fe20000001820 */
[----:B------:R1:W-:Y:S01]  /*13f00*/  MUFU.EX2 R153, R70 ;  /* 0x0000004600997308 */ /* 0x0003e20000000800 */
[----:B------:R-:W3:Y:S06]  /*13f10*/  LDSM.16.MT88.4 R80, [R212+0x6900] ;  /* 0x00690000d450783b */ /* 0x000eec0000004200 */
[C---:B----4-:R-:W-:Y:S08]  /*13f20*/  HMMA.16816.F32 R36, R72.reuse, R84, R36 ;  /* 0x000000544824723c */ /* 0x050ff00000001824 */
[C---:B------:R-:W-:Y:S01]  /*13f30*/  HMMA.16816.F32 R40, R72.reuse, R86, R40 ;  /* 0x000000564828723c */ /* 0x040fe20000001828 */
[----:B------:R-:W4:Y:S07]  /*13f40*/  LDSM.16.MT88.4 R84, [R209+0x3100] ;  /* 0x00310000d154783b */ /* 0x000f2e0000004200 */
[C---:B------:R-:W-:Y:S04]  /*13f50*/  HMMA.16816.F32 R44, R72.reuse, R88, R44 ;  /* 0x00000058482c723c */ /* 0x040fe8000000182c */
[----:B-1----:R-:W-:Y:S04]  /*13f60*/  FFMA.FTZ R70, R152, c[0x0][0x2d0], -R137 ;  /* 0x0000b40098467a23 */ /* 0x002fe80000010889 */
[C---:B------:R-:W-:Y:S01]  /*13f70*/  HMMA.16816.F32 R48, R72.reuse, R90, R48 ;  /* 0x0000005a4830723c */ /* 0x040fe20000001830 */
[----:B------:R1:W1:Y:S01]  /*13f80*/  MUFU.EX2 R152, R70 ;  /* 0x0000004600987308 */ /* 0x0002620000000800 */
[----:B------:R-:W-:Y:S06]  /*13f90*/  LDSM.16.MT88.4 R88, [R212+0x3100] ;  /* 0x00310000d458783b */ /* 0x000fec0000004200 */
[C---:B--2---:R-:W-:Y:S08]  /*13fa0*/  HMMA.16816.F32 R52, R72.reuse, R76, R52 ;  /* 0x0000004c4834723c */ /* 0x044ff00000001834 */
[C---:B------:R-:W-:Y:S01]  /*13fb0*/  HMMA.16816.F32 R56, R72.reuse, R78, R56 ;  /* 0x0000004e4838723c */ /* 0x040fe20000001838 */
[----:B------:R-:W2:Y:S07]  /*13fc0*/  LDSM.16.MT88.4 R76, [R210+0x3100] ;  /* 0x00310000d24c783b */ /* 0x000eae0000004200 */
[C---:B---3--:R-:W-:Y:S04]  /*13fd0*/  HMMA.16816.F32 R60, R72.reuse, R80, R60 ;  /* 0x00000050483c723c */ /* 0x048fe8000000183c */
[--C-:B-1----:R-:W-:Y:S04]  /*13fe0*/  FFMA.FTZ R70, R111, c[0x0][0x2d0], -R69.reuse ;  /* 0x0000b4006f467a23 */ /* 0x102fe80000010845 */
[----:B------:R-:W-:Y:S01]  /*13ff0*/  HMMA.16816.F32 R64, R72, R82, R64 ;  /* 0x000000524840723c */ /* 0x000fe20000001840 */
[----:B------:R1:W-:Y:S01]  /*14000*/  MUFU.EX2 R129, R70 ;  /* 0x0000004600817308 */ /* 0x0003e20000000800 */
[----:B------:R-:W3:Y:S05]  /*14010*/  LDSM.16.MT88.4 R80, [R213+0x3100] ;  /* 0x00310000d550783b */ /* 0x000eea0000004200 */
[----:B-----5:R-:W-:Y:S02]  /*14020*/  F2FP.PACK_AB R72, R154, R155 ;  /* 0x0000009b9a48723e */ /* 0x020fe400000000ff */
[----:B------:R-:W-:Y:S03]  /*14030*/  F2FP.PACK_AB R74, R152, R153 ;  /* 0x00000099984a723e */ /* 0x000fe600000000ff */
[--C-:B-1----:R-:W-:Y:S01]  /*14040*/  FFMA.FTZ R70, R110, c[0x0][0x2d0], -R69.reuse ;  /* 0x0000b4006e467a23 */ /* 0x102fe20000010845 */
[----:B------:R-:W-:Y:S03]  /*14050*/  MOV R110, R138 ;  /* 0x0000008a006e7202 */ /* 0x000fe60000000f00 */
[----:B------:R1:W5:Y:S02]  /*14060*/  MUFU.EX2 R128, R70 ;  /* 0x0000004600807308 */ /* 0x0003640000000800 */
[--C-:B-1----:R-:W-:Y:S01]  /*14070*/  FFMA.FTZ R70, R108, c[0x0][0x2d0], -R69.reuse ;  /* 0x0000b4006c467a23 */ /* 0x102fe20000010845 */
[----:B------:R-:W-:Y:S02]  /*14080*/  MOV R108, R139 ;  /* 0x0000008b006c7202 */ /* 0x000fe40000000f00 */
[----:B-----5:R-:W-:Y:S05]  /*14090*/  F2FP.PACK_AB R73, R128, R129 ;  /* 0x000000818049723e */ /* 0x020fea00000000ff */
[----:B------:R1:W-:Y:S02]  /*140a0*/  MUFU.EX2 R139, R70 ;  /* 0x00000046008b7308 */ /* 0x0003e40000000800 */
[----:B-1----:R-:W-:Y:S02]  /*140b0*/  FFMA.FTZ R70, R109, c[0x0][0x2d0], -R69 ;  /* 0x0000b4006d467a23 */ /* 0x002fe40000010845 */
[----:B------:R-:W5:Y:S06]  /*140c0*/  LDL.LU R109, [R1+0x4] ;  /* 0x00000400016d7983 */ /* 0x000f6c0000300800 */
[----:B------:R1:W1:Y:S02]  /*140d0*/  MUFU.EX2 R138, R70 ;  /* 0x00000046008a7308 */ /* 0x0002640000000800 */
[--C-:B-1----:R-:W-:Y:S01]  /*140e0*/  FFMA.FTZ R70, R151, c[0x0][0x2d0], -R137.reuse ;  /* 0x0000b40097467a23 */ /* 0x102fe20000010889 */
[----:B------:R-:W-:Y:S07]  /*140f0*/  F2FP.PACK_AB R75, R138, R139 ;  /* 0x0000008b8a4b723e */ /* 0x000fee00000000ff */
[----:B------:R1:W-:Y:S01]  /*14100*/  MUFU.EX2 R151, R70 ;  /* 0x0000004600977308 */ /* 0x0003e20000000800 */
[C---:B----4-:R-:W-:Y:S08]  /*14110*/  HMMA.16816.F32 R4, R72.reuse, R84, R4 ;  /* 0x000000544804723c */ /* 0x050ff00000001804 */
[C---:B------:R-:W-:Y:S01]  /*14120*/  HMMA.16816.F32 R8, R72.reuse, R86, R8 ;  /* 0x000000564808723c */ /* 0x040fe20000001808 */
[----:B------:R-:W4:Y:S07]  /*14130*/  LDSM.16.MT88.4 R84, [R209+0x7100] ;  /* 0x00710000d154783b */ /* 0x000f2e0000004200 */
[C---:B--2---:R-:W-:Y:S04]  /*14140*/  HMMA.16816.F32 R12, R72.reuse, R76, R12 ;  /* 0x0000004c480c723c */ /* 0x044fe8000000180c */
[--C-:B-1----:R-:W-:Y:S04]  /*14150*/  FFMA.FTZ R70, R150, c[0x0][0x2d0], -R137.reuse ;  /* 0x0000b40096467a23 */ /* 0x102fe80000010889 */
[C---:B------:R-:W-:Y:S01]  /*14160*/  HMMA.16816.F32 R16, R72.reuse, R78, R16 ;  /* 0x0000004e4810723c */ /* 0x040fe20000001810 */
[----:B------:R1:W2:Y:S01]  /*14170*/  MUFU.EX2 R150, R70 ;  /* 0x0000004600967308 */ /* 0x0002a20000000800 */
[----:B------:R-:W4:Y:S06]  /*14180*/  LDSM.16.MT88.4 R76, [R209+0x3900] ;  /* 0x00390000d14c783b */ /* 0x000f2c0000004200 */
[C---:B---3--:R-:W-:Y:S08]  /*14190*/  HMMA.16816.F32 R20, R72.reuse, R80, R20 ;  /* 0x000000504814723c */ /* 0x048ff00000001814 */
[C---:B------:R-:W-:Y:S08]  /*141a0*/  HMMA.16816.F32 R24, R72.reuse, R82, R24 ;  /* 0x000000524818723c */ /* 0x040ff00000001818 */
[C---:B------:R-:W-:Y:S04]  /*141b0*/  HMMA.16816.F32 R28, R72.reuse, R88, R28 ;  /* 0x00000058481c723c */ /* 0x040fe8000000181c */
[--C-:B-1----:R-:W-:Y:S01]  /*141c0*/  FFMA.FTZ R70, R149, c[0x0][0x2d0], -R137.reuse ;  /* 0x0000b40095467a23 */ /* 0x102fe20000010889 */
[----:B--2---:R-:W-:Y:S03]  /*141d0*/  F2FP.PACK_AB R132, R150, R151 ;  /* 0x000000979684723e */ /* 0x004fe600000000ff */
[C---:B------:R-:W-:Y:S01]  /*141e0*/  HMMA.16816.F32 R32, R72.reuse, R90, R32 ;  /* 0x0000005a4820723c */ /* 0x040fe20000001820 */
[----:B------:R1:W-:Y:S07]  /*141f0*/  MUFU.EX2 R149, R70 ;  /* 0x0000004600957308 */ /* 0x0003ee0000000800 */
[C---:B----4-:R-:W-:Y:S08]  /*14200*/  HMMA.16816.F32 R36, R72.reuse, R84, R36 ;  /* 0x000000544824723c */ /* 0x050ff00000001824 */
        /* <DEDUP_REMOVED lines=107> */
[----:B------:R1:W-:Y:S04]  /*148c0*/  STL [R1+0x4], R2 ;  /* 0x0000040201007387 */ /* 0x0003e80000100800 */
[----:B------:R1:W-:Y:S01]  /*148d0*/  STL [R1+0x8], R0 ;  /* 0x0000080001007387 */ /* 0x0003e20000100800 */
[----:B------:R-:W-:-:S05]  /*148e0*/  @P0 BRA `(.L_x_134) ;  /* 0xffffc01000000947 */ /* 0x000fca000383ffff */
.L_x_133:
[----:B-1----:R-:W2:Y:S04]  /*148f0*/  LDL.LU R0, [R1+0x4] ;  /* 0x0000040001007983 */ /* 0x002ea80000300800 */
[----:B------:R-:W3:Y:S01]  /*14900*/  LDL.LU R2, [R1+0x8] ;  /* 0x0000080001027983 */ /* 0x000ee20000300800 */
[----:B------:R-:W-:-:S02]  /*14910*/  MOV R30, 0xff800000 ;  /* 0xff800000001e7802 */ /* 0x000fc40000000f00 */
[----:B------:R-:W-:Y:S02]  /*14920*/  MOV R31, 0xff800000 ;  /* 0xff800000001f7802 */ /* 0x000fe40000000f00 */
[----:B------:R-:W-:Y:S01]  /*14930*/  PLOP3.LUT P2, PT, PT, PT, PT, 0x8, 0x0 ;  /* 0x000000000000781c */ /* 0x000fe20003f4e170 */
[----:B--2---:R-:W1:Y:S04]  /*14940*/  SHFL.BFLY PT, R4, R0, 0x2, 0x1f ;  /* 0x0c401f0000047f89 */ /* 0x004e6800000e0000 */
[----:B---3--:R-:W2:Y:S01]  /*14950*/  SHFL.BFLY PT, R7, R2, 0x2, 0x1f ;  /* 0x0c401f0002077f89 */ /* 0x008ea200000e0000 */
[----:B-1----:R-:W-:Y:S02]  /*14960*/  FADD.FTZ R4, R4, R0 ;  /* 0x0000000004047221 */ /* 0x002fe40000010000 */
[----:B--2---:R-:W-:-:S03]  /*14970*/  FADD.FTZ R7, R7, R2 ;  /* 0x0000000207077221 */ /* 0x004fc60000010000 */
[----:B------:R-:W1:Y:S01]  /*14980*/  SHFL.BFLY PT, R0, R4, 0x1, 0x1f ;  /* 0x0c201f0004007f89 */ /* 0x000e6200000e0000 */
[----:B------:R-:W-:-:S03]  /*14990*/  MOV R2, RZ ;  /* 0x000000ff00027202 */ /* 0x000fc60000000f00 */
[----:B------:R-:W2:Y:S01]  /*149a0*/  SHFL.BFLY PT, R5, R7, 0x1, 0x1f ;  /* 0x0c201f0007057f89 */ /* 0x000ea200000e0000 */
[----:B-1----:R-:W-:Y:S01]  /*149b0*/  FADD.FTZ R4, R4, R0 ;  /* 0x0000000004047221 */ /* 0x002fe20000010000 */
[----:B------:R-:W-:Y:S01]  /*149c0*/  MOV R0, RZ ;  /* 0x000000ff00007202 */ /* 0x000fe20000000f00 */
[----:B--2---:R-:W-:-:S03]  /*149d0*/  FADD.FTZ R7, R5, R7 ;  /* 0x0000000705077221 */ /* 0x004fc60000010000 */
[----:B------:R-:W-:Y:S02]  /*149e0*/  FSETP.NE.FTZ.AND P1, PT, R4, RZ, PT ;  /* 0x000000ff0400720b */ /* 0x000fe40003f35000 */
[----:B------:R-:W-:-:S11]  /*149f0*/  FSETP.NE.FTZ.AND P0, PT, R7, RZ, PT ;  /* 0x000000ff0700720b */ /* 0x000fd60003f15000 */
[----:B------:R-:W1:Y:S08]  /*14a00*/  @P1 MUFU.RCP R2, R4 ;  /* 0x0000000400021308 */ /* 0x000e700000001000 */
[----:B------:R-:W-:Y:S08]  /*14a10*/  @P0 MUFU.RCP R0, R7 ;  /* 0x0000000700000308 */ /* 0x000ff00000001000 */
[----:B------:R2:W3:Y:S01]  /*14a20*/  @P1 MUFU.LG2 R6, R4 ;  /* 0x0000000400061308 */ /* 0x0004e20000000c00 */
[----:B-1----:R-:W-:-:S02]  /*14a30*/  FMUL.FTZ R72, R2, R72 ;  /* 0x0000004802487220 */ /* 0x002fc40000410000 */
[C---:B------:R-:W-:Y:S02]  /*14a40*/  FMUL.FTZ R27, R2.reuse, R73 ;  /* 0x00000049021b7220 */ /* 0x040fe40000410000 */
[C---:B------:R-:W-:Y:S02]  /*14a50*/  FMUL.FTZ R76, R2.reuse, R76 ;  /* 0x0000004c024c7220 */ /* 0x040fe40000410000 */
[C---:B------:R-:W-:Y:S01]  /*14a60*/  FMUL.FTZ R8, R2.reuse, R77 ;  /* 0x0000004d02087220 */ /* 0x040fe20000410000 */
[----:B------:R-:W1:Y:S01]  /*14a70*/  @P0 MUFU.LG2 R7, R7 ;  /* 0x0000000700070308 */ /* 0x000e620000000c00 */
[C---:B------:R-:W-:Y:S02]  /*14a80*/  FMUL.FTZ R80, R2.reuse, R80 ;  /* 0x0000005002507220 */ /* 0x040fe40000410000 */
[C---:B------:R-:W-:Y:S02]  /*14a90*/  FMUL.FTZ R81, R2.reuse, R81 ;  /* 0x0000005102517220 */ /* 0x040fe40000410000 */
[----:B------:R-:W-:-:S02]  /*14aa0*/  FMUL.FTZ R84, R2, R84 ;  /* 0x0000005402547220 */ /* 0x000fc40000410000 */
[C---:B------:R-:W-:Y:S01]  /*14ab0*/  FMUL.FTZ R85, R2.reuse, R85 ;  /* 0x0000005502557220 */ /* 0x040fe20000410000 */
[----:B--2---:R-:W-:Y:S01]  /*14ac0*/  @P1 MOV R4, 0x3f317218 ;  /* 0x3f31721800041802 */ /* 0x004fe20000000f00 */
        /* <DEDUP_REMOVED lines=25> */
[----:B------:R-:W-:Y:S02]  /*14c60*/  @P1 FMUL.FTZ R5, R4, c[0x0][0x2d0] ;  /* 0x0000b40004051a20 */ /* 0x000fe40000410000 */
[----:B---3--:R-:W-:Y:S02]  /*14c70*/  @P1 FMUL.FTZ R6, R6, 0.69314718246459960938 ;  /* 0x3f31721806061820 */ /* 0x008fe40000410000 */
[----:B-1----:R-:W-:Y:S02]  /*14c80*/  @P0 FMUL.FTZ R4, R7, 0.69314718246459960938 ;  /* 0x3f31721807040820 */ /* 0x002fe40000410000 */
[----:B------:R-:W-:Y:S02]  /*14c90*/  @P0 FMUL.FTZ R2, R2, c[0x0][0x2d0] ;  /* 0x0000b40002020a20 */ /* 0x000fe40000410000 */
        /* <DEDUP_REMOVED lines=31> */
[----:B------:R-:W-:Y:S02]  /*14e90*/  FMUL.FTZ R10, R0, R135 ;  /* 0x00000087000a7220 */ /* 0x000fe40000410000 */
[----:B------:R-:W-:Y:S02]  /*14ea0*/  @P1 FFMA.FTZ R30, R5, R68, R6 ;  /* 0x00000044051e1223 */ /* 0x000fe40000010006 */
[----:B------:R-:W-:Y:S02]  /*14eb0*/  @P0 FFMA.FTZ R31, R2, R3, R4 ;  /* 0x00000003021f0223 */ /* 0x000fe40000010004 */
.L_x_103:
[----:B------:R-:W1:Y:S01]  /*14ec0*/  S2R R44, SR_CTAID.Y ;  /* 0x00000000002c7919 */ /* 0x000e620000002600 */
[----:B------:R-:W-:Y:S01]  /*14ed0*/  ULDC.64 UR4, c[0x0][0x118] ;  /* 0x0000460000047ab9 */ /* 0x000fe20000000a00 */
[----:B-1----:R-:W-:Y:S01]  /*14ee0*/  SHF.R.S32.HI R34, RZ, 0x1f, R44 ;  /* 0x0000001fff227819 */ /* 0x002fe2000001142c */
[----:B------:R-:W-:Y:S05]  /*14ef0*/  @P2 BRA `(.L_x_135) ;  /* 0x0000129000002947 */ /* 0x000fea0003800000 */
[----:B------:R-:W2:Y:S01]  /*14f00*/  LDL R35, [R1+0x40] ;  /* 0x0000400001237983 */ /* 0x000ea20000100800 */
[----:B------:R-:W-:Y:S02]  /*14f10*/  F2FP.PACK_AB R27, R27, R72 ;  /* 0x000000481b1b723e */ /* 0x000fe400000000ff */
[----:B------:R-:W-:Y:S01]  /*14f20*/  F2FP.PACK_AB R74, R75, R74 ;  /* 0x0000004a4b4a723e */ /* 0x000fe200000000ff */
[----:B------:R-:W1:Y:S01]  /*14f30*/  S2R R32, SR_TID.X ;  /* 0x0000000000207919 */ /* 0x000e620000002100 */
        /* <DEDUP_REMOVED lines=12> */
[----:B-1----:R-:W-:-:S02]  /*15000*/  SHF.R.S32.HI R33, RZ, 0x1f, R32 ;  /* 0x0000001fff217819 */ /* 0x002fc40000011420 */
[----:B------:R-:W-:Y:S02]  /*15010*/  F2FP.PACK_AB R24, R24, R100 ;  /* 0x000000641818723e */ /* 0x000fe400000000ff */
[CC--:B------:R-:W-:Y:S02]  /*15020*/  LEA.HI R2, R33.reuse, R32.reuse, RZ, 0x2 ;  /* 0x0000002021027211 */ /* 0x0c0fe400078f10ff */
[----:B------:R-:W-:Y:S02]  /*15030*/  LEA.HI R29, R33, R32, RZ, 0x5 ;  /* 0x00000020211d7211 */ /* 0x000fe400078f28ff */
[--C-:B------:R-:W-:Y:S02]  /*15040*/  SHF.R.S32.HI R4, RZ, 0x2, R2.reuse ;  /* 0x00000002ff047819 */ /* 0x100fe40000011402 */
[----:B------:R-:W-:Y:S02]  /*15050*/  SHF.R.S32.HI R0, RZ, 0x1f, R2 ;  /* 0x0000001fff007819 */ /* 0x000fe40000011402 */
[----:B------:R-:W-:-:S02]  /*15060*/  SHF.R.S32.HI R28, RZ, 0x5, R29 ;  /* 0x00000005ff1c7819 */ /* 0x000fc4000001141d */
[----:B------:R-:W-:Y:S02]  /*15070*/  LEA.HI R0, R0, R4, RZ, 0x3 ;  /* 0x0000000400007211 */ /* 0x000fe400078f18ff */
[----:B------:R-:W-:Y:S02]  /*15080*/  F2FP.PACK_AB R102, R103, R102 ;  /* 0x000000666766723e */ /* 0x000fe400000000ff */
[----:B------:R-:W-:Y:S02]  /*15090*/  LOP3.LUT R0, R0, 0xfffffff8, RZ, 0xc0, !PT ;  /* 0xfffffff800007812 */ /* 0x000fe400078ec0ff */
[----:B------:R-:W-:Y:S02]  /*150a0*/  F2FP.PACK_AB R23, R23, R104 ;  /* 0x000000681717723e */ /* 0x000fe400000000ff */
[----:B------:R-:W-:Y:S01]  /*150b0*/  F2FP.PACK_AB R106, R107, R106 ;  /* 0x0000006a6b6a723e */ /* 0x000fe200000000ff */
[----:B------:R-:W-:Y:S01]  /*150c0*/  IMAD.IADD R4, R4, 0x1, -R0 ;  /* 0x0000000104047824 */ /* 0x000fe200078e0a00 */
[----:B------:R-:W-:-:S02]  /*150d0*/  LOP3.LUT R0, R2, 0xfffffffc, RZ, 0xc0, !PT ;  /* 0xfffffffc02007812 */ /* 0x000fc400078ec0ff */
[----:B------:R-:W-:Y:S01]  /*150e0*/  F2FP.PACK_AB R21, R21, R108 ;  /* 0x0000006c1515723e */ /* 0x000fe200000000ff */
[C---:B------:R-:W-:Y:S01]  /*150f0*/  IMAD.SHL.U32 R2, R4.reuse, 0x40, RZ ;  /* 0x0000004004027824 */ /* 0x040fe200078e00ff */
[----:B------:R-:W-:Y:S01]  /*15100*/  LOP3.LUT R3, R4, 0x1, RZ, 0xc0, !PT ;  /* 0x0000000104037812 */ /* 0x000fe200078ec0ff */
[----:B------:R-:W-:Y:S01]  /*15110*/  IMAD.IADD R22, R32, 0x1, -R0 ;  /* 0x0000000120167824 */ /* 0x000fe200078e0a00 */
[----:B------:R-:W-:Y:S02]  /*15120*/  F2FP.PACK_AB R110, R111, R110 ;  /* 0x0000006e6f6e723e */ /* 0x000fe400000000ff */
[----:B------:R-:W-:Y:S01]  /*15130*/  LOP3.LUT R0, R2, 0x1c0, RZ, 0xc0, !PT ;  /* 0x000001c002007812 */ /* 0x000fe200078ec0ff */
[----:B------:R-:W-:Y:S01]  /*15140*/  IMAD R2, R28, 0x200, R22 ;  /* 0x000002001c027824 */ /* 0x000fe200078e0216 */
[----:B------:R-:W-:Y:S02]  /*15150*/  ISETP.NE.U32.AND P0, PT, R3, 0x1, PT ;  /* 0x000000010300780c */ /* 0x000fe40003f05070 */
[----:B------:R-:W-:-:S02]  /*15160*/  LEA.HI R0, R0, R0, RZ, 0x1d ;  /* 0x0000000000007211 */ /* 0x000fc400078fe8ff */
[----:B------:R-:W-:Y:S01]  /*15170*/  R2P PR, R4, 0x6 ;  /* 0x0000000604007804 */ /* 0x000fe20000000000 */
[----:B------:R-:W-:Y:S01]  /*15180*/  IMAD.MOV.U32 R4, RZ, RZ, 0x20 ;  /* 0x00000020ff047424 */ /* 0x000fe200078e00ff */
[----:B------:R-:W-:Y:S01]  /*15190*/  F2FP.PACK_AB R20, R20, R112 ;  /* 0x000000701414723e */ /* 0x000fe200000000ff */
[----:B------:R-:W-:Y:S01]  /*151a0*/  IMAD.U32 R0, R2, 0x2, R0 ;  /* 0x0000000202007824 */ /* 0x000fe200078e0000 */
[----:B------:R-:W-:Y:S02]  /*151b0*/  F2FP.PACK_AB R19, R115, R114 ;  /* 0x000000727313723e */ /* 0x000fe400000000ff */
[----:B------:R-:W-:Y:S01]  /*151c0*/  SEL R4, R4, 0xffffffe0, !P1 ;  /* 0xffffffe004047807 */ /* 0x000fe20004800000 */
[----:B------:R-:W-:Y:S01]  /*151d0*/  IMAD.SHL.U32 R0, R0, 0x2, RZ ;  /* 0x0000000200007824 */ /* 0x000fe200078e00ff */
[----:B------:R-:W-:Y:S01]  /*151e0*/  BAR.SYNC.DEFER_BLOCKING 0x1, 0x100 ;  /* 0x0044000000007b1d */ /* 0x000fe20000010000 */
[----:B------:R-:W-:Y:S02]  /*151f0*/  F2FP.PACK_AB R18, R18, R116 ;  /* 0x000000741212723e */ /* 0x000fe400000000ff */
[----:B------:R-:W-:-:S02]  /*15200*/  F2FP.PACK_AB R17, R17, R118 ;  /* 0x000000761111723e */ /* 0x000fc400000000ff */
[C---:B------:R-:W-:Y:S02]  /*15210*/  IADD3 R3, R0.reuse, 0x80, RZ ;  /* 0x0000008000037810 */ /* 0x040fe40007ffe0ff */
[C---:B------:R-:W-:Y:S02]  /*15220*/  IADD3 R2, R0.reuse, 0x70, RZ ;  /* 0x0000007000027810 */ /* 0x040fe40007ffe0ff */
[----:B------:R-:W-:Y:S01]  /*15230*/  @P0 IADD3 R2, R3, 0x10, RZ ;  /* 0x0000001003020810 */ /* 0x000fe20007ffe0ff */
[----:B------:R-:W-:Y:S01]  /*15240*/  IMAD.IADD R3, R0, 0x1, R4 ;  /* 0x0000000100037824 */ /* 0x000fe200078e0204 */
[----:B------:R-:W-:Y:S02]  /*15250*/  F2FP.PACK_AB R16, R16, R120 ;  /* 0x000000781010723e */ /* 0x000fe400000000ff */
[----:B------:R-:W-:Y:S01]  /*15260*/  F2FP.PACK_AB R13, R13, R122 ;  /* 0x0000007a0d0d723e */ /* 0x000fe200000000ff */
[----:B------:R-:W-:Y:S01]  /*15270*/  IMAD.IADD R4, R4, 0x1, R2 ;  /* 0x0000000104047824 */ /* 0x000fe200078e0202 */
[----:B------:R-:W-:-:S02]  /*15280*/  F2FP.PACK_AB R12, R12, R124 ;  /* 0x0000007c0c0c723e */ /* 0x000fc400000000ff */
[----:B------:R-:W-:Y:S02]  /*15290*/  F2FP.PACK_AB R11, R11, R126 ;  /* 0x0000007e0b0b723e */ /* 0x000fe400000000ff */
[----:B------:R-:W-:Y:S02]  /*152a0*/  F2FP.PACK_AB R9, R9, R128 ;  /* 0x000000800909723e */ /* 0x000fe400000000ff */
[----:B------:R-:W-:Y:S02]  /*152b0*/  F2FP.PACK_AB R15, R15, R130 ;  /* 0x000000820f0f723e */ /* 0x000fe400000000ff */
[----:B------:R-:W-:Y:S01]  /*152c0*/  F2FP.PACK_AB R14, R14, R132 ;  /* 0x000000840e0e723e */ /* 0x000fe200000000ff */
[----:B------:R1:W-:Y:S01]  /*152d0*/  STS [R0+0x80], R27 ;  /* 0x0000801b00007388 */ /* 0x0003e20000000800 */
[----:B------:R-:W-:Y:S02]  /*152e0*/  F2FP.PACK_AB R10, R10, R134 ;  /* 0x000000860a0a723e */ /* 0x000fe400000000ff */
[----:B------:R-:W-:Y:S01]  /*152f0*/  ISETP.NE.U32.AND P0, PT, RZ, c[0x0][0x500], PT ;  /* 0x00014000ff007a0c */ /* 0x000fe20003f05070 */
[----:B------:R-:W-:Y:S01]  /*15300*/  STS [R0+0x480], R74 ;  /* 0x0004804a00007388 */ /* 0x000fe20000000800 */
[----:B------:R-:W-:-:S02]  /*15310*/  ISETP.NE.U32.AND P1, PT, RZ, c[0x0][0x508], PT ;  /* 0x00014200ff007a0c */ /* 0x000fc40003f25070 */
[----:B------:R-:W-:Y:S01]  /*15320*/  ISETP.NE.AND.EX P0, PT, RZ, c[0x0][0x504], PT, P0 ;  /* 0x00014100ff007a0c */ /* 0x000fe20003f05300 */
[----:B------:R3:W-:Y:S01]  /*15330*/  STS [R2], R8 ;  /* 0x0000000802007388 */ /* 0x0007e20000000800 */
[----:B------:R-:W-:-:S03]  /*15340*/  ISETP.NE.AND.EX P1, PT, RZ, c[0x0][0x50c], PT, P1 ;  /* 0x00014300ff007a0c */ /* 0x000fc60003f25310 */
[----:B------:R-:W-:Y:S04]  /*15350*/  STS [R2+0x400], R78 ;  /* 0x0004004e02007388 */ /* 0x000fe80000000800 */
[----:B------:R4:W-:Y:S04]  /*15360*/  STS [R3+0x80], R5 ;  /* 0x0000800503007388 */ /* 0x0009e80000000800 */
[----:B------:R-:W-:Y:S04]  /*15370*/  STS [R3+0x480], R82 ;  /* 0x0004805203007388 */ /* 0x000fe80000000800 */
[----:B------:R4:W-:Y:S01]  /*15380*/  STS [R4], R6 ;  /* 0x0000000604007388 */ /* 0x0009e20000000800 */
[----:B-1----:R-:W-:-:S03]  /*15390*/  IMAD.MOV.U32 R27, RZ, RZ, 0x40 ;  /* 0x00000040ff1b7424 */ /* 0x002fc600078e00ff */
[----:B------:R-:W-:Y:S02]  /*153a0*/  STS [R4+0x400], R86 ;  /* 0x0004005604007388 */ /* 0x000fe40000000800 */
[----:B---3--:R-:W-:-:S05]  /*153b0*/  SEL R8, R27, 0xffffffc0, !P2 ;  /* 0xffffffc01b087807 */ /* 0x008fca0005000000 */
[----:B----4-:R-:W-:-:S05]  /*153c0*/  IMAD.IADD R5, R0, 0x1, R8 ;  /* 0x0000000100057824 */ /* 0x010fca00078e0208 */
[----:B------:R1:W-:Y:S01]  /*153d0*/  STS [R5+0x80], R7 ;  /* 0x0000800705007388 */ /* 0x0003e20000000800 */
[----:B------:R-:W-:-:S03]  /*153e0*/  IMAD.IADD R6, R8, 0x1, R2 ;  /* 0x0000000108067824 */ /* 0x000fc600078e0202 */
[----:B------:R-:W-:Y:S04]  /*153f0*/  STS [R5+0x480], R90 ;  /* 0x0004805a05007388 */ /* 0x000fe80000000800 */
[----:B------:R-:W-:Y:S04]  /*15400*/  STS [R6], R26 ;  /* 0x0000001a06007388 */ /* 0x000fe80000000800 */
[----:B------:R-:W-:Y:S01]  /*15410*/  STS [R6+0x400], R94 ;  /* 0x0004005e06007388 */ /* 0x000fe20000000800 */
[----:B-1----:R-:W-:Y:S02]  /*15420*/  IMAD.IADD R7, R8, 0x1, R3 ;  /* 0x0000000108077824 */ /* 0x002fe400078e0203 */
[----:B------:R-:W-:-:S03]  /*15430*/  IMAD.IADD R8, R4, 0x1, R8 ;  /* 0x0000000104087824 */ /* 0x000fc600078e0208 */
[----:B------:R-:W-:Y:S04]  /*15440*/  STS [R7+0x80], R25 ;  /* 0x0000801907007388 */ /* 0x000fe80000000800 */
[----:B------:R-:W-:Y:S04]  /*15450*/  STS [R7+0x480], R98 ;  /* 0x0004806207007388 */ /* 0x000fe80000000800 */
[----:B------:R-:W-:Y:S04]  /*15460*/  STS [R8], R24 ;  /* 0x0000001808007388 */ /* 0x000fe80000000800 */
[----:B------:R-:W-:Y:S04]  /*15470*/  STS [R8+0x400], R102 ;  /* 0x0004006608007388 */ /* 0x000fe80000000800 */
        /* <DEDUP_REMOVED lines=9> */
[----:B------:R2:W-:Y:S01]  /*15510*/  STS [R5+0x4480], R13 ;  /* 0x0044800d05007388 */ /* 0x0005e20000000800 */
[----:B-1----:R-:W-:-:S03]  /*15520*/  IMAD.MOV.U32 R2, RZ, RZ, 0x4 ;  /* 0x00000004ff027424 */ /* 0x002fc600078e00ff */
[----:B------:R-:W-:Y:S04]  /*15530*/  STS [R6+0x4000], R12 ;  /* 0x0040000c06007388 */ /* 0x000fe80000000800 */
[----:B------:R-:W-:Y:S04]  /*15540*/  STS [R6+0x4400], R11 ;  /* 0x0044000b06007388 */ /* 0x000fe80000000800 */
[----:B------:R-:W-:Y:S04]  /*15550*/  STS [R7+0x4080], R9 ;  /* 0x0040800907007388 */ /* 0x000fe80000000800 */
[----:B------:R1:W-:Y:S04]  /*15560*/  STS [R7+0x4480], R15 ;  /* 0x0044800f07007388 */ /* 0x0003e80000000800 */
[----:B------:R3:W-:Y:S04]  /*15570*/  STS [R8+0x4000], R14 ;  /* 0x0040000e08007388 */ /* 0x0007e80000000800 */
[----:B------:R3:W-:Y:S01]  /*15580*/  STS [R8+0x4400], R10 ;  /* 0x0044000a08007388 */ /* 0x0007e20000000800 */
[----:B--2---:R-:W-:-:S03]  /*15590*/  IMAD.WIDE R4, R35, R2, c[0x0][0x500] ;  /* 0x0001400023047625 */ /* 0x004fc600078e0202 */
[----:B------:R-:W-:Y:S06]  /*155a0*/  BAR.SYNC.DEFER_BLOCKING 0x1, 0x100 ;  /* 0x0044000000007b1d */ /* 0x000fec0000010000 */
[----:B------:R-:W2:Y:S01]  /*155b0*/  @P0 LDG.E R0, [R4.64] ;  /* 0x0000000404000981 */ /* 0x000ea2000c1e1900 */
[----:B-1----:R-:W-:Y:S02]  /*155c0*/  IMAD.MOV.U32 R15, RZ, RZ, c[0x0][0x388] ;  /* 0x0000e200ff0f7624 */ /* 0x002fe400078e00ff */
[----:B------:R-:W-:-:S05]  /*155d0*/  @P1 IMAD.WIDE R2, R35, R2, c[0x0][0x508] ;  /* 0x0001420023021625 */ /* 0x000fca00078e0202 */
[----:B------:R1:W5:Y:S02]  /*155e0*/  @P1 LDG.E R15, [R2.64] ;  /* 0x00000004020f1981 */ /* 0x000364000c1e1900 */
[----:B-1----:R-:W-:Y:S02]  /*155f0*/  CS2R R2, SRZ ;  /* 0x0000000000027805 */ /* 0x002fe4000001ff00 */
[--C-:B--2---:R-:W-:Y:S01]  /*15600*/  @P0 SHF.R.S32.HI R3, RZ, 0x1f, R0.reuse ;  /* 0x0000001fff030819 */ /* 0x104fe20000011400 */
[----:B------:R-:W-:Y:S01]  /*15610*/  @P0 IMAD.MOV.U32 R2, RZ, RZ, R0 ;  /* 0x000000ffff020224 */ /* 0x000fe200078e0000 */
[----:B------:R-:W-:Y:S05]  /*15620*/  @P1 BRA `(.L_x_136) ;  /* 0x0000004000001947 */ /* 0x000fea0003800000 */
[----:B---3--:R-:W-:Y:S05]  /*15630*/  @!P0 BRA `(.L_x_136) ;  /* 0x0000003000008947 */ /* 0x008fea0003800000 */
[----:B------:R1:W2:Y:S04]  /*15640*/  LDG.E R0, [R4.64] ;  /* 0x0000000404007981 */ /* 0x0002a8000c1e1900 */
[----:B-1----:R-:W2:Y:S02]  /*15650*/  LDG.E R4, [R4.64+0x4] ;  /* 0x0000040404047981 */ /* 0x002ea4000c1e1900 */
[----:B--2--5:R-:W-:-:S02]  /*15660*/  IADD3 R15, -R0, R4, RZ ;  /* 0x00000004000f7210 */ /* 0x024fc40007ffe1ff */
.L_x_136:
[----:B---3--:R-:W-:Y:S01]  /*15670*/  LOP3.LUT R0, R29, 0xffffffe0, RZ, 0xc0, !PT ;  /* 0xffffffe01d007812 */ /* 0x008fe200078ec0ff */
[----:B------:R-:W1:Y:S01]  /*15680*/  S2R R19, SR_CTAID.X ;  /* 0x0000000000137919 */ /* 0x000e620000002500 */
[----:B------:R-:W-:Y:S01]  /*15690*/  SHF.R.S32.HI R4, RZ, 0x1f, R28 ;  /* 0x0000001fff047819 */ /* 0x000fe2000001141c */
[----:B------:R-:W-:Y:S01]  /*156a0*/  IMAD.MOV.U32 R8, RZ, RZ, c[0x0][0x4e8] ;  /* 0x00013a00ff087624 */ /* 0x000fe200078e00ff */
[----:B------:R-:W-:Y:S01]  /*156b0*/  LEA.HI R5, R22, R22, RZ, 0x1 ;  /* 0x0000001616057211 */ /* 0x000fe200078f08ff */
[----:B------:R-:W-:Y:S01]  /*156c0*/  IMAD.IADD R0, R32, 0x1, -R0 ;  /* 0x0000000120007824 */ /* 0x000fe200078e0a00 */
[----:B------:R-:W-:Y:S01]  /*156d0*/  LEA.HI R4, R4, R28, RZ, 0x3 ;  /* 0x0000001c04047211 */ /* 0x000fe200078f18ff */
[----:B------:R-:W-:Y:S01]  /*156e0*/  IMAD R9, R34, c[0x0][0x3e8], RZ ;  /* 0x0000fa0022097a24 */ /* 0x000fe200078e02ff */
[----:B------:R-:W-:Y:S01]  /*156f0*/  LOP3.LUT R5, R5, 0x1ffffffe, RZ, 0xc0, !PT ;  /* 0x1ffffffe05057812 */ /* 0x000fe200078ec0ff */
[----:B-----5:R-:W-:Y:S01]  /*15700*/  IMAD R15, R15, c[0x0][0x4e8], RZ ;  /* 0x00013a000f0f7a24 */ /* 0x020fe200078e02ff */
[----:B------:R-:W-:Y:S01]  /*15710*/  SHF.R.S32.HI R7, RZ, 0x1f, R0 ;  /* 0x0000001fff077819 */ /* 0x000fe20000011400 */
[----:B------:R-:W-:Y:S01]  /*15720*/  BSSY B0, `(.L_x_137) ;  /* 0x0000076000007945 */ /* 0x000fe20003800000 */
[----:B------:R-:W-:-:S02]  /*15730*/  LOP3.LUT R6, R4, 0xffffff8, RZ, 0xc0, !PT ;  /* 0x0ffffff804067812 */ /* 0x000fc400078ec0ff */
[----:B------:R-:W-:Y:S01]  /*15740*/  LEA.HI R4, R7, R0, RZ, 0x2 ;  /* 0x0000000007047211 */ /* 0x000fe200078f10ff */
[----:B------:R-:W-:Y:S01]  /*15750*/  IMAD.IADD R7, R22, 0x1, -R5 ;  /* 0x0000000116077824 */ /* 0x000fe200078e0a05 */
[----:B------:R-:W-:Y:S01]  /*15760*/  IADD3 R6, R28, -R6, RZ ;  /* 0x800000061c067210 */ /* 0x000fe20007ffe0ff */
[----:B------:R-:W-:Y:S01]  /*15770*/  IMAD.MOV.U32 R5, RZ, RZ, R3 ;  /* 0x000000ffff057224 */ /* 0x000fe200078e0003 */
[----:B------:R-:W-:Y:S02]  /*15780*/  SHF.R.S32.HI R4, RZ, 0x2, R4 ;  /* 0x00000002ff047819 */ /* 0x000fe40000011404 */
[----:B------:R-:W-:Y:S01]  /*15790*/  LOP3.LUT P2, RZ, R0, 0x3, RZ, 0xc0, !PT ;  /* 0x0000000300ff7812 */ /* 0x000fe2000784c0ff */
[----:B------:R-:W-:Y:S01]  /*157a0*/  IMAD R0, R3, c[0x0][0x3a0], RZ ;  /* 0x0000e80003007a24 */ /* 0x000fe200078e02ff */
[----:B------:R-:W-:Y:S01]  /*157b0*/  ISETP.NE.AND P1, PT, R8, 0x1, PT ;  /* 0x000000010800780c */ /* 0x000fe20003f25270 */
[----:B------:R-:W-:Y:S01]  /*157c0*/  IMAD R17, R6, 0x10, R4 ;  /* 0x0000001006117824 */ /* 0x000fe200078e0204 */
[----:B------:R-:W-:Y:S01]  /*157d0*/  MOV R4, R2 ;  /* 0x0000000200047202 */ /* 0x000fe20000000f00 */
[----:B------:R-:W-:Y:S01]  /*157e0*/  IMAD R6, R2, c[0x0][0x3a4], R0 ;  /* 0x0000e90002067a24 */ /* 0x000fe200078e0200 */
[----:B------:R-:W-:Y:S01]  /*157f0*/  LEA.HI R16, R33, R32, RZ, 0x3 ;  /* 0x0000002021107211 */ /* 0x000fe200078f18ff */
[----:B------:R-:W-:Y:S01]  /*15800*/  IMAD R8, R34, c[0x0][0x490], RZ ;  /* 0x0001240022087a24 */ /* 0x000fe200078e02ff */
[----:B------:R-:W-:Y:S01]  /*15810*/  SEL R14, R35, RZ, !P0 ;  /* 0x000000ff230e7207 */ /* 0x000fe20004000000 */
[----:B------:R-:W-:Y:S01]  /*15820*/  IMAD R0, R7, 0x8, R17 ;  /* 0x0000000807007824 */ /* 0x000fe200078e0211 */
[----:B------:R-:W-:Y:S01]  /*15830*/  LOP3.LUT R12, R16, 0xfffffff8, RZ, 0xc0, !PT ;  /* 0xfffffff8100c7812 */ /* 0x000fe200078ec0ff */
[----:B------:R-:W-:Y:S01]  /*15840*/  IMAD.WIDE.U32 R10, R44, c[0x0][0x490], R4 ;  /* 0x000124002c0a7a25 */ /* 0x000fe200078e0004 */
[----:B------:R-:W-:-:S02]  /*15850*/  SHF.R.S32.HI R16, RZ, 0x3, R16 ;  /* 0x00000003ff107819 */ /* 0x000fc40000011410 */
[----:B------:R-:W-:Y:S01]  /*15860*/  LEA.HI R18, R33, R32, RZ, 0x6 ;  /* 0x0000002021127211 */ /* 0x000fe200078f30ff */
[----:B------:R-:W-:Y:S02]  /*15870*/  IMAD R4, R44, c[0x0][0x494], R8 ;  /* 0x000125002c047a24 */ /* 0x000fe400078e0208 */
[----:B-1----:R-:W-:Y:S02]  /*15880*/  IMAD R8, R19, 0x80, R0 ;  /* 0x0000008013087824 */ /* 0x002fe400078e0200 */
[----:B------:R-:W-:Y:S01]  /*15890*/  IMAD.WIDE.U32 R2, R2, c[0x0][0x3a0], RZ ;  /* 0x0000e80002027a25 */ /* 0x000fe200078e00ff */
[----:B------:R-:W-:-:S03]  /*158a0*/  IADD3 R5, R11, R4, RZ ;  /* 0x000000040b057210 */ /* 0x000fc60007ffe0ff */
[----:B------:R-:W-:Y:S01]  /*158b0*/  IMAD R7, R44, c[0x0][0x3ec], R9 ;  /* 0x0000fb002c077a24 */ /* 0x000fe200078e0209 */
[----:B------:R-:W-:Y:S01]  /*158c0*/  IADD3 R3, R3, R6, RZ ;  /* 0x0000000603037210 */ /* 0x000fe20007ffe0ff */
[----:B------:R-:W-:Y:S01]  /*158d0*/  @P1 IMAD.HI.U32 R9, R8, c[0x0][0x4ec], RZ ;  /* 0x00013b0008091a27 */ /* 0x000fe200078e00ff */
[----:B------:R-:W-:-:S03]  /*158e0*/  SHF.R.S32.HI R6, RZ, 0x1f, R35 ;  /* 0x0000001fff067819 */ /* 0x000fc60000011423 */
[----:B------:R-:W-:Y:S01]  /*158f0*/  IMAD.MOV.U32 R0, RZ, RZ, R8 ;  /* 0x000000ffff007224 */ /* 0x000fe200078e0008 */
[----:B------:R-:W-:Y:S01]  /*15900*/  @P1 SHF.R.U32.HI R0, RZ, c[0x0][0x4f0], R9 ;  /* 0x00013c00ff001a19 */ /* 0x000fe20000011609 */
[----:B------:R-:W-:Y:S01]  /*15910*/  IMAD.WIDE.U32 R2, R44, c[0x0][0x3e8], R2 ;  /* 0x0000fa002c027a25 */ /* 0x000fe200078e0002 */
[----:B------:R-:W-:-:S03]  /*15920*/  SEL R11, R6, RZ, !P0 ;  /* 0x000000ff060b7207 */ /* 0x000fc60004000000 */
[----:B------:R-:W-:Y:S01]  /*15930*/  IMAD.MOV.U32 R4, RZ, RZ, R10 ;  /* 0x000000ffff047224 */ /* 0x000fe200078e000a */
[----:B------:R-:W-:Y:S01]  /*15940*/  IADD3 R7, R3, R7, RZ ;  /* 0x0000000703077210 */ /* 0x000fe20007ffe0ff */
[----:B------:R-:W-:Y:S01]  /*15950*/  IMAD.MOV R10, RZ, RZ, -R0 ;  /* 0x000000ffff0a7224 */ /* 0x000fe200078e0a00 */
[----:B------:R-:W-:Y:S01]  /*15960*/  MOV R6, R2 ;  /* 0x0000000200067202 */ /* 0x000fe20000000f00 */
[----:B------:R-:W-:-:S04]  /*15970*/  IMAD.WIDE.U32 R2, R14, c[0x0][0x498], R4 ;  /* 0x000126000e027a25 */ /* 0x000fc800078e0004 */
[----:B------:R-:W-:Y:S01]  /*15980*/  IMAD.IADD R12, R32, 0x1, -R12 ;  /* 0x00000001200c7824 */ /* 0x000fe200078e0a0c */
[----:B------:R-:W-:Y:S01]  /*15990*/  IADD3 R2, P0, R0, R2, RZ ;  /* 0x0000000200027210 */ /* 0x000fe20007f1e0ff */
[----:B------:R-:W-:Y:S02]  /*159a0*/  IMAD R9, R11, c[0x0][0x498], RZ ;  /* 0x000126000b097a24 */ /* 0x000fe400078e02ff */
[----:B------:R-:W-:Y:S01]  /*159b0*/  IMAD R5, R10, c[0x0][0x4e8], R8 ;  /* 0x00013a000a057a24 */ /* 0x000fe200078e0208 */
[----:B------:R-:W-:Y:S01]  /*159c0*/  SHF.R.S32.HI R8, RZ, 0x1f, R0 ;  /* 0x0000001fff087819 */ /* 0x000fe20000011400 */
[----:B------:R-:W-:Y:S02]  /*159d0*/  IMAD R13, R12, 0x20, R16 ;  /* 0x000000200c0d7824 */ /* 0x000fe400078e0210 */
[----:B------:R-:W-:Y:S01]  /*159e0*/  IMAD R9, R14, c[0x0][0x49c], R9 ;  /* 0x000127000e097a24 */ /* 0x000fe200078e0209 */
[----:B------:R-:W-:Y:S01]  /*159f0*/  SHF.R.S32.HI R10, RZ, 0x1f, R5 ;  /* 0x0000001fff0a7819 */ /* 0x000fe20000011405 */
[----:B------:R-:W-:-:S02]  /*15a00*/  IMAD R13, R19, 0x80, R13 ;  /* 0x00000080130d7824 */ /* 0x000fc400078e020d */
[----:B------:R-:W-:Y:S01]  /*15a10*/  IMAD.SHL.U32 R12, R12, 0x8, RZ ;  /* 0x000000080c0c7824 */ /* 0x000fe200078e00ff */
[----:B------:R-:W-:Y:S01]  /*15a20*/  IADD3.X R3, R8, R3, R9, P0, !PT ;  /* 0x0000000308037210 */ /* 0x000fe200007fe409 */
[----:B------:R-:W-:Y:S01]  /*15a30*/  IMAD R9, R10, c[0x0][0x488], RZ ;  /* 0x000122000a097a24 */ /* 0x000fe200078e02ff */
[----:B------:R-:W-:Y:S01]  /*15a40*/  SHF.L.U32 R8, R16, 0x6, RZ ;  /* 0x0000000610087819 */ /* 0x000fe200000006ff */
[----:B------:R-:W-:-:S04]  /*15a50*/  @P1 IMAD.HI.U32 R4, R13, c[0x0][0x4ec], RZ ;  /* 0x00013b000d041a27 */ /* 0x000fc800078e00ff */
[----:B------:R-:W-:-:S04]  /*15a60*/  IMAD.WIDE.U32 R2, R5, c[0x0][0x488], R2 ;  /* 0x0001220005027a25 */ /* 0x000fc800078e0002 */
[----:B------:R-:W-:Y:S02]  /*15a70*/  IMAD R9, R5, c[0x0][0x48c], R9 ;  /* 0x0001230005097a24 */ /* 0x000fe400078e0209 */
[----:B------:R-:W-:Y:S01]  /*15a80*/  IMAD.MOV.U32 R0, RZ, RZ, R13 ;  /* 0x000000ffff007224 */ /* 0x000fe200078e000d */
[----:B------:R-:W-:Y:S01]  /*15a90*/  @P1 SHF.R.U32.HI R0, RZ, c[0x0][0x4f0], R4 ;  /* 0x00013c00ff001a19 */ /* 0x000fe20000011604 */
[----:B------:R-:W-:Y:S01]  /*15aa0*/  IMAD.IADD R9, R3, 0x1, R9 ;  /* 0x0000000103097824 */ /* 0x000fe200078e0209 */
[----:B------:R-:W-:Y:S01]  /*15ab0*/  LOP3.LUT R4, R8, 0x1c0, RZ, 0xc0, !PT ;  /* 0x000001c008047812 */ /* 0x000fe200078ec0ff */
[----:B------:R-:W-:Y:S01]  /*15ac0*/  IMAD R5, R11, c[0x0][0x3f0], RZ ;  /* 0x0000fc000b057a24 */ /* 0x000fe200078e02ff */
[----:B------:R-:W-:Y:S02]  /*15ad0*/  LEA R8, P0, R2, c[0x0][0x450], 0x2 ;  /* 0x0001140002087a11 */ /* 0x000fe400078010ff */
[----:B------:R-:W-:Y:S01]  /*15ae0*/  LOP3.LUT R11, R4, 0x38, R12, 0xf8, !PT ;  /* 0x00000038040b7812 */ /* 0x000fe200078ef80c */
[C---:B------:R-:W-:Y:S01]  /*15af0*/  IMAD R3, R14.reuse, c[0x0][0x3f4], R5 ;  /* 0x0000fd000e037a24 */ /* 0x040fe200078e0205 */
[----:B------:R-:W-:Y:S01]  /*15b00*/  SHF.R.U32.HI R10, RZ, 0x3, R4 ;  /* 0x00000003ff0a7819 */ /* 0x000fe20000011604 */
[----:B------:R-:W-:Y:S01]  /*15b10*/  IMAD.WIDE.U32 R4, R14, c[0x0][0x3f0], R6 ;  /* 0x0000fc000e047a25 */ /* 0x000fe200078e0006 */
[----:B------:R-:W-:-:S02]  /*15b20*/  LEA.HI.X R2, R2, c[0x0][0x454], R9, 0x2, P0 ;  /* 0x0001150002027a11 */ /* 0x000fc400000f1409 */
[----:B------:R-:W-:Y:S01]  /*15b30*/  LOP3.LUT R14, R11, R10, RZ, 0x3c, !PT ;  /* 0x0000000a0b0e7212 */ /* 0x000fe200078e3cff */
[----:B------:R-:W-:Y:S01]  /*15b40*/  IMAD.IADD R3, R5, 0x1, R3 ;  /* 0x0000000105037824 */ /* 0x000fe200078e0203 */
[----:B------:R-:W-:Y:S01]  /*15b50*/  SHFL.IDX PT, R10, R8, RZ, 0x1c1f ;  /* 0x001c1fff080a7589 */ /* 0x000fe200000e0000 */
[----:B------:R-:W-:Y:S02]  /*15b60*/  IADD3 R6, -R0, RZ, RZ ;  /* 0x000000ff00067210 */ /* 0x000fe40007ffe1ff */
[----:B------:R-:W-:Y:S01]  /*15b70*/  SHF.R.S32.HI R7, RZ, 0x1f, R0 ;  /* 0x0000001fff077819 */ /* 0x000fe20000011400 */
[----:B------:R-:W1:Y:S01]  /*15b80*/  SHFL.IDX PT, R11, R2, RZ, 0x1c1f ;  /* 0x001c1fff020b7589 */ /* 0x000e6200000e0000 */
[----:B------:R-:W-:Y:S01]  /*15b90*/  LEA R5, R19, R17, 0x7 ;  /* 0x0000001113057211 */ /* 0x000fe200078e38ff */
[----:B------:R-:W-:Y:S02]  /*15ba0*/  IMAD R6, R6, c[0x0][0x4e8], R13 ;  /* 0x00013a0006067a24 */ /* 0x000fe400078e020d */
[----:B------:R-:W-:Y:S01]  /*15bb0*/  SHFL.IDX PT, R8, R8, 0x1, 0x1c1f ;  /* 0x003c1f0008087f89 */ /* 0x000fe200000e0000 */
[----:B------:R-:W-:Y:S01]  /*15bc0*/  IMAD R7, R7, c[0x0][0x3e0], RZ ;  /* 0x0000f80007077a24 */ /* 0x000fe200078e02ff */
[----:B------:R-:W-:-:S02]  /*15bd0*/  ISETP.GE.OR P1, PT, R5, R15, P2 ;  /* 0x0000000f0500720c */ /* 0x000fc40001726670 */
[----:B------:R2:W3:Y:S01]  /*15be0*/  SHFL.IDX PT, R9, R2, 0x1, 0x1c1f ;  /* 0x003c1f0002097f89 */ /* 0x0004e200000e0000 */
[----:B------:R-:W-:-:S10]  /*15bf0*/  IMAD R7, R0, c[0x0][0x3e4], R7 ;  /* 0x0000f90000077a24 */ /* 0x000fd400078e0207 */
[----:B-1----:R1:W-:Y:S01]  /*15c00*/  @!P1 ST.E [R10.64], R30 ;  /* 0x0000001e0a009985 */ /* 0x0023e2000c101904 */
[----:B--2---:R-:W-:Y:S01]  /*15c10*/  IMAD.MOV.U32 R2, RZ, RZ, R4 ;  /* 0x000000ffff027224 */ /* 0x004fe200078e0004 */
[----:B------:R-:W-:-:S03]  /*15c20*/  IADD3 R4, R5, 0x8, RZ ;  /* 0x0000000805047810 */ /* 0x000fc60007ffe0ff */
[----:B------:R-:W-:Y:S01]  /*15c30*/  IMAD.WIDE.U32 R2, R0, c[0x0][0x3e0], R2 ;  /* 0x0000f80000027a25 */ /* 0x000fe200078e0002 */
[----:B------:R-:W-:Y:S02]  /*15c40*/  SHF.R.S32.HI R0, RZ, 0x1f, R6 ;  /* 0x0000001fff007819 */ /* 0x000fe40000011406 */
[----:B------:R-:W-:Y:S01]  /*15c50*/  ISETP.GE.OR P0, PT, R4, R15, P2 ;  /* 0x0000000f0400720c */ /* 0x000fe20001706670 */
[----:B------:R-:W-:Y:S01]  /*15c60*/  IMAD.IADD R3, R3, 0x1, R7 ;  /* 0x0000000103037824 */ /* 0x000fe200078e0207 */
[----:B------:R-:W-:Y:S01]  /*15c70*/  SHF.L.U32 R4, R18, 0x3, RZ ;  /* 0x0000000312047819 */ /* 0x000fe200000006ff */
[----:B------:R-:W-:Y:S01]  /*15c80*/  IMAD R0, R0, c[0x0][0x3d8], RZ ;  /* 0x0000f60000007a24 */ /* 0x000fe200078e02ff */
[----:B------:R-:W-:Y:S01]  /*15c90*/  LEA R7, R19, R16, 0x7 ;  /* 0x0000001013077211 */ /* 0x000fe200078e38ff */
[----:B------:R-:W-:Y:S01]  /*15ca0*/  IMAD.WIDE.U32 R2, R6, c[0x0][0x3d8], R2 ;  /* 0x0000f60006027a25 */ /* 0x000fe200078e0002 */
[----:B------:R-:W-:-:S03]  /*15cb0*/  LOP3.LUT R5, R14, 0x7ffffe00, R4, 0xf8, !PT ;  /* 0x7ffffe000e057812 */ /* 0x000fc600078ef804 */
[----:B------:R-:W-:Y:S01]  /*15cc0*/  IMAD R4, R6, c[0x0][0x3dc], R0 ;  /* 0x0000f70006047a24 */ /* 0x000fe200078e0200 */
[----:B------:R-:W-:Y:S02]  /*15cd0*/  SHF.L.U32 R0, R5, 0x1, RZ ;  /* 0x0000000105007819 */ /* 0x000fe400000006ff */
[----:B------:R-:W-:Y:S01]  /*15ce0*/  IADD3 R6, R12, 0x40, RZ ;  /* 0x000000400c067810 */ /* 0x000fe20007ffe0ff */
[----:B---3--:R1:W-:Y:S01]  /*15cf0*/  @!P0 ST.E [R8.64], R31 ;  /* 0x0000001f08008985 */ /* 0x0083e2000c101904 */
[----:B------:R-:W-:Y:S01]  /*15d00*/  IMAD.IADD R3, R3, 0x1, R4 ;  /* 0x0000000103037824 */ /* 0x000fe200078e0204 */
[C---:B------:R-:W-:Y:S02]  /*15d10*/  LEA R14, P0, R2.reuse, c[0x0][0x380], 0x1 ;  /* 0x0000e000020e7a11 */ /* 0x040fe400078008ff */
[----:B------:R1:W2:Y:S02]  /*15d20*/  LDS.128 R24, [R0+0x1080] ;  /* 0x0010800000187984 */ /* 0x0002a40000000c00 */
[----:B------:R-:W-:-:S02]  /*15d30*/  LEA.HI.X R13, R2, c[0x0][0x384], R3, 0x1, P0 ;  /* 0x0000e100020d7a11 */ /* 0x000fc400000f0c03 */
[----:B------:R1:W3:Y:S01]  /*15d40*/  LDS.128 R32, [R0+0x2080] ;  /* 0x0020800000207984 */ /* 0x0002e20000000c00 */
[----:B------:R-:W-:-:S03]  /*15d50*/  ISETP.GE.AND P0, PT, R7, R15, PT ;  /* 0x0000000f0700720c */ /* 0x000fc60003f06270 */
[----:B------:R1:W4:Y:S04]  /*15d60*/  LDS.128 R36, [R0+0x3080] ;  /* 0x0030800000247984 */ /* 0x0003280000000c00 */
[----:B------:R1:W1:Y:S04]  /*15d70*/  LDS.128 R20, [R0+0x5080] ;  /* 0x0050800000147984 */ /* 0x0002680000000c00 */
[----:B------:R1:W1:Y:S04]  /*15d80*/  LDS.128 R28, [R0+0x6080] ;  /* 0x00608000001c7984 */ /* 0x0002680000000c00 */
[----:B------:R1:W1:Y:S04]  /*15d90*/  LDS.128 R40, [R0+0x7080] ;  /* 0x0070800000287984 */ /* 0x0002680000000c00 */
[----:B------:R1:W1:Y:S04]  /*15da0*/  SHFL.IDX PT, R2, R14, RZ, 0x181f ;  /* 0x00181fff0e027589 */ /* 0x00026800000e0000 */
[----:B------:R1:W1:Y:S01]  /*15db0*/  SHFL.IDX PT, R3, R13, RZ, 0x181f ;  /* 0x00181fff0d037589 */ /* 0x00026200000e0000 */
[----:B------:R-:W-:Y:S05]  /*15dc0*/  @P0 BRA `(.L_x_138) ;  /* 0x000000b000000947 */ /* 0x000fea0003800000 */
[----:B------:R-:W5:Y:S01]  /*15dd0*/  LDS.128 R16, [R0+0x80] ;  /* 0x0000800000107984 */ /* 0x000f620000000c00 */
[----:B------:R-:W-:-:S02]  /*15de0*/  ISETP.GE.AND P0, PT, R6, c[0x0][0x3c8], PT ;  /* 0x0000f20006007a0c */ /* 0x000fc40003f06270 */
[----:B------:R-:W-:Y:S01]  /*15df0*/  ISETP.GE.AND P1, PT, R12, c[0x0][0x3c8], PT ;  /* 0x0000f2000c007a0c */ /* 0x000fe20003f26270 */
[----:B-1----:R1:W4:-:S12]  /*15e00*/  LDS.128 R8, [R0+0x4080] ;  /* 0x0040800000087984 */ /* 0x0023180000000c00 */
[----:B------:R-:W-:Y:S01]  /*15e10*/  @!P1 IMAD.WIDE R4, R12, 0x2, R2 ;  /* 0x000000020c049825 */ /* 0x000fe200078e0202 */
[----:B-1----:R-:W-:-:S04]  /*15e20*/  @!P0 SHF.R.S32.HI R0, RZ, 0x1f, R6 ;  /* 0x0000001fff008819 */ /* 0x002fc80000011406 */
[----:B------:R-:W-:-:S04]  /*15e30*/  @!P0 LEA.HI R0, R0, R6, RZ, 0x3 ;  /* 0x0000000600008211 */ /* 0x000fc800078f18ff */
[----:B------:R-:W-:-:S05]  /*15e40*/  @!P0 LOP3.LUT R0, R0, 0xfffffff8, RZ, 0xc0, !PT ;  /* 0xfffffff800008812 */ /* 0x000fca00078ec0ff */
[----:B------:R-:W-:Y:S01]  /*15e50*/  @!P0 IMAD.WIDE R2, R0, 0x2, R2 ;  /* 0x0000000200028825 */ /* 0x000fe200078e0202 */
[----:B-----5:R1:W-:Y:S04]  /*15e60*/  @!P1 ST.E.128 [R4.64], R16 ;  /* 0x0000001004009985 */ /* 0x0203e8000c101d04 */
[----:B----4-:R1:W-:Y:S02]  /*15e70*/  @!P0 ST.E.128 [R2.64], R8 ;  /* 0x0000000802008985 */ /* 0x0103e4000c101d04 */
.L_x_138:
[----:B------:R-:W-:Y:S05]  /*15e80*/  BSYNC B0 ;  /* 0x0000000000007941 */ /* 0x000fea0003800000 */
.L_x_137:
[----:B-1----:R-:W-:Y:S01]  /*15e90*/  IADD3 R0, R7, 0x20, RZ ;  /* 0x0000002007007810 */ /* 0x002fe20007ffe0ff */
[----:B------:R1:W4:Y:S01]  /*15ea0*/  SHFL.IDX PT, R3, R13, 0x1, 0x181f ;  /* 0x00381f000d037f89 */ /* 0x00032200000e0000 */
        /* <DEDUP_REMOVED lines=13> */
.L_x_140:
[----:B------:R-:W-:Y:S05]  /*15f80*/  BSYNC B0 ;  /* 0x0000000000007941 */ /* 0x000fea0003800000 */
.L_x_139:
        /* <DEDUP_REMOVED lines=15> */
.L_x_142:
[----:B------:R-:W-:Y:S05]  /*16080*/  BSYNC B0 ;  /* 0x0000000000007941 */ /* 0x000fea0003800000 */
.L_x_141:
        /* <DEDUP_REMOVED lines=16> */
.L_x_135:
[----:B------:R-:W2:Y:S01]  /*16190*/  LDL R8, [R1+0x40] ;  /* 0x0000400001087983 */ /* 0x000ea20000100800 */
[----:B------:R-:W-:Y:S01]  /*161a0*/  ISETP.NE.U32.AND P1, PT, RZ, c[0x0][0x508], PT ;  /* 0x00014200ff007a0c */ /* 0x000fe20003f25070 */
[----:B------:R-:W-:Y:S01]  /*161b0*/  IMAD.MOV.U32 R2, RZ, RZ, 0x4 ;  /* 0x00000004ff027424 */ /* 0x000fe200078e00ff */
[----:B------:R-:W-:Y:S02]  /*161c0*/  ISETP.NE.U32.AND P0, PT, RZ, c[0x0][0x500], PT ;  /* 0x00014000ff007a0c */ /* 0x000fe40003f05070 */
[----:B------:R-:W-:Y:S02]  /*161d0*/  ISETP.NE.AND.EX P1, PT, RZ, c[0x0][0x50c], PT, P1 ;  /* 0x00014300ff007a0c */ /* 0x000fe40003f25310 */
[----:B------:R-:W-:Y:S01]  /*161e0*/  ISETP.NE.AND.EX P0, PT, RZ, c[0x0][0x504], PT, P0 ;  /* 0x00014100ff007a0c */ /* 0x000fe20003f05300 */
[----:B------:R-:W-:Y:S02]  /*161f0*/  IMAD.MOV.U32 R13, RZ, RZ, c[0x0][0x388] ;  /* 0x0000e200ff0d7624 */ /* 0x000fe400078e00ff */
[----:B--2---:R-:W-:-:S08]  /*16200*/  IMAD.WIDE R6, R8, R2, c[0x0][0x500] ;  /* 0x0001400008067625 */ /* 0x004fd000078e0202 */
        /* <DEDUP_REMOVED lines=8> */
[----:B------:R1:W2:Y:S04]  /*16290*/  LDG.E R0, [R6.64] ;  /* 0x0000000406007981 */ /* 0x0002a8000c1e1900 */
[----:B-1----:R-:W2:Y:S02]  /*162a0*/  LDG.E R6, [R6.64+0x4] ;  /* 0x0000040406067981 */ /* 0x002ea4000c1e1900 */
[----:B--2--5:R-:W-:-:S02]  /*162b0*/  IADD3 R13, -R0, R6, RZ ;  /* 0x00000006000d7210 */ /* 0x024fc40007ffe1ff */
.L_x_143:
        /* <DEDUP_REMOVED lines=12> */
[----:B------:R-:W-:Y:S01]  /*16380*/  MOV R0, c[0x0][0x4e8] ;  /* 0x00013a0000007a02 */ /* 0x000fe20000000f00 */
[----:B------:R-:W-:Y:S01]  /*16390*/  IMAD R6, R34, c[0x0][0x490], RZ ;  /* 0x0001240022067a24 */ /* 0x000fe200078e02ff */
[----:B------:R-:W-:Y:S01]  /*163a0*/  MOV R2, R4 ;  /* 0x0000000400027202 */ /* 0x000fe20000000f00 */
[----:B------:R-:W-:Y:S01]  /*163b0*/  IMAD.MOV.U32 R3, RZ, RZ, R5 ;  /* 0x000000ffff037224 */ /* 0x000fe200078e0005 */
[----:B------:R-:W-:Y:S01]  /*163c0*/  ISETP.NE.AND P0, PT, R0, 0x1, PT ;  /* 0x000000010000780c */ /* 0x000fe20003f05270 */
[C---:B------:R-:W-:Y:S01]  /*163d0*/  IMAD R6, R44.reuse, c[0x0][0x494], R6 ;  /* 0x000125002c067a24 */ /* 0x040fe200078e0206 */
[----:B------:R-:W-:Y:S01]  /*163e0*/  MOV R0, R8 ;  /* 0x0000000800007202 */ /* 0x000fe20000000f00 */
[----:B------:R-:W-:-:S05]  /*163f0*/  IMAD.WIDE.U32 R2, R44, c[0x0][0x490], R2 ;  /* 0x000124002c027a25 */ /* 0x000fca00078e0002 */
[----:B------:R-:W-:-:S05]  /*16400*/  IADD3 R3, R6, R3, RZ ;  /* 0x0000000306037210 */ /* 0x000fca0007ffe0ff */
[----:B------:R-:W-:-:S04]  /*16410*/  @P0 IMAD.HI.U32 R7, R8, c[0x0][0x4ec], RZ ;  /* 0x00013b0008070a27 */ /* 0x000fc800078e00ff */
[----:B------:R-:W-:Y:S01]  /*16420*/  IMAD.WIDE.U32 R2, R9, c[0x0][0x498], R2 ;  /* 0x0001260009027a25 */ /* 0x000fe200078e0002 */
[----:B------:R-:W-:-:S03]  /*16430*/  @P0 SHF.R.U32.HI R0, RZ, c[0x0][0x4f0], R7 ;  /* 0x00013c00ff000a19 */ /* 0x000fc60000011607 */
[----:B------:R-:W-:Y:S01]  /*16440*/  IMAD R7, R10, c[0x0][0x498], RZ ;  /* 0x000126000a077a24 */ /* 0x000fe200078e02ff */
[----:B------:R-:W-:Y:S01]  /*16450*/  IADD3 R2, P0, R0, R2, RZ ;  /* 0x0000000200027210 */ /* 0x000fe20007f1e0ff */
[----:B------:R-:W-:Y:S02]  /*16460*/  IMAD.MOV R6, RZ, RZ, -R0 ;  /* 0x000000ffff067224 */ /* 0x000fe400078e0a00 */
[----:B------:R-:W-:Y:S02]  /*16470*/  IMAD R7, R9, c[0x0][0x49c], R7 ;  /* 0x0001270009077a24 */ /* 0x000fe400078e0207 */
[----:B------:R-:W-:Y:S01]  /*16480*/  IMAD R6, R6, c[0x0][0x4e8], R8 ;  /* 0x00013a0006067a24 */ /* 0x000fe200078e0208 */
[----:B------:R-:W-:-:S04]  /*16490*/  SHF.R.S32.HI R8, RZ, 0x1f, R0 ;  /* 0x0000001fff087819 */ /* 0x000fc80000011400 */
[----:B------:R-:W-:Y:S02]  /*164a0*/  SHF.R.S32.HI R0, RZ, 0x1f, R6 ;  /* 0x0000001fff007819 */ /* 0x000fe40000011406 */
[----:B------:R-:W-:-:S03]  /*164b0*/  IADD3.X R3, R8, R3, R7, P0, !PT ;  /* 0x0000000308037210 */ /* 0x000fc600007fe407 */
[----:B------:R-:W-:Y:S02]  /*164c0*/  IMAD R0, R0, c[0x0][0x488], RZ ;  /* 0x0001220000007a24 */ /* 0x000fe400078e02ff */
[----:B------:R-:W-:-:S04]  /*164d0*/  IMAD.WIDE.U32 R2, R6, c[0x0][0x488], R2 ;  /* 0x0001220006027a25 */ /* 0x000fc800078e0002 */
[----:B------:R-:W-:Y:S01]  /*164e0*/  IMAD R0, R6, c[0x0][0x48c], R0 ;  /* 0x0001230006007a24 */ /* 0x000fe200078e0200 */
[----:B------:R-:W-:-:S04]  /*164f0*/  LEA R6, P0, R2, c[0x0][0x450], 0x2 ;  /* 0x0001140002067a11 */ /* 0x000fc800078010ff */
[----:B------:R-:W-:-:S04]  /*16500*/  IADD3 R0, R3, R0, RZ ;  /* 0x0000000003007210 */ /* 0x000fc80007ffe0ff */
[----:B------:R-:W-:Y:S02]  /*16510*/  LEA.HI.X R7, R2, c[0x0][0x454], R0, 0x2, P0 ;  /* 0x0001150002077a11 */ /* 0x000fe400000f1400 */
[----:B------:R-:W-:-:S05]  /*16520*/  MOV R0, 0xff800000 ;  /* 0xff80000000007802 */ /* 0x000fca0000000f00 */
[----:B------:R1:W-:Y:S02]  /*16530*/  STG.E [R6.64], R0 ;  /* 0x0000000006007986 */ /* 0x0003e4000c101904 */
.L_x_145:
[----:B------:R-:W-:Y:S05]  /*16540*/  BSYNC B0 ;  /* 0x0000000000007941 */ /* 0x000fea0003800000 */
.L_x_144:
[----:B------:R-:W2:Y:S01]  /*16550*/  S2R R14, SR_CTAID.X ;  /* 0x00000000000e7919 */ /* 0x000ea20000002500 */
[----:B-1----:R-:W-:Y:S01]  /*16560*/  IMAD R0, R5, c[0x0][0x3a0], RZ ;  /* 0x0000e80005007a24 */ /* 0x002fe200078e02ff */
[----:B------:R-:W-:Y:S01]  /*16570*/  SHF.R.S32.HI R5, RZ, 0x1f, R12 ;  /* 0x0000001fff057819 */ /* 0x000fe2000001140c */
[C---:B------:R-:W-:Y:S01]  /*16580*/  IMAD.WIDE.U32 R2, R4.reuse, c[0x0][0x3a0], RZ ;  /* 0x0000e80004027a25 */ /* 0x040fe200078e00ff */
[----:B------:R-:W-:Y:S01]  /*16590*/  MOV R6, c[0x0][0x4e8] ;  /* 0x00013a0000067a02 */ /* 0x000fe20000000f00 */
[----:B------:R-:W-:Y:S01]  /*165a0*/  BSSY B0, `(.L_x_146) ;  /* 0x0000034000007945 */ /* 0x000fe20003800000 */
[-C--:B------:R-:W-:Y:S01]  /*165b0*/  LEA.HI R5, R5, R12.reuse, RZ, 0x3 ;  /* 0x0000000c05057211 */ /* 0x080fe200078f18ff */
[----:B------:R-:W-:Y:S01]  /*165c0*/  IMAD R0, R4, c[0x0][0x3a4], R0 ;  /* 0x0000e90004007a24 */ /* 0x000fe200078e0200 */
[----:B------:R-:W-:Y:S01]  /*165d0*/  ISETP.NE.AND P0, PT, R6, 0x1, PT ;  /* 0x000000010600780c */ /* 0x000fe20003f05270 */
[----:B------:R-:W-:Y:S01]  /*165e0*/  IMAD R6, R10, c[0x0][0x3f0], RZ ;  /* 0x0000fc000a067a24 */ /* 0x000fe200078e02ff */
[----:B------:R-:W-:Y:S01]  /*165f0*/  LOP3.LUT R4, R5, 0xfffffff8, RZ, 0xc0, !PT ;  /* 0xfffffff805047812 */ /* 0x000fe200078ec0ff */
[----:B-----5:R-:W-:Y:S01]  /*16600*/  IMAD R10, R13, c[0x0][0x4e8], RZ ;  /* 0x00013a000d0a7a24 */ /* 0x020fe200078e02ff */
[----:B------:R-:W-:Y:S01]  /*16610*/  SHF.R.S32.HI R8, RZ, 0x3, R5 ;  /* 0x00000003ff087819 */ /* 0x000fe20000011405 */
[----:B------:R-:W-:Y:S01]  /*16620*/  IMAD R7, R9, c[0x0][0x3f4], R6 ;  /* 0x0000fd0009077a24 */ /* 0x000fe200078e0206 */
[----:B------:R-:W-:-:S02]  /*16630*/  IADD3 R12, -R4, R12, RZ ;  /* 0x0000000c040c7210 */ /* 0x000fc40007ffe1ff */
[----:B------:R-:W-:Y:S01]  /*16640*/  IADD3 R3, R3, R0, RZ ;  /* 0x0000000003037210 */ /* 0x000fe20007ffe0ff */
[----:B------:R-:W-:Y:S02]  /*16650*/  IMAD R0, R34, c[0x0][0x3e8], RZ ;  /* 0x0000fa0022007a24 */ /* 0x000fe400078e02ff */
[----:B------:R-:W-:Y:S02]  /*16660*/  IMAD R4, R12, 0x20, R8 ;  /* 0x000000200c047824 */ /* 0x000fe400078e0208 */
[C---:B------:R-:W-:Y:S02]  /*16670*/  IMAD R0, R44.reuse, c[0x0][0x3ec], R0 ;  /* 0x0000fb002c007a24 */ /* 0x040fe400078e0200 */
[----:B------:R-:W-:Y:S01]  /*16680*/  IMAD.WIDE.U32 R2, R44, c[0x0][0x3e8], R2 ;  /* 0x0000fa002c027a25 */ /* 0x000fe200078e0002 */
[C---:B--2---:R-:W-:Y:S02]  /*16690*/  LEA R4, R14.reuse, R4, 0x7 ;  /* 0x000000040e047211 */ /* 0x044fe400078e38ff */
[----:B------:R-:W-:-:S02]  /*166a0*/  LEA R8, R14, R8, 0x7 ;  /* 0x000000080e087211 */ /* 0x000fc400078e38ff */
[----:B------:R-:W-:Y:S01]  /*166b0*/  IADD3 R3, R0, R3, RZ ;  /* 0x0000000300037210 */ /* 0x000fe20007ffe0ff */
[----:B------:R-:W-:-:S04]  /*166c0*/  @P0 IMAD.HI.U32 R5, R4, c[0x0][0x4ec], RZ ;  /* 0x00013b0004050a27 */ /* 0x000fc800078e00ff */
[----:B------:R-:W-:Y:S01]  /*166d0*/  IMAD.MOV.U32 R0, RZ, RZ, R4 ;  /* 0x000000ffff007224 */ /* 0x000fe200078e0004 */
[----:B------:R-:W-:Y:S01]  /*166e0*/  @P0 SHF.R.U32.HI R0, RZ, c[0x0][0x4f0], R5 ;  /* 0x00013c00ff000a19 */ /* 0x000fe20000011605 */
[----:B------:R-:W-:-:S03]  /*166f0*/  IMAD.WIDE.U32 R2, R9, c[0x0][0x3f0], R2 ;  /* 0x0000fc0009027a25 */ /* 0x000fc600078e0002 */
[----:B------:R-:W-:Y:S02]  /*16700*/  IADD3 R5, -R0, RZ, RZ ;  /* 0x000000ff00057210 */ /* 0x000fe40007ffe1ff */
[----:B------:R-:W-:Y:S02]  /*16710*/  SHF.R.S32.HI R6, RZ, 0x1f, R0 ;  /* 0x0000001fff067819 */ /* 0x000fe40000011400 */
[----:B------:R-:W-:Y:S01]  /*16720*/  IADD3 R3, R3, R7, RZ ;  /* 0x0000000703037210 */ /* 0x000fe20007ffe0ff */
[----:B------:R-:W-:Y:S02]  /*16730*/  IMAD R5, R5, c[0x0][0x4e8], R4 ;  /* 0x00013a0005057a24 */ /* 0x000fe400078e0204 */
[----:B------:R-:W-:Y:S02]  /*16740*/  IMAD R6, R6, c[0x0][0x3e0], RZ ;  /* 0x0000f80006067a24 */ /* 0x000fe400078e02ff */
[----:B------:R-:W-:Y:S01]  /*16750*/  IMAD.WIDE.U32 R2, R0, c[0x0][0x3e0], R2 ;  /* 0x0000f80000027a25 */ /* 0x000fe200078e0002 */
[----:B------:R-:W-:-:S03]  /*16760*/  SHF.R.S32.HI R4, RZ, 0x1f, R5 ;  /* 0x0000001fff047819 */ /* 0x000fc60000011405 */
[----:B------:R-:W-:-:S04]  /*16770*/  IMAD R0, R0, c[0x0][0x3e4], R6 ;  /* 0x0000f90000007a24 */ /* 0x000fc800078e0206 */
[----:B------:R-:W-:Y:S02]  /*16780*/  IMAD.IADD R3, R3, 0x1, R0 ;  /* 0x0000000103037824 */ /* 0x000fe400078e0200 */
[----:B------:R-:W-:Y:S02]  /*16790*/  IMAD R0, R4, c[0x0][0x3d8], RZ ;  /* 0x0000f60004007a24 */ /* 0x000fe400078e02ff */
[----:B------:R-:W-:-:S04]  /*167a0*/  IMAD.WIDE.U32 R2, R5, c[0x0][0x3d8], R2 ;  /* 0x0000f60005027a25 */ /* 0x000fc800078e0002 */
[----:B------:R-:W-:Y:S01]  /*167b0*/  IMAD R0, R5, c[0x0][0x3dc], R0 ;  /* 0x0000f70005007a24 */ /* 0x000fe200078e0200 */
[----:B------:R-:W-:-:S04]  /*167c0*/  LEA R11, P0, R2, c[0x0][0x380], 0x1 ;  /* 0x0000e000020b7a11 */ /* 0x000fc800078008ff */
[----:B------:R-:W-:-:S04]  /*167d0*/  IADD3 R0, R3, R0, RZ ;  /* 0x0000000003007210 */ /* 0x000fc80007ffe0ff */
[----:B------:R-:W-:Y:S02]  /*167e0*/  LEA.HI.X R9, R2, c[0x0][0x384], R0, 0x1, P0 ;  /* 0x0000e10002097a11 */ /* 0x000fe400000f0c00 */
[----:B------:R-:W-:Y:S01]  /*167f0*/  ISETP.GE.AND P0, PT, R8, R10, PT ;  /* 0x0000000a0800720c */ /* 0x000fe20003f06270 */
[----:B------:R1:W2:Y:S01]  /*16800*/  SHFL.IDX PT, R2, R11, RZ, 0x181f ;  /* 0x00181fff0b027589 */ /* 0x0002a200000e0000 */
[----:B------:R-:W-:-:S03]  /*16810*/  SHF.L.U32 R0, R12, 0x3, RZ ;  /* 0x000000030c007819 */ /* 0x000fc600000006ff */
[----:B------:R1:W3:Y:S01]  /*16820*/  SHFL.IDX PT, R3, R9, RZ, 0x181f ;  /* 0x00181fff09037589 */ /* 0x0002e200000e0000 */
[----:B------:R-:W-:-:S07]  /*16830*/  IADD3 R7, R0, 0x40, RZ ;  /* 0x0000004000077810 */ /* 0x000fce0007ffe0ff */
[----:B------:R-:W-:Y:S05]  /*16840*/  @P0 BRA `(.L_x_147) ;  /* 0x0000009000000947 */ /* 0x000fea0003800000 */
[----:B------:R-:W-:Y:S02]  /*16850*/  ISETP.GE.AND P0, PT, R7, c[0x0][0x3c8], PT ;  /* 0x0000f20007007a0c */ /* 0x000fe40003f06270 */
[----:B------:R-:W-:-:S11]  /*16860*/  ISETP.GE.AND P1, PT, R0, c[0x0][0x3c8], PT ;  /* 0x0000f20000007a0c */ /* 0x000fd60003f26270 */
[----:B------:R-:W-:-:S04]  /*16870*/  @!P0 SHF.R.S32.HI R4, RZ, 0x1f, R7 ;  /* 0x0000001fff048819 */ /* 0x000fc80000011407 */
[----:B------:R-:W-:-:S04]  /*16880*/  @!P0 LEA.HI R4, R4, R7, RZ, 0x3 ;  /* 0x0000000704048211 */ /* 0x000fc800078f18ff */
[----:B------:R-:W-:Y:S01]  /*16890*/  @!P0 LOP3.LUT R6, R4, 0xfffffff8, RZ, 0xc0, !PT ;  /* 0xfffffff804068812 */ /* 0x000fe200078ec0ff */
[----:B--23--:R-:W-:-:S04]  /*168a0*/  @!P1 IMAD.WIDE R4, R0, 0x2, R2 ;  /* 0x0000000200049825 */ /* 0x00cfc800078e0202 */
[----:B------:R-:W-:Y:S01]  /*168b0*/  @!P0 IMAD.WIDE R2, R6, 0x2, R2 ;  /* 0x0000000206028825 */ /* 0x000fe200078e0202 */
[----:B------:R2:W-:Y:S04]  /*168c0*/  @!P1 ST.E.128 [R4.64], RZ ;  /* 0x000000ff04009985 */ /* 0x0005e8000c101d04 */
[----:B------:R2:W-:Y:S02]  /*168d0*/  @!P0 ST.E.128 [R2.64], RZ ;  /* 0x000000ff02008985 */ /* 0x0005e4000c101d04 */
.L_x_147:
[----:B------:R-:W-:Y:S05]  /*168e0*/  BSYNC B0 ;  /* 0x0000000000007941 */ /* 0x000fea0003800000 */
.L_x_146:
[----:B--2---:R-:W-:Y:S01]  /*168f0*/  IADD3 R4, R8, 0x20, RZ ;  /* 0x0000002008047810 */ /* 0x004fe20007ffe0ff */
[----:B---3--:R2:W3:Y:S01]  /*16900*/  SHFL.IDX PT, R3, R9, 0x1, 0x181f ;  /* 0x00381f0009037f89 */ /* 0x0084e200000e0000 */
[----:B------:R-:W-:Y:S02]  /*16910*/  BSSY B0, `(.L_x_148) ;  /* 0x000000d000007945 */ /* 0x000fe40003800000 */
[----:B------:R-:W-:Y:S01]  /*16920*/  ISETP.GE.AND P0, PT, R4, R10, PT ;  /* 0x0000000a0400720c */ /* 0x000fe20003f06270 */
[----:B------:R2:W4:-:S12]  /*16930*/  SHFL.IDX PT, R2, R11, 0x1, 0x181f ;  /* 0x00381f000b027f89 */ /* 0x00051800000e0000 */
[----:B------:R-:W-:Y:S05]  /*16940*/  @P0 BRA `(.L_x_149) ;  /* 0x0000009000000947 */ /* 0x000fea0003800000 */
[----:B------:R-:W-:Y:S02]  /*16950*/  ISETP.GE.AND P0, PT, R7, c[0x0][0x3c8], PT ;  /* 0x0000f20007007a0c */ /* 0x000fe40003f06270 */
[----:B------:R-:W-:-:S11]  /*16960*/  ISETP.GE.AND P1, PT, R0, c[0x0][0x3c8], PT ;  /* 0x0000f20000007a0c */ /* 0x000fd60003f26270 */
[----:B------:R-:W-:-:S04]  /*16970*/  @!P0 SHF.R.S32.HI R4, RZ, 0x1f, R7 ;  /* 0x0000001fff048819 */ /* 0x000fc80000011407 */
[----:B------:R-:W-:-:S04]  /*16980*/  @!P0 LEA.HI R4, R4, R7, RZ, 0x3 ;  /* 0x0000000704048211 */ /* 0x000fc800078f18ff */
[----:B------:R-:W-:Y:S01]  /*16990*/  @!P0 LOP3.LUT R6, R4, 0xfffffff8, RZ, 0xc0, !PT ;  /* 0xfffffff804068812 */ /* 0x000fe200078ec0ff */
[----:B---34-:R-:W-:-:S04]  /*169a0*/  @!P1 IMAD.WIDE R4, R0, 0x2, R2 ;  /* 0x0000000200049825 */ /* 0x018fc800078e0202 */
[----:B------:R-:W-:Y:S01]  /*169b0*/  @!P0 IMAD.WIDE R2, R6, 0x2, R2 ;  /* 0x0000000206028825 */ /* 0x000fe200078e0202 */
[----:B------:R3:W-:Y:S04]  /*169c0*/  @!P1 ST.E.128 [R4.64], RZ ;  /* 0x000000ff04009985 */ /* 0x0007e8000c101d04 */
[----:B------:R3:W-:Y:S02]  /*169d0*/  @!P0 ST.E.128 [R2.64], RZ ;  /* 0x000000ff02008985 */ /* 0x0007e4000c101d04 */
.L_x_149:
[----:B------:R-:W-:Y:S05]  /*169e0*/  BSYNC B0 ;  /* 0x0000000000007941 */ /* 0x000fea0003800000 */
.L_x_148:
        /* <DEDUP_REMOVED lines=8> */
[----:B------:R-:W-:-:S04]  /*16a70*/  @!P0 SHF.R.S32.HI R4, RZ, 0x1f, R7 ;  /* 0x0000001fff048819 */ /* 0x000fc80000011407 */
[----:B------:R-:W-:-:S04]  /*16a80*/  @!P0 LEA.HI R4, R4, R7, RZ, 0x3 ;  /* 0x0000000704048211 */ /* 0x000fc800078f18ff */
[----:B------:R-:W-:Y:S01]  /*16a90*/  @!P0 LOP3.LUT R6, R4, 0xfffffff8, RZ, 0xc0, !PT ;  /* 0xfffffff804068812 */ /* 0x000fe200078ec0ff */
[----:B-1--4-:R-:W-:-:S04]  /*16aa0*/  @!P1 IMAD.WIDE R4, R0, 0x2, R2 ;  /* 0x0000000200049825 */ /* 0x012fc800078e0202 */
[----:B------:R-:W-:Y:S01]  /*16ab0*/  @!P0 IMAD.WIDE R2, R6, 0x2, R2 ;  /* 0x0000000206028825 */ /* 0x000fe200078e0202 */
[----:B------:R1:W-:Y:S04]  /*16ac0*/  @!P1 ST.E.128 [R4.64], RZ ;  /* 0x000000ff04009985 */ /* 0x0003e8000c101d04 */
[----:B------:R1:W-:Y:S02]  /*16ad0*/  @!P0 ST.E.128 [R2.64], RZ ;  /* 0x000000ff02008985 */ /* 0x0003e4000c101d04 */
.L_x_151:
[----:B------:R-:W-:Y:S05]  /*16ae0*/  BSYNC B0 ;  /* 0x0000000000007941 */ /* 0x000fea0003800000 */
.L_x_150:
[----:B-1----:R-:W-:Y:S01]  /*16af0*/  IADD3 R4, R8, 0x60, RZ ;  /* 0x0000006008047810 */ /* 0x002fe20007ffe0ff */
[----:B------:R1:W2:Y:S03]  /*16b00*/  SHFL.IDX PT, R3, R9, 0x3, 0x181f ;  /* 0x00781f0009037f89 */ /* 0x0002a600000e0000 */
[----:B------:R-:W-:Y:S01]  /*16b10*/  ISETP.GE.AND P0, PT, R4, R10, PT ;  /* 0x0000000a0400720c */ /* 0x000fe20003f06270 */
[----:B----4-:R1:W4:-:S12]  /*16b20*/  SHFL.IDX PT, R2, R11, 0x3, 0x181f ;  /* 0x00781f000b027f89 */ /* 0x01031800000e0000 */
[----:B------:R-:W-:Y:S05]  /*16b30*/  @P0 EXIT ;  /* 0x000000000000094d */ /* 0x000fea0003800000 */
[----:B------:R-:W-:-:S13]  /*16b40*/  ISETP.GE.AND P0, PT, R0, c[0x0][0x3c8], PT ;  /* 0x0000f20000007a0c */ /* 0x000fda0003f06270 */
[----:B--2-4-:R-:W-:-:S05]  /*16b50*/  @!P0 IMAD.WIDE R4, R0, 0x2, R2 ;  /* 0x0000000200048825 */ /* 0x014fca00078e0202 */
[----:B------:R2:W-:Y:S01]  /*16b60*/  @!P0 ST.E.128 [R4.64], RZ ;  /* 0x000000ff04008985 */ /* 0x0005e2000c101d04 */
[----:B------:R-:W-:-:S13]  /*16b70*/  ISETP.GE.AND P0, PT, R7, c[0x0][0x3c8], PT ;  /* 0x0000f20007007a0c */ /* 0x000fda0003f06270 */
[----:B------:R-:W-:Y:S05]  /*16b80*/  @P0 EXIT ;  /* 0x000000000000094d */ /* 0x000fea0003800000 */
[----:B------:R-:W-:-:S04]  /*16b90*/  SHF.R.S32.HI R0, RZ, 0x1f, R7 ;  /* 0x0000001fff007819 */ /* 0x000fc80000011407 */
[----:B------:R-:W-:-:S04]  /*16ba0*/  LEA.HI R0, R0, R7, RZ, 0x3 ;  /* 0x0000000700007211 */ /* 0x000fc800078f18ff */
[----:B------:R-:W-:-:S05]  /*16bb0*/  LOP3.LUT R0, R0, 0xfffffff8, RZ, 0xc0, !PT ;  /* 0xfffffff800007812 */ /* 0x000fca00078ec0ff */
[----:B------:R-:W-:-:S05]  /*16bc0*/  IMAD.WIDE R2, R0, 0x2, R2 ;  /* 0x0000000200027825 */ /* 0x000fca00078e0202 */
[----:B------:R-:W-:Y:S01]  /*16bd0*/  ST.E.128 [R2.64], RZ ;  /* 0x000000ff02007985 */ /* 0x000fe2000c101d04 */
[----:B------:R-:W-:Y:S05]  /*16be0*/  EXIT ;  /* 0x000000000000794d */ /* 0x000fea0003800000 */
.L_x_152:
        /* <DEDUP_REMOVED lines=9> */
.L_x_3538:


//--------------------- .text._ZN7cutlass13device_kernelIN5flash19enable_sm80_to_sm89INS1_16FlashAttnFwdSm80INS1_25CollectiveMainloopFwdSm80ILi8ELi1ELb1EN4cute5tupleIJNS5_1CILi128EEENS7_ILi96EEES8_EEELi128ENS_6half_tEfNS_4arch4Sm80ELb0ELb1ELb1ELb0ELb0ELb0ELb1ELb0EEENS1_21CollectiveEpilogueFwdINS6_IJS8_S8_S9_EEENS6_IJNS7_ILi1EEESH_SH_EEESB_SD_Li256ELb0ELb1ELb0ELb0EEENS1_19SingleTileSchedulerILb0ELb0ELb1ELi128EEEEEEEEEvNT_6ParamsE --------------------------
	.section	.text._ZN7cutlass13device_kernelIN5flash19enable_sm80_to_sm89INS1_16FlashAttnFwdSm80INS1_25CollectiveMainloopFwdSm80ILi8ELi1ELb1EN4cute5tupleIJNS5_1CILi128EEENS7_ILi96EEES8_EEELi128ENS_6half_tEfNS_4arch4Sm80ELb0ELb1ELb1ELb0ELb0ELb0ELb1ELb0EEENS1_21CollectiveEpilogueFwdINS6_IJS8_S8_S9_EEENS6_IJNS7_ILi1EEESH_SH_EEESB_SD_Li256ELb0ELb1ELb0ELb0EEENS1_19SingleTileSchedulerILb0ELb0ELb1ELi128EEEEEEEEEvNT_6ParamsE,"ax",@progbits
	.sectioninfo	@"SHI_REGISTERS=255"
	.align	128
.text._ZN7cutlass13device_kernelIN5flash19enable_sm80_to_sm89INS1_16FlashAttnFwdSm80INS1_25CollectiveMainloopFwdSm80ILi8ELi1ELb1EN4cute5tupleIJNS5_1CILi128EEENS7_ILi96EEES8_EEELi128ENS_6half_tEfNS_4arch4Sm80ELb0ELb1ELb1ELb0ELb0ELb0ELb1ELb0EEENS1_21CollectiveEpilogueFwdINS6_IJS8_S8_S9_EEENS6_IJNS7_ILi1EEESH_SH_EEESB_SD_Li256ELb0ELb1ELb0ELb0EEENS1_19SingleTileSchedulerILb0ELb0ELb1ELi128EEEEEEEEEvNT_6ParamsE:
        .type           _ZN7cutlass13device_kernelIN5flash19enable_sm80_to_sm89INS1_16FlashAttnFwdSm80INS1_25CollectiveMainloopFwdSm80ILi8ELi1ELb1EN4cute5tupleIJNS5_1CILi128EEENS7_ILi96EEES8_EEELi128ENS_6half_tEfNS_4arch4Sm80ELb0ELb1ELb1ELb0ELb0ELb0ELb1ELb0EEENS1_21CollectiveEpilogueFwdINS6_IJS8_S8_S9_EEENS6_IJNS7_ILi1EEESH_SH_EEESB_SD_Li256ELb0ELb1ELb0ELb0EEENS1_19SingleTileSchedulerILb0ELb0ELb1ELi128EEEEEEEEEvNT_6ParamsE,@function
        .size           _ZN7cutlass13device_kernelIN5flash19enable_sm80_to_sm89INS1_16FlashAttnFwdSm80INS1_25CollectiveMainloopFwdSm80ILi8ELi1ELb1EN4cute5tupleIJNS5_1CILi128EEENS7_ILi96EEES8_EEELi128ENS_6half_tEfNS_4arch4Sm80ELb0ELb1ELb1ELb0ELb0ELb0ELb1ELb0EEENS1_21CollectiveEpilogueFwdINS6_IJS8_S8_S9_EEENS6_IJNS7_ILi1EEESH_SH_EEESB_SD_Li256ELb0ELb1ELb0ELb0EEENS1_19SingleTileSchedulerILb0ELb0ELb1ELi128EEEEEEEEEvNT_6ParamsE,(.L_x_3539 - _ZN7cutlass13device_kernelIN5flash19enable_sm80_to_sm89INS1_16FlashAttnFwdSm80INS1_25CollectiveMainloopFwdSm80ILi8ELi1ELb1EN4cute5tupleIJNS5_1CILi128EEENS7_ILi96EEES8_EEELi128ENS_6half_tEfNS_4arch4Sm80ELb0ELb1ELb1ELb0ELb0ELb0ELb1ELb0EEENS1_21CollectiveEpilogueFwdINS6_IJS8_S8_S9_EEENS6_IJNS7_ILi1EEESH_SH_EEESB_SD_Li256ELb0ELb1ELb0ELb0EEENS1_19SingleTileSchedulerILb0ELb0ELb1ELi128EEEEEEEEEvNT_6ParamsE)
        .other          _ZN7cutlass13device_kernelIN5flash19enable_sm80_to_sm89INS1_16FlashAttnFwdSm80INS1_25CollectiveMainloopFwdSm80ILi8ELi1ELb1EN4cute5tupleIJNS5_1CILi128EEENS7_ILi96EEES8_EEELi128ENS_6half_tEfNS_4arch4Sm80ELb0ELb1ELb1ELb0ELb0ELb0ELb1ELb0EEENS1_21CollectiveEpilogueFwdINS6_IJS8_S8_S9_EEENS6_IJNS7_ILi1EEESH_SH_EEESB_SD_Li256ELb0ELb1ELb0ELb0EEENS1_19SingleTileSchedulerILb0ELb0ELb1ELi128EEEEEEEEEvNT_6ParamsE,@"STO_CUDA_ENTRY STV_DEFAULT"
_ZN7cutlass13device_kernelIN5flash19enable_sm80_to_sm89INS1_16FlashAttnFwdSm80INS1_25CollectiveMainloopFwdSm80ILi8ELi1ELb1EN4cute5tupleIJNS5_1CILi128EEENS7_ILi96EEES8_EEELi128ENS_6half_tEfNS_4arch4Sm80ELb0ELb1ELb1ELb0ELb0ELb0ELb1ELb0EEENS1_21CollectiveEpilogueFwdINS6_IJS8_S8_S9_EEENS6_IJNS7_ILi1EEESH_SH_EEESB_SD_Li256ELb0ELb1ELb0ELb0EEENS1_19SingleTileSchedulerILb0ELb0ELb1ELi128EEEEEEEEEvNT_6ParamsE:
[----:B------:R-:W-:Y:S02]  /*0000*/  MOV R1, c[0x0][0x28] ;  /* 0x00000a0000017a02 */ /* 0x000fe40000000f00 */
[----:B------:R-:W1:Y:S02]  /*0010*/  S2R R0, SR_CTAID.Z ;  /* 0x0000000000007919 */ /* 0x000e640000002700 */
[----:B-1----:R-:W-:-:S13]  /*0020*/  ISETP.GE.AND P0, PT, R0, RZ, PT ;  /* 0x000000ff0000720c */ /* 0x002fda0003f06270 */
[----:B------:R-:W-:Y:S05]  /*0030*/  @!P0 EXIT ;  /* 0x000000000000894d */ /* 0x000fea0003800000 */
[----:B------:R-:W1:Y:S01]  /*0040*/  S2UR UR4, SR_CTAID.X ;  /* 0x00000000000479c3 */ /* 0x000e620000002500 */
[----:B------:R-:W-:Y:S01]  /*0050*/  IMAD.MOV.U32 R2, RZ, RZ, c[0x0][0x2c4] ;  /* 0x0000b100ff027624 */ /* 0x000fe200078e00ff */
[----:B------:R-:W2:Y:S01]  /*0060*/  S2R R104, SR_TID.X ;  /* 0x0000000000687919 */ /* 0x000ea20000002100 */
[----:B------:R-:W-:-:S03]  /*0070*/  IMAD.MOV.U32 R4, RZ, RZ, 0x1 ;  /* 0x00000001ff047424 */ /* 0x000fc600078e00ff */
[----:B------:R-:W-:Y:S02]  /*0080*/  ISETP.NE.AND P4, PT, R2, 0x1, PT ;  /* 0x000000010200780c */ /* 0x000fe40003f85270 */
[C---:B------:R-:W-:Y:S02]  /*0090*/  ISETP.LE.AND P3, PT, R4.reuse, c[0x0][0x32c], PT ;  /* 0x0000cb0004007a0c */ /* 0x040fe40003f63270 */
[----:B------:R-:W-:Y:S01]  /*00a0*/  IADD3 R3, R4, -c[0x0][0x168], RZ ;  /* 0x80005a0004037a10 */ /* 0x000fe20007ffe0ff */
[----:B-1----:R-:W-:-:S06]  /*00b0*/  USHF.L.U32 UR4, UR4, 0x7, URZ ;  /* 0x0000000704047899 */ /* 0x002fcc000800063f */
[----:B------:R-:W-:Y:S01]  /*00c0*/  IMAD.U32 R37, RZ, RZ, UR4 ;  /* 0x00000004ff257e24 */ /* 0x000fe2000f8e00ff */
[----:B------:R-:W-:-:S04]  /*00d0*/  UIADD3 UR4, UR4, 0x7f, URZ ;  /* 0x0000007f04047890 */ /* 0x000fc8000fffe03f */
[----:B------:R-:W-:Y:S02]  /*00e0*/  @P4 IADD3 R5, R37, 0x7f, RZ ;  /* 0x0000007f25054810 */ /* 0x000fe40007ffe0ff */
[----:B------:R-:W-:-:S03]  /*00f0*/  IMAD.U32 R6, RZ, RZ, UR4 ;  /* 0x00000004ff067e24 */ /* 0x000fc6000f8e00ff */
[----:B------:R-:W-:-:S05]  /*0100*/  @P4 IMAD.HI.U32 R5, R5, c[0x0][0x2c8], RZ ;  /* 0x0000b20005054a27 */ /* 0x000fca00078e00ff */
[----:B------:R-:W-:-:S04]  /*0110*/  @P4 SHF.R.U32.HI R6, RZ, c[0x0][0x2cc], R5 ;  /* 0x0000b300ff064a19 */ /* 0x000fc80000011605 */
[----:B------:R-:W-:-:S04]  /*0120*/  IADD3 R3, R6, c[0x0][0x1d0], R3 ;  /* 0x0000740006037a10 */ /* 0x000fc80007ffe003 */
[----:B------:R-:W-:Y:S01]  /*0130*/  IADD3 R6, R3, c[0x0][0x328], RZ ;  /* 0x0000ca0003067a10 */ /* 0x000fe20007ffe0ff */
[----:B------:R-:W-:Y:S05]  /*0140*/  @!P3 BRA `(.L_x_153) ;  /* 0x000000f00000b947 */ /* 0x000fea0003800000 */
[C---:B--2---:R-:W-:Y:S02]  /*0150*/  ISETP.GT.AND P0, PT, R3.reuse, RZ, PT ;  /* 0x000000ff0300720c */ /* 0x044fe40003f04270 */
[----:B------:R-:W-:-:S11]  /*0160*/  IADD3 R5, R3, -0x1, RZ ;  /* 0xffffffff03057810 */ /* 0x000fd60007ffe0ff */
[----:B------:R-:W-:Y:S05]  /*0170*/  @P0 BRA `(.L_x_154) ;  /* 0x0000006000000947 */ /* 0x000fea0003800000 */
[----:B------:R-:W-:Y:S01]  /*0180*/  ISETP.NE.AND P0, PT, R4, c[0x0][0x32c], PT ;  /* 0x0000cb0004007a0c */ /* 0x000fe20003f05270 */
[----:B------:R-:W-:-:S12]  /*0190*/  IMAD.MOV R5, RZ, RZ, -R3 ;  /* 0x000000ffff057224 */ /* 0x000fd800078e0a03 */
[----:B------:R-:W-:-:S05]  /*01a0*/  @P0 IMAD.HI.U32 R3, R5, c[0x0][0x330], RZ ;  /* 0x0000cc0005030a27 */ /* 0x000fca00078e00ff */
[----:B------:R-:W-:-:S04]  /*01b0*/  @P0 SHF.R.U32.HI R5, RZ, c[0x0][0x334], R3 ;  /* 0x0000cd00ff050a19 */ /* 0x000fc80000011603 */
[----:B------:R-:W-:Y:S01]  /*01c0*/  LOP3.LUT R5, RZ, R5, RZ, 0x33, !PT ;  /* 0x00000005ff057212 */ /* 0x000fe200078e33ff */
[----:B------:R-:W-:Y:S05]  /*01d0*/  BRA `(.L_x_155) ;  /* 0x0000003000007947 */ /* 0x000fea0003800000 */
.L_x_154:
[----:B------:R-:W-:-:S13]  /*01e0*/  ISETP.NE.AND P0, PT, R4, c[0x0][0x32c], PT ;  /* 0x0000cb0004007a0c */ /* 0x000fda0003f05270 */
[----:B------:R-:W-:-:S05]  /*01f0*/  @P0 IMAD.HI.U32 R3, R5, c[0x0][0x330], RZ ;  /* 0x0000cc0005030a27 */ /* 0x000fca00078e00ff */
[----:B------:R-:W-:Y:S02]  /*0200*/  @P0 SHF.R.U32.HI R5, RZ, c[0x0][0x334], R3 ;  /* 0x0000cd00ff050a19 */ /* 0x000fe40000011603 */
.L_x_155:
[----:B------:R-:W-:-:S05]  /*0210*/  MOV R4, c[0x0][0x32c] ;  /* 0x0000cb0000047a02 */ /* 0x000fca0000000f00 */
[----:B------:R-:W-:-:S05]  /*0220*/  IMAD R5, R5, R4, c[0x0][0x32c] ;  /* 0x0000cb0005057624 */ /* 0x000fca00078e0204 */
[----:B------:R-:W-:-:S03]  /*0230*/  IMNMX R6, R6, R5, PT ;  /* 0x0000000506067217 */ /* 0x000fc60003800200 */
.L_x_153:
[----:B--2---:R-:W-:Y:S01]  /*0240*/  UMOV UR4, 0x5f ;  /* 0x0000005f00047882 */ /* 0x004fe20000000000 */
[----:B------:R-:W-:Y:S01]  /*0250*/  IADD3 R4, R6, 0x5f, RZ ;  /* 0x0000005f06047810 */ /* 0x000fe20007ffe0ff */
[----:B------:R-:W-:Y:S01]  /*0260*/  ULDC UR6, c[0x0][0x1d0] ;  /* 0x0000740000067ab9 */ /* 0x000fe20000000800 */
[----:B------:R-:W-:Y:S01]  /*0270*/  @P4 IMAD.HI.U32 R3, R37, c[0x0][0x2c8], RZ ;  /* 0x0000b20025034a27 */ /* 0x000fe200078e00ff */
[----:B------:R-:W-:Y:S02]  /*0280*/  UIADD3 UR4, UR4, UR6, URZ ;  /* 0x0000000604047290 */ /* 0x000fe4000fffe03f */
[----:B------:R-:W-:Y:S01]  /*0290*/  ULDC UR13, c[0x0][0x168] ;  /* 0x00005a00000d7ab9 */ /* 0x000fe20000000800 */
[----:B------:R-:W-:Y:S01]  /*02a0*/  IMAD.HI R4, R4, 0x2aaaaaab, RZ ;  /* 0x2aaaaaab04047827 */ /* 0x000fe200078e02ff */
[----:B------:R-:W-:Y:S02]  /*02b0*/  UIMAD.WIDE UR4, UR4, 0x2aaaaaab, URZ ;  /* 0x2aaaaaab040478a5 */ /* 0x000fe4000f8e023f */
[----:B------:R-:W-:Y:S01]  /*02c0*/  UIADD3 UR13, UR6, -UR13, URZ ;  /* 0x8000000d060d7290 */ /* 0x000fe2000fffe03f */
[----:B------:R-:W-:Y:S01]  /*02d0*/  IMAD.MOV.U32 R5, RZ, RZ, R37 ;  /* 0x000000ffff057224 */ /* 0x000fe200078e0025 */
[----:B------:R-:W-:Y:S01]  /*02e0*/  USHF.R.U32.HI UR4, URZ, 0x1f, UR5 ;  /* 0x0000001f3f047899 */ /* 0x000fe20008011605 */
[----:B------:R-:W-:-:S02]  /*02f0*/  @P4 SHF.R.U32.HI R5, RZ, c[0x0][0x2cc], R3 ;  /* 0x0000b300ff054a19 */ /* 0x000fc40000011603 */
[----:B------:R-:W-:Y:S01]  /*0300*/  SHF.R.U32.HI R3, RZ, 0x1f, R4 ;  /* 0x0000001fff037819 */ /* 0x000fe20000011604 */
[----:B------:R-:W-:Y:S01]  /*0310*/  ULEA.HI.SX32 UR4, UR5, UR4, 0x1c ;  /* 0x0000000405047291 */ /* 0x000fe2000f8fe23f */
[----:B------:R-:W-:Y:S02]  /*0320*/  IADD3 R5, R5, UR13, RZ ;  /* 0x0000000d05057c10 */ /* 0x000fe4000fffe0ff */
[----:B------:R-:W-:Y:S02]  /*0330*/  LEA.HI.SX32 R3, R4, R3, 0x1c ;  /* 0x0000000304037211 */ /* 0x000fe400078fe2ff */
[----:B------:R-:W-:Y:S02]  /*0340*/  IADD3 R4, R5, -c[0x0][0x324], RZ ;  /* 0x8000c90005047a10 */ /* 0x000fe40007ffe0ff */
[----:B------:R-:W-:Y:S01]  /*0350*/  IMNMX R36, R3, UR4, PT ;  /* 0x0000000403247c17 */ /* 0x000fe2000b800200 */
[----:B------:R-:W-:Y:S05]  /*0360*/  @!P3 BRA `(.L_x_156) ;  /* 0x000000f00000b947 */ /* 0x000fea0003800000 */
[----:B------:R-:W-:-:S13]  /*0370*/  ISETP.GT.AND P0, PT, R5, -0x1, PT ;  /* 0xffffffff0500780c */ /* 0x000fda0003f04270 */
[----:B------:R-:W-:Y:S05]  /*0380*/  @P0 BRA `(.L_x_157) ;  /* 0x0000007000000947 */ /* 0x000fea0003800000 */
[----:B------:R-:W-:Y:S01]  /*0390*/  IMAD.MOV.U32 R3, RZ, RZ, c[0x0][0x32c] ;  /* 0x0000cb00ff037624 */ /* 0x000fe200078e00ff */
[----:B------:R-:W-:-:S04]  /*03a0*/  LOP3.LUT R5, RZ, R5, RZ, 0x33, !PT ;  /* 0x00000005ff057212 */ /* 0x000fc800078e33ff */
[----:B------:R-:W-:-:S13]  /*03b0*/  ISETP.NE.AND P0, PT, R3, 0x1, PT ;  /* 0x000000010300780c */ /* 0x000fda0003f05270 */
[----:B------:R-:W-:-:S05]  /*03c0*/  @P0 IMAD.HI.U32 R3, R5, c[0x0][0x330], RZ ;  /* 0x0000cc0005030a27 */ /* 0x000fca00078e00ff */
[----:B------:R-:W-:-:S04]  /*03d0*/  @P0 SHF.R.U32.HI R5, RZ, c[0x0][0x334], R3 ;  /* 0x0000cd00ff050a19 */ /* 0x000fc80000011603 */
[----:B------:R-:W-:Y:S01]  /*03e0*/  LOP3.LUT R5, RZ, R5, RZ, 0x33, !PT ;  /* 0x00000005ff057212 */ /* 0x000fe200078e33ff */
[----:B------:R-:W-:Y:S05]  /*03f0*/  BRA `(.L_x_158) ;  /* 0x0000004000007947 */ /* 0x000fea0003800000 */
.L_x_157:
[----:B------:R-:W-:-:S04]  /*0400*/  MOV R3, c[0x0][0x32c] ;  /* 0x0000cb0000037a02 */ /* 0x000fc80000000f00 */
[----:B------:R-:W-:-:S13]  /*0410*/  ISETP.NE.AND P0, PT, R3, 0x1, PT ;  /* 0x000000010300780c */ /* 0x000fda0003f05270 */
[----:B------:R-:W-:-:S05]  /*0420*/  @P0 IMAD.HI.U32 R3, R5, c[0x0][0x330], RZ ;  /* 0x0000cc0005030a27 */ /* 0x000fca00078e00ff */
[----:B------:R-:W-:-:S05]  /*0430*/  @P0 SHF.R.U32.HI R5, RZ, c[0x0][0x334], R3 ;  /* 0x0000cd00ff050a19 */ /* 0x000fca0000011603 */
.L_x_158:
[----:B------:R-:W-:-:S05]  /*0440*/  IMAD R5, R5, c[0x0][0x32c], RZ ;  /* 0x0000cb0005057a24 */ /* 0x000fca00078e02ff */
[----:B------:R-:W-:-:S05]  /*0450*/  IMNMX R4, R4, R5, !PT ;  /* 0x0000000504047217 */ /* 0x000fca0007800200 */
.L_x_156:
[----:B------:R-:W-:Y:S01]  /*0460*/  IMAD.HI R4, R4, 0x2aaaaaab, RZ ;  /* 0x2aaaaaab04047827 */ /* 0x000fe200078e02ff */
[----:B------:R-:W-:Y:S01]  /*0470*/  ULDC.64 UR10, c[0x0][0x118] ;  /* 0x00004600000a7ab9 */ /* 0x000fe20000000a00 */
[----:B------:R-:W-:Y:S01]  /*0480*/  PLOP3.LUT P1, PT, PT, PT, PT, 0x80, 0x0 ;  /* 0x000000000000781c */ /* 0x000fe20003f2f070 */
[----:B------:R-:W-:Y:S01]  /*0490*/  CS2R R66, SRZ ;  /* 0x0000000000427805 */ /* 0x000fe2000001ff00 */
[----:B------:R-:W-:Y:S01]  /*04a0*/  IMAD.MOV.U32 R5, RZ, RZ, RZ ;  /* 0x000000ffff057224 */ /* 0x000fe200078e00ff */
[----:B------:R-:W-:Y:S01]  /*04b0*/  SHF.R.U32.HI R215, RZ, 0x1f, R4 ;  /* 0x0000001fffd77819 */ /* 0x000fe20000011604 */
[----:B------:R-:W-:Y:S01]  /*04c0*/  IMAD.MOV.U32 R64, RZ, RZ, RZ ;  /* 0x000000ffff407224 */ /* 0x000fe200078e00ff */
[----:B------:R-:W-:Y:S01]  /*04d0*/  CS2R R62, SRZ ;  /* 0x00000000003e7805 */ /* 0x000fe2000001ff00 */
[----:B------:R-:W-:Y:S01]  /*04e0*/  CS2R R60, SRZ ;  /* 0x00000000003c7805 */ /* 0x000fe2000001ff00 */
[----:B------:R-:W-:Y:S01]  /*04f0*/  LEA.HI.SX32 R215, R4, R215, 0x1c ;  /* 0x000000d704d77211 */ /* 0x000fe200078fe2ff */
[----:B------:R-:W-:Y:S01]  /*0500*/  CS2R R58, SRZ ;  /* 0x00000000003a7805 */ /* 0x000fe2000001ff00 */
[----:B------:R-:W-:Y:S01]  /*0510*/  CS2R R56, SRZ ;  /* 0x0000000000387805 */ /* 0x000fe2000001ff00 */
[----:B------:R-:W-:Y:S01]  /*0520*/  CS2R R54, SRZ ;  /* 0x0000000000367805 */ /* 0x000fe2000001ff00 */
[----:B------:R-:W-:Y:S01]  /*0530*/  IMNMX R215, RZ, R215, !PT ;  /* 0x000000d7ffd77217 */ /* 0x000fe20007800200 */
[----:B------:R-:W-:Y:S01]  /*0540*/  CS2R R52, SRZ ;  /* 0x0000000000347805 */ /* 0x000fe2000001ff00 */
[----:B------:R-:W-:Y:S01]  /*0550*/  CS2R R70, SRZ ;  /* 0x0000000000467805 */ /* 0x000fe2000001ff00 */
[----:B------:R-:W-:Y:S01]  /*0560*/  CS2R R68, SRZ ;  /* 0x0000000000447805 */ /* 0x000fe2000001ff00 */
[----:B------:R-:W-:Y:S01]  /*0570*/  ISETP.GT.AND P0, PT, R36, R215, PT ;  /* 0x000000d72400720c */ /* 0x000fe20003f04270 */
        /* <DEDUP_REMOVED lines=27> */
[----:B------:R-:W-:-:S02]  /*0730*/  SHF.R.S32.HI R107, RZ, 0x1f, R104 ;  /* 0x0000001fff6b7819 */ /* 0x000fc40000011468 */
[----:B------:R-:W-:Y:S01]  /*0740*/  SHF.R.S32.HI R7, RZ, 0x1f, R0 ;  /* 0x0000001fff077819 */ /* 0x000fe20000011400 */
[----:B------:R-:W-:Y:S01]  /*0750*/  IMAD.MOV.U32 R39, RZ, RZ, 0x60 ;  /* 0x00000060ff277424 */ /* 0x000fe200078e00ff */
[----:B------:R-:W-:Y:S01]  /*0760*/  ISETP.NE.AND.EX P2, PT, RZ, c[0x0][0x344], PT, P2 ;  /* 0x0000d100ff007a0c */ /* 0x000fe20003f45320 */
[----:B------:R-:W-:Y:S01]  /*0770*/  ULDC.64 UR6, c[0x0][0x1e0] ;  /* 0x0000780000067ab9 */ /* 0x000fe20000000a00 */
[----:B------:R-:W-:Y:S01]  /*0780*/  IADD3 R111, R36, -0x1, RZ ;  /* 0xffffffff246f7810 */ /* 0x000fe20007ffe0ff */
[----:B------:R-:W-:-:S10]  /*0790*/  ULDC.64 UR4, c[0x0][0x208] ;  /* 0x0000820000047ab9 */ /* 0x000fd40000000a00 */
[----:B------:R-:W-:-:S04]  /*07a0*/  @P2 IMAD.MOV.U32 R3, RZ, RZ, 0x4 ;  /* 0x00000004ff032424 */ /* 0x000fc800078e00ff */
[----:B------:R-:W-:-:S06]  /*07b0*/  @P2 IMAD.WIDE R226, R0, R3, c[0x0][0x340] ;  /* 0x0000d00000e22625 */ /* 0x000fcc00078e0203 */
[----:B------:R-:W2:Y:S01]  /*07c0*/  @P2 LDG.E R226, [R226.64] ;  /* 0x0000000ae2e22981 */ /* 0x000ea2000c1e1900 */
[-C--:B------:R-:W-:Y:S01]  /*07d0*/  LEA.HI R30, R107, R104.reuse, RZ, 0x3 ;  /* 0x000000686b1e7211 */ /* 0x080fe200078f18ff */
[----:B-1----:R-:W-:Y:S01]  /*07e0*/  IMAD.WIDE.U32 R10, R26, c[0x0][0x1b8], RZ ;  /* 0x00006e001a0a7a25 */ /* 0x002fe200078e00ff */
[----:B------:R-:W-:Y:S01]  /*07f0*/  SHF.R.S32.HI R28, RZ, 0x1f, R26 ;  /* 0x0000001fff1c7819 */ /* 0x000fe2000001141a */
[----:B------:R-:W-:Y:S01]  /*0800*/  UIMAD.WIDE.U32 UR14, UR6, 0x40, URZ ;  /* 0x00000040060e78a5 */ /* 0x000fe2000f8e003f */
[----:B------:R-:W-:Y:S01]  /*0810*/  LOP3.LUT R25, R30, 0xfffffff8, RZ, 0xc0, !PT ;  /* 0xfffffff81e197812 */ /* 0x000fe200078ec0ff */
[----:B------:R-:W-:Y:S01]  /*0820*/  IMAD.WIDE.U32 R108, R39, c[0x0][0x1e0], RZ ;  /* 0x00007800276c7a25 */ /* 0x000fe200078e00ff */
[----:B------:R-:W-:Y:S01]  /*0830*/  SHF.R.S32.HI R30, RZ, 0x3, R30 ;  /* 0x00000003ff1e7819 */ /* 0x000fe2000001141e */
[----:B------:R-:W-:Y:S01]  /*0840*/  USHF.L.U32 UR8, UR7, 0x6, URZ ;  /* 0x0000000607087899 */ /* 0x000fe2000800063f */
[----:B------:R-:W-:Y:S01]  /*0850*/  SHF.R.S32.HI R27, RZ, 0x1f, R111 ;  /* 0x0000001fff1b7819 */ /* 0x000fe2000001146f */
[----:B------:R-:W-:Y:S01]  /*0860*/  IMAD.IADD R25, R104, 0x1, -R25 ;  /* 0x0000000168197824 */ /* 0x000fe200078e0a19 */
[--C-:B------:R-:W-:Y:S01]  /*0870*/  SHF.R.S32.HI R29, RZ, 0x1f, R30.reuse ;  /* 0x0000001fff1d7819 */ /* 0x100fe2000001141e */
[----:B------:R-:W-:Y:S01]  /*0880*/  IMAD R5, R28, c[0x0][0x1b8], RZ ;  /* 0x00006e001c057a24 */ /* 0x000fe200078e02ff */
[-C--:B------:R-:W-:Y:S01]  /*0890*/  LEA.HI R214, R107, R104.reuse, RZ, 0x4 ;  /* 0x000000686bd67211 */ /* 0x080fe200078f20ff */
[----:B------:R-:W-:Y:S01]  /*08a0*/  IMAD R4, R25, 0x20, R30 ;  /* 0x0000002019047824 */ /* 0x000fe200078e021e */
[----:B------:R-:W-:Y:S01]  /*08b0*/  UIADD3 UR8, UR15, UR8, URZ ;  /* 0x000000080f087290 */ /* 0x000fe2000fffe03f */
[----:B------:R-:W-:Y:S01]  /*08c0*/  IMAD R5, R26, c[0x0][0x1bc], R5 ;  /* 0x00006f001a057a24 */ /* 0x000fe200078e0205 */
[----:B------:R-:W-:Y:S01]  /*08d0*/  LEA.HI R106, R107, R104, RZ, 0x5 ;  /* 0x000000686b6a7211 */ /* 0x000fe200078f28ff */
[----:B------:R-:W-:Y:S01]  /*08e0*/  IMAD.IADD R3, R37, 0x1, R4 ;  /* 0x0000000125037824 */ /* 0x000fe200078e0204 */
[----:B------:R-:W-:Y:S01]  /*08f0*/  USHF.L.U32 UR9, UR4, 0x6, URZ ;  /* 0x0000000604097899 */ /* 0x000fe2000800063f */
[----:B------:R-:W-:Y:S01]  /*0900*/  IMAD.IADD R11, R11, 0x1, R5 ;  /* 0x000000010b0b7824 */ /* 0x000fe200078e0205 */
[----:B------:R-:W-:Y:S01]  /*0910*/  SHF.R.S32.HI R105, RZ, 0x5, R106 ;  /* 0x00000005ff697819 */ /* 0x000fe2000001146a */
[----:B------:R-:W-:Y:S01]  /*0920*/  @P4 IMAD.HI.U32 R4, R3, c[0x0][0x2c8], RZ ;  /* 0x0000b20003044a27 */ /* 0x000fe200078e00ff */
[----:B------:R-:W-:-:S02]  /*0930*/  UMOV UR12, 0x6 ;  /* 0x00000006000c7882 */ /* 0x000fc40000000000 */
[----:B------:R-:W-:Y:S01]  /*0940*/  USHF.L.U64.HI UR12, UR4, UR12, UR5 ;  /* 0x0000000c040c7299 */ /* 0x000fe20008010205 */
[----:B------:R-:W-:Y:S01]  /*0950*/  IMAD.MOV.U32 R8, RZ, RZ, R3 ;  /* 0x000000ffff087224 */ /* 0x000fe200078e0003 */
[----:B------:R-:W-:Y:S01]  /*0960*/  @P4 SHF.R.U32.HI R8, RZ, c[0x0][0x2cc], R4 ;  /* 0x0000b300ff084a19 */ /* 0x000fe20000011604 */
[----:B------:R-:W-:Y:S02]  /*0970*/  IMAD R5, R7, c[0x0][0x1c0], RZ ;  /* 0x0000700007057a24 */ /* 0x000fe400078e02ff */
[----:B------:R-:W-:Y:S01]  /*0980*/  IMAD.WIDE.U32 R10, R0, c[0x0][0x1c0], R10 ;  /* 0x00007000000a7a25 */ /* 0x000fe200078e000a */
[----:B------:R-:W-:-:S03]  /*0990*/  SHF.R.S32.HI R6, RZ, 0x1f, R8 ;  /* 0x0000001fff067819 */ /* 0x000fc60000011408 */
[----:B------:R-:W-:Y:S02]  /*09a0*/  IMAD R5, R0, c[0x0][0x1c4], R5 ;  /* 0x0000710000057a24 */ /* 0x000fe400078e0205 */
[----:B------:R-:W-:Y:S02]  /*09b0*/  IMAD.MOV R4, RZ, RZ, -R8 ;  /* 0x000000ffff047224 */ /* 0x000fe400078e0a08 */
[----:B------:R-:W-:Y:S02]  /*09c0*/  IMAD.IADD R11, R11, 0x1, R5 ;  /* 0x000000010b0b7824 */ /* 0x000fe400078e0205 */
[----:B------:R-:W-:Y:S02]  /*09d0*/  IMAD R5, R6, c[0x0][0x1b0], RZ ;  /* 0x00006c0006057a24 */ /* 0x000fe400078e02ff */
[----:B------:R-:W-:Y:S02]  /*09e0*/  IMAD R4, R4, c[0x0][0x2c4], R3 ;  /* 0x0000b10004047a24 */ /* 0x000fe400078e0203 */
[----:B------:R-:W-:-:S02]  /*09f0*/  IMAD R3, R8, c[0x0][0x1b4], R5 ;  /* 0x00006d0008037a24 */ /* 0x000fc400078e0205 */
[----:B------:R-:W-:Y:S01]  /*0a00*/  IMAD.WIDE.U32 R10, R8, c[0x0][0x1b0], R10 ;  /* 0x00006c00080a7a25 */ /* 0x000fe200078e000a */
[----:B------:R-:W-:-:S03]  /*0a10*/  SHF.R.S32.HI R5, RZ, 0x1f, R4 ;  /* 0x0000001fff057819 */ /* 0x000fc60000011404 */
[----:B------:R-:W-:Y:S02]  /*0a20*/  IMAD.IADD R11, R11, 0x1, R3 ;  /* 0x000000010b0b7824 */ /* 0x000fe400078e0203 */
[----:B------:R-:W-:Y:S02]  /*0a30*/  IMAD R5, R5, c[0x0][0x1a8], RZ ;  /* 0x00006a0005057a24 */ /* 0x000fe400078e02ff */
[----:B------:R-:W-:-:S04]  /*0a40*/  IMAD.WIDE.U32 R8, R4, c[0x0][0x1a8], R10 ;  /* 0x00006a0004087a25 */ /* 0x000fc800078e000a */
[----:B------:R-:W-:Y:S01]  /*0a50*/  IMAD R5, R4, c[0x0][0x1ac], R5 ;  /* 0x00006b0004057a24 */ /* 0x000fe200078e0205 */
[----:B------:R-:W-:Y:S01]  /*0a60*/  BAR.SYNC.DEFER_BLOCKING 0x0 ;  /* 0x0000000000007b1d */ /* 0x000fe20000010000 */
[----:B------:R-:W-:Y:S01]  /*0a70*/  IMAD.SHL.U32 R3, R30, 0x40, RZ ;  /* 0x000000401e037824 */ /* 0x000fe200078e00ff */
[----:B------:R-:W-:Y:S01]  /*0a80*/  LEA R6, P0, R8, c[0x0][0x160], 0x1 ;  /* 0x0000580008067a11 */ /* 0x000fe200078008ff */
[----:B------:R-:W-:Y:S02]  /*0a90*/  IMAD.IADD R4, R9, 0x1, R5 ;  /* 0x0000000109047824 */ /* 0x000fe400078e0205 */
[----:B------:R-:W-:Y:S01]  /*0aa0*/  IMAD.SHL.U32 R32, R25, 0x8, RZ ;  /* 0x0000000819207824 */ /* 0x000fe200078e00ff */
[----:B------:R-:W-:Y:S01]  /*0ab0*/  LOP3.LUT R3, R3, 0x1c0, RZ, 0xc0, !PT ;  /* 0x000001c003037812 */ /* 0x000fe200078ec0ff */
[----:B------:R-:W-:Y:S01]  /*0ac0*/  IMAD R5, R2, c[0x0][0x168], RZ ;  /* 0x00005a0002057a24 */ /* 0x000fe200078e02ff */
[----:B------:R-:W-:Y:S01]  /*0ad0*/  LEA.HI.X R4, R8, c[0x0][0x164], R4, 0x1, P0 ;  /* 0x0000590008047a11 */ /* 0x000fe200000f0c04 */
[----:B------:R-:W1:Y:S01]  /*0ae0*/  SHFL.IDX PT, R12, R6, RZ, 0x181f ;  /* 0x00181fff060c7589 */ /* 0x000e6200000e0000 */
[----:B------:R-:W-:Y:S01]  /*0af0*/  IMAD.IADD R2, R37, 0x1, R30 ;  /* 0x0000000125027824 */ /* 0x000fe200078e021e */
[----:B------:R-:W-:-:S02]  /*0b00*/  LOP3.LUT R9, R3, 0x38, R32, 0xf8, !PT ;  /* 0x0000003803097812 */ /* 0x000fc400078ef820 */
[----:B------:R-:W-:Y:S01]  /*0b10*/  SHF.R.U32.HI R216, RZ, 0x3, R3 ;  /* 0x00000003ffd87819 */ /* 0x000fe20000011603 */
[----:B------:R-:W3:Y:S01]  /*0b20*/  SHFL.IDX PT, R13, R4, RZ, 0x181f ;  /* 0x00181fff040d7589 */ /* 0x000ee200000e0000 */
[----:B------:R-:W-:Y:S02]  /*0b30*/  LEA.HI R3, R107, R104, RZ, 0x6 ;  /* 0x000000686b037211 */ /* 0x000fe400078f30ff */
[C---:B------:R-:W-:Y:S01]  /*0b40*/  ISETP.GE.AND P1, PT, R2.reuse, R5, PT ;  /* 0x000000050200720c */ /* 0x040fe20003f26270 */
[----:B------:R-:W4:Y:S01]  /*0b50*/  SHFL.IDX PT, R10, R6, 0x1, 0x181f ;  /* 0x00381f00060a7f89 */ /* 0x000f2200000e0000 */
[----:B------:R-:W-:Y:S01]  /*0b60*/  LOP3.LUT R216, R9, R216, RZ, 0x3c, !PT ;  /* 0x000000d809d87212 */ /* 0x000fe200078e3cff */
[----:B------:R-:W-:Y:S01]  /*0b70*/  IMAD.SHL.U32 R3, R3, 0x8, RZ ;  /* 0x0000000803037824 */ /* 0x000fe200078e00ff */
[----:B------:R-:W-:Y:S01]  /*0b80*/  IADD3 R8, R2, 0x20, RZ ;  /* 0x0000002002087810 */ /* 0x000fe20007ffe0ff */
[----:B------:R-:W5:Y:S01]  /*0b90*/  SHFL.IDX PT, R11, R4, 0x1, 0x181f ;  /* 0x00381f00040b7f89 */ /* 0x000f6200000e0000 */
[----:B------:R-:W-:-:S02]  /*0ba0*/  SHF.R.S32.HI R33, RZ, 0x1f, R32 ;  /* 0x0000001fff217819 */ /* 0x000fc40000011420 */
[----:B------:R-:W-:Y:S01]  /*0bb0*/  LOP3.LUT R216, R216, 0xfffffe00, R3, 0xf8, !PT ;  /* 0xfffffe00d8d87812 */ /* 0x000fe200078ef803 */
[----:B------:R-:W-:Y:S01]  /*0bc0*/  SHFL.IDX PT, R9, R4, 0x2, 0x181f ;  /* 0x00581f0004097f89 */ /* 0x000fe200000e0000 */
[----:B------:R-:W-:Y:S02]  /*0bd0*/  IADD3 R3, R32, 0x40, RZ ;  /* 0x0000004020037810 */ /* 0x000fe40007ffe0ff */
[----:B------:R-:W-:Y:S01]  /*0be0*/  ISETP.GE.AND P0, PT, R8, R5, PT ;  /* 0x000000050800720c */ /* 0x000fe20003f06270 */
[----:B------:R-:W-:Y:S01]  /*0bf0*/  IMAD.SHL.U32 R216, R216, 0x2, RZ ;  /* 0x00000002d8d87824 */ /* 0x000fe200078e00ff */
[----:B------:R-:W-:Y:S02]  /*0c00*/  IADD3 R8, R2, 0x40, RZ ;  /* 0x0000004002087810 */ /* 0x000fe40007ffe0ff */
[C---:B-1----:R-:W-:Y:S02]  /*0c10*/  @!P1 LEA R16, P5, R32.reuse, R12, 0x1 ;  /* 0x0000000c20109211 */ /* 0x042fe400078a08ff */
[----:B------:R-:W-:-:S02]  /*0c20*/  ISETP.GE.AND P6, PT, R32, c[0x0][0x198], PT ;  /* 0x0000660020007a0c */ /* 0x000fc40003fc6270 */
[----:B------:R-:W-:Y:S02]  /*0c30*/  IADD3 R2, R2, 0x60, RZ ;  /* 0x0000006002027810 */ /* 0x000fe40007ffe0ff */
[----:B---3--:R-:W-:Y:S02]  /*0c40*/  @!P1 LEA.HI.X R17, R32, R13, R33, 0x1, P5 ;  /* 0x0000000d20119211 */ /* 0x008fe400028f0c21 */
[----:B------:R-:W-:Y:S02]  /*0c50*/  ISETP.GE.AND P5, PT, R8, R5, PT ;  /* 0x000000050800720c */ /* 0x000fe40003fa6270 */
[----:B------:R-:W1:Y:S05]  /*0c60*/  SHFL.IDX PT, R8, R6, 0x2, 0x181f ;  /* 0x00581f0006087f89 */ /* 0x000e6a00000e0000 */
[----:B------:R1:W-:Y:S01]  /*0c70*/  @!P1 LDGSTS.E.BYPASS.LTC128B.128 [R216+0x100], [R16.64], !P6 ;  /* 0x0010000010d89fae */ /* 0x0003e2000f101d4a */
[----:B--2---:R-:W-:Y:S01]  /*0c80*/  @P2 SHF.R.S32.HI R227, RZ, 0x1f, R226 ;  /* 0x0000001fffe32819 */ /* 0x004fe200000114e2 */
[----:B------:R-:W-:Y:S01]  /*0c90*/  @!P2 IMAD.MOV.U32 R226, RZ, RZ, R0 ;  /* 0x000000ffffe2a224 */ /* 0x000fe200078e0000 */
[----:B------:R-:W-:Y:S01]  /*0ca0*/  @!P1 SHF.R.S32.HI R0, RZ, 0x1f, R3 ;  /* 0x0000001fff009819 */ /* 0x000fe20000011403 */
[----:B------:R-:W-:Y:S01]  /*0cb0*/  @!P2 IMAD.MOV.U32 R227, RZ, RZ, R7 ;  /* 0x000000ffffe3a224 */ /* 0x000fe200078e0007 */
[----:B------:R-:W-:Y:S01]  /*0cc0*/  ISETP.GE.AND P2, PT, R3, c[0x0][0x198], PT ;  /* 0x0000660003007a0c */ /* 0x000fe20003f46270 */
[----:B------:R-:W-:Y:S01]  /*0cd0*/  IMAD R7, R29, c[0x0][0x1e0], RZ ;  /* 0x000078001d077a24 */ /* 0x000fe200078e02ff */
[----:B------:R-:W-:Y:S01]  /*0ce0*/  @!P1 LEA.HI R0, R0, R3, RZ, 0x3 ;  /* 0x0000000300009211 */ /* 0x000fe200078f18ff */
[----:B------:R-:W-:-:S02]  /*0cf0*/  IMAD R221, R227, c[0x0][0x1f0], RZ ;  /* 0x00007c00e3dd7a24 */ /* 0x000fc400078e02ff */
[----:B------:R-:W-:Y:S01]  /*0d00*/  IMAD R7, R30, c[0x0][0x1e4], R7 ;  /* 0x000079001e077a24 */ /* 0x000fe200078e0207 */
[----:B------:R-:W-:Y:S01]  /*0d10*/  @!P1 LOP3.LUT R0, R0, 0xfffffff8, RZ, 0xc0, !PT ;  /* 0xfffffff800009812 */ /* 0x000fe200078ec0ff */
[----:B------:R-:W-:Y:S02]  /*0d20*/  IMAD R221, R226, c[0x0][0x1f4], R221 ;  /* 0x00007d00e2dd7a24 */ /* 0x000fe400078e02dd */
[----:B------:R-:W-:Y:S02]  /*0d30*/  IMAD R29, R29, c[0x0][0x208], RZ ;  /* 0x000082001d1d7a24 */ /* 0x000fe400078e02ff */
[----:B------:R-:W-:Y:S01]  /*0d40*/  @!P1 IMAD.WIDE R18, R0, 0x2, R12 ;  /* 0x0000000200129825 */ /* 0x000fe200078e020c */
[----:B------:R-:W-:-:S03]  /*0d50*/  @!P0 SHF.R.S32.HI R0, RZ, 0x1f, R3 ;  /* 0x0000001fff008819 */ /* 0x000fc60000011403 */
[----:B------:R-:W-:Y:S01]  /*0d60*/  IMAD.WIDE.U32 R12, R30, c[0x0][0x1e0], R32 ;  /* 0x000078001e0c7a25 */ /* 0x000fe200078e0020 */
[----:B------:R-:W-:Y:S01]  /*0d70*/  @!P0 LEA.HI R0, R0, R3, RZ, 0x3 ;  /* 0x0000000300008211 */ /* 0x000fe200078f18ff */
[----:B------:R2:W-:Y:S01]  /*0d80*/  @!P1 LDGSTS.E.BYPASS.LTC128B.128 [R216+0x4100], [R18.64], !P2 ;  /* 0x0410000012d89fae */ /* 0x0005e2000d101d4a */
[----:B----4-:R-:W-:Y:S01]  /*0d90*/  @!P0 LEA R14, P1, R32, R10, 0x1 ;  /* 0x0000000a200e8211 */ /* 0x010fe200078208ff */
[----:B------:R-:W-:Y:S01]  /*0da0*/  IMAD.IADD R13, R13, 0x1, R7 ;  /* 0x000000010d0d7824 */ /* 0x000fe200078e0207 */
[----:B------:R-:W-:Y:S01]  /*0db0*/  @!P0 LOP3.LUT R0, R0, 0xfffffff8, RZ, 0xc0, !PT ;  /* 0xfffffff800008812 */ /* 0x000fe200078ec0ff */
[----:B------:R-:W-:Y:S01]  /*0dc0*/  IMAD R229, R227, c[0x0][0x218], RZ ;  /* 0x00008600e3e57a24 */ /* 0x000fe200078e02ff */
[----:B-----5:R-:W-:Y:S02]  /*0dd0*/  @!P0 LEA.HI.X R15, R32, R11, R33, 0x1, P1 ;  /* 0x0000000b200f8211 */ /* 0x020fe400008f0c21 */
[----:B------:R-:W-:Y:S01]  /*0de0*/  ISETP.GE.AND P1, PT, R2, R5, PT ;  /* 0x000000050200720c */ /* 0x000fe20003f26270 */
[----:B------:R-:W-:Y:S01]  /*0df0*/  @!P0 IMAD.WIDE R10, R0, 0x2, R10 ;  /* 0x00000002000a8825 */ /* 0x000fe200078e020a */
[----:B------:R-:W-:Y:S01]  /*0e00*/  @!P5 SHF.R.S32.HI R0, RZ, 0x1f, R3 ;  /* 0x0000001fff00d819 */ /* 0x000fe20000011403 */
[----:B------:R3:W-:Y:S01]  /*0e10*/  @!P0 LDGSTS.E.BYPASS.LTC128B.128 [R216+0x1100], [R14.64], !P6 ;  /* 0x011000000ed88fae */ /* 0x0007e2000f101d4a */
[----:B------:R-:W-:Y:S01]  /*0e20*/  LOP3.LUT R7, R214, 0xfffffff0, RZ, 0xc0, !PT ;  /* 0xfffffff0d6077812 */ /* 0x000fe200078ec0ff */
[----:B------:R-:W-:Y:S01]  /*0e30*/  IMAD R5, R28, c[0x0][0x1e8], RZ ;  /* 0x00007a001c057a24 */ /* 0x000fe200078e02ff */
[----:B------:R-:W-:Y:S01]  /*0e40*/  @!P5 LEA.HI R0, R0, R3, RZ, 0x3 ;  /* 0x000000030000d211 */ /* 0x000fe200078f18ff */
[----:B------:R4:W-:Y:S01]  /*0e50*/  @!P0 LDGSTS.E.BYPASS.LTC128B.128 [R216+0x5100], [R10.64], !P2 ;  /* 0x051000000ad88fae */ /* 0x0009e2000d101d4a */
[----:B-1----:R-:W-:Y:S01]  /*0e60*/  @!P5 LEA R16, P0, R32, R8, 0x1 ;  /* 0x000000082010d211 */ /* 0x002fe200078008ff */
[----:B------:R-:W-:Y:S01]  /*0e70*/  IMAD R218, R26, c[0x0][0x1ec], R5 ;  /* 0x00007b001ada7a24 */ /* 0x000fe200078e0205 */
[----:B------:R-:W-:Y:S01]  /*0e80*/  @!P5 LOP3.LUT R5, R0, 0xfffffff8, RZ, 0xc0, !PT ;  /* 0xfffffff80005d812 */ /* 0x000fe200078ec0ff */
[----:B------:R-:W-:Y:S01]  /*0e90*/  IMAD R229, R226, c[0x0][0x21c], R229 ;  /* 0x00008700e2e57a24 */ /* 0x000fe200078e02e5 */
[----:B------:R-:W-:-:S02]  /*0ea0*/  @!P5 LEA.HI.X R17, R32, R9, R33, 0x1, P0 ;  /* 0x000000092011d211 */ /* 0x000fc400000f0c21 */
[----:B------:R-:W-:Y:S01]  /*0eb0*/  @!P1 SHF.R.S32.HI R0, RZ, 0x1f, R3 ;  /* 0x0000001fff009819 */ /* 0x000fe20000011403 */
[----:B------:R-:W-:Y:S02]  /*0ec0*/  @!P5 IMAD.WIDE R8, R5, 0x2, R8 ;  /* 0x000000020508d825 */ /* 0x000fe400078e0208 */
[----:B------:R1:W-:Y:S01]  /*0ed0*/  @!P5 LDGSTS.E.BYPASS.LTC128B.128 [R216+0x2100], [R16.64], !P6 ;  /* 0x0210000010d8dfae */ /* 0x0003e2000f101d4a */
[----:B------:R-:W-:Y:S01]  /*0ee0*/  @!P1 LEA.HI R0, R0, R3, RZ, 0x3 ;  /* 0x0000000300009211 */ /* 0x000fe200078f18ff */
[----:B------:R-:W-:Y:S02]  /*0ef0*/  IMAD R5, R39, c[0x0][0x1e4], RZ ;  /* 0x0000790027057a24 */ /* 0x000fe400078e02ff */
[----:B--2---:R-:W-:Y:S01]  /*0f00*/  IMAD.WIDE.U32 R18, R26, c[0x0][0x1e8], R12 ;  /* 0x00007a001a127a25 */ /* 0x004fe200078e000c */
[----:B------:R2:W-:Y:S01]  /*0f10*/  @!P5 LDGSTS.E.BYPASS.LTC128B.128 [R216+0x6100], [R8.64], !P2 ;  /* 0x0610000008d8dfae */ /* 0x0005e2000d101d4a */
[----:B------:R-:W-:Y:S02]  /*0f20*/  @!P1 LOP3.LUT R0, R0, 0xfffffff8, RZ, 0xc0, !PT ;  /* 0xfffffff800009812 */ /* 0x000fe400078ec0ff */
[----:B------:R-:W-:Y:S01]  /*0f30*/  IMAD R39, R36, -0x60, R39 ;  /* 0xffffffa024277824 */ /* 0x000fe200078e0227 */
[----:B------:R-:W3:Y:S01]  /*0f40*/  SHFL.IDX PT, R12, R6, 0x3, 0x181f ;  /* 0x00781f00060c7f89 */ /* 0x000ee200000e0000 */
[----:B------:R-:W-:-:S02]  /*0f50*/  IMAD.IADD R219, R19, 0x1, R218 ;  /* 0x0000000113db7824 */ /* 0x000fc400078e02da */
[----:B------:R-:W-:Y:S01]  /*0f60*/  IMAD.MOV.U32 R218, RZ, RZ, R18 ;  /* 0x000000ffffda7224 */ /* 0x000fe200078e0012 */
[----:B------:R5:W1:Y:S01]  /*0f70*/  SHFL.IDX PT, R13, R4, 0x3, 0x181f ;  /* 0x00781f00040d7f89 */ /* 0x000a6200000e0000 */
[----:B------:R-:W-:Y:S01]  /*0f80*/  IADD3 R24, R39, c[0x0][0x1d0], -R30 ;  /* 0x0000740027187a10 */ /* 0x000fe20007ffe81e */
[----:B------:R-:W-:Y:S02]  /*0f90*/  IMAD.IADD R38, R109, 0x1, R5 ;  /* 0x000000016d267824 */ /* 0x000fe400078e0205 */
[----:B------:R-:W-:Y:S01]  /*0fa0*/  IMAD.WIDE.U32 R218, R226, c[0x0][0x1f0], R218 ;  /* 0x00007c00e2da7a25 */ /* 0x000fe200078e00da */
[----:B------:R-:W-:-:S03]  /*0fb0*/  ISETP.GE.AND P0, PT, R24, 0x1, PT ;  /* 0x000000011800780c */ /* 0x000fc60003f06270 */
[----:B------:R-:W-:Y:S02]  /*0fc0*/  IMAD R5, R38, R111, RZ ;  /* 0x0000006f26057224 */ /* 0x000fe400078e02ff */
[----:B------:R-:W-:Y:S02]  /*0fd0*/  IMAD.IADD R221, R219, 0x1, R221 ;  /* 0x00000001dbdd7824 */ /* 0x000fe400078e02dd */
[----:B------:R-:W-:Y:S02]  /*0fe0*/  IMAD.MOV.U32 R220, RZ, RZ, R218 ;  /* 0x000000ffffdc7224 */ /* 0x000fe400078e00da */
[-C--:B------:R-:W-:Y:S02]  /*0ff0*/  IMAD R5, R27, R108.reuse, R5 ;  /* 0x0000006c1b057224 */ /* 0x080fe400078e0205 */
[----:B--2---:R-:W-:Y:S01]  /*1000*/  IMAD.WIDE.U32 R8, R111, R108, R220 ;  /* 0x0000006c6f087225 */ /* 0x004fe200078e00dc */
[----:B---3--:R-:W-:-:S03]  /*1010*/  @!P1 LEA R14, P5, R32, R12, 0x1 ;  /* 0x0000000c200e9211 */ /* 0x008fc600078a08ff */
[----:B-----5:R-:W-:Y:S01]  /*1020*/  IMAD.IADD R4, R104, 0x1, -R7 ;  /* 0x0000000168047824 */ /* 0x020fe200078e0a07 */
[----:B-1----:R-:W-:Y:S01]  /*1030*/  @!P1 LEA.HI.X R15, R32, R13, R33, 0x1, P5 ;  /* 0x0000000d200f9211 */ /* 0x002fe200028f0c21 */
[----:B------:R-:W-:Y:S01]  /*1040*/  IMAD.IADD R5, R9, 0x1, R5 ;  /* 0x0000000109057824 */ /* 0x000fe200078e0205 */
[----:B----4-:R-:W-:Y:S01]  /*1050*/  @P0 LEA R10, P5, R8, c[0x0][0x1c8], 0x1 ;  /* 0x00007200080a0a11 */ /* 0x010fe200078a08ff */
[----:B------:R-:W-:Y:S01]  /*1060*/  @!P1 IMAD.WIDE R12, R0, 0x2, R12 ;  /* 0x00000002000c9825 */ /* 0x000fe200078e020c */
[----:B------:R-:W-:Y:S01]  /*1070*/  SHF.R.S32.HI R7, RZ, 0x1f, R4 ;  /* 0x0000001fff077819 */ /* 0x000fe20000011404 */
[----:B------:R1:W-:Y:S01]  /*1080*/  @!P1 LDGSTS.E.BYPASS.LTC128B.128 [R216+0x3100], [R14.64], !P6 ;  /* 0x031000000ed89fae */ /* 0x0003e2000f101d4a */
[----:B------:R-:W-:Y:S01]  /*1090*/  ISETP.GE.AND P6, PT, R32, c[0x0][0x1d4], PT ;  /* 0x0000750020007a0c */ /* 0x000fe20003fc6270 */
[----:B------:R-:W-:Y:S01]  /*10a0*/  IMAD.U32 R6, RZ, RZ, UR6 ;  /* 0x00000006ff067e24 */ /* 0x000fe2000f8e00ff */
[----:B------:R-:W-:Y:S01]  /*10b0*/  @P0 LEA.HI.X R11, R8, c[0x0][0x1cc], R5, 0x1, P5 ;  /* 0x00007300080b0a11 */ /* 0x000fe200028f0c05 */
[----:B------:R2:W-:Y:S01]  /*10c0*/  @!P1 LDGSTS.E.BYPASS.LTC128B.128 [R216+0x7100], [R12.64], !P2 ;  /* 0x071000000cd89fae */ /* 0x0005e2000d101d4a */
[----:B------:R-:W-:-:S02]  /*10d0*/  ISETP.GE.AND P5, PT, R3, c[0x0][0x1d4], PT ;  /* 0x0000750003007a0c */ /* 0x000fc40003fa6270 */
[C---:B------:R-:W-:Y:S01]  /*10e0*/  ISETP.GE.AND P2, PT, R24.reuse, 0x21, PT ;  /* 0x000000211800780c */ /* 0x040fe20003f46270 */
[----:B------:R-:W0:Y:S01]  /*10f0*/  LDGDEPBAR ;  /* 0x00000000000079af */ /* 0x000e220000000000 */
[----:B------:R-:W-:Y:S02]  /*1100*/  LEA.HI R2, R7, R4, RZ, 0x3 ;  /* 0x0000000407027211 */ /* 0x000fe400078f18ff */
[----:B------:R-:W-:Y:S02]  /*1110*/  ISETP.GE.AND P1, PT, R24, 0x41, PT ;  /* 0x000000411800780c */ /* 0x000fe40003f26270 */
[----:B------:R-:W-:Y:S01]  /*1120*/  LOP3.LUT R3, R2, 0xfffffff8, RZ, 0xc0, !PT ;  /* 0xfffffff802037812 */ /* 0x000fe200078ec0ff */
[----:B------:R3:W-:Y:S01]  /*1130*/  @P0 LDGSTS.E.BYPASS.LTC128B.128 [R216+0x8100], [R10.64], !P6 ;  /* 0x081000000ad80fae */ /* 0x0007e2000f101d4a */
[----:B------:R-:W-:-:S03]  /*1140*/  SHF.R.S32.HI R7, RZ, 0x4, R214 ;  /* 0x00000004ff077819 */ /* 0x000fc600000114d6 */
[----:B------:R-:W-:Y:S01]  /*1150*/  IMAD.IADD R0, R4, 0x1, -R3 ;  /* 0x0000000104007824 */ /* 0x000fe200078e0a03 */
[----:B------:R3:W-:Y:S01]  /*1160*/  @P0 LDGSTS.E.BYPASS.LTC128B.128 [R216+0xb100], [R10.64+0x80], !P5 ;  /* 0x0b1000800ad80fae */ /* 0x0007e2000e901d4a */
[----:B------:R-:W-:Y:S01]  /*1170*/  IMAD.U32 R4, RZ, RZ, UR6 ;  /* 0x00000006ff047e24 */ /* 0x000fe2000f8e00ff */
[----:B------:R-:W-:Y:S01]  /*1180*/  @P2 LEA R6, P0, R6, R8, 0x5 ;  /* 0x0000000806062211 */ /* 0x000fe200078028ff */
[----:B------:R-:W-:Y:S01]  /*1190*/  IMAD.U32 R3, RZ, RZ, UR7 ;  /* 0x00000007ff037e24 */ /* 0x000fe2000f8e00ff */
[----:B------:R-:W-:-:S04]  /*11a0*/  LEA.HI R214, R214, R7, RZ, 0x1 ;  /* 0x00000007d6d67211 */ /* 0x000fc800078f08ff */
[----:B------:R-:W-:Y:S02]  /*11b0*/  @P2 LEA.HI.X R3, R4, R5, R3, 0x5, P0 ;  /* 0x0000000504032211 */ /* 0x000fe400000f2c03 */
[----:B------:R-:W-:-:S05]  /*11c0*/  LOP3.LUT R214, R214, 0xfffffffe, RZ, 0xc0, !PT ;  /* 0xfffffffed6d67812 */ /* 0x000fca00078ec0ff */
[----:B------:R-:W-:Y:S02]  /*11d0*/  IMAD.IADD R214, R7, 0x1, -R214 ;  /* 0x0000000107d67824 */ /* 0x000fe400078e0ad6 */
[----:B------:R-:W-:Y:S02]  /*11e0*/  IMAD.SHL.U32 R7, R0, 0x40, RZ ;  /* 0x0000004000077824 */ /* 0x000fe400078e00ff */
[----:B------:R-:W-:-:S03]  /*11f0*/  IMAD.SHL.U32 R4, R214, 0x8, RZ ;  /* 0x00000008d6047824 */ /* 0x000fc600078e00ff */
[----:B------:R-:W-:-:S04]  /*1200*/  LOP3.LUT R7, R7, 0x1c0, RZ, 0xc0, !PT ;  /* 0x000001c007077812 */ /* 0x000fc800078ec0ff */
[----:B------:R-:W-:Y:S02]  /*1210*/  LOP3.LUT R4, R7, 0x8, R4, 0xf8, !PT ;  /* 0x0000000807047812 */ /* 0x000fe400078ef804 */
[C---:B---3--:R-:W-:Y:S02]  /*1220*/  @P2 LEA R10, P0, R6.reuse, c[0x0][0x1c8], 0x1 ;  /* 0x00007200060a2a11 */ /* 0x048fe400078008ff */
[----:B------:R-:W-:Y:S02]  /*1230*/  SHF.R.U32.HI R7, RZ, 0x3, R7 ;  /* 0x00000003ff077819 */ /* 0x000fe40000011607 */
[----:B------:R-:W-:Y:S01]  /*1240*/  @P2 LEA.HI.X R11, R6, c[0x0][0x1cc], R3, 0x1, P0 ;  /* 0x00007300060b2a11 */ /* 0x000fe200000f0c03 */
[----:B------:R-:W-:Y:S01]  /*1250*/  IMAD.SHL.U32 R6, R25, 0x40, RZ ;  /* 0x0000004019067824 */ /* 0x000fe200078e00ff */
[----:B------:R-:W-:Y:S01]  /*1260*/  @P1 IADD3 R8, P0, R8, UR14, RZ ;  /* 0x0000000e08081c10 */ /* 0x000fe2000ff1e0ff */
[----:B------:R-:W-:Y:S01]  /*1270*/  IMAD.SHL.U32 R3, R30, 0x8, RZ ;  /* 0x000000081e037824 */ /* 0x000fe200078e00ff */
[----:B------:R-:W-:Y:S01]  /*1280*/  LOP3.LUT R4, R4, R7, RZ, 0x3c, !PT ;  /* 0x0000000704047212 */ /* 0x000fe200078e3cff */
[----:B------:R3:W-:Y:S01]  /*1290*/  @P2 LDGSTS.E.BYPASS.LTC128B.128 [R216+0x9100], [R10.64], !P6 ;  /* 0x091000000ad82fae */ /* 0x0007e2000f101d4a */
[----:B------:R-:W-:-:S02]  /*12a0*/  @P1 IADD3.X R5, R5, UR8, RZ, P0, !PT ;  /* 0x0000000805051c10 */ /* 0x000fc400087fe4ff */
[----:B--2---:R-:W-:Y:S01]  /*12b0*/  @P1 LEA R12, P0, R8, c[0x0][0x1c8], 0x1 ;  /* 0x00007200080c1a11 */ /* 0x004fe200078008ff */
[----:B------:R3:W-:Y:S01]  /*12c0*/  @P2 LDGSTS.E.BYPASS.LTC128B.128 [R216+0xc100], [R10.64+0x80], !P5 ;  /* 0x0c1000800ad82fae */ /* 0x0007e2000e901d4a */
[----:B------:R-:W-:Y:S02]  /*12d0*/  LOP3.LUT R6, R6, 0x1c0, RZ, 0xc0, !PT ;  /* 0x000001c006067812 */ /* 0x000fe400078ec0ff */
[----:B------:R-:W-:Y:S01]  /*12e0*/  @P1 LEA.HI.X R13, R8, c[0x0][0x1cc], R5, 0x1, P0 ;  /* 0x00007300080d1a11 */ /* 0x000fe200000f0c05 */
[----:B------:R-:W-:Y:S01]  /*12f0*/  IMAD.SHL.U32 R5, R2, 0x40, RZ ;  /* 0x0000004002057824 */ /* 0x000fe200078e00ff */
[----:B------:R-:W-:-:S03]  /*1300*/  SHF.R.U32.HI R9, RZ, 0x3, R6 ;  /* 0x00000003ff097819 */ /* 0x000fc60000011606 */
[----:B------:R1:W-:Y:S01]  /*1310*/  @P1 LDGSTS.E.BYPASS.LTC128B.128 [R216+0xa100], [R12.64], !P6 ;  /* 0x0a1000000cd81fae */ /* 0x0003e2000f101d4a */
[----:B------:R-:W-:Y:S01]  /*1320*/  LOP3.LUT R2, R4, 0xfffffe00, R5, 0xf8, !PT ;  /* 0xfffffe0004027812 */ /* 0x000fe200078ef805 */
[----:B------:R-:W-:Y:S01]  /*1330*/  IMAD.MOV.U32 R5, RZ, RZ, 0x10 ;  /* 0x00000010ff057424 */ /* 0x000fe200078e00ff */
[----:B------:R-:W-:Y:S01]  /*1340*/  LOP3.LUT R4, R6, 0x8, R3, 0xf8, !PT ;  /* 0x0000000806047812 */ /* 0x000fe200078ef803 */
[----:B------:R1:W-:Y:S01]  /*1350*/  @P1 LDGSTS.E.BYPASS.LTC128B.128 [R216+0xd100], [R12.64+0x80], !P5 ;  /* 0x0d1000800cd81fae */ /* 0x0003e2000e901d4a */
[----:B------:R-:W-:Y:S01]  /*1360*/  R2P PR, R0, 0x6 ;  /* 0x0000000600007804 */ /* 0x000fe20000000000 */
[----:B------:R-:W-:Y:S01]  /*1370*/  IMAD R7, R105, 0x400, R2 ;  /* 0x0000040069077824 */ /* 0x000fe200078e0202 */
[----:B------:R-:W-:Y:S01]  /*1380*/  LOP3.LUT R9, R4, R9, RZ, 0x3c, !PT ;  /* 0x0000000904097212 */ /* 0x000fe200078e3cff */
[----:B------:R-:W0:Y:S01]  /*1390*/  LDGDEPBAR ;  /* 0x00000000000079af */ /* 0x000e220000000000 */
[----:B------:R-:W-:Y:S01]  /*13a0*/  IMAD.MOV.U32 R3, RZ, RZ, 0x20 ;  /* 0x00000020ff037424 */ /* 0x000fe200078e00ff */
[----:B------:R-:W-:-:S02]  /*13b0*/  SEL R5, R5, 0xfffffff0, !P1 ;  /* 0xfffffff005057807 */ /* 0x000fc40004800000 */
[C---:B------:R-:W-:Y:S01]  /*13c0*/  LEA R4, R7.reuse, 0x100, 0x1 ;  /* 0x0000010007047811 */ /* 0x040fe200078e08ff */
[----:B------:R-:W-:Y:S01]  /*13d0*/  IMAD.SHL.U32 R7, R7, 0x2, RZ ;  /* 0x0000000207077824 */ /* 0x000fe200078e00ff */
[----:B------:R-:W-:Y:S01]  /*13e0*/  SEL R3, R3, 0xffffffe0, !P2 ;  /* 0xffffffe003037807 */ /* 0x000fe20005000000 */
[----:B------:R-:W-:Y:S01]  /*13f0*/  IMAD R214, R214, 0x200, R9 ;  /* 0x00000200d6d67824 */ /* 0x000fe200078e0209 */
[----:B------:R-:W-:Y:S01]  /*1400*/  LOP3.LUT P0, RZ, R25, 0x2, RZ, 0xc0, !PT ;  /* 0x0000000219ff7812 */ /* 0x000fe2000780c0ff */
[--C-:B------:R-:W-:Y:S01]  /*1410*/  IMAD R6, R5, 0x2, R4.reuse ;  /* 0x0000000205067824 */ /* 0x100fe200078e0204 */
[----:B------:R-:W-:Y:S01]  /*1420*/  ISETP.LT.OR P2, PT, R24, 0x1, P6 ;  /* 0x000000011800780c */ /* 0x000fe20003741670 */
[C---:B------:R-:W-:Y:S02]  /*1430*/  IMAD R4, R3.reuse, 0x2, R4 ;  /* 0x0000000203047824 */ /* 0x040fe400078e0204 */
[----:B------:R-:W-:Y:S02]  /*1440*/  IMAD R0, R3, 0x2, R6 ;  /* 0x0000000203007824 */ /* 0x000fe400078e0206 */
[----:B------:R-:W-:-:S05]  /*1450*/  IMAD.SHL.U32 R214, R214, 0x2, RZ ;  /* 0x00000002d6d67824 */ /* 0x000fca00078e00ff */
[----:B------:R-:W-:Y:S01]  /*1460*/  IADD3 R213, R214, 0x8120, RZ ;  /* 0x00008120d6d57810 */ /* 0x000fe20007ffe0ff */
[----:B------:R-:W-:-:S04]  /*1470*/  DEPBAR.LE SB0, 0x1 ;  /* 0x000080400000791a */ /* 0x000fc80000000000 */
[----:B------:R-:W-:Y:S06]  /*1480*/  BAR.SYNC.DEFER_BLOCKING 0x0 ;  /* 0x0000000000007b1d */ /* 0x000fec0000010000 */
[----:B------:R-:W-:Y:S04]  /*1490*/  LDSM.16.M88.4 R120, [R7+0x100] ;  /* 0x000100000778783b */ /* 0x000fe80000000200 */
[----:B------:R2:W-:Y:S04]  /*14a0*/  LDSM.16.M88.4 R172, [R7+0x4100] ;  /* 0x0041000007ac783b */ /* 0x0005e80000000200 */
[----:B------:R-:W-:Y:S04]  /*14b0*/  LDSM.16.M88.4 R140, [R6] ;  /* 0x00000000068c783b */ /* 0x000fe80000000200 */
[----:B------:R-:W-:Y:S04]  /*14c0*/  LDSM.16.M88.4 R176, [R6+0x4000] ;  /* 0x0040000006b0783b */ /* 0x000fe80000000200 */
[----:B------:R-:W-:Y:S04]  /*14d0*/  LDSM.16.M88.4 R152, [R4] ;  /* 0x000000000498783b */ /* 0x000fe80000000200 */
[----:B------:R-:W-:Y:S04]  /*14e0*/  LDSM.16.M88.4 R180, [R4+0x4000] ;  /* 0x0040000004b4783b */ /* 0x000fe80000000200 */
[----:B------:R-:W-:Y:S01]  /*14f0*/  LDSM.16.M88.4 R168, [R0] ;  /* 0x0000000000a8783b */ /* 0x000fe20000000200 */
[----:B--2---:R-:W-:-:S03]  /*1500*/  IADD3 R7, R214, 0x8100, RZ ;  /* 0x00008100d6077810 */ /* 0x004fc60007ffe0ff */
[----:B------:R2:W-:Y:S01]  /*1510*/  LDSM.16.M88.4 R188, [R0+0x4000] ;  /* 0x0040000000bc783b */ /* 0x0005e20000000200 */
[----:B------:R-:W-:-:S03]  /*1520*/  @P0 IADD3 R213, R7, -0x20, RZ ;  /* 0xffffffe007d50810 */ /* 0x000fc60007ffe0ff */
[----:B------:R-:W-:Y:S01]  /*1530*/  BAR.SYNC.DEFER_BLOCKING 0x0 ;  /* 0x0000000000007b1d */ /* 0x000fe20000010000 */
[----:B------:R-:W-:Y:S01]  /*1540*/  IMAD R7, R28, c[0x0][0x210], RZ ;  /* 0x000084001c077a24 */ /* 0x000fe200078e02ff */
[C---:B------:R-:W-:Y:S02]  /*1550*/  IADD3 R207, R213.reuse, 0x800, RZ ;  /* 0x00000800d5cf7810 */ /* 0x040fe40007ffe0ff */
[C---:B------:R-:W-:Y:S02]  /*1560*/  IADD3 R206, R213.reuse, 0x1000, RZ ;  /* 0x00001000d5ce7810 */ /* 0x040fe40007ffe0ff */
[C---:B------:R-:W-:Y:S02]  /*1570*/  IADD3 R205, R213.reuse, 0x1800, RZ ;  /* 0x00001800d5cd7810 */ /* 0x040fe40007ffe0ff */
[C---:B------:R-:W-:Y:S02]  /*1580*/  IADD3 R204, R213.reuse, 0x2000, RZ ;  /* 0x00002000d5cc7810 */ /* 0x040fe40007ffe0ff */
[----:B------:R-:W-:-:S02]  /*1590*/  IADD3 R203, R213, 0x2800, RZ ;  /* 0x00002800d5cb7810 */ /* 0x000fc40007ffe0ff */
[C---:B------:R-:W-:Y:S02]  /*15a0*/  IADD3 R201, R213.reuse, 0x3000, RZ ;  /* 0x00003000d5c97810 */ /* 0x040fe40007ffe0ff */
[C---:B------:R-:W-:Y:S02]  /*15b0*/  IADD3 R200, R213.reuse, 0x3800, RZ ;  /* 0x00003800d5c87810 */ /* 0x040fe40007ffe0ff */
[C---:B------:R-:W-:Y:S01]  /*15c0*/  IADD3 R199, R213.reuse, 0x4000, RZ ;  /* 0x00004000d5c77810 */ /* 0x040fe20007ffe0ff */
[C---:B--2---:R-:W-:Y:S01]  /*15d0*/  IMAD R0, R30.reuse, c[0x0][0x20c], R29 ;  /* 0x000083001e007a24 */ /* 0x044fe200078e021d */
[C---:B------:R-:W-:Y:S01]  /*15e0*/  IADD3 R198, R213.reuse, 0x4800, RZ ;  /* 0x00004800d5c67810 */ /* 0x040fe20007ffe0ff */
[----:B------:R-:W-:Y:S01]  /*15f0*/  IMAD.WIDE.U32 R30, R30, c[0x0][0x208], R32 ;  /* 0x000082001e1e7a25 */ /* 0x000fe200078e0020 */
[----:B------:R-:W-:Y:S01]  /*1600*/  IADD3 R197, R213, 0x5000, RZ ;  /* 0x00005000d5c57810 */ /* 0x000fe20007ffe0ff */
[----:B------:R-:W-:-:S04]  /*1610*/  DEPBAR.LE SB0, 0x0 ;  /* 0x000080000000791a */ /* 0x000fc80000000000 */
[----:B------:R-:W-:Y:S01]  /*1620*/  BAR.SYNC.DEFER_BLOCKING 0x0 ;  /* 0x0000000000007b1d */ /* 0x000fe20000010000 */
[----:B------:R-:W-:Y:S01]  /*1630*/  IMAD.IADD R31, R31, 0x1, R0 ;  /* 0x000000011f1f7824 */ /* 0x000fe200078e0200 */
[----:B------:R-:W-:Y:S01]  /*1640*/  IADD3 R196, R213, 0x5800, RZ ;  /* 0x00005800d5c47810 */ /* 0x000fe20007ffe0ff */
[----:B------:R-:W-:Y:S02]  /*1650*/  IMAD R0, R27, c[0x0][0x208], RZ ;  /* 0x000082001b007a24 */ /* 0x000fe400078e02ff */
[----:B------:R-:W-:Y:S01]  /*1660*/  IMAD.U32 R27, RZ, RZ, UR9 ;  /* 0x00000009ff1b7e24 */ /* 0x000fe2000f8e00ff */
[----:B---3--:R-:W1:Y:S04]  /*1670*/  LDSM.16.M88.4 R8, [R214+0x8100] ;  /* 0x00810000d608783b */ /* 0x008e680000000200 */
[----:B------:R-:W-:Y:S04]  /*1680*/  LDSM.16.M88.4 R16, [R213] ;  /* 0x00000000d510783b */ /* 0x000fe80000000200 */
[----:B------:R-:W2:Y:S04]  /*1690*/  LDSM.16.M88.4 R76, [R214+0x8900] ;  /* 0x00890000d64c783b */ /* 0x000ea80000000200 */
[----:B------:R-:W3:Y:S04]  /*16a0*/  LDSM.16.M88.4 R68, [R214+0x9100] ;  /* 0x00910000d644783b */ /* 0x000ee80000000200 */
[----:B------:R-:W4:Y:S04]  /*16b0*/  LDSM.16.M88.4 R20, [R213+0x800] ;  /* 0x00080000d514783b */ /* 0x000f280000000200 */
[----:B------:R-:W5:Y:S04]  /*16c0*/  LDSM.16.M88.4 R60, [R214+0x9900] ;  /* 0x00990000d63c783b */ /* 0x000f680000000200 */
[----:B------:R-:W-:Y:S04]  /*16d0*/  LDSM.16.M88.4 R52, [R214+0xa100] ;  /* 0x00a10000d634783b */ /* 0x000fe80000000200 */
[----:B------:R-:W-:Y:S04]  /*16e0*/  LDSM.16.M88.4 R44, [R214+0xa900] ;  /* 0x00a90000d62c783b */ /* 0x000fe80000000200 */
[----:B------:R-:W-:Y:S01]  /*16f0*/  LDSM.16.M88.4 R40, [R213+0x2800] ;  /* 0x00280000d528783b */ /* 0x000fe20000000200 */
[C---:B-1----:R-:W-:Y:S08]  /*1700*/  HMMA.16816.F32 R12, R120.reuse, R8, RZ ;  /* 0x00000008780c723c */ /* 0x042ff000000018ff */
[C---:B------:R-:W-:Y:S08]  /*1710*/  HMMA.16816.F32 R8, R120.reuse, R10, RZ ;  /* 0x0000000a7808723c */ /* 0x040ff000000018ff */
[----:B--2---:R-:W-:Y:S08]  /*1720*/  HMMA.16816.F32 R80, R120, R76, RZ ;  /* 0x0000004c7850723c */ /* 0x004ff000000018ff */
[C---:B------:R-:W-:Y:S08]  /*1730*/  HMMA.16816.F32 R12, R140.reuse, R16, R12 ;  /* 0x000000108c0c723c */ /* 0x040ff0000000180c */
[----:B------:R-:W-:Y:S01]  /*1740*/  HMMA.16816.F32 R8, R140, R18, R8 ;  /* 0x000000128c08723c */ /* 0x000fe20000001808 */
[----:B------:R-:W1:Y:S07]  /*1750*/  LDSM.16.M88.4 R16, [R213+0x1000] ;  /* 0x00100000d510783b */ /* 0x000e6e0000000200 */
[----:B---3--:R-:W-:Y:S08]  /*1760*/  HMMA.16816.F32 R72, R120, R68, RZ ;  /* 0x000000447848723c */ /* 0x008ff000000018ff */
[----:B----4-:R-:W-:Y:S07]  /*1770*/  HMMA.16816.F32 R80, R140, R20, R80 ;  /* 0x000000148c50723c */ /* 0x010fee0000001850 */
[C---:B------:R-:W-:Y:S01]  /*1780*/  IMAD R21, R26.reuse, c[0x0][0x214], R7 ;  /* 0x000085001a157a24 */ /* 0x040fe200078e0207 */
[----:B------:R-:W-:Y:S01]  /*1790*/  HMMA.16816.F32 R76, R120, R78, RZ ;  /* 0x0000004e784c723c */ /* 0x000fe200000018ff */
[----:B------:R-:W-:-:S04]  /*17a0*/  IMAD.WIDE.U32 R6, R26, c[0x0][0x210], R30 ;  /* 0x000084001a067a25 */ /* 0x000fc800078e001e */
[----:B------:R-:W-:-:S03]  /*17b0*/  IMAD.IADD R7, R7, 0x1, R21 ;  /* 0x0000000107077824 */ /* 0x000fc600078e0215 */
[----:B------:R-:W-:Y:S01]  /*17c0*/  HMMA.16816.F32 R68, R120, R70, RZ ;  /* 0x000000467844723c */ /* 0x000fe200000018ff */
[----:B------:R-:W-:-:S04]  /*17d0*/  IMAD.WIDE.U32 R226, R226, c[0x0][0x218], R6 ;  /* 0x00008600e2e27a25 */ /* 0x000fc800078e0006 */
[----:B------:R-:W-:Y:S02]  /*17e0*/  IMAD R7, R111, c[0x0][0x20c], R0 ;  /* 0x000083006f077a24 */ /* 0x000fe400078e0200 */
[----:B------:R-:W-:Y:S01]  /*17f0*/  IMAD.IADD R229, R227, 0x1, R229 ;  /* 0x00000001e3e57824 */ /* 0x000fe200078e02e5 */
[----:B-----5:R-:W-:Y:S01]  /*1800*/  HMMA.16816.F32 R64, R120, R60, RZ ;  /* 0x0000003c7840723c */ /* 0x020fe200000018ff */
[----:B------:R-:W-:-:S07]  /*1810*/  IMAD.MOV.U32 R228, RZ, RZ, R226 ;  /* 0x000000ffffe47224 */ /* 0x000fce00078e00e2 */
[C---:B-1----:R-:W-:Y:S07]  /*1820*/  HMMA.16816.F32 R72, R140.reuse, R16, R72 ;  /* 0x000000108c48723c */ /* 0x042fee0000001848 */
[----:B------:R-:W-:Y:S01]  /*1830*/  IMAD.WIDE.U32 R16, R111, c[0x0][0x208], RZ ;  /* 0x000082006f107a25 */ /* 0x000fe200078e00ff */
[----:B------:R-:W-:Y:S01]  /*1840*/  HMMA.16816.F32 R76, R140, R22, R76 ;  /* 0x000000168c4c723c */ /* 0x000fe2000000184c */
[----:B------:R-:W1:Y:S02]  /*1850*/  LDSM.16.M88.4 R20, [R213+0x1800] ;  /* 0x00180000d514783b */ /* 0x000e640000000200 */
[----:B------:R-:W-:-:S02]  /*1860*/  IMAD.IADD R0, R17, 0x1, R7 ;  /* 0x0000000111007824 */ /* 0x000fc400078e0207 */
[----:B------:R-:W-:-:S03]  /*1870*/  IMAD.WIDE.U32 R16, R16, 0x60, R228 ;  /* 0x0000006010107825 */ /* 0x000fc600078e00e4 */
[----:B------:R-:W-:Y:S01]  /*1880*/  HMMA.16816.F32 R68, R140, R18, R68 ;  /* 0x000000128c44723c */ /* 0x000fe20000001844 */
[----:B------:R-:W-:Y:S01]  /*1890*/  IMAD R0, R0, 0x60, RZ ;  /* 0x0000006000007824 */ /* 0x000fe200078e02ff */
[----:B------:R-:W-:-:S03]  /*18a0*/  LEA R6, P0, R16, c[0x0][0x1f8], 0x1 ;  /* 0x00007e0010067a11 */ /* 0x000fc600078008ff */
[----:B------:R-:W-:-:S03]  /*18b0*/  IMAD.IADD R0, R17, 0x1, R0 ;  /* 0x0000000111007824 */ /* 0x000fc600078e0200 */
[C---:B------:R-:W-:Y:S02]  /*18c0*/  HMMA.16816.F32 R60, R120.reuse, R62, RZ ;  /* 0x0000003e783c723c */ /* 0x040fe400000018ff */
[----:B------:R-:W-:Y:S01]  /*18d0*/  LEA.HI.X R7, R16, c[0x0][0x1fc], R0, 0x1, P0 ;  /* 0x00007f0010077a11 */ /* 0x000fe200000f0c00 */
[----:B------:R-:W-:Y:S01]  /*18e0*/  IMAD.MOV.U32 R0, RZ, RZ, 0x40 ;  /* 0x00000040ff007424 */ /* 0x000fe200078e00ff */
[----:B------:R-:W-:Y:S01]  /*18f0*/  IADD3 R26, P1, P0, R27, 0x80, R6 ;  /* 0x000000801b1a7810 */ /* 0x000fe2000783e006 */
[----:B------:R-:W2:Y:S03]  /*1900*/  LDSM.16.M88.4 R16, [R213+0x2000] ;  /* 0x00200000d510783b */ /* 0x000ea60000000200 */
[----:B------:R-:W-:Y:S01]  /*1910*/  IADD3.X R27, RZ, UR12, R7, P1, P0 ;  /* 0x0000000cff1b7c10 */ /* 0x000fe20008fe0407 */
[----:B------:R-:W-:Y:S01]  /*1920*/  @!PT LDS RZ, [RZ] ;  /* 0x00000000fffff984 */ /* 0x000fe20000000800 */
[----:B------:R-:W-:Y:S01]  /*1930*/  @!PT LDS RZ, [RZ] ;  /* 0x00000000fffff984 */ /* 0x000fe20000000800 */
[----:B------:R-:W-:Y:S01]  /*1940*/  @!PT LDS RZ, [RZ] ;  /* 0x00000000fffff984 */ /* 0x000fe20000000800 */
[----:B------:R3:W-:Y:S01]  /*1950*/  LDGSTS.E.BYPASS.LTC128B.128 [R216+0x100], [R6.64], !P2 ;  /* 0x0010000006d87fae */ /* 0x0007e2000d101d4a */
[----:B------:R-:W-:Y:S01]  /*1960*/  IADD3 R28, P0, R6, UR9, RZ ;  /* 0x00000009061c7c10 */ /* 0x000fe2000ff1e0ff */
[----:B------:R-:W-:Y:S01]  /*1970*/  HMMA.16816.F32 R56, R120, R52, RZ ;  /* 0x000000347838723c */ /* 0x000fe200000018ff */
[----:B------:R-:W-:-:S02]  /*1980*/  ISETP.LT.OR P1, PT, R24, 0x1, P5 ;  /* 0x000000011800780c */ /* 0x000fc40002f21670 */
[----:B------:R-:W-:Y:S02]  /*1990*/  IADD3.X R29, R7, UR12, RZ, P0, !PT ;  /* 0x0000000c071d7c10 */ /* 0x000fe400087fe4ff */
[C---:B------:R-:W-:Y:S02]  /*19a0*/  ISETP.LT.OR P0, PT, R24.reuse, 0x21, P6 ;  /* 0x000000211800780c */ /* 0x040fe40003701670 */
[----:B------:R-:W-:Y:S01]  /*19b0*/  ISETP.LT.OR P2, PT, R24, 0x21, P5 ;  /* 0x000000211800780c */ /* 0x000fe20002f41670 */
[C---:B------:R-:W-:Y:S06]  /*19c0*/  HMMA.16816.F32 R52, R120.reuse, R54, RZ ;  /* 0x000000367834723c */ /* 0x040fec00000018ff */
[----:B------:R3:W-:Y:S01]  /*19d0*/  LDGSTS.E.BYPASS.LTC128B.128 [R216+0x3100], [R6.64+0x80], !P1 ;  /* 0x0310008006d87fae */ /* 0x0007e2000c901d4a */
[----:B------:R-:W-:Y:S01]  /*19e0*/  LOP3.LUT P1, RZ, R25, 0x4, RZ, 0xc0, !PT ;  /* 0x0000000419ff7812 */ /* 0x000fe2000782c0ff */
[----:B------:R-:W-:Y:S02]  /*19f0*/  HMMA.16816.F32 R48, R120, R44, RZ ;  /* 0x0000002c7830723c */ /* 0x000fe400000018ff */
[----:B------:R4:W-:Y:S01]  /*1a00*/  LDGSTS.E.BYPASS.LTC128B.128 [R216+0x1100], [R28.64], !P0 ;  /* 0x011000001cd87fae */ /* 0x0009e2000c101d4a */
[----:B------:R-:W-:-:S02]  /*1a10*/  IADD3 R84, P0, R28, UR9, RZ ;  /* 0x000000091c547c10 */ /* 0x000fc4000ff1e0ff */
[----:B------:R-:W-:Y:S01]  /*1a20*/  SEL R0, R0, 0xffffffc0, !P1 ;  /* 0xffffffc000007807 */ /* 0x000fe20004800000 */
[----:B------:R5:W-:Y:S01]  /*1a30*/  LDGSTS.E.BYPASS.LTC128B.128 [R216+0x4100], [R26.64], !P2 ;  /* 0x041000001ad87fae */ /* 0x000be2000d101d4a */
[----:B------:R-:W-:Y:S01]  /*1a40*/  IADD3.X R85, R29, UR12, RZ, P0, !PT ;  /* 0x0000000c1d557c10 */ /* 0x000fe200087fe4ff */
[----:B-1----:R-:W-:Y:S01]  /*1a50*/  HMMA.16816.F32 R64, R140, R20, R64 ;  /* 0x000000148c40723c */ /* 0x002fe20000001840 */
[----:B------:R-:W-:Y:S01]  /*1a60*/  ISETP.LT.OR P2, PT, R24, 0x41, P6 ;  /* 0x000000411800780c */ /* 0x000fe20003741670 */
[----:B------:R-:W-:Y:S01]  /*1a70*/  IMAD.IADD R211, R214, 0x1, R0 ;  /* 0x00000001d6d37824 */ /* 0x000fe200078e0200 */
[----:B------:R-:W-:Y:S01]  /*1a80*/  ISETP.LT.OR P0, PT, R24, 0x41, P5 ;  /* 0x000000411800780c */ /* 0x000fe20002f01670 */
[----:B------:R-:W-:-:S04]  /*1a90*/  IMAD.IADD R202, R0, 0x1, R213 ;  /* 0x0000000100ca7824 */ /* 0x000fc800078e02d5 */
[----:B------:R-:W-:Y:S06]  /*1aa0*/  HMMA.16816.F32 R60, R140, R22, R60 ;  /* 0x000000168c3c723c */ /* 0x000fec000000183c */
[----:B------:R1:W-:Y:S02]  /*1ab0*/  LDGSTS.E.BYPASS.LTC128B.128 [R216+0x2100], [R84.64], !P2 ;  /* 0x0210000054d87fae */ /* 0x0003e4000d101d4a */
[----:B------:R-:W-:Y:S02]  /*1ac0*/  HMMA.16816.F32 R44, R120, R46, RZ ;  /* 0x0000002e782c723c */ /* 0x000fe400000018ff */
[----:B------:R1:W-:Y:S01]  /*1ad0*/  LDGSTS.E.BYPASS.LTC128B.128 [R216+0x5100], [R84.64+0x80], !P0 ;  /* 0x0510008054d87fae */ /* 0x0003e2000c101d4a */
[----:B------:R-:W-:-:S03]  /*1ae0*/  ISETP.GT.AND P0, PT, R111, R215, PT ;  /* 0x000000d76f00720c */ /* 0x000fc60003f04270 */
[----:B------:R-:W3:Y:S02]  /*1af0*/  LDSM.16.M88.4 R32, [R211+0x8100] ;  /* 0x00810000d320783b */ /* 0x000ee40000000200 */
[C---:B--2---:R-:W-:Y:S02]  /*1b00*/  HMMA.16816.F32 R56, R140.reuse, R16, R56 ;  /* 0x000000108c38723c */ /* 0x044fe40000001838 */
[----:B------:R-:W2:Y:S04]  /*1b10*/  LDSM.16.M88.4 R96, [R211+0x8900] ;  /* 0x00890000d360783b */ /* 0x000ea80000000200 */
[----:B----4-:R-:W4:Y:S02]  /*1b20*/  LDSM.16.M88.4 R28, [R211+0x9100] ;  /* 0x00910000d31c783b */ /* 0x010f240000000200 */
[C---:B------:R-:W-:Y:S02]  /*1b30*/  HMMA.16816.F32 R52, R140.reuse, R18, R52 ;  /* 0x000000128c34723c */ /* 0x040fe40000001834 */
[----:B-----5:R-:W5:Y:S04]  /*1b40*/  LDSM.16.M88.4 R24, [R211+0x9900] ;  /* 0x00990000d318783b */ /* 0x020f680000000200 */
[----:B------:R-:W2:Y:S02]  /*1b50*/  LDSM.16.M88.4 R20, [R211+0xa100] ;  /* 0x00a10000d314783b */ /* 0x000ea40000000200 */
[C---:B------:R-:W-:Y:S02]  /*1b60*/  HMMA.16816.F32 R48, R140.reuse, R40, R48 ;  /* 0x000000288c30723c */ /* 0x040fe40000001830 */
[----:B------:R-:W4:Y:S04]  /*1b70*/  LDSM.16.M88.4 R16, [R211+0xa900] ;  /* 0x00a90000d310783b */ /* 0x000f280000000200 */
[----:B------:R-:W4:Y:S02]  /*1b80*/  LDSM.16.M88.4 R92, [R202] ;  /* 0x00000000ca5c783b */ /* 0x000f240000000200 */
[----:B------:R-:W-:Y:S02]  /*1b90*/  HMMA.16816.F32 R44, R140, R42, R44 ;  /* 0x0000002a8c2c723c */ /* 0x000fe4000000182c */
[----:B------:R-:W4:Y:S04]  /*1ba0*/  LDSM.16.M88.4 R88, [R202+0x800] ;  /* 0x00080000ca58783b */ /* 0x000f280000000200 */
[----:B-1----:R-:W1:Y:S04]  /*1bb0*/  LDSM.16.M88.4 R84, [R202+0x1000] ;  /* 0x00100000ca54783b */ /* 0x002e680000000200 */
[----:B------:R-:W1:Y:S01]  /*1bc0*/  LDSM.16.M88.4 R40, [R202+0x1800] ;  /* 0x00180000ca28783b */ /* 0x000e620000000200 */
[C---:B---3--:R-:W-:Y:S03]  /*1bd0*/  HMMA.16816.F32 R12, R152.reuse, R32, R12 ;  /* 0x00000020980c723c */ /* 0x048fe6000000180c */
[----:B------:R-:W-:Y:S04]  /*1be0*/  LDSM.16.M88.4 R100, [R211+0xb900] ;  /* 0x00b90000d364783b */ /* 0x000fe80000000200 */
[----:B------:R-:W0:Y:S01]  /*1bf0*/  LDGDEPBAR ;  /* 0x00000000000079af */ /* 0x000e220000000000 */
[C---:B------:R-:W-:Y:S03]  /*1c00*/  HMMA.16816.F32 R8, R152.reuse, R34, R8 ;  /* 0x000000229808723c */ /* 0x040fe60000001808 */
[----:B------:R-:W3:Y:S05]  /*1c10*/  LDSM.16.M88.4 R32, [R202+0x2000] ;  /* 0x00200000ca20783b */ /* 0x000eea0000000200 */
[C---:B--2---:R-:W-:Y:S08]  /*1c20*/  HMMA.16816.F32 R80, R152.reuse, R96, R80 ;  /* 0x000000609850723c */ /* 0x044ff00000001850 */
[C---:B------:R-:W-:Y:S01]  /*1c30*/  HMMA.16816.F32 R76, R152.reuse, R98, R76 ;  /* 0x00000062984c723c */ /* 0x040fe2000000184c */
[----:B------:R-:W2:Y:S07]  /*1c40*/  LDSM.16.M88.4 R96, [R202+0x2800] ;  /* 0x00280000ca60783b */ /* 0x000eae0000000200 */
[C---:B----4-:R-:W-:Y:S08]  /*1c50*/  HMMA.16816.F32 R72, R152.reuse, R28, R72 ;  /* 0x0000001c9848723c */ /* 0x050ff00000001848 */
[C---:B------:R-:W-:Y:S01]  /*1c60*/  HMMA.16816.F32 R68, R152.reuse, R30, R68 ;  /* 0x0000001e9844723c */ /* 0x040fe20000001844 */
[----:B------:R-:W4:Y:S07]  /*1c70*/  LDSM.16.M88.4 R28, [R214+0xb100] ;  /* 0x00b10000d61c783b */ /* 0x000f2e0000000200 */
[C---:B-----5:R-:W-:Y:S08]  /*1c80*/  HMMA.16816.F32 R64, R152.reuse, R24, R64 ;  /* 0x000000189840723c */ /* 0x060ff00000001840 */
[C---:B------:R-:W-:Y:S01]  /*1c90*/  HMMA.16816.F32 R60, R152.reuse, R26, R60 ;  /* 0x0000001a983c723c */ /* 0x040fe2000000183c */
[----:B------:R-:W5:Y:S07]  /*1ca0*/  LDSM.16.M88.4 R24, [R214+0xb900] ;  /* 0x00b90000d618783b */ /* 0x000f6e0000000200 */
[C---:B------:R-:W-:Y:S08]  /*1cb0*/  HMMA.16816.F32 R56, R152.reuse, R20, R56 ;  /* 0x000000149838723c */ /* 0x040ff00000001838 */
[C---:B------:R-:W-:Y:S01]  /*1cc0*/  HMMA.16816.F32 R52, R152.reuse, R22, R52 ;  /* 0x000000169834723c */ /* 0x040fe20000001834 */
[----:B------:R-:W1:Y:S07]  /*1cd0*/  LDSM.16.M88.4 R20, [R214+0xc100] ;  /* 0x00c10000d614783b */ /* 0x000e6e0000000200 */
[C---:B------:R-:W-:Y:S08]  /*1ce0*/  HMMA.16816.F32 R48, R152.reuse, R16, R48 ;  /* 0x000000109830723c */ /* 0x040ff00000001830 */
[----:B------:R-:W-:Y:S01]  /*1cf0*/  HMMA.16816.F32 R44, R152, R18, R44 ;  /* 0x00000012982c723c */ /* 0x000fe2000000182c */
[----:B------:R-:W2:Y:S07]  /*1d00*/  LDSM.16.M88.4 R16, [R214+0xc900] ;  /* 0x00c90000d610783b */ /* 0x000eae0000000200 */
[C---:B------:R-:W-:Y:S08]  /*1d10*/  HMMA.16816.F32 R12, R168.reuse, R92, R12 ;  /* 0x0000005ca80c723c */ /* 0x040ff0000000180c */
[C---:B------:R-:W-:Y:S01]  /*1d20*/  HMMA.16816.F32 R8, R168.reuse, R94, R8 ;  /* 0x0000005ea808723c */ /* 0x040fe20000001808 */
[----:B------:R-:W2:Y:S07]  /*1d30*/  LDSM.16.M88.4 R92, [R214+0xd100] ;  /* 0x00d10000d65c783b */ /* 0x000eae0000000200 */
[C---:B------:R-:W-:Y:S08]  /*1d40*/  HMMA.16816.F32 R80, R168.reuse, R88, R80 ;  /* 0x00000058a850723c */ /* 0x040ff00000001850 */
[C---:B------:R-:W-:Y:S01]  /*1d50*/  HMMA.16816.F32 R76, R168.reuse, R90, R76 ;  /* 0x0000005aa84c723c */ /* 0x040fe2000000184c */
[----:B------:R-:W2:Y:S07]  /*1d60*/  LDSM.16.M88.4 R88, [R214+0xd900] ;  /* 0x00d90000d658783b */ /* 0x000eae0000000200 */
[C---:B-1----:R-:W-:Y:S08]  /*1d70*/  HMMA.16816.F32 R72, R168.reuse, R84, R72 ;  /* 0x00000054a848723c */ /* 0x042ff00000001848 */
[C---:B------:R-:W-:Y:S01]  /*1d80*/  HMMA.16816.F32 R68, R168.reuse, R86, R68 ;  /* 0x00000056a844723c */ /* 0x040fe20000001844 */
[----:B------:R-:W1:Y:S07]  /*1d90*/  LDSM.16.M88.4 R84, [R213+0x3000] ;  /* 0x00300000d554783b */ /* 0x000e6e0000000200 */
[C---:B------:R-:W-:Y:S08]  /*1da0*/  HMMA.16816.F32 R64, R168.reuse, R40, R64 ;  /* 0x00000028a840723c */ /* 0x040ff00000001840 */
[C---:B------:R-:W-:Y:S01]  /*1db0*/  HMMA.16816.F32 R60, R168.reuse, R42, R60 ;  /* 0x0000002aa83c723c */ /* 0x040fe2000000183c */
[----:B------:R-:W1:Y:S07]  /*1dc0*/  LDSM.16.M88.4 R40, [R213+0x3800] ;  /* 0x00380000d528783b */ /* 0x000e6e0000000200 */
[C---:B---3--:R-:W-:Y:S08]  /*1dd0*/  HMMA.16816.F32 R56, R168.reuse, R32, R56 ;  /* 0x00000020a838723c */ /* 0x048ff00000001838 */
[C---:B------:R-:W-:Y:S01]  /*1de0*/  HMMA.16816.F32 R52, R168.reuse, R34, R52 ;  /* 0x00000022a834723c */ /* 0x040fe20000001834 */
[----:B------:R-:W3:Y:S07]  /*1df0*/  LDSM.16.M88.4 R32, [R213+0x4000] ;  /* 0x00400000d520783b */ /* 0x000eee0000000200 */
[C---:B--2---:R-:W-:Y:S08]  /*1e00*/  HMMA.16816.F32 R48, R168.reuse, R96, R48 ;  /* 0x00000060a830723c */ /* 0x044ff00000001830 */
[----:B------:R-:W-:Y:S01]  /*1e10*/  HMMA.16816.F32 R44, R168, R98, R44 ;  /* 0x00000062a82c723c */ /* 0x000fe2000000182c */
[----:B------:R-:W-:Y:S07]  /*1e20*/  LDSM.16.M88.4 R96, [R211+0xc100] ;  /* 0x00c10000d360783b */ /* 0x000fee0000000200 */
[C---:B----4-:R-:W-:Y:S08]  /*1e30*/  HMMA.16816.F32 R12, R172.reuse, R28, R12 ;  /* 0x0000001cac0c723c */ /* 0x050ff0000000180c */
[C---:B------:R-:W-:Y:S01]  /*1e40*/  HMMA.16816.F32 R8, R172.reuse, R30, R8 ;  /* 0x0000001eac08723c */ /* 0x040fe20000001808 */
[----:B------:R-:W2:Y:S07]  /*1e50*/  LDSM.16.M88.4 R28, [R213+0x4800] ;  /* 0x00480000d51c783b */ /* 0x000eae0000000200 */
[C---:B-----5:R-:W-:Y:S08]  /*1e60*/  HMMA.16816.F32 R80, R172.reuse, R24, R80 ;  /* 0x00000018ac50723c */ /* 0x060ff00000001850 */
[C---:B------:R-:W-:Y:S01]  /*1e70*/  HMMA.16816.F32 R76, R172.reuse, R26, R76 ;  /* 0x0000001aac4c723c */ /* 0x040fe2000000184c */
[----:B------:R-:W4:Y:S07]  /*1e80*/  LDSM.16.M88.4 R24, [R213+0x5000] ;  /* 0x00500000d518783b */ /* 0x000f2e0000000200 */
[C---:B------:R-:W-:Y:S08]  /*1e90*/  HMMA.16816.F32 R72, R172.reuse, R20, R72 ;  /* 0x00000014ac48723c */ /* 0x040ff00000001848 */
[C---:B------:R-:W-:Y:S01]  /*1ea0*/  HMMA.16816.F32 R68, R172.reuse, R22, R68 ;  /* 0x00000016ac44723c */ /* 0x040fe20000001844 */
[----:B------:R-:W5:Y:S07]  /*1eb0*/  LDSM.16.M88.4 R20, [R213+0x5800] ;  /* 0x00580000d514783b */ /* 0x000f6e0000000200 */
[C---:B------:R-:W-:Y:S08]  /*1ec0*/  HMMA.16816.F32 R64, R172.reuse, R16, R64 ;  /* 0x00000010ac40723c */ /* 0x040ff00000001840 */
[C---:B------:R-:W-:Y:S01]  /*1ed0*/  HMMA.16816.F32 R60, R172.reuse, R18, R60 ;  /* 0x00000012ac3c723c */ /* 0x040fe2000000183c */
[----:B------:R-:W2:Y:S07]  /*1ee0*/  LDSM.16.M88.4 R16, [R211+0xb100] ;  /* 0x00b10000d310783b */ /* 0x000eae0000000200 */
[C---:B------:R-:W-:Y:S08]  /*1ef0*/  HMMA.16816.F32 R56, R172.reuse, R92, R56 ;  /* 0x0000005cac38723c */ /* 0x040ff00000001838 */
[C---:B------:R-:W-:Y:S01]  /*1f00*/  HMMA.16816.F32 R52, R172.reuse, R94, R52 ;  /* 0x0000005eac34723c */ /* 0x040fe20000001834 */
[----:B------:R-:W2:Y:S07]  /*1f10*/  LDSM.16.M88.4 R92, [R211+0xc900] ;  /* 0x00c90000d35c783b */ /* 0x000eae0000000200 */
[C---:B------:R-:W-:Y:S08]  /*1f20*/  HMMA.16816.F32 R48, R172.reuse, R88, R48 ;  /* 0x00000058ac30723c */ /* 0x040ff00000001830 */
[----:B------:R-:W-:Y:S01]  /*1f30*/  HMMA.16816.F32 R44, R172, R90, R44 ;  /* 0x0000005aac2c723c */ /* 0x000fe2000000182c */
        /* <DEDUP_REMOVED lines=11> */
[C---:B------:R-:W-:Y:S01]  /*1ff0*/  HMMA.16816.F32 R60, R176.reuse, R30, R60 ;  /* 0x0000001eb03c723c */ /* 0x040fe2000000183c */
[----:B------:R-:W2:Y:S07]  /*2000*/  LDSM.16.M88.4 R28, [R202+0x4000] ;  /* 0x00400000ca1c783b */ /* 0x000eae0000000200 */
[C---:B----4-:R-:W-:Y:S08]  /*2010*/  HMMA.16816.F32 R56, R176.reuse, R24, R56 ;  /* 0x00000018b038723c */ /* 0x050ff00000001838 */
[C---:B------:R-:W-:Y:S01]  /*2020*/  HMMA.16816.F32 R52, R176.reuse, R26, R52 ;  /* 0x0000001ab034723c */ /* 0x040fe20000001834 */
[----:B------:R-:W4:Y:S07]  /*2030*/  LDSM.16.M88.4 R24, [R202+0x4800] ;  /* 0x00480000ca18783b */ /* 0x000f2e0000000200 */
[C---:B-----5:R-:W-:Y:S08]  /*2040*/  HMMA.16816.F32 R48, R176.reuse, R20, R48 ;  /* 0x00000014b030723c */ /* 0x060ff00000001830 */
[----:B------:R-:W-:Y:S01]  /*2050*/  HMMA.16816.F32 R44, R176, R22, R44 ;  /* 0x00000016b02c723c */ /* 0x000fe2000000182c */
[----:B------:R-:W5:Y:S07]  /*2060*/  LDSM.16.M88.4 R20, [R202+0x5000] ;  /* 0x00500000ca14783b */ /* 0x000f6e0000000200 */
[C---:B------:R-:W-:Y:S08]  /*2070*/  HMMA.16816.F32 R12, R180.reuse, R16, R12 ;  /* 0x00000010b40c723c */ /* 0x040ff0000000180c */
[----:B------:R-:W-:Y:S01]  /*2080*/  HMMA.16816.F32 R8, R180, R18, R8 ;  /* 0x00000012b408723c */ /* 0x000fe20000001808 */
[----:B------:R-:W1:Y:S01]  /*2090*/  LDSM.16.M88.4 R16, [R202+0x5800] ;  /* 0x00580000ca10783b */ /* 0x000e620000000200 */
[----:B------:R-:W-:-:S06]  /*20a0*/  DEPBAR.LE SB0, 0x0 ;  /* 0x000080000000791a */ /* 0x000fcc0000000000 */
        /* <DEDUP_REMOVED lines=8> */
[C---:B-1----:R-:W-:Y:S08]  /*2130*/  HMMA.16816.F32 R48, R180.reuse, R84, R48 ;  /* 0x00000054b430723c */ /* 0x042ff00000001830 */
[----:B------:R-:W-:Y:S08]  /*2140*/  HMMA.16816.F32 R44, R180, R86, R44 ;  /* 0x00000056b42c723c */ /* 0x000ff0000000182c */
[C---:B------:R-:W-:Y:S08]  /*2150*/  HMMA.16816.F32 R12, R188.reuse, R40, R12 ;  /* 0x00000028bc0c723c */ /* 0x040ff0000000180c */
[C---:B------:R-:W-:Y:S08]  /*2160*/  HMMA.16816.F32 R8, R188.reuse, R42, R8 ;  /* 0x0000002abc08723c */ /* 0x040ff00000001808 */
[C---:B---3--:R-:W-:Y:S08]  /*2170*/  HMMA.16816.F32 R80, R188.reuse, R32, R80 ;  /* 0x00000020bc50723c */ /* 0x048ff00000001850 */
[C---:B------:R-:W-:Y:S08]  /*2180*/  HMMA.16816.F32 R76, R188.reuse, R34, R76 ;  /* 0x00000022bc4c723c */ /* 0x040ff0000000184c */
[C---:B--2---:R-:W-:Y:S08]  /*2190*/  HMMA.16816.F32 R72, R188.reuse, R28, R72 ;  /* 0x0000001cbc48723c */ /* 0x044ff00000001848 */
[C---:B------:R-:W-:Y:S08]  /*21a0*/  HMMA.16816.F32 R68, R188.reuse, R30, R68 ;  /* 0x0000001ebc44723c */ /* 0x040ff00000001844 */
[C---:B----4-:R-:W-:Y:S08]  /*21b0*/  HMMA.16816.F32 R64, R188.reuse, R24, R64 ;  /* 0x00000018bc40723c */ /* 0x050ff00000001840 */
[C---:B------:R-:W-:Y:S08]  /*21c0*/  HMMA.16816.F32 R60, R188.reuse, R26, R60 ;  /* 0x0000001abc3c723c */ /* 0x040ff0000000183c */
[C---:B-----5:R-:W-:Y:S08]  /*21d0*/  HMMA.16816.F32 R56, R188.reuse, R20, R56 ;  /* 0x00000014bc38723c */ /* 0x060ff00000001838 */
[C---:B------:R-:W-:Y:S08]  /*21e0*/  HMMA.16816.F32 R52, R188.reuse, R22, R52 ;  /* 0x00000016bc34723c */ /* 0x040ff00000001834 */
[C---:B------:R-:W-:Y:S08]  /*21f0*/  HMMA.16816.F32 R48, R188.reuse, R16, R48 ;  /* 0x00000010bc30723c */ /* 0x040ff00000001830 */
[----:B------:R-:W-:Y:S01]  /*2200*/  HMMA.16816.F32 R44, R188, R18, R44 ;  /* 0x00000012bc2c723c */ /* 0x000fe2000000182c */
[----:B------:R-:W-:Y:S06]  /*2210*/  BAR.SYNC.DEFER_BLOCKING 0x0 ;  /* 0x0000000000007b1d */ /* 0x000fec0000010000 */
[----:B------:R-:W-:Y:S05]  /*2220*/  @!P0 BRA `(.L_x_160) ;  /* 0x000001a000008947 */ /* 0x000fea0003800000 */
[----:B------:R-:W-:Y:S01]  /*2230*/  IADD3 R17, R36, -0x2, RZ ;  /* 0xfffffffe24117810 */ /* 0x000fe20007ffe0ff */
[----:B------:R-:W-:-:S02]  /*2240*/  USHF.L.U32 UR4, UR6, 0x6, URZ ;  /* 0x0000000606047899 */ /* 0x000fc4000800063f */
[----:B------:R-:W-:Y:S01]  /*2250*/  USHF.L.U64.HI UR6, UR6, 0x6, UR7 ;  /* 0x0000000606067899 */ /* 0x000fe20008010207 */
[----:B------:R-:W-:Y:S01]  /*2260*/  SHF.R.S32.HI R7, RZ, 0x1f, R17 ;  /* 0x0000001fff077819 */ /* 0x000fe20000011411 */
[----:B------:R-:W-:Y:S02]  /*2270*/  IMAD R38, R38, R17, RZ ;  /* 0x0000001126267224 */ /* 0x000fe400078e02ff */
[----:B------:R-:W-:-:S04]  /*2280*/  IMAD.WIDE.U32 R16, R17, R108, R220 ;  /* 0x0000006c11107225 */ /* 0x000fc800078e00dc */
[----:B------:R-:W-:Y:S01]  /*2290*/  IMAD R4, R7, R108, R38 ;  /* 0x0000006c07047224 */ /* 0x000fe200078e0226 */
[----:B------:R-:W-:Y:S01]  /*22a0*/  LEA R6, P0, R16, c[0x0][0x1c8], 0x1 ;  /* 0x0000720010067a11 */ /* 0x000fe200078008ff */
[----:B------:R-:W-:Y:S02]  /*22b0*/  IMAD.U32 R0, RZ, RZ, UR4 ;  /* 0x00000004ff007e24 */ /* 0x000fe4000f8e00ff */
[----:B------:R-:W-:-:S03]  /*22c0*/  IMAD.IADD R4, R17, 0x1, R4 ;  /* 0x0000000111047824 */ /* 0x000fc600078e0204 */
[----:B------:R-:W-:Y:S02]  /*22d0*/  IADD3 R18, P2, P1, R0, 0x80, R6 ;  /* 0x0000008000127810 */ /* 0x000fe4000795e006 */
[----:B------:R-:W-:Y:S02]  /*22e0*/  LEA.HI.X R7, R16, c[0x0][0x1cc], R4, 0x1, P0 ;  /* 0x0000730010077a11 */ /* 0x000fe400000f0c04 */
[----:B------:R-:W-:Y:S02]  /*22f0*/  IADD3 R16, P0, R6, UR4, RZ ;  /* 0x0000000406107c10 */ /* 0x000fe4000ff1e0ff */
[----:B------:R-:W-:Y:S01]  /*2300*/  IADD3.X R19, RZ, UR6, R7, P2, P1 ;  /* 0x00000006ff137c10 */ /* 0x000fe200097e2407 */
[----:B------:R-:W-:Y:S01]  /*2310*/  @!PT LDS RZ, [RZ] ;  /* 0x00000000fffff984 */ /* 0x000fe20000000800 */
[----:B------:R-:W-:Y:S01]  /*2320*/  @!PT LDS RZ, [RZ] ;  /* 0x00000000fffff984 */ /* 0x000fe20000000800 */
[----:B------:R-:W-:Y:S01]  /*2330*/  @!PT LDS RZ, [RZ] ;  /* 0x00000000fffff984 */ /* 0x000fe20000000800 */
[----:B------:R1:W-:Y:S01]  /*2340*/  LDGSTS.E.BYPASS.LTC128B.128 [R216+0x8100], [R6.64], !P6 ;  /* 0x0810000006d87fae */ /* 0x0003e2000f101d4a */
[----:B------:R-:W-:Y:S02]  /*2350*/  IADD3.X R17, R7, UR6, RZ, P0, !PT ;  /* 0x0000000607117c10 */ /* 0x000fe400087fe4ff */
[----:B------:R-:W-:Y:S01]  /*2360*/  IADD3 R20, P0, R16, UR4, RZ ;  /* 0x0000000410147c10 */ /* 0x000fe2000ff1e0ff */
[----:B------:R1:W-:Y:S03]  /*2370*/  LDGSTS.E.BYPASS.LTC128B.128 [R216+0xb100], [R6.64+0x80], !P5 ;  /* 0x0b10008006d87fae */ /* 0x0003e6000e901d4a */
[----:B------:R-:W-:Y:S01]  /*2380*/  IADD3.X R21, R17, UR6, RZ, P0, !PT ;  /* 0x0000000611157c10 */ /* 0x000fe200087fe4ff */
[----:B------:R1:W-:Y:S04]  /*2390*/  LDGSTS.E.BYPASS.LTC128B.128 [R216+0x9100], [R16.64], !P6 ;  /* 0x0910000010d87fae */ /* 0x0003e8000f101d4a */
[----:B------:R1:W-:Y:S04]  /*23a0*/  LDGSTS.E.BYPASS.LTC128B.128 [R216+0xc100], [R18.64], !P5 ;  /* 0x0c10000012d87fae */ /* 0x0003e8000e901d4a */
[----:B------:R1:W-:Y:S04]  /*23b0*/  LDGSTS.E.BYPASS.LTC128B.128 [R216+0xa100], [R20.64], !P6 ;  /* 0x0a10000014d87fae */ /* 0x0003e8000f101d4a */
[----:B------:R1:W-:Y:S02]  /*23c0*/  LDGSTS.E.BYPASS.LTC128B.128 [R216+0xd100], [R20.64+0x80], !P5 ;  /* 0x0d10008014d87fae */ /* 0x0003e4000e901d4a */
.L_x_160:
[----:B------:R-:W-:Y:S01]  /*23d0*/  LOP3.LUT R25, R106, 0xffffffe0, RZ, 0xc0, !PT ;  /* 0xffffffe06a197812 */ /* 0x000fe200078ec0ff */
[----:B------:R-:W-:Y:S01]  /*23e0*/  FMUL.FTZ R0, R12, c[0x0][0x320] ;  /* 0x0000c8000c007a20 */ /* 0x000fe20000410000 */
[-C--:B------:R-:W-:Y:S01]  /*23f0*/  LEA.HI R27, R107, R104.reuse, RZ, 0x2 ;  /* 0x000000686b1b7211 */ /* 0x080fe200078f10ff */
[----:B------:R-:W-:Y:S01]  /*2400*/  FMUL.FTZ R8, R8, c[0x0][0x320] ;  /* 0x0000c80008087a20 */ /* 0x000fe20000410000 */
[----:B------:R-:W-:Y:S01]  /*2410*/  SHF.R.S32.HI R12, RZ, 0x1f, R105 ;  /* 0x0000001fff0c7819 */ /* 0x000fe20000011469 */
[----:B------:R-:W-:Y:S01]  /*2420*/  FMUL.FTZ R23, R13, c[0x0][0x320] ;  /* 0x0000c8000d177a20 */ /* 0x000fe20000410000 */
[-C--:B-1----:R-:W-:Y:S01]  /*2430*/  IADD3 R6, -R25, R104.reuse, RZ ;  /* 0x0000006819067210 */ /* 0x082fe20007ffe1ff */
[----:B------:R1:W2:Y:S01]  /*2440*/  MUFU.TANH R21, R8 ;  /* 0x0000000800157308 */ /* 0x0002a20000002400 */
[----:B------:R-:W-:Y:S01]  /*2450*/  LOP3.LUT R27, R27, 0xfffffffc, RZ, 0xc0, !PT ;  /* 0xfffffffc1b1b7812 */ /* 0x000fe200078ec0ff */
[----:B------:R-:W-:Y:S01]  /*2460*/  FMUL.FTZ R19, R9, c[0x0][0x320] ;  /* 0x0000c80009137a20 */ /* 0x000fe20000410000 */
[----:B------:R-:W-:Y:S01]  /*2470*/  LEA.HI R12, R12, R105, RZ, 0x3 ;  /* 0x000000690c0c7211 */ /* 0x000fe200078f18ff */
[----:B------:R-:W-:Y:S01]  /*2480*/  FMUL.FTZ R135, R49, c[0x0][0x320] ;  /* 0x0000c80031877a20 */ /* 0x000fe20000410000 */
[----:B------:R-:W-:Y:S01]  /*2490*/  SHF.R.S32.HI R25, RZ, 0x1f, R6 ;  /* 0x0000001fff197819 */ /* 0x000fe20000011406 */
[----:B------:R-:W-:Y:S01]  /*24a0*/  FMUL.FTZ R17, R80, c[0x0][0x320] ;  /* 0x0000c80050117a20 */ /* 0x000fe20000410000 */
[----:B------:R-:W-:Y:S01]  /*24b0*/  IADD3 R104, -R27, R104, RZ ;  /* 0x000000681b687210 */ /* 0x000fe20007ffe1ff */
[----:B------:R-:W-:Y:S01]  /*24c0*/  FMUL.FTZ R13, R81, c[0x0][0x320] ;  /* 0x0000c800510d7a20 */ /* 0x000fe20000410000 */
[----:B------:R-:W-:Y:S01]  /*24d0*/  LOP3.LUT R12, R12, 0xffffff8, RZ, 0xc0, !PT ;  /* 0x0ffffff80c0c7812 */ /* 0x000fe200078ec0ff */
[----:B------:R-:W-:Y:S01]  /*24e0*/  FMUL.FTZ R7, R76, c[0x0][0x320] ;  /* 0x0000c8004c077a20 */ /* 0x000fe20000410000 */
[----:B------:R-:W-:Y:S01]  /*24f0*/  LEA.HI R4, R104, R104, RZ, 0x1 ;  /* 0x0000006868047211 */ /* 0x000fe200078f08ff */
[----:B------:R-:W-:Y:S01]  /*2500*/  FMUL.FTZ R9, R77, c[0x0][0x320] ;  /* 0x0000c8004d097a20 */ /* 0x000fe20000410000 */
[----:B------:R-:W-:Y:S01]  /*2510*/  IADD3 R105, R105, -R12, RZ ;  /* 0x8000000c69697210 */ /* 0x000fe20007ffe0ff */
[----:B------:R-:W-:Y:S01]  /*2520*/  FMUL.FTZ R33, R72, c[0x0][0x320] ;  /* 0x0000c80048217a20 */ /* 0x000fe20000410000 */
[----:B------:R-:W-:Y:S01]  /*2530*/  IADD3.X R49, R39, c[0x0][0x1d0], RZ, PT, !PT ;  /* 0x0000740027317a10 */ /* 0x000fe20003ffe4ff */
[----:B------:R-:W-:Y:S01]  /*2540*/  FMUL.FTZ R31, R73, c[0x0][0x320] ;  /* 0x0000c800491f7a20 */ /* 0x000fe20000410000 */
[----:B-1----:R-:W-:Y:S01]  /*2550*/  LEA.HI R8, R25, R6, RZ, 0x2 ;  /* 0x0000000619087211 */ /* 0x002fe200078f10ff */
[----:B------:R-:W-:Y:S01]  /*2560*/  FMUL.FTZ R29, R68, c[0x0][0x320] ;  /* 0x0000c800441d7a20 */ /* 0x000fe20000410000 */
[----:B------:R-:W-:Y:S01]  /*2570*/  LOP3.LUT R25, R4, 0x1ffffffe, RZ, 0xc0, !PT ;  /* 0x1ffffffe04197812 */ /* 0x000fe200078ec0ff */
[----:B------:R-:W-:Y:S01]  /*2580*/  FMUL.FTZ R69, R69, c[0x0][0x320] ;  /* 0x0000c80045457a20 */ /* 0x000fe20000410000 */
[----:B------:R-:W-:Y:S01]  /*2590*/  LEA.HI.SX32 R12, R8, R37, 0x1e ;  /* 0x00000025080c7211 */ /* 0x000fe200078ff2ff */
[----:B------:R-:W-:Y:S01]  /*25a0*/  FMUL.FTZ R64, R64, c[0x0][0x320] ;  /* 0x0000c80040407a20 */ /* 0x000fe20000410000 */
[----:B------:R-:W-:Y:S01]  /*25b0*/  IADD3 R25, R104, -R25, RZ ;  /* 0x8000001968197210 */ /* 0x000fe20007ffe0ff */
[----:B------:R-:W-:Y:S01]  /*25c0*/  FMUL.FTZ R60, R60, c[0x0][0x320] ;  /* 0x0000c8003c3c7a20 */ /* 0x000fe20000410000 */
[----:B------:R-:W1:Y:S01]  /*25d0*/  MUFU.TANH R0, R0 ;  /* 0x0000000000007308 */ /* 0x000e620000002400 */
[----:B------:R-:W-:Y:S01]  /*25e0*/  IMAD R12, R105, 0x10, R12 ;  /* 0x00000010690c7824 */ /* 0x000fe200078e020c */
[----:B------:R-:W-:Y:S01]  /*25f0*/  ULDC UR7, c[0x0][0x324] ;  /* 0x0000c90000077ab9 */ /* 0x000fe20000000800 */
[----:B------:R-:W-:Y:S01]  /*2600*/  FMUL.FTZ R61, R61, c[0x0][0x320] ;  /* 0x0000c8003d3d7a20 */ /* 0x000fe20000410000 */
[----:B------:R-:W-:Y:S01]  /*2610*/  ULOP3.LUT UR7, URZ, UR7, URZ, 0x33, !UPT ;  /* 0x000000073f077292 */ /* 0x000fe2000f8e333f */
[----:B------:R-:W-:Y:S01]  /*2620*/  FMUL.FTZ R53, R53, c[0x0][0x320] ;  /* 0x0000c80035357a20 */ /* 0x000fe20000410000 */
[----:B------:R-:W-:Y:S01]  /*2630*/  LEA R217, R25, R12, 0x3 ;  /* 0x0000000c19d97211 */ /* 0x000fe200078e18ff */
[----:B------:R-:W-:Y:S01]  /*2640*/  FMUL.FTZ R44, R44, c[0x0][0x320] ;  /* 0x0000c8002c2c7a20 */ /* 0x000fe20000410000 */
[----:B------:R-:W-:Y:S01]  /*2650*/  LOP3.LUT R25, R8, 0x7ffffffc, RZ, 0xc0, !PT ;  /* 0x7ffffffc08197812 */ /* 0x000fe200078ec0ff */
[----:B------:R-:W-:Y:S01]  /*2660*/  FMUL.FTZ R45, R45, c[0x0][0x320] ;  /* 0x0000c8002d2d7a20 */ /* 0x000fe20000410000 */
[----:B------:R-:W3:Y:S01]  /*2670*/  MUFU.TANH R23, R23 ;  /* 0x0000001700177308 */ /* 0x000ee20000002400 */
[----:B------:R-:W-:Y:S01]  /*2680*/  @P4 IMAD.HI.U32 R4, R217, c[0x0][0x2c8], RZ ;  /* 0x0000b200d9044a27 */ /* 0x000fe200078e00ff */
[----:B------:R-:W-:Y:S01]  /*2690*/  IADD3 R222, R6, -R25, RZ ;  /* 0x8000001906de7210 */ /* 0x000fe20007ffe0ff */
[----:B------:R-:W0:Y:S02]  /*26a0*/  LDGDEPBAR ;  /* 0x00000000000079af */ /* 0x000e240000000000 */
[----:B------:R-:W-:Y:S01]  /*26b0*/  IMAD.MOV.U32 R12, RZ, RZ, R217 ;  /* 0x000000ffff0c7224 */ /* 0x000fe200078e00d9 */
[----:B------:R-:W-:Y:S01]  /*26c0*/  @P4 SHF.R.U32.HI R12, RZ, c[0x0][0x2cc], R4 ;  /* 0x0000b300ff0c4a19 */ /* 0x000fe20000011604 */
[----:B------:R-:W-:Y:S01]  /*26d0*/  FMUL.FTZ R65, R65, c[0x0][0x320] ;  /* 0x0000c80041417a20 */ /* 0x000fe20000410000 */
[----:B------:R-:W-:Y:S01]  /*26e0*/  SHF.L.U32 R222, R222, 0x1, RZ ;  /* 0x00000001dede7819 */ /* 0x000fe200000006ff */
[----:B------:R-:W-:Y:S01]  /*26f0*/  FMUL.FTZ R52, R52, c[0x0][0x320] ;  /* 0x0000c80034347a20 */ /* 0x000fe20000410000 */
[----:B------:R-:W4:Y:S01]  /*2700*/  MUFU.TANH R19, R19 ;  /* 0x0000001300137308 */ /* 0x000f220000002400 */
[----:B------:R-:W5:Y:S01]  /*2710*/  SHFL.IDX PT, R4, R12, RZ, 0x1c1f ;  /* 0x001c1fff0c047589 */ /* 0x000f6200000e0000 */
[----:B------:R-:W-:Y:S01]  /*2720*/  IADD3 R49, R49, -c[0x0][0x168], -R222 ;  /* 0x80005a0031317a10 */ /* 0x000fe20007ffe8de */
[----:B------:R-:W-:Y:S01]  /*2730*/  FMUL.FTZ R57, R57, c[0x0][0x320] ;  /* 0x0000c80039397a20 */ /* 0x000fe20000410000 */
[----:B------:R-:W-:Y:S01]  /*2740*/  IADD3 R40, R39, -R222, RZ ;  /* 0x800000de27287210 */ /* 0x000fe20007ffe0ff */
[----:B------:R-:W-:-:S02]  /*2750*/  FMUL.FTZ R48, R48, c[0x0][0x320] ;  /* 0x0000c80030307a20 */ /* 0x000fc40000410000 */
[----:B------:R-:W-:Y:S01]  /*2760*/  FMUL.FTZ R56, R56, c[0x0][0x320] ;  /* 0x0000c80038387a20 */ /* 0x000fe20000410000 */
[----:B------:R-:W1:Y:S08]  /*2770*/  MUFU.TANH R17, R17 ;  /* 0x0000001100117308 */ /* 0x000e700000002400 */
        /* <DEDUP_REMOVED lines=15> */
[----:B------:R1:W1:Y:S08]  /*2870*/  MUFU.TANH R157, R52 ;  /* 0x00000034009d7308 */ /* 0x0002700000002400 */
[----:B------:R5:W2:Y:S01]  /*2880*/  MUFU.TANH R159, R57 ;  /* 0x00000039009f7308 */ /* 0x000aa20000002400 */
[----:B-1----:R-:W-:-:S07]  /*2890*/  IADD3 R52, R49, c[0x0][0x328], RZ ;  /* 0x0000ca0031347a10 */ /* 0x002fce0007ffe0ff */
[----:B------:R1:W1:Y:S01]  /*28a0*/  MUFU.TANH R137, R48 ;  /* 0x0000003000897308 */ /* 0x0002620000002400 */
[----:B------:R-:W-:Y:S01]  /*28b0*/  IADD3 R49, R49, UR7, RZ ;  /* 0x0000000731317c10 */ /* 0x000fe2000fffe0ff */
[----:B-----5:R-:W-:-:S06]  /*28c0*/  IMAD.IADD R57, R52, 0x1, R4 ;  /* 0x0000000134397824 */ /* 0x020fcc00078e0204 */
[----:B------:R5:W2:Y:S01]  /*28d0*/  MUFU.TANH R161, R56 ;  /* 0x0000003800a17308 */ /* 0x000aa20000002400 */
[----:B-1----:R-:W-:-:S04]  /*28e0*/  IADD3 R48, -R222, c[0x0][0x1d0], R39 ;  /* 0x00007400de307a10 */ /* 0x002fc80007ffe127 */
[----:B------:R-:W-:Y:S02]  /*28f0*/  IMNMX R57, R57, R48, PT ;  /* 0x0000003039397217 */ /* 0x000fe40003800200 */
[----:B-----5:R-:W-:Y:S01]  /*2900*/  IADD3 R56, R49, R4, RZ ;  /* 0x0000000431387210 */ /* 0x020fe20007ffe0ff */
[----:B------:R-:W-:Y:S05]  /*2910*/  @!P3 BRA `(.L_x_161) ;  /* 0x000001500000b947 */ /* 0x000fea0003800000 */
[----:B--234-:R-:W-:Y:S01]  /*2920*/  IADD3 R4, R4, c[0x0][0x1d0], RZ ;  /* 0x0000740004047a10 */ /* 0x01cfe20007ffe0ff */
[----:B------:R-:W-:Y:S03]  /*2930*/  BSSY B0, `(.L_x_162) ;  /* 0x000000f000007945 */ /* 0x000fe60003800000 */
[----:B------:R-:W-:-:S04]  /*2940*/  IADD3 R25, R4, -c[0x0][0x168], RZ ;  /* 0x80005a0004197a10 */ /* 0x000fc80007ffe0ff */
        /* <DEDUP_REMOVED lines=9> */
.L_x_163:
[----:B------:R-:W-:-:S04]  /*29e0*/  MOV R4, c[0x0][0x32c] ;  /* 0x0000cb0000047a02 */ /* 0x000fc80000000f00 */
[----:B------:R-:W-:-:S13]  /*29f0*/  ISETP.NE.AND P0, PT, R4, 0x1, PT ;  /* 0x000000010400780c */ /* 0x000fda0003f05270 */
[----:B------:R-:W-:-:S05]  /*2a00*/  @P0 IMAD.HI.U32 R4, R25, c[0x0][0x330], RZ ;  /* 0x0000cc0019040a27 */ /* 0x000fca00078e00ff */
[----:B------:R-:W-:Y:S02]  /*2a10*/  @P0 SHF.R.U32.HI R25, RZ, c[0x0][0x334], R4 ;  /* 0x0000cd00ff190a19 */ /* 0x000fe40000011604 */
.L_x_164:
[----:B------:R-:W-:Y:S05]  /*2a20*/  BSYNC B0 ;  /* 0x0000000000007941 */ /* 0x000fea0003800000 */
.L_x_162:
[----:B------:R-:W-:-:S05]  /*2a30*/  IMAD R25, R25, c[0x0][0x32c], R40 ;  /* 0x0000cb0019197a24 */ /* 0x000fca00078e0228 */
[----:B------:R-:W-:Y:S02]  /*2a40*/  IADD3 R4, R25, c[0x0][0x32c], RZ ;  /* 0x0000cb0019047a10 */ /* 0x000fe40007ffe0ff */
[----:B------:R-:W-:Y:S02]  /*2a50*/  IMNMX R56, R56, R25, !PT ;  /* 0x0000001938387217 */ /* 0x000fe40007800200 */
[----:B------:R-:W-:Y:S02]  /*2a60*/  IMNMX R57, R57, R4, PT ;  /* 0x0000000439397217 */ /* 0x000fe40003800200 */
.L_x_161:
[C---:B--234-:R-:W-:Y:S01]  /*2a70*/  ISETP.GE.AND P0, PT, R39.reuse, 0x2, PT ;  /* 0x000000022700780c */ /* 0x05cfe20003f06270 */
[----:B------:R-:W1:Y:S01]  /*2a80*/  SHFL.IDX PT, R12, R12, 0x1, 0x1c1f ;  /* 0x003c1f000c0c7f89 */ /* 0x000e6200000e0000 */
[----:B------:R-:W-:Y:S01]  /*2a90*/  ISETP.GE.AND P1, PT, R39, 0x9, PT ;  /* 0x000000092700780c */ /* 0x000fe20003f26270 */
[----:B------:R-:W-:Y:S01]  /*2aa0*/  FMUL.FTZ R136, R50, c[0x0][0x320] ;  /* 0x0000c80032887a20 */ /* 0x000fe20000410000 */
[----:B------:R-:W-:Y:S01]  /*2ab0*/  P2R R53, PR, RZ, 0x1 ;  /* 0x00000001ff357803 */ /* 0x000fe20000000000 */
[----:B------:R-:W-:Y:S01]  /*2ac0*/  FMUL.FTZ R50, R83, c[0x0][0x320] ;  /* 0x0000c80053327a20 */ /* 0x000fe20000410000 */
[----:B------:R-:W-:Y:S01]  /*2ad0*/  ISETP.GT.AND P0, PT, R56, 0x1, !P0 ;  /* 0x000000013800780c */ /* 0x000fe20004704270 */
[----:B------:R-:W-:Y:S01]  /*2ae0*/  FMUL.FTZ R10, R10, c[0x0][0x320] ;  /* 0x0000c8000a0a7a20 */ /* 0x000fe20000410000 */
[----:B------:R-:W-:Y:S01]  /*2af0*/  P2R R24, PR, RZ, 0x2 ;  /* 0x00000002ff187803 */ /* 0x000fe20000000000 */
[----:B------:R-:W-:Y:S01]  /*2b00*/  FMUL.FTZ R66, R66, c[0x0][0x320] ;  /* 0x0000c80042427a20 */ /* 0x000fe20000410000 */
[----:B------:R-:W-:Y:S01]  /*2b10*/  ISETP.LT.OR P0, PT, R57, 0x2, P0 ;  /* 0x000000023900780c */ /* 0x000fe20000701670 */
[----:B------:R-:W-:Y:S01]  /*2b20*/  FMUL.FTZ R67, R67, c[0x0][0x320] ;  /* 0x0000c80043437a20 */ /* 0x000fe20000410000 */
[----:B------:R-:W-:Y:S01]  /*2b30*/  ISETP.GE.AND P2, PT, R39, 0x59, PT ;  /* 0x000000592700780c */ /* 0x000fe20003f46270 */
[----:B------:R-:W-:Y:S01]  /*2b40*/  FMUL.FTZ R62, R62, c[0x0][0x320] ;  /* 0x0000c8003e3e7a20 */ /* 0x000fe20000410000 */
[----:B------:R-:W-:Y:S01]  /*2b50*/  FSEL R23, R23, -INF , !P0 ;  /* 0xff80000017177808 */ /* 0x000fe20004000000 */
[----:B------:R-:W-:Y:S01]  /*2b60*/  FMUL.FTZ R63, R63, c[0x0][0x320] ;  /* 0x0000c8003f3f7a20 */ /* 0x000fe20000410000 */
[----:B------:R-:W-:Y:S01]  /*2b70*/  ISETP.GT.AND P0, PT, R56, 0x8, !P1 ;  /* 0x000000083800780c */ /* 0x000fe20004f04270 */
[----:B------:R-:W-:Y:S01]  /*2b80*/  FMUL.FTZ R58, R58, c[0x0][0x320] ;  /* 0x0000c8003a3a7a20 */ /* 0x000fe20000410000 */
[----:B------:R-:W-:Y:S01]  /*2b90*/  ISETP.GE.AND P1, PT, R39, 0xa, PT ;  /* 0x0000000a2700780c */ /* 0x000fe20003f26270 */
[----:B------:R-:W-:Y:S01]  /*2ba0*/  FMUL.FTZ R59, R59, c[0x0][0x320] ;  /* 0x0000c8003b3b7a20 */ /* 0x000fe20000410000 */
[----:B------:R-:W-:Y:S01]  /*2bb0*/  ISETP.LT.OR P0, PT, R57, 0x9, P0 ;  /* 0x000000093900780c */ /* 0x000fe20000701670 */
[----:B------:R-:W-:Y:S01]  /*2bc0*/  FMUL.FTZ R74, R74, c[0x0][0x320] ;  /* 0x0000c8004a4a7a20 */ /* 0x000fe20000410000 */
[----:B------:R-:W-:Y:S01]  /*2bd0*/  P2R R18, PR, RZ, 0x2 ;  /* 0x00000002ff127803 */ /* 0x000fe20000000000 */
        /* <DEDUP_REMOVED lines=14> */
[----:B------:R-:W2:Y:S01]  /*2cc0*/  MUFU.TANH R166, R66 ;  /* 0x0000004200a67308 */ /* 0x000ea20000002400 */
[----:B------:R-:W-:Y:S01]  /*2cd0*/  ISETP.GE.AND P1, PT, R39, 0x12, PT ;  /* 0x000000122700780c */ /* 0x000fe20003f26270 */
[----:B------:R-:W-:Y:S01]  /*2ce0*/  FMUL.FTZ R51, R51, c[0x0][0x320] ;  /* 0x0000c80033337a20 */ /* 0x000fe20000410000 */
[----:B------:R-:W-:Y:S01]  /*2cf0*/  ISETP.LT.OR P0, PT, R57, 0x11, P0 ;  /* 0x000000113900780c */ /* 0x000fe20000701670 */
[----:B-1----:R-:W-:Y:S01]  /*2d00*/  IMAD.IADD R49, R49, 0x1, R12 ;  /* 0x0000000131317824 */ /* 0x002fe200078e020c */
[----:B------:R-:W-:-:S02]  /*2d10*/  P2R R44, PR, RZ, 0x2 ;  /* 0x00000002ff2c7803 */ /* 0x000fc40000000000 */
[----:B------:R-:W-:Y:S01]  /*2d20*/  FSEL R17, R17, -INF , !P0 ;  /* 0xff80000011117808 */ /* 0x000fe20004000000 */
[----:B------:R-:W1:Y:S01]  /*2d30*/  MUFU.TANH R150, R67 ;  /* 0x0000004300967308 */ /* 0x000e620000002400 */
[----:B------:R-:W-:Y:S02]  /*2d40*/  ISETP.GT.AND P0, PT, R56, 0x11, !P1 ;  /* 0x000000113800780c */ /* 0x000fe40004f04270 */
[----:B------:R-:W-:Y:S02]  /*2d50*/  ISETP.GE.AND P1, PT, R39, 0x19, PT ;  /* 0x000000192700780c */ /* 0x000fe40003f26270 */
[----:B------:R-:W-:Y:S02]  /*2d60*/  ISETP.LT.OR P0, PT, R57, 0x12, P0 ;  /* 0x000000123900780c */ /* 0x000fe40000701670 */
[----:B------:R-:W-:Y:S01]  /*2d70*/  P2R R43, PR, RZ, 0x2 ;  /* 0x00000002ff2b7803 */ /* 0x000fe20000000000 */
[----:B------:R-:W3:Y:S01]  /*2d80*/  MUFU.TANH R164, R62 ;  /* 0x0000003e00a47308 */ /* 0x000ee20000002400 */
[----:B------:R-:W-:-:S02]  /*2d90*/  FSEL R13, R13, -INF , !P0 ;  /* 0xff8000000d0d7808 */ /* 0x000fc40004000000 */
[C---:B------:R-:W-:Y:S02]  /*2da0*/  ISETP.GT.AND P0, PT, R56.reuse, 0x18, !P1 ;  /* 0x000000183800780c */ /* 0x040fe40004f04270 */
[----:B------:R-:W-:Y:S02]  /*2db0*/  ISETP.GE.AND P1, PT, R39, 0x1a, PT ;  /* 0x0000001a2700780c */ /* 0x000fe40003f26270 */
[----:B------:R-:W-:Y:S01]  /*2dc0*/  ISETP.LT.OR P0, PT, R57, 0x19, P0 ;  /* 0x000000193900780c */ /* 0x000fe20000701670 */
[----:B------:R-:W4:Y:S01]  /*2dd0*/  MUFU.TANH R158, R63 ;  /* 0x0000003f009e7308 */ /* 0x000f220000002400 */
[----:B------:R-:W-:Y:S02]  /*2de0*/  P2R R8, PR, RZ, 0x2 ;  /* 0x00000002ff087803 */ /* 0x000fe40000000000 */
[----:B------:R-:W-:Y:S02]  /*2df0*/  FSEL R7, R7, -INF , !P0 ;  /* 0xff80000007077808 */ /* 0x000fe40004000000 */
[----:B------:R-:W-:-:S02]  /*2e00*/  ISETP.GT.AND P0, PT, R56, 0x19, !P1 ;  /* 0x000000193800780c */ /* 0x000fc40004f04270 */
[----:B------:R-:W-:Y:S01]  /*2e10*/  ISETP.GE.AND P1, PT, R39, 0x21, PT ;  /* 0x000000212700780c */ /* 0x000fe20003f26270 */
[----:B------:R-:W1:Y:S01]  /*2e20*/  MUFU.TANH R162, R58 ;  /* 0x0000003a00a27308 */ /* 0x000e620000002400 */
[----:B------:R-:W-:Y:S02]  /*2e30*/  ISETP.LT.OR P0, PT, R57, 0x1a, P0 ;  /* 0x0000001a3900780c */ /* 0x000fe40000701670 */
[----:B------:R-:W-:Y:S02]  /*2e40*/  P2R R42, PR, RZ, 0x2 ;  /* 0x00000002ff2a7803 */ /* 0x000fe40000000000 */
[----:B------:R-:W-:Y:S02]  /*2e50*/  FSEL R9, R9, -INF , !P0 ;  /* 0xff80000009097808 */ /* 0x000fe40004000000 */
[----:B------:R-:W-:Y:S01]  /*2e60*/  ISETP.GT.AND P0, PT, R56, 0x20, !P1 ;  /* 0x000000203800780c */ /* 0x000fe20004f04270 */
[----:B------:R-:W1:Y:S01]  /*2e70*/  MUFU.TANH R160, R59 ;  /* 0x0000003b00a07308 */ /* 0x000e620000002400 */
[----:B------:R-:W-:-:S02]  /*2e80*/  ISETP.GE.AND P1, PT, R39, 0x22, PT ;  /* 0x000000222700780c */ /* 0x000fc40003f26270 */
[----:B------:R-:W-:Y:S02]  /*2e90*/  ISETP.LT.OR P0, PT, R57, 0x21, P0 ;  /* 0x000000213900780c */ /* 0x000fe40000701670 */
[----:B------:R-:W-:Y:S02]  /*2ea0*/  P2R R41, PR, RZ, 0x2 ;  /* 0x00000002ff297803 */ /* 0x000fe40000000000 */
[----:B------:R-:W-:Y:S01]  /*2eb0*/  FSEL R33, R33, -INF , !P0 ;  /* 0xff80000021217808 */ /* 0x000fe20004000000 */
[----:B------:R-:W1:Y:S01]  /*2ec0*/  MUFU.TANH R146, R74 ;  /* 0x0000004a00927308 */ /* 0x000e620000002400 */
[----:B------:R-:W-:Y:S02]  /*2ed0*/  ISETP.GT.AND P0, PT, R56, 0x21, !P1 ;  /* 0x000000213800780c */ /* 0x000fe40004f04270 */
[----:B------:R-:W-:Y:S02]  /*2ee0*/  ISETP.GE.AND P1, PT, R39, 0x29, PT ;  /* 0x000000292700780c */ /* 0x000fe40003f26270 */
[----:B------:R-:W-:-:S02]  /*2ef0*/  ISETP.LT.OR P0, PT, R57, 0x22, P0 ;  /* 0x000000223900780c */ /* 0x000fc40000701670 */
[----:B------:R-:W-:Y:S01]  /*2f00*/  P2R R38, PR, RZ, 0x2 ;  /* 0x00000002ff267803 */ /* 0x000fe20000000000 */
[----:B------:R-:W1:Y:S01]  /*2f10*/  MUFU.TANH R156, R54 ;  /* 0x00000036009c7308 */ /* 0x000e620000002400 */
[----:B------:R-:W-:Y:S02]  /*2f20*/  FSEL R31, R31, -INF , !P0 ;  /* 0xff8000001f1f7808 */ /* 0x000fe40004000000 */
[----:B------:R-:W-:Y:S02]  /*2f30*/  ISETP.GT.AND P0, PT, R56, 0x28, !P1 ;  /* 0x000000283800780c */ /* 0x000fe40004f04270 */
[----:B------:R-:W-:Y:S02]  /*2f40*/  ISETP.GE.AND P1, PT, R39, 0x2a, PT ;  /* 0x0000002a2700780c */ /* 0x000fe40003f26270 */
[----:B------:R-:W-:Y:S01]  /*2f50*/  ISETP.LT.OR P0, PT, R57, 0x29, P0 ;  /* 0x000000293900780c */ /* 0x000fe20000701670 */
[----:B------:R-:W1:Y:S01]  /*2f60*/  MUFU.TANH R148, R55 ;  /* 0x0000003700947308 */ /* 0x000e620000002400 */
[----:B------:R-:W-:-:S02]  /*2f70*/  P2R R35, PR, RZ, 0x2 ;  /* 0x00000002ff237803 */ /* 0x000fc40000000000 */
[----:B------:R-:W-:Y:S02]  /*2f80*/  FSEL R29, R29, -INF , !P0 ;  /* 0xff8000001d1d7808 */ /* 0x000fe40004000000 */
[----:B------:R-:W-:Y:S02]  /*2f90*/  ISETP.GT.AND P0, PT, R56, 0x29, !P1 ;  /* 0x000000293800780c */ /* 0x000fe40004f04270 */
[----:B------:R-:W-:Y:S01]  /*2fa0*/  ISETP.GE.AND P1, PT, R39, 0x31, PT ;  /* 0x000000312700780c */ /* 0x000fe20003f26270 */
[----:B------:R-:W1:Y:S01]  /*2fb0*/  MUFU.TANH R126, R75 ;  /* 0x0000004b007e7308 */ /* 0x000e620000002400 */
[----:B------:R-:W-:Y:S02]  /*2fc0*/  ISETP.LT.OR P0, PT, R57, 0x2a, P0 ;  /* 0x0000002a3900780c */ /* 0x000fe40000701670 */
[----:B------:R-:W-:Y:S02]  /*2fd0*/  P2R R34, PR, RZ, 0x2 ;  /* 0x00000002ff227803 */ /* 0x000fe40000000000 */
[----:B------:R-:W-:-:S02]  /*2fe0*/  FSEL R119, R119, -INF , !P0 ;  /* 0xff80000077777808 */ /* 0x000fc40004000000 */
[C---:B------:R-:W-:Y:S01]  /*2ff0*/  ISETP.GT.AND P0, PT, R56.reuse, 0x30, !P1 ;  /* 0x000000303800780c */ /* 0x040fe20004f04270 */
[----:B------:R-:W1:Y:S01]  /*3000*/  MUFU.TANH R136, R136 ;  /* 0x0000008800887308 */ /* 0x000e620000002400 */
[----:B------:R-:W-:Y:S02]  /*3010*/  ISETP.GE.AND P1, PT, R39, 0x32, PT ;  /* 0x000000322700780c */ /* 0x000fe40003f26270 */
[----:B------:R-:W-:Y:S02]  /*3020*/  ISETP.LT.OR P0, PT, R57, 0x31, P0 ;  /* 0x000000313900780c */ /* 0x000fe40000701670 */
[----:B------:R-:W-:Y:S02]  /*3030*/  P2R R32, PR, RZ, 0x2 ;  /* 0x00000002ff207803 */ /* 0x000fe40000000000 */
[----:B------:R-:W-:Y:S01]  /*3040*/  FSEL R139, R139, -INF , !P0 ;  /* 0xff8000008b8b7808 */ /* 0x000fe20004000000 */
[----:B------:R-:W1:Y:S01]  /*3050*/  MUFU.TANH R50, R50 ;  /* 0x0000003200327308 */ /* 0x000e620000002400 */
[----:B------:R-:W-:-:S02]  /*3060*/  ISETP.GT.AND P0, PT, R56, 0x31, !P1 ;  /* 0x000000313800780c */ /* 0x000fc40004f04270 */
[----:B------:R-:W-:Y:S02]  /*3070*/  ISETP.GE.AND P1, PT, R39, 0x39, PT ;  /* 0x000000392700780c */ /* 0x000fe40003f26270 */
[----:B------:R-:W-:Y:S02]  /*3080*/  ISETP.LT.OR P0, PT, R57, 0x32, P0 ;  /* 0x000000323900780c */ /* 0x000fe40000701670 */
[----:B------:R-:W-:Y:S01]  /*3090*/  P2R R30, PR, RZ, 0x2 ;  /* 0x00000002ff1e7803 */ /* 0x000fe20000000000 */
[----:B------:R-:W1:Y:S01]  /*30a0*/  MUFU.TANH R144, R70 ;  /* 0x0000004600907308 */ /* 0x000e620000002400 */
[----:B------:R-:W-:Y:S02]  /*30b0*/  FSEL R151, R151, -INF , !P0 ;  /* 0xff80000097977808 */ /* 0x000fe40004000000 */
[----:B------:R-:W-:Y:S02]  /*30c0*/  ISETP.GT.AND P0, PT, R56, 0x38, !P1 ;  /* 0x000000383800780c */ /* 0x000fe40004f04270 */
[----:B------:R-:W-:-:S02]  /*30d0*/  ISETP.GE.AND P1, PT, R39, 0x3a, PT ;  /* 0x0000003a2700780c */ /* 0x000fc40003f26270 */
[----:B------:R-:W-:Y:S01]  /*30e0*/  ISETP.LT.OR P0, PT, R57, 0x39, P0 ;  /* 0x000000393900780c */ /* 0x000fe20000701670 */
[----:B------:R-:W1:Y:S01]  /*30f0*/  MUFU.TANH R130, R46 ;  /* 0x0000002e00827308 */ /* 0x000e620000002400 */
[----:B------:R-:W-:Y:S02]  /*3100*/  P2R R28, PR, RZ, 0x2 ;  /* 0x00000002ff1c7803 */ /* 0x000fe40000000000 */
[----:B------:R-:W-:Y:S02]  /*3110*/  FSEL R147, R147, -INF , !P0 ;  /* 0xff80000093937808 */ /* 0x000fe40004000000 */
[----:B------:R-:W-:Y:S02]  /*3120*/  ISETP.GT.AND P0, PT, R56, 0x39, !P1 ;  /* 0x000000393800780c */ /* 0x000fe40004f04270 */
[----:B------:R-:W-:Y:S01]  /*3130*/  ISETP.GE.AND P1, PT, R39, 0x41, PT ;  /* 0x000000412700780c */ /* 0x000fe20003f26270 */
[----:B------:R-:W1:Y:S01]  /*3140*/  MUFU.TANH R128, R47 ;  /* 0x0000002f00807308 */ /* 0x000e620000002400 */
[----:B------:R-:W-:-:S02]  /*3150*/  ISETP.LT.OR P0, PT, R57, 0x3a, P0 ;  /* 0x0000003a3900780c */ /* 0x000fc40000701670 */
[----:B------:R-:W-:Y:S02]  /*3160*/  P2R R27, PR, RZ, 0x2 ;  /* 0x00000002ff1b7803 */ /* 0x000fe40000000000 */
[----:B------:R-:W-:Y:S02]  /*3170*/  FSEL R145, R145, -INF , !P0 ;  /* 0xff80000091917808 */ /* 0x000fe40004000000 */
[----:B------:R-:W-:Y:S01]  /*3180*/  ISETP.GT.AND P0, PT, R56, 0x40, !P1 ;  /* 0x000000403800780c */ /* 0x000fe20004f04270 */
[----:B------:R-:W1:Y:S01]  /*3190*/  MUFU.TANH R132, R71 ;  /* 0x0000004700847308 */ /* 0x000e620000002400 */
[----:B------:R-:W-:Y:S02]  /*31a0*/  ISETP.GE.AND P1, PT, R39, 0x42, PT ;  /* 0x000000422700780c */ /* 0x000fe40003f26270 */
[----:B------:R-:W-:Y:S02]  /*31b0*/  ISETP.LT.OR P0, PT, R57, 0x41, P0 ;  /* 0x000000413900780c */ /* 0x000fe40000701670 */
[----:B------:R-:W-:-:S02]  /*31c0*/  P2R R26, PR, RZ, 0x2 ;  /* 0x00000002ff1a7803 */ /* 0x000fc40000000000 */
[----:B------:R-:W-:Y:S01]  /*31d0*/  FSEL R161, R161, -INF , !P0 ;  /* 0xff800000a1a17808 */ /* 0x000fe20004000000 */
[----:B------:R-:W1:Y:S01]  /*31e0*/  MUFU.TANH R10, R10 ;  /* 0x0000000a000a7308 */ /* 0x000e620000002400 */
[----:B------:R-:W-:Y:S02]  /*31f0*/  ISETP.GT.AND P0, PT, R56, 0x41, !P1 ;  /* 0x000000413800780c */ /* 0x000fe40004f04270 */
[----:B------:R-:W-:Y:S02]  /*3200*/  ISETP.GE.AND P1, PT, R39, 0x49, PT ;  /* 0x000000492700780c */ /* 0x000fe40003f26270 */
[----:B------:R-:W-:Y:S02]  /*3210*/  ISETP.LT.OR P0, PT, R57, 0x42, P0 ;  /* 0x000000423900780c */ /* 0x000fe40000701670 */
[----:B------:R-:W-:Y:S01]  /*3220*/  P2R R25, PR, RZ, 0x2 ;  /* 0x00000002ff197803 */ /* 0x000fe20000000000 */
[----:B------:R5:W1:Y:S01]  /*3230*/  MUFU.TANH R134, R51 ;  /* 0x0000003300867308 */ /* 0x000a620000002400 */
[----:B------:R-:W-:-:S02]  /*3240*/  FSEL R159, R159, -INF , !P0 ;  /* 0xff8000009f9f7808 */ /* 0x000fc40004000000 */
[C---:B------:R-:W-:Y:S02]  /*3250*/  ISETP.GT.AND P0, PT, R56.reuse, 0x48, !P1 ;  /* 0x000000483800780c */ /* 0x040fe40004f04270 */
[----:B------:R-:W-:Y:S02]  /*3260*/  ISETP.GE.AND P1, PT, R39, 0x4a, PT ;  /* 0x0000004a2700780c */ /* 0x000fe40003f26270 */
[----:B------:R-:W-:Y:S02]  /*3270*/  ISETP.LT.OR P0, PT, R57, 0x49, P0 ;  /* 0x000000493900780c */ /* 0x000fe40000701670 */
[----:B------:R-:W-:Y:S02]  /*3280*/  P2R R22, PR, RZ, 0x2 ;  /* 0x00000002ff167803 */ /* 0x000fe40000000000 */
[----:B------:R-:W-:Y:S02]  /*3290*/  FSEL R157, R157, -INF , !P0 ;  /* 0xff8000009d9d7808 */ /* 0x000fe40004000000 */
[----:B------:R-:W-:-:S02]  /*32a0*/  ISETP.GT.AND P0, PT, R56, 0x49, !P1 ;  /* 0x000000493800780c */ /* 0x000fc40004f04270 */
[----:B------:R-:W-:Y:S01]  /*32b0*/  ISETP.GE.AND P1, PT, R39, 0x51, PT ;  /* 0x000000512700780c */ /* 0x000fe20003f26270 */
[----:B-----5:R-:W-:Y:S01]  /*32c0*/  IMAD.IADD R51, R52, 0x1, R12 ;  /* 0x0000000134337824 */ /* 0x020fe200078e020c */
[----:B------:R-:W-:Y:S02]  /*32d0*/  ISETP.LT.OR P0, PT, R57, 0x4a, P0 ;  /* 0x0000004a3900780c */ /* 0x000fe40000701670 */
[----:B------:R-:W-:Y:S02]  /*32e0*/  P2R R20, PR, RZ, 0x2 ;  /* 0x00000002ff147803 */ /* 0x000fe40000000000 */
[----:B------:R-:W-:Y:S02]  /*32f0*/  FSEL R149, R149, -INF , !P0 ;  /* 0xff80000095957808 */ /* 0x000fe40004000000 */
[----:B------:R-:W-:Y:S02]  /*3300*/  ISETP.GT.AND P0, PT, R56, 0x50, !P1 ;  /* 0x000000503800780c */ /* 0x000fe40004f04270 */
[----:B------:R-:W-:-:S02]  /*3310*/  ISETP.GE.AND P1, PT, R39, 0x52, PT ;  /* 0x000000522700780c */ /* 0x000fc40003f26270 */
[----:B------:R-:W-:Y:S02]  /*3320*/  ISETP.LT.OR P0, PT, R57, 0x51, P0 ;  /* 0x000000513900780c */ /* 0x000fe40000701670 */
[----:B------:R-:W-:Y:S02]  /*3330*/  P2R R6, PR, RZ, 0x2 ;  /* 0x00000002ff067803 */ /* 0x000fe40000000000 */
[----:B------:R-:W-:Y:S02]  /*3340*/  FSEL R137, R137, -INF , !P0 ;  /* 0xff80000089897808 */ /* 0x000fe40004000000 */
[----:B------:R-:W-:Y:S02]  /*3350*/  ISETP.GT.AND P0, PT, R56, 0x51, !P1 ;  /* 0x000000513800780c */ /* 0x000fe40004f04270 */
[----:B------:R-:W-:Y:S02]  /*3360*/  ISETP.GE.AND P1, PT, R39, 0x1, PT ;  /* 0x000000012700780c */ /* 0x000fe40003f26270 */
[----:B------:R-:W-:-:S02]  /*3370*/  ISETP.LT.OR P0, PT, R57, 0x52, P0 ;  /* 0x000000523900780c */ /* 0x000fc40000701670 */
[----:B------:R-:W-:Y:S02]  /*3380*/  P2R R16, PR, RZ, 0x2 ;  /* 0x00000002ff107803 */ /* 0x000fe40000000000 */
[----:B------:R-:W-:Y:S02]  /*3390*/  FSEL R135, R135, -INF , !P0 ;  /* 0xff80000087877808 */ /* 0x000fe40004000000 */
[----:B------:R-:W-:Y:S02]  /*33a0*/  ISETP.GT.AND P0, PT, R56, 0x58, !P2 ;  /* 0x000000583800780c */ /* 0x000fe40005704270 */
[----:B------:R-:W-:Y:S02]  /*33b0*/  IMNMX R48, R51, R48, PT ;  /* 0x0000003033307217 */ /* 0x000fe40003800200 */
[----:B------:R-:W-:-:S04]  /*33c0*/  ISETP.LT.OR P0, PT, R57, 0x59, P0 ;  /* 0x000000593900780c */ /* 0x000fc80000701670 */
[----:B------:R-:W-:Y:S02]  /*33d0*/  FSEL R133, R133, -INF , !P0 ;  /* 0xff80000085857808 */ /* 0x000fe40004000000 */
[----:B------:R-:W-:Y:S02]  /*33e0*/  ISETP.GT.AND P0, PT, R56, RZ, !P1 ;  /* 0x000000ff3800720c */ /* 0x000fe40004f04270 */
[----:B------:R-:W-:Y:S01]  /*33f0*/  ISETP.GE.AND P1, PT, R39, 0x5a, PT ;  /* 0x0000005a2700780c */ /* 0x000fe20003f26270 */
[----:B------:R-:W-:Y:S01]  /*3400*/  FMUL.FTZ R39, R79, c[0x0][0x320] ;  /* 0x0000c8004f277a20 */ /* 0x000fe20000410000 */
[----:B------:R-:W-:-:S04]  /*3410*/  ISETP.LT.OR P0, PT, R57, 0x1, P0 ;  /* 0x000000013900780c */ /* 0x000fc80000701670 */
[----:B------:R-:W-:Y:S01]  /*3420*/  FSEL R4, R0, -INF , !P0 ;  /* 0xff80000000047808 */ /* 0x000fe20004000000 */
[----:B------:R-:W-:Y:S01]  /*3430*/  FMUL.FTZ R0, R14, c[0x0][0x320] ;  /* 0x0000c8000e007a20 */ /* 0x000fe20000410000 */
[----:B------:R-:W-:Y:S01]  /*3440*/  ISETP.GT.AND P0, PT, R56, 0x59, !P1 ;  /* 0x000000593800780c */ /* 0x000fe20004f04270 */
[----:B------:R-:W-:Y:S01]  /*3450*/  FMUL.FTZ R56, R11, c[0x0][0x320] ;  /* 0x0000c8000b387a20 */ /* 0x000fe20000410000 */
[----:B------:R-:W1:Y:S01]  /*3460*/  MUFU.TANH R39, R39 ;  /* 0x0000002700277308 */ /* 0x000e620000002400 */
[----:B------:R-:W-:Y:S01]  /*3470*/  FMUL.FTZ R14, R15, c[0x0][0x320] ;  /* 0x0000c8000f0e7a20 */ /* 0x000fe20000410000 */
[----:B------:R-:W-:Y:S01]  /*3480*/  ISETP.LT.OR P0, PT, R57, 0x5a, P0 ;  /* 0x0000005a3900780c */ /* 0x000fe20000701670 */
[----:B------:R-:W-:Y:S02]  /*3490*/  FMUL.FTZ R11, R78, c[0x0][0x320] ;  /* 0x0000c8004e0b7a20 */ /* 0x000fe40000410000 */
[----:B------:R-:W-:Y:S01]  /*34a0*/  FMUL.FTZ R15, R82, c[0x0][0x320] ;  /* 0x0000c800520f7a20 */ /* 0x000fe20000410000 */
[----:B------:R-:W-:-:S02]  /*34b0*/  FSEL R131, R131, -INF , !P0 ;  /* 0xff80000083837808 */ /* 0x000fc40004000000 */
[----:B------:R-:W1:Y:S08]  /*34c0*/  MUFU.TANH R56, R56 ;  /* 0x0000003800387308 */ /* 0x000e700000002400 */
[----:B------:R-:W1:Y:S08]  /*34d0*/  MUFU.TANH R11, R11 ;  /* 0x0000000b000b7308 */ /* 0x000e700000002400 */
[----:B------:R-:W1:Y:S08]  /*34e0*/  MUFU.TANH R0, R0 ;  /* 0x0000000000007308 */ /* 0x000e700000002400 */
[----:B------:R-:W1:Y:S08]  /*34f0*/  MUFU.TANH R14, R14 ;  /* 0x0000000e000e7308 */ /* 0x000e700000002400 */
[----:B------:R-:W1:Y:S01]  /*3500*/  MUFU.TANH R15, R15 ;  /* 0x0000000f000f7308 */ /* 0x000e620000002400 */
        /* <DEDUP_REMOVED lines=13> */
.L_x_167:
[----:B------:R-:W-:-:S04]  /*35e0*/  MOV R12, c[0x0][0x32c] ;  /* 0x0000cb00000c7a02 */ /* 0x000fc80000000f00 */
[----:B------:R-:W-:-:S13]  /*35f0*/  ISETP.NE.AND P0, PT, R12, 0x1, PT ;  /* 0x000000010c00780c */ /* 0x000fda0003f05270 */
[----:B------:R-:W-:-:S05]  /*3600*/  @P0 IMAD.HI.U32 R12, R47, c[0x0][0x330], RZ ;  /* 0x0000cc002f0c0a27 */ /* 0x000fca00078e00ff */
[----:B------:R-:W-:Y:S02]  /*3610*/  @P0 SHF.R.U32.HI R47, RZ, c[0x0][0x334], R12 ;  /* 0x0000cd00ff2f0a19 */ /* 0x000fe4000001160c */
.L_x_168:
[----:B------:R-:W-:Y:S05]  /*3620*/  BSYNC B0 ;  /* 0x0000000000007941 */ /* 0x000fea0003800000 */
.L_x_166:
[----:B------:R-:W-:-:S05]  /*3630*/  IMAD R40, R47, c[0x0][0x32c], R40 ;  /* 0x0000cb002f287a24 */ /* 0x000fca00078e0228 */
[----:B------:R-:W-:Y:S02]  /*3640*/  IADD3 R47, R40, c[0x0][0x32c], RZ ;  /* 0x0000cb00282f7a10 */ /* 0x000fe40007ffe0ff */
[----:B------:R-:W-:Y:S02]  /*3650*/  IMNMX R49, R49, R40, !PT ;  /* 0x0000002831317217 */ /* 0x000fe40007800200 */
[----:B------:R-:W-:Y:S02]  /*3660*/  IMNMX R48, R48, R47, PT ;  /* 0x0000002f30307217 */ /* 0x000fe40003800200 */
.L_x_165:
[----:B--234-:R-:W-:Y:S01]  /*3670*/  ISETP.NE.AND P0, PT, R53, RZ, PT ;  /* 0x000000ff3500720c */ /* 0x01cfe20003f05270 */
[----:B------:R-:W-:Y:S01]  /*3680*/  IMAD.SHL.U32 R212, R2, 0x2, RZ ;  /* 0x0000000202d47824 */ /* 0x000fe200078e00ff */
[C---:B------:R-:W-:Y:S02]  /*3690*/  ISETP.GT.AND P2, PT, R49.reuse, 0x58, !P2 ;  /* 0x000000583100780c */ /* 0x040fe40005744270 */
[----:B------:R-:W-:Y:S01]  /*36a0*/  ISETP.GT.AND P0, PT, R49, 0x1, !P0 ;  /* 0x000000013100780c */ /* 0x000fe20004704270 */
[----:B------:R-:W-:Y:S01]  /*36b0*/  IMAD R210, R5, 0x2, R212 ;  /* 0x0000000205d27824 */ /* 0x000fe200078e02d4 */
[----:B------:R-:W-:Y:S01]  /*36c0*/  ISETP.GT.AND P1, PT, R49, 0x59, !P1 ;  /* 0x000000593100780c */ /* 0x000fe20004f24270 */
[----:B------:R-:W-:Y:S01]  /*36d0*/  LDSM.16.MT88.4 R76, [R212+0x3100] ;  /* 0x00310000d44c783b */ /* 0x000fe20000004200 */
[C---:B------:R-:W-:Y:S01]  /*36e0*/  ISETP.LT.OR P0, PT, R48.reuse, 0x2, P0 ;  /* 0x000000023000780c */ /* 0x040fe20000701670 */
[C---:B------:R-:W-:Y:S01]  /*36f0*/  IMAD R208, R3.reuse, 0x2, R210 ;  /* 0x0000000203d07824 */ /* 0x040fe200078e02d2 */
[----:B------:R-:W-:Y:S01]  /*3700*/  ISETP.LT.OR P2, PT, R48, 0x59, P2 ;  /* 0x000000593000780c */ /* 0x000fe20001741670 */
[----:B------:R-:W-:Y:S01]  /*3710*/  IMAD R209, R3, 0x2, R212 ;  /* 0x0000000203d17824 */ /* 0x000fe200078e02d4 */
[----:B-1----:R-:W-:Y:S01]  /*3720*/  FSEL R40, R14, -INF , !P0 ;  /* 0xff8000000e287808 */ /* 0x002fe20004000000 */
[----:B------:R-:W-:Y:S01]  /*3730*/  LDSM.16.MT88.4 R108, [R212+0x100] ;  /* 0x00010000d46c783b */ /* 0x000fe20000004200 */
[----:B------:R-:W-:-:S02]  /*3740*/  ISETP.NE.AND P0, PT, R24, RZ, PT ;  /* 0x000000ff1800720c */ /* 0x000fc40003f05270 */
[----:B------:R-:W-:Y:S01]  /*3750*/  ISETP.LT.OR P1, PT, R48, 0x5a, P1 ;  /* 0x0000005a3000780c */ /* 0x000fe20000f21670 */
[----:B------:R-:W-:Y:S01]  /*3760*/  LDSM.16.MT88.4 R84, [R208+0x100] ;  /* 0x00010000d054783b */ /* 0x000fe20000004200 */
[----:B------:R-:W-:Y:S02]  /*3770*/  ISETP.GT.AND P0, PT, R49, 0x8, !P0 ;  /* 0x000000083100780c */ /* 0x000fe40004704270 */
[----:B------:R-:W-:Y:S01]  /*3780*/  FSEL R130, R130, -INF , !P2 ;  /* 0xff80000082827808 */ /* 0x000fe20005000000 */
[----:B------:R-:W-:Y:S01]  /*3790*/  LDSM.16.MT88.4 R100, [R210+0x100] ;  /* 0x00010000d264783b */ /* 0x000fe20000004200 */
[----:B------:R-:W-:Y:S02]  /*37a0*/  ISETP.LT.OR P0, PT, R48, 0x9, P0 ;  /* 0x000000093000780c */ /* 0x000fe40000701670 */
[----:B------:R-:W-:Y:S01]  /*37b0*/  FSEL R128, R128, -INF , !P1 ;  /* 0xff80000080807808 */ /* 0x000fe20004800000 */
[----:B------:R-:W-:Y:S01]  /*37c0*/  LDSM.16.MT88.4 R92, [R209+0x100] ;  /* 0x00010000d15c783b */ /* 0x000fe20000004200 */
[----:B------:R-:W-:-:S02]  /*37d0*/  FSEL R24, R10, -INF , !P0 ;  /* 0xff8000000a187808 */ /* 0x000fc40004000000 */
[----:B------:R-:W-:Y:S01]  /*37e0*/  ISETP.NE.AND P0, PT, R18, RZ, PT ;  /* 0x000000ff1200720c */ /* 0x000fe20003f05270 */
[----:B------:R-:W-:Y:S01]  /*37f0*/  LDSM.16.MT88.4 R68, [R210+0x3100] ;  /* 0x00310000d244783b */ /* 0x000fe20000004200 */
[----:B------:R-:W-:Y:S02]  /*3800*/  IADD3 R192, R36, -0x2, RZ ;  /* 0xfffffffe24c07810 */ /* 0x000fe40007ffe0ff */
[----:B------:R-:W-:-:S04]  /*3810*/  ISETP.GT.AND P0, PT, R49, 0x9, !P0 ;  /* 0x000000093100780c */ /* 0x000fc80004704270 */
[----:B------:R-:W-:-:S04]  /*3820*/  ISETP.LT.OR P0, PT, R48, 0xa, P0 ;  /* 0x0000000a3000780c */ /* 0x000fc80000701670 */
[----:B------:R-:W-:Y:S02]  /*3830*/  FSEL R18, R56, -INF , !P0 ;  /* 0xff80000038127808 */ /* 0x000fe40004000000 */
[----:B------:R-:W-:Y:S01]  /*3840*/  ISETP.NE.AND P0, PT, R45, RZ, PT ;  /* 0x000000ff2d00720c */ /* 0x000fe20003f05270 */
[----:B------:R-:W-:Y:S03]  /*3850*/  LDSM.16.MT88.4 R56, [R209+0x3100] ;  /* 0x00310000d138783b */ /* 0x000fe60000004200 */
[----:B------:R-:W-:-:S04]  /*3860*/  ISETP.GT.AND P0, PT, R49, 0x10, !P0 ;  /* 0x000000103100780c */ /* 0x000fc80004704270 */
[----:B------:R-:W-:-:S04]  /*3870*/  ISETP.LT.OR P0, PT, R48, 0x11, P0 ;  /* 0x000000113000780c */ /* 0x000fc80000701670 */
[----:B------:R-:W-:Y:S02]  /*3880*/  FSEL R14, R15, -INF , !P0 ;  /* 0xff8000000f0e7808 */ /* 0x000fe40004000000 */
[----:B------:R-:W-:-:S04]  /*3890*/  ISETP.NE.AND P0, PT, R44, RZ, PT ;  /* 0x000000ff2c00720c */ /* 0x000fc80003f05270 */
        /* <DEDUP_REMOVED lines=64> */
[----:B------:R-:W-:-:S04]  /*3ca0*/  ISETP.GT.AND P0, PT, R49, RZ, !P0 ;  /* 0x000000ff3100720c */ /* 0x000fc80004704270 */
[----:B------:R-:W-:-:S04]  /*3cb0*/  ISETP.LT.OR P0, PT, R48, 0x1, P0 ;  /* 0x000000013000780c */ /* 0x000fc80000701670 */
[----:B------:R-:W-:Y:S02]  /*3cc0*/  FSEL R11, R0, -INF , !P0 ;  /* 0xff800000000b7808 */ /* 0x000fe40004000000 */
[----:B------:R-:W-:Y:S02]  /*3cd0*/  FMNMX.FTZ R0, R4, R23, !PT ;  /* 0x0000001704007209 */ /* 0x000fe40007810000 */
[----:B------:R-:W-:Y:S02]  /*3ce0*/  FMNMX.FTZ R25, R11, R40, !PT ;  /* 0x000000280b197209 */ /* 0x000fe40007810000 */
[----:B------:R-:W-:Y:S02]  /*3cf0*/  FMNMX.FTZ R0, R21, R0, !PT ;  /* 0x0000000015007209 */ /* 0x000fe40007810000 */
[----:B------:R-:W-:Y:S02]  /*3d00*/  FMNMX.FTZ R25, R24, R25, !PT ;  /* 0x0000001918197209 */ /* 0x000fe40007810000 */
[----:B------:R-:W-:-:S02]  /*3d10*/  FMNMX.FTZ R0, R19, R0, !PT ;  /* 0x0000000013007209 */ /* 0x000fc40007810000 */
[----:B------:R-:W-:Y:S02]  /*3d20*/  FMNMX.FTZ R25, R18, R25, !PT ;  /* 0x0000001912197209 */ /* 0x000fe40007810000 */
        /* <DEDUP_REMOVED lines=27> */
[----:B------:R-:W-:Y:S02]  /*3ee0*/  ISETP.NE.AND P0, PT, R6, RZ, PT ;  /* 0x000000ff0600720c */ /* 0x000fe40003f05270 */
[----:B------:R-:W-:-:S02]  /*3ef0*/  FMNMX.FTZ R0, R157, R0, !PT ;  /* 0x000000009d007209 */ /* 0x000fc40007810000 */
[----:B------:R-:W-:Y:S02]  /*3f00*/  FMNMX.FTZ R25, R160, R25, !PT ;  /* 0x00000019a0197209 */ /* 0x000fe40007810000 */
[----:B------:R-:W-:Y:S02]  /*3f10*/  FMNMX.FTZ R0, R149, R0, !PT ;  /* 0x0000000095007209 */ /* 0x000fe40007810000 */
[----:B------:R-:W-:Y:S02]  /*3f20*/  ISETP.GT.AND P0, PT, R49, 0x51, !P0 ;  /* 0x000000513100780c */ /* 0x000fe40004704270 */
[----:B------:R-:W-:Y:S02]  /*3f30*/  FMNMX.FTZ R0, R137, R0, !PT ;  /* 0x0000000089007209 */ /* 0x000fe40007810000 */
[----:B------:R-:W-:Y:S02]  /*3f40*/  FMNMX.FTZ R25, R156, R25, !PT ;  /* 0x000000199c197209 */ /* 0x000fe40007810000 */
[----:B------:R-:W-:-:S02]  /*3f50*/  FMNMX.FTZ R0, R135, R0, !PT ;  /* 0x0000000087007209 */ /* 0x000fc40007810000 */
[----:B------:R-:W-:Y:S02]  /*3f60*/  ISETP.LT.OR P0, PT, R48, 0x52, P0 ;  /* 0x000000523000780c */ /* 0x000fe40000701670 */
[----:B------:R-:W-:Y:S02]  /*3f70*/  FMNMX.FTZ R0, R133, R0, !PT ;  /* 0x0000000085007209 */ /* 0x000fe40007810000 */
[----:B------:R-:W-:Y:S02]  /*3f80*/  FMNMX.FTZ R25, R148, R25, !PT ;  /* 0x0000001994197209 */ /* 0x000fe40007810000 */
[----:B------:R-:W-:Y:S02]  /*3f90*/  FMNMX.FTZ R15, R131, R0, !PT ;  /* 0x00000000830f7209 */ /* 0x000fe40007810000 */
[----:B------:R-:W-:Y:S02]  /*3fa0*/  FSEL R134, R134, -INF , !P0 ;  /* 0xff80000086867808 */ /* 0x000fe40004000000 */
[----:B------:R-:W-:Y:S01]  /*3fb0*/  FMNMX.FTZ R25, R136, R25, !PT ;  /* 0x0000001988197209 */ /* 0x000fe20007810000 */
[----:B------:R-:W1:Y:S03]  /*3fc0*/  SHFL.BFLY PT, R0, R15, 0x2, 0x1f ;  /* 0x0c401f000f007f89 */ /* 0x000e6600000e0000 */
        /* <DEDUP_REMOVED lines=18> */
[----:B------:R-:W-:Y:S01]  /*40f0*/  LDSM.16.MT88.4 R20, [R210+0x900] ;  /* 0x00090000d214783b */ /* 0x000fe20000004200 */
[----:B-1----:R-:W-:Y:S01]  /*4100*/  FMNMX.FTZ R116, R15, R116, !PT ;  /* 0x000000740f747209 */ /* 0x002fe20007810000 */
[----:B------:R-:W-:-:S02]  /*4110*/  FFMA.FTZ R42, R13, c[0x0][0x2d0], -R138 ;  /* 0x0000b4000d2a7a23 */ /* 0x000fc4000001088a */
[----:B------:R-:W1:Y:S01]  /*4120*/  LDSM.16.MT88.4 R4, [R208+0x3100] ;  /* 0x00310000d004783b */ /* 0x000e620000004200 */
[C---:B------:R-:W-:Y:S01]  /*4130*/  FSETP.NEU.FTZ.AND P0, PT, R116.reuse, -INF , PT ;  /* 0xff8000007400780b */ /* 0x040fe20003f1d000 */
[----:B------:R-:W-:Y:S01]  /*4140*/  FMUL.FTZ R127, R116, c[0x0][0x2d0] ;  /* 0x0000b400747f7a20 */ /* 0x000fe20000410000 */
[----:B------:R-:W2:Y:S01]  /*4150*/  MUFU.EX2 R48, R48 ;  /* 0x0000003000307308 */ /* 0x000ea20000000800 */
[--C-:B------:R-:W-:Y:S02]  /*4160*/  FFMA.FTZ R38, R9, c[0x0][0x2d0], -R138.reuse ;  /* 0x0000b40009267a23 */ /* 0x100fe4000001088a */
[--C-:B------:R-:W-:Y:S01]  /*4170*/  FFMA.FTZ R43, R17, c[0x0][0x2d0], -R138.reuse ;  /* 0x0000b400112b7a23 */ /* 0x100fe2000001088a */
[----:B------:R-:W-:Y:S01]  /*4180*/  FSEL R127, R127, RZ, P0 ;  /* 0x000000ff7f7f7208 */ /* 0x000fe20000000000 */
[--C-:B------:R-:W-:Y:S02]  /*4190*/  FFMA.FTZ R117, R33, c[0x0][0x2d0], -R138.reuse ;  /* 0x0000b40021757a23 */ /* 0x100fe4000001088a */
[----:B------:R-:W-:Y:S01]  /*41a0*/  FFMA.FTZ R118, R31, c[0x0][0x2d0], -R138 ;  /* 0x0000b4001f767a23 */ /* 0x000fe2000001088a */
[----:B------:R-:W-:Y:S01]  /*41b0*/  MUFU.EX2 R45, R45 ;  /* 0x0000002d002d7308 */ /* 0x000fe20000000800 */
[--C-:B------:R-:W-:Y:S01]  /*41c0*/  FFMA.FTZ R50, R11, c[0x0][0x2d0], -R127.reuse ;  /* 0x0000b4000b327a23 */ /* 0x100fe2000001087f */
[----:B------:R-:W-:Y:S01]  /*41d0*/  LDSM.16.MT88.4 R32, [R210+0x3900] ;  /* 0x00390000d220783b */ /* 0x000fe20000004200 */
[----:B------:R-:W-:-:S02]  /*41e0*/  FFMA.FTZ R51, R40, c[0x0][0x2d0], -R127 ;  /* 0x0000b40028337a23 */ /* 0x000fc4000001087f */
[--C-:B------:R-:W-:Y:S02]  /*41f0*/  FFMA.FTZ R47, R24, c[0x0][0x2d0], -R127.reuse ;  /* 0x0000b400182f7a23 */ /* 0x100fe4000001087f */
[--C-:B------:R-:W-:Y:S01]  /*4200*/  FFMA.FTZ R46, R18, c[0x0][0x2d0], -R127.reuse ;  /* 0x0000b400122e7a23 */ /* 0x100fe2000001087f */
[----:B------:R-:W3:Y:S01]  /*4210*/  MUFU.EX2 R44, R44 ;  /* 0x0000002c002c7308 */ /* 0x000ee20000000800 */
[--C-:B------:R-:W-:Y:S01]  /*4220*/  FFMA.FTZ R41, R14, c[0x0][0x2d0], -R127.reuse ;  /* 0x0000b4000e297a23 */ /* 0x100fe2000001087f */
[----:B--2---:R-:W-:Y:S01]  /*4230*/  F2FP.PACK_AB R64, R48, R49 ;  /* 0x000000313040723e */ /* 0x004fe200000000ff */
[--C-:B------:R-:W-:Y:S01]  /*4240*/  FFMA.FTZ R40, R12, c[0x0][0x2d0], -R127.reuse ;  /* 0x0000b4000c287a23 */ /* 0x100fe2000001087f */
[----:B------:R-:W-:Y:S01]  /*4250*/  LDSM.16.MT88.4 R24, [R212+0x900] ;  /* 0x00090000d418783b */ /* 0x000fe20000004200 */
[--C-:B------:R-:W-:Y:S02]  /*4260*/  FFMA.FTZ R3, R10, c[0x0][0x2d0], -R127.reuse ;  /* 0x0000b4000a037a23 */ /* 0x100fe4000001087f */
[----:B------:R-:W-:Y:S01]  /*4270*/  FFMA.FTZ R2, R8, c[0x0][0x2d0], -R127 ;  /* 0x0000b40008027a23 */ /* 0x000fe2000001087f */
[----:B------:R-:W-:Y:S01]  /*4280*/  MUFU.EX2 R50, R50 ;  /* 0x0000003200327308 */ /* 0x000fe20000000800 */
[----:B------:R-:W2:Y:S01]  /*4290*/  LDSM.16.MT88.4 R12, [R208+0x900] ;  /* 0x00090000d00c783b */ /* 0x000ea20000004200 */
[----:B------:R-:W-:-:S02]  /*42a0*/  FFMA.FTZ R124, R29, c[0x0][0x2d0], -R138 ;  /* 0x0000b4001d7c7a23 */ /* 0x000fc4000001088a */
[--C-:B------:R-:W-:Y:S01]  /*42b0*/  FFMA.FTZ R119, R119, c[0x0][0x2d0], -R138.reuse ;  /* 0x0000b40077777a23 */ /* 0x100fe2000001088a */
[----:B------:R-:W4:Y:S01]  /*42c0*/  LDSM.16.MT88.4 R8, [R212+0x3900] ;  /* 0x00390000d408783b */ /* 0x000f220000004200 */
[--C-:B------:R-:W-:Y:S02]  /*42d0*/  FFMA.FTZ R125, R146, c[0x0][0x2d0], -R127.reuse ;  /* 0x0000b400927d7a23 */ /* 0x100fe4000001087f */
[----:B------:R-:W5:Y:S01]  /*42e0*/  MUFU.EX2 R51, R51 ;  /* 0x0000003300337308 */ /* 0x000f620000000800 */
[----:B---3--:R-:W-:Y:S01]  /*42f0*/  F2FP.PACK_AB R66, R44, R45 ;  /* 0x0000002d2c42723e */ /* 0x008fe200000000ff */
[----:B------:R-:W3:Y:S01]  /*4300*/  LDSM.16.MT88.4 R16, [R209+0x900] ;  /* 0x00090000d110783b */ /* 0x000ee20000004200 */
[--C-:B------:R-:W-:Y:S02]  /*4310*/  FFMA.FTZ R126, R126, c[0x0][0x2d0], -R127.reuse ;  /* 0x0000b4007e7e7a23 */ /* 0x100fe4000001087f */
[--C-:B------:R-:W-:Y:S01]  /*4320*/  FFMA.FTZ R129, R144, c[0x0][0x2d0], -R127.reuse ;  /* 0x0000b40090817a23 */ /* 0x100fe2000001087f */
[----:B------:R-:W1:Y:S01]  /*4330*/  LDSM.16.MT88.4 R28, [R209+0x3900] ;  /* 0x00390000d11c783b */ /* 0x000e620000004200 */
[----:B------:R-:W-:Y:S01]  /*4340*/  FFMA.FTZ R132, R132, c[0x0][0x2d0], -R127 ;  /* 0x0000b40084847a23 */ /* 0x000fe2000001087f */
[----:B------:R-:W-:Y:S01]  /*4350*/  MUFU.EX2 R47, R47 ;  /* 0x0000002f002f7308 */ /* 0x000fe20000000800 */
[----:B------:R-:W-:-:S02]  /*4360*/  FFMA.FTZ R144, R151, c[0x0][0x2d0], -R138 ;  /* 0x0000b40097907a23 */ /* 0x000fc4000001088a */
[--C-:B------:R-:W-:Y:S02]  /*4370*/  FFMA.FTZ R146, R147, c[0x0][0x2d0], -R138.reuse ;  /* 0x0000b40093927a23 */ /* 0x100fe4000001088a */
[--C-:B------:R-:W-:Y:S02]  /*4380*/  FFMA.FTZ R139, R139, c[0x0][0x2d0], -R138.reuse ;  /* 0x0000b4008b8b7a23 */ /* 0x100fe4000001088a */
[----:B------:R-:W-:Y:S01]  /*4390*/  FFMA.FTZ R145, R145, c[0x0][0x2d0], -R138 ;  /* 0x0000b40091917a23 */ /* 0x000fe2000001088a */
[----:B------:R-:W2:Y:S01]  /*43a0*/  MUFU.EX2 R46, R46 ;  /* 0x0000002e002e7308 */ /* 0x000ea20000000800 */
[----:B-----5:R-:W-:Y:S01]  /*43b0*/  F2FP.PACK_AB R65, R51, R50 ;  /* 0x000000323341723e */ /* 0x020fe200000000ff */
[--C-:B------:R-:W-:Y:S02]  /*43c0*/  FFMA.FTZ R147, R166, c[0x0][0x2d0], -R127.reuse ;  /* 0x0000b400a6937a23 */ /* 0x100fe4000001087f */
[--C-:B------:R-:W-:Y:S02]  /*43d0*/  FFMA.FTZ R150, R150, c[0x0][0x2d0], -R127.reuse ;  /* 0x0000b40096967a23 */ /* 0x100fe4000001087f */
[----:B------:R-:W-:-:S02]  /*43e0*/  FFMA.FTZ R151, R164, c[0x0][0x2d0], -R127 ;  /* 0x0000b400a4977a23 */ /* 0x000fc4000001087f */
[----:B------:R-:W-:Y:S01]  /*43f0*/  MUFU.EX2 R43, R43 ;  /* 0x0000002b002b7308 */ /* 0x000fe20000000800 */
[----:B------:R-:W-:Y:S02]  /*4400*/  FFMA.FTZ R158, R158, c[0x0][0x2d0], -R127 ;  /* 0x0000b4009e9e7a23 */ /* 0x000fe4000001087f */
[--C-:B------:R-:W-:Y:S02]  /*4410*/  FFMA.FTZ R164, R159, c[0x0][0x2d0], -R138.reuse ;  /* 0x0000b4009fa47a23 */ /* 0x100fe4000001088a */
[--C-:B------:R-:W-:Y:S02]  /*4420*/  FFMA.FTZ R166, R149, c[0x0][0x2d0], -R138.reuse ;  /* 0x0000b40095a67a23 */ /* 0x100fe4000001088a */
[--C-:B------:R-:W-:Y:S01]  /*4430*/  FFMA.FTZ R161, R161, c[0x0][0x2d0], -R138.reuse ;  /* 0x0000b400a1a17a23 */ /* 0x100fe2000001088a */
[----:B--2---:R-:W-:Y:S01]  /*4440*/  F2FP.PACK_AB R67, R46, R47 ;  /* 0x0000002f2e43723e */ /* 0x004fe200000000ff */
[----:B------:R-:W2:Y:S01]  /*4450*/  MUFU.EX2 R42, R42 ;  /* 0x0000002a002a7308 */ /* 0x000ea20000000800 */
[----:B------:R-:W-:-:S02]  /*4460*/  FFMA.FTZ R157, R157, c[0x0][0x2d0], -R138 ;  /* 0x0000b4009d9d7a23 */ /* 0x000fc4000001088a */
[--C-:B------:R-:W-:Y:S02]  /*4470*/  FFMA.FTZ R149, R162, c[0x0][0x2d0], -R127.reuse ;  /* 0x0000b400a2957a23 */ /* 0x100fe4000001087f */
[--C-:B------:R-:W-:Y:S01]  /*4480*/  FFMA.FTZ R160, R160, c[0x0][0x2d0], -R127.reuse ;  /* 0x0000b400a0a07a23 */ /* 0x100fe2000001087f */
[C---:B------:R-:W-:Y:S01]  /*4490*/  HMMA.16816.F32 R88, R64.reuse, R84, RZ ;  /* 0x000000544058723c */ /* 0x040fe200000018ff */
[--C-:B------:R-:W-:Y:S01]  /*44a0*/  FFMA.FTZ R156, R156, c[0x0][0x2d0], -R127.reuse ;  /* 0x0000b4009c9c7a23 */ /* 0x100fe2000001087f */
[----:B------:R-:W-:Y:S01]  /*44b0*/  MUFU.EX2 R39, R39 ;  /* 0x0000002700277308 */ /* 0x000fe20000000800 */
[----:B------:R-:W-:Y:S02]  /*44c0*/  FFMA.FTZ R159, R148, c[0x0][0x2d0], -R127 ;  /* 0x0000b400949f7a23 */ /* 0x000fe4000001087f */
[----:B------:R-:W-:Y:S02]  /*44d0*/  FADD.FTZ R50, R50, R51 ;  /* 0x0000003332327221 */ /* 0x000fe40000010000 */
[----:B------:R-:W-:Y:S01]  /*44e0*/  FADD.FTZ R48, R49, R48 ;  /* 0x0000003031307221 */ /* 0x000fe20000010000 */
[----:B------:R-:W-:Y:S01]  /*44f0*/  HMMA.16816.F32 R84, R64, R86, RZ ;  /* 0x000000564054723c */ /* 0x000fe200000018ff */
[----:B------:R-:W-:Y:S01]  /*4500*/  FADD.FTZ R47, R47, R50 ;  /* 0x000000322f2f7221 */ /* 0x000fe20000010000 */
[----:B------:R-:W-:Y:S01]  /*4510*/  MUFU.EX2 R38, R38 ;  /* 0x0000002600267308 */ /* 0x000fe20000000800 */
[----:B------:R-:W-:-:S02]  /*4520*/  FADD.FTZ R45, R45, R48 ;  /* 0x000000302d2d7221 */ /* 0x000fc40000010000 */
[----:B------:R-:W-:Y:S02]  /*4530*/  FADD.FTZ R46, R46, R47 ;  /* 0x0000002f2e2e7221 */ /* 0x000fe40000010000 */
[----:B------:R-:W-:Y:S01]  /*4540*/  FADD.FTZ R44, R44, R45 ;  /* 0x0000002d2c2c7221 */ /* 0x000fe20000010000 */
[C---:B------:R-:W-:Y:S01]  /*4550*/  HMMA.16816.F32 R80, R64.reuse, R76, RZ ;  /* 0x0000004c4050723c */ /* 0x040fe200000018ff */
[--C-:B------:R-:W-:Y:S01]  /*4560*/  FFMA.FTZ R224, R131, c[0x0][0x2d0], -R138.reuse ;  /* 0x0000b40083e07a23 */ /* 0x100fe2000001088a */
[----:B------:R-:W-:Y:S01]  /*4570*/  MUFU.EX2 R41, R41 ;  /* 0x0000002900297308 */ /* 0x000fe20000000800 */
[--C-:B------:R-:W-:Y:S02]  /*4580*/  FFMA.FTZ R137, R137, c[0x0][0x2d0], -R138.reuse ;  /* 0x0000b40089897a23 */ /* 0x100fe4000001088a */
[--C-:B------:R-:W-:Y:S02]  /*4590*/  FFMA.FTZ R148, R135, c[0x0][0x2d0], -R138.reuse ;  /* 0x0000b40087947a23 */ /* 0x100fe4000001088a */
[----:B------:R-:W-:Y:S01]  /*45a0*/  FFMA.FTZ R133, R133, c[0x0][0x2d0], -R138 ;  /* 0x0000b40085857a23 */ /* 0x000fe2000001088a */
[----:B------:R-:W-:Y:S01]  /*45b0*/  HMMA.16816.F32 R76, R64, R78, RZ ;  /* 0x0000004e404c723c */ /* 0x000fe200000018ff */
[--C-:B------:R-:W-:Y:S01]  /*45c0*/  FFMA.FTZ R131, R136, c[0x0][0x2d0], -R127.reuse ;  /* 0x0000b40088837a23 */ /* 0x100fe2000001087f */
[----:B------:R-:W5:Y:S01]  /*45d0*/  MUFU.EX2 R40, R40 ;  /* 0x0000002800287308 */ /* 0x000f620000000800 */
[----:B------:R-:W-:-:S02]  /*45e0*/  FFMA.FTZ R134, R134, c[0x0][0x2d0], -R127 ;  /* 0x0000b40086867a23 */ /* 0x000fc4000001087f */
[----:B------:R-:W-:-:S03]  /*45f0*/  FFMA.FTZ R225, R128, c[0x0][0x2d0], -R127 ;  /* 0x0000b40080e17a23 */ /* 0x000fc6000001087f */
[C---:B------:R-:W-:Y:S02]  /*4600*/  HMMA.16816.F32 R112, R64.reuse, R108, RZ ;  /* 0x0000006c4070723c */ /* 0x040fe400000018ff */
[----:B------:R-:W-:Y:S06]  /*4610*/  MUFU.EX2 R3, R3 ;  /* 0x0000000300037308 */ /* 0x000fec0000000800 */
[C---:B------:R-:W-:Y:S02]  /*4620*/  HMMA.16816.F32 R104, R64.reuse, R100, RZ ;  /* 0x000000644068723c */ /* 0x040fe400000018ff */
[----:B------:R-:W1:Y:S06]  /*4630*/  MUFU.EX2 R2, R2 ;  /* 0x0000000200027308 */ /* 0x000e6c0000000800 */
[C---:B------:R-:W-:Y:S02]  /*4640*/  HMMA.16816.F32 R96, R64.reuse, R92, RZ ;  /* 0x0000005c4060723c */ /* 0x040fe400000018ff */
[----:B------:R-:W1:Y:S06]  /*4650*/  MUFU.EX2 R117, R117 ;  /* 0x0000007500757308 */ /* 0x000e6c0000000800 */
        /* <DEDUP_REMOVED lines=13> */
[----:B------:R-:W3:Y:S06]  /*4730*/  MUFU.EX2 R132, R132 ;  /* 0x0000008400847308 */ /* 0x000eec0000000800 */
[C---:B-1----:R-:W-:Y:S02]  /*4740*/  HMMA.16816.F32 R60, R64.reuse, R4, RZ ;  /* 0x00000004403c723c */ /* 0x042fe400000018ff */
[----:B------:R-:W1:Y:S05]  /*4750*/  MUFU.EX2 R139, R139 ;  /* 0x0000008b008b7308 */ /* 0x000e6a0000000800 */
[----:B--2---:R-:W-:Y:S01]  /*4760*/  F2FP.PACK_AB R4, R42, R43 ;  /* 0x0000002b2a04723e */ /* 0x004fe200000000ff */
[----:B------:R-:W-:Y:S01]  /*4770*/  HMMA.16816.F32 R64, R64, R6, RZ ;  /* 0x000000064040723c */ /* 0x000fe200000018ff */
[----:B-----5:R-:W-:Y:S01]  /*4780*/  F2FP.PACK_AB R5, R40, R41 ;  /* 0x000000292805723e */ /* 0x020fe200000000ff */
[----:B------:R-:W2:Y:S01]  /*4790*/  MUFU.EX2 R144, R144 ;  /* 0x0000009000907308 */ /* 0x000ea20000000800 */
[----:B------:R-:W-:-:S02]  /*47a0*/  FADD.FTZ R41, R41, R46 ;  /* 0x0000002e29297221 */ /* 0x000fc40000010000 */
[----:B------:R-:W-:Y:S02]  /*47b0*/  FADD.FTZ R43, R43, R44 ;  /* 0x0000002c2b2b7221 */ /* 0x000fe40000010000 */
[----:B------:R-:W-:Y:S01]  /*47c0*/  F2FP.PACK_AB R6, R38, R39 ;  /* 0x000000272606723e */ /* 0x000fe200000000ff */
[----:B------:R-:W-:Y:S01]  /*47d0*/  FADD.FTZ R40, R40, R41 ;  /* 0x0000002928287221 */ /* 0x000fe20000010000 */
[----:B------:R-:W-:Y:S01]  /*47e0*/  F2FP.PACK_AB R7, R2, R3 ;  /* 0x000000030207723e */ /* 0x000fe200000000ff */
[----:B------:R-:W5:Y:S01]  /*47f0*/  MUFU.EX2 R146, R146 ;  /* 0x0000009200927308 */ /* 0x000f620000000800 */
[----:B------:R-:W-:Y:S02]  /*4800*/  FADD.FTZ R42, R42, R43 ;  /* 0x0000002b2a2a7221 */ /* 0x000fe40000010000 */
[----:B------:R-:W-:Y:S02]  /*4810*/  FADD.FTZ R3, R3, R40 ;  /* 0x0000002803037221 */ /* 0x000fe40000010000 */
[----:B------:R-:W-:Y:S01]  /*4820*/  FADD.FTZ R39, R39, R42 ;  /* 0x0000002a27277221 */ /* 0x000fe20000010000 */
[----:B------:R-:W-:Y:S01]  /*4830*/  HMMA.16816.F32 R88, R4, R12, R88 ;  /* 0x0000000c0458723c */ /* 0x000fe20000001858 */
[----:B------:R-:W-:Y:S01]  /*4840*/  FADD.FTZ R2, R2, R3 ;  /* 0x0000000302027221 */ /* 0x000fe20000010000 */
[----:B------:R-:W1:Y:S01]  /*4850*/  MUFU.EX2 R145, R145 ;  /* 0x0000009100917308 */ /* 0x000e620000000800 */
[----:B------:R-:W-:-:S04]  /*4860*/  FADD.FTZ R38, R38, R39 ;  /* 0x0000002726267221 */ /* 0x000fc80000010000 */
[----:B------:R-:W-:Y:S01]  /*4870*/  FADD.FTZ R3, R117, R38 ;  /* 0x0000002675037221 */ /* 0x000fe20000010000 */
[----:B------:R-:W-:Y:S01]  /*4880*/  HMMA.16816.F32 R84, R4, R14, R84 ;  /* 0x0000000e0454723c */ /* 0x000fe20000001854 */
[----:B------:R-:W1:Y:S01]  /*4890*/  LDSM.16.MT88.4 R12, [R208+0x3900] ;  /* 0x00390000d00c783b */ /* 0x000e620000004200 */
[----:B------:R-:W-:Y:S01]  /*48a0*/  MUFU.EX2 R147, R147 ;  /* 0x0000009300937308 */ /* 0x000fe20000000800 */
[----:B------:R-:W-:-:S05]  /*48b0*/  FADD.FTZ R3, R118, R3 ;  /* 0x0000000376037221 */ /* 0x000fca0000010000 */
[C---:B----4-:R-:W-:Y:S02]  /*48c0*/  HMMA.16816.F32 R80, R4.reuse, R8, R80 ;  /* 0x000000080450723c */ /* 0x050fe40000001850 */
[----:B------:R-:W4:Y:S06]  /*48d0*/  MUFU.EX2 R150, R150 ;  /* 0x0000009600967308 */ /* 0x000f2c0000000800 */
[C---:B------:R-:W-:Y:S01]  /*48e0*/  HMMA.16816.F32 R76, R4.reuse, R10, R76 ;  /* 0x0000000a044c723c */ /* 0x040fe2000000184c */
[----:B------:R-:W1:Y:S01]  /*48f0*/  LDSM.16.MT88.4 R8, [R208+0x1100] ;  /* 0x00110000d008783b */ /* 0x000e620000004200 */
[----:B------:R-:W-:Y:S06]  /*4900*/  MUFU.EX2 R151, R151 ;  /* 0x0000009700977308 */ /* 0x000fec0000000800 */
[C---:B------:R-:W-:Y:S02]  /*4910*/  HMMA.16816.F32 R112, R4.reuse, R24, R112 ;  /* 0x000000180470723c */ /* 0x040fe40000001870 */
[----:B------:R-:W1:Y:S06]  /*4920*/  MUFU.EX2 R158, R158 ;  /* 0x0000009e009e7308 */ /* 0x000e6c0000000800 */
[C---:B------:R-:W-:Y:S01]  /*4930*/  HMMA.16816.F32 R108, R4.reuse, R26, R108 ;  /* 0x0000001a046c723c */ /* 0x040fe2000000186c */
[----:B------:R-:W1:Y:S01]  /*4940*/  LDSM.16.MT88.4 R24, [R212+0x1100] ;  /* 0x00110000d418783b */ /* 0x000e620000004200 */
[----:B------:R-:W-:Y:S06]  /*4950*/  MUFU.EX2 R161, R161 ;  /* 0x000000a100a17308 */ /* 0x000fec0000000800 */
[C---:B------:R-:W-:Y:S02]  /*4960*/  HMMA.16816.F32 R104, R4.reuse, R20, R104 ;  /* 0x000000140468723c */ /* 0x040fe40000001868 */
[----:B------:R-:W-:Y:S06]  /*4970*/  MUFU.EX2 R164, R164 ;  /* 0x000000a400a47308 */ /* 0x000fec0000000800 */
[C---:B------:R-:W-:Y:S01]  /*4980*/  HMMA.16816.F32 R100, R4.reuse, R22, R100 ;  /* 0x000000160464723c */ /* 0x040fe20000001864 */
[----:B------:R-:W-:Y:S01]  /*4990*/  LDSM.16.MT88.4 R20, [R210+0x1100] ;  /* 0x00110000d214783b */ /* 0x000fe20000004200 */
[----:B------:R-:W-:Y:S06]  /*49a0*/  MUFU.EX2 R157, R157 ;  /* 0x0000009d009d7308 */ /* 0x000fec0000000800 */
[C---:B---3--:R-:W-:Y:S02]  /*49b0*/  HMMA.16816.F32 R96, R4.reuse, R16, R96 ;  /* 0x000000100460723c */ /* 0x048fe40000001860 */
[----:B------:R-:W-:Y:S06]  /*49c0*/  MUFU.EX2 R166, R166 ;  /* 0x000000a600a67308 */ /* 0x000fec0000000800 */
[C---:B------:R-:W-:Y:S01]  /*49d0*/  HMMA.16816.F32 R92, R4.reuse, R18, R92 ;  /* 0x00000012045c723c */ /* 0x040fe2000000185c */
[----:B------:R-:W-:Y:S01]  /*49e0*/  LDSM.16.MT88.4 R16, [R209+0x1100] ;  /* 0x00110000d110783b */ /* 0x000fe20000004200 */
[----:B------:R-:W3:Y:S06]  /*49f0*/  MUFU.EX2 R149, R149 ;  /* 0x0000009500957308 */ /* 0x000eec0000000800 */
[C---:B------:R-:W-:Y:S02]  /*4a00*/  HMMA.16816.F32 R72, R4.reuse, R32, R72 ;  /* 0x000000200448723c */ /* 0x040fe40000001848 */
[----:B------:R-:W1:Y:S06]  /*4a10*/  MUFU.EX2 R160, R160 ;  /* 0x000000a000a07308 */ /* 0x000e6c0000000800 */
[C---:B------:R-:W-:Y:S01]  /*4a20*/  HMMA.16816.F32 R68, R4.reuse, R34, R68 ;  /* 0x000000220444723c */ /* 0x040fe20000001844 */
[----:B------:R-:W-:Y:S01]  /*4a30*/  LDSM.16.MT88.4 R32, [R210+0x4100] ;  /* 0x00410000d220783b */ /* 0x000fe20000004200 */
[----:B------:R-:W1:Y:S06]  /*4a40*/  MUFU.EX2 R156, R156 ;  /* 0x0000009c009c7308 */ /* 0x000e6c0000000800 */
[C---:B------:R-:W-:Y:S02]  /*4a50*/  HMMA.16816.F32 R52, R4.reuse, R28, R52 ;  /* 0x0000001c0434723c */ /* 0x040fe40000001834 */
[----:B------:R-:W2:Y:S06]  /*4a60*/  MUFU.EX2 R159, R159 ;  /* 0x0000009f009f7308 */ /* 0x000eac0000000800 */
[C---:B------:R-:W-:Y:S01]  /*4a70*/  HMMA.16816.F32 R56, R4.reuse, R30, R56 ;  /* 0x0000001e0438723c */ /* 0x040fe20000001838 */
[----:B------:R-:W-:Y:S01]  /*4a80*/  LDSM.16.MT88.4 R28, [R209+0x4100] ;  /* 0x00410000d11c783b */ /* 0x000fe20000004200 */
[----:B------:R-:W-:Y:S06]  /*4a90*/  MUFU.EX2 R137, R137 ;  /* 0x0000008900897308 */ /* 0x000fec0000000800 */
[C---:B-1----:R-:W-:Y:S02]  /*4aa0*/  HMMA.16816.F32 R60, R4.reuse, R12, R60 ;  /* 0x0000000c043c723c */ /* 0x042fe4000000183c */
[----:B------:R-:W1:Y:S06]  /*4ab0*/  MUFU.EX2 R148, R148 ;  /* 0x0000009400947308 */ /* 0x000e6c0000000800 */
[----:B------:R-:W-:Y:S01]  /*4ac0*/  HMMA.16816.F32 R64, R4, R14, R64 ;  /* 0x0000000e0440723c */ /* 0x000fe20000001840 */
[----:B------:R-:W1:Y:S01]  /*4ad0*/  LDSM.16.MT88.4 R12, [R212+0x4100] ;  /* 0x00410000d40c783b */ /* 0x000e620000004200 */
[----:B------:R-:W-:Y:S05]  /*4ae0*/  MUFU.EX2 R133, R133 ;  /* 0x0000008500857308 */ /* 0x000fea0000000800 */
[----:B------:R-:W-:-:S02]  /*4af0*/  F2FP.PACK_AB R4, R118, R117 ;  /* 0x000000757604723e */ /* 0x000fc400000000ff */
[----:B------:R-:W-:Y:S01]  /*4b00*/  F2FP.PACK_AB R6, R119, R124 ;  /* 0x0000007c7706723e */ /* 0x000fe200000000ff */
[----:B------:R-:W1:Y:S01]  /*4b10*/  MUFU.EX2 R224, R224 ;  /* 0x000000e000e07308 */ /* 0x000e620000000800 */
[----:B------:R-:W-:Y:S01]  /*4b20*/  F2FP.PACK_AB R5, R126, R125 ;  /* 0x0000007d7e05723e */ /* 0x000fe200000000ff */
[----:B------:R-:W-:Y:S01]  /*4b30*/  FADD.FTZ R125, R125, R2 ;  /* 0x000000027d7d7221 */ /* 0x000fe20000010000 */
[----:B------:R-:W-:Y:S01]  /*4b40*/  F2FP.PACK_AB R7, R132, R129 ;  /* 0x000000818407723e */ /* 0x000fe200000000ff */
[----:B------:R-:W-:Y:S02]  /*4b50*/  FADD.FTZ R2, R124, R3 ;  /* 0x000000037c027221 */ /* 0x000fe40000010000 */
[----:B------:R-:W-:Y:S02]  /*4b60*/  FADD.FTZ R126, R126, R125 ;  /* 0x0000007d7e7e7221 */ /* 0x000fe40000010000 */
[----:B------:R-:W-:Y:S01]  /*4b70*/  MUFU.EX2 R131, R131 ;  /* 0x0000008300837308 */ /* 0x000fe20000000800 */
[----:B------:R-:W-:Y:S01]  /*4b80*/  FADD.FTZ R2, R119, R2 ;  /* 0x0000000277027221 */ /* 0x000fe20000010000 */
[----:B------:R-:W-:Y:S01]  /*4b90*/  HMMA.16816.F32 R88, R4, R8, R88 ;  /* 0x000000080458723c */ /* 0x000fe20000001858 */
[----:B------:R-:W-:-:S02]  /*4ba0*/  FADD.FTZ R129, R129, R126 ;  /* 0x0000007e81817221 */ /* 0x000fc40000010000 */
[----:B------:R-:W-:Y:S02]  /*4bb0*/  FADD.FTZ R3, R139, R2 ;  /* 0x000000028b037221 */ /* 0x000fe40000010000 */
[----:B------:R-:W-:Y:S01]  /*4bc0*/  FADD.FTZ R132, R132, R129 ;  /* 0x0000008184847221 */ /* 0x000fe20000010000 */
[----:B------:R-:W1:Y:S01]  /*4bd0*/  MUFU.EX2 R134, R134 ;  /* 0x0000008600867308 */ /* 0x000e620000000800 */
[----:B--2---:R-:W-:Y:S01]  /*4be0*/  FADD.FTZ R3, R144, R3 ;  /* 0x0000000390037221 */ /* 0x004fe20000010000 */
[----:B------:R-:W-:Y:S01]  /*4bf0*/  HMMA.16816.F32 R84, R4, R10, R84 ;  /* 0x0000000a0454723c */ /* 0x000fe20000001854 */
[----:B------:R-:W2:Y:S02]  /*4c00*/  LDSM.16.MT88.4 R8, [R208+0x4100] ;  /* 0x00410000d008783b */ /* 0x000ea40000004200 */
[----:B-----5:R-:W-:-:S03]  /*4c10*/  FADD.FTZ R2, R146, R3 ;  /* 0x0000000392027221 */ /* 0x020fc60000010000 */
[----:B------:R-:W-:Y:S01]  /*4c20*/  MUFU.EX2 R225, R225 ;  /* 0x000000e100e17308 */ /* 0x000fe20000000800 */
[----:B------:R-:W-:Y:S01]  /*4c30*/  FADD.FTZ R2, R145, R2 ;  /* 0x0000000291027221 */ /* 0x000fe20000010000 */
[C---:B------:R-:W-:Y:S08]  /*4c40*/  HMMA.16816.F32 R112, R4.reuse, R24, R112 ;  /* 0x000000180470723c */ /* 0x040ff00000001870 */
[C---:B-1----:R-:W-:Y:S08]  /*4c50*/  HMMA.16816.F32 R80, R4.reuse, R12, R80 ;  /* 0x0000000c0450723c */ /* 0x042ff00000001850 */
[C---:B------:R-:W-:Y:S01]  /*4c60*/  HMMA.16816.F32 R76, R4.reuse, R14, R76 ;  /* 0x0000000e044c723c */ /* 0x040fe2000000184c */
[----:B------:R-:W1:Y:S07]  /*4c70*/  LDSM.16.MT88.4 R12, [R208+0x1900] ;  /* 0x00190000d00c783b */ /* 0x000e6e0000004200 */
[C---:B------:R-:W-:Y:S01]  /*4c80*/  HMMA.16816.F32 R108, R4.reuse, R26, R108 ;  /* 0x0000001a046c723c */ /* 0x040fe2000000186c */
[----:B------:R-:W-:Y:S07]  /*4c90*/  LDSM.16.MT88.4 R24, [R212+0x1900] ;  /* 0x00190000d418783b */ /* 0x000fee0000004200 */
[C---:B------:R-:W-:Y:S08]  /*4ca0*/  HMMA.16816.F32 R104, R4.reuse, R20, R104 ;  /* 0x000000140468723c */ /* 0x040ff00000001868 */
[C---:B--2---:R-:W-:Y:S08]  /*4cb0*/  HMMA.16816.F32 R60, R4.reuse, R8, R60 ;  /* 0x00000008043c723c */ /* 0x044ff0000000183c */
[C---:B------:R-:W-:Y:S01]  /*4cc0*/  HMMA.16816.F32 R64, R4.reuse, R10, R64 ;  /* 0x0000000a0440723c */ /* 0x040fe20000001840 */
[----:B------:R-:W2:Y:S07]  /*4cd0*/  LDSM.16.MT88.4 R8, [R212+0x4900] ;  /* 0x00490000d408783b */ /* 0x000eae0000004200 */
[C---:B------:R-:W-:Y:S01]  /*4ce0*/  HMMA.16816.F32 R100, R4.reuse, R22, R100 ;  /* 0x000000160464723c */ /* 0x040fe20000001864 */
[----:B------:R-:W5:Y:S07]  /*4cf0*/  LDSM.16.MT88.4 R20, [R210+0x1900] ;  /* 0x00190000d214783b */ /* 0x000f6e0000004200 */
[C---:B------:R-:W-:Y:S08]  /*4d00*/  HMMA.16816.F32 R96, R4.reuse, R16, R96 ;  /* 0x000000100460723c */ /* 0x040ff00000001860 */
[C---:B------:R-:W-:Y:S01]  /*4d10*/  HMMA.16816.F32 R92, R4.reuse, R18, R92 ;  /* 0x00000012045c723c */ /* 0x040fe2000000185c */
[----:B------:R-:W1:Y:S07]  /*4d20*/  LDSM.16.MT88.4 R16, [R209+0x1900] ;  /* 0x00190000d110783b */ /* 0x000e6e0000004200 */
[C---:B------:R-:W-:Y:S08]  /*4d30*/  HMMA.16816.F32 R72, R4.reuse, R32, R72 ;  /* 0x000000200448723c */ /* 0x040ff00000001848 */
[C---:B------:R-:W-:Y:S01]  /*4d40*/  HMMA.16816.F32 R68, R4.reuse, R34, R68 ;  /* 0x000000220444723c */ /* 0x040fe20000001844 */
[----:B------:R-:W2:Y:S07]  /*4d50*/  LDSM.16.MT88.4 R32, [R210+0x4900] ;  /* 0x00490000d220783b */ /* 0x000eae0000004200 */
[C---:B------:R-:W-:Y:S08]  /*4d60*/  HMMA.16816.F32 R52, R4.reuse, R28, R52 ;  /* 0x0000001c0434723c */ /* 0x040ff00000001834 */
[----:B------:R-:W-:Y:S01]  /*4d70*/  HMMA.16816.F32 R56, R4, R30, R56 ;  /* 0x0000001e0438723c */ /* 0x000fe20000001838 */
[----:B------:R-:W5:Y:S06]  /*4d80*/  LDSM.16.MT88.4 R28, [R209+0x4900] ;  /* 0x00490000d11c783b */ /* 0x000f6c0000004200 */
[----:B------:R-:W-:-:S02]  /*4d90*/  F2FP.PACK_AB R4, R144, R139 ;  /* 0x0000008b9004723e */ /* 0x000fc400000000ff */
[----:B------:R-:W-:Y:S02]  /*4da0*/  F2FP.PACK_AB R6, R145, R146 ;  /* 0x000000929106723e */ /* 0x000fe400000000ff */
[----:B----4-:R-:W-:Y:S01]  /*4db0*/  F2FP.PACK_AB R5, R150, R147 ;  /* 0x000000939605723e */ /* 0x010fe200000000ff */
[----:B------:R-:W-:Y:S01]  /*4dc0*/  FADD.FTZ R147, R147, R132 ;  /* 0x0000008493937221 */ /* 0x000fe20000010000 */
[----:B------:R-:W-:-:S03]  /*4dd0*/  F2FP.PACK_AB R7, R158, R151 ;  /* 0x000000979e07723e */ /* 0x000fc600000000ff */
[----:B------:R-:W-:-:S04]  /*4de0*/  FADD.FTZ R150, R150, R147 ;  /* 0x0000009396967221 */ /* 0x000fc80000010000 */
[----:B-1----:R-:W-:Y:S01]  /*4df0*/  HMMA.16816.F32 R88, R4, R12, R88 ;  /* 0x0000000c0458723c */ /* 0x002fe20000001858 */
[----:B------:R-:W-:-:S04]  /*4e00*/  FADD.FTZ R151, R151, R150 ;  /* 0x0000009697977221 */ /* 0x000fc80000010000 */
[----:B------:R-:W-:-:S03]  /*4e10*/  FADD.FTZ R158, R158, R151 ;  /* 0x000000979e9e7221 */ /* 0x000fc60000010000 */
[----:B------:R-:W-:Y:S01]  /*4e20*/  HMMA.16816.F32 R84, R4, R14, R84 ;  /* 0x0000000e0454723c */ /* 0x000fe20000001854 */
[----:B------:R-:W1:Y:S01]  /*4e30*/  LDSM.16.MT88.4 R12, [R208+0x4900] ;  /* 0x00490000d00c783b */ /* 0x000e620000004200 */
[----:B---3--:R-:W-:-:S04]  /*4e40*/  FADD.FTZ R3, R149, R158 ;  /* 0x0000009e95037221 */ /* 0x008fc80000010000 */
[----:B------:R-:W-:Y:S02]  /*4e50*/  FADD.FTZ R3, R160, R3 ;  /* 0x00000003a0037221 */ /* 0x000fe40000010000 */
[C---:B--2---:R-:W-:Y:S08]  /*4e60*/  HMMA.16816.F32 R80, R4.reuse, R8, R80 ;  /* 0x000000080450723c */ /* 0x044ff00000001850 */
[C---:B------:R-:W-:Y:S01]  /*4e70*/  HMMA.16816.F32 R76, R4.reuse, R10, R76 ;  /* 0x0000000a044c723c */ /* 0x040fe2000000184c */
[----:B------:R-:W2:Y:S07]  /*4e80*/  LDSM.16.MT88.4 R8, [R208+0x2100] ;  /* 0x00210000d008783b */ /* 0x000eae0000004200 */
[C---:B------:R-:W-:Y:S08]  /*4e90*/  HMMA.16816.F32 R112, R4.reuse, R24, R112 ;  /* 0x000000180470723c */ /* 0x040ff00000001870 */
[C---:B------:R-:W-:Y:S01]  /*4ea0*/  HMMA.16816.F32 R108, R4.reuse, R26, R108 ;  /* 0x0000001a046c723c */ /* 0x040fe2000000186c */
[----:B------:R-:W-:Y:S07]  /*4eb0*/  LDSM.16.MT88.4 R24, [R212+0x2100] ;  /* 0x00210000d418783b */ /* 0x000fee0000004200 */
[C---:B-----5:R-:W-:Y:S08]  /*4ec0*/  HMMA.16816.F32 R104, R4.reuse, R20, R104 ;  /* 0x000000140468723c */ /* 0x060ff00000001868 */
[C---:B------:R-:W-:Y:S01]  /*4ed0*/  HMMA.16816.F32 R100, R4.reuse, R22, R100 ;  /* 0x000000160464723c */ /* 0x040fe20000001864 */
[----:B------:R-:W-:Y:S07]  /*4ee0*/  LDSM.16.MT88.4 R20, [R210+0x2100] ;  /* 0x00210000d214783b */ /* 0x000fee0000004200 */
[C---:B------:R-:W-:Y:S08]  /*4ef0*/  HMMA.16816.F32 R96, R4.reuse, R16, R96 ;  /* 0x000000100460723c */ /* 0x040ff00000001860 */
[C---:B------:R-:W-:Y:S01]  /*4f00*/  HMMA.16816.F32 R92, R4.reuse, R18, R92 ;  /* 0x00000012045c723c */ /* 0x040fe2000000185c */
[----:B------:R-:W3:Y:S07]  /*4f10*/  LDSM.16.MT88.4 R16, [R209+0x2100] ;  /* 0x00210000d110783b */ /* 0x000eee0000004200 */
[C---:B------:R-:W-:Y:S08]  /*4f20*/  HMMA.16816.F32 R72, R4.reuse, R32, R72 ;  /* 0x000000200448723c */ /* 0x040ff00000001848 */
[C---:B------:R-:W-:Y:S01]  /*4f30*/  HMMA.16816.F32 R68, R4.reuse, R34, R68 ;  /* 0x000000220444723c */ /* 0x040fe20000001844 */
[----:B------:R-:W-:Y:S07]  /*4f40*/  LDSM.16.MT88.4 R32, [R210+0x5100] ;  /* 0x00510000d220783b */ /* 0x000fee0000004200 */
[C---:B------:R-:W-:Y:S08]  /*4f50*/  HMMA.16816.F32 R52, R4.reuse, R28, R52 ;  /* 0x0000001c0434723c */ /* 0x040ff00000001834 */
[C---:B------:R-:W-:Y:S01]  /*4f60*/  HMMA.16816.F32 R56, R4.reuse, R30, R56 ;  /* 0x0000001e0438723c */ /* 0x040fe20000001838 */
[----:B------:R-:W-:Y:S07]  /*4f70*/  LDSM.16.MT88.4 R28, [R209+0x5100] ;  /* 0x00510000d11c783b */ /* 0x000fee0000004200 */
[C---:B-1----:R-:W-:Y:S08]  /*4f80*/  HMMA.16816.F32 R60, R4.reuse, R12, R60 ;  /* 0x0000000c043c723c */ /* 0x042ff0000000183c */
[----:B------:R-:W-:Y:S01]  /*4f90*/  HMMA.16816.F32 R64, R4, R14, R64 ;  /* 0x0000000e0440723c */ /* 0x000fe20000001840 */
[----:B------:R-:W1:Y:S06]  /*4fa0*/  LDSM.16.MT88.4 R12, [R212+0x5100] ;  /* 0x00510000d40c783b */ /* 0x000e6c0000004200 */
[----:B------:R-:W-:Y:S01]  /*4fb0*/  F2FP.PACK_AB R4, R164, R161 ;  /* 0x000000a1a404723e */ /* 0x000fe200000000ff */
[----:B------:R-:W-:Y:S01]  /*4fc0*/  FADD.FTZ R161, R161, R2 ;  /* 0x00000002a1a17221 */ /* 0x000fe20000010000 */
[----:B------:R-:W-:Y:S01]  /*4fd0*/  F2FP.PACK_AB R6, R166, R157 ;  /* 0x0000009da606723e */ /* 0x000fe200000000ff */
[----:B------:R-:W-:Y:S01]  /*4fe0*/  FADD.FTZ R2, R156, R3 ;  /* 0x000000039c027221 */ /* 0x000fe20000010000 */
[----:B------:R-:W-:Y:S01]  /*4ff0*/  F2FP.PACK_AB R5, R160, R149 ;  /* 0x00000095a005723e */ /* 0x000fe200000000ff */
[----:B------:R-:W-:Y:S01]  /*5000*/  FADD.FTZ R164, R164, R161 ;  /* 0x000000a1a4a47221 */ /* 0x000fe20000010000 */
[C---:B------:R-:W-:Y:S01]  /*5010*/  F2FP.PACK_AB R7, R159.reuse, R156 ;  /* 0x0000009c9f07723e */ /* 0x040fe200000000ff */
[----:B------:R-:W-:-:S02]  /*5020*/  FADD.FTZ R2, R159, R2 ;  /* 0x000000029f027221 */ /* 0x000fc40000010000 */
        /* <DEDUP_REMOVED lines=8> */
[C---:B-1----:R-:W-:Y:S08]  /*50b0*/  HMMA.16816.F32 R80, R4.reuse, R12, R80 ;  /* 0x0000000c0450723c */ /* 0x042ff00000001850 */
[C---:B------:R-:W-:Y:S01]  /*50c0*/  HMMA.16816.F32 R76, R4.reuse, R14, R76 ;  /* 0x0000000e044c723c */ /* 0x040fe2000000184c */
[----:B------:R-:W1:Y:S07]  /*50d0*/  LDSM.16.MT88.4 R12, [R208+0x2900] ;  /* 0x00290000d00c783b */ /* 0x000e6e0000004200 */
[C---:B------:R-:W-:Y:S07]  /*50e0*/  HMMA.16816.F32 R72, R4.reuse, R32, R72 ;  /* 0x000000200448723c */ /* 0x040fee0000001848 */
[----:B------:R-:W-:Y:S01]  /*50f0*/  FFMA.FTZ R32, R130, c[0x0][0x2d0], -R127 ;  /* 0x0000b40082207a23 */ /* 0x000fe2000001087f */
[C---:B--2---:R-:W-:Y:S05]  /*5100*/  HMMA.16816.F32 R60, R4.reuse, R8, R60 ;  /* 0x00000008043c723c */ /* 0x044fea000000183c */
[----:B------:R-:W2:Y:S03]  /*5110*/  MUFU.EX2 R32, R32 ;  /* 0x0000002000207308 */ /* 0x000ea60000000800 */
[C---:B------:R-:W-:Y:S01]  /*5120*/  HMMA.16816.F32 R64, R4.reuse, R10, R64 ;  /* 0x0000000a0440723c */ /* 0x040fe20000001840 */
[----:B------:R-:W4:Y:S07]  /*5130*/  LDSM.16.MT88.4 R8, [R212+0x5900] ;  /* 0x00590000d408783b */ /* 0x000f2e0000004200 */
[C---:B------:R-:W-:Y:S08]  /*5140*/  HMMA.16816.F32 R112, R4.reuse, R24, R112 ;  /* 0x000000180470723c */ /* 0x040ff00000001870 */
[C---:B------:R-:W-:Y:S01]  /*5150*/  HMMA.16816.F32 R108, R4.reuse, R26, R108 ;  /* 0x0000001a046c723c */ /* 0x040fe2000000186c */
[----:B------:R-:W5:Y:S07]  /*5160*/  LDSM.16.MT88.4 R24, [R212+0x2900] ;  /* 0x00290000d418783b */ /* 0x000f6e0000004200 */
[C---:B------:R-:W-:Y:S08]  /*5170*/  HMMA.16816.F32 R104, R4.reuse, R20, R104 ;  /* 0x000000140468723c */ /* 0x040ff00000001868 */
[C---:B------:R-:W-:Y:S01]  /*5180*/  HMMA.16816.F32 R100, R4.reuse, R22, R100 ;  /* 0x000000160464723c */ /* 0x040fe20000001864 */
[----:B------:R-:W1:Y:S07]  /*5190*/  LDSM.16.MT88.4 R20, [R210+0x2900] ;  /* 0x00290000d214783b */ /* 0x000e6e0000004200 */
[C---:B------:R-:W-:Y:S08]  /*51a0*/  HMMA.16816.F32 R68, R4.reuse, R34, R68 ;  /* 0x000000220444723c */ /* 0x040ff00000001844 */
[C---:B------:R-:W-:Y:S08]  /*51b0*/  HMMA.16816.F32 R52, R4.reuse, R28, R52 ;  /* 0x0000001c0434723c */ /* 0x040ff00000001834 */
[----:B------:R-:W-:Y:S07]  /*51c0*/  HMMA.16816.F32 R56, R4, R30, R56 ;  /* 0x0000001e0438723c */ /* 0x000fee0000001838 */
[----:B------:R-:W-:Y:S01]  /*51d0*/  F2FP.PACK_AB R4, R148, R137 ;  /* 0x000000899404723e */ /* 0x000fe200000000ff */
[----:B------:R-:W-:Y:S01]  /*51e0*/  FADD.FTZ R137, R137, R166 ;  /* 0x000000a689897221 */ /* 0x000fe20000010000 */
[----:B------:R-:W-:-:S02]  /*51f0*/  F2FP.PACK_AB R6, R224, R133 ;  /* 0x00000085e006723e */ /* 0x000fc400000000ff */
[----:B------:R-:W-:Y:S01]  /*5200*/  F2FP.PACK_AB R5, R134, R131 ;  /* 0x000000838605723e */ /* 0x000fe200000000ff */
[----:B------:R-:W-:Y:S01]  /*5210*/  FADD.FTZ R131, R131, R2 ;  /* 0x0000000283837221 */ /* 0x000fe20000010000 */
[----:B--2---:R-:W-:Y:S01]  /*5220*/  F2FP.PACK_AB R7, R225, R32 ;  /* 0x00000020e107723e */ /* 0x004fe200000000ff */
[----:B------:R-:W-:-:S04]  /*5230*/  @P4 IMAD.HI.U32 R2, R37, c[0x0][0x2c8], RZ ;  /* 0x0000b20025024a27 */ /* 0x000fc800078e00ff */
[----:B------:R-:W-:Y:S01]  /*5240*/  FADD.FTZ R148, R148, R137 ;  /* 0x0000008994947221 */ /* 0x000fe20000010000 */
[----:B------:R-:W-:Y:S01]  /*5250*/  @P4 SHF.R.U32.HI R37, RZ, c[0x0][0x2cc], R2 ;  /* 0x0000b300ff254a19 */ /* 0x000fe20000011602 */
[C---:B---3--:R-:W-:Y:S01]  /*5260*/  HMMA.16816.F32 R96, R4.reuse, R16, R96 ;  /* 0x000000100460723c */ /* 0x048fe20000001860 */
[----:B------:R-:W-:Y:S02]  /*5270*/  FADD.FTZ R131, R134, R131 ;  /* 0x0000008386837221 */ /* 0x000fe40000010000 */
[----:B------:R-:W-:Y:S01]  /*5280*/  FADD.FTZ R133, R133, R148 ;  /* 0x0000009485857221 */ /* 0x000fe20000010000 */
[----:B------:R-:W-:Y:S01]  /*5290*/  IADD3 R37, R37, UR13, RZ ;  /* 0x0000000d25257c10 */ /* 0x000fe2000fffe0ff */
[----:B------:R-:W-:Y:S02]  /*52a0*/  FADD.FTZ R32, R32, R131 ;  /* 0x0000008320207221 */ /* 0x000fe40000010000 */
[----:B------:R-:W-:Y:S01]  /*52b0*/  FADD.FTZ R224, R224, R133 ;  /* 0x00000085e0e07221 */ /* 0x000fe20000010000 */
[----:B------:R-:W-:Y:S01]  /*52c0*/  HMMA.16816.F32 R92, R4, R18, R92 ;  /* 0x00000012045c723c */ /* 0x000fe2000000185c */
[----:B------:R-:W2:Y:S01]  /*52d0*/  LDSM.16.MT88.4 R16, [R210+0x5900] ;  /* 0x00590000d210783b */ /* 0x000ea20000004200 */
[----:B------:R-:W-:Y:S01]  /*52e0*/  FADD.FTZ R225, R225, R32 ;  /* 0x00000020e1e17221 */ /* 0x000fe20000010000 */
[----:B------:R-:W-:-:S05]  /*52f0*/  IADD3 R3, R37, c[0x0][0x328], RZ ;  /* 0x0000ca0025037a10 */ /* 0x000fca0007ffe0ff */
[C---:B-1----:R-:W-:Y:S08]  /*5300*/  HMMA.16816.F32 R88, R4.reuse, R12, R88 ;  /* 0x0000000c0458723c */ /* 0x042ff00000001858 */
[C---:B------:R-:W-:Y:S01]  /*5310*/  HMMA.16816.F32 R84, R4.reuse, R14, R84 ;  /* 0x0000000e0454723c */ /* 0x040fe20000001854 */
[----:B------:R-:W1:Y:S07]  /*5320*/  LDSM.16.MT88.4 R12, [R209+0x5900] ;  /* 0x00590000d10c783b */ /* 0x000e6e0000004200 */
[C---:B----4-:R-:W-:Y:S08]  /*5330*/  HMMA.16816.F32 R80, R4.reuse, R8, R80 ;  /* 0x000000080450723c */ /* 0x050ff00000001850 */
[C---:B------:R-:W-:Y:S01]  /*5340*/  HMMA.16816.F32 R76, R4.reuse, R10, R76 ;  /* 0x0000000a044c723c */ /* 0x040fe2000000184c */
[----:B------:R-:W3:Y:S07]  /*5350*/  LDSM.16.MT88.4 R8, [R208+0x5900] ;  /* 0x00590000d008783b */ /* 0x000eee0000004200 */
[C---:B-----5:R-:W-:Y:S08]  /*5360*/  HMMA.16816.F32 R112, R4.reuse, R24, R112 ;  /* 0x000000180470723c */ /* 0x060ff00000001870 */
[C---:B------:R-:W-:Y:S08]  /*5370*/  HMMA.16816.F32 R108, R4.reuse, R26, R108 ;  /* 0x0000001a046c723c */ /* 0x040ff0000000186c */
[C---:B------:R-:W-:Y:S08]  /*5380*/  HMMA.16816.F32 R104, R4.reuse, R20, R104 ;  /* 0x000000140468723c */ /* 0x040ff00000001868 */
[C---:B------:R-:W-:Y:S08]  /*5390*/  HMMA.16816.F32 R100, R4.reuse, R22, R100 ;  /* 0x000000160464723c */ /* 0x040ff00000001864 */
[C---:B--2---:R-:W-:Y:S08]  /*53a0*/  HMMA.16816.F32 R72, R4.reuse, R16, R72 ;  /* 0x000000100448723c */ /* 0x044ff00000001848 */
[C---:B------:R-:W-:Y:S08]  /*53b0*/  HMMA.16816.F32 R68, R4.reuse, R18, R68 ;  /* 0x000000120444723c */ /* 0x040ff00000001844 */
[C---:B-1----:R-:W-:Y:S08]  /*53c0*/  HMMA.16816.F32 R52, R4.reuse, R12, R52 ;  /* 0x0000000c0434723c */ /* 0x042ff00000001834 */
[C---:B------:R-:W-:Y:S08]  /*53d0*/  HMMA.16816.F32 R56, R4.reuse, R14, R56 ;  /* 0x0000000e0438723c */ /* 0x040ff00000001838 */
[C---:B---3--:R-:W-:Y:S08]  /*53e0*/  HMMA.16816.F32 R60, R4.reuse, R8, R60 ;  /* 0x00000008043c723c */ /* 0x048ff0000000183c */
[----:B------:R-:W-:Y:S01]  /*53f0*/  HMMA.16816.F32 R64, R4, R10, R64 ;  /* 0x0000000a0440723c */ /* 0x000fe20000001840 */
[----:B------:R-:W-:Y:S07]  /*5400*/  @!P3 BRA `(.L_x_169) ;  /* 0x000000f00000b947 */ /* 0x000fee0003800000 */
[C---:B------:R-:W-:Y:S01]  /*5410*/  ISETP.GT.AND P0, PT, R37.reuse, RZ, PT ;  /* 0x000000ff2500720c */ /* 0x040fe20003f04270 */
[----:B------:R-:W-:Y:S01]  /*5420*/  IMAD.MOV.U32 R2, RZ, RZ, c[0x0][0x32c] ;  /* 0x0000cb00ff027624 */ /* 0x000fe200078e00ff */
[----:B------:R-:W-:-:S11]  /*5430*/  IADD3 R5, R37, -0x1, RZ ;  /* 0xffffffff25057810 */ /* 0x000fd60007ffe0ff */
[----:B------:R-:W-:Y:S05]  /*5440*/  @P0 BRA `(.L_x_170) ;  /* 0x0000006000000947 */ /* 0x000fea0003800000 */
[----:B------:R-:W-:Y:S01]  /*5450*/  ISETP.NE.AND P0, PT, R2, 0x1, PT ;  /* 0x000000010200780c */ /* 0x000fe20003f05270 */
[----:B------:R-:W-:-:S12]  /*5460*/  IMAD.MOV R37, RZ, RZ, -R37 ;  /* 0x000000ffff257224 */ /* 0x000fd800078e0a25 */
[----:B------:R-:W-:-:S05]  /*5470*/  @P0 IMAD.HI.U32 R4, R37, c[0x0][0x330], RZ ;  /* 0x0000cc0025040a27 */ /* 0x000fca00078e00ff */
[----:B------:R-:W-:-:S04]  /*5480*/  @P0 SHF.R.U32.HI R37, RZ, c[0x0][0x334], R4 ;  /* 0x0000cd00ff250a19 */ /* 0x000fc80000011604 */
[----:B------:R-:W-:Y:S01]  /*5490*/  LOP3.LUT R5, RZ, R37, RZ, 0x33, !PT ;  /* 0x00000025ff057212 */ /* 0x000fe200078e33ff */
[----:B------:R-:W-:Y:S05]  /*54a0*/  BRA `(.L_x_171) ;  /* 0x0000003000007947 */ /* 0x000fea0003800000 */
.L_x_170:
[----:B------:R-:W-:-:S13]  /*54b0*/  ISETP.NE.AND P0, PT, R2, 0x1, PT ;  /* 0x000000010200780c */ /* 0x000fda0003f05270 */
[----:B------:R-:W-:-:S05]  /*54c0*/  @P0 IMAD.HI.U32 R4, R5, c[0x0][0x330], RZ ;  /* 0x0000cc0005040a27 */ /* 0x000fca00078e00ff */
[----:B------:R-:W-:-:S05]  /*54d0*/  @P0 SHF.R.U32.HI R5, RZ, c[0x0][0x334], R4 ;  /* 0x0000cd00ff050a19 */ /* 0x000fca0000011604 */
.L_x_171:
[----:B------:R-:W-:-:S05]  /*54e0*/  IMAD R2, R5, R2, c[0x0][0x32c] ;  /* 0x0000cb0005027624 */ /* 0x000fca00078e0202 */
[----:B------:R-:W-:-:S05]  /*54f0*/  IMNMX R3, R3, R2, PT ;  /* 0x0000000203037217 */ /* 0x000fca0003800200 */
.L_x_169:
[----:B------:R-:W-:-:S05]  /*5500*/  IMAD.HI R3, R3, 0x2aaaaaab, RZ ;  /* 0x2aaaaaab03037827 */ /* 0x000fca00078e02ff */
[----:B------:R-:W-:-:S04]  /*5510*/  SHF.R.U32.HI R2, RZ, 0x1f, R3 ;  /* 0x0000001fff027819 */ /* 0x000fc80000011603 */
[----:B------:R-:W-:-:S04]  /*5520*/  LEA.HI.SX32 R2, R3, R2, 0x1c ;  /* 0x0000000203027211 */ /* 0x000fc800078fe2ff */
[----:B------:R-:W-:-:S04]  /*5530*/  IMNMX R231, R215, R2, !PT ;  /* 0x00000002d7e77217 */ /* 0x000fc80007800200 */
[----:B------:R-:W-:-:S13]  /*5540*/  ISETP.GE.AND P0, PT, R192, R231, PT ;  /* 0x000000e7c000720c */ /* 0x000fda0003f06270 */
[----:B------:R-:W-:Y:S05]  /*5550*/  @!P0 BRA `(.L_x_172) ;  /* 0x000042f000008947 */ /* 0x000fea0003800000 */
[----:B------:R-:W-:Y:S01]  /*5560*/  @P4 IMAD.HI.U32 R193, R217, c[0x0][0x2c8], RZ ;  /* 0x0000b200d9c14a27 */ /* 0x000fe200078e00ff */
[----:B------:R-:W-:Y:S02]  /*5570*/  MOV R2, R116 ;  /* 0x0000007400027202 */ /* 0x000fe40000000f00 */
[----:B------:R-:W-:Y:S01]  /*5580*/  MOV R3, R0 ;  /* 0x0000000000037202 */ /* 0x000fe20000000f00 */
[----:B------:R-:W-:Y:S01]  /*5590*/  IMAD.MOV.U32 R230, RZ, RZ, R192 ;  /* 0x000000ffffe67224 */ /* 0x000fe200078e00c0 */
[----:B------:R-:W-:Y:S01]  /*55a0*/  @P4 SHF.R.U32.HI R193, RZ, c[0x0][0x2cc], R193 ;  /* 0x0000b300ffc14a19 */ /* 0x000fe200000116c1 */
[----:B------:R-:W-:Y:S01]  /*55b0*/  IMAD.MOV.U32 R194, RZ, RZ, c[0x0][0x1e4] ;  /* 0x00007900ffc27624 */ /* 0x000fe200078e00ff */
[----:B------:R-:W-:Y:S02]  /*55c0*/  MOV R195, c[0x0][0x1e0] ;  /* 0x0000780000c37a02 */ /* 0x000fe40000000f00 */
.L_x_181:
[----:B------:R-:W-:Y:S04]  /*55d0*/  DEPBAR.LE SB0, 0x0 ;  /* 0x000080000000791a */ /* 0x000fe80000000000 */
[----:B------:R-:W-:Y:S01]  /*55e0*/  BAR.SYNC.DEFER_BLOCKING 0x0 ;  /* 0x0000000000007b1d */ /* 0x000fe20000010000 */
[----:B------:R-:W-:Y:S11]  /*55f0*/  ISETP.GT.AND P2, PT, R215, R230, PT ;  /* 0x000000e6d700720c */ /* 0x000ff60003f44270 */
[----:B------:R-:W-:Y:S02]  /*5600*/  @!UPT UIADD3 URZ, URZ, URZ, URZ ;  /* 0x0000003f3f3ff290 */ /* 0x000fe4000fffe03f */
[----:B------:R-:W-:Y:S01]  /*5610*/  @!P2 SHF.R.S32.HI R0, RZ, 0x1f, R230 ;  /* 0x0000001fff00a819 */ /* 0x000fe200000114e6 */
[----:B------:R-:W-:Y:S01]  /*5620*/  @!P2 IMAD.WIDE.U32 R156, R230, c[0x0][0x208], RZ ;  /* 0x00008200e69caa25 */ /* 0x000fe200078e00ff */
[----:B------:R-:W-:Y:S02]  /*5630*/  @!P2 MOV R160, R226 ;  /* 0x000000e200a0a202 */ /* 0x000fe40000000f00 */
[----:B------:R-:W-:Y:S01]  /*5640*/  @!P2 MOV R161, R229 ;  /* 0x000000e500a1a202 */ /* 0x000fe20000000f00 */
[----:B------:R-:W-:Y:S04]  /*5650*/  @!P2 IMAD R0, R0, c[0x0][0x208], RZ ;  /* 0x000082000000aa24 */ /* 0x000fe800078e02ff */
[----:B------:R-:W-:Y:S01]  /*5660*/  @!P2 IMAD R0, R230, c[0x0][0x20c], R0 ;  /* 0x00008300e600aa24 */ /* 0x000fe200078e0200 */
[----:B------:R-:W1:Y:S01]  /*5670*/  LDSM.16.M88.4 R116, [R214+0x8100] ;  /* 0x00810000d674783b */ /* 0x000e620000000200 */
[----:B------:R-:W-:Y:S03]  /*5680*/  @!P2 IMAD.WIDE.U32 R160, R156, 0x60, R160 ;  /* 0x000000609ca0a825 */ /* 0x000fe600078e00a0 */
[----:B------:R-:W-:Y:S02]  /*5690*/  @!P2 IADD3 R0, R157, R0, RZ ;  /* 0x000000009d00a210 */ /* 0x000fe40007ffe0ff */
[----:B------:R-:W-:Y:S02]  /*56a0*/  @!P2 SHF.L.U32 R158, R160, 0x1, RZ ;  /* 0x00000001a09ea819 */ /* 0x000fe400000006ff */
[----:B------:R-:W2:Y:S01]  /*56b0*/  LDSM.16.M88.4 R124, [R214+0x8900] ;  /* 0x00890000d67c783b */ /* 0x000ea20000000200 */
[----:B------:R-:W-:Y:S01]  /*56c0*/  @!P2 IMAD R157, R0, 0x60, RZ ;  /* 0x00000060009da824 */ /* 0x000fe200078e02ff */
[----:B------:R-:W-:Y:S04]  /*56d0*/  @!P2 IADD3 R156, P1, R158, 0x80, RZ ;  /* 0x000000809e9ca810 */ /* 0x000fe80007f3e0ff */
[----:B------:R-:W-:Y:S02]  /*56e0*/  @!P2 IADD3 R156, P0, R156, c[0x0][0x1f8], RZ ;  /* 0x00007e009c9caa10 */ /* 0x000fe40007f1e0ff */
[----:B------:R-:W3:Y:S01]  /*56f0*/  LDSM.16.M88.4 R128, [R214+0x9100] ;  /* 0x00910000d680783b */ /* 0x000ee20000000200 */
[----:B------:R-:W-:Y:S04]  /*5700*/  @!P2 IADD3 R0, R161, R157, RZ ;  /* 0x0000009da100a210 */ /* 0x000fe80007ffe0ff */
[----:B------:R-:W-:Y:S03]  /*5710*/  @!P2 SHF.L.U64.HI R0, R160, 0x1, R0 ;  /* 0x00000001a000a819 */ /* 0x000fe60000010200 */
[----:B------:R-:W4:Y:S01]  /*5720*/  LDSM.16.M88.4 R132, [R214+0x9900] ;  /* 0x00990000d684783b */ /* 0x000f220000000200 */
[----:B------:R-:W-:Y:S02]  /*5730*/  @!P2 IADD3.X R157, RZ, c[0x0][0x1fc], R0, P0, P1 ;  /* 0x00007f00ff9daa10 */ /* 0x000fe400007e2400 */
[----:B------:R-:W-:Y:S04]  /*5740*/  @!P2 IADD3 R158, P0, R158, c[0x0][0x1f8], RZ ;  /* 0x00007e009e9eaa10 */ /* 0x000fe80007f1e0ff */
[----:B------:R-:W-:Y:S01]  /*5750*/  @!P2 IADD3.X R159, R0, c[0x0][0x1fc], RZ, P0, !PT ;  /* 0x00007f00009faa10 */ /* 0x000fe200007fe4ff */
[----:B------:R-:W5:Y:S01]  /*5760*/  LDSM.16.M88.4 R136, [R214+0xa100] ;  /* 0x00a10000d688783b */ /* 0x000f620000000200 */
[----:B------:R-:W-:Y:S04]  /*5770*/  @!P2 IADD3 R160, P1, R158, UR9, RZ ;  /* 0x000000099ea0ac10 */ /* 0x000fe8000ff3e0ff */
[----:B------:R-:W-:Y:S02]  /*5780*/  @!P2 IADD3.X R161, R159, UR12, RZ, P1, !PT ;  /* 0x0000000c9fa1ac10 */ /* 0x000fe40008ffe4ff */
[----:B------:R-:W-:Y:S01]  /*5790*/  @!P2 IADD3 R184, P0, R160, UR9, RZ ;  /* 0x00000009a0b8ac10 */ /* 0x000fe2000ff1e0ff */
[C---:B-1----:R-:W-:Y:S01]  /*57a0*/  HMMA.16816.F32 R4, R120.reuse, R116, RZ ;  /* 0x000000747804723c */ /* 0x042fe200000018ff */
[----:B------:R-:W-:Y:S02]  /*57b0*/  LDSM.16.M88.4 R144, [R204] ;  /* 0x00000000cc90783b */ /* 0x000fe40000000200 */
[----:B------:R-:W-:Y:S05]  /*57c0*/  @!P2 IADD3.X R185, R161, UR12, RZ, P0, !PT ;  /* 0x0000000ca1b9ac10 */ /* 0x000fea00087fe4ff */
[C---:B------:R-:W-:Y:S01]  /*57d0*/  HMMA.16816.F32 R8, R120.reuse, R118, RZ ;  /* 0x000000767808723c */ /* 0x040fe200000018ff */
[----:B------:R-:W1:Y:S07]  /*57e0*/  LDSM.16.M88.4 R116, [R214+0xa900] ;  /* 0x00a90000d674783b */ /* 0x000e6e0000000200 */
[C---:B--2---:R-:W-:Y:S01]  /*57f0*/  HMMA.16816.F32 R12, R120.reuse, R124, RZ ;  /* 0x0000007c780c723c */ /* 0x044fe200000018ff */
[----:B------:R-:W-:Y:S07]  /*5800*/  LDSM.16.M88.4 R148, [R203] ;  /* 0x00000000cb94783b */ /* 0x000fee0000000200 */
[C---:B------:R-:W-:Y:S01]  /*5810*/  HMMA.16816.F32 R16, R120.reuse, R126, RZ ;  /* 0x0000007e7810723c */ /* 0x040fe200000018ff */
[----:B------:R-:W2:Y:S07]  /*5820*/  LDSM.16.M88.4 R124, [R213] ;  /* 0x00000000d57c783b */ /* 0x000eae0000000200 */
[C---:B---3--:R-:W-:Y:S08]  /*5830*/  HMMA.16816.F32 R20, R120.reuse, R128, RZ ;  /* 0x000000807814723c */ /* 0x048ff000000018ff */
[C---:B------:R-:W-:Y:S01]  /*5840*/  HMMA.16816.F32 R24, R120.reuse, R130, RZ ;  /* 0x000000827818723c */ /* 0x040fe200000018ff */
[----:B------:R-:W3:Y:S07]  /*5850*/  LDSM.16.M88.4 R128, [R207] ;  /* 0x00000000cf80783b */ /* 0x000eee0000000200 */
[C---:B----4-:R-:W-:Y:S08]  /*5860*/  HMMA.16816.F32 R28, R120.reuse, R132, RZ ;  /* 0x00000084781c723c */ /* 0x050ff000000018ff */
[C---:B------:R-:W-:Y:S01]  /*5870*/  HMMA.16816.F32 R32, R120.reuse, R134, RZ ;  /* 0x000000867820723c */ /* 0x040fe200000018ff */
[----:B------:R-:W4:Y:S07]  /*5880*/  LDSM.16.M88.4 R132, [R206] ;  /* 0x00000000ce84783b */ /* 0x000f2e0000000200 */
[C---:B-----5:R-:W-:Y:S08]  /*5890*/  HMMA.16816.F32 R36, R120.reuse, R136, RZ ;  /* 0x000000887824723c */ /* 0x060ff000000018ff */
[C---:B------:R-:W-:Y:S01]  /*58a0*/  HMMA.16816.F32 R40, R120.reuse, R138, RZ ;  /* 0x0000008a7828723c */ /* 0x040fe200000018ff */
[----:B------:R-:W5:Y:S07]  /*58b0*/  LDSM.16.M88.4 R136, [R205] ;  /* 0x00000000cd88783b */ /* 0x000f6e0000000200 */
[C---:B-1----:R-:W-:Y:S01]  /*58c0*/  HMMA.16816.F32 R44, R120.reuse, R116, RZ ;  /* 0x00000074782c723c */ /* 0x042fe200000018ff */
[----:B------:R-:W-:Y:S01]  /*58d0*/  @!PT LDS RZ, [RZ] ;  /* 0x00000000fffff984 */ /* 0x000fe20000000800 */
[----:B------:R-:W-:Y:S01]  /*58e0*/  @!PT LDS RZ, [RZ] ;  /* 0x00000000fffff984 */ /* 0x000fe20000000800 */
[----:B------:R-:W-:Y:S01]  /*58f0*/  @!PT LDS RZ, [RZ] ;  /* 0x00000000fffff984 */ /* 0x000fe20000000800 */
[----:B------:R1:W-:Y:S07]  /*5900*/  @!P2 LDGSTS.E.BYPASS.LTC128B.128 [R216+0x100], [R158.64], !P6 ;  /* 0x001000009ed8afae */ /* 0x0003ee000f101d4a */
[----:B------:R-:W-:Y:S01]  /*5910*/  HMMA.16816.F32 R48, R120, R118, RZ ;  /* 0x000000767830723c */ /* 0x000fe200000018ff */
[----:B------:R1:W-:Y:S07]  /*5920*/  @!P2 LDGSTS.E.BYPASS.LTC128B.128 [R216+0x3100], [R156.64], !P5 ;  /* 0x031000009cd8afae */ /* 0x0003ee000e901d4a */
[C---:B--2---:R-:W-:Y:S01]  /*5930*/  HMMA.16816.F32 R4, R140.reuse, R124, R4 ;  /* 0x0000007c8c04723c */ /* 0x044fe20000001804 */
[----:B------:R2:W-:Y:S07]  /*5940*/  @!P2 LDGSTS.E.BYPASS.LTC128B.128 [R216+0x1100], [R160.64], !P6 ;  /* 0x01100000a0d8afae */ /* 0x0005ee000f101d4a */
[C---:B------:R-:W-:Y:S01]  /*5950*/  HMMA.16816.F32 R8, R140.reuse, R126, R8 ;  /* 0x0000007e8c08723c */ /* 0x040fe20000001808 */
[----:B------:R2:W-:Y:S07]  /*5960*/  @!P2 LDGSTS.E.BYPASS.LTC128B.128 [R216+0x4100], [R160.64+0x80], !P5 ;  /* 0x04100080a0d8afae */ /* 0x0005ee000e901d4a */
[C---:B---3--:R-:W-:Y:S01]  /*5970*/  HMMA.16816.F32 R12, R140.reuse, R128, R12 ;  /* 0x000000808c0c723c */ /* 0x048fe2000000180c */
[----:B------:R3:W-:Y:S07]  /*5980*/  @!P2 LDGSTS.E.BYPASS.LTC128B.128 [R216+0x2100], [R184.64], !P6 ;  /* 0x02100000b8d8afae */ /* 0x0007ee000f101d4a */
[C---:B------:R-:W-:Y:S01]  /*5990*/  HMMA.16816.F32 R16, R140.reuse, R130, R16 ;  /* 0x000000828c10723c */ /* 0x040fe20000001810 */
[----:B------:R3:W-:Y:S02]  /*59a0*/  @!P2 LDGSTS.E.BYPASS.LTC128B.128 [R216+0x5100], [R184.64+0x80], !P5 ;  /* 0x05100080b8d8afae */ /* 0x0007e4000e901d4a */
[C---:B------:R-:W-:Y:S05]  /*59b0*/  ISETP.GT.AND P2, PT, R230.reuse, R215, PT ;  /* 0x000000d7e600720c */ /* 0x040fea0003f44270 */
[C---:B----4-:R-:W-:Y:S01]  /*59c0*/  HMMA.16816.F32 R20, R140.reuse, R132, R20 ;  /* 0x000000848c14723c */ /* 0x050fe20000001814 */
[----:B------:R-:W4:Y:S07]  /*59d0*/  LDSM.16.M88.4 R116, [R211+0x8100] ;  /* 0x00810000d374783b */ /* 0x000f2e0000000200 */
[C---:B------:R-:W-:Y:S01]  /*59e0*/  HMMA.16816.F32 R24, R140.reuse, R134, R24 ;  /* 0x000000868c18723c */ /* 0x040fe20000001818 */
[----:B------:R-:W0:Y:S03]  /*59f0*/  LDGDEPBAR ;  /* 0x00000000000079af */ /* 0x000e260000000000 */
[----:B------:R-:W-:Y:S04]  /*5a00*/  @P2 IADD3 R251, R230, -0x1, RZ ;  /* 0xffffffffe6fb2810 */ /* 0x000fe80007ffe0ff */
[C---:B-----5:R-:W-:Y:S01]  /*5a10*/  HMMA.16816.F32 R28, R140.reuse, R136, R28 ;  /* 0x000000888c1c723c */ /* 0x060fe2000000181c */
[----:B------:R-:W5:Y:S03]  /*5a20*/  LDSM.16.M88.4 R124, [R211+0x8900] ;  /* 0x00890000d37c783b */ /* 0x000f660000000200 */
[----:B------:R-:W-:Y:S04]  /*5a30*/  @P2 SHF.R.S32.HI R250, RZ, 0x1f, R251 ;  /* 0x0000001ffffa2819 */ /* 0x000fe800000114fb */
[C---:B------:R-:W-:Y:S01]  /*5a40*/  HMMA.16816.F32 R32, R140.reuse, R138, R32 ;  /* 0x0000008a8c20723c */ /* 0x040fe20000001820 */
[----:B------:R-:W3:Y:S03]  /*5a50*/  LDSM.16.M88.4 R128, [R211+0x9100] ;  /* 0x00910000d380783b */ /* 0x000ee60000000200 */
[----:B------:R-:W-:Y:S04]  /*5a60*/  @P2 IMAD R250, R250, c[0x0][0x1e0], RZ ;  /* 0x00007800fafa2a24 */ /* 0x000fe800078e02ff */
[C---:B------:R-:W-:Y:S01]  /*5a70*/  HMMA.16816.F32 R36, R140.reuse, R144, R36 ;  /* 0x000000908c24723c */ /* 0x040fe20000001824 */
[----:B-1----:R-:W1:Y:S03]  /*5a80*/  LDSM.16.M88.4 R156, [R211+0x9900] ;  /* 0x00990000d39c783b */ /* 0x002e660000000200 */
[----:B------:R-:W-:Y:S04]  /*5a90*/  @P2 IMAD R250, R251, c[0x0][0x1e4], R250 ;  /* 0x00007900fbfa2a24 */ /* 0x000fe800078e02fa */
[C---:B------:R-:W-:Y:S01]  /*5aa0*/  HMMA.16816.F32 R40, R140.reuse, R146, R40 ;  /* 0x000000928c28723c */ /* 0x040fe20000001828 */
[----:B--2---:R-:W2:Y:S07]  /*5ab0*/  LDSM.16.M88.4 R160, [R211+0xa100] ;  /* 0x00a10000d3a0783b */ /* 0x004eae0000000200 */
[C---:B------:R-:W-:Y:S01]  /*5ac0*/  HMMA.16816.F32 R44, R140.reuse, R148, R44 ;  /* 0x000000948c2c723c */ /* 0x040fe2000000182c */
[----:B------:R-:W1:Y:S07]  /*5ad0*/  LDSM.16.M88.4 R164, [R211+0xa900] ;  /* 0x00a90000d3a4783b */ /* 0x000e6e0000000200 */
[----:B------:R-:W-:Y:S01]  /*5ae0*/  HMMA.16816.F32 R48, R140, R150, R48 ;  /* 0x000000968c30723c */ /* 0x000fe20000001830 */
[----:B------:R-:W-:Y:S07]  /*5af0*/  LDSM.16.M88.4 R132, [R202+0x800] ;  /* 0x00080000ca84783b */ /* 0x000fee0000000200 */
[C---:B----4-:R-:W-:Y:S01]  /*5b00*/  HMMA.16816.F32 R4, R152.reuse, R116, R4 ;  /* 0x000000749804723c */ /* 0x050fe20000001804 */
[----:B------:R-:W-:Y:S07]  /*5b10*/  LDSM.16.M88.4 R136, [R202+0x1000] ;  /* 0x00100000ca88783b */ /* 0x000fee0000000200 */
[C---:B------:R-:W-:Y:S01]  /*5b20*/  HMMA.16816.F32 R8, R152.reuse, R118, R8 ;  /* 0x000000769808723c */ /* 0x040fe20000001808 */
[----:B------:R-:W4:Y:S07]  /*5b30*/  LDSM.16.M88.4 R116, [R202] ;  /* 0x00000000ca74783b */ /* 0x000f2e0000000200 */
[C---:B-----5:R-:W-:Y:S01]  /*5b40*/  HMMA.16816.F32 R12, R152.reuse, R124, R12 ;  /* 0x0000007c980c723c */ /* 0x060fe2000000180c */
[----:B------:R-:W5:Y:S07]  /*5b50*/  LDSM.16.M88.4 R144, [R202+0x1800] ;  /* 0x00180000ca90783b */ /* 0x000f6e0000000200 */
[C---:B------:R-:W-:Y:S01]  /*5b60*/  HMMA.16816.F32 R16, R152.reuse, R126, R16 ;  /* 0x0000007e9810723c */ /* 0x040fe20000001810 */
[----:B------:R-:W4:Y:S07]  /*5b70*/  LDSM.16.M88.4 R148, [R202+0x2000] ;  /* 0x00200000ca94783b */ /* 0x000f2e0000000200 */
[C---:B---3--:R-:W-:Y:S01]  /*5b80*/  HMMA.16816.F32 R20, R152.reuse, R128, R20 ;  /* 0x000000809814723c */ /* 0x048fe20000001814 */
[----:B------:R-:W3:Y:S07]  /*5b90*/  LDSM.16.M88.4 R124, [R202+0x2800] ;  /* 0x00280000ca7c783b */ /* 0x000eee0000000200 */
[C---:B------:R-:W-:Y:S01]  /*5ba0*/  HMMA.16816.F32 R24, R152.reuse, R130, R24 ;  /* 0x000000829818723c */ /* 0x040fe20000001818 */
[----:B------:R-:W3:Y:S07]  /*5bb0*/  LDSM.16.M88.4 R128, [R214+0xb100] ;  /* 0x00b10000d680783b */ /* 0x000eee0000000200 */
[C---:B-1----:R-:W-:Y:S01]  /*5bc0*/  HMMA.16816.F32 R28, R152.reuse, R156, R28 ;  /* 0x0000009c981c723c */ /* 0x042fe2000000181c */
[----:B------:R-:W-:Y:S07]  /*5bd0*/  LDSM.16.M88.4 R184, [R211+0xd900] ;  /* 0x00d90000d3b8783b */ /* 0x000fee0000000200 */
[C---:B------:R-:W-:Y:S01]  /*5be0*/  HMMA.16816.F32 R32, R152.reuse, R158, R32 ;  /* 0x0000009e9820723c */ /* 0x040fe20000001820 */
[----:B------:R-:W1:Y:S07]  /*5bf0*/  LDSM.16.M88.4 R156, [R214+0xb900] ;  /* 0x00b90000d69c783b */ /* 0x000e6e0000000200 */
[C---:B--2---:R-:W-:Y:S08]  /*5c00*/  HMMA.16816.F32 R36, R152.reuse, R160, R36 ;  /* 0x000000a09824723c */ /* 0x044ff00000001824 */
[C---:B------:R-:W-:Y:S01]  /*5c10*/  HMMA.16816.F32 R40, R152.reuse, R162, R40 ;  /* 0x000000a29828723c */ /* 0x040fe20000001828 */
[----:B------:R-:W2:Y:S07]  /*5c20*/  LDSM.16.M88.4 R160, [R214+0xc100] ;  /* 0x00c10000d6a0783b */ /* 0x000eae0000000200 */
[C---:B------:R-:W-:Y:S08]  /*5c30*/  HMMA.16816.F32 R44, R152.reuse, R164, R44 ;  /* 0x000000a4982c723c */ /* 0x040ff0000000182c */
[----:B------:R-:W-:Y:S01]  /*5c40*/  HMMA.16816.F32 R48, R152, R166, R48 ;  /* 0x000000a69830723c */ /* 0x000fe20000001830 */
[----:B------:R-:W1:Y:S07]  /*5c50*/  LDSM.16.M88.4 R164, [R214+0xc900] ;  /* 0x00c90000d6a4783b */ /* 0x000e6e0000000200 */
[C---:B----4-:R-:W-:Y:S08]  /*5c60*/  HMMA.16816.F32 R4, R168.reuse, R116, R4 ;  /* 0x00000074a804723c */ /* 0x050ff00000001804 */
[C---:B------:R-:W-:Y:S01]  /*5c70*/  HMMA.16816.F32 R8, R168.reuse, R118, R8 ;  /* 0x00000076a808723c */ /* 0x040fe20000001808 */
[----:B------:R-:W4:Y:S07]  /*5c80*/  LDSM.16.M88.4 R116, [R214+0xd100] ;  /* 0x00d10000d674783b */ /* 0x000f2e0000000200 */
[C---:B------:R-:W-:Y:S08]  /*5c90*/  HMMA.16816.F32 R12, R168.reuse, R132, R12 ;  /* 0x00000084a80c723c */ /* 0x040ff0000000180c */
[C---:B------:R-:W-:Y:S01]  /*5ca0*/  HMMA.16816.F32 R16, R168.reuse, R134, R16 ;  /* 0x00000086a810723c */ /* 0x040fe20000001810 */
[----:B------:R-:W1:Y:S07]  /*5cb0*/  LDSM.16.M88.4 R132, [R214+0xd900] ;  /* 0x00d90000d684783b */ /* 0x000e6e0000000200 */
        /* <DEDUP_REMOVED lines=8> */
[----:B------:R-:W-:Y:S07]  /*5d40*/  LDSM.16.M88.4 R148, [R197] ;  /* 0x00000000c594783b */ /* 0x000fee0000000200 */
[C---:B---3--:R-:W-:Y:S08]  /*5d50*/  HMMA.16816.F32 R44, R168.reuse, R124, R44 ;  /* 0x0000007ca82c723c */ /* 0x048ff0000000182c */
[----:B------:R-:W-:Y:S01]  /*5d60*/  HMMA.16816.F32 R48, R168, R126, R48 ;  /* 0x0000007ea830723c */ /* 0x000fe20000001830 */
[----:B------:R-:W3:Y:S07]  /*5d70*/  LDSM.16.M88.4 R124, [R199] ;  /* 0x00000000c77c783b */ /* 0x000eee0000000200 */
[C---:B------:R-:W-:Y:S08]  /*5d80*/  HMMA.16816.F32 R4, R172.reuse, R128, R4 ;  /* 0x00000080ac04723c */ /* 0x040ff00000001804 */
[C---:B------:R-:W-:Y:S01]  /*5d90*/  HMMA.16816.F32 R8, R172.reuse, R130, R8 ;  /* 0x00000082ac08723c */ /* 0x040fe20000001808 */
[----:B------:R-:W3:Y:S07]  /*5da0*/  LDSM.16.M88.4 R128, [R198] ;  /* 0x00000000c680783b */ /* 0x000eee0000000200 */
[C---:B-1----:R-:W-:Y:S08]  /*5db0*/  HMMA.16816.F32 R12, R172.reuse, R156, R12 ;  /* 0x0000009cac0c723c */ /* 0x042ff0000000180c */
[C---:B------:R-:W-:Y:S01]  /*5dc0*/  HMMA.16816.F32 R16, R172.reuse, R158, R16 ;  /* 0x0000009eac10723c */ /* 0x040fe20000001810 */
[----:B------:R-:W1:Y:S07]  /*5dd0*/  LDSM.16.M88.4 R156, [R196] ;  /* 0x00000000c49c783b */ /* 0x000e6e0000000200 */
[C---:B--2---:R-:W-:Y:S08]  /*5de0*/  HMMA.16816.F32 R20, R172.reuse, R160, R20 ;  /* 0x000000a0ac14723c */ /* 0x044ff00000001814 */
[C---:B------:R-:W-:Y:S01]  /*5df0*/  HMMA.16816.F32 R24, R172.reuse, R162, R24 ;  /* 0x000000a2ac18723c */ /* 0x040fe20000001818 */
[----:B------:R-:W2:Y:S07]  /*5e00*/  LDSM.16.M88.4 R160, [R211+0xb100] ;  /* 0x00b10000d3a0783b */ /* 0x000eae0000000200 */
[C---:B------:R-:W-:Y:S08]  /*5e10*/  HMMA.16816.F32 R28, R172.reuse, R164, R28 ;  /* 0x000000a4ac1c723c */ /* 0x040ff0000000181c */
[C---:B------:R-:W-:Y:S01]  /*5e20*/  HMMA.16816.F32 R32, R172.reuse, R166, R32 ;  /* 0x000000a6ac20723c */ /* 0x040fe20000001820 */
[----:B------:R-:W-:Y:S07]  /*5e30*/  LDSM.16.M88.4 R164, [R211+0xd100] ;  /* 0x00d10000d3a4783b */ /* 0x000fee0000000200 */
[C---:B----4-:R-:W-:Y:S08]  /*5e40*/  HMMA.16816.F32 R36, R172.reuse, R116, R36 ;  /* 0x00000074ac24723c */ /* 0x050ff00000001824 */
[C---:B------:R-:W-:Y:S01]  /*5e50*/  HMMA.16816.F32 R40, R172.reuse, R118, R40 ;  /* 0x00000076ac28723c */ /* 0x040fe20000001828 */
[----:B------:R-:W4:Y:S07]  /*5e60*/  LDSM.16.M88.4 R116, [R211+0xb900] ;  /* 0x00b90000d374783b */ /* 0x000f2e0000000200 */
[C---:B------:R-:W-:Y:S08]  /*5e70*/  HMMA.16816.F32 R44, R172.reuse, R132, R44 ;  /* 0x00000084ac2c723c */ /* 0x040ff0000000182c */
[----:B------:R-:W-:Y:S01]  /*5e80*/  HMMA.16816.F32 R48, R172, R134, R48 ;  /* 0x00000086ac30723c */ /* 0x000fe20000001830 */
[----:B------:R-:W1:Y:S07]  /*5e90*/  LDSM.16.M88.4 R132, [R211+0xc100] ;  /* 0x00c10000d384783b */ /* 0x000e6e0000000200 */
[C---:B------:R-:W-:Y:S08]  /*5ea0*/  HMMA.16816.F32 R4, R176.reuse, R136, R4 ;  /* 0x00000088b004723c */ /* 0x040ff00000001804 */
[C---:B------:R-:W-:Y:S01]  /*5eb0*/  HMMA.16816.F32 R8, R176.reuse, R138, R8 ;  /* 0x0000008ab008723c */ /* 0x040fe20000001808 */
[----:B------:R-:W1:Y:S07]  /*5ec0*/  LDSM.16.M88.4 R136, [R211+0xc900] ;  /* 0x00c90000d388783b */ /* 0x000e6e0000000200 */
[C---:B-----5:R-:W-:Y:S08]  /*5ed0*/  HMMA.16816.F32 R12, R176.reuse, R144, R12 ;  /* 0x00000090b00c723c */ /* 0x060ff0000000180c */
[C---:B------:R-:W-:Y:S01]  /*5ee0*/  HMMA.16816.F32 R16, R176.reuse, R146, R16 ;  /* 0x00000092b010723c */ /* 0x040fe20000001810 */
[----:B------:R-:W5:Y:S07]  /*5ef0*/  LDSM.16.M88.4 R144, [R202+0x3000] ;  /* 0x00300000ca90783b */ /* 0x000f6e0000000200 */
[C---:B---3--:R-:W-:Y:S08]  /*5f00*/  HMMA.16816.F32 R20, R176.reuse, R124, R20 ;  /* 0x0000007cb014723c */ /* 0x048ff00000001814 */
[C---:B------:R-:W-:Y:S01]  /*5f10*/  HMMA.16816.F32 R24, R176.reuse, R126, R24 ;  /* 0x0000007eb018723c */ /* 0x040fe20000001818 */
[----:B------:R-:W-:Y:S07]  /*5f20*/  LDSM.16.M88.4 R124, [R202+0x4000] ;  /* 0x00400000ca7c783b */ /* 0x000fee0000000200 */
[C---:B------:R-:W-:Y:S08]  /*5f30*/  HMMA.16816.F32 R28, R176.reuse, R128, R28 ;  /* 0x00000080b01c723c */ /* 0x040ff0000000181c */
[C---:B------:R-:W-:Y:S08]  /*5f40*/  HMMA.16816.F32 R32, R176.reuse, R130, R32 ;  /* 0x00000082b020723c */ /* 0x040ff00000001820 */
[C---:B------:R-:W-:Y:S08]  /*5f50*/  HMMA.16816.F32 R36, R176.reuse, R148, R36 ;  /* 0x00000094b024723c */ /* 0x040ff00000001824 */
[C---:B------:R-:W-:Y:S08]  /*5f60*/  HMMA.16816.F32 R40, R176.reuse, R150, R40 ;  /* 0x00000096b028723c */ /* 0x040ff00000001828 */
[C---:B-1----:R-:W-:Y:S08]  /*5f70*/  HMMA.16816.F32 R44, R176.reuse, R156, R44 ;  /* 0x0000009cb02c723c */ /* 0x042ff0000000182c */
        /* <DEDUP_REMOVED lines=14> */
[C---:B-----5:R-:W-:Y:S08]  /*6060*/  HMMA.16816.F32 R4, R188.reuse, R144, R4 ;  /* 0x00000090bc04723c */ /* 0x060ff00000001804 */
[C---:B------:R-:W-:Y:S08]  /*6070*/  HMMA.16816.F32 R8, R188.reuse, R146, R8 ;  /* 0x00000092bc08723c */ /* 0x040ff00000001808 */
[C---:B-1----:R-:W-:Y:S08]  /*6080*/  HMMA.16816.F32 R12, R188.reuse, R116, R12 ;  /* 0x00000074bc0c723c */ /* 0x042ff0000000180c */
[C---:B------:R-:W-:Y:S01]  /*6090*/  HMMA.16816.F32 R16, R188.reuse, R118, R16 ;  /* 0x00000076bc10723c */ /* 0x040fe20000001810 */
[----:B------:R-:W1:Y:S03]  /*60a0*/  LDSM.16.M88.4 R116, [R202+0x4800] ;  /* 0x00480000ca74783b */ /* 0x000e660000000200 */
[----:B------:R-:W-:Y:S02]  /*60b0*/  FMUL.FTZ R156, R4, c[0x0][0x320] ;  /* 0x0000c800049c7a20 */ /* 0x000fe40000410000 */
[----:B------:R-:W-:Y:S02]  /*60c0*/  FMUL.FTZ R160, R5, c[0x0][0x320] ;  /* 0x0000c80005a07a20 */ /* 0x000fe40000410000 */
[C---:B------:R-:W-:Y:S02]  /*60d0*/  HMMA.16816.F32 R20, R188.reuse, R124, R20 ;  /* 0x0000007cbc14723c */ /* 0x040fe40000001814 */
[----:B------:R-:W2:Y:S02]  /*60e0*/  MUFU.TANH R156, R156 ;  /* 0x0000009c009c7308 */ /* 0x000ea40000002400 */
[----:B------:R-:W-:Y:S02]  /*60f0*/  FMUL.FTZ R158, R10, c[0x0][0x320] ;  /* 0x0000c8000a9e7a20 */ /* 0x000fe40000410000 */
[----:B------:R-:W-:Y:S02]  /*6100*/  FMUL.FTZ R164, R9, c[0x0][0x320] ;  /* 0x0000c80009a47a20 */ /* 0x000fe40000410000 */
[C---:B------:R-:W-:Y:S01]  /*6110*/  HMMA.16816.F32 R24, R188.reuse, R126, R24 ;  /* 0x0000007ebc18723c */ /* 0x040fe20000001818 */
[----:B------:R-:W3:Y:S03]  /*6120*/  LDSM.16.M88.4 R124, [R202+0x5000] ;  /* 0x00500000ca7c783b */ /* 0x000ee60000000200 */
[----:B------:R-:W4:Y:S01]  /*6130*/  MUFU.TANH R160, R160 ;  /* 0x000000a000a07308 */ /* 0x000f220000002400 */
[----:B------:R-:W-:Y:S02]  /*6140*/  FMUL.FTZ R167, R14, c[0x0][0x320] ;  /* 0x0000c8000ea77a20 */ /* 0x000fe40000410000 */
[----:B------:R-:W-:Y:S02]  /*6150*/  FMUL.FTZ R166, R13, c[0x0][0x320] ;  /* 0x0000c8000da67a20 */ /* 0x000fe40000410000 */
[----:B------:R-:W-:Y:S03]  /*6160*/  FMUL.FTZ R165, R18, c[0x0][0x320] ;  /* 0x0000c80012a57a20 */ /* 0x000fe60000410000 */
[----:B------:R-:W-:Y:S02]  /*6170*/  FMUL.FTZ R163, R19, c[0x0][0x320] ;  /* 0x0000c80013a37a20 */ /* 0x000fe40000410000 */
[----:B------:R-:W2:Y:S01]  /*6180*/  MUFU.TANH R164, R164 ;  /* 0x000000a400a47308 */ /* 0x000ea20000002400 */
[----:B------:R-:W-:Y:S04]  /*6190*/  @P2 IMAD.WIDE.U32 R18, R251, c[0x0][0x1e0], RZ ;  /* 0x00007800fb122a25 */ /* 0x000fe800078e00ff */
[----:B------:R-:W-:Y:S01]  /*61a0*/  FMUL.FTZ R237, R22, c[0x0][0x320] ;  /* 0x0000c80016ed7a20 */ /* 0x000fe20000410000 */
[----:B------:R-:W-:Y:S01]  /*61b0*/  @P2 MOV R22, R218 ;  /* 0x000000da00162202 */ /* 0x000fe20000000f00 */
[----:B------:R-:W-:Y:S01]  /*61c0*/  FMUL.FTZ R187, R23, c[0x0][0x320] ;  /* 0x0000c80017bb7a20 */ /* 0x000fe20000410000 */
[----:B------:R-:W-:Y:S01]  /*61d0*/  @P2 MOV R23, R221 ;  /* 0x000000dd00172202 */ /* 0x000fe20000000f00 */
[----:B------:R-:W-:Y:S01]  /*61e0*/  FMUL.FTZ R159, R11, c[0x0][0x320] ;  /* 0x0000c8000b9f7a20 */ /* 0x000fe20000410000 */
[----:B------:R-:W2:Y:S01]  /*61f0*/  MUFU.TANH R158, R158 ;  /* 0x0000009e009e7308 */ /* 0x000ea20000002400 */
[C---:B-1----:R-:W-:Y:S03]  /*6200*/  HMMA.16816.F32 R28, R188.reuse, R116, R28 ;  /* 0x00000074bc1c723c */ /* 0x042fe6000000181c */
[----:B------:R-:W-:Y:S01]  /*6210*/  FMUL.FTZ R235, R26, c[0x0][0x320] ;  /* 0x0000c8001aeb7a20 */ /* 0x000fe20000410000 */
[----:B------:R-:W-:Y:S01]  /*6220*/  @P2 IADD3 R250, R19, R250, RZ ;  /* 0x000000fa13fa2210 */ /* 0x000fe20007ffe0ff */
[----:B------:R-:W-:Y:S03]  /*6230*/  @P2 IMAD.WIDE.U32 R18, R18, 0x60, R22 ;  /* 0x0000006012122825 */ /* 0x000fe600078e0016 */
[C---:B------:R-:W-:Y:S01]  /*6240*/  HMMA.16816.F32 R32, R188.reuse, R118, R32 ;  /* 0x00000076bc20723c */ /* 0x040fe20000001820 */
[----:B------:R-:W1:Y:S01]  /*6250*/  MUFU.TANH R159, R159 ;  /* 0x0000009f009f7308 */ /* 0x000e620000002400 */
[----:B------:R-:W5:Y:S01]  /*6260*/  LDSM.16.M88.4 R116, [R202+0x5800] ;  /* 0x00580000ca74783b */ /* 0x000f620000000200 */
[----:B------:R-:W-:Y:S04]  /*6270*/  DEPBAR.LE SB0, 0x0 ;  /* 0x000080000000791a */ /* 0x000fe80000000000 */
[----:B------:R-:W-:Y:S01]  /*6280*/  FMUL.FTZ R233, R27, c[0x0][0x320] ;  /* 0x0000c8001be97a20 */ /* 0x000fe20000410000 */
[C---:B---3--:R-:W-:Y:S03]  /*6290*/  HMMA.16816.F32 R36, R188.reuse, R124, R36 ;  /* 0x0000007cbc24723c */ /* 0x048fe60000001824 */
[----:B------:R-:W3:Y:S01]  /*62a0*/  MUFU.TANH R166, R166 ;  /* 0x000000a600a67308 */ /* 0x000ee20000002400 */
[----:B------:R-:W-:Y:S01]  /*62b0*/  BAR.SYNC.DEFER_BLOCKING 0x0 ;  /* 0x0000000000007b1d */ /* 0x000fe20000010000 */
[----:B------:R-:W-:Y:S02]  /*62c0*/  @P2 IMAD R10, R250, 0x60, RZ ;  /* 0x00000060fa0a2824 */ /* 0x000fe400078e02ff */
[----:B------:R-:W-:Y:S01]  /*62d0*/  FMUL.FTZ R0, R6, c[0x0][0x320] ;  /* 0x0000c80006007a20 */ /* 0x000fe20000410000 */
[C---:B------:R-:W-:Y:S04]  /*62e0*/  HMMA.16816.F32 R40, R188.reuse, R126, R40 ;  /* 0x0000007ebc28723c */ /* 0x040fe80000001828 */
[----:B------:R-:W-:Y:S01]  /*62f0*/  FMUL.FTZ R245, R30, c[0x0][0x320] ;  /* 0x0000c8001ef57a20 */ /* 0x000fe20000410000 */
[----:B------:R-:W1:Y:S01]  /*6300*/  MUFU.TANH R0, R0 ;  /* 0x0000000000007308 */ /* 0x000e620000002400 */
[----:B------:R-:W-:Y:S01]  /*6310*/  FMUL.FTZ R243, R31, c[0x0][0x320] ;  /* 0x0000c8001ff37a20 */ /* 0x000fe20000410000 */
[----:B------:R-:W-:Y:S01]  /*6320*/  @P2 IADD3 R10, R19, R10, RZ ;  /* 0x0000000a130a2210 */ /* 0x000fe20007ffe0ff */
[----:B------:R-:W-:Y:S04]  /*6330*/  FMUL.FTZ R241, R34, c[0x0][0x320] ;  /* 0x0000c80022f17a20 */ /* 0x000fe80000410000 */
[----:B------:R-:W-:Y:S01]  /*6340*/  @P2 SHF.L.U64.HI R10, R18, 0x1, R10 ;  /* 0x00000001120a2819 */ /* 0x000fe2000001020a */
[----:B------:R-:W-:Y:S02]  /*6350*/  FMUL.FTZ R239, R35, c[0x0][0x320] ;  /* 0x0000c80023ef7a20 */ /* 0x000fe40000410000 */
[----:B------:R-:W1:Y:S01]  /*6360*/  MUFU.TANH R167, R167 ;  /* 0x000000a700a77308 */ /* 0x000e620000002400 */
[----:B------:R-:W-:Y:S02]  /*6370*/  FMUL.FTZ R248, R36, c[0x0][0x320] ;  /* 0x0000c80024f87a20 */ /* 0x000fe40000410000 */
[----:B------:R-:W-:Y:S02]  /*6380*/  FMUL.FTZ R247, R37, c[0x0][0x320] ;  /* 0x0000c80025f77a20 */ /* 0x000fe40000410000 */
[----:B------:R-:W-:Y:S02]  /*6390*/  FMUL.FTZ R157, R7, c[0x0][0x320] ;  /* 0x0000c800079d7a20 */ /* 0x000fe40000410000 */
[----:B------:R-:W-:Y:S02]  /*63a0*/  FMUL.FTZ R162, R8, c[0x0][0x320] ;  /* 0x0000c80008a27a20 */ /* 0x000fe40000410000 */
[----:B------:R-:W-:Y:S01]  /*63b0*/  FMUL.FTZ R252, R40, c[0x0][0x320] ;  /* 0x0000c80028fc7a20 */ /* 0x000fe20000410000 */
[----:B------:R-:W1:Y:S01]  /*63c0*/  MUFU.TANH R11, R248 ;  /* 0x000000f8000b7308 */ /* 0x000e620000002400 */
[C---:B-----5:R-:W-:Y:S03]  /*63d0*/  HMMA.16816.F32 R44, R188.reuse, R116, R44 ;  /* 0x00000074bc2c723c */ /* 0x060fe6000000182c */
[----:B------:R-:W-:Y:S02]  /*63e0*/  FMUL.FTZ R184, R12, c[0x0][0x320] ;  /* 0x0000c8000cb87a20 */ /* 0x000fe40000410000 */
[----:B------:R-:W-:Y:S02]  /*63f0*/  FMUL.FTZ R161, R15, c[0x0][0x320] ;  /* 0x0000c8000fa17a20 */ /* 0x000fe40000410000 */
[----:B------:R-:W-:Y:S01]  /*6400*/  FMUL.FTZ R185, R16, c[0x0][0x320] ;  /* 0x0000c80010b97a20 */ /* 0x000fe20000410000 */
[----:B------:R-:W-:Y:S01]  /*6410*/  HMMA.16816.F32 R48, R188, R118, R48 ;  /* 0x00000076bc30723c */ /* 0x000fe20000001830 */
[----:B------:R5:W1:Y:S03]  /*6420*/  MUFU.TANH R13, R252 ;  /* 0x000000fc000d7308 */ /* 0x000a660000002400 */
[----:B------:R-:W-:Y:S02]  /*6430*/  FMUL.FTZ R186, R17, c[0x0][0x320] ;  /* 0x0000c80011ba7a20 */ /* 0x000fe40000410000 */
[----:B------:R-:W-:Y:S02]  /*6440*/  FMUL.FTZ R232, R20, c[0x0][0x320] ;  /* 0x0000c80014e87a20 */ /* 0x000fe40000410000 */
[----:B------:R-:W-:Y:S03]  /*6450*/  FMUL.FTZ R192, R21, c[0x0][0x320] ;  /* 0x0000c80015c07a20 */ /* 0x000fe60000410000 */
[----:B------:R1:W1:Y:S01]  /*6460*/  MUFU.TANH R9, R247 ;  /* 0x000000f700097308 */ /* 0x0002620000002400 */
[----:B------:R-:W-:Y:S02]  /*6470*/  FMUL.FTZ R234, R24, c[0x0][0x320] ;  /* 0x0000c80018ea7a20 */ /* 0x000fe40000410000 */
[----:B------:R-:W-:Y:S02]  /*6480*/  FMUL.FTZ R236, R25, c[0x0][0x320] ;  /* 0x0000c80019ec7a20 */ /* 0x000fe40000410000 */
[----:B------:R-:W-:Y:S02]  /*6490*/  FMUL.FTZ R238, R28, c[0x0][0x320] ;  /* 0x0000c8001cee7a20 */ /* 0x000fe40000410000 */
[----:B------:R-:W-:Y:S02]  /*64a0*/  FMUL.FTZ R240, R29, c[0x0][0x320] ;  /* 0x0000c8001df07a20 */ /* 0x000fe40000410000 */
[----:B------:R-:W-:Y:S01]  /*64b0*/  FMUL.FTZ R246, R32, c[0x0][0x320] ;  /* 0x0000c80020f67a20 */ /* 0x000fe20000410000 */
[----:B------:R-:W2:Y:S01]  /*64c0*/  MUFU.TANH R157, R157 ;  /* 0x0000009d009d7308 */ /* 0x000ea20000002400 */
[----:B------:R-:W-:Y:S02]  /*64d0*/  FMUL.FTZ R249, R33, c[0x0][0x320] ;  /* 0x0000c80021f97a20 */ /* 0x000fe40000410000 */
[----:B------:R-:W-:Y:S02]  /*64e0*/  FMUL.FTZ R244, R38, c[0x0][0x320] ;  /* 0x0000c80026f47a20 */ /* 0x000fe40000410000 */
[----:B-----5:R-:W-:Y:S02]  /*64f0*/  FMUL.FTZ R252, R45, c[0x0][0x320] ;  /* 0x0000c8002dfc7a20 */ /* 0x020fe40000410000 */
[----:B------:R-:W-:Y:S02]  /*6500*/  FMUL.FTZ R242, R39, c[0x0][0x320] ;  /* 0x0000c80027f27a20 */ /* 0x000fe40000410000 */
[----:B------:R-:W-:Y:S01]  /*6510*/  FMUL.FTZ R15, R41, c[0x0][0x320] ;  /* 0x0000c800290f7a20 */ /* 0x000fe20000410000 */
[----:B------:R5:W2:Y:S01]  /*6520*/  MUFU.TANH R150, R252 ;  /* 0x000000fc00967308 */ /* 0x000aa20000002400 */
[----:B------:R-:W-:Y:S02]  /*6530*/  FMUL.FTZ R248, R42, c[0x0][0x320] ;  /* 0x0000c8002af87a20 */ /* 0x000fe40000410000 */
[----:B------:R-:W-:Y:S02]  /*6540*/  FMUL.FTZ R17, R44, c[0x0][0x320] ;  /* 0x0000c8002c117a20 */ /* 0x000fe40000410000 */
[----:B-1----:R-:W-:Y:S02]  /*6550*/  FMUL.FTZ R247, R43, c[0x0][0x320] ;  /* 0x0000c8002bf77a20 */ /* 0x002fe40000410000 */
[----:B------:R-:W-:Y:S02]  /*6560*/  FMUL.FTZ R251, R46, c[0x0][0x320] ;  /* 0x0000c8002efb7a20 */ /* 0x000fe40000410000 */
[----:B------:R-:W-:Y:S01]  /*6570*/  FMUL.FTZ R250, R47, c[0x0][0x320] ;  /* 0x0000c8002ffa7a20 */ /* 0x000fe20000410000 */
[----:B------:R-:W1:Y:S01]  /*6580*/  MUFU.TANH R162, R162 ;  /* 0x000000a200a27308 */ /* 0x000e620000002400 */
[----:B------:R-:W-:Y:S02]  /*6590*/  FMUL.FTZ R146, R48, c[0x0][0x320] ;  /* 0x0000c80030927a20 */ /* 0x000fe40000410000 */
[----:B------:R-:W-:Y:S02]  /*65a0*/  FMUL.FTZ R21, R49, c[0x0][0x320] ;  /* 0x0000c80031157a20 */ /* 0x000fe40000410000 */
[----:B------:R-:W-:Y:S05]  /*65b0*/  IMAD R19, R230, -0x60, RZ ;  /* 0xffffffa0e6137824 */ /* 0x000fea00078e02ff */
[----:B------:R-:W1:Y:S01]  /*65c0*/  MUFU.TANH R184, R184 ;  /* 0x000000b800b87308 */ /* 0x000e620000002400 */
[----:B-----5:R-:W-:Y:S02]  /*65d0*/  @P2 SHF.L.U32 R252, R18, 0x1, RZ ;  /* 0x0000000112fc2819 */ /* 0x020fe400000006ff */
[----:B------:R-:W-:Y:S02]  /*65e0*/  MOV R18, R217 ;  /* 0x000000d900127202 */ /* 0x000fe40000000f00 */
[C---:B------:R-:W-:Y:S05]  /*65f0*/  @P2 IADD3 R22, P0, R252.reuse, c[0x0][0x1c8], RZ ;  /* 0x00007200fc162a10 */ /* 0x040fea0007f1e0ff */
[----:B------:R-:W1:Y:S01]  /*6600*/  MUFU.TANH R161, R161 ;  /* 0x000000a100a17308 */ /* 0x000e620000002400 */
[----:B------:R-:W-:Y:S02]  /*6610*/  @P2 IADD3 R14, P1, R252, 0x80, RZ ;  /* 0x00000080fc0e2810 */ /* 0x000fe40007f3e0ff */
[----:B------:R-:W-:Y:S02]  /*6620*/  @P2 IADD3.X R23, R10, c[0x0][0x1cc], RZ, P0, !PT ;  /* 0x000073000a172a10 */ /* 0x000fe400007fe4ff */
[----:B------:R-:W-:Y:S01]  /*6630*/  @P2 IADD3 R26, P0, R14, c[0x0][0x1c8], RZ ;  /* 0x000072000e1a2a10 */ /* 0x000fe20007f1e0ff */
[----:B------:R-:W-:Y:S01]  /*6640*/  FMUL.FTZ R14, R50, c[0x0][0x320] ;  /* 0x0000c800320e7a20 */ /* 0x000fe20000410000 */
[C---:B------:R-:W-:Y:S01]  /*6650*/  @P2 SHF.L.U32 R252, R195.reuse, 0x6, RZ ;  /* 0x00000006c3fc2819 */ /* 0x040fe200000006ff */
[----:B------:R-:W-:Y:S01]  /*6660*/  @!PT LDS RZ, [RZ] ;  /* 0x00000000fffff984 */ /* 0x000fe20000000800 */
[----:B------:R-:W-:Y:S01]  /*6670*/  @!PT LDS RZ, [RZ] ;  /* 0x00000000fffff984 */ /* 0x000fe20000000800 */
[----:B------:R-:W-:Y:S01]  /*6680*/  @!PT LDS RZ, [RZ] ;  /* 0x00000000fffff984 */ /* 0x000fe20000000800 */
[----:B------:R5:W-:Y:S01]  /*6690*/  @P2 LDGSTS.E.BYPASS.LTC128B.128 [R216+0x8100], [R22.64], !P6 ;  /* 0x0810000016d82fae */ /* 0x000be2000f101d4a */
[----:B------:R-:W-:Y:S01]  /*66a0*/  @P2 IADD3.X R27, RZ, c[0x0][0x1cc], R10, P0, P1 ;  /* 0x00007300ff1b2a10 */ /* 0x000fe200007e240a */
[----:B------:R-:W1:Y:S01]  /*66b0*/  MUFU.TANH R185, R185 ;  /* 0x000000b900b97308 */ /* 0x000e620000002400 */
[-C--:B------:R-:W-:Y:S02]  /*66c0*/  @P2 IADD3 R30, P1, R22, R252.reuse, RZ ;  /* 0x000000fc161e2210 */ /* 0x080fe40007f3e0ff */
[----:B------:R-:W-:Y:S02]  /*66d0*/  @P2 SHF.L.U64.HI R10, R195, 0x6, R194 ;  /* 0x00000006c30a2819 */ /* 0x000fe400000102c2 */
[----:B------:R-:W-:Y:S01]  /*66e0*/  @P2 IADD3 R34, P0, R30, R252, RZ ;  /* 0x000000fc1e222210 */ /* 0x000fe20007f1e0ff */
[----:B------:R1:W-:Y:S01]  /*66f0*/  @P2 LDGSTS.E.BYPASS.LTC128B.128 [R216+0xb100], [R26.64], !P5 ;  /* 0x0b1000001ad82fae */ /* 0x0003e2000e901d4a */
[-C--:B------:R-:W-:Y:S01]  /*6700*/  @P2 IADD3.X R31, R23, R10.reuse, RZ, P1, !PT ;  /* 0x0000000a171f2210 */ /* 0x080fe20000ffe4ff */
[----:B------:R-:W-:Y:S01]  /*6710*/  FMUL.FTZ R252, R51, c[0x0][0x320] ;  /* 0x0000c80033fc7a20 */ /* 0x000fe20000410000 */
[----:B------:R-:W-:Y:S01]  /*6720*/  @P4 MOV R18, R193 ;  /* 0x000000c100124202 */ /* 0x000fe20000000f00 */
[----:B------:R-:W1:Y:S01]  /*6730*/  MUFU.TANH R186, R186 ;  /* 0x000000ba00ba7308 */ /* 0x000e620000002400 */
[----:B------:R-:W-:Y:S03]  /*6740*/  @P2 IADD3.X R35, R31, R10, RZ, P0, !PT ;  /* 0x0000000a1f232210 */ /* 0x000fe600007fe4ff */
[----:B------:R1:W-:Y:S06]  /*6750*/  @P2 LDGSTS.E.BYPASS.LTC128B.128 [R216+0x9100], [R30.64], !P6 ;  /* 0x091000001ed82fae */ /* 0x0003ec000f101d4a */
[----:B------:R-:W1:Y:S02]  /*6760*/  MUFU.TANH R165, R165 ;  /* 0x000000a500a57308 */ /* 0x000e640000002400 */
[----:B------:R1:W-:Y:S01]  /*6770*/  @P2 LDGSTS.E.BYPASS.LTC128B.128 [R216+0xc100], [R30.64+0x80], !P5 ;  /* 0x0c1000801ed82fae */ /* 0x0003e2000e901d4a */
[----:B-----5:R-:W-:Y:S04]  /*6780*/  IADD3 R22, -R222, 0x1, R19 ;  /* 0x00000001de167810 */ /* 0x020fe80007ffe113 */
[----:B------:R-:W-:Y:S03]  /*6790*/  IADD3 R22, R22, c[0x0][0x1d0], RZ ;  /* 0x0000740016167a10 */ /* 0x000fe60007ffe0ff */
[----:B------:R-:W1:Y:S01]  /*67a0*/  MUFU.TANH R163, R163 ;  /* 0x000000a300a37308 */ /* 0x000e620000002400 */
[----:B------:R1:W-:Y:S01]  /*67b0*/  @P2 LDGSTS.E.BYPASS.LTC128B.128 [R216+0xa100], [R34.64], !P6 ;  /* 0x0a10000022d82fae */ /* 0x0003e2000f101d4a */
[----:B------:R-:W-:Y:S04]  /*67c0*/  IADD3 R22, R22, -c[0x0][0x168], RZ ;  /* 0x80005a0016167a10 */ /* 0x000fe80007ffe0ff */
[C---:B------:R-:W-:Y:S03]  /*67d0*/  IADD3 R23, R22.reuse, c[0x0][0x328], RZ ;  /* 0x0000ca0016177a10 */ /* 0x040fe60007ffe0ff */
[----:B------:R1:W-:Y:S01]  /*67e0*/  @P2 LDGSTS.E.BYPASS.LTC128B.128 [R216+0xd100], [R34.64+0x80], !P5 ;  /* 0x0d10008022d82fae */ /* 0x0003e2000e901d4a */
[----:B------:R-:W1:Y:S01]  /*67f0*/  MUFU.TANH R232, R232 ;  /* 0x000000e800e87308 */ /* 0x000e620000002400 */
[----:B------:R-:W-:Y:S06]  /*6800*/  IADD3 R22, R22, UR7, RZ ;  /* 0x0000000716167c10 */ /* 0x000fec000fffe0ff */
[----:B------:R-:W0:Y:S03]  /*6810*/  LDGDEPBAR ;  /* 0x00000000000079af */ /* 0x000e260000000000 */
[----:B------:R-:W1:Y:S05]  /*6820*/  MUFU.TANH R192, R192 ;  /* 0x000000c000c07308 */ /* 0x000e6a0000002400 */
[----:B------:R-:W1:Y:S05]  /*6830*/  SHFL.IDX PT, R10, R18, RZ, 0x1c1f ;  /* 0x001c1fff120a7589 */ /* 0x000e6a00000e0000 */
[----:B------:R-:W2:Y:S10]  /*6840*/  MUFU.TANH R237, R237 ;  /* 0x000000ed00ed7308 */ /* 0x000eb40000002400 */
[----:B------:R-:W2:Y:S01]  /*6850*/  MUFU.TANH R187, R187 ;  /* 0x000000bb00bb7308 */ /* 0x000ea20000002400 */
[----:B-1----:R-:W-:Y:S09]  /*6860*/  IADD3 R26, R23, R10, RZ ;  /* 0x0000000a171a7210 */ /* 0x002ff20007ffe0ff */
[----:B------:R-:W1:Y:S01]  /*6870*/  MUFU.TANH R234, R234 ;  /* 0x000000ea00ea7308 */ /* 0x000e620000002400 */
[----:B------:R-:W-:Y:S09]  /*6880*/  IADD3 R25, R10, R22, RZ ;  /* 0x000000160a197210 */ /* 0x000ff20007ffe0ff */
[----:B------:R-:W1:Y:S10]  /*6890*/  MUFU.TANH R236, R236 ;  /* 0x000000ec00ec7308 */ /* 0x000e740000002400 */
        /* <DEDUP_REMOVED lines=21> */
[----:B------:R-:W1:Y:S01]  /*69f0*/  MUFU.TANH R252, R252 ;  /* 0x000000fc00fc7308 */ /* 0x000e620000002400 */
[----:B------:R-:W-:-:S05]  /*6a00*/  @!P3 BRA `(.L_x_173) ;  /* 0x000001900000b947 */ /* 0x000fca0003800000 */
[----:B--234-:R-:W-:Y:S01]  /*6a10*/  IADD3 R5, R10, c[0x0][0x1d0], RZ ;  /* 0x000074000a057a10 */ /* 0x01cfe20007ffe0ff */
[----:B------:R-:W-:Y:S03]  /*6a20*/  BSSY B0, `(.L_x_174) ;  /* 0x0000012000007945 */ /* 0x000fe60003800000 */
[----:B------:R-:W-:Y:S04]  /*6a30*/  IADD3 R5, R5, -c[0x0][0x168], RZ ;  /* 0x80005a0005057a10 */ /* 0x000fe80007ffe0ff */
[----:B------:R-:W-:Y:S11]  /*6a40*/  ISETP.GT.AND P0, PT, R5, -0x1, PT ;  /* 0xffffffff0500780c */ /* 0x000ff60003f04270 */
[----:B------:R-:W-:Y:S02]  /*6a50*/  @!UPT UIADD3 URZ, URZ, URZ, URZ ;  /* 0x0000003f3f3ff290 */ /* 0x000fe4000fffe03f */
[----:B------:R-:W-:-:S05]  /*6a60*/  @P0 BRA `(.L_x_175) ;  /* 0x0000008000000947 */ /* 0x000fca0003800000 */
[----:B------:R-:W-:Y:S01]  /*6a70*/  LOP3.LUT R5, RZ, R5, RZ, 0x33, !PT ;  /* 0x00000005ff057212 */ /* 0x000fe200078e33ff */
[----:B------:R-:W-:Y:S05]  /*6a80*/  IMAD.MOV.U32 R4, RZ, RZ, c[0x0][0x32c] ;  /* 0x0000cb00ff047624 */ /* 0x000fea00078e00ff */
[----:B------:R-:W-:Y:S11]  /*6a90*/  ISETP.NE.AND P0, PT, R4, 0x1, PT ;  /* 0x000000010400780c */ /* 0x000ff60003f05270 */
[----:B------:R-:W-:Y:S02]  /*6aa0*/  @!UPT UIADD3 URZ, URZ, URZ, URZ ;  /* 0x0000003f3f3ff290 */ /* 0x000fe4000fffe03f */
[----:B------:R-:W-:Y:S05]  /*6ab0*/  @P0 IMAD.HI.U32 R4, R5, c[0x0][0x330], RZ ;  /* 0x0000cc0005040a27 */ /* 0x000fea00078e00ff */
[----:B------:R-:W-:Y:S04]  /*6ac0*/  @P0 SHF.R.U32.HI R5, RZ, c[0x0][0x334], R4 ;  /* 0x0000cd00ff050a19 */ /* 0x000fe80000011604 */
[----:B------:R-:W-:Y:S01]  /*6ad0*/  LOP3.LUT R5, RZ, R5, RZ, 0x33, !PT ;  /* 0x00000005ff057212 */ /* 0x000fe200078e33ff */
[----:B------:R-:W-:-:S05]  /*6ae0*/  BRA `(.L_x_176) ;  /* 0x0000005000007947 */ /* 0x000fca0003800000 */
.L_x_175:
[----:B------:R-:W-:Y:S04]  /*6af0*/  MOV R4, c[0x0][0x32c] ;  /* 0x0000cb0000047a02 */ /* 0x000fe80000000f00 */
[----:B------:R-:W-:Y:S11]  /*6b00*/  ISETP.NE.AND P0, PT, R4, 0x1, PT ;  /* 0x000000010400780c */ /* 0x000ff60003f05270 */
[----:B------:R-:W-:Y:S02]  /*6b10*/  @!UPT UIADD3 URZ, URZ, URZ, URZ ;  /* 0x0000003f3f3ff290 */ /* 0x000fe4000fffe03f */
[----:B------:R-:W-:Y:S05]  /*6b20*/  @P0 IMAD.HI.U32 R4, R5, c[0x0][0x330], RZ ;  /* 0x0000cc0005040a27 */ /* 0x000fea00078e00ff */
[----:B------:R-:W-:Y:S02]  /*6b30*/  @P0 SHF.R.U32.HI R5, RZ, c[0x0][0x334], R4 ;  /* 0x0000cd00ff050a19 */ /* 0x000fe40000011604 */
.L_x_176:
[----:B------:R-:W-:Y:S05]  /*6b40*/  BSYNC B0 ;  /* 0x0000000000007941 */ /* 0x000fea0003800000 */
.L_x_174:
[----:B------:R-:W-:Y:S04]  /*6b50*/  IMAD.IADD R4, R19, 0x1, -R222 ;  /* 0x0000000113047824 */ /* 0x000fe800078e0ade */
[----:B------:R-:W-:Y:S05]  /*6b60*/  IMAD R4, R5, c[0x0][0x32c], R4 ;  /* 0x0000cb0005047a24 */ /* 0x000fea00078e0204 */
[----:B------:R-:W-:Y:S02]  /*6b70*/  IADD3 R5, R4, c[0x0][0x32c], RZ ;  /* 0x0000cb0004057a10 */ /* 0x000fe40007ffe0ff */
[----:B------:R-:W-:Y:S02]  /*6b80*/  IMNMX R25, R25, R4, !PT ;  /* 0x0000000419197217 */ /* 0x000fe40007800200 */
[----:B------:R-:W-:Y:S02]  /*6b90*/  IMNMX R26, R26, R5, PT ;  /* 0x000000051a1a7217 */ /* 0x000fe40003800200 */
.L_x_173:
[C---:B--234-:R-:W-:Y:S01]  /*6ba0*/  ISETP.GE.AND P0, PT, R19.reuse, 0x1, PT ;  /* 0x000000011300780c */ /* 0x05cfe20003f06270 */
[----:B------:R-:W2:Y:S01]  /*6bb0*/  SHFL.IDX PT, R4, R18, 0x1, 0x1c1f ;  /* 0x003c1f0012047f89 */ /* 0x000ea200000e0000 */
[----:B------:R-:W-:Y:S02]  /*6bc0*/  ISETP.GE.AND P1, PT, R19, 0x2, PT ;  /* 0x000000021300780c */ /* 0x000fe40003f26270 */
[----:B------:R-:W-:Y:S02]  /*6bd0*/  LOP3.LUT R223, R223, 0xffdfffff, RZ, 0xc0, !PT ;  /* 0xffdfffffdfdf7812 */ /* 0x000fe400078ec0ff */
[----:B------:R-:W-:Y:S07]  /*6be0*/  ISETP.GE.AND P2, PT, R19, 0x59, PT ;  /* 0x000000591300780c */ /* 0x000fee0003f46270 */
[----:B------:R-:W-:Y:S02]  /*6bf0*/  @P0 LOP3.LUT R223, R223, 0x200000, RZ, 0xfc, !PT ;  /* 0x00200000dfdf0812 */ /* 0x000fe400078efcff */
[----:B------:R-:W-:Y:S02]  /*6c00*/  ISETP.GT.AND P0, PT, R25, RZ, !P0 ;  /* 0x000000ff1900720c */ /* 0x000fe40004704270 */
[----:B------:R-:W-:Y:S02]  /*6c10*/  LOP3.LUT R223, R223, 0xffefffff, RZ, 0xc0, !PT ;  /* 0xffefffffdfdf7812 */ /* 0x000fe400078ec0ff */
[----:B------:R-:W-:Y:S02]  /*6c20*/  ISETP.LT.OR P0, PT, R26, 0x1, P0 ;  /* 0x000000011a00780c */ /* 0x000fe40000701670 */
[----:B------:R-:W-:Y:S02]  /*6c30*/  @P1 LOP3.LUT R223, R223, 0x100000, RZ, 0xfc, !PT ;  /* 0x00100000dfdf1812 */ /* 0x000fe400078efcff */
[----:B------:R-:W-:Y:S02]  /*6c40*/  FSEL R12, R156, -INF , !P0 ;  /* 0xff8000009c0c7808 */ /* 0x000fe40004000000 */
[----:B------:R-:W-:Y:S01]  /*6c50*/  ISETP.GT.AND P0, PT, R25, 0x1, !P1 ;  /* 0x000000011900780c */ /* 0x000fe20004f04270 */
[--C-:B--2---:R-:W-:Y:S01]  /*6c60*/  IMAD.IADD R23, R23, 0x1, R4.reuse ;  /* 0x0000000117177824 */ /* 0x104fe200078e0204 */
[----:B------:R-:W-:Y:S01]  /*6c70*/  ISETP.GE.AND P1, PT, R19, 0x9, PT ;  /* 0x000000091300780c */ /* 0x000fe20003f26270 */
[----:B------:R-:W-:Y:S01]  /*6c80*/  IMAD.IADD R22, R22, 0x1, R4 ;  /* 0x0000000116167824 */ /* 0x000fe200078e0204 */
[----:B------:R-:W-:Y:S02]  /*6c90*/  ISETP.LT.OR P0, PT, R26, 0x2, P0 ;  /* 0x000000021a00780c */ /* 0x000fe40000701670 */
[----:B------:R-:W-:Y:S02]  /*6ca0*/  LOP3.LUT R223, R223, 0xfff7ffff, RZ, 0xc0, !PT ;  /* 0xfff7ffffdfdf7812 */ /* 0x000fe400078ec0ff */
[----:B------:R-:W-:Y:S02]  /*6cb0*/  FSEL R10, R160, -INF , !P0 ;  /* 0xff800000a00a7808 */ /* 0x000fe40004000000 */
[----:B------:R-:W-:Y:S04]  /*6cc0*/  ISETP.GT.AND P0, PT, R25, 0x8, !P1 ;  /* 0x000000081900780c */ /* 0x000fe80004f04270 */
[----:B------:R-:W-:Y:S02]  /*6cd0*/  ISETP.LT.OR P0, PT, R26, 0x9, P0 ;  /* 0x000000091a00780c */ /* 0x000fe40000701670 */
[----:B------:R-:W-:Y:S02]  /*6ce0*/  @P1 LOP3.LUT R223, R223, 0x80000, RZ, 0xfc, !PT ;  /* 0x00080000dfdf1812 */ /* 0x000fe400078efcff */
[----:B------:R-:W-:Y:S02]  /*6cf0*/  ISETP.GE.AND P1, PT, R19, 0xa, PT ;  /* 0x0000000a1300780c */ /* 0x000fe40003f26270 */
[----:B------:R-:W-:Y:S02]  /*6d00*/  LOP3.LUT R223, R223, 0xfffbffff, RZ, 0xc0, !PT ;  /* 0xfffbffffdfdf7812 */ /* 0x000fe400078ec0ff */
[----:B------:R-:W-:Y:S02]  /*6d10*/  FSEL R6, R162, -INF , !P0 ;  /* 0xff800000a2067808 */ /* 0x000fe40004000000 */
[----:B------:R-:W-:Y:S04]  /*6d20*/  ISETP.GT.AND P0, PT, R25, 0x9, !P1 ;  /* 0x000000091900780c */ /* 0x000fe80004f04270 */
[----:B------:R-:W-:Y:S03]  /*6d30*/  ISETP.LT.OR P0, PT, R26, 0xa, P0 ;  /* 0x0000000a1a00780c */ /* 0x000fe60000701670 */
        /* <DEDUP_REMOVED lines=17> */
[C---:B------:R-:W-:Y:S03]  /*6e50*/  ISETP.LT.OR P0, PT, R26.reuse, 0x19, P0 ;  /* 0x000000191a00780c */ /* 0x040fe60000701670 */
        /* <DEDUP_REMOVED lines=27> */
[----:B-1----:R-:W-:Y:S02]  /*7010*/  FSEL R162, R234, -INF , !P0 ;  /* 0xff800000eaa27808 */ /* 0x002fe40004000000 */
        /* <DEDUP_REMOVED lines=52> */
[----:B------:R-:W-:Y:S02]  /*7360*/  FSEL R166, R15, -INF , !P0 ;  /* 0xff8000000fa67808 */ /* 0x000fe40004000000 */
[----:B------:R-:W-:Y:S02]  /*7370*/  LOP3.LUT R223, R223, 0xfffffffd, RZ, 0xc0, !PT ;  /* 0xfffffffddfdf7812 */ /* 0x000fe400078ec0ff */
[----:B------:R-:W-:Y:S04]  /*7380*/  ISETP.GT.AND P0, PT, R25, 0x50, !P1 ;  /* 0x000000501900780c */ /* 0x000fe80004f04270 */
[C---:B------:R-:W-:Y:S03]  /*7390*/  ISETP.LT.OR P0, PT, R26.reuse, 0x51, P0 ;  /* 0x000000511a00780c */ /* 0x040fe60000701670 */
[----:B------:R-:W-:Y:S02]  /*73a0*/  @P1 LOP3.LUT R223, R223, 0x2, RZ, 0xfc, !PT ;  /* 0x00000002dfdf1812 */ /* 0x000fe400078efcff */
[----:B------:R-:W-:Y:S02]  /*73b0*/  ISETP.GE.AND P1, PT, R19, 0x52, PT ;  /* 0x000000521300780c */ /* 0x000fe40003f26270 */
[----:B------:R-:W-:Y:S02]  /*73c0*/  FSEL R156, R17, -INF , !P0 ;  /* 0xff800000119c7808 */ /* 0x000fe40004000000 */
[----:B------:R-:W-:Y:S02]  /*73d0*/  ISETP.GT.AND P0, PT, R25, 0x51, !P1 ;  /* 0x000000511900780c */ /* 0x000fe40004f04270 */
[----:B------:R-:W-:Y:S02]  /*73e0*/  LOP3.LUT R223, R223, 0xfffffffe, RZ, 0xc0, !PT ;  /* 0xfffffffedfdf7812 */ /* 0x000fe400078ec0ff */
[----:B------:R-:W-:Y:S04]  /*73f0*/  ISETP.LT.OR P0, PT, R26, 0x52, P0 ;  /* 0x000000521a00780c */ /* 0x000fe80000701670 */
[----:B------:R-:W-:Y:S02]  /*7400*/  FSEL R150, R150, -INF , !P0 ;  /* 0xff80000096967808 */ /* 0x000fe40004000000 */
[----:B------:R-:W-:Y:S02]  /*7410*/  ISETP.GT.AND P0, PT, R25, 0x58, !P2 ;  /* 0x000000581900780c */ /* 0x000fe40005704270 */
[----:B------:R-:W-:Y:S02]  /*7420*/  @P1 LOP3.LUT R223, R223, 0x1, RZ, 0xfc, !PT ;  /* 0x00000001dfdf1812 */ /* 0x000fe400078efcff */
[----:B------:R-:W-:Y:S02]  /*7430*/  ISETP.LT.OR P0, PT, R26, 0x59, P0 ;  /* 0x000000591a00780c */ /* 0x000fe40000701670 */
[----:B------:R-:W-:Y:S02]  /*7440*/  ISETP.GE.AND P1, PT, R19, 0x5a, PT ;  /* 0x0000005a1300780c */ /* 0x000fe40003f26270 */
[----:B------:R-:W-:Y:S02]  /*7450*/  FSEL R146, R146, -INF , !P0 ;  /* 0xff80000092927808 */ /* 0x000fe40004000000 */
[----:B------:R-:W-:Y:S04]  /*7460*/  ISETP.GT.AND P0, PT, R25, 0x59, !P1 ;  /* 0x000000591900780c */ /* 0x000fe80004f04270 */
[----:B------:R-:W-:Y:S04]  /*7470*/  ISETP.LT.OR P0, PT, R26, 0x5a, P0 ;  /* 0x0000005a1a00780c */ /* 0x000fe80000701670 */
[----:B------:R-:W-:Y:S01]  /*7480*/  FSEL R144, R21, -INF , !P0 ;  /* 0xff80000015907808 */ /* 0x000fe20004000000 */
[----:B------:R-:W-:-:S05]  /*7490*/  @!P3 BRA `(.L_x_177) ;  /* 0x000001900000b947 */ /* 0x000fca0003800000 */
[----:B------:R-:W-:Y:S01]  /*74a0*/  IADD3 R4, R4, c[0x0][0x1d0], RZ ;  /* 0x0000740004047a10 */ /* 0x000fe20007ffe0ff */
        /* <DEDUP_REMOVED lines=13> */
.L_x_179:
[----:B------:R-:W-:Y:S04]  /*7580*/  MOV R4, c[0x0][0x32c] ;  /* 0x0000cb0000047a02 */ /* 0x000fe80000000f00 */
[----:B------:R-:W-:Y:S11]  /*7590*/  ISETP.NE.AND P0, PT, R4, 0x1, PT ;  /* 0x000000010400780c */ /* 0x000ff60003f05270 */
[----:B------:R-:W-:Y:S02]  /*75a0*/  @!UPT UIADD3 URZ, URZ, URZ, URZ ;  /* 0x0000003f3f3ff290 */ /* 0x000fe4000fffe03f */
[----:B------:R-:W-:Y:S05]  /*75b0*/  @P0 IMAD.HI.U32 R4, R5, c[0x0][0x330], RZ ;  /* 0x0000cc0005040a27 */ /* 0x000fea00078e00ff */
[----:B------:R-:W-:Y:S02]  /*75c0*/  @P0 SHF.R.U32.HI R5, RZ, c[0x0][0x334], R4 ;  /* 0x0000cd00ff050a19 */ /* 0x000fe40000011604 */
.L_x_180:
[----:B------:R-:W-:Y:S05]  /*75d0*/  BSYNC B0 ;  /* 0x0000000000007941 */ /* 0x000fea0003800000 */
.L_x_178:
[----:B------:R-:W-:Y:S04]  /*75e0*/  IMAD.IADD R4, R19, 0x1, -R222 ;  /* 0x0000000113047824 */ /* 0x000fe800078e0ade */
[----:B------:R-:W-:Y:S05]  /*75f0*/  IMAD R4, R5, c[0x0][0x32c], R4 ;  /* 0x0000cb0005047a24 */ /* 0x000fea00078e0204 */
[----:B------:R-:W-:Y:S02]  /*7600*/  IADD3 R16, R4, c[0x0][0x32c], RZ ;  /* 0x0000cb0004107a10 */ /* 0x000fe40007ffe0ff */
[----:B------:R-:W-:Y:S02]  /*7610*/  IMNMX R22, R22, R4, !PT ;  /* 0x0000000416167217 */ /* 0x000fe40007800200 */
[----:B------:R-:W-:Y:S02]  /*7620*/  IMNMX R23, R23, R16, PT ;  /* 0x0000001017177217 */ /* 0x000fe40003800200 */
.L_x_177:
[----:B------:R-:W-:Y:S01]  /*7630*/  LOP3.LUT P0, RZ, R223, 0x200000, RZ, 0xc0, !PT ;  /* 0x00200000dfff7812 */ /* 0x000fe2000780c0ff */
[----:B------:R-:W-:Y:S01]  /*7640*/  LDSM.16.MT88.4 R28, [R209+0x100] ;  /* 0x00010000d11c783b */ /* 0x000fe20000004200 */
[----:B------:R-:W-:Y:S02]  /*7650*/  FMNMX.FTZ R7, R12, R3, !PT ;  /* 0x000000030c077209 */ /* 0x000fe40007810000 */
[----:B------:R-:W-:Y:S02]  /*7660*/  ISETP.GT.AND P0, PT, R22, RZ, !P0 ;  /* 0x000000ff1600720c */ /* 0x000fe40004704270 */
[----:B------:R-:W-:Y:S02]  /*7670*/  FMNMX.FTZ R7, R10, R7, !PT ;  /* 0x000000070a077209 */ /* 0x000fe40007810000 */
[----:B------:R-:W-:Y:S01]  /*7680*/  ISETP.LT.OR P0, PT, R23, 0x1, P0 ;  /* 0x000000011700780c */ /* 0x000fe20000701670 */
[----:B------:R-:W-:Y:S01]  /*7690*/  LDSM.16.MT88.4 R36, [R208+0x100] ;  /* 0x00010000d024783b */ /* 0x000fe20000004200 */
[----:B------:R-:W-:Y:S02]  /*76a0*/  FMNMX.FTZ R7, R6, R7, !PT ;  /* 0x0000000706077209 */ /* 0x000fe40007810000 */
[----:B------:R-:W-:Y:S02]  /*76b0*/  FSEL R15, R0, -INF , !P0 ;  /* 0xff800000000f7808 */ /* 0x000fe40004000000 */
[----:B------:R-:W-:Y:S02]  /*76c0*/  LOP3.LUT P0, RZ, R223, 0x100000, RZ, 0xc0, !PT ;  /* 0x00100000dfff7812 */ /* 0x000fe4000780c0ff */
[----:B------:R-:W-:Y:S01]  /*76d0*/  FMNMX.FTZ R0, R15, R2, !PT ;  /* 0x000000020f007209 */ /* 0x000fe20007810000 */
[----:B------:R-:W-:Y:S01]  /*76e0*/  LDSM.16.MT88.4 R44, [R212+0x3100] ;  /* 0x00310000d42c783b */ /* 0x000fe20000004200 */
[----:B------:R-:W-:Y:S02]  /*76f0*/  ISETP.GT.AND P0, PT, R22, 0x1, !P0 ;  /* 0x000000011600780c */ /* 0x000fe40004704270 */
[----:B------:R-:W-:Y:S02]  /*7700*/  FMNMX.FTZ R7, R8, R7, !PT ;  /* 0x0000000708077209 */ /* 0x000fe40007810000 */
[----:B------:R-:W-:Y:S02]  /*7710*/  ISETP.LT.OR P0, PT, R23, 0x2, P0 ;  /* 0x000000021700780c */ /* 0x000fe40000701670 */
[----:B------:R-:W-:Y:S02]  /*7720*/  FMNMX.FTZ R7, R42, R7, !PT ;  /* 0x000000072a077209 */ /* 0x000fe40007810000 */
[----:B------:R-:W-:Y:S02]  /*7730*/  FSEL R13, R157, -INF , !P0 ;  /* 0xff8000009d0d7808 */ /* 0x000fe40004000000 */
[----:B------:R-:W-:Y:S02]  /*7740*/  LOP3.LUT P0, RZ, R223, 0x80000, RZ, 0xc0, !PT ;  /* 0x00080000dfff7812 */ /* 0x000fe4000780c0ff */
[----:B------:R-:W-:Y:S02]  /*7750*/  FMNMX.FTZ R0, R13, R0, !PT ;  /* 0x000000000d007209 */ /* 0x000fe40007810000 */
        /* <DEDUP_REMOVED lines=59> */
[C---:B------:R-:W-:Y:S02]  /*7b10*/  ISETP.GT.AND P2, PT, R22.reuse, 0x58, !P2 ;  /* 0x000000581600780c */ /* 0x040fe40005744270 */
        /* <DEDUP_REMOVED lines=11> */
[C---:B------:R-:W-:Y:S02]  /*7bd0*/  ISETP.LT.OR P2, PT, R23.reuse, 0x59, P2 ;  /* 0x000000591700780c */ /* 0x040fe40001741670 */
[----:B------:R-:W-:Y:S02]  /*7be0*/  ISETP.LT.OR P0, PT, R23, 0x31, P0 ;  /* 0x000000311700780c */ /* 0x000fe40000701670 */
[----:B------:R-:W-:Y:S02]  /*7bf0*/  FMNMX.FTZ R5, R144, R7, !PT ;  /* 0x0000000790057209 */ /* 0x000fe40007810000 */
[----:B------:R-:W-:Y:S02]  /*7c00*/  FSEL R245, R245, -INF , !P0 ;  /* 0xff800000f5f57808 */ /* 0x000fe40004000000 */
[----:B------:R-:W-:Y:S01]  /*7c10*/  LOP3.LUT P0, RZ, R223, 0x100, RZ, 0xc0, !PT ;  /* 0x00000100dfff7812 */ /* 0x000fe2000780c0ff */
[----:B------:R-:W1:Y:S01]  /*7c20*/  SHFL.BFLY PT, R16, R5, 0x2, 0x1f ;  /* 0x0c401f0005107f89 */ /* 0x000e6200000e0000 */
[----:B------:R-:W-:Y:S02]  /*7c30*/  FMNMX.FTZ R0, R245, R0, !PT ;  /* 0x00000000f5007209 */ /* 0x000fe40007810000 */
[----:B------:R-:W-:Y:S02]  /*7c40*/  ISETP.GT.AND P0, PT, R22, 0x31, !P0 ;  /* 0x000000311600780c */ /* 0x000fe40004704270 */
[C---:B------:R-:W-:Y:S02]  /*7c50*/  ISETP.LT.OR P1, PT, R23.reuse, 0x5a, P1 ;  /* 0x0000005a1700780c */ /* 0x040fe40000f21670 */
[----:B------:R-:W-:Y:S02]  /*7c60*/  ISETP.LT.OR P0, PT, R23, 0x32, P0 ;  /* 0x000000321700780c */ /* 0x000fe40000701670 */
[----:B------:R-:W-:Y:S02]  /*7c70*/  FSEL R135, R14, -INF , !P2 ;  /* 0xff8000000e877808 */ /* 0x000fe40005000000 */
[----:B------:R-:W-:Y:S02]  /*7c80*/  FSEL R243, R243, -INF , !P0 ;  /* 0xff800000f3f37808 */ /* 0x000fe40004000000 */
[----:B------:R-:W-:Y:S02]  /*7c90*/  LOP3.LUT P0, RZ, R223, 0x80, RZ, 0xc0, !PT ;  /* 0x00000080dfff7812 */ /* 0x000fe4000780c0ff */
[----:B------:R-:W-:Y:S02]  /*7ca0*/  FMNMX.FTZ R0, R243, R0, !PT ;  /* 0x00000000f3007209 */ /* 0x000fe40007810000 */
[----:B------:R-:W-:Y:S02]  /*7cb0*/  ISETP.GT.AND P0, PT, R22, 0x38, !P0 ;  /* 0x000000381600780c */ /* 0x000fe40004704270 */
[----:B------:R-:W-:Y:S02]  /*7cc0*/  FSEL R117, R252, -INF , !P1 ;  /* 0xff800000fc757808 */ /* 0x000fe40004800000 */
[----:B------:R-:W-:Y:S02]  /*7cd0*/  ISETP.LT.OR P0, PT, R23, 0x39, P0 ;  /* 0x000000391700780c */ /* 0x000fe40000701670 */
[----:B-1----:R-:W-:Y:S02]  /*7ce0*/  FMNMX.FTZ R16, R5, R16, !PT ;  /* 0x0000001005107209 */ /* 0x002fe40007810000 */
[----:B------:R-:W-:Y:S02]  /*7cf0*/  FSEL R241, R241, -INF , !P0 ;  /* 0xff800000f1f17808 */ /* 0x000fe40004000000 */
[----:B------:R-:W-:Y:S01]  /*7d00*/  LOP3.LUT P0, RZ, R223, 0x40, RZ, 0xc0, !PT ;  /* 0x00000040dfff7812 */ /* 0x000fe2000780c0ff */
[----:B------:R-:W1:Y:S01]  /*7d10*/  SHFL.BFLY PT, R17, R16, 0x1, 0x1f ;  /* 0x0c201f0010117f89 */ /* 0x000e6200000e0000 */
[----:B------:R-:W-:Y:S02]  /*7d20*/  FMNMX.FTZ R0, R241, R0, !PT ;  /* 0x00000000f1007209 */ /* 0x000fe40007810000 */
[C---:B------:R-:W-:Y:S04]  /*7d30*/  ISETP.GT.AND P0, PT, R22.reuse, 0x39, !P0 ;  /* 0x000000391600780c */ /* 0x040fe80004704270 */
[----:B------:R-:W-:Y:S04]  /*7d40*/  ISETP.LT.OR P0, PT, R23, 0x3a, P0 ;  /* 0x0000003a1700780c */ /* 0x000fe80000701670 */
[----:B------:R-:W-:Y:S02]  /*7d50*/  FSEL R239, R239, -INF , !P0 ;  /* 0xff800000efef7808 */ /* 0x000fe40004000000 */
[----:B------:R-:W-:Y:S02]  /*7d60*/  LOP3.LUT P0, RZ, R223, 0x20, RZ, 0xc0, !PT ;  /* 0x00000020dfff7812 */ /* 0x000fe4000780c0ff */
[----:B------:R-:W-:Y:S02]  /*7d70*/  FMNMX.FTZ R0, R239, R0, !PT ;  /* 0x00000000ef007209 */ /* 0x000fe40007810000 */
[----:B------:R-:W-:Y:S04]  /*7d80*/  ISETP.GT.AND P0, PT, R22, 0x40, !P0 ;  /* 0x000000401600780c */ /* 0x000fe80004704270 */
        /* <DEDUP_REMOVED lines=14> */
[C---:B------:R-:W-:Y:S04]  /*7e70*/  ISETP.GT.AND P0, PT, R22.reuse, 0x49, !P0 ;  /* 0x000000491600780c */ /* 0x040fe80004704270 */
        /* <DEDUP_REMOVED lines=9> */
[----:B------:R-:W-:Y:S04]  /*7f10*/  ISETP.GT.AND P0, PT, R22, 0x51, !P0 ;  /* 0x000000511600780c */ /* 0x000fe80004704270 */
[----:B------:R-:W-:Y:S02]  /*7f20*/  ISETP.LT.OR P0, PT, R23, 0x52, P0 ;  /* 0x000000521700780c */ /* 0x000fe40000701670 */
[----:B------:R-:W-:Y:S02]  /*7f30*/  LDSM.16.MT88.4 R20, [R210+0x100] ;  /* 0x00010000d214783b */ /* 0x000fe40000004200 */
[----:B------:R-:W-:Y:S04]  /*7f40*/  FSEL R139, R250, -INF , !P0 ;  /* 0xff800000fa8b7808 */ /* 0x000fe80004000000 */
[----:B------:R-:W-:Y:S04]  /*7f50*/  FMNMX.FTZ R0, R139, R0, !PT ;  /* 0x000000008b007209 */ /* 0x000fe80007810000 */
[----:B------:R-:W-:Y:S04]  /*7f60*/  FMNMX.FTZ R0, R135, R0, !PT ;  /* 0x0000000087007209 */ /* 0x000fe80007810000 */
[----:B------:R-:W-:Y:S02]  /*7f70*/  FMNMX.FTZ R7, R117, R0, !PT ;  /* 0x0000000075077209 */ /* 0x000fe40007810000 */
[----:B-1----:R-:W-:Y:S03]  /*7f80*/  FMNMX.FTZ R0, R16, R17, !PT ;  /* 0x0000001110007209 */ /* 0x002fe60007810000 */
[----:B------:R-:W1:Y:S01]  /*7f90*/  SHFL.BFLY PT, R4, R7, 0x2, 0x1f ;  /* 0x0c401f0007047f89 */ /* 0x000e6200000e0000 */
[C---:B------:R-:W-:Y:S01]  /*7fa0*/  FSETP.NEU.FTZ.AND P0, PT, R0.reuse, -INF , PT ;  /* 0xff8000000000780b */ /* 0x040fe20003f1d000 */
[----:B------:R-:W-:Y:S05]  /*7fb0*/  FMUL.FTZ R149, R0, c[0x0][0x2d0] ;  /* 0x0000b40000957a20 */ /* 0x000fea0000410000 */
[----:B------:R-:W-:Y:S05]  /*7fc0*/  FSEL R149, R149, RZ, P0 ;  /* 0x000000ff95957208 */ /* 0x000fea0000000000 */
[--C-:B------:R-:W-:Y:S01]  /*7fd0*/  FFMA.FTZ R118, R6, c[0x0][0x2d0], -R149.reuse ;  /* 0x0000b40006767a23 */ /* 0x100fe20000010895 */
[----:B------:R-:W-:Y:S01]  /*7fe0*/  FSEL R6, R0, RZ, P0 ;  /* 0x000000ff00067208 */ /* 0x000fe20000000000 */
[--C-:B------:R-:W-:Y:S02]  /*7ff0*/  FFMA.FTZ R128, R12, c[0x0][0x2d0], -R149.reuse ;  /* 0x0000b4000c807a23 */ /* 0x100fe40000010895 */
[----:B------:R-:W-:Y:S02]  /*8000*/  FFMA.FTZ R119, R10, c[0x0][0x2d0], -R149 ;  /* 0x0000b4000a777a23 */ /* 0x000fe40000010895 */
[----:B------:R-:W-:Y:S01]  /*8010*/  FADD.FTZ R3, -R6, R3 ;  /* 0x0000000306037221 */ /* 0x000fe20000010100 */
[----:B------:R-:W-:Y:S01]  /*8020*/  MUFU.EX2 R118, R118 ;  /* 0x0000007600767308 */ /* 0x000fe20000000800 */
[--C-:B------:R-:W-:Y:S02]  /*8030*/  FFMA.FTZ R129, R8, c[0x0][0x2d0], -R149.reuse ;  /* 0x0000b40008817a23 */ /* 0x100fe40000010895 */
[--C-:B------:R-:W-:Y:S01]  /*8040*/  FFMA.FTZ R136, R42, c[0x0][0x2d0], -R149.reuse ;  /* 0x0000b4002a887a23 */ /* 0x100fe20000010895 */
[----:B-1----:R-:W-:Y:S01]  /*8050*/  FMNMX.FTZ R5, R7, R4, !PT ;  /* 0x0000000407057209 */ /* 0x002fe20007810000 */
[--C-:B------:R-:W-:Y:S02]  /*8060*/  FFMA.FTZ R137, R40, c[0x0][0x2d0], -R149.reuse ;  /* 0x0000b40028897a23 */ /* 0x100fe40000010895 */
[--C-:B------:R-:W-:Y:S02]  /*8070*/  FFMA.FTZ R138, R50, c[0x0][0x2d0], -R149.reuse ;  /* 0x0000b400328a7a23 */ /* 0x100fe40000010895 */
[----:B------:R-:W1:Y:S01]  /*8080*/  SHFL.BFLY PT, R4, R5, 0x1, 0x1f ;  /* 0x0c201f0005047f89 */ /* 0x000e6200000e0000 */
[----:B------:R-:W-:Y:S01]  /*8090*/  MUFU.EX2 R128, R128 ;  /* 0x0000008000807308 */ /* 0x000fe20000000800 */
[--C-:B------:R-:W-:Y:S02]  /*80a0*/  FFMA.FTZ R145, R48, c[0x0][0x2d0], -R149.reuse ;  /* 0x0000b40030917a23 */ /* 0x100fe40000010895 */
[--C-:B------:R-:W-:Y:S02]  /*80b0*/  FFMA.FTZ R232, R232, c[0x0][0x2d0], -R149.reuse ;  /* 0x0000b400e8e87a23 */ /* 0x100fe40000010895 */
[--C-:B------:R-:W-:Y:S02]  /*80c0*/  FFMA.FTZ R184, R184, c[0x0][0x2d0], -R149.reuse ;  /* 0x0000b400b8b87a23 */ /* 0x100fe40000010895 */
[--C-:B------:R-:W-:Y:S02]  /*80d0*/  FFMA.FTZ R160, R160, c[0x0][0x2d0], -R149.reuse ;  /* 0x0000b400a0a07a23 */ /* 0x100fe40000010895 */
[--C-:B------:R-:W-:Y:S01]  /*80e0*/  FFMA.FTZ R162, R162, c[0x0][0x2d0], -R149.reuse ;  /* 0x0000b400a2a27a23 */ /* 0x100fe20000010895 */
[----:B------:R-:W2:Y:S01]  /*80f0*/  MUFU.EX2 R119, R119 ;  /* 0x0000007700777308 */ /* 0x000ea20000000800 */
[--C-:B------:R-:W-:Y:S02]  /*8100*/  FFMA.FTZ R234, R234, c[0x0][0x2d0], -R149.reuse ;  /* 0x0000b400eaea7a23 */ /* 0x100fe40000010895 */
[--C-:B------:R-:W-:Y:S02]  /*8110*/  FFMA.FTZ R236, R236, c[0x0][0x2d0], -R149.reuse ;  /* 0x0000b400ecec7a23 */ /* 0x100fe40000010895 */
[--C-:B------:R-:W-:Y:S02]  /*8120*/  FFMA.FTZ R156, R156, c[0x0][0x2d0], -R149.reuse ;  /* 0x0000b4009c9c7a23 */ /* 0x100fe40000010895 */
[--C-:B------:R-:W-:Y:S03]  /*8130*/  FFMA.FTZ R146, R146, c[0x0][0x2d0], -R149.reuse ;  /* 0x0000b40092927a23 */ /* 0x100fe60000010895 */
[----:B------:R-:W3:Y:S01]  /*8140*/  MUFU.EX2 R129, R129 ;  /* 0x0000008100817308 */ /* 0x000ee20000000800 */
[----:B-1----:R-:W-:Y:S01]  /*8150*/  FMNMX.FTZ R116, R5, R4, !PT ;  /* 0x0000000405747209 */ /* 0x002fe20007810000 */
[----:B------:R-:W-:Y:S03]  /*8160*/  FMUL.FTZ R4, R3, c[0x0][0x2d0] ;  /* 0x0000b40003047a20 */ /* 0x000fe60000410000 */
[C---:B------:R-:W-:Y:S01]  /*8170*/  FSETP.NEU.FTZ.AND P0, PT, R116.reuse, -INF , PT ;  /* 0xff8000007400780b */ /* 0x040fe20003f1d000 */
[C---:B------:R-:W-:Y:S04]  /*8180*/  FMUL.FTZ R134, R116.reuse, c[0x0][0x2d0] ;  /* 0x0000b40074867a20 */ /* 0x040fe80000410000 */
[----:B------:R-:W1:Y:S01]  /*8190*/  MUFU.EX2 R3, R4 ;  /* 0x0000000400037308 */ /* 0x000e620000000800 */
[----:B------:R-:W-:Y:S02]  /*81a0*/  FSEL R5, R116, RZ, P0 ;  /* 0x000000ff74057208 */ /* 0x000fe40000000000 */
[----:B------:R-:W-:Y:S02]  /*81b0*/  FSEL R134, R134, RZ, P0 ;  /* 0x000000ff86867208 */ /* 0x000fe40000000000 */
[----:B--2---:R-:W-:Y:S01]  /*81c0*/  F2FP.PACK_AB R124, R119, R128 ;  /* 0x00000080777c723e */ /* 0x004fe200000000ff */
[----:B------:R-:W-:Y:S01]  /*81d0*/  FADD.FTZ R5, -R5, R2 ;  /* 0x0000000205057221 */ /* 0x000fe20000010100 */
[----:B------:R-:W-:Y:S01]  /*81e0*/  ISETP.GT.AND P0, PT, R230, R231, PT ;  /* 0x000000e7e600720c */ /* 0x000fe20003f04270 */
[--C-:B------:R-:W-:Y:S02]  /*81f0*/  FFMA.FTZ R133, R15, c[0x0][0x2d0], -R134.reuse ;  /* 0x0000b4000f857a23 */ /* 0x100fe40000010886 */
[--C-:B------:R-:W-:Y:S01]  /*8200*/  FFMA.FTZ R132, R13, c[0x0][0x2d0], -R134.reuse ;  /* 0x0000b4000d847a23 */ /* 0x100fe20000010886 */
[----:B------:R-:W-:Y:S01]  /*8210*/  MUFU.EX2 R232, R232 ;  /* 0x000000e800e87308 */ /* 0x000fe20000000800 */
[----:B------:R-:W2:Y:S01]  /*8220*/  LDSM.16.MT88.4 R12, [R212+0x100] ;  /* 0x00010000d40c783b */ /* 0x000ea20000004200 */
[--C-:B------:R-:W-:Y:S01]  /*8230*/  FFMA.FTZ R131, R11, c[0x0][0x2d0], -R134.reuse ;  /* 0x0000b4000b837a23 */ /* 0x100fe20000010886 */
[----:B---3--:R-:W-:Y:S01]  /*8240*/  F2FP.PACK_AB R126, R129, R118 ;  /* 0x00000076817e723e */ /* 0x008fe200000000ff */
[--C-:B------:R-:W-:Y:S02]  /*8250*/  FFMA.FTZ R130, R9, c[0x0][0x2d0], -R134.reuse ;  /* 0x0000b40009827a23 */ /* 0x100fe40000010886 */
[----:B------:R-:W-:Y:S02]  /*8260*/  FMUL.FTZ R2, R5, c[0x0][0x2d0] ;  /* 0x0000b40005027a20 */ /* 0x000fe40000410000 */
[--C-:B------:R-:W-:Y:S02]  /*8270*/  FFMA.FTZ R165, R165, c[0x0][0x2d0], -R134.reuse ;  /* 0x0000b400a5a57a23 */ /* 0x100fe40000010886 */
[----:B------:R-:W-:Y:S01]  /*8280*/  MUFU.EX2 R133, R133 ;  /* 0x0000008500857308 */ /* 0x000fe20000000800 */
[--C-:B------:R-:W-:Y:S02]  /*8290*/  FFMA.FTZ R161, R161, c[0x0][0x2d0], -R134.reuse ;  /* 0x0000b400a1a17a23 */ /* 0x100fe40000010886 */
[C---:B-1----:R-:W-:Y:S02]  /*82a0*/  FMUL.FTZ R4, R3.reuse, R112 ;  /* 0x0000007003047220 */ /* 0x042fe40000410000 */
[C---:B------:R-:W-:Y:S02]  /*82b0*/  FMUL.FTZ R5, R3.reuse, R113 ;  /* 0x0000007103057220 */ /* 0x040fe40000410000 */
[C---:B------:R-:W-:Y:S02]  /*82c0*/  FMUL.FTZ R8, R3.reuse, R108 ;  /* 0x0000006c03087220 */ /* 0x040fe40000410000 */
[C---:B------:R-:W-:Y:S01]  /*82d0*/  FMUL.FTZ R9, R3.reuse, R109 ;  /* 0x0000006d03097220 */ /* 0x040fe20000410000 */
[----:B------:R-:W1:Y:S01]  /*82e0*/  MUFU.EX2 R2, R2 ;  /* 0x0000000200027308 */ /* 0x000e620000000800 */
[C---:B------:R-:W-:Y:S02]  /*82f0*/  FMUL.FTZ R16, R3.reuse, R100 ;  /* 0x0000006403107220 */ /* 0x040fe40000410000 */
[C---:B------:R-:W-:Y:S02]  /*8300*/  FMUL.FTZ R17, R3.reuse, R101 ;  /* 0x0000006503117220 */ /* 0x040fe40000410000 */
[C---:B------:R-:W-:Y:S02]  /*8310*/  FMUL.FTZ R24, R3.reuse, R92 ;  /* 0x0000005c03187220 */ /* 0x040fe40000410000 */
[C---:B------:R-:W-:Y:S02]  /*8320*/  FMUL.FTZ R25, R3.reuse, R93 ;  /* 0x0000005d03197220 */ /* 0x040fe40000410000 */
[C---:B------:R-:W-:Y:S01]  /*8330*/  FMUL.FTZ R32, R3.reuse, R84 ;  /* 0x0000005403207220 */ /* 0x040fe20000410000 */
[----:B------:R-:W3:Y:S01]  /*8340*/  MUFU.EX2 R132, R132 ;  /* 0x0000008400847308 */ /* 0x000ee20000000800 */
[C---:B------:R-:W-:Y:S02]  /*8350*/  FMUL.FTZ R33, R3.reuse, R85 ;  /* 0x0000005503217220 */ /* 0x040fe40000410000 */
[C---:B------:R-:W-:Y:S02]  /*8360*/  FMUL.FTZ R40, R3.reuse, R76 ;  /* 0x0000004c03287220 */ /* 0x040fe40000410000 */
[C---:B------:R-:W-:Y:S02]  /*8370*/  FMUL.FTZ R41, R3.reuse, R77 ;  /* 0x0000004d03297220 */ /* 0x040fe40000410000 */
[C---:B------:R-:W-:Y:S02]  /*8380*/  FMUL.FTZ R48, R3.reuse, R68 ;  /* 0x0000004403307220 */ /* 0x040fe40000410000 */
[C---:B------:R-:W-:Y:S01]  /*8390*/  FMUL.FTZ R49, R3.reuse, R69 ;  /* 0x0000004503317220 */ /* 0x040fe20000410000 */
[----:B------:R-:W-:Y:S01]  /*83a0*/  MUFU.EX2 R131, R131 ;  /* 0x0000008300837308 */ /* 0x000fe20000000800 */
[C---:B------:R-:W-:Y:S02]  /*83b0*/  FMUL.FTZ R52, R3.reuse, R52 ;  /* 0x0000003403347220 */ /* 0x040fe40000410000 */
[C---:B------:R-:W-:Y:S02]  /*83c0*/  FMUL.FTZ R53, R3.reuse, R53 ;  /* 0x0000003503357220 */ /* 0x040fe40000410000 */
[C---:B-1----:R-:W-:Y:S02]  /*83d0*/  FMUL.FTZ R6, R2.reuse, R114 ;  /* 0x0000007202067220 */ /* 0x042fe40000410000 */
[C---:B------:R-:W-:Y:S02]  /*83e0*/  FMUL.FTZ R7, R2.reuse, R115 ;  /* 0x0000007302077220 */ /* 0x040fe40000410000 */
[C---:B------:R-:W-:Y:S01]  /*83f0*/  FMUL.FTZ R10, R2.reuse, R110 ;  /* 0x0000006e020a7220 */ /* 0x040fe20000410000 */
[----:B------:R-:W1:Y:S01]  /*8400*/  MUFU.EX2 R130, R130 ;  /* 0x0000008200827308 */ /* 0x000e620000000800 */
[C---:B------:R-:W-:Y:S02]  /*8410*/  FMUL.FTZ R11, R2.reuse, R111 ;  /* 0x0000006f020b7220 */ /* 0x040fe40000410000 */
[----:B------:R-:W-:Y:S01]  /*8420*/  FMUL.FTZ R18, R2, R102 ;  /* 0x0000006602127220 */ /* 0x000fe20000410000 */
[----:B---3--:R-:W-:Y:S01]  /*8430*/  F2FP.PACK_AB R125, R132, R133 ;  /* 0x00000085847d723e */ /* 0x008fe200000000ff */
[C---:B------:R-:W-:Y:S01]  /*8440*/  FMUL.FTZ R19, R2.reuse, R103 ;  /* 0x0000006702137220 */ /* 0x040fe20000410000 */
[----:B------:R-:W-:Y:S01]  /*8450*/  LDSM.16.MT88.4 R108, [R212+0x2900] ;  /* 0x00290000d46c783b */ /* 0x000fe20000004200 */
[C---:B------:R-:W-:Y:S02]  /*8460*/  FMUL.FTZ R26, R2.reuse, R94 ;  /* 0x0000005e021a7220 */ /* 0x040fe40000410000 */
[C---:B------:R-:W-:Y:S01]  /*8470*/  FMUL.FTZ R27, R2.reuse, R95 ;  /* 0x0000005f021b7220 */ /* 0x040fe20000410000 */
[----:B------:R-:W-:Y:S01]  /*8480*/  MUFU.EX2 R184, R184 ;  /* 0x000000b800b87308 */ /* 0x000fe20000000800 */
[C---:B------:R-:W-:Y:S02]  /*8490*/  FMUL.FTZ R34, R2.reuse, R86 ;  /* 0x0000005602227220 */ /* 0x040fe40000410000 */
[C---:B------:R-:W-:Y:S01]  /*84a0*/  FMUL.FTZ R35, R2.reuse, R87 ;  /* 0x0000005702237220 */ /* 0x040fe20000410000 */
[----:B------:R-:W-:Y:S01]  /*84b0*/  LDSM.16.MT88.4 R92, [R208+0x4900] ;  /* 0x00490000d05c783b */ /* 0x000fe20000004200 */
[C---:B------:R-:W-:Y:S02]  /*84c0*/  FMUL.FTZ R42, R2.reuse, R78 ;  /* 0x0000004e022a7220 */ /* 0x040fe40000410000 */
[C---:B------:R-:W-:Y:S02]  /*84d0*/  FMUL.FTZ R43, R2.reuse, R79 ;  /* 0x0000004f022b7220 */ /* 0x040fe40000410000 */
[C---:B------:R-:W-:Y:S01]  /*84e0*/  FMUL.FTZ R50, R2.reuse, R70 ;  /* 0x0000004602327220 */ /* 0x040fe20000410000 */
[----:B------:R-:W-:Y:S01]  /*84f0*/  MUFU.EX2 R165, R165 ;  /* 0x000000a500a57308 */ /* 0x000fe20000000800 */
[C---:B------:R-:W-:Y:S01]  /*8500*/  FMUL.FTZ R51, R2.reuse, R71 ;  /* 0x0000004702337220 */ /* 0x040fe20000410000 */
[----:B------:R-:W3:Y:S01]  /*8510*/  LDSM.16.MT88.4 R84, [R210+0x3100] ;  /* 0x00310000d254783b */ /* 0x000ee20000004200 */
[----:B------:R-:W-:Y:S01]  /*8520*/  FMUL.FTZ R54, R2, R54 ;  /* 0x0000003602367220 */ /* 0x000fe20000410000 */
[----:B-1----:R-:W-:Y:S01]  /*8530*/  F2FP.PACK_AB R127, R130, R131 ;  /* 0x00000083827f723e */ /* 0x002fe200000000ff */
[C---:B------:R-:W-:Y:S02]  /*8540*/  FMUL.FTZ R55, R2.reuse, R55 ;  /* 0x0000003702377220 */ /* 0x040fe40000410000 */
[C---:B------:R-:W-:Y:S02]  /*8550*/  FMUL.FTZ R56, R3.reuse, R56 ;  /* 0x0000003803387220 */ /* 0x040fe40000410000 */
[C---:B------:R-:W-:Y:S01]  /*8560*/  FMUL.FTZ R57, R3.reuse, R57 ;  /* 0x0000003903397220 */ /* 0x040fe20000410000 */
[----:B------:R-:W1:Y:S01]  /*8570*/  LDSM.16.MT88.4 R76, [R209+0x3100] ;  /* 0x00310000d14c783b */ /* 0x000e620000004200 */
[C---:B--2---:R-:W-:Y:S01]  /*8580*/  HMMA.16816.F32 R4, R124.reuse, R12, R4 ;  /* 0x0000000c7c04723c */ /* 0x044fe20000001804 */
[----:B------:R-:W-:Y:S04]  /*8590*/  MUFU.EX2 R161, R161 ;  /* 0x000000a100a17308 */ /* 0x000fe80000000800 */
[C---:B------:R-:W-:Y:S02]  /*85a0*/  FMUL.FTZ R58, R2.reuse, R58 ;  /* 0x0000003a023a7220 */ /* 0x040fe40000410000 */
[----:B------:R-:W2:Y:S01]  /*85b0*/  LDSM.16.MT88.4 R68, [R208+0x3100] ;  /* 0x00310000d044783b */ /* 0x000ea20000004200 */
[C---:B------:R-:W-:Y:S03]  /*85c0*/  HMMA.16816.F32 R8, R124.reuse, R14, R8 ;  /* 0x0000000e7c08723c */ /* 0x040fe60000001808 */
[----:B------:R-:W-:Y:S01]  /*85d0*/  MUFU.EX2 R136, R136 ;  /* 0x0000008800887308 */ /* 0x000fe20000000800 */
[C---:B------:R-:W-:Y:S02]  /*85e0*/  FMUL.FTZ R12, R3.reuse, R104 ;  /* 0x00000068030c7220 */ /* 0x040fe40000410000 */
[C---:B------:R-:W-:Y:S01]  /*85f0*/  FMUL.FTZ R13, R3.reuse, R105 ;  /* 0x00000069030d7220 */ /* 0x040fe20000410000 */
[----:B------:R-:W-:Y:S01]  /*8600*/  LDSM.16.MT88.4 R100, [R210+0x2900] ;  /* 0x00290000d264783b */ /* 0x000fe20000004200 */
[C---:B------:R-:W-:Y:S04]  /*8610*/  FMUL.FTZ R14, R2.reuse, R106 ;  /* 0x0000006a020e7220 */ /* 0x040fe80000410000 */
[C---:B------:R-:W-:Y:S01]  /*8620*/  FMUL.FTZ R15, R2.reuse, R107 ;  /* 0x0000006b020f7220 */ /* 0x040fe20000410000 */
[----:B------:R-:W4:Y:S01]  /*8630*/  MUFU.EX2 R137, R137 ;  /* 0x0000008900897308 */ /* 0x000f220000000800 */
[C---:B------:R-:W-:Y:S02]  /*8640*/  FMUL.FTZ R59, R2.reuse, R59 ;  /* 0x0000003b023b7220 */ /* 0x040fe40000410000 */
[C---:B------:R-:W-:Y:S02]  /*8650*/  FMUL.FTZ R60, R3.reuse, R60 ;  /* 0x0000003c033c7220 */ /* 0x040fe40000410000 */
[C---:B------:R-:W-:Y:S01]  /*8660*/  FMUL.FTZ R61, R3.reuse, R61 ;  /* 0x0000003d033d7220 */ /* 0x040fe20000410000 */
[C---:B------:R-:W-:Y:S03]  /*8670*/  HMMA.16816.F32 R12, R124.reuse, R20, R12 ;  /* 0x000000147c0c723c */ /* 0x040fe6000000180c */
[C---:B------:R-:W-:Y:S01]  /*8680*/  FMUL.FTZ R62, R2.reuse, R62 ;  /* 0x0000003e023e7220 */ /* 0x040fe20000410000 */
[----:B------:R-:W-:Y:S01]  /*8690*/  MUFU.EX2 R138, R138 ;  /* 0x0000008a008a7308 */ /* 0x000fe20000000800 */
[C---:B------:R-:W-:Y:S02]  /*86a0*/  FMUL.FTZ R63, R2.reuse, R63 ;  /* 0x0000003f023f7220 */ /* 0x040fe40000410000 */
[C---:B------:R-:W-:Y:S01]  /*86b0*/  FMUL.FTZ R20, R3.reuse, R96 ;  /* 0x0000006003147220 */ /* 0x040fe20000410000 */
[C---:B------:R-:W-:Y:S04]  /*86c0*/  HMMA.16816.F32 R16, R124.reuse, R22, R16 ;  /* 0x000000167c10723c */ /* 0x040fe80000001810 */
[C---:B------:R-:W-:Y:S02]  /*86d0*/  FMUL.FTZ R21, R3.reuse, R97 ;  /* 0x0000006103157220 */ /* 0x040fe40000410000 */
[----:B------:R-:W-:Y:S01]  /*86e0*/  MUFU.EX2 R145, R145 ;  /* 0x0000009100917308 */ /* 0x000fe20000000800 */
[C---:B------:R-:W-:Y:S02]  /*86f0*/  FMUL.FTZ R22, R2.reuse, R98 ;  /* 0x0000006202167220 */ /* 0x040fe40000410000 */
[C---:B------:R-:W-:Y:S03]  /*8700*/  FMUL.FTZ R23, R2.reuse, R99 ;  /* 0x0000006302177220 */ /* 0x040fe60000410000 */
[C---:B------:R-:W-:Y:S02]  /*8710*/  FMUL.FTZ R64, R3.reuse, R64 ;  /* 0x0000004003407220 */ /* 0x040fe40000410000 */
[C---:B------:R-:W-:Y:S02]  /*8720*/  FMUL.FTZ R65, R3.reuse, R65 ;  /* 0x0000004103417220 */ /* 0x040fe40000410000 */
[C---:B------:R-:W-:Y:S01]  /*8730*/  HMMA.16816.F32 R20, R124.reuse, R28, R20 ;  /* 0x0000001c7c14723c */ /* 0x040fe20000001814 */
[----:B------:R-:W-:Y:S02]  /*8740*/  MUFU.EX2 R160, R160 ;  /* 0x000000a000a07308 */ /* 0x000fe40000000800 */
[C---:B------:R-:W-:Y:S02]  /*8750*/  FMUL.FTZ R66, R2.reuse, R66 ;  /* 0x0000004202427220 */ /* 0x040fe40000410000 */
[C---:B------:R-:W-:Y:S02]  /*8760*/  FMUL.FTZ R67, R2.reuse, R67 ;  /* 0x0000004302437220 */ /* 0x040fe40000410000 */
[C---:B------:R-:W-:Y:S01]  /*8770*/  FMUL.FTZ R28, R3.reuse, R88 ;  /* 0x00000058031c7220 */ /* 0x040fe20000410000 */
[C---:B------:R-:W-:Y:S03]  /*8780*/  HMMA.16816.F32 R24, R124.reuse, R30, R24 ;  /* 0x0000001e7c18723c */ /* 0x040fe60000001818 */
[----:B------:R-:W-:Y:S01]  /*8790*/  MUFU.EX2 R162, R162 ;  /* 0x000000a200a27308 */ /* 0x000fe20000000800 */
[----:B------:R-:W-:Y:S02]  /*87a0*/  FMUL.FTZ R29, R3, R89 ;  /* 0x00000059031d7220 */ /* 0x000fe40000410000 */
[--C-:B------:R-:W-:Y:S02]  /*87b0*/  FFMA.FTZ R148, R167, c[0x0][0x2d0], -R134.reuse ;  /* 0x0000b400a7947a23 */ /* 0x100fe40000010886 */
[C---:B------:R-:W-:Y:S04]  /*87c0*/  FMUL.FTZ R30, R2.reuse, R90 ;  /* 0x0000005a021e7220 */ /* 0x040fe80000410000 */
[----:B------:R-:W-:Y:S01]  /*87d0*/  FMUL.FTZ R31, R2, R91 ;  /* 0x0000005b021f7220 */ /* 0x000fe20000410000 */
[----:B------:R-:W-:Y:S01]  /*87e0*/  MUFU.EX2 R148, R148 ;  /* 0x0000009400947308 */ /* 0x000fe20000000800 */
[----:B------:R-:W-:Y:S01]  /*87f0*/  LDSM.16.MT88.4 R88, [R212+0x3900] ;  /* 0x00390000d458783b */ /* 0x000fe20000004200 */
[--C-:B------:R-:W-:Y:S02]  /*8800*/  FFMA.FTZ R151, R151, c[0x0][0x2d0], -R134.reuse ;  /* 0x0000b40097977a23 */ /* 0x100fe40000010886 */
[--C-:B------:R-:W-:Y:S02]  /*8810*/  FFMA.FTZ R157, R157, c[0x0][0x2d0], -R134.reuse ;  /* 0x0000b4009d9d7a23 */ /* 0x100fe40000010886 */
[C---:B------:R-:W-:Y:S03]  /*8820*/  HMMA.16816.F32 R28, R124.reuse, R36, R28 ;  /* 0x000000247c1c723c */ /* 0x040fe6000000181c */
[--C-:B------:R-:W-:Y:S01]  /*8830*/  FFMA.FTZ R158, R163, c[0x0][0x2d0], -R134.reuse ;  /* 0x0000b400a39e7a23 */ /* 0x100fe20000010886 */
[----:B------:R-:W5:Y:S01]  /*8840*/  MUFU.EX2 R151, R151 ;  /* 0x0000009700977308 */ /* 0x000f620000000800 */
[--C-:B------:R-:W-:Y:S02]  /*8850*/  FFMA.FTZ R163, R186, c[0x0][0x2d0], -R149.reuse ;  /* 0x0000b400baa37a23 */ /* 0x100fe40000010895 */
[C---:B------:R-:W-:Y:S01]  /*8860*/  FMUL.FTZ R36, R3.reuse, R80 ;  /* 0x0000005003247220 */ /* 0x040fe20000410000 */
[C---:B------:R-:W-:Y:S04]  /*8870*/  HMMA.16816.F32 R32, R124.reuse, R38, R32 ;  /* 0x000000267c20723c */ /* 0x040fe80000001820 */
[----:B------:R-:W-:Y:S02]  /*8880*/  FMUL.FTZ R37, R3, R81 ;  /* 0x0000005103257220 */ /* 0x000fe40000410000 */
[----:B------:R-:W-:Y:S01]  /*8890*/  MUFU.EX2 R157, R157 ;  /* 0x0000009d009d7308 */ /* 0x000fe20000000800 */
[C---:B------:R-:W-:Y:S02]  /*88a0*/  FMUL.FTZ R38, R2.reuse, R82 ;  /* 0x0000005202267220 */ /* 0x040fe40000410000 */
[----:B------:R-:W-:Y:S02]  /*88b0*/  FMUL.FTZ R39, R2, R83 ;  /* 0x0000005302277220 */ /* 0x000fe40000410000 */
[----:B------:R-:W-:Y:S01]  /*88c0*/  LDSM.16.MT88.4 R80, [R209+0x900] ;  /* 0x00090000d150783b */ /* 0x000fe20000004200 */
[--C-:B------:R-:W-:Y:S02]  /*88d0*/  FFMA.FTZ R167, R164, c[0x0][0x2d0], -R149.reuse ;  /* 0x0000b400a4a77a23 */ /* 0x100fe40000010895 */
[--C-:B------:R-:W-:Y:S02]  /*88e0*/  FFMA.FTZ R164, R237, c[0x0][0x2d0], -R134.reuse ;  /* 0x0000b400eda47a23 */ /* 0x100fe40000010886 */
[C---:B------:R-:W-:Y:S01]  /*88f0*/  HMMA.16816.F32 R36, R124.reuse, R44, R36 ;  /* 0x0000002c7c24723c */ /* 0x040fe20000001824 */
[----:B------:R-:W1:Y:S02]  /*8900*/  MUFU.EX2 R158, R158 ;  /* 0x0000009e009e7308 */ /* 0x000e640000000800 */
[--C-:B------:R-:W-:Y:S02]  /*8910*/  FFMA.FTZ R187, R187, c[0x0][0x2d0], -R134.reuse ;  /* 0x0000b400bbbb7a23 */ /* 0x100fe40000010886 */
[--C-:B------:R-:W-:Y:S02]  /*8920*/  FFMA.FTZ R186, R235, c[0x0][0x2d0], -R134.reuse ;  /* 0x0000b400ebba7a23 */ /* 0x100fe40000010886 */
[C---:B------:R-:W-:Y:S01]  /*8930*/  FMUL.FTZ R44, R3.reuse, R72 ;  /* 0x00000048032c7220 */ /* 0x040fe20000410000 */
[C---:B------:R-:W-:Y:S03]  /*8940*/  HMMA.16816.F32 R40, R124.reuse, R46, R40 ;  /* 0x0000002e7c28723c */ /* 0x040fe60000001828 */
[----:B------:R-:W1:Y:S01]  /*8950*/  MUFU.EX2 R163, R163 ;  /* 0x000000a300a37308 */ /* 0x000e620000000800 */
[----:B------:R-:W-:Y:S02]  /*8960*/  FMUL.FTZ R45, R3, R73 ;  /* 0x00000049032d7220 */ /* 0x000fe40000410000 */
[--C-:B------:R-:W-:Y:S02]  /*8970*/  FFMA.FTZ R233, R233, c[0x0][0x2d0], -R134.reuse ;  /* 0x0000b400e9e97a23 */ /* 0x100fe40000010886 */
[C---:B------:R-:W-:Y:S04]  /*8980*/  FMUL.FTZ R46, R2.reuse, R74 ;  /* 0x0000004a022e7220 */ /* 0x040fe80000410000 */
[----:B------:R-:W-:Y:S01]  /*8990*/  FMUL.FTZ R47, R2, R75 ;  /* 0x0000004b022f7220 */ /* 0x000fe20000410000 */
[----:B------:R-:W2:Y:S01]  /*89a0*/  MUFU.EX2 R167, R167 ;  /* 0x000000a700a77308 */ /* 0x000ea20000000800 */
[----:B------:R-:W4:Y:S01]  /*89b0*/  LDSM.16.MT88.4 R72, [R212+0x900] ;  /* 0x00090000d448783b */ /* 0x000f220000004200 */
[--C-:B------:R-:W-:Y:S02]  /*89c0*/  FFMA.FTZ R235, R240, c[0x0][0x2d0], -R149.reuse ;  /* 0x0000b400f0eb7a23 */ /* 0x100fe40000010895 */
[--C-:B------:R-:W-:Y:S02]  /*89d0*/  FFMA.FTZ R237, R238, c[0x0][0x2d0], -R149.reuse ;  /* 0x0000b400eeed7a23 */ /* 0x100fe40000010895 */
[C---:B---3--:R-:W-:Y:S03]  /*89e0*/  HMMA.16816.F32 R44, R124.reuse, R84, R44 ;  /* 0x000000547c2c723c */ /* 0x048fe6000000182c */
[--C-:B------:R-:W-:Y:S01]  /*89f0*/  FFMA.FTZ R238, R245, c[0x0][0x2d0], -R134.reuse ;  /* 0x0000b400f5ee7a23 */ /* 0x100fe20000010886 */
[----:B------:R-:W-:Y:S01]  /*8a00*/  MUFU.EX2 R164, R164 ;  /* 0x000000a400a47308 */ /* 0x000fe20000000800 */
[--C-:B------:R-:W-:Y:S02]  /*8a10*/  FFMA.FTZ R245, R166, c[0x0][0x2d0], -R149.reuse ;  /* 0x0000b400a6f57a23 */ /* 0x100fe40000010895 */
[--C-:B------:R-:W-:Y:S01]  /*8a20*/  FFMA.FTZ R166, R185, c[0x0][0x2d0], -R134.reuse ;  /* 0x0000b400b9a67a23 */ /* 0x100fe20000010886 */
[C---:B------:R-:W-:Y:S01]  /*8a30*/  HMMA.16816.F32 R48, R124.reuse, R86, R48 ;  /* 0x000000567c30723c */ /* 0x040fe20000001830 */
[----:B------:R-:W-:Y:S03]  /*8a40*/  LDSM.16.MT88.4 R84, [R208+0x900] ;  /* 0x00090000d054783b */ /* 0x000fe60000004200 */
[--C-:B------:R-:W-:Y:S02]  /*8a50*/  FFMA.FTZ R243, R243, c[0x0][0x2d0], -R134.reuse ;  /* 0x0000b400f3f37a23 */ /* 0x100fe40000010886 */
[----:B------:R-:W-:Y:S01]  /*8a60*/  MUFU.EX2 R245, R245 ;  /* 0x000000f500f57308 */ /* 0x000fe20000000800 */
[--C-:B------:R-:W-:Y:S01]  /*8a70*/  FFMA.FTZ R240, R241, c[0x0][0x2d0], -R134.reuse ;  /* 0x0000b400f1f07a23 */ /* 0x100fe20000010886 */
[C---:B-1----:R-:W-:Y:S04]  /*8a80*/  HMMA.16816.F32 R52, R124.reuse, R76, R52 ;  /* 0x0000004c7c34723c */ /* 0x042fe80000001834 */
[--C-:B------:R-:W-:Y:S02]  /*8a90*/  FFMA.FTZ R241, R192, c[0x0][0x2d0], -R149.reuse ;  /* 0x0000b400c0f17a23 */ /* 0x100fe40000010895 */
[--C-:B------:R-:W-:Y:S02]  /*8aa0*/  FFMA.FTZ R192, R159, c[0x0][0x2d0], -R134.reuse ;  /* 0x0000b4009fc07a23 */ /* 0x100fe40000010886 */
[C---:B------:R-:W-:Y:S01]  /*8ab0*/  HMMA.16816.F32 R56, R124.reuse, R78, R56 ;  /* 0x0000004e7c38723c */ /* 0x040fe20000001838 */
[----:B------:R-:W1:Y:S01]  /*8ac0*/  LDSM.16.MT88.4 R76, [R210+0x900] ;  /* 0x00090000d24c783b */ /* 0x000e620000004200 */
[----:B------:R-:W-:Y:S02]  /*8ad0*/  MUFU.EX2 R241, R241 ;  /* 0x000000f100f17308 */ /* 0x000fe40000000800 */
[--C-:B------:R-:W-:Y:S02]  /*8ae0*/  FFMA.FTZ R239, R239, c[0x0][0x2d0], -R134.reuse ;  /* 0x0000b400efef7a23 */ /* 0x100fe40000010886 */
[--C-:B------:R-:W-:Y:S02]  /*8af0*/  FFMA.FTZ R159, R150, c[0x0][0x2d0], -R149.reuse ;  /* 0x0000b400969f7a23 */ /* 0x100fe40000010895 */
[C---:B--2---:R-:W-:Y:S04]  /*8b00*/  HMMA.16816.F32 R60, R124.reuse, R68, R60 ;  /* 0x000000447c3c723c */ /* 0x044fe8000000183c */
[----:B------:R-:W-:Y:S01]  /*8b10*/  MUFU.EX2 R166, R166 ;  /* 0x000000a600a67308 */ /* 0x000fe20000000800 */
[----:B------:R-:W-:Y:S02]  /*8b20*/  FFMA.FTZ R149, R144, c[0x0][0x2d0], -R149 ;  /* 0x0000b40090957a23 */ /* 0x000fe40000010895 */
[----:B----4-:R-:W-:Y:S01]  /*8b30*/  F2FP.PACK_AB R68, R137, R136 ;  /* 0x000000888944723e */ /* 0x010fe200000000ff */
[----:B------:R-:W-:Y:S04]  /*8b40*/  HMMA.16816.F32 R64, R124, R70, R64 ;  /* 0x000000467c40723c */ /* 0x000fe80000001840 */
[----:B-----5:R-:W-:Y:S01]  /*8b50*/  F2FP.PACK_AB R69, R151, R148 ;  /* 0x000000949745723e */ /* 0x020fe200000000ff */
[--C-:B------:R-:W-:Y:S01]  /*8b60*/  FFMA.FTZ R144, R147, c[0x0][0x2d0], -R134.reuse ;  /* 0x0000b40093907a23 */ /* 0x100fe20000010886 */
[----:B------:R-:W-:Y:S01]  /*8b70*/  MUFU.EX2 R192, R192 ;  /* 0x000000c000c07308 */ /* 0x000fe20000000800 */
[----:B------:R-:W-:Y:S01]  /*8b80*/  F2FP.PACK_AB R70, R145, R138 ;  /* 0x0000008a9146723e */ /* 0x000fe200000000ff */
[--C-:B------:R-:W-:Y:S01]  /*8b90*/  FFMA.FTZ R139, R139, c[0x0][0x2d0], -R134.reuse ;  /* 0x0000b4008b8b7a23 */ /* 0x100fe20000010886 */
[----:B------:R-:W-:Y:S03]  /*8ba0*/  F2FP.PACK_AB R71, R158, R157 ;  /* 0x0000009d9e47723e */ /* 0x000fe600000000ff */
[--C-:B------:R-:W-:Y:S02]  /*8bb0*/  FFMA.FTZ R135, R135, c[0x0][0x2d0], -R134.reuse ;  /* 0x0000b40087877a23 */ /* 0x100fe40000010886 */
[----:B------:R-:W-:Y:S02]  /*8bc0*/  FFMA.FTZ R134, R117, c[0x0][0x2d0], -R134 ;  /* 0x0000b40075867a23 */ /* 0x000fe40000010886 */
[C---:B------:R-:W-:Y:S01]  /*8bd0*/  HMMA.16816.F32 R4, R68.reuse, R72, R4 ;  /* 0x000000484404723c */ /* 0x040fe20000001804 */
[----:B------:R-:W2:Y:S04]  /*8be0*/  MUFU.EX2 R187, R187 ;  /* 0x000000bb00bb7308 */ /* 0x000ea80000000800 */
[----:B------:R-:W-:Y:S02]  /*8bf0*/  FFMA.FTZ R128, R3, R224, R128 ;  /* 0x000000e003807223 */ /* 0x000fe40000010080 */
[----:B------:R-:W-:Y:S01]  /*8c00*/  FFMA.FTZ R133, R2, R225, R133 ;  /* 0x000000e102857223 */ /* 0x000fe20000010085 */
[C---:B------:R-:W-:Y:S01]  /*8c10*/  HMMA.16816.F32 R8, R68.reuse, R74, R8 ;  /* 0x0000004a4408723c */ /* 0x040fe20000001808 */
[----:B------:R-:W3:Y:S02]  /*8c20*/  LDSM.16.MT88.4 R72, [R210+0x3900] ;  /* 0x00390000d248783b */ /* 0x000ee40000004200 */
[----:B------:R-:W-:Y:S01]  /*8c30*/  MUFU.EX2 R186, R186 ;  /* 0x000000ba00ba7308 */ /* 0x000fe20000000800 */
[----:B------:R-:W-:Y:S02]  /*8c40*/  FADD.FTZ R119, R119, R128 ;  /* 0x0000008077777221 */ /* 0x000fe40000010000 */
[----:B------:R-:W-:Y:S02]  /*8c50*/  FADD.FTZ R132, R132, R133 ;  /* 0x0000008584847221 */ /* 0x000fe40000010000 */
[C---:B-1----:R-:W-:Y:S04]  /*8c60*/  HMMA.16816.F32 R12, R68.reuse, R76, R12 ;  /* 0x0000004c440c723c */ /* 0x042fe8000000180c */
[----:B------:R-:W-:Y:S01]  /*8c70*/  FADD.FTZ R118, R118, R119 ;  /* 0x0000007776767221 */ /* 0x000fe20000010000 */
[----:B------:R-:W1:Y:S01]  /*8c80*/  MUFU.EX2 R233, R233 ;  /* 0x000000e900e97308 */ /* 0x000e620000000800 */
[----:B------:R-:W-:Y:S02]  /*8c90*/  FADD.FTZ R3, R131, R132 ;  /* 0x0000008483037221 */ /* 0x000fe40000010000 */
[C---:B------:R-:W-:Y:S01]  /*8ca0*/  HMMA.16816.F32 R16, R68.reuse, R78, R16 ;  /* 0x0000004e4410723c */ /* 0x040fe20000001810 */
[----:B------:R-:W4:Y:S03]  /*8cb0*/  LDSM.16.MT88.4 R76, [R209+0x3900] ;  /* 0x00390000d14c783b */ /* 0x000f260000004200 */
[----:B------:R-:W-:Y:S02]  /*8cc0*/  FADD.FTZ R129, R129, R118 ;  /* 0x0000007681817221 */ /* 0x000fe40000010000 */
[----:B------:R-:W-:Y:S01]  /*8cd0*/  FADD.FTZ R3, R130, R3 ;  /* 0x0000000382037221 */ /* 0x000fe20000010000 */
[----:B------:R-:W-:Y:S01]  /*8ce0*/  MUFU.EX2 R234, R234 ;  /* 0x000000ea00ea7308 */ /* 0x000fe20000000800 */
[C---:B------:R-:W-:Y:S04]  /*8cf0*/  HMMA.16816.F32 R20, R68.reuse, R80, R20 ;  /* 0x000000504414723c */ /* 0x040fe80000001814 */
[----:B------:R-:W-:Y:S02]  /*8d00*/  FADD.FTZ R136, R136, R129 ;  /* 0x0000008188887221 */ /* 0x000fe40000010000 */
[----:B------:R-:W-:Y:S02]  /*8d10*/  FADD.FTZ R2, R148, R3 ;  /* 0x0000000394027221 */ /* 0x000fe40000010000 */
[C---:B------:R-:W-:Y:S01]  /*8d20*/  HMMA.16816.F32 R24, R68.reuse, R82, R24 ;  /* 0x000000524418723c */ /* 0x040fe20000001818 */
[----:B------:R-:W5:Y:S01]  /*8d30*/  LDSM.16.MT88.4 R80, [R208+0x3900] ;  /* 0x00390000d050783b */ /* 0x000f620000004200 */
[----:B------:R-:W-:Y:S02]  /*8d40*/  MUFU.EX2 R235, R235 ;  /* 0x000000eb00eb7308 */ /* 0x000fe40000000800 */
[----:B------:R-:W-:Y:S02]  /*8d50*/  FADD.FTZ R137, R137, R136 ;  /* 0x0000008889897221 */ /* 0x000fe40000010000 */
[----:B------:R-:W-:Y:S02]  /*8d60*/  FADD.FTZ R2, R151, R2 ;  /* 0x0000000297027221 */ /* 0x000fe40000010000 */
[C---:B------:R-:W-:Y:S04]  /*8d70*/  HMMA.16816.F32 R28, R68.reuse, R84, R28 ;  /* 0x00000054441c723c */ /* 0x040fe8000000181c */
[----:B------:R-:W-:Y:S01]  /*8d80*/  MUFU.EX2 R236, R236 ;  /* 0x000000ec00ec7308 */ /* 0x000fe20000000800 */
[----:B------:R-:W-:Y:S02]  /*8d90*/  FADD.FTZ R138, R138, R137 ;  /* 0x000000898a8a7221 */ /* 0x000fe40000010000 */
[----:B------:R-:W-:Y:S01]  /*8da0*/  FADD.FTZ R3, R157, R2 ;  /* 0x000000029d037221 */ /* 0x000fe20000010000 */
[C---:B------:R-:W-:Y:S01]  /*8db0*/  HMMA.16816.F32 R32, R68.reuse, R86, R32 ;  /* 0x000000564420723c */ /* 0x040fe20000001820 */
[----:B------:R-:W-:Y:S03]  /*8dc0*/  LDSM.16.MT88.4 R84, [R210+0x1100] ;  /* 0x00110000d254783b */ /* 0x000fe60000004200 */
[----:B------:R-:W-:Y:S02]  /*8dd0*/  FADD.FTZ R138, R145, R138 ;  /* 0x0000008a918a7221 */ /* 0x000fe40000010000 */
[----:B------:R-:W-:Y:S01]  /*8de0*/  MUFU.EX2 R237, R237 ;  /* 0x000000ed00ed7308 */ /* 0x000fe20000000800 */
[----:B------:R-:W-:Y:S01]  /*8df0*/  FADD.FTZ R3, R158, R3 ;  /* 0x000000039e037221 */ /* 0x000fe20000010000 */
[C---:B------:R-:W-:Y:S08]  /*8e00*/  HMMA.16816.F32 R36, R68.reuse, R88, R36 ;  /* 0x000000584424723c */ /* 0x040ff00000001824 */
[C---:B------:R-:W-:Y:S01]  /*8e10*/  HMMA.16816.F32 R40, R68.reuse, R90, R40 ;  /* 0x0000005a4428723c */ /* 0x040fe20000001828 */
[----:B------:R-:W-:Y:S01]  /*8e20*/  LDSM.16.MT88.4 R88, [R208+0x4100] ;  /* 0x00410000d058783b */ /* 0x000fe20000004200 */
[----:B------:R-:W-:Y:S06]  /*8e30*/  MUFU.EX2 R238, R238 ;  /* 0x000000ee00ee7308 */ /* 0x000fec0000000800 */
[C---:B---3--:R-:W-:Y:S04]  /*8e40*/  HMMA.16816.F32 R44, R68.reuse, R72, R44 ;  /* 0x00000048442c723c */ /* 0x048fe8000000182c */
[----:B------:R-:W-:Y:S04]  /*8e50*/  MUFU.EX2 R243, R243 ;  /* 0x000000f300f37308 */ /* 0x000fe80000000800 */
[C---:B------:R-:W-:Y:S01]  /*8e60*/  HMMA.16816.F32 R48, R68.reuse, R74, R48 ;  /* 0x0000004a4430723c */ /* 0x040fe20000001830 */
[----:B------:R-:W3:Y:S05]  /*8e70*/  LDSM.16.MT88.4 R72, [R212+0x1100] ;  /* 0x00110000d448783b */ /* 0x000eea0000004200 */
[----:B------:R-:W-:Y:S02]  /*8e80*/  MUFU.EX2 R240, R240 ;  /* 0x000000f000f07308 */ /* 0x000fe40000000800 */
[C---:B----4-:R-:W-:Y:S08]  /*8e90*/  HMMA.16816.F32 R52, R68.reuse, R76, R52 ;  /* 0x0000004c4434723c */ /* 0x050ff00000001834 */
[C---:B------:R-:W-:Y:S01]  /*8ea0*/  HMMA.16816.F32 R56, R68.reuse, R78, R56 ;  /* 0x0000004e4438723c */ /* 0x040fe20000001838 */
[----:B------:R-:W4:Y:S01]  /*8eb0*/  LDSM.16.MT88.4 R76, [R209+0x1100] ;  /* 0x00110000d14c783b */ /* 0x000f220000004200 */
[----:B------:R-:W-:Y:S06]  /*8ec0*/  MUFU.EX2 R239, R239 ;  /* 0x000000ef00ef7308 */ /* 0x000fec0000000800 */
[C---:B-----5:R-:W-:Y:S04]  /*8ed0*/  HMMA.16816.F32 R60, R68.reuse, R80, R60 ;  /* 0x00000050443c723c */ /* 0x060fe8000000183c */
[----:B------:R-:W-:Y:S04]  /*8ee0*/  MUFU.EX2 R156, R156 ;  /* 0x0000009c009c7308 */ /* 0x000fe80000000800 */
[----:B------:R-:W-:Y:S01]  /*8ef0*/  HMMA.16816.F32 R64, R68, R82, R64 ;  /* 0x000000524440723c */ /* 0x000fe20000001840 */
[----:B------:R-:W5:Y:S05]  /*8f00*/  LDSM.16.MT88.4 R80, [R208+0x1100] ;  /* 0x00110000d050783b */ /* 0x000f6a0000004200 */
[----:B------:R-:W4:Y:S01]  /*8f10*/  MUFU.EX2 R159, R159 ;  /* 0x0000009f009f7308 */ /* 0x000f220000000800 */
[----:B------:R-:W-:Y:S01]  /*8f20*/  F2FP.PACK_AB R68, R160, R163 ;  /* 0x000000a3a044723e */ /* 0x000fe200000000ff */
[----:B------:R-:W-:Y:S01]  /*8f30*/  FADD.FTZ R163, R163, R138 ;  /* 0x0000008aa3a37221 */ /* 0x000fe20000010000 */
[----:B------:R-:W-:Y:S03]  /*8f40*/  F2FP.PACK_AB R70, R167, R162 ;  /* 0x000000a2a746723e */ /* 0x000fe600000000ff */
[----:B--2---:R-:W-:Y:S01]  /*8f50*/  F2FP.PACK_AB R69, R187, R164 ;  /* 0x000000a4bb45723e */ /* 0x004fe200000000ff */
[----:B------:R-:W-:Y:S01]  /*8f60*/  FADD.FTZ R164, R164, R3 ;  /* 0x00000003a4a47221 */ /* 0x000fe20000010000 */
[----:B-1----:R-:W-:Y:S01]  /*8f70*/  F2FP.PACK_AB R71, R233, R186 ;  /* 0x000000bae947723e */ /* 0x002fe200000000ff */
[----:B------:R-:W-:Y:S01]  /*8f80*/  FADD.FTZ R163, R160, R163 ;  /* 0x000000a3a0a37221 */ /* 0x000fe20000010000 */
[----:B------:R-:W-:Y:S01]  /*8f90*/  MUFU.EX2 R146, R146 ;  /* 0x0000009200927308 */ /* 0x000fe20000000800 */
[----:B------:R-:W-:Y:S02]  /*8fa0*/  FADD.FTZ R187, R187, R164 ;  /* 0x000000a4bbbb7221 */ /* 0x000fe40000010000 */
[----:B------:R-:W-:Y:S02]  /*8fb0*/  FADD.FTZ R162, R162, R163 ;  /* 0x000000a3a2a27221 */ /* 0x000fe40000010000 */
[C---:B---3--:R-:W-:Y:S03]  /*8fc0*/  HMMA.16816.F32 R4, R68.reuse, R72, R4 ;  /* 0x000000484404723c */ /* 0x048fe60000001804 */
[----:B------:R-:W-:Y:S02]  /*8fd0*/  FADD.FTZ R186, R186, R187 ;  /* 0x000000bbbaba7221 */ /* 0x000fe40000010000 */
[----:B------:R-:W1:Y:S01]  /*8fe0*/  MUFU.EX2 R149, R149 ;  /* 0x0000009500957308 */ /* 0x000e620000000800 */
[----:B------:R-:W-:Y:S02]  /*8ff0*/  FADD.FTZ R167, R167, R162 ;  /* 0x000000a2a7a77221 */ /* 0x000fe40000010000 */
[C---:B------:R-:W-:Y:S01]  /*9000*/  HMMA.16816.F32 R8, R68.reuse, R74, R8 ;  /* 0x0000004a4408723c */ /* 0x040fe20000001808 */
[----:B------:R-:W2:Y:S03]  /*9010*/  LDSM.16.MT88.4 R72, [R212+0x4100] ;  /* 0x00410000d448783b */ /* 0x000ea60000004200 */
[----:B----4-:R-:W-:Y:S01]  /*9020*/  F2FP.PACK_AB R124, R159, R156 ;  /* 0x0000009c9f7c723e */ /* 0x010fe200000000ff */
[----:B------:R-:W-:Y:S02]  /*9030*/  FADD.FTZ R233, R233, R186 ;  /* 0x000000bae9e97221 */ /* 0x000fe40000010000 */
[----:B------:R-:W-:Y:S01]  /*9040*/  MUFU.EX2 R144, R144 ;  /* 0x0000009000907308 */ /* 0x000fe20000000800 */
[C---:B------:R-:W-:Y:S08]  /*9050*/  HMMA.16816.F32 R12, R68.reuse, R84, R12 ;  /* 0x00000054440c723c */ /* 0x040ff0000000180c */
[C---:B------:R-:W-:Y:S01]  /*9060*/  HMMA.16816.F32 R16, R68.reuse, R86, R16 ;  /* 0x000000564410723c */ /* 0x040fe20000001810 */
[----:B------:R-:W3:Y:S01]  /*9070*/  LDSM.16.MT88.4 R84, [R210+0x4100] ;  /* 0x00410000d254783b */ /* 0x000ee20000004200 */
[----:B------:R-:W4:Y:S02]  /*9080*/  MUFU.EX2 R139, R139 ;  /* 0x0000008b008b7308 */ /* 0x000f240000000800 */
[----:B-1----:R-:W-:Y:S04]  /*9090*/  F2FP.PACK_AB R126, R149, R146 ;  /* 0x00000092957e723e */ /* 0x002fe800000000ff */
[C---:B------:R-:W-:Y:S04]  /*90a0*/  HMMA.16816.F32 R20, R68.reuse, R76, R20 ;  /* 0x0000004c4414723c */ /* 0x040fe80000001814 */
[----:B------:R-:W-:Y:S04]  /*90b0*/  MUFU.EX2 R135, R135 ;  /* 0x0000008700877308 */ /* 0x000fe80000000800 */
[C---:B------:R-:W-:Y:S01]  /*90c0*/  HMMA.16816.F32 R24, R68.reuse, R78, R24 ;  /* 0x0000004e4418723c */ /* 0x040fe20000001818 */
[----:B------:R-:W1:Y:S05]  /*90d0*/  LDSM.16.MT88.4 R76, [R209+0x4100] ;  /* 0x00410000d14c783b */ /* 0x000e6a0000004200 */
[----:B------:R-:W3:Y:S02]  /*90e0*/  MUFU.EX2 R134, R134 ;  /* 0x0000008600867308 */ /* 0x000ee40000000800 */
[C---:B-----5:R-:W-:Y:S04]  /*90f0*/  HMMA.16816.F32 R28, R68.reuse, R80, R28 ;  /* 0x00000050441c723c */ /* 0x060fe8000000181c */
[----:B----4-:R-:W-:Y:S04]  /*9100*/  F2FP.PACK_AB R125, R139, R144 ;  /* 0x000000908b7d723e */ /* 0x010fe800000000ff */
[C---:B------:R-:W-:Y:S01]  /*9110*/  HMMA.16816.F32 R32, R68.reuse, R82, R32 ;  /* 0x000000524420723c */ /* 0x040fe20000001820 */
[----:B------:R-:W4:Y:S07]  /*9120*/  LDSM.16.MT88.4 R80, [R212+0x1900] ;  /* 0x00190000d450783b */ /* 0x000f2e0000004200 */
[C---:B--2---:R-:W-:Y:S04]  /*9130*/  HMMA.16816.F32 R36, R68.reuse, R72, R36 ;  /* 0x000000484424723c */ /* 0x044fe80000001824 */
[----:B---3--:R-:W-:Y:S04]  /*9140*/  F2FP.PACK_AB R127, R134, R135 ;  /* 0x00000087867f723e */ /* 0x008fe800000000ff */
[C---:B------:R-:W-:Y:S01]  /*9150*/  HMMA.16816.F32 R40, R68.reuse, R74, R40 ;  /* 0x0000004a4428723c */ /* 0x040fe20000001828 */
[----:B------:R-:W2:Y:S07]  /*9160*/  LDSM.16.MT88.4 R72, [R210+0x1900] ;  /* 0x00190000d248783b */ /* 0x000eae0000004200 */
[C---:B------:R-:W-:Y:S08]  /*9170*/  HMMA.16816.F32 R44, R68.reuse, R84, R44 ;  /* 0x00000054442c723c */ /* 0x040ff0000000182c */
[C---:B------:R-:W-:Y:S01]  /*9180*/  HMMA.16816.F32 R48, R68.reuse, R86, R48 ;  /* 0x000000564430723c */ /* 0x040fe20000001830 */
[----:B------:R-:W-:Y:S07]  /*9190*/  LDSM.16.MT88.4 R84, [R208+0x1900] ;  /* 0x00190000d054783b */ /* 0x000fee0000004200 */
[C---:B-1----:R-:W-:Y:S08]  /*91a0*/  HMMA.16816.F32 R52, R68.reuse, R76, R52 ;  /* 0x0000004c4434723c */ /* 0x042ff00000001834 */
[C---:B------:R-:W-:Y:S01]  /*91b0*/  HMMA.16816.F32 R56, R68.reuse, R78, R56 ;  /* 0x0000004e4438723c */ /* 0x040fe20000001838 */
[----:B------:R-:W1:Y:S07]  /*91c0*/  LDSM.16.MT88.4 R76, [R209+0x1900] ;  /* 0x00190000d14c783b */ /* 0x000e6e0000004200 */
[C---:B------:R-:W-:Y:S08]  /*91d0*/  HMMA.16816.F32 R60, R68.reuse, R88, R60 ;  /* 0x00000058443c723c */ /* 0x040ff0000000183c */
[----:B------:R-:W-:Y:S01]  /*91e0*/  HMMA.16816.F32 R64, R68, R90, R64 ;  /* 0x0000005a4440723c */ /* 0x000fe20000001840 */
[----:B------:R-:W-:Y:S06]  /*91f0*/  LDSM.16.MT88.4 R88, [R209+0x4900] ;  /* 0x00490000d158783b */ /* 0x000fec0000004200 */
[----:B------:R-:W-:Y:S01]  /*9200*/  F2FP.PACK_AB R68, R235, R234 ;  /* 0x000000eaeb44723e */ /* 0x000fe200000000ff */
[----:B------:R-:W-:Y:S01]  /*9210*/  FADD.FTZ R234, R234, R167 ;  /* 0x000000a7eaea7221 */ /* 0x000fe20000010000 */
[----:B------:R-:W-:Y:S03]  /*9220*/  F2FP.PACK_AB R70, R237, R236 ;  /* 0x000000eced46723e */ /* 0x000fe600000000ff */
[----:B------:R-:W-:Y:S01]  /*9230*/  F2FP.PACK_AB R69, R243, R238 ;  /* 0x000000eef345723e */ /* 0x000fe200000000ff */
[----:B------:R-:W-:Y:S01]  /*9240*/  FADD.FTZ R238, R238, R233 ;  /* 0x000000e9eeee7221 */ /* 0x000fe20000010000 */
[----:B------:R-:W-:Y:S01]  /*9250*/  F2FP.PACK_AB R71, R239, R240 ;  /* 0x000000f0ef47723e */ /* 0x000fe200000000ff */
[----:B------:R-:W-:Y:S02]  /*9260*/  FADD.FTZ R235, R235, R234 ;  /* 0x000000eaebeb7221 */ /* 0x000fe40000010000 */
[----:B------:R-:W-:Y:S02]  /*9270*/  FADD.FTZ R243, R243, R238 ;  /* 0x000000eef3f37221 */ /* 0x000fe40000010000 */
[----:B------:R-:W-:Y:S02]  /*9280*/  FADD.FTZ R236, R236, R235 ;  /* 0x000000ebecec7221 */ /* 0x000fe40000010000 */
[C---:B----4-:R-:W-:Y:S03]  /*9290*/  HMMA.16816.F32 R4, R68.reuse, R80, R4 ;  /* 0x000000504404723c */ /* 0x050fe60000001804 */
[----:B------:R-:W-:Y:S02]  /*92a0*/  FADD.FTZ R240, R240, R243 ;  /* 0x000000f3f0f07221 */ /* 0x000fe40000010000 */
[----:B------:R-:W-:Y:S02]  /*92b0*/  FADD.FTZ R237, R237, R236 ;  /* 0x000000eceded7221 */ /* 0x000fe40000010000 */
[----:B------:R-:W-:Y:S01]  /*92c0*/  FADD.FTZ R239, R239, R240 ;  /* 0x000000f0efef7221 */ /* 0x000fe20000010000 */
[C---:B------:R-:W-:Y:S01]  /*92d0*/  HMMA.16816.F32 R8, R68.reuse, R82, R8 ;  /* 0x000000524408723c */ /* 0x040fe20000001808 */
[----:B------:R-:W3:Y:S03]  /*92e0*/  LDSM.16.MT88.4 R80, [R212+0x4900] ;  /* 0x00490000d450783b */ /* 0x000ee60000004200 */
[----:B------:R-:W-:Y:S04]  /*92f0*/  FADD.FTZ R2, R166, R239 ;  /* 0x000000efa6027221 */ /* 0x000fe80000010000 */
[C---:B--2---:R-:W-:Y:S04]  /*9300*/  HMMA.16816.F32 R12, R68.reuse, R72, R12 ;  /* 0x00000048440c723c */ /* 0x044fe8000000180c */
[----:B------:R-:W-:Y:S04]  /*9310*/  FADD.FTZ R2, R165, R2 ;  /* 0x00000002a5027221 */ /* 0x000fe80000010000 */
[C---:B------:R-:W-:Y:S01]  /*9320*/  HMMA.16816.F32 R16, R68.reuse, R74, R16 ;  /* 0x0000004a4410723c */ /* 0x040fe20000001810 */
[----:B------:R-:W2:Y:S03]  /*9330*/  LDSM.16.MT88.4 R72, [R210+0x4900] ;  /* 0x00490000d248783b */ /* 0x000ea60000004200 */
[----:B------:R-:W-:Y:S02]  /*9340*/  FADD.FTZ R3, R161, R2 ;  /* 0x00000002a1037221 */ /* 0x000fe40000010000 */
[----:B------:R-:W-:Y:S02]  /*9350*/  IMAD.MOV.U32 R2, RZ, RZ, R116 ;  /* 0x000000ffff027224 */ /* 0x000fe400078e0074 */
[C---:B-1----:R-:W-:Y:S04]  /*9360*/  HMMA.16816.F32 R20, R68.reuse, R76, R20 ;  /* 0x0000004c4414723c */ /* 0x042fe80000001814 */
[----:B------:R-:W-:Y:S04]  /*9370*/  FADD.FTZ R3, R192, R3 ;  /* 0x00000003c0037221 */ /* 0x000fe80000010000 */
[C---:B------:R-:W-:Y:S01]  /*9380*/  HMMA.16816.F32 R24, R68.reuse, R78, R24 ;  /* 0x0000004e4418723c */ /* 0x040fe20000001818 */
[----:B------:R-:W1:Y:S03]  /*9390*/  LDSM.16.MT88.4 R76, [R212+0x2100] ;  /* 0x00210000d44c783b */ /* 0x000e660000004200 */
[----:B------:R-:W-:Y:S02]  /*93a0*/  FADD.FTZ R144, R144, R3 ;  /* 0x0000000390907221 */ /* 0x000fe40000010000 */
[----:B------:R-:W-:Y:S02]  /*93b0*/  IMAD.MOV.U32 R3, RZ, RZ, R0 ;  /* 0x000000ffff037224 */ /* 0x000fe400078e0000 */
[C---:B------:R-:W-:Y:S04]  /*93c0*/  HMMA.16816.F32 R28, R68.reuse, R84, R28 ;  /* 0x00000054441c723c */ /* 0x040fe8000000181c */
[----:B------:R-:W-:Y:S04]  /*93d0*/  FADD.FTZ R144, R139, R144 ;  /* 0x000000908b907221 */ /* 0x000fe80000010000 */
[C---:B------:R-:W-:Y:S01]  /*93e0*/  HMMA.16816.F32 R32, R68.reuse, R86, R32 ;  /* 0x000000564420723c */ /* 0x040fe20000001820 */
[----:B------:R-:W-:Y:S03]  /*93f0*/  LDSM.16.MT88.4 R84, [R208+0x2100] ;  /* 0x00210000d054783b */ /* 0x000fe60000004200 */
[----:B------:R-:W-:Y:S04]  /*9400*/  FADD.FTZ R135, R135, R144 ;  /* 0x0000009087877221 */ /* 0x000fe80000010000 */
[C---:B---3--:R-:W-:Y:S04]  /*9410*/  HMMA.16816.F32 R36, R68.reuse, R80, R36 ;  /* 0x000000504424723c */ /* 0x048fe80000001824 */
[----:B------:R-:W-:Y:S04]  /*9420*/  FADD.FTZ R225, R134, R135 ;  /* 0x0000008786e17221 */ /* 0x000fe80000010000 */
[C---:B------:R-:W-:Y:S01]  /*9430*/  HMMA.16816.F32 R40, R68.reuse, R82, R40 ;  /* 0x000000524428723c */ /* 0x040fe20000001828 */
[----:B------:R-:W3:Y:S07]  /*9440*/  LDSM.16.MT88.4 R80, [R210+0x2100] ;  /* 0x00210000d250783b */ /* 0x000eee0000004200 */
[C---:B--2---:R-:W-:Y:S08]  /*9450*/  HMMA.16816.F32 R44, R68.reuse, R72, R44 ;  /* 0x00000048442c723c */ /* 0x044ff0000000182c */
[C---:B------:R-:W-:Y:S01]  /*9460*/  HMMA.16816.F32 R48, R68.reuse, R74, R48 ;  /* 0x0000004a4430723c */ /* 0x040fe20000001830 */
[----:B------:R-:W2:Y:S07]  /*9470*/  LDSM.16.MT88.4 R72, [R209+0x2100] ;  /* 0x00210000d148783b */ /* 0x000eae0000004200 */
[C---:B------:R-:W-:Y:S08]  /*9480*/  HMMA.16816.F32 R52, R68.reuse, R88, R52 ;  /* 0x000000584434723c */ /* 0x040ff00000001834 */
[C---:B------:R-:W-:Y:S01]  /*9490*/  HMMA.16816.F32 R56, R68.reuse, R90, R56 ;  /* 0x0000005a4438723c */ /* 0x040fe20000001838 */
[----:B------:R-:W-:Y:S07]  /*94a0*/  LDSM.16.MT88.4 R88, [R209+0x5100] ;  /* 0x00510000d158783b */ /* 0x000fee0000004200 */
        /* <DEDUP_REMOVED lines=8> */
[----:B------:R-:W-:Y:S02]  /*9530*/  F2FP.PACK_AB R71, R192, R161 ;  /* 0x000000a1c047723e */ /* 0x000fe400000000ff */
[----:B------:R-:W-:Y:S01]  /*9540*/  IADD3 R192, R230, -0x1, RZ ;  /* 0xffffffffe6c07810 */ /* 0x000fe20007ffe0ff */
[----:B------:R-:W-:Y:S04]  /*9550*/  FADD.FTZ R184, R184, R241 ;  /* 0x000000f1b8b87221 */ /* 0x000fe80000010000 */
[C---:B-1----:R-:W-:Y:S03]  /*9560*/  HMMA.16816.F32 R4, R68.reuse, R76, R4 ;  /* 0x0000004c4404723c */ /* 0x042fe60000001804 */
[----:B------:R-:W-:Y:S02]  /*9570*/  FADD.FTZ R245, R245, R184 ;  /* 0x000000b8f5f57221 */ /* 0x000fe40000010000 */
[----:B------:R-:W-:Y:S02]  /*9580*/  IMAD.MOV.U32 R230, RZ, RZ, R192 ;  /* 0x000000ffffe67224 */ /* 0x000fe400078e00c0 */
[----:B------:R-:W-:Y:S01]  /*9590*/  FADD.FTZ R156, R156, R245 ;  /* 0x000000f59c9c7221 */ /* 0x000fe20000010000 */
[C---:B------:R-:W-:Y:S01]  /*95a0*/  HMMA.16816.F32 R8, R68.reuse, R78, R8 ;  /* 0x0000004e4408723c */ /* 0x040fe20000001808 */
[----:B------:R-:W1:Y:S03]  /*95b0*/  LDSM.16.MT88.4 R76, [R212+0x5100] ;  /* 0x00510000d44c783b */ /* 0x000e660000004200 */
[----:B------:R-:W-:Y:S04]  /*95c0*/  FADD.FTZ R159, R159, R156 ;  /* 0x0000009c9f9f7221 */ /* 0x000fe80000010000 */
[C---:B---3--:R-:W-:Y:S04]  /*95d0*/  HMMA.16816.F32 R12, R68.reuse, R80, R12 ;  /* 0x00000050440c723c */ /* 0x048fe8000000180c */
[----:B------:R-:W-:Y:S04]  /*95e0*/  FADD.FTZ R146, R146, R159 ;  /* 0x0000009f92927221 */ /* 0x000fe80000010000 */
[C---:B------:R-:W-:Y:S01]  /*95f0*/  HMMA.16816.F32 R16, R68.reuse, R82, R16 ;  /* 0x000000524410723c */ /* 0x040fe20000001810 */
[----:B------:R-:W3:Y:S03]  /*9600*/  LDSM.16.MT88.4 R80, [R210+0x5100] ;  /* 0x00510000d250783b */ /* 0x000ee60000004200 */
[----:B------:R-:W-:Y:S04]  /*9610*/  FADD.FTZ R224, R149, R146 ;  /* 0x0000009295e07221 */ /* 0x000fe80000010000 */
[C---:B--2---:R-:W-:Y:S08]  /*9620*/  HMMA.16816.F32 R20, R68.reuse, R72, R20 ;  /* 0x000000484414723c */ /* 0x044ff00000001814 */
[C---:B------:R-:W-:Y:S01]  /*9630*/  HMMA.16816.F32 R24, R68.reuse, R74, R24 ;  /* 0x0000004a4418723c */ /* 0x040fe20000001818 */
[----:B------:R-:W2:Y:S07]  /*9640*/  LDSM.16.MT88.4 R72, [R208+0x5100] ;  /* 0x00510000d048783b */ /* 0x000eae0000004200 */
[C---:B------:R-:W-:Y:S08]  /*9650*/  HMMA.16816.F32 R28, R68.reuse, R84, R28 ;  /* 0x00000054441c723c */ /* 0x040ff0000000181c */
[C---:B------:R-:W-:Y:S01]  /*9660*/  HMMA.16816.F32 R32, R68.reuse, R86, R32 ;  /* 0x000000564420723c */ /* 0x040fe20000001820 */
[----:B------:R-:W4:Y:S07]  /*9670*/  LDSM.16.MT88.4 R84, [R208+0x2900] ;  /* 0x00290000d054783b */ /* 0x000f2e0000004200 */
[C---:B-1----:R-:W-:Y:S08]  /*9680*/  HMMA.16816.F32 R36, R68.reuse, R76, R36 ;  /* 0x0000004c4424723c */ /* 0x042ff00000001824 */
[C---:B------:R-:W-:Y:S01]  /*9690*/  HMMA.16816.F32 R40, R68.reuse, R78, R40 ;  /* 0x0000004e4428723c */ /* 0x040fe20000001828 */
[----:B------:R-:W1:Y:S07]  /*96a0*/  LDSM.16.MT88.4 R76, [R212+0x5900] ;  /* 0x00590000d44c783b */ /* 0x000e6e0000004200 */
[C---:B---3--:R-:W-:Y:S08]  /*96b0*/  HMMA.16816.F32 R44, R68.reuse, R80, R44 ;  /* 0x00000050442c723c */ /* 0x048ff0000000182c */
[C---:B------:R-:W-:Y:S08]  /*96c0*/  HMMA.16816.F32 R48, R68.reuse, R82, R48 ;  /* 0x000000524430723c */ /* 0x040ff00000001830 */
[C---:B------:R-:W-:Y:S08]  /*96d0*/  HMMA.16816.F32 R52, R68.reuse, R88, R52 ;  /* 0x000000584434723c */ /* 0x040ff00000001834 */
[C---:B------:R-:W-:Y:S08]  /*96e0*/  HMMA.16816.F32 R56, R68.reuse, R90, R56 ;  /* 0x0000005a4438723c */ /* 0x040ff00000001838 */
[C---:B--2---:R-:W-:Y:S08]  /*96f0*/  HMMA.16816.F32 R60, R68.reuse, R72, R60 ;  /* 0x00000048443c723c */ /* 0x044ff0000000183c */
[----:B------:R-:W-:Y:S01]  /*9700*/  HMMA.16816.F32 R64, R68, R74, R64 ;  /* 0x0000004a4440723c */ /* 0x000fe20000001840 */
[----:B------:R-:W2:Y:S07]  /*9710*/  LDSM.16.MT88.4 R68, [R210+0x5900] ;  /* 0x00590000d244783b */ /* 0x000eae0000004200 */
[C---:B------:R-:W-:Y:S01]  /*9720*/  HMMA.16816.F32 R112, R124.reuse, R108, R4 ;  /* 0x0000006c7c70723c */ /* 0x040fe20000001804 */
[----:B------:R-:W3:Y:S07]  /*9730*/  LDSM.16.MT88.4 R4, [R209+0x5900] ;  /* 0x00590000d104783b */ /* 0x000eee0000004200 */
[C---:B------:R-:W-:Y:S01]  /*9740*/  HMMA.16816.F32 R108, R124.reuse, R110, R8 ;  /* 0x0000006e7c6c723c */ /* 0x040fe20000001808 */
[----:B------:R-:W5:Y:S07]  /*9750*/  LDSM.16.MT88.4 R8, [R208+0x5900] ;  /* 0x00590000d008783b */ /* 0x000f6e0000004200 */
[C---:B------:R-:W-:Y:S08]  /*9760*/  HMMA.16816.F32 R104, R124.reuse, R100, R12 ;  /* 0x000000647c68723c */ /* 0x040ff0000000180c */
[C---:B------:R-:W-:Y:S08]  /*9770*/  HMMA.16816.F32 R100, R124.reuse, R102, R16 ;  /* 0x000000667c64723c */ /* 0x040ff00000001810 */
[C---:B------:R-:W-:Y:S08]  /*9780*/  HMMA.16816.F32 R96, R124.reuse, R92, R20 ;  /* 0x0000005c7c60723c */ /* 0x040ff00000001814 */
[C---:B------:R-:W-:Y:S08]  /*9790*/  HMMA.16816.F32 R92, R124.reuse, R94, R24 ;  /* 0x0000005e7c5c723c */ /* 0x040ff00000001818 */
[C---:B----4-:R-:W-:Y:S08]  /*97a0*/  HMMA.16816.F32 R88, R124.reuse, R84, R28 ;  /* 0x000000547c58723c */ /* 0x050ff0000000181c */
[C---:B------:R-:W-:Y:S08]  /*97b0*/  HMMA.16816.F32 R84, R124.reuse, R86, R32 ;  /* 0x000000567c54723c */ /* 0x040ff00000001820 */
[C---:B-1----:R-:W-:Y:S08]  /*97c0*/  HMMA.16816.F32 R80, R124.reuse, R76, R36 ;  /* 0x0000004c7c50723c */ /* 0x042ff00000001824 */
[C---:B------:R-:W-:Y:S08]  /*97d0*/  HMMA.16816.F32 R76, R124.reuse, R78, R40 ;  /* 0x0000004e7c4c723c */ /* 0x040ff00000001828 */
[C---:B--2---:R-:W-:Y:S08]  /*97e0*/  HMMA.16816.F32 R72, R124.reuse, R68, R44 ;  /* 0x000000447c48723c */ /* 0x044ff0000000182c */
[C---:B------:R-:W-:Y:S08]  /*97f0*/  HMMA.16816.F32 R68, R124.reuse, R70, R48 ;  /* 0x000000467c44723c */ /* 0x040ff00000001830 */
[C---:B---3--:R-:W-:Y:S08]  /*9800*/  HMMA.16816.F32 R52, R124.reuse, R4, R52 ;  /* 0x000000047c34723c */ /* 0x048ff00000001834 */
[C---:B------:R-:W-:Y:S08]  /*9810*/  HMMA.16816.F32 R56, R124.reuse, R6, R56 ;  /* 0x000000067c38723c */ /* 0x040ff00000001838 */
[C---:B-----5:R-:W-:Y:S08]  /*9820*/  HMMA.16816.F32 R60, R124.reuse, R8, R60 ;  /* 0x000000087c3c723c */ /* 0x060ff0000000183c */
[----:B------:R-:W-:Y:S01]  /*9830*/  HMMA.16816.F32 R64, R124, R10, R64 ;  /* 0x0000000a7c40723c */ /* 0x000fe20000001840 */
[----:B------:R-:W-:-:S07]  /*9840*/  @P0 BRA `(.L_x_181) ;  /* 0xffffbd8000000947 */ /* 0x000fce000383ffff */
.L_x_172:
[----:B------:R-:W1:Y:S01]  /*9850*/  S2R R2, SR_CTAID.X ;  /* 0x0000000000027919 */ /* 0x000e620000002500 */
[----:B------:R-:W-:-:S05]  /*9860*/  IMAD.MOV.U32 R3, RZ, RZ, c[0x0][0x168] ;  /* 0x00005a00ff037624 */ /* 0x000fca00078e00ff */
[----:B------:R-:W-:Y:S02]  /*9870*/  IADD3 R3, -R3, 0x1, RZ ;  /* 0x0000000103037810 */ /* 0x000fe40007ffe1ff */
[----:B-1----:R-:W-:-:S05]  /*9880*/  LEA R2, R2, 0x7f, 0x7 ;  /* 0x0000007f02027811 */ /* 0x002fca00078e38ff */
[----:B------:R-:W-:-:S05]  /*9890*/  @P4 IMAD.HI.U32 R4, R2, c[0x0][0x2c8], RZ ;  /* 0x0000b20002044a27 */ /* 0x000fca00078e00ff */
[----:B------:R-:W-:-:S04]  /*98a0*/  @P4 SHF.R.U32.HI R2, RZ, c[0x0][0x2cc], R4 ;  /* 0x0000b300ff024a19 */ /* 0x000fc80000011604 */
[----:B------:R-:W-:-:S04]  /*98b0*/  IADD3 R4, R2, c[0x0][0x1d0], R3 ;  /* 0x0000740002047a10 */ /* 0x000fc80007ffe003 */
[----:B------:R-:W-:Y:S01]  /*98c0*/  IADD3 R3, R4, -c[0x0][0x324], RZ ;  /* 0x8000c90004037a10 */ /* 0x000fe20007ffe0ff */
        /* <DEDUP_REMOVED lines=10> */
.L_x_183:
[----:B------:R-:W-:-:S04]  /*9970*/  MOV R2, c[0x0][0x32c] ;  /* 0x0000cb0000027a02 */ /* 0x000fc80000000f00 */
[----:B------:R-:W-:-:S13]  /*9980*/  ISETP.NE.AND P0, PT, R2, 0x1, PT ;  /* 0x000000010200780c */ /* 0x000fda0003f05270 */
[----:B------:R-:W-:-:S05]  /*9990*/  @P0 IMAD.HI.U32 R2, R4, c[0x0][0x330], RZ ;  /* 0x0000cc0004020a27 */ /* 0x000fca00078e00ff */
[----:B------:R-:W-:-:S05]  /*99a0*/  @P0 SHF.R.U32.HI R4, RZ, c[0x0][0x334], R2 ;  /* 0x0000cd00ff040a19 */ /* 0x000fca0000011602 */
.L_x_184:
[----:B------:R-:W-:-:S05]  /*99b0*/  IMAD R4, R4, c[0x0][0x32c], RZ ;  /* 0x0000cb0004047a24 */ /* 0x000fca00078e02ff */
[----:B------:R-:W-:-:S04]  /*99c0*/  IMNMX R3, R3, R4, !PT ;  /* 0x0000000403037217 */ /* 0x000fc80007800200 */
.L_x_182:
[----:B------:R-:W-:-:S05]  /*99d0*/  IADD3 R3, R3, 0x5f, RZ ;  /* 0x0000005f03037810 */ /* 0x000fca0007ffe0ff */
[----:B------:R-:W-:-:S05]  /*99e0*/  IMAD.HI R3, R3, 0x2aaaaaab, RZ ;  /* 0x2aaaaaab03037827 */ /* 0x000fca00078e02ff */
[----:B------:R-:W-:-:S04]  /*99f0*/  SHF.R.U32.HI R2, RZ, 0x1f, R3 ;  /* 0x0000001fff027819 */ /* 0x000fc80000011603 */
[----:B------:R-:W-:-:S04]  /*9a00*/  LEA.HI.SX32 R2, R3, R2, 0x1c ;  /* 0x0000000203027211 */ /* 0x000fc800078fe2ff */
[----:B------:R-:W-:-:S04]  /*9a10*/  IMNMX R233, R215, R2, !PT ;  /* 0x00000002d7e97217 */ /* 0x000fc80007800200 */
[----:B------:R-:W-:-:S13]  /*9a20*/  ISETP.GE.AND P0, PT, R192, R233, PT ;  /* 0x000000e9c000720c */ /* 0x000fda0003f06270 */
[----:B------:R-:W-:Y:S05]  /*9a30*/  @!P0 BRA `(.L_x_185) ;  /* 0x00002f7000008947 */ /* 0x000fea0003800000 */
[----:B------:R-:W-:Y:S01]  /*9a40*/  MOV R119, R116 ;  /* 0x0000007400777202 */ /* 0x000fe20000000f00 */
[----:B------:R-:W-:Y:S01]  /*9a50*/  IMAD.MOV.U32 R232, RZ, RZ, R192 ;  /* 0x000000ffffe87224 */ /* 0x000fe200078e00c0 */
[----:B------:R-:W-:Y:S01]  /*9a60*/  MOV R3, R0 ;  /* 0x0000000000037202 */ /* 0x000fe20000000f00 */
[----:B------:R-:W-:Y:S01]  /*9a70*/  IMAD.MOV.U32 R230, RZ, RZ, c[0x0][0x1e4] ;  /* 0x00007900ffe67624 */ /* 0x000fe200078e00ff */
[----:B------:R-:W-:Y:S02]  /*9a80*/  MOV R231, c[0x0][0x1e0] ;  /* 0x0000780000e77a02 */ /* 0x000fe40000000f00 */
.L_x_186:
        /* <DEDUP_REMOVED lines=30> */
[----:B------:R-:W1:Y:S02]  /*9c70*/  LDSM.16.M88.4 R48, [R214+0xa900] ;  /* 0x00a90000d630783b */ /* 0x000e640000000200 */
[----:B------:R-:W-:Y:S05]  /*9c80*/  @!P2 IADD3.X R193, R165, UR12, RZ, P0, !PT ;  /* 0x0000000ca5c1ac10 */ /* 0x000fea00087fe4ff */
[C---:B------:R-:W-:Y:S01]  /*9c90*/  HMMA.16816.F32 R8, R120.reuse, R10, RZ ;  /* 0x0000000a7808723c */ /* 0x040fe200000018ff */
[----:B------:R-:W1:Y:S07]  /*9ca0*/  LDSM.16.M88.4 R124, [R213] ;  /* 0x00000000d57c783b */ /* 0x000e6e0000000200 */
[C---:B--2---:R-:W-:Y:S01]  /*9cb0*/  HMMA.16816.F32 R12, R120.reuse, R16, RZ ;  /* 0x00000010780c723c */ /* 0x044fe200000018ff */
[----:B------:R-:W2:Y:S07]  /*9cc0*/  LDSM.16.M88.4 R128, [R207] ;  /* 0x00000000cf80783b */ /* 0x000eae0000000200 */
[C---:B------:R-:W-:Y:S01]  /*9cd0*/  HMMA.16816.F32 R16, R120.reuse, R18, RZ ;  /* 0x000000127810723c */ /* 0x040fe200000018ff */
[----:B------:R-:W1:Y:S07]  /*9ce0*/  LDSM.16.M88.4 R132, [R206] ;  /* 0x00000000ce84783b */ /* 0x000e6e0000000200 */
[C---:B---3--:R-:W-:Y:S01]  /*9cf0*/  HMMA.16816.F32 R20, R120.reuse, R24, RZ ;  /* 0x000000187814723c */ /* 0x048fe200000018ff */
[----:B------:R-:W3:Y:S07]  /*9d00*/  LDSM.16.M88.4 R136, [R205] ;  /* 0x00000000cd88783b */ /* 0x000eee0000000200 */
[C---:B------:R-:W-:Y:S01]  /*9d10*/  HMMA.16816.F32 R24, R120.reuse, R26, RZ ;  /* 0x0000001a7818723c */ /* 0x040fe200000018ff */
[----:B------:R-:W2:Y:S07]  /*9d20*/  LDSM.16.M88.4 R144, [R204] ;  /* 0x00000000cc90783b */ /* 0x000eae0000000200 */
[C---:B----4-:R-:W-:Y:S01]  /*9d30*/  HMMA.16816.F32 R28, R120.reuse, R32, RZ ;  /* 0x00000020781c723c */ /* 0x050fe200000018ff */
[----:B------:R-:W4:Y:S07]  /*9d40*/  LDSM.16.M88.4 R148, [R203] ;  /* 0x00000000cb94783b */ /* 0x000f2e0000000200 */
[C---:B------:R-:W-:Y:S01]  /*9d50*/  HMMA.16816.F32 R32, R120.reuse, R34, RZ ;  /* 0x000000227820723c */ /* 0x040fe200000018ff */
[----:B------:R-:W-:Y:S01]  /*9d60*/  @!PT LDS RZ, [RZ] ;  /* 0x00000000fffff984 */ /* 0x000fe20000000800 */
[----:B------:R-:W-:Y:S01]  /*9d70*/  @!PT LDS RZ, [RZ] ;  /* 0x00000000fffff984 */ /* 0x000fe20000000800 */
[----:B------:R-:W-:Y:S01]  /*9d80*/  @!PT LDS RZ, [RZ] ;  /* 0x00000000fffff984 */ /* 0x000fe20000000800 */
[----:B------:R2:W-:Y:S07]  /*9d90*/  @!P2 LDGSTS.E.BYPASS.LTC128B.128 [R216+0x100], [R160.64], !P6 ;  /* 0x00100000a0d8afae */ /* 0x0005ee000f101d4a */
[C---:B-----5:R-:W-:Y:S01]  /*9da0*/  HMMA.16816.F32 R36, R120.reuse, R40, RZ ;  /* 0x000000287824723c */ /* 0x060fe200000018ff */
[----:B------:R5:W-:Y:S07]  /*9db0*/  @!P2 LDGSTS.E.BYPASS.LTC128B.128 [R216+0x3100], [R116.64], !P5 ;  /* 0x0310000074d8afae */ /* 0x000bee000e901d4a */
[C---:B------:R-:W-:Y:S01]  /*9dc0*/  HMMA.16816.F32 R40, R120.reuse, R42, RZ ;  /* 0x0000002a7828723c */ /* 0x040fe200000018ff */
[----:B------:R2:W-:Y:S07]  /*9dd0*/  @!P2 LDGSTS.E.BYPASS.LTC128B.128 [R216+0x1100], [R164.64], !P6 ;  /* 0x01100000a4d8afae */ /* 0x0005ee000f101d4a */
[C---:B-1----:R-:W-:Y:S01]  /*9de0*/  HMMA.16816.F32 R44, R120.reuse, R48, RZ ;  /* 0x00000030782c723c */ /* 0x042fe200000018ff */
[----:B------:R1:W-:Y:S07]  /*9df0*/  @!P2 LDGSTS.E.BYPASS.LTC128B.128 [R216+0x4100], [R164.64+0x80], !P5 ;  /* 0x04100080a4d8afae */ /* 0x0003ee000e901d4a */
[----:B------:R-:W-:Y:S01]  /*9e00*/  HMMA.16816.F32 R48, R120, R50, RZ ;  /* 0x000000327830723c */ /* 0x000fe200000018ff */
[----:B------:R1:W-:Y:S07]  /*9e10*/  @!P2 LDGSTS.E.BYPASS.LTC128B.128 [R216+0x2100], [R192.64], !P6 ;  /* 0x02100000c0d8afae */ /* 0x0003ee000f101d4a */
[C---:B------:R-:W-:Y:S01]  /*9e20*/  HMMA.16816.F32 R4, R140.reuse, R124, R4 ;  /* 0x0000007c8c04723c */ /* 0x040fe20000001804 */
[----:B------:R1:W-:Y:S04]  /*9e30*/  @!P2 LDGSTS.E.BYPASS.LTC128B.128 [R216+0x5100], [R192.64+0x80], !P5 ;  /* 0x05100080c0d8afae */ /* 0x0003e8000e901d4a */
[C---:B------:R-:W-:Y:S03]  /*9e40*/  ISETP.GT.AND P2, PT, R232.reuse, R215, PT ;  /* 0x000000d7e800720c */ /* 0x040fe60003f44270 */
[C---:B------:R-:W-:Y:S01]  /*9e50*/  HMMA.16816.F32 R8, R140.reuse, R126, R8 ;  /* 0x0000007e8c08723c */ /* 0x040fe20000001808 */
[----:B------:R-:W1:Y:S07]  /*9e60*/  LDSM.16.M88.4 R156, [R211+0x8100] ;  /* 0x00810000d39c783b */ /* 0x000e6e0000000200 */
[C---:B--2---:R-:W-:Y:S01]  /*9e70*/  HMMA.16816.F32 R12, R140.reuse, R128, R12 ;  /* 0x000000808c0c723c */ /* 0x044fe2000000180c */
[----:B------:R-:W0:Y:S07]  /*9e80*/  LDGDEPBAR ;  /* 0x00000000000079af */ /* 0x000e2e0000000000 */
[C---:B------:R-:W-:Y:S01]  /*9e90*/  HMMA.16816.F32 R16, R140.reuse, R130, R16 ;  /* 0x000000828c10723c */ /* 0x040fe20000001810 */
[----:B------:R-:W2:Y:S07]  /*9ea0*/  LDSM.16.M88.4 R124, [R211+0x8900] ;  /* 0x00890000d37c783b */ /* 0x000eae0000000200 */
[C---:B------:R-:W-:Y:S01]  /*9eb0*/  HMMA.16816.F32 R20, R140.reuse, R132, R20 ;  /* 0x000000848c14723c */ /* 0x040fe20000001814 */
[----:B------:R-:W2:Y:S07]  /*9ec0*/  LDSM.16.M88.4 R128, [R211+0x9100] ;  /* 0x00910000d380783b */ /* 0x000eae0000000200 */
[C---:B------:R-:W-:Y:S01]  /*9ed0*/  HMMA.16816.F32 R24, R140.reuse, R134, R24 ;  /* 0x000000868c18723c */ /* 0x040fe20000001818 */
[----:B------:R-:W2:Y:S07]  /*9ee0*/  LDSM.16.M88.4 R160, [R211+0x9900] ;  /* 0x00990000d3a0783b */ /* 0x000eae0000000200 */
[C---:B---3--:R-:W-:Y:S01]  /*9ef0*/  HMMA.16816.F32 R28, R140.reuse, R136, R28 ;  /* 0x000000888c1c723c */ /* 0x048fe2000000181c */
[----:B-1----:R-:W1:Y:S07]  /*9f00*/  LDSM.16.M88.4 R164, [R211+0xa100] ;  /* 0x00a10000d3a4783b */ /* 0x002e6e0000000200 */
[C---:B------:R-:W-:Y:S01]  /*9f10*/  HMMA.16816.F32 R32, R140.reuse, R138, R32 ;  /* 0x0000008a8c20723c */ /* 0x040fe20000001820 */
[----:B------:R-:W3:Y:S07]  /*9f20*/  LDSM.16.M88.4 R184, [R211+0xa900] ;  /* 0x00a90000d3b8783b */ /* 0x000eee0000000200 */
[C---:B------:R-:W-:Y:S01]  /*9f30*/  HMMA.16816.F32 R36, R140.reuse, R144, R36 ;  /* 0x000000908c24723c */ /* 0x040fe20000001824 */
[----:B------:R-:W1:Y:S07]  /*9f40*/  LDSM.16.M88.4 R132, [R202] ;  /* 0x00000000ca84783b */ /* 0x000e6e0000000200 */
[C---:B------:R-:W-:Y:S01]  /*9f50*/  HMMA.16816.F32 R40, R140.reuse, R146, R40 ;  /* 0x000000928c28723c */ /* 0x040fe20000001828 */
[----:B------:R-:W1:Y:S07]  /*9f60*/  LDSM.16.M88.4 R136, [R202+0x800] ;  /* 0x00080000ca88783b */ /* 0x000e6e0000000200 */
[C---:B----4-:R-:W-:Y:S01]  /*9f70*/  HMMA.16816.F32 R44, R140.reuse, R148, R44 ;  /* 0x000000948c2c723c */ /* 0x050fe2000000182c */
[----:B------:R-:W4:Y:S07]  /*9f80*/  LDSM.16.M88.4 R144, [R202+0x1000] ;  /* 0x00100000ca90783b */ /* 0x000f2e0000000200 */
[----:B------:R-:W-:Y:S01]  /*9f90*/  HMMA.16816.F32 R48, R140, R150, R48 ;  /* 0x000000968c30723c */ /* 0x000fe20000001830 */
[----:B------:R-:W1:Y:S07]  /*9fa0*/  LDSM.16.M88.4 R148, [R202+0x1800] ;  /* 0x00180000ca94783b */ /* 0x000e6e0000000200 */
[C---:B------:R-:W-:Y:S01]  /*9fb0*/  HMMA.16816.F32 R4, R152.reuse, R156, R4 ;  /* 0x0000009c9804723c */ /* 0x040fe20000001804 */
[----:B------:R-:W-:Y:S07]  /*9fc0*/  LDSM.16.M88.4 R192, [R211+0xd900] ;  /* 0x00d90000d3c0783b */ /* 0x000fee0000000200 */
[C---:B------:R-:W-:Y:S01]  /*9fd0*/  HMMA.16816.F32 R8, R152.reuse, R158, R8 ;  /* 0x0000009e9808723c */ /* 0x040fe20000001808 */
[----:B------:R-:W1:Y:S07]  /*9fe0*/  LDSM.16.M88.4 R156, [R202+0x2000] ;  /* 0x00200000ca9c783b */ /* 0x000e6e0000000200 */
[C---:B--2---:R-:W-:Y:S08]  /*9ff0*/  HMMA.16816.F32 R12, R152.reuse, R124, R12 ;  /* 0x0000007c980c723c */ /* 0x044ff0000000180c */
[C---:B------:R-:W-:Y:S01]  /*a000*/  HMMA.16816.F32 R16, R152.reuse, R126, R16 ;  /* 0x0000007e9810723c */ /* 0x040fe20000001810 */
        /* <DEDUP_REMOVED lines=10> */
[C---:B---3--:R-:W-:Y:S08]  /*a0b0*/  HMMA.16816.F32 R44, R152.reuse, R184, R44 ;  /* 0x000000b8982c723c */ /* 0x048ff0000000182c */
[----:B------:R-:W-:Y:S01]  /*a0c0*/  HMMA.16816.F32 R48, R152, R186, R48 ;  /* 0x000000ba9830723c */ /* 0x000fe20000001830 */
[----:B------:R-:W3:Y:S07]  /*a0d0*/  LDSM.16.M88.4 R184, [R214+0xc900] ;  /* 0x00c90000d6b8783b */ /* 0x000eee0000000200 */
[C---:B------:R-:W-:Y:S08]  /*a0e0*/  HMMA.16816.F32 R4, R168.reuse, R132, R4 ;  /* 0x00000084a804723c */ /* 0x040ff00000001804 */
[C---:B------:R-:W-:Y:S01]  /*a0f0*/  HMMA.16816.F32 R8, R168.reuse, R134, R8 ;  /* 0x00000086a808723c */ /* 0x040fe20000001808 */
[----:B------:R-:W1:Y:S07]  /*a100*/  LDSM.16.M88.4 R132, [R214+0xd100] ;  /* 0x00d10000d684783b */ /* 0x000e6e0000000200 */
[C---:B------:R-:W-:Y:S08]  /*a110*/  HMMA.16816.F32 R12, R168.reuse, R136, R12 ;  /* 0x00000088a80c723c */ /* 0x040ff0000000180c */
[C---:B------:R-:W-:Y:S01]  /*a120*/  HMMA.16816.F32 R16, R168.reuse, R138, R16 ;  /* 0x0000008aa810723c */ /* 0x040fe20000001810 */
[----:B------:R-:W1:Y:S07]  /*a130*/  LDSM.16.M88.4 R136, [R214+0xd900] ;  /* 0x00d90000d688783b */ /* 0x000e6e0000000200 */
[C---:B----4-:R-:W-:Y:S08]  /*a140*/  HMMA.16816.F32 R20, R168.reuse, R144, R20 ;  /* 0x00000090a814723c */ /* 0x050ff00000001814 */
[C---:B------:R-:W-:Y:S01]  /*a150*/  HMMA.16816.F32 R24, R168.reuse, R146, R24 ;  /* 0x00000092a818723c */ /* 0x040fe20000001818 */
[----:B------:R-:W4:Y:S07]  /*a160*/  LDSM.16.M88.4 R144, [R201] ;  /* 0x00000000c990783b */ /* 0x000f2e0000000200 */
[C---:B------:R-:W-:Y:S08]  /*a170*/  HMMA.16816.F32 R28, R168.reuse, R148, R28 ;  /* 0x00000094a81c723c */ /* 0x040ff0000000181c */
[C---:B------:R-:W-:Y:S01]  /*a180*/  HMMA.16816.F32 R32, R168.reuse, R150, R32 ;  /* 0x00000096a820723c */ /* 0x040fe20000001820 */
[----:B------:R-:W1:Y:S07]  /*a190*/  LDSM.16.M88.4 R148, [R200] ;  /* 0x00000000c894783b */ /* 0x000e6e0000000200 */
[C---:B------:R-:W-:Y:S08]  /*a1a0*/  HMMA.16816.F32 R36, R168.reuse, R156, R36 ;  /* 0x0000009ca824723c */ /* 0x040ff00000001824 */
[C---:B------:R-:W-:Y:S01]  /*a1b0*/  HMMA.16816.F32 R40, R168.reuse, R158, R40 ;  /* 0x0000009ea828723c */ /* 0x040fe20000001828 */
[----:B------:R-:W-:Y:S07]  /*a1c0*/  LDSM.16.M88.4 R156, [R197] ;  /* 0x00000000c59c783b */ /* 0x000fee0000000200 */
[C---:B--2---:R-:W-:Y:S08]  /*a1d0*/  HMMA.16816.F32 R44, R168.reuse, R124, R44 ;  /* 0x0000007ca82c723c */ /* 0x044ff0000000182c */
[----:B------:R-:W-:Y:S01]  /*a1e0*/  HMMA.16816.F32 R48, R168, R126, R48 ;  /* 0x0000007ea830723c */ /* 0x000fe20000001830 */
[----:B------:R-:W2:Y:S07]  /*a1f0*/  LDSM.16.M88.4 R124, [R199] ;  /* 0x00000000c77c783b */ /* 0x000eae0000000200 */
[C---:B------:R-:W-:Y:S08]  /*a200*/  HMMA.16816.F32 R4, R172.reuse, R128, R4 ;  /* 0x00000080ac04723c */ /* 0x040ff00000001804 */
[C---:B------:R-:W-:Y:S01]  /*a210*/  HMMA.16816.F32 R8, R172.reuse, R130, R8 ;  /* 0x00000082ac08723c */ /* 0x040fe20000001808 */
[----:B------:R-:W2:Y:S07]  /*a220*/  LDSM.16.M88.4 R128, [R198] ;  /* 0x00000000c680783b */ /* 0x000eae0000000200 */
[C---:B------:R-:W-:Y:S08]  /*a230*/  HMMA.16816.F32 R12, R172.reuse, R160, R12 ;  /* 0x000000a0ac0c723c */ /* 0x040ff0000000180c */
[C---:B------:R-:W-:Y:S01]  /*a240*/  HMMA.16816.F32 R16, R172.reuse, R162, R16 ;  /* 0x000000a2ac10723c */ /* 0x040fe20000001810 */
[----:B------:R-:W2:Y:S07]  /*a250*/  LDSM.16.M88.4 R160, [R196] ;  /* 0x00000000c4a0783b */ /* 0x000eae0000000200 */
[C---:B-1----:R-:W-:Y:S08]  /*a260*/  HMMA.16816.F32 R20, R172.reuse, R164, R20 ;  /* 0x000000a4ac14723c */ /* 0x042ff00000001814 */
[C---:B------:R-:W-:Y:S01]  /*a270*/  HMMA.16816.F32 R24, R172.reuse, R166, R24 ;  /* 0x000000a6ac18723c */ /* 0x040fe20000001818 */
[----:B------:R-:W1:Y:S07]  /*a280*/  LDSM.16.M88.4 R164, [R211+0xb100] ;  /* 0x00b10000d3a4783b */ /* 0x000e6e0000000200 */
[C---:B---3--:R-:W-:Y:S08]  /*a290*/  HMMA.16816.F32 R28, R172.reuse, R184, R28 ;  /* 0x000000b8ac1c723c */ /* 0x048ff0000000181c */
[C---:B------:R-:W-:Y:S01]  /*a2a0*/  HMMA.16816.F32 R32, R172.reuse, R186, R32 ;  /* 0x000000baac20723c */ /* 0x040fe20000001820 */
[----:B------:R-:W-:Y:S07]  /*a2b0*/  LDSM.16.M88.4 R184, [R211+0xd100] ;  /* 0x00d10000d3b8783b */ /* 0x000fee0000000200 */
[C---:B------:R-:W-:Y:S08]  /*a2c0*/  HMMA.16816.F32 R36, R172.reuse, R132, R36 ;  /* 0x00000084ac24723c */ /* 0x040ff00000001824 */
[C---:B------:R-:W-:Y:S01]  /*a2d0*/  HMMA.16816.F32 R40, R172.reuse, R134, R40 ;  /* 0x00000086ac28723c */ /* 0x040fe20000001828 */
[----:B------:R-:W3:Y:S07]  /*a2e0*/  LDSM.16.M88.4 R132, [R211+0xb900] ;  /* 0x00b90000d384783b */ /* 0x000eee0000000200 */
        /* <DEDUP_REMOVED lines=9> */
[C---:B--2---:R-:W-:Y:S08]  /*a380*/  HMMA.16816.F32 R20, R176.reuse, R124, R20 ;  /* 0x0000007cb014723c */ /* 0x044ff00000001814 */
[C---:B------:R-:W-:Y:S01]  /*a390*/  HMMA.16816.F32 R24, R176.reuse, R126, R24 ;  /* 0x0000007eb018723c */ /* 0x040fe20000001818 */
[----:B------:R-:W2:Y:S07]  /*a3a0*/  LDSM.16.M88.4 R124, [R202+0x3800] ;  /* 0x00380000ca7c783b */ /* 0x000eae0000000200 */
[C---:B------:R-:W-:Y:S08]  /*a3b0*/  HMMA.16816.F32 R28, R176.reuse, R128, R28 ;  /* 0x00000080b01c723c */ /* 0x040ff0000000181c */
[C---:B------:R-:W-:Y:S08]  /*a3c0*/  HMMA.16816.F32 R32, R176.reuse, R130, R32 ;  /* 0x00000082b020723c */ /* 0x040ff00000001820 */
[C---:B------:R-:W-:Y:S08]  /*a3d0*/  HMMA.16816.F32 R36, R176.reuse, R156, R36 ;  /* 0x0000009cb024723c */ /* 0x040ff00000001824 */
[C---:B------:R-:W-:Y:S08]  /*a3e0*/  HMMA.16816.F32 R40, R176.reuse, R158, R40 ;  /* 0x0000009eb028723c */ /* 0x040ff00000001828 */
[C---:B------:R-:W-:Y:S08]  /*a3f0*/  HMMA.16816.F32 R44, R176.reuse, R160, R44 ;  /* 0x000000a0b02c723c */ /* 0x040ff0000000182c */
[----:B------:R-:W-:Y:S08]  /*a400*/  HMMA.16816.F32 R48, R176, R162, R48 ;  /* 0x000000a2b030723c */ /* 0x000ff00000001830 */
[C---:B-1----:R-:W-:Y:S08]  /*a410*/  HMMA.16816.F32 R4, R180.reuse, R164, R4 ;  /* 0x000000a4b404723c */ /* 0x042ff00000001804 */
[C---:B------:R-:W-:Y:S08]  /*a420*/  HMMA.16816.F32 R8, R180.reuse, R166, R8 ;  /* 0x000000a6b408723c */ /* 0x040ff00000001808 */
[C---:B---3--:R-:W-:Y:S08]  /*a430*/  HMMA.16816.F32 R12, R180.reuse, R132, R12 ;  /* 0x00000084b40c723c */ /* 0x048ff0000000180c */
[C---:B------:R-:W-:Y:S08]  /*a440*/  HMMA.16816.F32 R16, R180.reuse, R134, R16 ;  /* 0x00000086b410723c */ /* 0x040ff00000001810 */
[C---:B------:R-:W-:Y:S08]  /*a450*/  HMMA.16816.F32 R20, R180.reuse, R136, R20 ;  /* 0x00000088b414723c */ /* 0x040ff00000001814 */
[C---:B------:R-:W-:Y:S08]  /*a460*/  HMMA.16816.F32 R24, R180.reuse, R138, R24 ;  /* 0x0000008ab418723c */ /* 0x040ff00000001818 */
[C---:B----4-:R-:W-:Y:S08]  /*a470*/  HMMA.16816.F32 R28, R180.reuse, R144, R28 ;  /* 0x00000090b41c723c */ /* 0x050ff0000000181c */
[C---:B------:R-:W-:Y:S08]  /*a480*/  HMMA.16816.F32 R32, R180.reuse, R146, R32 ;  /* 0x00000092b420723c */ /* 0x040ff00000001820 */
[C---:B------:R-:W-:Y:S08]  /*a490*/  HMMA.16816.F32 R36, R180.reuse, R184, R36 ;  /* 0x000000b8b424723c */ /* 0x040ff00000001824 */
[C---:B------:R-:W-:Y:S08]  /*a4a0*/  HMMA.16816.F32 R40, R180.reuse, R186, R40 ;  /* 0x000000bab428723c */ /* 0x040ff00000001828 */
[C---:B------:R-:W-:Y:S07]  /*a4b0*/  HMMA.16816.F32 R44, R180.reuse, R192, R44 ;  /* 0x000000c0b42c723c */ /* 0x040fee000000182c */
[----:B------:R-:W-:Y:S01]  /*a4c0*/  IADD3 R192, R232, -0x1, RZ ;  /* 0xffffffffe8c07810 */ /* 0x000fe20007ffe0ff */
[----:B------:R-:W-:Y:S08]  /*a4d0*/  HMMA.16816.F32 R48, R180, R194, R48 ;  /* 0x000000c2b430723c */ /* 0x000ff00000001830 */
[C---:B------:R-:W-:Y:S08]  /*a4e0*/  HMMA.16816.F32 R4, R188.reuse, R148, R4 ;  /* 0x00000094bc04723c */ /* 0x040ff00000001804 */
[C---:B------:R-:W-:Y:S08]  /*a4f0*/  HMMA.16816.F32 R8, R188.reuse, R150, R8 ;  /* 0x00000096bc08723c */ /* 0x040ff00000001808 */
[C---:B--2---:R-:W-:Y:S08]  /*a500*/  HMMA.16816.F32 R12, R188.reuse, R124, R12 ;  /* 0x0000007cbc0c723c */ /* 0x044ff0000000180c */
[----:B------:R-:W-:Y:S01]  /*a510*/  FMUL.FTZ R130, R4, c[0x0][0x320] ;  /* 0x0000c80004827a20 */ /* 0x000fe20000410000 */
[C---:B------:R-:W-:Y:S03]  /*a520*/  HMMA.16816.F32 R16, R188.reuse, R126, R16 ;  /* 0x0000007ebc10723c */ /* 0x040fe60000001810 */
[----:B------:R-:W-:Y:S02]  /*a530*/  FMUL.FTZ R131, R5, c[0x0][0x320] ;  /* 0x0000c80005837a20 */ /* 0x000fe40000410000 */
[----:B------:R-:W1:Y:S01]  /*a540*/  MUFU.TANH R130, R130 ;  /* 0x0000008200827308 */ /* 0x000e620000002400 */
[----:B------:R-:W-:Y:S02]  /*a550*/  FMUL.FTZ R128, R6, c[0x0][0x320] ;  /* 0x0000c80006807a20 */ /* 0x000fe40000410000 */
[----:B------:R-:W-:Y:S02]  /*a560*/  FMUL.FTZ R129, R7, c[0x0][0x320] ;  /* 0x0000c80007817a20 */ /* 0x000fe40000410000 */
[----:B------:R-:W2:Y:S02]  /*a570*/  LDSM.16.M88.4 R4, [R202+0x4000] ;  /* 0x00400000ca04783b */ /* 0x000ea40000000200 */
[----:B------:R-:W-:Y:S02]  /*a580*/  FMUL.FTZ R9, R9, c[0x0][0x320] ;  /* 0x0000c80009097a20 */ /* 0x000fe40000410000 */
[----:B------:R-:W-:Y:S01]  /*a590*/  FMUL.FTZ R10, R10, c[0x0][0x320] ;  /* 0x0000c8000a0a7a20 */ /* 0x000fe20000410000 */
[----:B------:R-:W3:Y:S01]  /*a5a0*/  MUFU.TANH R131, R131 ;  /* 0x0000008300837308 */ /* 0x000ee20000002400 */
[----:B------:R-:W-:Y:S02]  /*a5b0*/  FMUL.FTZ R11, R11, c[0x0][0x320] ;  /* 0x0000c8000b0b7a20 */ /* 0x000fe40000410000 */
[----:B------:R-:W-:Y:S02]  /*a5c0*/  FMUL.FTZ R134, R8, c[0x0][0x320] ;  /* 0x0000c80008867a20 */ /* 0x000fe40000410000 */
[----:B------:R-:W-:Y:S02]  /*a5d0*/  FMUL.FTZ R135, R12, c[0x0][0x320] ;  /* 0x0000c8000c877a20 */ /* 0x000fe40000410000 */
[----:B------:R-:W-:Y:S02]  /*a5e0*/  FMUL.FTZ R14, R14, c[0x0][0x320] ;  /* 0x0000c8000e0e7a20 */ /* 0x000fe40000410000 */
[----:B------:R-:W-:Y:S01]  /*a5f0*/  FMUL.FTZ R15, R15, c[0x0][0x320] ;  /* 0x0000c8000f0f7a20 */ /* 0x000fe20000410000 */
[----:B------:R-:W-:Y:S01]  /*a600*/  MUFU.TANH R124, R9 ;  /* 0x00000009007c7308 */ /* 0x000fe20000002400 */
[----:B------:R-:W-:Y:S02]  /*a610*/  FMUL.FTZ R137, R16, c[0x0][0x320] ;  /* 0x0000c80010897a20 */ /* 0x000fe40000410000 */
[----:B------:R-:W-:Y:S01]  /*a620*/  FMUL.FTZ R13, R13, c[0x0][0x320] ;  /* 0x0000c8000d0d7a20 */ /* 0x000fe20000410000 */
[----:B-1----:R-:W-:Y:S01]  /*a630*/  FMNMX.FTZ R0, R130, R3, !PT ;  /* 0x0000000382007209 */ /* 0x002fe20007810000 */
[----:B------:R-:W-:Y:S02]  /*a640*/  FMUL.FTZ R17, R17, c[0x0][0x320] ;  /* 0x0000c80011117a20 */ /* 0x000fe40000410000 */
[----:B------:R-:W-:Y:S02]  /*a650*/  FMUL.FTZ R18, R18, c[0x0][0x320] ;  /* 0x0000c80012127a20 */ /* 0x000fe40000410000 */
[----:B------:R-:W-:Y:S01]  /*a660*/  FMUL.FTZ R19, R19, c[0x0][0x320] ;  /* 0x0000c80013137a20 */ /* 0x000fe20000410000 */
[----:B------:R-:W-:Y:S10]  /*a670*/  MUFU.TANH R138, R17 ;  /* 0x00000011008a7308 */ /* 0x000ff40000002400 */
[----:B------:R-:W-:Y:S01]  /*a680*/  MUFU.TANH R166, R10 ;  /* 0x0000000a00a67308 */ /* 0x000fe20000002400 */
[C---:B--2---:R-:W-:Y:S09]  /*a690*/  HMMA.16816.F32 R20, R188.reuse, R4, R20 ;  /* 0x00000004bc14723c */ /* 0x044ff20000001814 */
[----:B------:R1:W-:Y:S01]  /*a6a0*/  MUFU.TANH R158, R11 ;  /* 0x0000000b009e7308 */ /* 0x0003e20000002400 */
[C---:B------:R-:W-:Y:S01]  /*a6b0*/  HMMA.16816.F32 R24, R188.reuse, R6, R24 ;  /* 0x00000006bc18723c */ /* 0x040fe20000001818 */
[----:B------:R-:W-:Y:S08]  /*a6c0*/  LDSM.16.M88.4 R4, [R202+0x5000] ;  /* 0x00500000ca04783b */ /* 0x000ff00000000200 */
[----:B------:R-:W2:Y:S05]  /*a6d0*/  MUFU.TANH R128, R128 ;  /* 0x0000008000807308 */ /* 0x000eaa0000002400 */
[----:B------:R-:W-:Y:S05]  /*a6e0*/  FMUL.FTZ R187, R20, c[0x0][0x320] ;  /* 0x0000c80014bb7a20 */ /* 0x000fea0000410000 */
[----:B------:R-:W-:Y:S01]  /*a6f0*/  MUFU.TANH R129, R129 ;  /* 0x0000008100817308 */ /* 0x000fe20000002400 */
[----:B------:R-:W-:Y:S02]  /*a700*/  FMUL.FTZ R21, R21, c[0x0][0x320] ;  /* 0x0000c80015157a20 */ /* 0x000fe40000410000 */
[----:B------:R-:W-:Y:S01]  /*a710*/  FMUL.FTZ R22, R22, c[0x0][0x320] ;  /* 0x0000c80016167a20 */ /* 0x000fe20000410000 */
[----:B-1----:R-:W1:Y:S01]  /*a720*/  LDSM.16.M88.4 R8, [R202+0x4800] ;  /* 0x00480000ca08783b */ /* 0x002e620000000200 */
[----:B------:R-:W-:Y:S02]  /*a730*/  FMUL.FTZ R23, R23, c[0x0][0x320] ;  /* 0x0000c80017177a20 */ /* 0x000fe40000410000 */
[----:B------:R-:W-:Y:S02]  /*a740*/  FMUL.FTZ R193, R24, c[0x0][0x320] ;  /* 0x0000c80018c17a20 */ /* 0x000fe40000410000 */
[----:B------:R-:W-:Y:S01]  /*a750*/  FMUL.FTZ R25, R25, c[0x0][0x320] ;  /* 0x0000c80019197a20 */ /* 0x000fe20000410000 */
[----:B------:R-:W4:Y:S01]  /*a760*/  MUFU.TANH R134, R134 ;  /* 0x0000008600867308 */ /* 0x000f220000002400 */
[----:B------:R-:W-:Y:S02]  /*a770*/  FMUL.FTZ R26, R26, c[0x0][0x320] ;  /* 0x0000c8001a1a7a20 */ /* 0x000fe40000410000 */
[----:B------:R-:W-:Y:S07]  /*a780*/  FMUL.FTZ R27, R27, c[0x0][0x320] ;  /* 0x0000c8001b1b7a20 */ /* 0x000fee0000410000 */
[----:B------:R-:W1:Y:S10]  /*a790*/  MUFU.TANH R135, R135 ;  /* 0x0000008700877308 */ /* 0x000e740000002400 */
[----:B------:R-:W2:Y:S10]  /*a7a0*/  MUFU.TANH R136, R13 ;  /* 0x0000000d00887308 */ /* 0x000eb40000002400 */
[----:B------:R-:W2:Y:S01]  /*a7b0*/  MUFU.TANH R146, R14 ;  /* 0x0000000e00927308 */ /* 0x000ea20000002400 */
[C---:B-1----:R-:W-:Y:S09]  /*a7c0*/  HMMA.16816.F32 R28, R188.reuse, R8, R28 ;  /* 0x00000008bc1c723c */ /* 0x042ff2000000181c */
[----:B------:R-:W-:Y:S01]  /*a7d0*/  MUFU.TANH R147, R15 ;  /* 0x0000000f00937308 */ /* 0x000fe20000002400 */
[C---:B------:R-:W-:Y:S01]  /*a7e0*/  HMMA.16816.F32 R32, R188.reuse, R10, R32 ;  /* 0x0000000abc20723c */ /* 0x040fe20000001820 */
[----:B------:R-:W1:Y:S01]  /*a7f0*/  LDSM.16.M88.4 R8, [R202+0x5800] ;  /* 0x00580000ca08783b */ /* 0x000e620000000200 */
[----:B------:R-:W-:Y:S07]  /*a800*/  DEPBAR.LE SB0, 0x0 ;  /* 0x000080000000791a */ /* 0x000fee0000000000 */
[----:B------:R-:W1:Y:S01]  /*a810*/  MUFU.TANH R137, R137 ;  /* 0x0000008900897308 */ /* 0x000e620000002400 */
[C---:B------:R-:W-:Y:S01]  /*a820*/  HMMA.16816.F32 R36, R188.reuse, R4, R36 ;  /* 0x00000004bc24723c */ /* 0x040fe20000001824 */
[----:B------:R-:W-:Y:S04]  /*a830*/  BAR.SYNC.DEFER_BLOCKING 0x0 ;  /* 0x0000000000007b1d */ /* 0x000fe80000010000 */
[----:B------:R-:W-:Y:S03]  /*a840*/  FMUL.FTZ R251, R28, c[0x0][0x320] ;  /* 0x0000c8001cfb7a20 */ /* 0x000fe60000410000 */
[C---:B------:R-:W-:Y:S01]  /*a850*/  HMMA.16816.F32 R40, R188.reuse, R6, R40 ;  /* 0x00000006bc28723c */ /* 0x040fe20000001828 */
[----:B------:R-:W5:Y:S03]  /*a860*/  MUFU.TANH R149, R18 ;  /* 0x0000001200957308 */ /* 0x000f660000002400 */
[----:B------:R-:W-:Y:S02]  /*a870*/  FMUL.FTZ R29, R29, c[0x0][0x320] ;  /* 0x0000c8001d1d7a20 */ /* 0x000fe40000410000 */
[----:B------:R-:W-:Y:S01]  /*a880*/  FMUL.FTZ R30, R30, c[0x0][0x320] ;  /* 0x0000c8001e1e7a20 */ /* 0x000fe20000410000 */
[----:B---3--:R-:W-:Y:S01]  /*a890*/  FMNMX.FTZ R7, R131, R0, !PT ;  /* 0x0000000083077209 */ /* 0x008fe20007810000 */
[----:B------:R-:W-:Y:S01]  /*a8a0*/  FMUL.FTZ R31, R31, c[0x0][0x320] ;  /* 0x0000c8001f1f7a20 */ /* 0x000fe20000410000 */
[----:B--2---:R-:W-:Y:S02]  /*a8b0*/  FMNMX.FTZ R0, R128, R119, !PT ;  /* 0x0000007780007209 */ /* 0x004fe40007810000 */
[----:B------:R-:W-:Y:S01]  /*a8c0*/  MUFU.TANH R150, R19 ;  /* 0x0000001300967308 */ /* 0x000fe20000002400 */
[----:B------:R-:W-:Y:S01]  /*a8d0*/  FMUL.FTZ R32, R32, c[0x0][0x320] ;  /* 0x0000c80020207a20 */ /* 0x000fe20000410000 */
[----:B----4-:R-:W-:Y:S01]  /*a8e0*/  FMNMX.FTZ R7, R134, R7, !PT ;  /* 0x0000000786077209 */ /* 0x010fe20007810000 */
[----:B------:R-:W-:Y:S01]  /*a8f0*/  FMUL.FTZ R33, R33, c[0x0][0x320] ;  /* 0x0000c80021217a20 */ /* 0x000fe20000410000 */
[----:B------:R-:W-:Y:S01]  /*a900*/  FMNMX.FTZ R5, R129, R0, !PT ;  /* 0x0000000081057209 */ /* 0x000fe20007810000 */
[----:B------:R-:W-:Y:S01]  /*a910*/  FMUL.FTZ R36, R36, c[0x0][0x320] ;  /* 0x0000c80024247a20 */ /* 0x000fe20000410000 */
[----:B------:R-:W-:Y:S01]  /*a920*/  FMNMX.FTZ R0, R124, R7, !PT ;  /* 0x000000077c007209 */ /* 0x000fe20007810000 */
[----:B------:R-:W-:Y:S01]  /*a930*/  FMUL.FTZ R37, R37, c[0x0][0x320] ;  /* 0x0000c80025257a20 */ /* 0x000fe20000410000 */
[----:B------:R-:W-:Y:S01]  /*a940*/  FMNMX.FTZ R5, R166, R5, !PT ;  /* 0x00000005a6057209 */ /* 0x000fe20007810000 */
[----:B------:R-:W-:Y:S01]  /*a950*/  FMUL.FTZ R38, R38, c[0x0][0x320] ;  /* 0x0000c80026267a20 */ /* 0x000fe20000410000 */
[----:B------:R-:W2:Y:S01]  /*a960*/  MUFU.TANH R187, R187 ;  /* 0x000000bb00bb7308 */ /* 0x000ea20000002400 */
[----:B------:R-:W-:Y:S01]  /*a970*/  FMUL.FTZ R39, R39, c[0x0][0x320] ;  /* 0x0000c80027277a20 */ /* 0x000fe20000410000 */
[----:B------:R-:W-:Y:S01]  /*a980*/  FMNMX.FTZ R7, R135, R0, !PT ;  /* 0x0000000087077209 */ /* 0x000fe20007810000 */
[C---:B-1----:R-:W-:Y:S03]  /*a990*/  HMMA.16816.F32 R44, R188.reuse, R8, R44 ;  /* 0x00000008bc2c723c */ /* 0x042fe6000000182c */
[----:B------:R-:W-:Y:S01]  /*a9a0*/  FMUL.FTZ R34, R34, c[0x0][0x320] ;  /* 0x0000c80022227a20 */ /* 0x000fe20000410000 */
[----:B------:R-:W-:Y:S01]  /*a9b0*/  FMNMX.FTZ R5, R158, R5, !PT ;  /* 0x000000059e057209 */ /* 0x000fe20007810000 */
[----:B------:R-:W-:Y:S01]  /*a9c0*/  FMUL.FTZ R35, R35, c[0x0][0x320] ;  /* 0x0000c80023237a20 */ /* 0x000fe20000410000 */
[----:B------:R-:W-:Y:S01]  /*a9d0*/  FMNMX.FTZ R0, R136, R7, !PT ;  /* 0x0000000788007209 */ /* 0x000fe20007810000 */
[----:B------:R-:W1:Y:S01]  /*a9e0*/  MUFU.TANH R156, R21 ;  /* 0x00000015009c7308 */ /* 0x000e620000002400 */
[----:B------:R-:W-:Y:S04]  /*a9f0*/  HMMA.16816.F32 R48, R188, R10, R48 ;  /* 0x0000000abc30723c */ /* 0x000fe80000001830 */
[----:B------:R-:W-:Y:S01]  /*aa00*/  FMUL.FTZ R40, R40, c[0x0][0x320] ;  /* 0x0000c80028287a20 */ /* 0x000fe20000410000 */
[----:B------:R-:W-:Y:S01]  /*aa10*/  FMNMX.FTZ R2, R146, R5, !PT ;  /* 0x0000000592027209 */ /* 0x000fe20007810000 */
[----:B------:R-:W-:Y:S01]  /*aa20*/  FMUL.FTZ R41, R41, c[0x0][0x320] ;  /* 0x0000c80029297a20 */ /* 0x000fe20000410000 */
[----:B------:R-:W-:Y:S01]  /*aa30*/  FMNMX.FTZ R5, R137, R0, !PT ;  /* 0x0000000089057209 */ /* 0x000fe20007810000 */
[----:B------:R-:W-:Y:S01]  /*aa40*/  FMUL.FTZ R42, R42, c[0x0][0x320] ;  /* 0x0000c8002a2a7a20 */ /* 0x000fe20000410000 */
[----:B------:R-:W3:Y:S03]  /*aa50*/  MUFU.TANH R195, R22 ;  /* 0x0000001600c37308 */ /* 0x000ee60000002400 */
[----:B------:R-:W-:Y:S01]  /*aa60*/  FMUL.FTZ R43, R43, c[0x0][0x320] ;  /* 0x0000c8002b2b7a20 */ /* 0x000fe20000410000 */
[----:B------:R-:W-:Y:S02]  /*aa70*/  FMNMX.FTZ R2, R147, R2, !PT ;  /* 0x0000000293027209 */ /* 0x000fe40007810000 */
[----:B------:R-:W-:Y:S01]  /*aa80*/  FMNMX.FTZ R0, R138, R5, !PT ;  /* 0x000000058a007209 */ /* 0x000fe20007810000 */
[----:B------:R-:W-:Y:S01]  /*aa90*/  FMUL.FTZ R44, R44, c[0x0][0x320] ;  /* 0x0000c8002c2c7a20 */ /* 0x000fe20000410000 */
[----:B-----5:R-:W-:Y:S01]  /*aaa0*/  FMNMX.FTZ R5, R149, R2, !PT ;  /* 0x0000000295057209 */ /* 0x020fe20007810000 */
[----:B------:R-:W-:Y:S01]  /*aab0*/  FMUL.FTZ R45, R45, c[0x0][0x320] ;  /* 0x0000c8002d2d7a20 */ /* 0x000fe20000410000 */
[----:B------:R-:W4:Y:S01]  /*aac0*/  MUFU.TANH R160, R23 ;  /* 0x0000001700a07308 */ /* 0x000f220000002400 */
[----:B------:R-:W-:Y:S01]  /*aad0*/  FMUL.FTZ R46, R46, c[0x0][0x320] ;  /* 0x0000c8002e2e7a20 */ /* 0x000fe20000410000 */
[----:B--2---:R-:W-:Y:S01]  /*aae0*/  FMNMX.FTZ R7, R187, R0, !PT ;  /* 0x00000000bb077209 */ /* 0x004fe20007810000 */
[----:B------:R-:W-:Y:S01]  /*aaf0*/  FMUL.FTZ R47, R47, c[0x0][0x320] ;  /* 0x0000c8002f2f7a20 */ /* 0x000fe20000410000 */
[----:B------:R-:W-:Y:S01]  /*ab00*/  FMNMX.FTZ R0, R150, R5, !PT ;  /* 0x0000000596007209 */ /* 0x000fe20007810000 */
[----:B------:R-:W-:Y:S01]  /*ab10*/  FMUL.FTZ R48, R48, c[0x0][0x320] ;  /* 0x0000c80030307a20 */ /* 0x000fe20000410000 */
[----:B-1----:R-:W-:Y:S01]  /*ab20*/  FMNMX.FTZ R2, R156, R7, !PT ;  /* 0x000000079c027209 */ /* 0x002fe20007810000 */
[----:B------:R-:W-:Y:S02]  /*ab30*/  FMUL.FTZ R49, R49, c[0x0][0x320] ;  /* 0x0000c80031317a20 */ /* 0x000fe40000410000 */
[----:B------:R-:W-:Y:S01]  /*ab40*/  FMUL.FTZ R50, R50, c[0x0][0x320] ;  /* 0x0000c80032327a20 */ /* 0x000fe20000410000 */
[----:B------:R-:W1:Y:S01]  /*ab50*/  MUFU.TANH R193, R193 ;  /* 0x000000c100c17308 */ /* 0x000e620000002400 */
[----:B---3--:R-:W-:Y:S09]  /*ab60*/  FMNMX.FTZ R5, R195, R0, !PT ;  /* 0x00000000c3057209 */ /* 0x008ff20007810000 */
[----:B------:R-:W2:Y:S01]  /*ab70*/  MUFU.TANH R164, R25 ;  /* 0x0000001900a47308 */ /* 0x000ea20000002400 */
[----:B----4-:R-:W-:Y:S09]  /*ab80*/  FMNMX.FTZ R5, R160, R5, !PT ;  /* 0x00000005a0057209 */ /* 0x010ff20007810000 */
[----:B------:R-:W3:Y:S01]  /*ab90*/  MUFU.TANH R162, R26 ;  /* 0x0000001a00a27308 */ /* 0x000ee20000002400 */
[----:B-1----:R-:W-:Y:S09]  /*aba0*/  FMNMX.FTZ R7, R193, R2, !PT ;  /* 0x00000002c1077209 */ /* 0x002ff20007810000 */
[----:B------:R-:W1:Y:S01]  /*abb0*/  MUFU.TANH R235, R27 ;  /* 0x0000001b00eb7308 */ /* 0x000e620000002400 */
[----:B--2---:R-:W-:Y:S09]  /*abc0*/  FMNMX.FTZ R0, R164, R7, !PT ;  /* 0x00000007a4007209 */ /* 0x004ff20007810000 */
[----:B------:R-:W2:Y:S01]  /*abd0*/  MUFU.TANH R251, R251 ;  /* 0x000000fb00fb7308 */ /* 0x000ea20000002400 */
[----:B---3--:R-:W-:Y:S09]  /*abe0*/  FMNMX.FTZ R2, R162, R5, !PT ;  /* 0x00000005a2027209 */ /* 0x008ff20007810000 */
        /* <DEDUP_REMOVED lines=11> */
[----:B---3--:R-:W-:Y:S01]  /*aca0*/  FMNMX.FTZ R4, R249, R0, !PT ;  /* 0x00000000f9047209 */ /* 0x008fe20007810000 */
[----:B------:R-:W-:Y:S08]  /*acb0*/  FMUL.FTZ R0, R51, c[0x0][0x320] ;  /* 0x0000c80033007a20 */ /* 0x000ff00000410000 */
        /* <DEDUP_REMOVED lines=32> */
[----:B------:R3:W1:Y:S01]  /*aec0*/  MUFU.TANH R117, R0 ;  /* 0x0000000000757308 */ /* 0x0006620000002400 */
[----:B--2---:R-:W-:Y:S02]  /*aed0*/  FMNMX.FTZ R6, R126, R13, !PT ;  /* 0x0000000d7e067209 */ /* 0x004fe40007810000 */
[----:B---3--:R-:W-:Y:S03]  /*aee0*/  FMNMX.FTZ R0, R118, R9, !PT ;  /* 0x0000000976007209 */ /* 0x008fe60007810000 */
[----:B------:R-:W2:Y:S01]  /*aef0*/  SHFL.BFLY PT, R9, R6, 0x2, 0x1f ;  /* 0x0c401f0006097f89 */ /* 0x000ea200000e0000 */
[----:B-1----:R-:W-:Y:S07]  /*af00*/  FMNMX.FTZ R7, R117, R0, !PT ;  /* 0x0000000075077209 */ /* 0x002fee0007810000 */
[----:B------:R-:W1:Y:S01]  /*af10*/  SHFL.BFLY PT, R0, R7, 0x2, 0x1f ;  /* 0x0c401f0007007f89 */ /* 0x000e6200000e0000 */
[----:B--2---:R-:W-:Y:S01]  /*af20*/  FMNMX.FTZ R11, R6, R9, !PT ;  /* 0x00000009060b7209 */ /* 0x004fe20007810000 */
[----:B------:R-:W-:Y:S06]  /*af30*/  @P2 IMAD.WIDE.U32 R8, R192, c[0x0][0x1e0], RZ ;  /* 0x00007800c0082a25 */ /* 0x000fec00078e00ff */
[----:B------:R-:W2:Y:S01]  /*af40*/  SHFL.BFLY PT, R2, R11, 0x1, 0x1f ;  /* 0x0c201f000b027f89 */ /* 0x000ea200000e0000 */
[----:B-1----:R-:W-:Y:S02]  /*af50*/  FMNMX.FTZ R5, R7, R0, !PT ;  /* 0x0000000007057209 */ /* 0x002fe40007810000 */
[----:B------:R-:W-:Y:S05]  /*af60*/  @P2 MOV R7, R221 ;  /* 0x000000dd00072202 */ /* 0x000fea0000000f00 */
[----:B------:R-:W1:Y:S01]  /*af70*/  SHFL.BFLY PT, R4, R5, 0x1, 0x1f ;  /* 0x0c201f0005047f89 */ /* 0x000e6200000e0000 */
[----:B--2---:R-:W-:Y:S05]  /*af80*/  FMNMX.FTZ R0, R11, R2, !PT ;  /* 0x000000020b007209 */ /* 0x004fea0007810000 */
[C---:B------:R-:W-:Y:S02]  /*af90*/  FADD.FTZ R2, -R0.reuse, R3 ;  /* 0x0000000300027221 */ /* 0x040fe40000010100 */
[----:B------:R-:W-:Y:S01]  /*afa0*/  FMUL.FTZ R148, R0, c[0x0][0x2d0] ;  /* 0x0000b40000947a20 */ /* 0x000fe20000410000 */
[----:B-1----:R-:W-:Y:S01]  /*afb0*/  FMNMX.FTZ R116, R5, R4, !PT ;  /* 0x0000000405747209 */ /* 0x002fe20007810000 */
[----:B------:R-:W-:Y:S01]  /*afc0*/  FMUL.FTZ R3, R2, c[0x0][0x2d0] ;  /* 0x0000b40002037a20 */ /* 0x000fe20000410000 */
[----:B------:R-:W-:Y:S01]  /*afd0*/  @P2 SHF.R.S32.HI R4, RZ, 0x1f, R192 ;  /* 0x0000001fff042819 */ /* 0x000fe200000114c0 */
[----:B------:R-:W-:Y:S01]  /*afe0*/  FFMA.FTZ R133, R130, c[0x0][0x2d0], -R148 ;  /* 0x0000b40082857a23 */ /* 0x000fe20000010894 */
[----:B------:R-:W-:Y:S01]  /*aff0*/  @P2 SHF.L.U32 R5, R231, 0x6, RZ ;  /* 0x00000006e7052819 */ /* 0x000fe200000006ff */
[----:B------:R-:W-:Y:S02]  /*b000*/  FADD.FTZ R2, -R116, R119 ;  /* 0x0000007774027221 */ /* 0x000fe40000010100 */
[----:B------:R-:W-:Y:S01]  /*b010*/  @P2 IMAD R4, R4, c[0x0][0x1e0], RZ ;  /* 0x0000780004042a24 */ /* 0x000fe200078e02ff */
[----:B------:R-:W1:Y:S01]  /*b020*/  MUFU.EX2 R3, R3 ;  /* 0x0000000300037308 */ /* 0x000e620000000800 */
[----:B------:R-:W-:Y:S02]  /*b030*/  FMUL.FTZ R6, R2, c[0x0][0x2d0] ;  /* 0x0000b40002067a20 */ /* 0x000fe40000410000 */
[----:B------:R-:W-:Y:S02]  /*b040*/  @P2 IMAD R4, R192, c[0x0][0x1e4], R4 ;  /* 0x00007900c0042a24 */ /* 0x000fe400078e0204 */
[--C-:B------:R-:W-:Y:S02]  /*b050*/  FFMA.FTZ R130, R124, c[0x0][0x2d0], -R148.reuse ;  /* 0x0000b4007c827a23 */ /* 0x100fe40000010894 */
[----:B------:R-:W-:Y:S01]  /*b060*/  FMUL.FTZ R124, R116, c[0x0][0x2d0] ;  /* 0x0000b400747c7a20 */ /* 0x000fe20000410000 */
[----:B------:R-:W-:Y:S01]  /*b070*/  @P2 IADD3 R4, R9, R4, RZ ;  /* 0x0000000409042210 */ /* 0x000fe20007ffe0ff */
[--C-:B------:R-:W-:Y:S01]  /*b080*/  FFMA.FTZ R132, R131, c[0x0][0x2d0], -R148.reuse ;  /* 0x0000b40083847a23 */ /* 0x100fe20000010894 */
[----:B------:R2:W3:Y:S01]  /*b090*/  MUFU.EX2 R2, R6 ;  /* 0x0000000600027308 */ /* 0x0004e20000000800 */
[----:B------:R-:W-:Y:S02]  /*b0a0*/  FFMA.FTZ R131, R134, c[0x0][0x2d0], -R148 ;  /* 0x0000b40086837a23 */ /* 0x000fe40000010894 */
[----:B------:R-:W-:Y:S02]  /*b0b0*/  @P2 IMAD R4, R4, 0x60, RZ ;  /* 0x0000006004042824 */ /* 0x000fe400078e02ff */
[--C-:B------:R-:W-:Y:S02]  /*b0c0*/  FFMA.FTZ R134, R128, c[0x0][0x2d0], -R124.reuse ;  /* 0x0000b40080867a23 */ /* 0x100fe4000001087c */
[--C-:B------:R-:W-:Y:S02]  /*b0d0*/  FFMA.FTZ R129, R129, c[0x0][0x2d0], -R124.reuse ;  /* 0x0000b40081817a23 */ /* 0x100fe4000001087c */
[--C-:B------:R-:W-:Y:S01]  /*b0e0*/  FFMA.FTZ R128, R166, c[0x0][0x2d0], -R124.reuse ;  /* 0x0000b400a6807a23 */ /* 0x100fe2000001087c */
[----:B------:R-:W-:Y:S01]  /*b0f0*/  MUFU.EX2 R133, R133 ;  /* 0x0000008500857308 */ /* 0x000fe20000000800 */
[----:B------:R-:W-:Y:S02]  /*b100*/  FFMA.FTZ R119, R158, c[0x0][0x2d0], -R124 ;  /* 0x0000b4009e777a23 */ /* 0x000fe4000001087c */
[----:B------:R-:W-:Y:S02]  /*b110*/  FFMA.FTZ R185, R185, c[0x0][0x2d0], -R148 ;  /* 0x0000b400b9b97a23 */ /* 0x000fe40000010894 */
[C---:B-1----:R-:W-:Y:S02]  /*b120*/  FMUL.FTZ R24, R3.reuse, R92 ;  /* 0x0000005c03187220 */ /* 0x042fe40000410000 */
[C---:B------:R-:W-:Y:S02]  /*b130*/  FMUL.FTZ R25, R3.reuse, R93 ;  /* 0x0000005d03197220 */ /* 0x040fe40000410000 */
[C---:B------:R-:W-:Y:S01]  /*b140*/  FMUL.FTZ R32, R3.reuse, R84 ;  /* 0x0000005403207220 */ /* 0x040fe20000410000 */
[----:B------:R-:W1:Y:S01]  /*b150*/  MUFU.EX2 R132, R132 ;  /* 0x0000008400847308 */ /* 0x000e620000000800 */
[C---:B------:R-:W-:Y:S02]  /*b160*/  FMUL.FTZ R33, R3.reuse, R85 ;  /* 0x0000005503217220 */ /* 0x040fe40000410000 */
[----:B------:R-:W-:Y:S01]  /*b170*/  FMUL.FTZ R40, R3, R76 ;  /* 0x0000004c03287220 */ /* 0x000fe20000410000 */
[----:B--2---:R-:W-:Y:S01]  /*b180*/  @P2 MOV R6, R218 ;  /* 0x000000da00062202 */ /* 0x004fe20000000f00 */
[C---:B---3--:R-:W-:Y:S02]  /*b190*/  FMUL.FTZ R18, R2.reuse, R102 ;  /* 0x0000006602127220 */ /* 0x048fe40000410000 */
[----:B------:R-:W-:Y:S02]  /*b1a0*/  FMUL.FTZ R19, R2, R103 ;  /* 0x0000006702137220 */ /* 0x000fe40000410000 */
[----:B------:R-:W-:Y:S01]  /*b1b0*/  @P2 IMAD.WIDE.U32 R6, R8, 0x60, R6 ;  /* 0x0000006008062825 */ /* 0x000fe200078e0006 */
[----:B------:R-:W-:Y:S03]  /*b1c0*/  MUFU.EX2 R131, R131 ;  /* 0x0000008300837308 */ /* 0x000fe60000000800 */
[C---:B------:R-:W-:Y:S01]  /*b1d0*/  FMUL.FTZ R26, R2.reuse, R94 ;  /* 0x0000005e021a7220 */ /* 0x040fe20000410000 */
[----:B------:R-:W-:Y:S01]  /*b1e0*/  @P2 IADD3 R4, R7, R4, RZ ;  /* 0x0000000407042210 */ /* 0x000fe20007ffe0ff */
[----:B------:R-:W-:Y:S01]  /*b1f0*/  FMUL.FTZ R27, R2, R95 ;  /* 0x0000005f021b7220 */ /* 0x000fe20000410000 */
[----:B------:R-:W-:Y:S01]  /*b200*/  @P2 SHF.L.U32 R8, R6, 0x1, RZ ;  /* 0x0000000106082819 */ /* 0x000fe200000006ff */
[----:B------:R-:W-:Y:S01]  /*b210*/  FMUL.FTZ R34, R2, R86 ;  /* 0x0000005602227220 */ /* 0x000fe20000410000 */
[----:B------:R-:W-:Y:S01]  /*b220*/  @P2 SHF.L.U64.HI R6, R6, 0x1, R4 ;  /* 0x0000000106062819 */ /* 0x000fe20000010204 */
[----:B------:R-:W-:Y:S01]  /*b230*/  FMUL.FTZ R35, R2, R87 ;  /* 0x0000005702237220 */ /* 0x000fe20000410000 */
[C---:B------:R-:W-:Y:S01]  /*b240*/  @P2 IADD3 R10, P0, R8.reuse, c[0x0][0x1c8], RZ ;  /* 0x00007200080a2a10 */ /* 0x040fe20007f1e0ff */
[----:B------:R-:W-:Y:S01]  /*b250*/  MUFU.EX2 R130, R130 ;  /* 0x0000008200827308 */ /* 0x000fe20000000800 */
[----:B------:R-:W-:Y:S01]  /*b260*/  @P2 IADD3 R8, P1, R8, 0x80, RZ ;  /* 0x0000008008082810 */ /* 0x000fe20007f3e0ff */
[----:B------:R-:W-:Y:S01]  /*b270*/  FMUL.FTZ R41, R3, R77 ;  /* 0x0000004d03297220 */ /* 0x000fe20000410000 */
[----:B------:R-:W-:Y:S01]  /*b280*/  @P2 IADD3.X R11, R6, c[0x0][0x1cc], RZ, P0, !PT ;  /* 0x00007300060b2a10 */ /* 0x000fe200007fe4ff */
[----:B------:R-:W-:Y:S01]  /*b290*/  FMUL.FTZ R42, R2, R78 ;  /* 0x0000004e022a7220 */ /* 0x000fe20000410000 */
[----:B------:R-:W-:Y:S01]  /*b2a0*/  @P2 IADD3 R8, P0, R8, c[0x0][0x1c8], RZ ;  /* 0x0000720008082a10 */ /* 0x000fe20007f1e0ff */
[----:B------:R-:W-:Y:S01]  /*b2b0*/  FMUL.FTZ R43, R2, R79 ;  /* 0x0000004f022b7220 */ /* 0x000fe20000410000 */
[----:B------:R-:W-:Y:S01]  /*b2c0*/  @P2 SHF.L.U64.HI R4, R231, 0x6, R230 ;  /* 0x00000006e7042819 */ /* 0x000fe200000102e6 */
[----:B------:R2:W-:Y:S01]  /*b2d0*/  @P2 LDGSTS.E.BYPASS.LTC128B.128 [R216+0x8100], [R10.64], !P6 ;  /* 0x081000000ad82fae */ /* 0x0005e2000f101d4a */
[----:B------:R-:W-:Y:S01]  /*b2e0*/  @P2 IADD3.X R9, RZ, c[0x0][0x1cc], R6, P0, P1 ;  /* 0x00007300ff092a10 */ /* 0x000fe200007e2406 */
[----:B------:R-:W-:Y:S01]  /*b2f0*/  MUFU.EX2 R134, R134 ;  /* 0x0000008600867308 */ /* 0x000fe20000000800 */
[----:B------:R-:W-:Y:S01]  /*b300*/  @P2 IADD3 R6, P1, R10, R5, RZ ;  /* 0x000000050a062210 */ /* 0x000fe20007f3e0ff */
[C---:B------:R-:W-:Y:S02]  /*b310*/  FMUL.FTZ R48, R3.reuse, R68 ;  /* 0x0000004403307220 */ /* 0x040fe40000410000 */
[----:B------:R-:W-:Y:S01]  /*b320*/  FMUL.FTZ R49, R3, R69 ;  /* 0x0000004503317220 */ /* 0x000fe20000410000 */
[-C--:B------:R-:W-:Y:S01]  /*b330*/  @P2 IADD3.X R7, R11, R4.reuse, RZ, P1, !PT ;  /* 0x000000040b072210 */ /* 0x080fe20000ffe4ff */
[----:B------:R3:W-:Y:S01]  /*b340*/  @P2 LDGSTS.E.BYPASS.LTC128B.128 [R216+0xb100], [R8.64], !P5 ;  /* 0x0b10000008d82fae */ /* 0x0007e2000e901d4a */
[----:B------:R-:W-:Y:S01]  /*b350*/  @P2 IADD3 R16, P0, R6, R5, RZ ;  /* 0x0000000506102210 */ /* 0x000fe20007f1e0ff */
[----:B------:R-:W-:Y:S02]  /*b360*/  FMUL.FTZ R5, R3, R113 ;  /* 0x0000007103057220 */ /* 0x000fe40000410000 */
[----:B------:R-:W4:Y:S01]  /*b370*/  MUFU.EX2 R129, R129 ;  /* 0x0000008100817308 */ /* 0x000f220000000800 */
[----:B------:R-:W-:Y:S01]  /*b380*/  @P2 IADD3.X R17, R7, R4, RZ, P0, !PT ;  /* 0x0000000407112210 */ /* 0x000fe200007fe4ff */
[C---:B------:R-:W-:Y:S01]  /*b390*/  FMUL.FTZ R4, R3.reuse, R112 ;  /* 0x0000007003047220 */ /* 0x040fe20000410000 */
[----:B-1----:R-:W-:Y:S01]  /*b3a0*/  F2FP.PACK_AB R112, R132, R133 ;  /* 0x000000858470723e */ /* 0x002fe200000000ff */
[----:B------:R1:W-:Y:S01]  /*b3b0*/  @P2 LDGSTS.E.BYPASS.LTC128B.128 [R216+0x9100], [R6.64], !P6 ;  /* 0x0910000006d82fae */ /* 0x0003e2000f101d4a */
[----:B------:R-:W-:Y:S01]  /*b3c0*/  FMUL.FTZ R50, R2, R70 ;  /* 0x0000004602327220 */ /* 0x000fe20000410000 */
[----:B------:R-:W-:Y:S01]  /*b3d0*/  ISETP.GT.AND P0, PT, R232, R233, PT ;  /* 0x000000e9e800720c */ /* 0x000fe20003f04270 */
[C---:B------:R-:W-:Y:S01]  /*b3e0*/  FMUL.FTZ R51, R2.reuse, R71 ;  /* 0x0000004702337220 */ /* 0x040fe20000410000 */
[----:B------:R-:W-:Y:S01]  /*b3f0*/  MOV R232, R192 ;  /* 0x000000c000e87202 */ /* 0x000fe20000000f00 */
[C---:B------:R-:W-:Y:S01]  /*b400*/  FMUL.FTZ R52, R3.reuse, R52 ;  /* 0x0000003403347220 */ /* 0x040fe20000410000 */
[----:B------:R-:W-:Y:S01]  /*b410*/  MUFU.EX2 R128, R128 ;  /* 0x0000008000807308 */ /* 0x000fe20000000800 */
[C---:B------:R-:W-:Y:S01]  /*b420*/  FMUL.FTZ R53, R3.reuse, R53 ;  /* 0x0000003503357220 */ /* 0x040fe20000410000 */
[----:B------:R1:W-:Y:S01]  /*b430*/  @P2 LDGSTS.E.BYPASS.LTC128B.128 [R216+0xc100], [R6.64+0x80], !P5 ;  /* 0x0c10008006d82fae */ /* 0x0003e2000e901d4a */
[C---:B------:R-:W-:Y:S02]  /*b440*/  FMUL.FTZ R54, R2.reuse, R54 ;  /* 0x0000003602367220 */ /* 0x040fe40000410000 */
[C---:B--2---:R-:W-:Y:S02]  /*b450*/  FMUL.FTZ R10, R2.reuse, R110 ;  /* 0x0000006e020a7220 */ /* 0x044fe40000410000 */
[C---:B------:R-:W-:Y:S02]  /*b460*/  FMUL.FTZ R11, R2.reuse, R111 ;  /* 0x0000006f020b7220 */ /* 0x040fe40000410000 */
[C---:B------:R-:W-:Y:S01]  /*b470*/  FMUL.FTZ R55, R2.reuse, R55 ;  /* 0x0000003702377220 */ /* 0x040fe20000410000 */
[----:B------:R2:W-:Y:S01]  /*b480*/  @P2 LDGSTS.E.BYPASS.LTC128B.128 [R216+0xa100], [R16.64], !P6 ;  /* 0x0a10000010d82fae */ /* 0x0005e2000f101d4a */
[----:B------:R-:W5:Y:S01]  /*b490*/  MUFU.EX2 R119, R119 ;  /* 0x0000007700777308 */ /* 0x000f620000000800 */
[----:B------:R-:W-:Y:S01]  /*b4a0*/  FMUL.FTZ R56, R3, R56 ;  /* 0x0000003803387220 */ /* 0x000fe20000410000 */
[----:B----4-:R-:W-:Y:S01]  /*b4b0*/  F2FP.PACK_AB R113, R129, R134 ;  /* 0x000000868171723e */ /* 0x010fe200000000ff */
[C---:B---3--:R-:W-:Y:S02]  /*b4c0*/  FMUL.FTZ R8, R3.reuse, R108 ;  /* 0x0000006c03087220 */ /* 0x048fe40000410000 */
[C---:B------:R-:W-:Y:S02]  /*b4d0*/  FMUL.FTZ R9, R3.reuse, R109 ;  /* 0x0000006d03097220 */ /* 0x040fe40000410000 */
[----:B------:R2:W-:Y:S01]  /*b4e0*/  @P2 LDGSTS.E.BYPASS.LTC128B.128 [R216+0xd100], [R16.64+0x80], !P5 ;  /* 0x0d10008010d82fae */ /* 0x0005e2000e901d4a */
[C---:B------:R-:W-:Y:S02]  /*b4f0*/  FMUL.FTZ R57, R3.reuse, R57 ;  /* 0x0000003903397220 */ /* 0x040fe40000410000 */
[C---:B------:R-:W-:Y:S01]  /*b500*/  FMUL.FTZ R58, R2.reuse, R58 ;  /* 0x0000003a023a7220 */ /* 0x040fe20000410000 */
[----:B------:R-:W-:Y:S01]  /*b510*/  MUFU.EX2 R185, R185 ;  /* 0x000000b900b97308 */ /* 0x000fe20000000800 */
[C---:B------:R-:W-:Y:S02]  /*b520*/  FMUL.FTZ R59, R2.reuse, R59 ;  /* 0x0000003b023b7220 */ /* 0x040fe40000410000 */
[C---:B------:R-:W-:Y:S01]  /*b530*/  FMUL.FTZ R60, R3.reuse, R60 ;  /* 0x0000003c033c7220 */ /* 0x040fe20000410000 */
[----:B------:R-:W3:Y:S01]  /*b540*/  LDSM.16.MT88.4 R12, [R212+0x100] ;  /* 0x00010000d40c783b */ /* 0x000ee20000004200 */
[----:B------:R-:W-:Y:S02]  /*b550*/  FMUL.FTZ R61, R3, R61 ;  /* 0x0000003d033d7220 */ /* 0x000fe40000410000 */
[----:B-1----:R-:W-:Y:S01]  /*b560*/  FMUL.FTZ R6, R2, R114 ;  /* 0x0000007202067220 */ /* 0x002fe20000410000 */
[----:B------:R-:W-:Y:S01]  /*b570*/  F2FP.PACK_AB R114, R130, R131 ;  /* 0x000000838272723e */ /* 0x000fe200000000ff */
[C---:B------:R-:W-:Y:S02]  /*b580*/  FMUL.FTZ R7, R2.reuse, R115 ;  /* 0x0000007302077220 */ /* 0x040fe40000410000 */
[C---:B------:R-:W-:Y:S01]  /*b590*/  FMUL.FTZ R62, R2.reuse, R62 ;  /* 0x0000003e023e7220 */ /* 0x040fe20000410000 */
[----:B------:R-:W1:Y:S01]  /*b5a0*/  LDSM.16.MT88.4 R20, [R210+0x100] ;  /* 0x00010000d214783b */ /* 0x000e620000004200 */
[----:B-----5:R-:W-:Y:S01]  /*b5b0*/  F2FP.PACK_AB R115, R119, R128 ;  /* 0x000000807773723e */ /* 0x020fe200000000ff */
[C---:B------:R-:W-:Y:S02]  /*b5c0*/  FMUL.FTZ R63, R2.reuse, R63 ;  /* 0x0000003f023f7220 */ /* 0x040fe40000410000 */
[C---:B------:R-:W-:Y:S02]  /*b5d0*/  FMUL.FTZ R64, R3.reuse, R64 ;  /* 0x0000004003407220 */ /* 0x040fe40000410000 */
[C---:B------:R-:W-:Y:S02]  /*b5e0*/  FMUL.FTZ R65, R3.reuse, R65 ;  /* 0x0000004103417220 */ /* 0x040fe40000410000 */
[----:B------:R-:W4:Y:S01]  /*b5f0*/  LDSM.16.MT88.4 R28, [R209+0x100] ;  /* 0x00010000d11c783b */ /* 0x000f220000004200 */
[C---:B------:R-:W-:Y:S02]  /*b600*/  FMUL.FTZ R66, R2.reuse, R66 ;  /* 0x0000004202427220 */ /* 0x040fe40000410000 */
[C---:B--2---:R-:W-:Y:S02]  /*b610*/  FMUL.FTZ R16, R3.reuse, R100 ;  /* 0x0000006403107220 */ /* 0x044fe40000410000 */
[----:B------:R-:W-:Y:S02]  /*b620*/  FMUL.FTZ R17, R3, R101 ;  /* 0x0000006503117220 */ /* 0x000fe40000410000 */
[C---:B------:R-:W-:Y:S01]  /*b630*/  FMUL.FTZ R67, R2.reuse, R67 ;  /* 0x0000004302437220 */ /* 0x040fe20000410000 */
[----:B------:R-:W2:Y:S01]  /*b640*/  LDSM.16.MT88.4 R36, [R208+0x100] ;  /* 0x00010000d024783b */ /* 0x000ea20000004200 */
[--C-:B------:R-:W-:Y:S02]  /*b650*/  FFMA.FTZ R194, R165, c[0x0][0x2d0], -R148.reuse ;  /* 0x0000b400a5c27a23 */ /* 0x100fe40000010894 */
[--C-:B------:R-:W-:Y:S02]  /*b660*/  FFMA.FTZ R165, R167, c[0x0][0x2d0], -R148.reuse ;  /* 0x0000b400a7a57a23 */ /* 0x100fe40000010894 */
[----:B------:R-:W-:Y:S02]  /*b670*/  FFMA.FTZ R234, R163, c[0x0][0x2d0], -R148 ;  /* 0x0000b400a3ea7a23 */ /* 0x000fe40000010894 */
[----:B------:R-:W-:Y:S01]  /*b680*/  MUFU.EX2 R194, R194 ;  /* 0x000000c200c27308 */ /* 0x000fe20000000800 */
[----:B------:R-:W5:Y:S01]  /*b690*/  LDSM.16.MT88.4 R44, [R212+0x3100] ;  /* 0x00310000d42c783b */ /* 0x000f620000004200 */
[--C-:B------:R-:W-:Y:S02]  /*b6a0*/  FFMA.FTZ R159, R159, c[0x0][0x2d0], -R124.reuse ;  /* 0x0000b4009f9f7a23 */ /* 0x100fe4000001087c */
[--C-:B------:R-:W-:Y:S02]  /*b6b0*/  FFMA.FTZ R236, R157, c[0x0][0x2d0], -R124.reuse ;  /* 0x0000b4009dec7a23 */ /* 0x100fe4000001087c */
[--C-:B------:R-:W-:Y:S02]  /*b6c0*/  FFMA.FTZ R157, R161, c[0x0][0x2d0], -R124.reuse ;  /* 0x0000b400a19d7a23 */ /* 0x100fe4000001087c */
[--C-:B------:R-:W-:Y:S01]  /*b6d0*/  FFMA.FTZ R238, R151, c[0x0][0x2d0], -R124.reuse ;  /* 0x0000b40097ee7a23 */ /* 0x100fe2000001087c */
[C---:B---3--:R-:W-:Y:S01]  /*b6e0*/  HMMA.16816.F32 R4, R112.reuse, R12, R4 ;  /* 0x0000000c7004723c */ /* 0x048fe20000001804 */
[----:B------:R-:W3:Y:S01]  /*b6f0*/  LDSM.16.MT88.4 R84, [R210+0x3100] ;  /* 0x00310000d254783b */ /* 0x000ee20000004200 */
[----:B------:R-:W-:Y:S03]  /*b700*/  MUFU.EX2 R165, R165 ;  /* 0x000000a500a57308 */ /* 0x000fe60000000800 */
[--C-:B------:R-:W-:Y:S02]  /*b710*/  FFMA.FTZ R151, R127, c[0x0][0x2d0], -R124.reuse ;  /* 0x0000b4007f977a23 */ /* 0x100fe4000001087c */
[C---:B------:R-:W-:Y:S01]  /*b720*/  FMUL.FTZ R12, R3.reuse, R104 ;  /* 0x00000068030c7220 */ /* 0x040fe20000410000 */
[C---:B------:R-:W-:Y:S01]  /*b730*/  HMMA.16816.F32 R8, R112.reuse, R14, R8 ;  /* 0x0000000e7008723c */ /* 0x040fe20000001808 */
[----:B------:R-:W2:Y:S03]  /*b740*/  LDSM.16.MT88.4 R76, [R209+0x3100] ;  /* 0x00310000d14c783b */ /* 0x000ea60000004200 */
[----:B------:R-:W-:Y:S01]  /*b750*/  FMUL.FTZ R13, R3, R105 ;  /* 0x00000069030d7220 */ /* 0x000fe20000410000 */
[----:B------:R-:W-:Y:S01]  /*b760*/  MUFU.EX2 R234, R234 ;  /* 0x000000ea00ea7308 */ /* 0x000fe20000000800 */
[----:B------:R-:W-:Y:S02]  /*b770*/  FFMA.FTZ R240, R125, c[0x0][0x2d0], -R124 ;  /* 0x0000b4007df07a23 */ /* 0x000fe4000001087c */
[C---:B------:R-:W-:Y:S01]  /*b780*/  FMUL.FTZ R14, R2.reuse, R106 ;  /* 0x0000006a020e7220 */ /* 0x040fe20000410000 */
[----:B------:R-:W2:Y:S03]  /*b790*/  LDSM.16.MT88.4 R68, [R208+0x3100] ;  /* 0x00310000d044783b */ /* 0x000ea60000004200 */
[----:B------:R-:W-:Y:S02]  /*b7a0*/  FMUL.FTZ R15, R2, R107 ;  /* 0x0000006b020f7220 */ /* 0x000fe40000410000 */
[--C-:B------:R-:W-:Y:S01]  /*b7b0*/  FFMA.FTZ R135, R135, c[0x0][0x2d0], -R148.reuse ;  /* 0x0000b40087877a23 */ /* 0x100fe20000010894 */
[----:B------:R-:W-:Y:S01]  /*b7c0*/  MUFU.EX2 R159, R159 ;  /* 0x0000009f009f7308 */ /* 0x000fe20000000800 */
[--C-:B------:R-:W-:Y:S01]  /*b7d0*/  FFMA.FTZ R136, R136, c[0x0][0x2d0], -R148.reuse ;  /* 0x0000b40088887a23 */ /* 0x100fe20000010894 */
[----:B------:R-:W-:Y:S01]  /*b7e0*/  LDSM.16.MT88.4 R92, [R209+0x4100] ;  /* 0x00410000d15c783b */ /* 0x000fe20000004200 */
[--C-:B------:R-:W-:Y:S01]  /*b7f0*/  FFMA.FTZ R137, R137, c[0x0][0x2d0], -R148.reuse ;  /* 0x0000b40089897a23 */ /* 0x100fe20000010894 */
[C---:B-1----:R-:W-:Y:S03]  /*b800*/  HMMA.16816.F32 R12, R112.reuse, R20, R12 ;  /* 0x00000014700c723c */ /* 0x042fe6000000180c */
[----:B------:R-:W-:Y:S02]  /*b810*/  FFMA.FTZ R138, R138, c[0x0][0x2d0], -R148 ;  /* 0x0000b4008a8a7a23 */ /* 0x000fe40000010894 */
[--C-:B------:R-:W-:Y:S01]  /*b820*/  FFMA.FTZ R146, R146, c[0x0][0x2d0], -R124.reuse ;  /* 0x0000b40092927a23 */ /* 0x100fe2000001087c */
[----:B------:R-:W-:Y:S01]  /*b830*/  LDSM.16.MT88.4 R100, [R210+0x1900] ;  /* 0x00190000d264783b */ /* 0x000fe20000004200 */
[C---:B------:R-:W-:Y:S01]  /*b840*/  FMUL.FTZ R20, R3.reuse, R96 ;  /* 0x0000006003147220 */ /* 0x040fe20000410000 */
[C---:B------:R-:W-:Y:S01]  /*b850*/  HMMA.16816.F32 R16, R112.reuse, R22, R16 ;  /* 0x000000167010723c */ /* 0x040fe20000001810 */
[----:B------:R-:W-:Y:S03]  /*b860*/  MUFU.EX2 R236, R236 ;  /* 0x000000ec00ec7308 */ /* 0x000fe60000000800 */
[----:B------:R-:W-:Y:S02]  /*b870*/  FMUL.FTZ R21, R3, R97 ;  /* 0x0000006103157220 */ /* 0x000fe40000410000 */
[----:B------:R-:W-:Y:S01]  /*b880*/  LDSM.16.MT88.4 R108, [R212+0x2900] ;  /* 0x00290000d46c783b */ /* 0x000fe20000004200 */
[C---:B------:R-:W-:Y:S02]  /*b890*/  FMUL.FTZ R22, R2.reuse, R98 ;  /* 0x0000006202167220 */ /* 0x040fe40000410000 */
[----:B------:R-:W-:Y:S02]  /*b8a0*/  FMUL.FTZ R23, R2, R99 ;  /* 0x0000006302177220 */ /* 0x000fe40000410000 */
[----:B------:R-:W-:Y:S01]  /*b8b0*/  MUFU.EX2 R157, R157 ;  /* 0x0000009d009d7308 */ /* 0x000fe20000000800 */
[--C-:B------:R-:W-:Y:S02]  /*b8c0*/  FFMA.FTZ R147, R147, c[0x0][0x2d0], -R124.reuse ;  /* 0x0000b40093937a23 */ /* 0x100fe4000001087c */
[----:B------:R-:W-:Y:S01]  /*b8d0*/  LDSM.16.MT88.4 R96, [R208+0x4100] ;  /* 0x00410000d060783b */ /* 0x000fe20000004200 */
[--C-:B------:R-:W-:Y:S01]  /*b8e0*/  FFMA.FTZ R149, R149, c[0x0][0x2d0], -R124.reuse ;  /* 0x0000b40095957a23 */ /* 0x100fe2000001087c */
[C---:B----4-:R-:W-:Y:S03]  /*b8f0*/  HMMA.16816.F32 R20, R112.reuse, R28, R20 ;  /* 0x0000001c7014723c */ /* 0x050fe60000001814 */
[----:B------:R-:W-:Y:S02]  /*b900*/  FFMA.FTZ R150, R150, c[0x0][0x2d0], -R124 ;  /* 0x0000b40096967a23 */ /* 0x000fe4000001087c */
[----:B------:R-:W-:Y:S01]  /*b910*/  MUFU.EX2 R238, R238 ;  /* 0x000000ee00ee7308 */ /* 0x000fe20000000800 */
[----:B------:R-:W0:Y:S01]  /*b920*/  LDGDEPBAR ;  /* 0x00000000000079af */ /* 0x000e220000000000 */
[C---:B------:R-:W-:Y:S01]  /*b930*/  FMUL.FTZ R28, R3.reuse, R88 ;  /* 0x00000058031c7220 */ /* 0x040fe20000410000 */
[C---:B------:R-:W-:Y:S04]  /*b940*/  HMMA.16816.F32 R24, R112.reuse, R30, R24 ;  /* 0x0000001e7018723c */ /* 0x040fe80000001818 */
[----:B------:R-:W-:Y:S02]  /*b950*/  FMUL.FTZ R29, R3, R89 ;  /* 0x00000059031d7220 */ /* 0x000fe40000410000 */
[--C-:B------:R-:W-:Y:S01]  /*b960*/  FFMA.FTZ R187, R187, c[0x0][0x2d0], -R148.reuse ;  /* 0x0000b400bbbb7a23 */ /* 0x100fe20000010894 */
[----:B------:R-:W-:Y:S01]  /*b970*/  MUFU.EX2 R135, R135 ;  /* 0x0000008700877308 */ /* 0x000fe20000000800 */
[C---:B------:R-:W-:Y:S04]  /*b980*/  FMUL.FTZ R30, R2.reuse, R90 ;  /* 0x0000005a021e7220 */ /* 0x040fe80000410000 */
[----:B------:R-:W-:Y:S02]  /*b990*/  FMUL.FTZ R31, R2, R91 ;  /* 0x0000005b021f7220 */ /* 0x000fe40000410000 */
[----:B------:R-:W-:Y:S01]  /*b9a0*/  LDSM.16.MT88.4 R88, [R212+0x3900] ;  /* 0x00390000d458783b */ /* 0x000fe20000004200 */
[--C-:B------:R-:W-:Y:S02]  /*b9b0*/  FFMA.FTZ R156, R156, c[0x0][0x2d0], -R148.reuse ;  /* 0x0000b4009c9c7a23 */ /* 0x100fe40000010894 */
[----:B------:R-:W1:Y:S01]  /*b9c0*/  MUFU.EX2 R136, R136 ;  /* 0x0000008800887308 */ /* 0x000e620000000800 */
[--C-:B------:R-:W-:Y:S01]  /*b9d0*/  FFMA.FTZ R158, R193, c[0x0][0x2d0], -R148.reuse ;  /* 0x0000b400c19e7a23 */ /* 0x100fe20000010894 */
[C---:B--2---:R-:W-:Y:S03]  /*b9e0*/  HMMA.16816.F32 R28, R112.reuse, R36, R28 ;  /* 0x00000024701c723c */ /* 0x044fe6000000181c */
[----:B------:R-:W-:Y:S02]  /*b9f0*/  FFMA.FTZ R193, R164, c[0x0][0x2d0], -R148 ;  /* 0x0000b400a4c17a23 */ /* 0x000fe40000010894 */
[--C-:B------:R-:W-:Y:S02]  /*ba00*/  FFMA.FTZ R195, R195, c[0x0][0x2d0], -R124.reuse ;  /* 0x0000b400c3c37a23 */ /* 0x100fe4000001087c */
[C---:B------:R-:W-:Y:S01]  /*ba10*/  FMUL.FTZ R36, R3.reuse, R80 ;  /* 0x0000005003247220 */ /* 0x040fe20000410000 */
[C---:B------:R-:W-:Y:S01]  /*ba20*/  HMMA.16816.F32 R32, R112.reuse, R38, R32 ;  /* 0x000000267020723c */ /* 0x040fe20000001820 */
[----:B------:R-:W-:Y:S03]  /*ba30*/  MUFU.EX2 R137, R137 ;  /* 0x0000008900897308 */ /* 0x000fe60000000800 */
[----:B------:R-:W-:Y:S02]  /*ba40*/  FMUL.FTZ R37, R3, R81 ;  /* 0x0000005103257220 */ /* 0x000fe40000410000 */
[--C-:B------:R-:W-:Y:S02]  /*ba50*/  FFMA.FTZ R160, R160, c[0x0][0x2d0], -R124.reuse ;  /* 0x0000b400a0a07a23 */ /* 0x100fe4000001087c */
[C---:B------:R-:W-:Y:S03]  /*ba60*/  FMUL.FTZ R38, R2.reuse, R82 ;  /* 0x0000005202267220 */ /* 0x040fe60000410000 */
[----:B------:R-:W-:Y:S01]  /*ba70*/  MUFU.EX2 R138, R138 ;  /* 0x0000008a008a7308 */ /* 0x000fe20000000800 */
[----:B------:R-:W-:Y:S02]  /*ba80*/  FMUL.FTZ R39, R2, R83 ;  /* 0x0000005302277220 */ /* 0x000fe40000410000 */
[----:B------:R-:W-:Y:S01]  /*ba90*/  LDSM.16.MT88.4 R80, [R209+0x900] ;  /* 0x00090000d150783b */ /* 0x000fe20000004200 */
[--C-:B------:R-:W-:Y:S02]  /*baa0*/  FFMA.FTZ R162, R162, c[0x0][0x2d0], -R124.reuse ;  /* 0x0000b400a2a27a23 */ /* 0x100fe4000001087c */
[----:B------:R-:W-:Y:S02]  /*bab0*/  FFMA.FTZ R235, R235, c[0x0][0x2d0], -R124 ;  /* 0x0000b400ebeb7a23 */ /* 0x000fe4000001087c */
[C---:B-----5:R-:W-:Y:S02]  /*bac0*/  HMMA.16816.F32 R36, R112.reuse, R44, R36 ;  /* 0x0000002c7024723c */ /* 0x060fe40000001824 */
[----:B------:R-:W-:Y:S01]  /*bad0*/  MUFU.EX2 R146, R146 ;  /* 0x0000009200927308 */ /* 0x000fe20000000800 */
[--C-:B------:R-:W-:Y:S02]  /*bae0*/  FFMA.FTZ R164, R251, c[0x0][0x2d0], -R148.reuse ;  /* 0x0000b400fba47a23 */ /* 0x100fe40000010894 */
[--C-:B------:R-:W-:Y:S02]  /*baf0*/  FFMA.FTZ R237, R237, c[0x0][0x2d0], -R148.reuse ;  /* 0x0000b400eded7a23 */ /* 0x100fe40000010894 */
[C---:B------:R-:W-:Y:S01]  /*bb00*/  FMUL.FTZ R44, R3.reuse, R72 ;  /* 0x00000048032c7220 */ /* 0x040fe20000410000 */
[C---:B------:R-:W-:Y:S04]  /*bb10*/  HMMA.16816.F32 R40, R112.reuse, R46, R40 ;  /* 0x0000002e7028723c */ /* 0x040fe80000001828 */
[----:B------:R-:W-:Y:S01]  /*bb20*/  FMUL.FTZ R45, R3, R73 ;  /* 0x00000049032d7220 */ /* 0x000fe20000410000 */
[----:B------:R-:W2:Y:S01]  /*bb30*/  MUFU.EX2 R147, R147 ;  /* 0x0000009300937308 */ /* 0x000ea20000000800 */
[--C-:B------:R-:W-:Y:S02]  /*bb40*/  FFMA.FTZ R166, R249, c[0x0][0x2d0], -R148.reuse ;  /* 0x0000b400f9a67a23 */ /* 0x100fe40000010894 */
[C---:B------:R-:W-:Y:S04]  /*bb50*/  FMUL.FTZ R46, R2.reuse, R74 ;  /* 0x0000004a022e7220 */ /* 0x040fe80000410000 */
[----:B------:R-:W-:Y:S02]  /*bb60*/  FMUL.FTZ R47, R2, R75 ;  /* 0x0000004b022f7220 */ /* 0x000fe40000410000 */
[----:B------:R-:W4:Y:S01]  /*bb70*/  LDSM.16.MT88.4 R72, [R212+0x900] ;  /* 0x00090000d448783b */ /* 0x000f220000004200 */
[----:B------:R-:W-:Y:S01]  /*bb80*/  MUFU.EX2 R149, R149 ;  /* 0x0000009500957308 */ /* 0x000fe20000000800 */
[----:B------:R-:W-:Y:S02]  /*bb90*/  FFMA.FTZ R239, R239, c[0x0][0x2d0], -R148 ;  /* 0x0000b400efef7a23 */ /* 0x000fe40000010894 */
[--C-:B------:R-:W-:Y:S01]  /*bba0*/  FFMA.FTZ R184, R247, c[0x0][0x2d0], -R124.reuse ;  /* 0x0000b400f7b87a23 */ /* 0x100fe2000001087c */
[C---:B---3--:R-:W-:Y:S03]  /*bbb0*/  HMMA.16816.F32 R44, R112.reuse, R84, R44 ;  /* 0x00000054702c723c */ /* 0x048fe6000000182c */
[--C-:B------:R-:W-:Y:S02]  /*bbc0*/  FFMA.FTZ R243, R243, c[0x0][0x2d0], -R124.reuse ;  /* 0x0000b400f3f37a23 */ /* 0x100fe4000001087c */
[--C-:B------:R-:W-:Y:S01]  /*bbd0*/  FFMA.FTZ R186, R245, c[0x0][0x2d0], -R124.reuse ;  /* 0x0000b400f5ba7a23 */ /* 0x100fe2000001087c */
[----:B------:R-:W3:Y:S01]  /*bbe0*/  MUFU.EX2 R150, R150 ;  /* 0x0000009600967308 */ /* 0x000ee20000000800 */
[----:B------:R-:W-:Y:S01]  /*bbf0*/  FFMA.FTZ R241, R241, c[0x0][0x2d0], -R124 ;  /* 0x0000b400f1f17a23 */ /* 0x000fe2000001087c */
[C---:B------:R-:W-:Y:S01]  /*bc00*/  HMMA.16816.F32 R48, R112.reuse, R86, R48 ;  /* 0x000000567030723c */ /* 0x040fe20000001830 */
[----:B------:R-:W-:Y:S03]  /*bc10*/  LDSM.16.MT88.4 R84, [R208+0x900] ;  /* 0x00090000d054783b */ /* 0x000fe60000004200 */
[--C-:B------:R-:W-:Y:S02]  /*bc20*/  FFMA.FTZ R145, R145, c[0x0][0x2d0], -R148.reuse ;  /* 0x0000b40091917a23 */ /* 0x100fe40000010894 */
[--C-:B------:R-:W-:Y:S02]  /*bc30*/  FFMA.FTZ R144, R144, c[0x0][0x2d0], -R148.reuse ;  /* 0x0000b40090907a23 */ /* 0x100fe40000010894 */
[C---:B------:R-:W-:Y:S01]  /*bc40*/  HMMA.16816.F32 R52, R112.reuse, R76, R52 ;  /* 0x0000004c7034723c */ /* 0x040fe20000001834 */
[----:B------:R-:W-:Y:S03]  /*bc50*/  MUFU.EX2 R187, R187 ;  /* 0x000000bb00bb7308 */ /* 0x000fe60000000800 */
[--C-:B------:R-:W-:Y:S02]  /*bc60*/  FFMA.FTZ R139, R139, c[0x0][0x2d0], -R148.reuse ;  /* 0x0000b4008b8b7a23 */ /* 0x100fe40000010894 */
[----:B------:R-:W-:Y:S02]  /*bc70*/  FFMA.FTZ R148, R126, c[0x0][0x2d0], -R148 ;  /* 0x0000b4007e947a23 */ /* 0x000fe40000010894 */
[C---:B------:R-:W-:Y:S01]  /*bc80*/  HMMA.16816.F32 R56, R112.reuse, R78, R56 ;  /* 0x0000004e7038723c */ /* 0x040fe20000001838 */
[----:B------:R-:W5:Y:S02]  /*bc90*/  LDSM.16.MT88.4 R76, [R210+0x900] ;  /* 0x00090000d24c783b */ /* 0x000f640000004200 */
[----:B------:R-:W3:Y:S01]  /*bca0*/  MUFU.EX2 R156, R156 ;  /* 0x0000009c009c7308 */ /* 0x000ee20000000800 */
[--C-:B------:R-:W-:Y:S02]  /*bcb0*/  FFMA.FTZ R118, R118, c[0x0][0x2d0], -R124.reuse ;  /* 0x0000b40076767a23 */ /* 0x100fe4000001087c */
[----:B------:R-:W-:Y:S02]  /*bcc0*/  FFMA.FTZ R124, R117, c[0x0][0x2d0], -R124 ;  /* 0x0000b400757c7a23 */ /* 0x000fe4000001087c */
[C---:B------:R-:W-:Y:S04]  /*bcd0*/  HMMA.16816.F32 R60, R112.reuse, R68, R60 ;  /* 0x00000044703c723c */ /* 0x040fe8000000183c */
[----:B------:R-:W-:Y:S01]  /*bce0*/  FFMA.FTZ R133, R3, R224, R133 ;  /* 0x000000e003857223 */ /* 0x000fe20000010085 */
[----:B------:R-:W-:Y:S01]  /*bcf0*/  MUFU.EX2 R158, R158 ;  /* 0x0000009e009e7308 */ /* 0x000fe20000000800 */
[----:B------:R-:W-:Y:S01]  /*bd00*/  MOV R3, R0 ;  /* 0x0000000000037202 */ /* 0x000fe20000000f00 */
[----:B------:R-:W-:Y:S01]  /*bd10*/  FFMA.FTZ R134, R2, R225, R134 ;  /* 0x000000e102867223 */ /* 0x000fe20000010086 */
[----:B------:R-:W-:Y:S04]  /*bd20*/  HMMA.16816.F32 R64, R112, R70, R64 ;  /* 0x000000467040723c */ /* 0x000fe80000001840 */
[----:B-1----:R-:W-:Y:S01]  /*bd30*/  F2FP.PACK_AB R68, R136, R135 ;  /* 0x000000878844723e */ /* 0x002fe200000000ff */
[----:B------:R-:W-:Y:S01]  /*bd40*/  FADD.FTZ R132, R132, R133 ;  /* 0x0000008584847221 */ /* 0x000fe20000010000 */
[----:B--2---:R-:W-:Y:S01]  /*bd50*/  F2FP.PACK_AB R69, R147, R146 ;  /* 0x000000929345723e */ /* 0x004fe200000000ff */
[----:B------:R-:W1:Y:S01]  /*bd60*/  MUFU.EX2 R193, R193 ;  /* 0x000000c100c17308 */ /* 0x000e620000000800 */
[----:B------:R-:W-:Y:S01]  /*bd70*/  F2FP.PACK_AB R70, R138, R137 ;  /* 0x000000898a46723e */ /* 0x000fe200000000ff */
[----:B------:R-:W-:Y:S03]  /*bd80*/  FADD.FTZ R129, R129, R134 ;  /* 0x0000008681817221 */ /* 0x000fe60000010000 */
[----:B---3--:R-:W-:Y:S01]  /*bd90*/  F2FP.PACK_AB R71, R150, R149 ;  /* 0x000000959647723e */ /* 0x008fe200000000ff */
[----:B------:R-:W-:Y:S02]  /*bda0*/  FADD.FTZ R131, R131, R132 ;  /* 0x0000008483837221 */ /* 0x000fe40000010000 */
[----:B------:R-:W-:Y:S02]  /*bdb0*/  FADD.FTZ R128, R128, R129 ;  /* 0x0000008180807221 */ /* 0x000fe40000010000 */
[----:B------:R-:W-:Y:S01]  /*bdc0*/  MUFU.EX2 R195, R195 ;  /* 0x000000c300c37308 */ /* 0x000fe20000000800 */
[----:B------:R-:W-:Y:S01]  /*bdd0*/  FADD.FTZ R130, R130, R131 ;  /* 0x0000008382827221 */ /* 0x000fe20000010000 */
[C---:B----4-:R-:W-:Y:S05]  /*bde0*/  HMMA.16816.F32 R4, R68.reuse, R72, R4 ;  /* 0x000000484404723c */ /* 0x050fea0000001804 */
[----:B------:R-:W-:Y:S02]  /*bdf0*/  FADD.FTZ R119, R119, R128 ;  /* 0x0000008077777221 */ /* 0x000fe40000010000 */
[----:B------:R-:W-:Y:S01]  /*be00*/  FADD.FTZ R135, R135, R130 ;  /* 0x0000008287877221 */ /* 0x000fe20000010000 */
[C---:B------:R-:W-:Y:S01]  /*be10*/  HMMA.16816.F32 R8, R68.reuse, R74, R8 ;  /* 0x0000004a4408723c */ /* 0x040fe20000001808 */
[----:B------:R-:W2:Y:S01]  /*be20*/  LDSM.16.MT88.4 R72, [R210+0x3900] ;  /* 0x00390000d248783b */ /* 0x000ea20000004200 */
[----:B------:R-:W3:Y:S02]  /*be30*/  MUFU.EX2 R160, R160 ;  /* 0x000000a000a07308 */ /* 0x000ee40000000800 */
[----:B------:R-:W-:Y:S01]  /*be40*/  FADD.FTZ R146, R146, R119 ;  /* 0x0000007792927221 */ /* 0x000fe20000010000 */
[----:B------:R-:W-:Y:S01]  /*be50*/  MOV R119, R116 ;  /* 0x0000007400777202 */ /* 0x000fe20000000f00 */
[----:B------:R-:W-:Y:S02]  /*be60*/  FADD.FTZ R136, R136, R135 ;  /* 0x0000008788887221 */ /* 0x000fe40000010000 */
[C---:B-----5:R-:W-:Y:S04]  /*be70*/  HMMA.16816.F32 R12, R68.reuse, R76, R12 ;  /* 0x0000004c440c723c */ /* 0x060fe8000000180c */
[----:B------:R-:W-:Y:S01]  /*be80*/  MUFU.EX2 R162, R162 ;  /* 0x000000a200a27308 */ /* 0x000fe20000000800 */
[----:B------:R-:W-:Y:S02]  /*be90*/  FADD.FTZ R146, R147, R146 ;  /* 0x0000009293927221 */ /* 0x000fe40000010000 */
[----:B------:R-:W-:Y:S01]  /*bea0*/  FADD.FTZ R137, R137, R136 ;  /* 0x0000008889897221 */ /* 0x000fe20000010000 */
[C---:B------:R-:W-:Y:S01]  /*beb0*/  HMMA.16816.F32 R16, R68.reuse, R78, R16 ;  /* 0x0000004e4410723c */ /* 0x040fe20000001810 */
[----:B------:R-:W4:Y:S03]  /*bec0*/  LDSM.16.MT88.4 R76, [R209+0x3900] ;  /* 0x00390000d14c783b */ /* 0x000f260000004200 */
[----:B------:R-:W-:Y:S02]  /*bed0*/  FADD.FTZ R149, R149, R146 ;  /* 0x0000009295957221 */ /* 0x000fe40000010000 */
[----:B------:R-:W5:Y:S01]  /*bee0*/  MUFU.EX2 R235, R235 ;  /* 0x000000eb00eb7308 */ /* 0x000f620000000800 */
[----:B------:R-:W-:Y:S01]  /*bef0*/  FADD.FTZ R138, R138, R137 ;  /* 0x000000898a8a7221 */ /* 0x000fe20000010000 */
[C---:B------:R-:W-:Y:S04]  /*bf00*/  HMMA.16816.F32 R20, R68.reuse, R80, R20 ;  /* 0x000000504414723c */ /* 0x040fe80000001814 */
[----:B------:R-:W-:Y:S04]  /*bf10*/  FADD.FTZ R150, R150, R149 ;  /* 0x0000009596967221 */ /* 0x000fe80000010000 */
[C---:B------:R-:W-:Y:S01]  /*bf20*/  HMMA.16816.F32 R24, R68.reuse, R82, R24 ;  /* 0x000000524418723c */ /* 0x040fe20000001818 */
[----:B------:R-:W1:Y:S01]  /*bf30*/  LDSM.16.MT88.4 R80, [R208+0x3900] ;  /* 0x00390000d050783b */ /* 0x000e620000004200 */
[----:B------:R-:W-:Y:S06]  /*bf40*/  MUFU.EX2 R164, R164 ;  /* 0x000000a400a47308 */ /* 0x000fec0000000800 */
[C---:B------:R-:W-:Y:S04]  /*bf50*/  HMMA.16816.F32 R28, R68.reuse, R84, R28 ;  /* 0x00000054441c723c */ /* 0x040fe8000000181c */
[----:B------:R-:W-:Y:S04]  /*bf60*/  MUFU.EX2 R237, R237 ;  /* 0x000000ed00ed7308 */ /* 0x000fe80000000800 */
[C---:B------:R-:W-:Y:S01]  /*bf70*/  HMMA.16816.F32 R32, R68.reuse, R86, R32 ;  /* 0x000000564420723c */ /* 0x040fe20000001820 */
[----:B------:R-:W-:Y:S05]  /*bf80*/  LDSM.16.MT88.4 R84, [R208+0x1100] ;  /* 0x00110000d054783b */ /* 0x000fea0000004200 */
[----:B------:R-:W-:Y:S02]  /*bf90*/  MUFU.EX2 R166, R166 ;  /* 0x000000a600a67308 */ /* 0x000fe40000000800 */
[C---:B------:R-:W-:Y:S08]  /*bfa0*/  HMMA.16816.F32 R36, R68.reuse, R88, R36 ;  /* 0x000000584424723c */ /* 0x040ff00000001824 */
[C---:B------:R-:W-:Y:S01]  /*bfb0*/  HMMA.16816.F32 R40, R68.reuse, R90, R40 ;  /* 0x0000005a4428723c */ /* 0x040fe20000001828 */
[----:B------:R-:W-:Y:S01]  /*bfc0*/  LDSM.16.MT88.4 R88, [R210+0x4100] ;  /* 0x00410000d258783b */ /* 0x000fe20000004200 */
[----:B------:R-:W-:Y:S06]  /*bfd0*/  MUFU.EX2 R239, R239 ;  /* 0x000000ef00ef7308 */ /* 0x000fec0000000800 */
[C---:B--2---:R-:W-:Y:S04]  /*bfe0*/  HMMA.16816.F32 R44, R68.reuse, R72, R44 ;  /* 0x00000048442c723c */ /* 0x044fe8000000182c */
[----:B------:R-:W-:Y:S04]  /*bff0*/  MUFU.EX2 R184, R184 ;  /* 0x000000b800b87308 */ /* 0x000fe80000000800 */
[C---:B------:R-:W-:Y:S01]  /*c000*/  HMMA.16816.F32 R48, R68.reuse, R74, R48 ;  /* 0x0000004a4430723c */ /* 0x040fe20000001830 */
[----:B------:R-:W2:Y:S05]  /*c010*/  LDSM.16.MT88.4 R72, [R212+0x1100] ;  /* 0x00110000d448783b */ /* 0x000eaa0000004200 */
[----:B------:R-:W-:Y:S02]  /*c020*/  MUFU.EX2 R243, R243 ;  /* 0x000000f300f37308 */ /* 0x000fe40000000800 */
[C---:B----4-:R-:W-:Y:S08]  /*c030*/  HMMA.16816.F32 R52, R68.reuse, R76, R52 ;  /* 0x0000004c4434723c */ /* 0x050ff00000001834 */
[C---:B------:R-:W-:Y:S01]  /*c040*/  HMMA.16816.F32 R56, R68.reuse, R78, R56 ;  /* 0x0000004e4438723c */ /* 0x040fe20000001838 */
[----:B------:R-:W4:Y:S01]  /*c050*/  LDSM.16.MT88.4 R76, [R210+0x1100] ;  /* 0x00110000d24c783b */ /* 0x000f220000004200 */
[----:B------:R-:W-:Y:S06]  /*c060*/  MUFU.EX2 R186, R186 ;  /* 0x000000ba00ba7308 */ /* 0x000fec0000000800 */
[C---:B-1----:R-:W-:Y:S04]  /*c070*/  HMMA.16816.F32 R60, R68.reuse, R80, R60 ;  /* 0x00000050443c723c */ /* 0x042fe8000000183c */
[----:B------:R-:W-:Y:S04]  /*c080*/  MUFU.EX2 R241, R241 ;  /* 0x000000f100f17308 */ /* 0x000fe80000000800 */
[----:B------:R-:W-:Y:S01]  /*c090*/  HMMA.16816.F32 R64, R68, R82, R64 ;  /* 0x000000524440723c */ /* 0x000fe20000001840 */
[----:B------:R-:W1:Y:S05]  /*c0a0*/  LDSM.16.MT88.4 R80, [R209+0x1100] ;  /* 0x00110000d150783b */ /* 0x000e6a0000004200 */
[----:B------:R-:W-:Y:S01]  /*c0b0*/  MUFU.EX2 R145, R145 ;  /* 0x0000009100917308 */ /* 0x000fe20000000800 */
[----:B------:R-:W-:Y:S01]  /*c0c0*/  F2FP.PACK_AB R68, R156, R187 ;  /* 0x000000bb9c44723e */ /* 0x000fe200000000ff */
[----:B------:R-:W-:Y:S01]  /*c0d0*/  FADD.FTZ R187, R187, R138 ;  /* 0x0000008abbbb7221 */ /* 0x000fe20000010000 */
[----:B------:R-:W-:Y:S03]  /*c0e0*/  F2FP.PACK_AB R70, R193, R158 ;  /* 0x0000009ec146723e */ /* 0x000fe600000000ff */
[----:B---3--:R-:W-:Y:S01]  /*c0f0*/  F2FP.PACK_AB R69, R160, R195 ;  /* 0x000000c3a045723e */ /* 0x008fe200000000ff */
[----:B------:R-:W-:Y:S01]  /*c100*/  FADD.FTZ R195, R195, R150 ;  /* 0x00000096c3c37221 */ /* 0x000fe20000010000 */
[----:B-----5:R-:W-:Y:S01]  /*c110*/  F2FP.PACK_AB R71, R235, R162 ;  /* 0x000000a2eb47723e */ /* 0x020fe200000000ff */
[----:B------:R-:W-:Y:S01]  /*c120*/  FADD.FTZ R187, R156, R187 ;  /* 0x000000bb9cbb7221 */ /* 0x000fe20000010000 */
[----:B------:R-:W-:Y:S01]  /*c130*/  MUFU.EX2 R144, R144 ;  /* 0x0000009000907308 */ /* 0x000fe20000000800 */
[----:B------:R-:W-:Y:S02]  /*c140*/  FADD.FTZ R195, R160, R195 ;  /* 0x000000c3a0c37221 */ /* 0x000fe40000010000 */
[----:B------:R-:W-:Y:S02]  /*c150*/  FADD.FTZ R158, R158, R187 ;  /* 0x000000bb9e9e7221 */ /* 0x000fe40000010000 */
[C---:B--2---:R-:W-:Y:S03]  /*c160*/  HMMA.16816.F32 R4, R68.reuse, R72, R4 ;  /* 0x000000484404723c */ /* 0x044fe60000001804 */
[----:B------:R-:W-:Y:S02]  /*c170*/  FADD.FTZ R162, R162, R195 ;  /* 0x000000c3a2a27221 */ /* 0x000fe40000010000 */
[----:B------:R-:W-:Y:S01]  /*c180*/  MUFU.EX2 R139, R139 ;  /* 0x0000008b008b7308 */ /* 0x000fe20000000800 */
[----:B------:R-:W-:Y:S02]  /*c190*/  FADD.FTZ R193, R193, R158 ;  /* 0x0000009ec1c17221 */ /* 0x000fe40000010000 */
[C---:B------:R-:W-:Y:S01]  /*c1a0*/  HMMA.16816.F32 R8, R68.reuse, R74, R8 ;  /* 0x0000004a4408723c */ /* 0x040fe20000001808 */
[----:B------:R-:W2:Y:S03]  /*c1b0*/  LDSM.16.MT88.4 R72, [R212+0x4100] ;  /* 0x00410000d448783b */ /* 0x000ea60000004200 */
[----:B------:R-:W-:Y:S03]  /*c1c0*/  FADD.FTZ R235, R235, R162 ;  /* 0x000000a2ebeb7221 */ /* 0x000fe60000010000 */
[----:B------:R-:W3:Y:S01]  /*c1d0*/  MUFU.EX2 R148, R148 ;  /* 0x0000009400947308 */ /* 0x000ee20000000800 */
[C---:B----4-:R-:W-:Y:S08]  /*c1e0*/  HMMA.16816.F32 R12, R68.reuse, R76, R12 ;  /* 0x0000004c440c723c */ /* 0x050ff0000000180c */
[C---:B------:R-:W-:Y:S01]  /*c1f0*/  HMMA.16816.F32 R16, R68.reuse, R78, R16 ;  /* 0x0000004e4410723c */ /* 0x040fe20000001810 */
[----:B------:R-:W4:Y:S01]  /*c200*/  LDSM.16.MT88.4 R76, [R212+0x1900] ;  /* 0x00190000d44c783b */ /* 0x000f220000004200 */
[----:B------:R-:W-:Y:S06]  /*c210*/  MUFU.EX2 R151, R151 ;  /* 0x0000009700977308 */ /* 0x000fec0000000800 */
[C---:B-1----:R-:W-:Y:S04]  /*c220*/  HMMA.16816.F32 R20, R68.reuse, R80, R20 ;  /* 0x000000504414723c */ /* 0x042fe80000001814 */
[----:B------:R-:W1:Y:S01]  /*c230*/  MUFU.EX2 R240, R240 ;  /* 0x000000f000f07308 */ /* 0x000e620000000800 */
[----:B---3--:R-:W-:Y:S03]  /*c240*/  F2FP.PACK_AB R126, R148, R139 ;  /* 0x0000008b947e723e */ /* 0x008fe600000000ff */
[C---:B------:R-:W-:Y:S01]  /*c250*/  HMMA.16816.F32 R24, R68.reuse, R82, R24 ;  /* 0x000000524418723c */ /* 0x040fe20000001818 */
[----:B------:R-:W3:Y:S05]  /*c260*/  LDSM.16.MT88.4 R80, [R209+0x1900] ;  /* 0x00190000d150783b */ /* 0x000eea0000004200 */
[----:B------:R-:W-:Y:S02]  /*c270*/  MUFU.EX2 R118, R118 ;  /* 0x0000007600767308 */ /* 0x000fe40000000800 */
[C---:B------:R-:W-:Y:S08]  /*c280*/  HMMA.16816.F32 R28, R68.reuse, R84, R28 ;  /* 0x00000054441c723c */ /* 0x040ff0000000181c */
[C---:B------:R-:W-:Y:S01]  /*c290*/  HMMA.16816.F32 R32, R68.reuse, R86, R32 ;  /* 0x000000564420723c */ /* 0x040fe20000001820 */
[----:B------:R-:W-:Y:S01]  /*c2a0*/  LDSM.16.MT88.4 R84, [R210+0x4900] ;  /* 0x00490000d254783b */ /* 0x000fe20000004200 */
[----:B------:R5:W3:Y:S02]  /*c2b0*/  MUFU.EX2 R117, R124 ;  /* 0x0000007c00757308 */ /* 0x000ae40000000800 */
[----:B-1----:R-:W-:Y:S04]  /*c2c0*/  F2FP.PACK_AB R125, R240, R151 ;  /* 0x00000097f07d723e */ /* 0x002fe800000000ff */
[C---:B--2---:R-:W-:Y:S08]  /*c2d0*/  HMMA.16816.F32 R36, R68.reuse, R72, R36 ;  /* 0x000000484424723c */ /* 0x044ff00000001824 */
[C---:B------:R-:W-:Y:S01]  /*c2e0*/  HMMA.16816.F32 R40, R68.reuse, R74, R40 ;  /* 0x0000004a4428723c */ /* 0x040fe20000001828 */
[----:B------:R-:W1:Y:S07]  /*c2f0*/  LDSM.16.MT88.4 R72, [R208+0x1900] ;  /* 0x00190000d048783b */ /* 0x000e6e0000004200 */
[C---:B------:R-:W-:Y:S04]  /*c300*/  HMMA.16816.F32 R44, R68.reuse, R88, R44 ;  /* 0x00000058442c723c */ /* 0x040fe8000000182c */
[----:B-----5:R-:W-:Y:S02]  /*c310*/  F2FP.PACK_AB R124, R144, R145 ;  /* 0x00000091907c723e */ /* 0x020fe400000000ff */
[----:B---3--:R-:W-:Y:S02]  /*c320*/  F2FP.PACK_AB R127, R117, R118 ;  /* 0x00000076757f723e */ /* 0x008fe400000000ff */
[C---:B------:R-:W-:Y:S01]  /*c330*/  HMMA.16816.F32 R48, R68.reuse, R90, R48 ;  /* 0x0000005a4430723c */ /* 0x040fe20000001830 */
[----:B------:R-:W-:Y:S07]  /*c340*/  LDSM.16.MT88.4 R88, [R208+0x5100] ;  /* 0x00510000d058783b */ /* 0x000fee0000004200 */
[C---:B------:R-:W-:Y:S08]  /*c350*/  HMMA.16816.F32 R52, R68.reuse, R92, R52 ;  /* 0x0000005c4434723c */ /* 0x040ff00000001834 */
[C---:B------:R-:W-:Y:S01]  /*c360*/  HMMA.16816.F32 R56, R68.reuse, R94, R56 ;  /* 0x0000005e4438723c */ /* 0x040fe20000001838 */
[----:B------:R-:W-:Y:S07]  /*c370*/  LDSM.16.MT88.4 R92, [R209+0x2900] ;  /* 0x00290000d15c783b */ /* 0x000fee0000004200 */
[C---:B------:R-:W-:Y:S08]  /*c380*/  HMMA.16816.F32 R60, R68.reuse, R96, R60 ;  /* 0x00000060443c723c */ /* 0x040ff0000000183c */
[----:B------:R-:W-:Y:S07]  /*c390*/  HMMA.16816.F32 R64, R68, R98, R64 ;  /* 0x000000624440723c */ /* 0x000fee0000001840 */
        /* <DEDUP_REMOVED lines=14> */
[----:B------:R-:W2:Y:S07]  /*c480*/  LDSM.16.MT88.4 R76, [R212+0x4900] ;  /* 0x00490000d44c783b */ /* 0x000eae0000004200 */
[C---:B------:R-:W-:Y:S08]  /*c490*/  HMMA.16816.F32 R12, R68.reuse, R100, R12 ;  /* 0x00000064440c723c */ /* 0x040ff0000000180c */
[C---:B------:R-:W-:Y:S01]  /*c4a0*/  HMMA.16816.F32 R16, R68.reuse, R102, R16 ;  /* 0x000000664410723c */ /* 0x040fe20000001810 */
[----:B------:R-:W-:Y:S07]  /*c4b0*/  LDSM.16.MT88.4 R100, [R210+0x2900] ;  /* 0x00290000d264783b */ /* 0x000fee0000004200 */
[C---:B------:R-:W-:Y:S08]  /*c4c0*/  HMMA.16816.F32 R20, R68.reuse, R80, R20 ;  /* 0x000000504414723c */ /* 0x040ff00000001814 */
[C---:B------:R-:W-:Y:S01]  /*c4d0*/  HMMA.16816.F32 R24, R68.reuse, R82, R24 ;  /* 0x000000524418723c */ /* 0x040fe20000001818 */
[----:B------:R-:W3:Y:S07]  /*c4e0*/  LDSM.16.MT88.4 R80, [R209+0x4900] ;  /* 0x00490000d150783b */ /* 0x000eee0000004200 */
[C---:B-1----:R-:W-:Y:S08]  /*c4f0*/  HMMA.16816.F32 R28, R68.reuse, R72, R28 ;  /* 0x00000048441c723c */ /* 0x042ff0000000181c */
[C---:B------:R-:W-:Y:S01]  /*c500*/  HMMA.16816.F32 R32, R68.reuse, R74, R32 ;  /* 0x0000004a4420723c */ /* 0x040fe20000001820 */
[----:B------:R-:W1:Y:S07]  /*c510*/  LDSM.16.MT88.4 R72, [R208+0x4900] ;  /* 0x00490000d048783b */ /* 0x000e6e0000004200 */
[C---:B--2---:R-:W-:Y:S08]  /*c520*/  HMMA.16816.F32 R36, R68.reuse, R76, R36 ;  /* 0x0000004c4424723c */ /* 0x044ff00000001824 */
[C---:B------:R-:W-:Y:S01]  /*c530*/  HMMA.16816.F32 R40, R68.reuse, R78, R40 ;  /* 0x0000004e4428723c */ /* 0x040fe20000001828 */
[----:B------:R-:W2:Y:S07]  /*c540*/  LDSM.16.MT88.4 R76, [R212+0x2100] ;  /* 0x00210000d44c783b */ /* 0x000eae0000004200 */
[C---:B------:R-:W-:Y:S08]  /*c550*/  HMMA.16816.F32 R44, R68.reuse, R84, R44 ;  /* 0x00000054442c723c */ /* 0x040ff0000000182c */
[C---:B------:R-:W-:Y:S01]  /*c560*/  HMMA.16816.F32 R48, R68.reuse, R86, R48 ;  /* 0x000000564430723c */ /* 0x040fe20000001830 */
[----:B------:R-:W4:Y:S07]  /*c570*/  LDSM.16.MT88.4 R84, [R210+0x2100] ;  /* 0x00210000d254783b */ /* 0x000f2e0000004200 */
[C---:B---3--:R-:W-:Y:S08]  /*c580*/  HMMA.16816.F32 R52, R68.reuse, R80, R52 ;  /* 0x000000504434723c */ /* 0x048ff00000001834 */
[C---:B------:R-:W-:Y:S01]  /*c590*/  HMMA.16816.F32 R56, R68.reuse, R82, R56 ;  /* 0x000000524438723c */ /* 0x040fe20000001838 */
[----:B------:R-:W3:Y:S07]  /*c5a0*/  LDSM.16.MT88.4 R80, [R209+0x2100] ;  /* 0x00210000d150783b */ /* 0x000eee0000004200 */
[C---:B-1----:R-:W-:Y:S08]  /*c5b0*/  HMMA.16816.F32 R60, R68.reuse, R72, R60 ;  /* 0x00000048443c723c */ /* 0x042ff0000000183c */
[----:B------:R-:W-:Y:S01]  /*c5c0*/  HMMA.16816.F32 R64, R68, R74, R64 ;  /* 0x0000004a4440723c */ /* 0x000fe20000001840 */
[----:B------:R-:W1:Y:S06]  /*c5d0*/  LDSM.16.MT88.4 R72, [R208+0x2100] ;  /* 0x00210000d048783b */ /* 0x000e6c0000004200 */
        /* <DEDUP_REMOVED lines=9> */
[C---:B--2---:R-:W-:Y:S03]  /*c670*/  HMMA.16816.F32 R4, R68.reuse, R76, R4 ;  /* 0x0000004c4404723c */ /* 0x044fe60000001804 */
[----:B------:R-:W-:Y:S02]  /*c680*/  FADD.FTZ R157, R157, R236 ;  /* 0x000000ec9d9d7221 */ /* 0x000fe40000010000 */
[----:B------:R-:W-:Y:S02]  /*c690*/  FADD.FTZ R234, R234, R165 ;  /* 0x000000a5eaea7221 */ /* 0x000fe40000010000 */
[----:B------:R-:W-:Y:S01]  /*c6a0*/  FADD.FTZ R238, R238, R157 ;  /* 0x0000009deeee7221 */ /* 0x000fe20000010000 */
[C---:B------:R-:W-:Y:S01]  /*c6b0*/  HMMA.16816.F32 R8, R68.reuse, R78, R8 ;  /* 0x0000004e4408723c */ /* 0x040fe20000001808 */
[----:B------:R-:W2:Y:S03]  /*c6c0*/  LDSM.16.MT88.4 R76, [R212+0x5100] ;  /* 0x00510000d44c783b */ /* 0x000ea60000004200 */
[----:B------:R-:W-:Y:S02]  /*c6d0*/  FADD.FTZ R145, R145, R234 ;  /* 0x000000ea91917221 */ /* 0x000fe40000010000 */
[----:B------:R-:W-:Y:S02]  /*c6e0*/  FADD.FTZ R151, R151, R238 ;  /* 0x000000ee97977221 */ /* 0x000fe40000010000 */
[C---:B----4-:R-:W-:Y:S04]  /*c6f0*/  HMMA.16816.F32 R12, R68.reuse, R84, R12 ;  /* 0x00000054440c723c */ /* 0x050fe8000000180c */
[----:B------:R-:W-:Y:S02]  /*c700*/  FADD.FTZ R144, R144, R145 ;  /* 0x0000009190907221 */ /* 0x000fe40000010000 */
[----:B------:R-:W-:Y:S02]  /*c710*/  FADD.FTZ R151, R240, R151 ;  /* 0x00000097f0977221 */ /* 0x000fe40000010000 */
[C---:B------:R-:W-:Y:S01]  /*c720*/  HMMA.16816.F32 R16, R68.reuse, R86, R16 ;  /* 0x000000564410723c */ /* 0x040fe20000001810 */
[----:B------:R-:W4:Y:S03]  /*c730*/  LDSM.16.MT88.4 R84, [R210+0x5100] ;  /* 0x00510000d254783b */ /* 0x000f260000004200 */
[----:B------:R-:W-:Y:S02]  /*c740*/  FADD.FTZ R139, R139, R144 ;  /* 0x000000908b8b7221 */ /* 0x000fe40000010000 */
[----:B------:R-:W-:Y:S02]  /*c750*/  FADD.FTZ R118, R118, R151 ;  /* 0x0000009776767221 */ /* 0x000fe40000010000 */
[C---:B---3--:R-:W-:Y:S04]  /*c760*/  HMMA.16816.F32 R20, R68.reuse, R80, R20 ;  /* 0x000000504414723c */ /* 0x048fe80000001814 */
[----:B------:R-:W-:Y:S02]  /*c770*/  FADD.FTZ R224, R148, R139 ;  /* 0x0000008b94e07221 */ /* 0x000fe40000010000 */
[----:B------:R-:W-:Y:S02]  /*c780*/  FADD.FTZ R225, R117, R118 ;  /* 0x0000007675e17221 */ /* 0x000fe40000010000 */
        /* <DEDUP_REMOVED lines=8> */
[C---:B----4-:R-:W-:Y:S08]  /*c810*/  HMMA.16816.F32 R44, R68.reuse, R84, R44 ;  /* 0x00000054442c723c */ /* 0x050ff0000000182c */
[C---:B------:R-:W-:Y:S08]  /*c820*/  HMMA.16816.F32 R48, R68.reuse, R86, R48 ;  /* 0x000000564430723c */ /* 0x040ff00000001830 */
[C---:B---3--:R-:W-:Y:S08]  /*c830*/  HMMA.16816.F32 R52, R68.reuse, R80, R52 ;  /* 0x000000504434723c */ /* 0x048ff00000001834 */
[C---:B------:R-:W-:Y:S08]  /*c840*/  HMMA.16816.F32 R56, R68.reuse, R82, R56 ;  /* 0x000000524438723c */ /* 0x040ff00000001838 */
[C---:B------:R-:W-:Y:S08]  /*c850*/  HMMA.16816.F32 R60, R68.reuse, R88, R60 ;  /* 0x00000058443c723c */ /* 0x040ff0000000183c */
[----:B------:R-:W-:Y:S01]  /*c860*/  HMMA.16816.F32 R64, R68, R90, R64 ;  /* 0x0000005a4440723c */ /* 0x000fe20000001840 */
[----:B------:R-:W3:Y:S07]  /*c870*/  LDSM.16.MT88.4 R68, [R210+0x5900] ;  /* 0x00590000d244783b */ /* 0x000eee0000004200 */
[C---:B------:R-:W-:Y:S01]  /*c880*/  HMMA.16816.F32 R112, R124.reuse, R108, R4 ;  /* 0x0000006c7c70723c */ /* 0x040fe20000001804 */
[----:B------:R-:W4:Y:S07]  /*c890*/  LDSM.16.MT88.4 R4, [R209+0x5900] ;  /* 0x00590000d104783b */ /* 0x000f2e0000004200 */
[C---:B------:R-:W-:Y:S01]  /*c8a0*/  HMMA.16816.F32 R108, R124.reuse, R110, R8 ;  /* 0x0000006e7c6c723c */ /* 0x040fe20000001808 */
[----:B------:R-:W5:Y:S07]  /*c8b0*/  LDSM.16.MT88.4 R8, [R208+0x5900] ;  /* 0x00590000d008783b */ /* 0x000f6e0000004200 */
[C---:B------:R-:W-:Y:S08]  /*c8c0*/  HMMA.16816.F32 R104, R124.reuse, R100, R12 ;  /* 0x000000647c68723c */ /* 0x040ff0000000180c */
[C---:B------:R-:W-:Y:S08]  /*c8d0*/  HMMA.16816.F32 R100, R124.reuse, R102, R16 ;  /* 0x000000667c64723c */ /* 0x040ff00000001810 */
[C---:B------:R-:W-:Y:S08]  /*c8e0*/  HMMA.16816.F32 R96, R124.reuse, R92, R20 ;  /* 0x0000005c7c60723c */ /* 0x040ff00000001814 */
[C---:B------:R-:W-:Y:S08]  /*c8f0*/  HMMA.16816.F32 R92, R124.reuse, R94, R24 ;  /* 0x0000005e7c5c723c */ /* 0x040ff00000001818 */
[C---:B-1----:R-:W-:Y:S08]  /*c900*/  HMMA.16816.F32 R88, R124.reuse, R72, R28 ;  /* 0x000000487c58723c */ /* 0x042ff0000000181c */
[C---:B------:R-:W-:Y:S08]  /*c910*/  HMMA.16816.F32 R84, R124.reuse, R74, R32 ;  /* 0x0000004a7c54723c */ /* 0x040ff00000001820 */
[C---:B--2---:R-:W-:Y:S08]  /*c920*/  HMMA.16816.F32 R80, R124.reuse, R76, R36 ;  /* 0x0000004c7c50723c */ /* 0x044ff00000001824 */
[C---:B------:R-:W-:Y:S08]  /*c930*/  HMMA.16816.F32 R76, R124.reuse, R78, R40 ;  /* 0x0000004e7c4c723c */ /* 0x040ff00000001828 */
[C---:B---3--:R-:W-:Y:S08]  /*c940*/  HMMA.16816.F32 R72, R124.reuse, R68, R44 ;  /* 0x000000447c48723c */ /* 0x048ff0000000182c */
[C---:B------:R-:W-:Y:S08]  /*c950*/  HMMA.16816.F32 R68, R124.reuse, R70, R48 ;  /* 0x000000467c44723c */ /* 0x040ff00000001830 */
[C---:B----4-:R-:W-:Y:S08]  /*c960*/  HMMA.16816.F32 R52, R124.reuse, R4, R52 ;  /* 0x000000047c34723c */ /* 0x050ff00000001834 */
[C---:B------:R-:W-:Y:S08]  /*c970*/  HMMA.16816.F32 R56, R124.reuse, R6, R56 ;  /* 0x000000067c38723c */ /* 0x040ff00000001838 */
[C---:B-----5:R-:W-:Y:S08]  /*c980*/  HMMA.16816.F32 R60, R124.reuse, R8, R60 ;  /* 0x000000087c3c723c */ /* 0x060ff0000000183c */
[----:B------:R-:W-:Y:S01]  /*c990*/  HMMA.16816.F32 R64, R124, R10, R64 ;  /* 0x0000000a7c40723c */ /* 0x000fe20000001840 */
[----:B------:R-:W-:-:S07]  /*c9a0*/  @P0 BRA `(.L_x_186) ;  /* 0xffffd0e000000947 */ /* 0x000fce000383ffff */
.L_x_185:
[----:B------:R-:W-:-:S13]  /*c9b0*/  ISETP.GE.AND P0, PT, R192, R215, PT ;  /* 0x000000d7c000720c */ /* 0x000fda0003f06270 */
[----:B------:R-:W-:Y:S05]  /*c9c0*/  @!P0 BRA `(.L_x_187) ;  /* 0x0000433000008947 */ /* 0x000fea0003800000 */
[----:B------:R-:W-:Y:S01]  /*c9d0*/  ULDC.64 UR4, c[0x0][0x1e0] ;  /* 0x0000780000047ab9 */ /* 0x000fe20000000a00 */
[----:B------:R-:W-:Y:S01]  /*c9e0*/  IADD3 R194, P0, R226, 0x40, RZ ;  /* 0x00000040e2c27810 */ /* 0x000fe20007f1e0ff */
[----:B------:R-:W-:Y:S01]  /*c9f0*/  UIADD3 UR6, UP1, UR14, 0x80, URZ ;  /* 0x000000800e067890 */ /* 0x000fe2000ff3e03f */
[----:B------:R-:W-:Y:S01]  /*ca00*/  IMAD.MOV.U32 R2, RZ, RZ, R116 ;  /* 0x000000ffff027224 */ /* 0x000fe200078e0074 */
[----:B------:R-:W-:Y:S01]  /*ca10*/  USHF.L.U64.HI UR13, UR4, 0x6, UR5 ;  /* 0x00000006040d7899 */ /* 0x000fe20008010205 */
[----:B------:R-:W-:Y:S01]  /*ca20*/  IMAD.MOV.U32 R3, RZ, RZ, R0 ;  /* 0x000000ffff037224 */ /* 0x000fe200078e0000 */
[----:B------:R-:W-:Y:S01]  /*ca30*/  USHF.L.U32 UR15, UR4, 0x6, URZ ;  /* 0x00000006040f7899 */ /* 0x000fe2000800063f */
[-C--:B------:R-:W-:Y:S01]  /*ca40*/  IADD3.X R195, RZ, R229.reuse, RZ, P0, !PT ;  /* 0x000000e5ffc37210 */ /* 0x080fe200007fe4ff */
[----:B------:R-:W-:Y:S01]  /*ca50*/  UMOV UR14, 0x60 ;  /* 0x00000060000e7882 */ /* 0x000fe20000000000 */
[----:B------:R-:W-:Y:S01]  /*ca60*/  @P4 IMAD.HI.U32 R193, R217, c[0x0][0x2c8], RZ ;  /* 0x0000b200d9c14a27 */ /* 0x000fe200078e00ff */
[----:B------:R-:W-:Y:S01]  /*ca70*/  ULDC.64 UR4, c[0x0][0x208] ;  /* 0x0000820000047ab9 */ /* 0x000fe20000000a00 */
[----:B------:R-:W-:Y:S01]  /*ca80*/  MOV R227, R229 ;  /* 0x000000e500e37202 */ /* 0x000fe20000000f00 */
[----:B------:R-:W-:-:S02]  /*ca90*/  UIADD3 UR16, UP0, UR9, 0x80, URZ ;  /* 0x0000008009107890 */ /* 0x000fc4000ff1e03f */
[----:B------:R-:W-:Y:S02]  /*caa0*/  UIMAD.WIDE.U32 UR18, UR14, UR4, URZ ;  /* 0x000000040e1272a5 */ /* 0x000fe4000f8e003f */
[----:B------:R-:W-:Y:S02]  /*cab0*/  UIMAD UR5, UR14, UR5, URZ ;  /* 0x000000050e0572a4 */ /* 0x000fe4000f8e023f */
[----:B------:R-:W-:Y:S02]  /*cac0*/  UIADD3.X UR8, URZ, UR8, URZ, UP1, !UPT ;  /* 0x000000083f087290 */ /* 0x000fe40008ffe43f */
[----:B------:R-:W-:Y:S02]  /*cad0*/  UIADD3.X UR4, URZ, UR12, URZ, UP0, !UPT ;  /* 0x0000000c3f047290 */ /* 0x000fe400087fe43f */
[----:B------:R-:W-:Y:S02]  /*cae0*/  UIADD3 UR5, UR19, UR5, URZ ;  /* 0x0000000513057290 */ /* 0x000fe4000fffe03f */
.L_x_196:
[----:B------:R-:W-:Y:S04]  /*caf0*/  DEPBAR.LE SB0, 0x0 ;  /* 0x000080000000791a */ /* 0x000fe80000000000 */
[----:B------:R-:W-:Y:S01]  /*cb00*/  BAR.SYNC.DEFER_BLOCKING 0x0 ;  /* 0x0000000000007b1d */ /* 0x000fe20000010000 */
[----:B------:R-:W-:Y:S01]  /*cb10*/  SHF.R.S32.HI R29, RZ, 0x1f, R192 ;  /* 0x0000001fff1d7819 */ /* 0x000fe200000114c0 */
[C---:B------:R-:W-:Y:S01]  /*cb20*/  IMAD R0, R192.reuse, UR5, RZ ;  /* 0x00000005c0007c24 */ /* 0x040fe2000f8e02ff */
[C---:B------:R-:W-:Y:S01]  /*cb30*/  ISETP.GT.AND P2, PT, R192.reuse, R215, PT ;  /* 0x000000d7c000720c */ /* 0x040fe20003f44270 */
[----:B------:R-:W-:Y:S04]  /*cb40*/  IMAD.WIDE.U32 R38, R192, UR18, R226 ;  /* 0x00000012c0267c25 */ /* 0x000fe8000f8e00e2 */
[----:B------:R-:W-:Y:S01]  /*cb50*/  IMAD R0, R29, UR18, R0 ;  /* 0x000000121d007c24 */ /* 0x000fe2000f8e0200 */
[----:B------:R-:W-:Y:S01]  /*cb60*/  LEA R44, P1, R38, c[0x0][0x1f8], 0x1 ;  /* 0x00007e00262c7a11 */ /* 0x000fe200078208ff */
[----:B------:R-:W-:Y:S03]  /*cb70*/  IMAD.WIDE.U32 R46, R192, UR18, R194 ;  /* 0x00000012c02e7c25 */ /* 0x000fe6000f8e00c2 */
[----:B------:R-:W-:Y:S02]  /*cb80*/  IADD3 R36, R39, R0, RZ ;  /* 0x0000000027247210 */ /* 0x000fe40007ffe0ff */
[----:B------:R-:W-:Y:S02]  /*cb90*/  LEA R156, P0, R46, c[0x0][0x1f8], 0x1 ;  /* 0x00007e002e9c7a11 */ /* 0x000fe400078008ff */
[----:B------:R-:W-:Y:S02]  /*cba0*/  LEA.HI.X R45, R38, c[0x0][0x1fc], R36, 0x1, P1 ;  /* 0x00007f00262d7a11 */ /* 0x000fe400008f0c24 */
[----:B------:R-:W-:Y:S04]  /*cbb0*/  IADD3 R0, R0, R47, RZ ;  /* 0x0000002f00007210 */ /* 0x000fe80007ffe0ff */
[----:B------:R-:W-:Y:S01]  /*cbc0*/  LEA.HI.X R157, R46, c[0x0][0x1fc], R0, 0x1, P0 ;  /* 0x00007f002e9d7a11 */ /* 0x000fe200000f0c00 */
[----:B------:R-:W1:Y:S01]  /*cbd0*/  LDSM.16.M88.4 R8, [R214+0x8100] ;  /* 0x00810000d608783b */ /* 0x000e620000000200 */
[----:B------:R-:W-:Y:S04]  /*cbe0*/  IADD3 R160, P0, R44, UR9, RZ ;  /* 0x000000092ca07c10 */ /* 0x000fe8000ff1e0ff */
[----:B------:R-:W-:Y:S02]  /*cbf0*/  IADD3.X R161, R45, UR12, RZ, P0, !PT ;  /* 0x0000000c2da17c10 */ /* 0x000fe400087fe4ff */
[C---:B------:R-:W-:Y:S01]  /*cc00*/  IADD3 R164, P1, R160.reuse, UR9, RZ ;  /* 0x00000009a0a47c10 */ /* 0x040fe2000ff3e0ff */
[----:B------:R-:W2:Y:S01]  /*cc10*/  LDSM.16.M88.4 R16, [R214+0x8900] ;  /* 0x00890000d610783b */ /* 0x000ea20000000200 */
[----:B------:R-:W-:Y:S02]  /*cc20*/  IADD3 R162, P0, R160, UR16, RZ ;  /* 0x00000010a0a27c10 */ /* 0x000fe4000ff1e0ff */
[C---:B------:R-:W-:Y:S02]  /*cc30*/  IADD3.X R165, R161.reuse, UR12, RZ, P1, !PT ;  /* 0x0000000ca1a57c10 */ /* 0x040fe40008ffe4ff */
[----:B------:R-:W-:Y:S03]  /*cc40*/  IADD3.X R163, R161, UR4, RZ, P0, !PT ;  /* 0x00000004a1a37c10 */ /* 0x000fe600087fe4ff */
[----:B------:R-:W3:Y:S08]  /*cc50*/  LDSM.16.M88.4 R24, [R214+0x9100] ;  /* 0x00910000d618783b */ /* 0x000ef00000000200 */
[----:B------:R-:W4:Y:S08]  /*cc60*/  LDSM.16.M88.4 R32, [R214+0x9900] ;  /* 0x00990000d620783b */ /* 0x000f300000000200 */
[----:B------:R-:W5:Y:S01]  /*cc70*/  LDSM.16.M88.4 R40, [R214+0xa100] ;  /* 0x00a10000d628783b */ /* 0x000f620000000200 */
[C---:B-1----:R-:W-:Y:S07]  /*cc80*/  HMMA.16816.F32 R4, R120.reuse, R8, RZ ;  /* 0x000000087804723c */ /* 0x042fee00000018ff */
[----:B------:R-:W1:Y:S01]  /*cc90*/  LDSM.16.M88.4 R48, [R214+0xa900] ;  /* 0x00a90000d630783b */ /* 0x000e620000000200 */
[C---:B------:R-:W-:Y:S07]  /*cca0*/  HMMA.16816.F32 R8, R120.reuse, R10, RZ ;  /* 0x0000000a7808723c */ /* 0x040fee00000018ff */
[----:B------:R-:W1:Y:S01]  /*ccb0*/  LDSM.16.M88.4 R116, [R213] ;  /* 0x00000000d574783b */ /* 0x000e620000000200 */
[C---:B--2---:R-:W-:Y:S07]  /*ccc0*/  HMMA.16816.F32 R12, R120.reuse, R16, RZ ;  /* 0x00000010780c723c */ /* 0x044fee00000018ff */
[----:B------:R-:W2:Y:S01]  /*ccd0*/  LDSM.16.M88.4 R124, [R207] ;  /* 0x00000000cf7c783b */ /* 0x000ea20000000200 */
[C---:B------:R-:W-:Y:S07]  /*cce0*/  HMMA.16816.F32 R16, R120.reuse, R18, RZ ;  /* 0x000000127810723c */ /* 0x040fee00000018ff */
[----:B------:R-:W1:Y:S01]  /*ccf0*/  LDSM.16.M88.4 R128, [R206] ;  /* 0x00000000ce80783b */ /* 0x000e620000000200 */
[C---:B---3--:R-:W-:Y:S07]  /*cd00*/  HMMA.16816.F32 R20, R120.reuse, R24, RZ ;  /* 0x000000187814723c */ /* 0x048fee00000018ff */
[----:B------:R-:W3:Y:S01]  /*cd10*/  LDSM.16.M88.4 R132, [R205] ;  /* 0x00000000cd84783b */ /* 0x000ee20000000200 */
[C---:B------:R-:W-:Y:S07]  /*cd20*/  HMMA.16816.F32 R24, R120.reuse, R26, RZ ;  /* 0x0000001a7818723c */ /* 0x040fee00000018ff */
[----:B------:R-:W1:Y:S01]  /*cd30*/  LDSM.16.M88.4 R136, [R204] ;  /* 0x00000000cc88783b */ /* 0x000e620000000200 */
[C---:B----4-:R-:W-:Y:S07]  /*cd40*/  HMMA.16816.F32 R28, R120.reuse, R32, RZ ;  /* 0x00000020781c723c */ /* 0x050fee00000018ff */
[----:B------:R-:W4:Y:S01]  /*cd50*/  LDSM.16.M88.4 R144, [R203] ;  /* 0x00000000cb90783b */ /* 0x000f220000000200 */
[C---:B------:R-:W-:Y:S07]  /*cd60*/  HMMA.16816.F32 R32, R120.reuse, R34, RZ ;  /* 0x000000227820723c */ /* 0x040fee00000018ff */
[----:B------:R-:W-:Y:S01]  /*cd70*/  @!PT LDS RZ, [RZ] ;  /* 0x00000000fffff984 */ /* 0x000fe20000000800 */
[----:B------:R-:W-:Y:S01]  /*cd80*/  @!PT LDS RZ, [RZ] ;  /* 0x00000000fffff984 */ /* 0x000fe20000000800 */
[----:B------:R-:W-:Y:S01]  /*cd90*/  @!PT LDS RZ, [RZ] ;  /* 0x00000000fffff984 */ /* 0x000fe20000000800 */
[----:B------:R1:W-:Y:S01]  /*cda0*/  LDGSTS.E.BYPASS.LTC128B.128 [R216+0x100], [R44.64], !P6 ;  /* 0x001000002cd87fae */ /* 0x0003e2000f101d4a */
[C---:B-----5:R-:W-:Y:S07]  /*cdb0*/  HMMA.16816.F32 R36, R120.reuse, R40, RZ ;  /* 0x000000287824723c */ /* 0x060fee00000018ff */
[----:B------:R5:W-:Y:S01]  /*cdc0*/  LDGSTS.E.BYPASS.LTC128B.128 [R216+0x3100], [R156.64], !P5 ;  /* 0x031000009cd87fae */ /* 0x000be2000e901d4a */
[C---:B------:R-:W-:Y:S07]  /*cdd0*/  HMMA.16816.F32 R40, R120.reuse, R42, RZ ;  /* 0x0000002a7828723c */ /* 0x040fee00000018ff */
[----:B------:R2:W-:Y:S08]  /*cde0*/  LDGSTS.E.BYPASS.LTC128B.128 [R216+0x1100], [R160.64], !P6 ;  /* 0x01100000a0d87fae */ /* 0x0005f0000f101d4a */
[----:B------:R2:W-:Y:S01]  /*cdf0*/  LDGSTS.E.BYPASS.LTC128B.128 [R216+0x4100], [R160.64+0x80], !P5 ;  /* 0x04100080a0d87fae */ /* 0x0005e2000e901d4a */
[C---:B-1----:R-:W-:Y:S07]  /*ce00*/  HMMA.16816.F32 R44, R120.reuse, R48, RZ ;  /* 0x00000030782c723c */ /* 0x042fee00000018ff */
[----:B------:R1:W-:Y:S01]  /*ce10*/  LDGSTS.E.BYPASS.LTC128B.128 [R216+0x2100], [R164.64], !P6 ;  /* 0x02100000a4d87fae */ /* 0x0003e2000f101d4a */
[----:B------:R-:W-:Y:S07]  /*ce20*/  HMMA.16816.F32 R48, R120, R50, RZ ;  /* 0x000000327830723c */ /* 0x000fee00000018ff */
[----:B------:R1:W-:Y:S01]  /*ce30*/  LDGSTS.E.BYPASS.LTC128B.128 [R216+0x5100], [R162.64], !P5 ;  /* 0x05100000a2d87fae */ /* 0x0003e2000e901d4a */
[C---:B------:R-:W-:Y:S07]  /*ce40*/  HMMA.16816.F32 R4, R140.reuse, R116, R4 ;  /* 0x000000748c04723c */ /* 0x040fee0000001804 */
[----:B------:R-:W1:Y:S01]  /*ce50*/  LDSM.16.M88.4 R148, [R211+0x8100] ;  /* 0x00810000d394783b */ /* 0x000e620000000200 */
[C---:B------:R-:W-:Y:S07]  /*ce60*/  HMMA.16816.F32 R8, R140.reuse, R118, R8 ;  /* 0x000000768c08723c */ /* 0x040fee0000001808 */
[----:B------:R-:W0:Y:S01]  /*ce70*/  LDGDEPBAR ;  /* 0x00000000000079af */ /* 0x000e220000000000 */
[C---:B--2---:R-:W-:Y:S07]  /*ce80*/  HMMA.16816.F32 R12, R140.reuse, R124, R12 ;  /* 0x0000007c8c0c723c */ /* 0x044fee000000180c */
[----:B-----5:R-:W2:Y:S01]  /*ce90*/  LDSM.16.M88.4 R156, [R211+0x8900] ;  /* 0x00890000d39c783b */ /* 0x020ea20000000200 */
[C---:B------:R-:W-:Y:S07]  /*cea0*/  HMMA.16816.F32 R16, R140.reuse, R126, R16 ;  /* 0x0000007e8c10723c */ /* 0x040fee0000001810 */
[----:B------:R-:W5:Y:S01]  /*ceb0*/  LDSM.16.M88.4 R116, [R211+0x9100] ;  /* 0x00910000d374783b */ /* 0x000f620000000200 */
[C---:B------:R-:W-:Y:S07]  /*cec0*/  HMMA.16816.F32 R20, R140.reuse, R128, R20 ;  /* 0x000000808c14723c */ /* 0x040fee0000001814 */
[----:B------:R-:W2:Y:S01]  /*ced0*/  LDSM.16.M88.4 R124, [R211+0x9900] ;  /* 0x00990000d37c783b */ /* 0x000ea20000000200 */
[C---:B------:R-:W-:Y:S07]  /*cee0*/  HMMA.16816.F32 R24, R140.reuse, R130, R24 ;  /* 0x000000828c18723c */ /* 0x040fee0000001818 */
[----:B-1----:R-:W1:Y:S01]  /*cef0*/  LDSM.16.M88.4 R160, [R211+0xa100] ;  /* 0x00a10000d3a0783b */ /* 0x002e620000000200 */
[C---:B---3--:R-:W-:Y:S07]  /*cf00*/  HMMA.16816.F32 R28, R140.reuse, R132, R28 ;  /* 0x000000848c1c723c */ /* 0x048fee000000181c */
[----:B------:R-:W3:Y:S01]  /*cf10*/  LDSM.16.M88.4 R164, [R211+0xa900] ;  /* 0x00a90000d3a4783b */ /* 0x000ee20000000200 */
[C---:B------:R-:W-:Y:S07]  /*cf20*/  HMMA.16816.F32 R32, R140.reuse, R134, R32 ;  /* 0x000000868c20723c */ /* 0x040fee0000001820 */
[----:B------:R-:W1:Y:S01]  /*cf30*/  LDSM.16.M88.4 R128, [R202] ;  /* 0x00000000ca80783b */ /* 0x000e620000000200 */
[C---:B------:R-:W-:Y:S07]  /*cf40*/  HMMA.16816.F32 R36, R140.reuse, R136, R36 ;  /* 0x000000888c24723c */ /* 0x040fee0000001824 */
[----:B------:R-:W1:Y:S01]  /*cf50*/  LDSM.16.M88.4 R132, [R202+0x800] ;  /* 0x00080000ca84783b */ /* 0x000e620000000200 */
[C---:B------:R-:W-:Y:S07]  /*cf60*/  HMMA.16816.F32 R40, R140.reuse, R138, R40 ;  /* 0x0000008a8c28723c */ /* 0x040fee0000001828 */
[----:B------:R-:W1:Y:S01]  /*cf70*/  LDSM.16.M88.4 R136, [R202+0x1000] ;  /* 0x00100000ca88783b */ /* 0x000e620000000200 */
[C---:B----4-:R-:W-:Y:S07]  /*cf80*/  HMMA.16816.F32 R44, R140.reuse, R144, R44 ;  /* 0x000000908c2c723c */ /* 0x050fee000000182c */
[----:B------:R-:W-:Y:S01]  /*cf90*/  LDSM.16.M88.4 R184, [R211+0xd900] ;  /* 0x00d90000d3b8783b */ /* 0x000fe20000000200 */
[----:B------:R-:W-:Y:S07]  /*cfa0*/  HMMA.16816.F32 R48, R140, R146, R48 ;  /* 0x000000928c30723c */ /* 0x000fee0000001830 */
[----:B------:R-:W4:Y:S01]  /*cfb0*/  LDSM.16.M88.4 R144, [R202+0x1800] ;  /* 0x00180000ca90783b */ /* 0x000f220000000200 */
[C---:B------:R-:W-:Y:S08]  /*cfc0*/  HMMA.16816.F32 R4, R152.reuse, R148, R4 ;  /* 0x000000949804723c */ /* 0x040ff00000001804 */
[C---:B------:R-:W-:Y:S01]  /*cfd0*/  HMMA.16816.F32 R8, R152.reuse, R150, R8 ;  /* 0x000000969808723c */ /* 0x040fe20000001808 */
[----:B------:R-:W1:Y:S07]  /*cfe0*/  LDSM.16.M88.4 R148, [R202+0x2000] ;  /* 0x00200000ca94783b */ /* 0x000e6e0000000200 */
[C---:B--2---:R-:W-:Y:S08]  /*cff0*/  HMMA.16816.F32 R12, R152.reuse, R156, R12 ;  /* 0x0000009c980c723c */ /* 0x044ff0000000180c */
[C---:B------:R-:W-:Y:S01]  /*d000*/  HMMA.16816.F32 R16, R152.reuse, R158, R16 ;  /* 0x0000009e9810723c */ /* 0x040fe20000001810 */
[----:B------:R-:W-:Y:S07]  /*d010*/  LDSM.16.M88.4 R156, [R214+0xb900] ;  /* 0x00b90000d69c783b */ /* 0x000fee0000000200 */
[C---:B-----5:R-:W-:Y:S08]  /*d020*/  HMMA.16816.F32 R20, R152.reuse, R116, R20 ;  /* 0x000000749814723c */ /* 0x060ff00000001814 */
[C---:B------:R-:W-:Y:S01]  /*d030*/  HMMA.16816.F32 R24, R152.reuse, R118, R24 ;  /* 0x000000769818723c */ /* 0x040fe20000001818 */
[----:B------:R-:W2:Y:S07]  /*d040*/  LDSM.16.M88.4 R116, [R202+0x2800] ;  /* 0x00280000ca74783b */ /* 0x000eae0000000200 */
[C---:B------:R-:W-:Y:S08]  /*d050*/  HMMA.16816.F32 R28, R152.reuse, R124, R28 ;  /* 0x0000007c981c723c */ /* 0x040ff0000000181c */
[C---:B------:R-:W-:Y:S01]  /*d060*/  HMMA.16816.F32 R32, R152.reuse, R126, R32 ;  /* 0x0000007e9820723c */ /* 0x040fe20000001820 */
[----:B------:R-:W5:Y:S07]  /*d070*/  LDSM.16.M88.4 R124, [R214+0xb100] ;  /* 0x00b10000d67c783b */ /* 0x000f6e0000000200 */
        /* <DEDUP_REMOVED lines=20> */
[----:B------:R-:W-:Y:S07]  /*d1c0*/  LDSM.16.M88.4 R148, [R197] ;  /* 0x00000000c594783b */ /* 0x000fee0000000200 */
[C---:B--2---:R-:W-:Y:S08]  /*d1d0*/  HMMA.16816.F32 R44, R168.reuse, R116, R44 ;  /* 0x00000074a82c723c */ /* 0x044ff0000000182c */
[----:B------:R-:W-:Y:S01]  /*d1e0*/  HMMA.16816.F32 R48, R168, R118, R48 ;  /* 0x00000076a830723c */ /* 0x000fe20000001830 */
[----:B------:R-:W2:Y:S07]  /*d1f0*/  LDSM.16.M88.4 R116, [R199] ;  /* 0x00000000c774783b */ /* 0x000eae0000000200 */
[C---:B-----5:R-:W-:Y:S08]  /*d200*/  HMMA.16816.F32 R4, R172.reuse, R124, R4 ;  /* 0x0000007cac04723c */ /* 0x060ff00000001804 */
[C---:B------:R-:W-:Y:S01]  /*d210*/  HMMA.16816.F32 R8, R172.reuse, R126, R8 ;  /* 0x0000007eac08723c */ /* 0x040fe20000001808 */
[----:B------:R-:W5:Y:S07]  /*d220*/  LDSM.16.M88.4 R124, [R198] ;  /* 0x00000000c67c783b */ /* 0x000f6e0000000200 */
        /* <DEDUP_REMOVED lines=15> */
[C---:B------:R-:W-:Y:S08]  /*d320*/  HMMA.16816.F32 R4, R176.reuse, R136, R4 ;  /* 0x00000088b004723c */ /* 0x040ff00000001804 */
[C---:B------:R-:W-:Y:S01]  /*d330*/  HMMA.16816.F32 R8, R176.reuse, R138, R8 ;  /* 0x0000008ab008723c */ /* 0x040fe20000001808 */
[----:B------:R-:W1:Y:S07]  /*d340*/  LDSM.16.M88.4 R136, [R211+0xc900] ;  /* 0x00c90000d388783b */ /* 0x000e6e0000000200 */
[C---:B----4-:R-:W-:Y:S08]  /*d350*/  HMMA.16816.F32 R12, R176.reuse, R144, R12 ;  /* 0x00000090b00c723c */ /* 0x050ff0000000180c */
[C---:B------:R-:W-:Y:S01]  /*d360*/  HMMA.16816.F32 R16, R176.reuse, R146, R16 ;  /* 0x00000092b010723c */ /* 0x040fe20000001810 */
[----:B------:R-:W4:Y:S07]  /*d370*/  LDSM.16.M88.4 R144, [R202+0x3000] ;  /* 0x00300000ca90783b */ /* 0x000f2e0000000200 */
[C---:B--2---:R-:W-:Y:S08]  /*d380*/  HMMA.16816.F32 R20, R176.reuse, R116, R20 ;  /* 0x00000074b014723c */ /* 0x044ff00000001814 */
[C---:B------:R-:W-:Y:S01]  /*d390*/  HMMA.16816.F32 R24, R176.reuse, R118, R24 ;  /* 0x00000076b018723c */ /* 0x040fe20000001818 */
[----:B------:R-:W2:Y:S07]  /*d3a0*/  LDSM.16.M88.4 R116, [R202+0x3800] ;  /* 0x00380000ca74783b */ /* 0x000eae0000000200 */
[C---:B-----5:R-:W-:Y:S08]  /*d3b0*/  HMMA.16816.F32 R28, R176.reuse, R124, R28 ;  /* 0x0000007cb01c723c */ /* 0x060ff0000000181c */
        /* <DEDUP_REMOVED lines=17> */
[C---:B----4-:R-:W-:Y:S08]  /*d4d0*/  HMMA.16816.F32 R4, R188.reuse, R144, R4 ;  /* 0x00000090bc04723c */ /* 0x050ff00000001804 */
        /* <DEDUP_REMOVED lines=17> */
[----:B------:R-:W4:Y:S01]  /*d5f0*/  MUFU.TANH R128, R9 ;  /* 0x0000000900807308 */ /* 0x000f220000002400 */
[----:B------:R-:W-:Y:S02]  /*d600*/  FMUL.FTZ R19, R19, c[0x0][0x320] ;  /* 0x0000c80013137a20 */ /* 0x000fe40000410000 */
[----:B------:R-:W-:Y:S02]  /*d610*/  FMUL.FTZ R14, R17, c[0x0][0x320] ;  /* 0x0000c800110e7a20 */ /* 0x000fe40000410000 */
[----:B------:R-:W-:Y:S02]  /*d620*/  FMUL.FTZ R12, R13, c[0x0][0x320] ;  /* 0x0000c8000d0c7a20 */ /* 0x000fe40000410000 */
[----:B------:R-:W-:Y:S02]  /*d630*/  FMUL.FTZ R13, R16, c[0x0][0x320] ;  /* 0x0000c800100d7a20 */ /* 0x000fe40000410000 */
[----:B------:R-:W-:Y:S01]  /*d640*/  FMUL.FTZ R15, R15, c[0x0][0x320] ;  /* 0x0000c8000f0f7a20 */ /* 0x000fe20000410000 */
[----:B------:R-:W1:Y:S10]  /*d650*/  MUFU.TANH R116, R10 ;  /* 0x0000000a00747308 */ /* 0x000e740000002400 */
[----:B------:R5:W1:Y:S01]  /*d660*/  MUFU.TANH R117, R11 ;  /* 0x0000000b00757308 */ /* 0x000a620000002400 */
[C---:B--2---:R-:W-:Y:S09]  /*d670*/  HMMA.16816.F32 R20, R188.reuse, R4, R20 ;  /* 0x00000004bc14723c */ /* 0x044ff20000001814 */
[----:B------:R-:W2:Y:S01]  /*d680*/  MUFU.TANH R157, R18 ;  /* 0x00000012009d7308 */ /* 0x000ea20000002400 */
[C---:B------:R-:W-:Y:S01]  /*d690*/  HMMA.16816.F32 R24, R188.reuse, R6, R24 ;  /* 0x00000006bc18723c */ /* 0x040fe20000001818 */
[----:B------:R-:W-:Y:S08]  /*d6a0*/  LDSM.16.M88.4 R4, [R202+0x5000] ;  /* 0x00500000ca04783b */ /* 0x000ff00000000200 */
[----:B------:R-:W1:Y:S01]  /*d6b0*/  MUFU.TANH R163, R19 ;  /* 0x0000001300a37308 */ /* 0x000e620000002400 */
[----:B-----5:R-:W5:Y:S04]  /*d6c0*/  LDSM.16.M88.4 R8, [R202+0x4800] ;  /* 0x00480000ca08783b */ /* 0x020f680000000200 */
[----:B------:R-:W-:Y:S05]  /*d6d0*/  FMUL.FTZ R186, R20, c[0x0][0x320] ;  /* 0x0000c80014ba7a20 */ /* 0x000fea0000410000 */
        /* <DEDUP_REMOVED lines=8> */
[----:B------:R-:W-:Y:S07]  /*d760*/  FMUL.FTZ R27, R27, c[0x0][0x320] ;  /* 0x0000c8001b1b7a20 */ /* 0x000fee0000410000 */
[----:B------:R-:W2:Y:S01]  /*d770*/  MUFU.TANH R125, R125 ;  /* 0x0000007d007d7308 */ /* 0x000ea20000002400 */
[----:B-1----:R-:W-:Y:S09]  /*d780*/  IMAD R15, R192, -0x60, RZ ;  /* 0xffffffa0c00f7824 */ /* 0x002ff200078e02ff */
[----:B------:R-:W1:Y:S01]  /*d790*/  MUFU.TANH R127, R127 ;  /* 0x0000007f007f7308 */ /* 0x000e620000002400 */
[C---:B-----5:R-:W-:Y:S09]  /*d7a0*/  HMMA.16816.F32 R28, R188.reuse, R8, R28 ;  /* 0x00000008bc1c723c */ /* 0x060ff2000000181c */
[----:B------:R-:W1:Y:S01]  /*d7b0*/  MUFU.TANH R118, R118 ;  /* 0x0000007600767308 */ /* 0x000e620000002400 */
[C---:B------:R-:W-:Y:S01]  /*d7c0*/  HMMA.16816.F32 R32, R188.reuse, R10, R32 ;  /* 0x0000000abc20723c */ /* 0x040fe20000001820 */
[----:B------:R-:W5:Y:S01]  /*d7d0*/  LDSM.16.M88.4 R8, [R202+0x5800] ;  /* 0x00580000ca08783b */ /* 0x000f620000000200 */
[----:B------:R-:W-:Y:S07]  /*d7e0*/  DEPBAR.LE SB0, 0x0 ;  /* 0x000080000000791a */ /* 0x000fee0000000000 */
[----:B------:R-:W1:Y:S01]  /*d7f0*/  MUFU.TANH R12, R12 ;  /* 0x0000000c000c7308 */ /* 0x000e620000002400 */
[----:B------:R-:W-:Y:S01]  /*d800*/  BAR.SYNC.DEFER_BLOCKING 0x0 ;  /* 0x0000000000007b1d */ /* 0x000fe20000010000 */
[C---:B------:R-:W-:Y:S05]  /*d810*/  HMMA.16816.F32 R36, R188.reuse, R4, R36 ;  /* 0x00000004bc24723c */ /* 0x040fea0000001824 */
[----:B------:R-:W-:Y:S03]  /*d820*/  FMUL.FTZ R238, R28, c[0x0][0x320] ;  /* 0x0000c8001cee7a20 */ /* 0x000fe60000410000 */
[----:B------:R-:W1:Y:S01]  /*d830*/  MUFU.TANH R167, R167 ;  /* 0x000000a700a77308 */ /* 0x000e620000002400 */
[C---:B------:R-:W-:Y:S03]  /*d840*/  HMMA.16816.F32 R40, R188.reuse, R6, R40 ;  /* 0x00000006bc28723c */ /* 0x040fe60000001828 */
[----:B------:R-:W-:Y:S02]  /*d850*/  FMUL.FTZ R29, R29, c[0x0][0x320] ;  /* 0x0000c8001d1d7a20 */ /* 0x000fe40000410000 */
[----:B------:R-:W-:Y:S02]  /*d860*/  FMUL.FTZ R236, R32, c[0x0][0x320] ;  /* 0x0000c80020ec7a20 */ /* 0x000fe40000410000 */
[----:B------:R-:W-:Y:S01]  /*d870*/  @P2 IADD3 R6, R192, -0x1, RZ ;  /* 0xffffffffc0062810 */ /* 0x000fe20007ffe0ff */
[----:B------:R-:W-:Y:S01]  /*d880*/  FMUL.FTZ R30, R30, c[0x0][0x320] ;  /* 0x0000c8001e1e7a20 */ /* 0x000fe20000410000 */
[----:B------:R-:W1:Y:S03]  /*d890*/  MUFU.TANH R13, R13 ;  /* 0x0000000d000d7308 */ /* 0x000e660000002400 */
[----:B------:R-:W-:Y:S01]  /*d8a0*/  @P2 SHF.R.S32.HI R5, RZ, 0x1f, R6 ;  /* 0x0000001fff052819 */ /* 0x000fe20000011406 */
[----:B------:R-:W-:Y:S02]  /*d8b0*/  FMUL.FTZ R31, R31, c[0x0][0x320] ;  /* 0x0000c8001f1f7a20 */ /* 0x000fe40000410000 */
[----:B------:R-:W-:Y:S02]  /*d8c0*/  FMUL.FTZ R230, R36, c[0x0][0x320] ;  /* 0x0000c80024e67a20 */ /* 0x000fe40000410000 */
[----:B------:R-:W-:Y:S02]  /*d8d0*/  @P2 IMAD R5, R5, c[0x0][0x1e0], RZ ;  /* 0x0000780005052a24 */ /* 0x000fe400078e02ff */
[----:B------:R-:W1:Y:S01]  /*d8e0*/  MUFU.TANH R14, R14 ;  /* 0x0000000e000e7308 */ /* 0x000e620000002400 */
[----:B------:R-:W-:Y:S01]  /*d8f0*/  FMUL.FTZ R33, R33, c[0x0][0x320] ;  /* 0x0000c80021217a20 */ /* 0x000fe20000410000 */
[C---:B-----5:R-:W-:Y:S03]  /*d900*/  HMMA.16816.F32 R44, R188.reuse, R8, R44 ;  /* 0x00000008bc2c723c */ /* 0x060fe6000000182c */
[C---:B------:R-:W-:Y:S02]  /*d910*/  @P2 IMAD R5, R6.reuse, c[0x0][0x1e4], R5 ;  /* 0x0000790006052a24 */ /* 0x040fe400078e0205 */
[----:B------:R-:W-:Y:S03]  /*d920*/  @P2 IMAD.WIDE.U32 R6, R6, c[0x0][0x1e0], RZ ;  /* 0x0000780006062a25 */ /* 0x000fe600078e00ff */
[----:B------:R-:W1:Y:S01]  /*d930*/  MUFU.TANH R186, R186 ;  /* 0x000000ba00ba7308 */ /* 0x000e620000002400 */
[----:B------:R-:W-:Y:S01]  /*d940*/  @P2 MOV R8, R218 ;  /* 0x000000da00082202 */ /* 0x000fe20000000f00 */
[----:B------:R-:W-:Y:S03]  /*d950*/  HMMA.16816.F32 R48, R188, R10, R48 ;  /* 0x0000000abc30723c */ /* 0x000fe60000001830 */
[----:B------:R-:W-:Y:S01]  /*d960*/  @P2 MOV R9, R221 ;  /* 0x000000dd00092202 */ /* 0x000fe20000000f00 */
[----:B------:R-:W-:Y:S01]  /*d970*/  FMUL.FTZ R184, R40, c[0x0][0x320] ;  /* 0x0000c80028b87a20 */ /* 0x000fe20000410000 */
[----:B------:R-:W-:Y:S01]  /*d980*/  @P2 IADD3 R4, R7, R5, RZ ;  /* 0x0000000507042210 */ /* 0x000fe20007ffe0ff */
[----:B------:R-:W-:Y:S02]  /*d990*/  FMUL.FTZ R34, R34, c[0x0][0x320] ;  /* 0x0000c80022227a20 */ /* 0x000fe40000410000 */
[----:B------:R1:W1:Y:S01]  /*d9a0*/  MUFU.TANH R160, R21 ;  /* 0x0000001500a07308 */ /* 0x0002620000002400 */
[----:B------:R-:W-:Y:S04]  /*d9b0*/  @P2 IMAD.WIDE.U32 R6, R6, 0x60, R8 ;  /* 0x0000006006062825 */ /* 0x000fe800078e0008 */
[----:B------:R-:W-:Y:S01]  /*d9c0*/  @P2 IMAD R4, R4, 0x60, RZ ;  /* 0x0000006004042824 */ /* 0x000fe200078e02ff */
[----:B------:R-:W-:Y:S01]  /*d9d0*/  @P2 SHF.L.U32 R5, R6, 0x1, RZ ;  /* 0x0000000106052819 */ /* 0x000fe200000006ff */
[----:B------:R-:W-:Y:S02]  /*d9e0*/  FMUL.FTZ R35, R35, c[0x0][0x320] ;  /* 0x0000c80023237a20 */ /* 0x000fe40000410000 */
[----:B------:R-:W-:Y:S01]  /*d9f0*/  FMUL.FTZ R37, R37, c[0x0][0x320] ;  /* 0x0000c80025257a20 */ /* 0x000fe20000410000 */
[----:B------:R1:W1:Y:S01]  /*da00*/  MUFU.TANH R233, R22 ;  /* 0x0000001600e97308 */ /* 0x0002620000002400 */
[----:B------:R-:W-:Y:S01]  /*da10*/  @P2 IADD3 R4, R7, R4, RZ ;  /* 0x0000000407042210 */ /* 0x000fe20007ffe0ff */
[----:B------:R-:W-:Y:S02]  /*da20*/  FMUL.FTZ R38, R38, c[0x0][0x320] ;  /* 0x0000c80026267a20 */ /* 0x000fe40000410000 */
[----:B------:R-:W-:Y:S01]  /*da30*/  FMUL.FTZ R39, R39, c[0x0][0x320] ;  /* 0x0000c80027277a20 */ /* 0x000fe20000410000 */
[----:B------:R-:W-:Y:S01]  /*da40*/  @P2 SHF.L.U64.HI R4, R6, 0x1, R4 ;  /* 0x0000000106042819 */ /* 0x000fe20000010204 */
[----:B------:R-:W-:Y:S01]  /*da50*/  FMUL.FTZ R41, R41, c[0x0][0x320] ;  /* 0x0000c80029297a20 */ /* 0x000fe20000410000 */
[C---:B------:R-:W-:Y:S01]  /*da60*/  @P2 IADD3 R6, P0, R5.reuse, c[0x0][0x1c8], RZ ;  /* 0x0000720005062a10 */ /* 0x040fe20007f1e0ff */
[----:B------:R-:W-:Y:S01]  /*da70*/  FMUL.FTZ R42, R42, c[0x0][0x320] ;  /* 0x0000c8002a2a7a20 */ /* 0x000fe20000410000 */
[----:B------:R-:W-:Y:S01]  /*da80*/  @P2 IADD3 R5, P1, R5, 0x80, RZ ;  /* 0x0000008005052810 */ /* 0x000fe20007f3e0ff */
[----:B------:R1:W1:Y:S01]  /*da90*/  MUFU.TANH R187, R23 ;  /* 0x0000001700bb7308 */ /* 0x0002620000002400 */
[----:B------:R-:W-:Y:S01]  /*daa0*/  @P2 IADD3.X R7, R4, c[0x0][0x1cc], RZ, P0, !PT ;  /* 0x0000730004072a10 */ /* 0x000fe200007fe4ff */
[----:B------:R-:W-:Y:S01]  /*dab0*/  FMUL.FTZ R43, R43, c[0x0][0x320] ;  /* 0x0000c8002b2b7a20 */ /* 0x000fe20000410000 */
[----:B------:R-:W-:Y:S01]  /*dac0*/  @P2 IADD3 R10, P0, R5, c[0x0][0x1c8], RZ ;  /* 0x00007200050a2a10 */ /* 0x000fe20007f1e0ff */
[----:B------:R-:W-:Y:S01]  /*dad0*/  FMUL.FTZ R44, R44, c[0x0][0x320] ;  /* 0x0000c8002c2c7a20 */ /* 0x000fe20000410000 */
[----:B------:R-:W-:Y:S01]  /*dae0*/  MOV R5, R217 ;  /* 0x000000d900057202 */ /* 0x000fe20000000f00 */
[----:B------:R-:W-:Y:S01]  /*daf0*/  @!PT LDS RZ, [RZ] ;  /* 0x00000000fffff984 */ /* 0x000fe20000000800 */
[----:B------:R-:W-:Y:S01]  /*db00*/  @!PT LDS RZ, [RZ] ;  /* 0x00000000fffff984 */ /* 0x000fe20000000800 */
[----:B------:R-:W-:Y:S01]  /*db10*/  @!PT LDS RZ, [RZ] ;  /* 0x00000000fffff984 */ /* 0x000fe20000000800 */
[----:B------:R5:W-:Y:S01]  /*db20*/  @P2 LDGSTS.E.BYPASS.LTC128B.128 [R216+0x8100], [R6.64], !P6 ;  /* 0x0810000006d82fae */ /* 0x000be2000f101d4a */
[----:B------:R-:W-:Y:S01]  /*db30*/  @P2 IADD3.X R11, RZ, c[0x0][0x1cc], R4, P0, P1 ;  /* 0x00007300ff0b2a10 */ /* 0x000fe200007e2404 */
[----:B------:R-:W-:Y:S01]  /*db40*/  FMUL.FTZ R4, R51, c[0x0][0x320] ;  /* 0x0000c80033047a20 */ /* 0x000fe20000410000 */
[----:B------:R-:W-:Y:S01]  /*db50*/  @P2 IADD3 R8, P0, R6, UR15, RZ ;  /* 0x0000000f06082c10 */ /* 0x000fe2000ff1e0ff */
[----:B------:R-:W1:Y:S01]  /*db60*/  MUFU.TANH R162, R162 ;  /* 0x000000a200a27308 */ /* 0x000e620000002400 */
[----:B------:R-:W-:Y:S01]  /*db70*/  @P4 SHF.R.U32.HI R5, RZ, c[0x0][0x2cc], R193 ;  /* 0x0000b300ff054a19 */ /* 0x000fe200000116c1 */
[----:B------:R-:W-:Y:S01]  /*db80*/  FMUL.FTZ R45, R45, c[0x0][0x320] ;  /* 0x0000c8002d2d7a20 */ /* 0x000fe20000410000 */
[----:B------:R-:W-:Y:S01]  /*db90*/  @P2 IADD3.X R9, R7, UR13, RZ, P0, !PT ;  /* 0x0000000d07092c10 */ /* 0x000fe200087fe4ff */
[----:B------:R1:W-:Y:S01]  /*dba0*/  @P2 LDGSTS.E.BYPASS.LTC128B.128 [R216+0xb100], [R10.64], !P5 ;  /* 0x0b1000000ad82fae */ /* 0x0003e2000e901d4a */
[----:B------:R-:W-:Y:S01]  /*dbb0*/  @P2 IADD3 R16, P1, R8, UR15, RZ ;  /* 0x0000000f08102c10 */ /* 0x000fe2000ff3e0ff */
[----:B------:R-:W-:Y:S01]  /*dbc0*/  FMUL.FTZ R46, R46, c[0x0][0x320] ;  /* 0x0000c8002e2e7a20 */ /* 0x000fe20000410000 */
[----:B------:R-:W-:Y:S01]  /*dbd0*/  @P2 IADD3 R18, P0, R8, UR6, RZ ;  /* 0x0000000608122c10 */ /* 0x000fe2000ff1e0ff */
[----:B------:R-:W-:Y:S01]  /*dbe0*/  FMUL.FTZ R47, R47, c[0x0][0x320] ;  /* 0x0000c8002f2f7a20 */ /* 0x000fe20000410000 */
[C---:B------:R-:W-:Y:S01]  /*dbf0*/  @P2 IADD3.X R17, R9.reuse, UR13, RZ, P1, !PT ;  /* 0x0000000d09112c10 */ /* 0x040fe20008ffe4ff */
[----:B------:R1:W1:Y:S01]  /*dc00*/  MUFU.TANH R164, R25 ;  /* 0x0000001900a47308 */ /* 0x0002620000002400 */
[----:B------:R-:W-:Y:S01]  /*dc10*/  @P2 IADD3.X R19, R9, UR8, RZ, P0, !PT ;  /* 0x0000000809132c10 */ /* 0x000fe200087fe4ff */
[----:B------:R1:W-:Y:S01]  /*dc20*/  @P2 LDGSTS.E.BYPASS.LTC128B.128 [R216+0x9100], [R8.64], !P6 ;  /* 0x0910000008d82fae */ /* 0x0003e2000f101d4a */
[----:B------:R-:W-:Y:S02]  /*dc30*/  FMUL.FTZ R48, R48, c[0x0][0x320] ;  /* 0x0000c80030307a20 */ /* 0x000fe40000410000 */
[----:B------:R-:W-:Y:S02]  /*dc40*/  FMUL.FTZ R49, R49, c[0x0][0x320] ;  /* 0x0000c80031317a20 */ /* 0x000fe40000410000 */
[----:B------:R-:W-:Y:S03]  /*dc50*/  FMUL.FTZ R50, R50, c[0x0][0x320] ;  /* 0x0000c80032327a20 */ /* 0x000fe60000410000 */
[----:B------:R1:W1:Y:S01]  /*dc60*/  MUFU.TANH R231, R26 ;  /* 0x0000001a00e77308 */ /* 0x0002620000002400 */
[----:B------:R1:W-:Y:S01]  /*dc70*/  @P2 LDGSTS.E.BYPASS.LTC128B.128 [R216+0xc100], [R8.64+0x80], !P5 ;  /* 0x0c10008008d82fae */ /* 0x0003e2000e901d4a */
[C---:B-----5:R-:W-:Y:S07]  /*dc80*/  IADD3 R7, -R222.reuse, R15, RZ ;  /* 0x0000000fde077210 */ /* 0x060fee0007ffe1ff */
[----:B------:R5:W-:Y:S01]  /*dc90*/  @P2 LDGSTS.E.BYPASS.LTC128B.128 [R216+0xa100], [R16.64], !P6 ;  /* 0x0a10000010d82fae */ /* 0x000be2000f101d4a */
[----:B------:R2:W2:Y:S07]  /*dca0*/  MUFU.TANH R229, R27 ;  /* 0x0000001b00e57308 */ /* 0x0004ae0000002400 */
[----:B------:R2:W-:Y:S03]  /*dcb0*/  @P2 LDGSTS.E.BYPASS.LTC128B.128 [R216+0xd100], [R18.64], !P5 ;  /* 0x0d10000012d82fae */ /* 0x0005e6000e901d4a */
[----:B------:R-:W2:Y:S05]  /*dcc0*/  MUFU.TANH R238, R238 ;  /* 0x000000ee00ee7308 */ /* 0x000eaa0000002400 */
[----:B------:R-:W0:Y:S01]  /*dcd0*/  LDGDEPBAR ;  /* 0x00000000000079af */ /* 0x000e220000000000 */
[----:B-1----:R-:W-:Y:S04]  /*dce0*/  IADD3 R9, -R222, 0x1, R15 ;  /* 0x00000001de097810 */ /* 0x002fe80007ffe10f */
[----:B------:R1:W1:Y:S01]  /*dcf0*/  MUFU.TANH R232, R29 ;  /* 0x0000001d00e87308 */ /* 0x0002620000002400 */
[----:B------:R-:W-:Y:S02]  /*dd00*/  IADD3 R9, R9, c[0x0][0x1d0], RZ ;  /* 0x0000740009097a10 */ /* 0x000fe40007ffe0ff */
[----:B------:R-:W5:Y:S02]  /*dd10*/  SHFL.IDX PT, R6, R5, RZ, 0x1c1f ;  /* 0x001c1fff05067589 */ /* 0x000f6400000e0000 */
[----:B------:R-:W-:Y:S05]  /*dd20*/  IADD3 R9, R9, -c[0x0][0x168], RZ ;  /* 0x80005a0009097a10 */ /* 0x000fea0007ffe0ff */
[----:B------:R1:W1:Y:S01]  /*dd30*/  MUFU.TANH R241, R30 ;  /* 0x0000001e00f17308 */ /* 0x0002620000002400 */
[C---:B------:R-:W-:Y:S02]  /*dd40*/  IADD3 R11, R9.reuse, c[0x0][0x328], RZ ;  /* 0x0000ca00090b7a10 */ /* 0x040fe40007ffe0ff */
[----:B------:R-:W-:Y:S07]  /*dd50*/  IADD3 R9, R9, UR7, RZ ;  /* 0x0000000709097c10 */ /* 0x000fee000fffe0ff */
[----:B------:R1:W1:Y:S01]  /*dd60*/  MUFU.TANH R239, R31 ;  /* 0x0000001f00ef7308 */ /* 0x0002620000002400 */
[-C--:B-----5:R-:W-:Y:S02]  /*dd70*/  IADD3 R17, R11, R6.reuse, RZ ;  /* 0x000000060b117210 */ /* 0x0a0fe40007ffe0ff */
[----:B------:R-:W-:Y:S07]  /*dd80*/  IADD3 R16, R9, R6, RZ ;  /* 0x0000000609107210 */ /* 0x000fee0007ffe0ff */
[----:B------:R-:W1:Y:S10]  /*dd90*/  MUFU.TANH R236, R236 ;  /* 0x000000ec00ec7308 */ /* 0x000e740000002400 */
[----:B------:R1:W1:Y:S10]  /*dda0*/  MUFU.TANH R234, R33 ;  /* 0x0000002100ea7308 */ /* 0x0002740000002400 */
[----:B------:R1:W1:Y:S10]  /*ddb0*/  MUFU.TANH R237, R34 ;  /* 0x0000002200ed7308 */ /* 0x0002740000002400 */
[----:B------:R1:W1:Y:S10]  /*ddc0*/  MUFU.TANH R235, R35 ;  /* 0x0000002300eb7308 */ /* 0x0002740000002400 */
        /* <DEDUP_REMOVED lines=31> */
.L_x_190:
[----:B------:R-:W-:Y:S04]  /*dfc0*/  MOV R6, c[0x0][0x32c] ;  /* 0x0000cb0000067a02 */ /* 0x000fe80000000f00 */
[----:B------:R-:W-:Y:S11]  /*dfd0*/  ISETP.NE.AND P0, PT, R6, 0x1, PT ;  /* 0x000000010600780c */ /* 0x000ff60003f05270 */
[----:B------:R-:W-:Y:S02]  /*dfe0*/  @!UPT UIADD3 URZ, URZ, URZ, URZ ;  /* 0x0000003f3f3ff290 */ /* 0x000fe4000fffe03f */
[----:B------:R-:W-:Y:S05]  /*dff0*/  @P0 IMAD.HI.U32 R6, R8, c[0x0][0x330], RZ ;  /* 0x0000cc0008060a27 */ /* 0x000fea00078e00ff */
[----:B------:R-:W-:Y:S02]  /*e000*/  @P0 SHF.R.U32.HI R8, RZ, c[0x0][0x334], R6 ;  /* 0x0000cd00ff080a19 */ /* 0x000fe40000011606 */
.L_x_191:
[----:B------:R-:W-:Y:S05]  /*e010*/  BSYNC B0 ;  /* 0x0000000000007941 */ /* 0x000fea0003800000 */
.L_x_189:
[----:B------:R-:W-:Y:S05]  /*e020*/  IMAD R19, R8, c[0x0][0x32c], R7 ;  /* 0x0000cb0008137a24 */ /* 0x000fea00078e0207 */
[----:B------:R-:W-:Y:S02]  /*e030*/  IADD3 R6, R19, c[0x0][0x32c], RZ ;  /* 0x0000cb0013067a10 */ /* 0x000fe40007ffe0ff */
[----:B------:R-:W-:Y:S02]  /*e040*/  IMNMX R16, R16, R19, !PT ;  /* 0x0000001310107217 */ /* 0x000fe40007800200 */
[----:B------:R-:W-:Y:S02]  /*e050*/  IMNMX R17, R17, R6, PT ;  /* 0x0000000611117217 */ /* 0x000fe40003800200 */
.L_x_188:
[C---:B--234-:R-:W-:Y:S02]  /*e060*/  ISETP.GE.AND P0, PT, R15.reuse, 0x2, PT ;  /* 0x000000020f00780c */ /* 0x05cfe40003f06270 */
[----:B------:R-:W-:Y:S02]  /*e070*/  ISETP.GE.AND P1, PT, R15, 0x9, PT ;  /* 0x000000090f00780c */ /* 0x000fe40003f26270 */
[----:B------:R-:W-:Y:S02]  /*e080*/  LOP3.LUT R223, R223, 0xffefffff, RZ, 0xc0, !PT ;  /* 0xffefffffdfdf7812 */ /* 0x000fe400078ec0ff */
[----:B------:R-:W-:Y:S07]  /*e090*/  ISETP.GE.AND P2, PT, R15, 0x59, PT ;  /* 0x000000590f00780c */ /* 0x000fee0003f46270 */
[----:B------:R-:W-:Y:S02]  /*e0a0*/  @P0 LOP3.LUT R223, R223, 0x100000, RZ, 0xfc, !PT ;  /* 0x00100000dfdf0812 */ /* 0x000fe400078efcff */
[----:B------:R-:W-:Y:S02]  /*e0b0*/  ISETP.GT.AND P0, PT, R16, 0x1, !P0 ;  /* 0x000000011000780c */ /* 0x000fe40004704270 */
[----:B------:R-:W-:Y:S02]  /*e0c0*/  LOP3.LUT R223, R223, 0xfff7ffff, RZ, 0xc0, !PT ;  /* 0xfff7ffffdfdf7812 */ /* 0x000fe400078ec0ff */
[----:B------:R-:W-:Y:S02]  /*e0d0*/  ISETP.LT.OR P0, PT, R17, 0x2, P0 ;  /* 0x000000021100780c */ /* 0x000fe40000701670 */
[----:B------:R-:W-:Y:S02]  /*e0e0*/  @P1 LOP3.LUT R223, R223, 0x80000, RZ, 0xfc, !PT ;  /* 0x00080000dfdf1812 */ /* 0x000fe400078efcff */
[----:B------:R-:W-:Y:S02]  /*e0f0*/  FSEL R126, R126, -INF , !P0 ;  /* 0xff8000007e7e7808 */ /* 0x000fe40004000000 */
[C---:B------:R-:W-:Y:S02]  /*e100*/  ISETP.GT.AND P0, PT, R16.reuse, 0x8, !P1 ;  /* 0x000000081000780c */ /* 0x040fe40004f04270 */
[----:B------:R-:W-:Y:S02]  /*e110*/  ISETP.GE.AND P1, PT, R15, 0xa, PT ;  /* 0x0000000a0f00780c */ /* 0x000fe40003f26270 */
        /* <DEDUP_REMOVED lines=21> */
[C---:B------:R-:W-:Y:S04]  /*e270*/  ISETP.GT.AND P0, PT, R16.reuse, 0x18, !P1 ;  /* 0x000000181000780c */ /* 0x040fe80004f04270 */
        /* <DEDUP_REMOVED lines=11> */
[----:B------:R-:W-:Y:S01]  /*e330*/  ISETP.GT.AND P0, PT, R16, 0x20, !P1 ;  /* 0x000000201000780c */ /* 0x000fe20004f04270 */
[----:B------:R-:W1:Y:S03]  /*e340*/  SHFL.IDX PT, R14, R5, 0x1, 0x1c1f ;  /* 0x003c1f00050e7f89 */ /* 0x000e6600000e0000 */
        /* <DEDUP_REMOVED lines=8> */
[----:B------:R-:W-:Y:S01]  /*e3d0*/  ISETP.GE.AND P1, PT, R15, 0x29, PT ;  /* 0x000000290f00780c */ /* 0x000fe20003f26270 */
[--C-:B-1----:R-:W-:Y:S01]  /*e3e0*/  IMAD.IADD R12, R9, 0x1, R14.reuse ;  /* 0x00000001090c7824 */ /* 0x102fe200078e020e */
        /* <DEDUP_REMOVED lines=66> */
[----:B------:R-:W-:Y:S02]  /*e810*/  FSEL R156, R156, -INF , !P0 ;  /* 0xff8000009c9c7808 */ /* 0x000fe40004000000 */
[----:B------:R-:W-:Y:S02]  /*e820*/  ISETP.GT.AND P0, PT, R16, 0x51, !P1 ;  /* 0x000000511000780c */ /* 0x000fe40004f04270 */
[----:B------:R-:W-:Y:S02]  /*e830*/  LOP3.LUT R223, R223, 0xfffffffe, RZ, 0xc0, !PT ;  /* 0xfffffffedfdf7812 */ /* 0x000fe400078ec0ff */
[----:B------:R-:W-:Y:S04]  /*e840*/  ISETP.LT.OR P0, PT, R17, 0x52, P0 ;  /* 0x000000521100780c */ /* 0x000fe80000701670 */
[----:B------:R-:W-:Y:S02]  /*e850*/  FSEL R150, R150, -INF , !P0 ;  /* 0xff80000096967808 */ /* 0x000fe40004000000 */
[----:B------:R-:W-:Y:S02]  /*e860*/  @P1 LOP3.LUT R223, R223, 0x1, RZ, 0xfc, !PT ;  /* 0x00000001dfdf1812 */ /* 0x000fe400078efcff */
[----:B------:R-:W-:Y:S02]  /*e870*/  ISETP.GE.AND P1, PT, R15, 0x1, PT ;  /* 0x000000010f00780c */ /* 0x000fe40003f26270 */
[----:B------:R-:W-:Y:S02]  /*e880*/  ISETP.GT.AND P0, PT, R16, 0x58, !P2 ;  /* 0x000000581000780c */ /* 0x000fe40005704270 */
[----:B------:R-:W-:Y:S02]  /*e890*/  LOP3.LUT R223, R223, 0xffdfffff, RZ, 0xc0, !PT ;  /* 0xffdfffffdfdf7812 */ /* 0x000fe400078ec0ff */
[----:B------:R-:W-:Y:S04]  /*e8a0*/  ISETP.LT.OR P0, PT, R17, 0x59, P0 ;  /* 0x000000591100780c */ /* 0x000fe80000701670 */
[----:B------:R-:W-:Y:S02]  /*e8b0*/  FSEL R146, R146, -INF , !P0 ;  /* 0xff80000092927808 */ /* 0x000fe40004000000 */
[----:B------:R-:W-:Y:S02]  /*e8c0*/  ISETP.GT.AND P0, PT, R16, RZ, !P1 ;  /* 0x000000ff1000720c */ /* 0x000fe40004f04270 */
[----:B------:R-:W-:Y:S02]  /*e8d0*/  @P1 LOP3.LUT R223, R223, 0x200000, RZ, 0xfc, !PT ;  /* 0x00200000dfdf1812 */ /* 0x000fe400078efcff */
[----:B------:R-:W-:Y:S02]  /*e8e0*/  ISETP.LT.OR P0, PT, R17, 0x1, P0 ;  /* 0x000000011100780c */ /* 0x000fe40000701670 */
[----:B------:R-:W-:Y:S02]  /*e8f0*/  ISETP.GE.AND P1, PT, R15, 0x5a, PT ;  /* 0x0000005a0f00780c */ /* 0x000fe40003f26270 */
[----:B------:R-:W-:Y:S01]  /*e900*/  FSEL R10, R0, -INF , !P0 ;  /* 0xff800000000a7808 */ /* 0x000fe20004000000 */
[----:B------:R-:W-:Y:S01]  /*e910*/  IMAD.IADD R0, R11, 0x1, R14 ;  /* 0x000000010b007824 */ /* 0x000fe200078e020e */
        /* <DEDUP_REMOVED lines=18> */
.L_x_194:
[----:B------:R-:W-:Y:S04]  /*ea40*/  MOV R5, c[0x0][0x32c] ;  /* 0x0000cb0000057a02 */ /* 0x000fe80000000f00 */
[----:B------:R-:W-:Y:S11]  /*ea50*/  ISETP.NE.AND P0, PT, R5, 0x1, PT ;  /* 0x000000010500780c */ /* 0x000ff60003f05270 */
[----:B------:R-:W-:Y:S02]  /*ea60*/  @!UPT UIADD3 URZ, URZ, URZ, URZ ;  /* 0x0000003f3f3ff290 */ /* 0x000fe4000fffe03f */
[----:B------:R-:W-:Y:S05]  /*ea70*/  @P0 IMAD.HI.U32 R5, R14, c[0x0][0x330], RZ ;  /* 0x0000cc000e050a27 */ /* 0x000fea00078e00ff */
[----:B------:R-:W-:Y:S02]  /*ea80*/  @P0 SHF.R.U32.HI R14, RZ, c[0x0][0x334], R5 ;  /* 0x0000cd00ff0e0a19 */ /* 0x000fe40000011605 */
.L_x_195:
[----:B------:R-:W-:Y:S05]  /*ea90*/  BSYNC B0 ;  /* 0x0000000000007941 */ /* 0x000fea0003800000 */
.L_x_193:
[----:B------:R-:W-:Y:S05]  /*eaa0*/  IMAD R7, R14, c[0x0][0x32c], R7 ;  /* 0x0000cb000e077a24 */ /* 0x000fea00078e0207 */
[----:B------:R-:W-:Y:S02]  /*eab0*/  IADD3 R5, R7, c[0x0][0x32c], RZ ;  /* 0x0000cb0007057a10 */ /* 0x000fe40007ffe0ff */
[----:B------:R-:W-:Y:S02]  /*eac0*/  IMNMX R12, R12, R7, !PT ;  /* 0x000000070c0c7217 */ /* 0x000fe40007800200 */
[----:B------:R-:W-:Y:S02]  /*ead0*/  IMNMX R0, R0, R5, PT ;  /* 0x0000000500007217 */ /* 0x000fe40003800200 */
.L_x_192:
[C---:B------:R-:W-:Y:S01]  /*eae0*/  LOP3.LUT P0, RZ, R223.reuse, 0x200000, RZ, 0xc0, !PT ;  /* 0x00200000dfff7812 */ /* 0x040fe2000780c0ff */
        /* <DEDUP_REMOVED lines=14> */
[----:B------:R-:W-:Y:S01]  /*ebd0*/  FMNMX.FTZ R5, R42, R5, !PT ;  /* 0x000000052a057209 */ /* 0x000fe20007810000 */
[----:B------:R-:W-:Y:S01]  /*ebe0*/  LDSM.16.MT88.4 R44, [R212+0x3100] ;  /* 0x00310000d42c783b */ /* 0x000fe20000004200 */
        /* <DEDUP_REMOVED lines=124> */
[----:B------:R-:W-:Y:S02]  /*f3b0*/  ISETP.GT.AND P0, PT, R12, 0x51, !P0 ;  /* 0x000000510c00780c */ /* 0x000fe40004704270 */
[----:B-1----:R-:W-:Y:S02]  /*f3c0*/  FMNMX.FTZ R12, R14, R5, !PT ;  /* 0x000000050e0c7209 */ /* 0x002fe40007810000 */
[----:B------:R-:W-:Y:S03]  /*f3d0*/  ISETP.LT.OR P0, PT, R0, 0x52, P0 ;  /* 0x000000520000780c */ /* 0x000fe60000701670 */
[----:B------:R-:W1:Y:S01]  /*f3e0*/  SHFL.BFLY PT, R15, R12, 0x1, 0x1f ;  /* 0x0c201f000c0f7f89 */ /* 0x000e6200000e0000 */
[----:B------:R-:W-:Y:S04]  /*f3f0*/  FSEL R139, R139, -INF , !P0 ;  /* 0xff8000008b8b7808 */ /* 0x000fe80004000000 */
[----:B------:R-:W-:Y:S04]  /*f400*/  FMNMX.FTZ R0, R139, R16, !PT ;  /* 0x000000108b007209 */ /* 0x000fe80007810000 */
[----:B------:R-:W-:Y:S04]  /*f410*/  FMNMX.FTZ R0, R135, R0, !PT ;  /* 0x0000000087007209 */ /* 0x000fe80007810000 */
[----:B------:R-:W-:Y:S05]  /*f420*/  FMNMX.FTZ R7, R117, R0, !PT ;  /* 0x0000000075077209 */ /* 0x000fea0007810000 */
[----:B------:R-:W2:Y:S01]  /*f430*/  SHFL.BFLY PT, R4, R7, 0x2, 0x1f ;  /* 0x0c401f0007047f89 */ /* 0x000ea200000e0000 */
[----:B-1----:R-:W-:Y:S04]  /*f440*/  FMNMX.FTZ R0, R12, R15, !PT ;  /* 0x0000000f0c007209 */ /* 0x002fe80007810000 */
[C---:B------:R-:W-:Y:S01]  /*f450*/  FSETP.NEU.FTZ.AND P0, PT, R0.reuse, -INF , PT ;  /* 0xff8000000000780b */ /* 0x040fe20003f1d000 */
[----:B------:R-:W-:Y:S05]  /*f460*/  FMUL.FTZ R149, R0, c[0x0][0x2d0] ;  /* 0x0000b40000957a20 */ /* 0x000fea0000410000 */
[----:B------:R-:W-:Y:S05]  /*f470*/  FSEL R149, R149, RZ, P0 ;  /* 0x000000ff95957208 */ /* 0x000fea0000000000 */
[--C-:B------:R-:W-:Y:S01]  /*f480*/  FFMA.FTZ R118, R6, c[0x0][0x2d0], -R149.reuse ;  /* 0x0000b40006767a23 */ /* 0x100fe20000010895 */
[----:B------:R-:W-:Y:S01]  /*f490*/  FSEL R6, R0, RZ, P0 ;  /* 0x000000ff00067208 */ /* 0x000fe20000000000 */
[--C-:B------:R-:W-:Y:S01]  /*f4a0*/  FFMA.FTZ R128, R10, c[0x0][0x2d0], -R149.reuse ;  /* 0x0000b4000a807a23 */ /* 0x100fe20000010895 */
[----:B--2---:R-:W-:Y:S01]  /*f4b0*/  FMNMX.FTZ R5, R7, R4, !PT ;  /* 0x0000000407057209 */ /* 0x004fe20007810000 */
[----:B------:R-:W-:Y:S02]  /*f4c0*/  FFMA.FTZ R129, R8, c[0x0][0x2d0], -R149 ;  /* 0x0000b40008817a23 */ /* 0x000fe40000010895 */
[----:B------:R-:W-:Y:S01]  /*f4d0*/  FADD.FTZ R3, -R6, R3 ;  /* 0x0000000306037221 */ /* 0x000fe20000010100 */
[----:B------:R-:W-:Y:S01]  /*f4e0*/  MUFU.EX2 R118, R118 ;  /* 0x0000007600767308 */ /* 0x000fe20000000800 */
[----:B------:R-:W1:Y:S01]  /*f4f0*/  SHFL.BFLY PT, R4, R5, 0x1, 0x1f ;  /* 0x0c201f0005047f89 */ /* 0x000e6200000e0000 */
[--C-:B------:R-:W-:Y:S02]  /*f500*/  FFMA.FTZ R119, R126, c[0x0][0x2d0], -R149.reuse ;  /* 0x0000b4007e777a23 */ /* 0x100fe40000010895 */
[--C-:B------:R-:W-:Y:S02]  /*f510*/  FFMA.FTZ R136, R42, c[0x0][0x2d0], -R149.reuse ;  /* 0x0000b4002a887a23 */ /* 0x100fe40000010895 */
[--C-:B------:R-:W-:Y:S02]  /*f520*/  FFMA.FTZ R137, R40, c[0x0][0x2d0], -R149.reuse ;  /* 0x0000b40028897a23 */ /* 0x100fe40000010895 */
[--C-:B------:R-:W-:Y:S02]  /*f530*/  FFMA.FTZ R138, R50, c[0x0][0x2d0], -R149.reuse ;  /* 0x0000b400328a7a23 */ /* 0x100fe40000010895 */
        /* <DEDUP_REMOVED lines=8> */
[--C-:B------:R-:W-:Y:S01]  /*f5c0*/  FFMA.FTZ R234, R234, c[0x0][0x2d0], -R149.reuse ;  /* 0x0000b400eaea7a23 */ /* 0x100fe20000010895 */
[----:B-1----:R-:W-:Y:S01]  /*f5d0*/  FMNMX.FTZ R116, R5, R4, !PT ;  /* 0x0000000405747209 */ /* 0x002fe20007810000 */
[----:B------:R-:W-:Y:S02]  /*f5e0*/  FMUL.FTZ R4, R3, c[0x0][0x2d0] ;  /* 0x0000b40003047a20 */ /* 0x000fe40000410000 */
[--C-:B------:R-:W-:Y:S01]  /*f5f0*/  FFMA.FTZ R156, R156, c[0x0][0x2d0], -R149.reuse ;  /* 0x0000b4009c9c7a23 */ /* 0x100fe20000010895 */
[C---:B------:R-:W-:Y:S01]  /*f600*/  FSETP.NEU.FTZ.AND P0, PT, R116.reuse, -INF , PT ;  /* 0xff8000007400780b */ /* 0x040fe20003f1d000 */
[----:B------:R-:W-:Y:S01]  /*f610*/  FMUL.FTZ R134, R116, c[0x0][0x2d0] ;  /* 0x0000b40074867a20 */ /* 0x000fe20000410000 */
[----:B------:R-:W1:Y:S01]  /*f620*/  MUFU.EX2 R3, R4 ;  /* 0x0000000400037308 */ /* 0x000e620000000800 */
[--C-:B------:R-:W-:Y:S01]  /*f630*/  FFMA.FTZ R146, R146, c[0x0][0x2d0], -R149.reuse ;  /* 0x0000b40092927a23 */ /* 0x100fe20000010895 */
[----:B------:R-:W-:Y:S02]  /*f640*/  FSEL R5, R116, RZ, P0 ;  /* 0x000000ff74057208 */ /* 0x000fe40000000000 */
[----:B------:R-:W-:Y:S02]  /*f650*/  FSEL R134, R134, RZ, P0 ;  /* 0x000000ff86867208 */ /* 0x000fe40000000000 */
[----:B------:R-:W-:Y:S01]  /*f660*/  ISETP.GT.AND P0, PT, R192, R215, PT ;  /* 0x000000d7c000720c */ /* 0x000fe20003f04270 */
[----:B------:R-:W-:Y:S02]  /*f670*/  FADD.FTZ R5, -R5, R2 ;  /* 0x0000000205057221 */ /* 0x000fe40000010100 */
[--C-:B------:R-:W-:Y:S01]  /*f680*/  FFMA.FTZ R133, R13, c[0x0][0x2d0], -R134.reuse ;  /* 0x0000b4000d857a23 */ /* 0x100fe20000010886 */
[----:B------:R-:W3:Y:S01]  /*f690*/  MUFU.EX2 R129, R129 ;  /* 0x0000008100817308 */ /* 0x000ee20000000800 */
[----:B------:R-:W4:Y:S01]  /*f6a0*/  LDSM.16.MT88.4 R12, [R212+0x100] ;  /* 0x00010000d40c783b */ /* 0x000f220000004200 */
[--C-:B------:R-:W-:Y:S01]  /*f6b0*/  FFMA.FTZ R131, R11, c[0x0][0x2d0], -R134.reuse ;  /* 0x0000b4000b837a23 */ /* 0x100fe20000010886 */
[----:B--2---:R-:W-:Y:S01]  /*f6c0*/  F2FP.PACK_AB R124, R119, R128 ;  /* 0x00000080777c723e */ /* 0x004fe200000000ff */
[--C-:B------:R-:W-:Y:S02]  /*f6d0*/  FFMA.FTZ R130, R9, c[0x0][0x2d0], -R134.reuse ;  /* 0x0000b40009827a23 */ /* 0x100fe40000010886 */
[--C-:B------:R-:W-:Y:S02]  /*f6e0*/  FFMA.FTZ R132, R125, c[0x0][0x2d0], -R134.reuse ;  /* 0x0000b4007d847a23 */ /* 0x100fe40000010886 */
[----:B------:R-:W-:Y:S02]  /*f6f0*/  FMUL.FTZ R2, R5, c[0x0][0x2d0] ;  /* 0x0000b40005027a20 */ /* 0x000fe40000410000 */
[----:B------:R-:W-:Y:S01]  /*f700*/  MUFU.EX2 R133, R133 ;  /* 0x0000008500857308 */ /* 0x000fe20000000800 */
[--C-:B------:R-:W-:Y:S02]  /*f710*/  FFMA.FTZ R165, R165, c[0x0][0x2d0], -R134.reuse ;  /* 0x0000b400a5a57a23 */ /* 0x100fe40000010886 */
[--C-:B------:R-:W-:Y:S02]  /*f720*/  FFMA.FTZ R161, R161, c[0x0][0x2d0], -R134.reuse ;  /* 0x0000b400a1a17a23 */ /* 0x100fe40000010886 */
[C---:B-1----:R-:W-:Y:S02]  /*f730*/  FMUL.FTZ R4, R3.reuse, R112 ;  /* 0x0000007003047220 */ /* 0x042fe40000410000 */
[C---:B------:R-:W-:Y:S02]  /*f740*/  FMUL.FTZ R5, R3.reuse, R113 ;  /* 0x0000007103057220 */ /* 0x040fe40000410000 */
[C---:B------:R-:W-:Y:S01]  /*f750*/  FMUL.FTZ R8, R3.reuse, R108 ;  /* 0x0000006c03087220 */ /* 0x040fe20000410000 */
[----:B------:R-:W1:Y:S01]  /*f760*/  MUFU.EX2 R2, R2 ;  /* 0x0000000200027308 */ /* 0x000e620000000800 */
[C---:B------:R-:W-:Y:S02]  /*f770*/  FMUL.FTZ R9, R3.reuse, R109 ;  /* 0x0000006d03097220 */ /* 0x040fe40000410000 */
[----:B------:R-:W-:Y:S01]  /*f780*/  FMUL.FTZ R16, R3, R100 ;  /* 0x0000006403107220 */ /* 0x000fe20000410000 */
[----:B---3--:R-:W-:Y:S01]  /*f790*/  F2FP.PACK_AB R126, R129, R118 ;  /* 0x00000076817e723e */ /* 0x008fe200000000ff */
[C---:B------:R-:W-:Y:S02]  /*f7a0*/  FMUL.FTZ R17, R3.reuse, R101 ;  /* 0x0000006503117220 */ /* 0x040fe40000410000 */
[C---:B------:R-:W-:Y:S02]  /*f7b0*/  FMUL.FTZ R24, R3.reuse, R92 ;  /* 0x0000005c03187220 */ /* 0x040fe40000410000 */
[C---:B------:R-:W-:Y:S01]  /*f7c0*/  FMUL.FTZ R25, R3.reuse, R93 ;  /* 0x0000005d03197220 */ /* 0x040fe20000410000 */
[----:B------:R-:W2:Y:S01]  /*f7d0*/  MUFU.EX2 R132, R132 ;  /* 0x0000008400847308 */ /* 0x000ea20000000800 */
        /* <DEDUP_REMOVED lines=14> */
[----:B--2---:R-:W-:Y:S01]  /*f8c0*/  F2FP.PACK_AB R125, R132, R133 ;  /* 0x00000085847d723e */ /* 0x004fe200000000ff */
        /* <DEDUP_REMOVED lines=12> */
[----:B------:R-:W-:Y:S01]  /*f990*/  FMUL.FTZ R51, R2, R71 ;  /* 0x0000004702337220 */ /* 0x000fe20000410000 */
[----:B------:R-:W2:Y:S01]  /*f9a0*/  LDSM.16.MT88.4 R84, [R210+0x3100] ;  /* 0x00310000d254783b */ /* 0x000ea20000004200 */
[C---:B------:R-:W-:Y:S01]  /*f9b0*/  FMUL.FTZ R53, R3.reuse, R53 ;  /* 0x0000003503357220 */ /* 0x040fe20000410000 */
[----:B-1----:R-:W-:Y:S01]  /*f9c0*/  F2FP.PACK_AB R127, R130, R131 ;  /* 0x00000083827f723e */ /* 0x002fe200000000ff */
[C---:B------:R-:W-:Y:S02]  /*f9d0*/  FMUL.FTZ R54, R2.reuse, R54 ;  /* 0x0000003602367220 */ /* 0x040fe40000410000 */
[C---:B------:R-:W-:Y:S02]  /*f9e0*/  FMUL.FTZ R55, R2.reuse, R55 ;  /* 0x0000003702377220 */ /* 0x040fe40000410000 */
[C---:B------:R-:W-:Y:S01]  /*f9f0*/  FMUL.FTZ R56, R3.reuse, R56 ;  /* 0x0000003803387220 */ /* 0x040fe20000410000 */
[----:B------:R-:W1:Y:S01]  /*fa00*/  LDSM.16.MT88.4 R76, [R209+0x3100] ;  /* 0x00310000d14c783b */ /* 0x000e620000004200 */
[C---:B----4-:R-:W-:Y:S01]  /*fa10*/  HMMA.16816.F32 R4, R124.reuse, R12, R4 ;  /* 0x0000000c7c04723c */ /* 0x050fe20000001804 */
[----:B------:R-:W-:Y:S04]  /*fa20*/  MUFU.EX2 R165, R165 ;  /* 0x000000a500a57308 */ /* 0x000fe80000000800 */
[C---:B------:R-:W-:Y:S02]  /*fa30*/  FMUL.FTZ R57, R3.reuse, R57 ;  /* 0x0000003903397220 */ /* 0x040fe40000410000 */
[----:B------:R-:W3:Y:S01]  /*fa40*/  LDSM.16.MT88.4 R68, [R208+0x3100] ;  /* 0x00310000d044783b */ /* 0x000ee20000004200 */
[C---:B------:R-:W-:Y:S03]  /*fa50*/  HMMA.16816.F32 R8, R124.reuse, R14, R8 ;  /* 0x0000000e7c08723c */ /* 0x040fe60000001808 */
[----:B------:R-:W-:Y:S01]  /*fa60*/  MUFU.EX2 R161, R161 ;  /* 0x000000a100a17308 */ /* 0x000fe20000000800 */
[C---:B------:R-:W-:Y:S02]  /*fa70*/  FMUL.FTZ R12, R3.reuse, R104 ;  /* 0x00000068030c7220 */ /* 0x040fe40000410000 */
[C---:B------:R-:W-:Y:S01]  /*fa80*/  FMUL.FTZ R13, R3.reuse, R105 ;  /* 0x00000069030d7220 */ /* 0x040fe20000410000 */
[----:B------:R-:W-:Y:S01]  /*fa90*/  LDSM.16.MT88.4 R100, [R210+0x2900] ;  /* 0x00290000d264783b */ /* 0x000fe20000004200 */
[C---:B------:R-:W-:Y:S04]  /*faa0*/  FMUL.FTZ R14, R2.reuse, R106 ;  /* 0x0000006a020e7220 */ /* 0x040fe80000410000 */
[C---:B------:R-:W-:Y:S01]  /*fab0*/  FMUL.FTZ R15, R2.reuse, R107 ;  /* 0x0000006b020f7220 */ /* 0x040fe20000410000 */
[----:B------:R-:W-:Y:S01]  /*fac0*/  MUFU.EX2 R136, R136 ;  /* 0x0000008800887308 */ /* 0x000fe20000000800 */
[C---:B------:R-:W-:Y:S02]  /*fad0*/  FMUL.FTZ R58, R2.reuse, R58 ;  /* 0x0000003a023a7220 */ /* 0x040fe40000410000 */
[C---:B------:R-:W-:Y:S02]  /*fae0*/  FMUL.FTZ R59, R2.reuse, R59 ;  /* 0x0000003b023b7220 */ /* 0x040fe40000410000 */
[C---:B------:R-:W-:Y:S01]  /*faf0*/  FMUL.FTZ R60, R3.reuse, R60 ;  /* 0x0000003c033c7220 */ /* 0x040fe20000410000 */
[C---:B------:R-:W-:Y:S03]  /*fb00*/  HMMA.16816.F32 R12, R124.reuse, R20, R12 ;  /* 0x000000147c0c723c */ /* 0x040fe6000000180c */
[C---:B------:R-:W-:Y:S01]  /*fb10*/  FMUL.FTZ R61, R3.reuse, R61 ;  /* 0x0000003d033d7220 */ /* 0x040fe20000410000 */
[----:B------:R-:W4:Y:S01]  /*fb20*/  MUFU.EX2 R137, R137 ;  /* 0x0000008900897308 */ /* 0x000f220000000800 */
        /* <DEDUP_REMOVED lines=17> */
[C---:B------:R-:W-:Y:S02]  /*fc40*/  FMUL.FTZ R67, R2.reuse, R67 ;  /* 0x0000004302437220 */ /* 0x040fe40000410000 */
[C---:B------:R-:W-:Y:S04]  /*fc50*/  FMUL.FTZ R30, R2.reuse, R90 ;  /* 0x0000005a021e7220 */ /* 0x040fe80000410000 */
[C---:B------:R-:W-:Y:S01]  /*fc60*/  FMUL.FTZ R31, R2.reuse, R91 ;  /* 0x0000005b021f7220 */ /* 0x040fe20000410000 */
[----:B------:R-:W-:Y:S01]  /*fc70*/  MUFU.EX2 R162, R162 ;  /* 0x000000a200a27308 */ /* 0x000fe20000000800 */
[----:B------:R-:W-:Y:S01]  /*fc80*/  LDSM.16.MT88.4 R88, [R212+0x3900] ;  /* 0x00390000d458783b */ /* 0x000fe20000004200 */
[--C-:B------:R-:W-:Y:S02]  /*fc90*/  FFMA.FTZ R148, R167, c[0x0][0x2d0], -R134.reuse ;  /* 0x0000b400a7947a23 */ /* 0x100fe40000010886 */
[--C-:B------:R-:W-:Y:S02]  /*fca0*/  FFMA.FTZ R151, R151, c[0x0][0x2d0], -R134.reuse ;  /* 0x0000b40097977a23 */ /* 0x100fe40000010886 */
[C---:B------:R-:W-:Y:S03]  /*fcb0*/  HMMA.16816.F32 R28, R124.reuse, R36, R28 ;  /* 0x000000247c1c723c */ /* 0x040fe6000000181c */
[--C-:B------:R-:W-:Y:S01]  /*fcc0*/  FFMA.FTZ R157, R157, c[0x0][0x2d0], -R134.reuse ;  /* 0x0000b4009d9d7a23 */ /* 0x100fe20000010886 */
[----:B------:R-:W-:Y:S01]  /*fcd0*/  MUFU.EX2 R148, R148 ;  /* 0x0000009400947308 */ /* 0x000fe20000000800 */
[--C-:B------:R-:W-:Y:S02]  /*fce0*/  FFMA.FTZ R158, R163, c[0x0][0x2d0], -R134.reuse ;  /* 0x0000b400a39e7a23 */ /* 0x100fe40000010886 */
[C---:B------:R-:W-:Y:S01]  /*fcf0*/  FMUL.FTZ R36, R3.reuse, R80 ;  /* 0x0000005003247220 */ /* 0x040fe20000410000 */
[C---:B------:R-:W-:Y:S04]  /*fd00*/  HMMA.16816.F32 R32, R124.reuse, R38, R32 ;  /* 0x000000267c20723c */ /* 0x040fe80000001820 */
[----:B------:R-:W-:Y:S02]  /*fd10*/  FMUL.FTZ R37, R3, R81 ;  /* 0x0000005103257220 */ /* 0x000fe40000410000 */
[----:B------:R-:W5:Y:S01]  /*fd20*/  MUFU.EX2 R151, R151 ;  /* 0x0000009700977308 */ /* 0x000f620000000800 */
[C---:B------:R-:W-:Y:S02]  /*fd30*/  FMUL.FTZ R38, R2.reuse, R82 ;  /* 0x0000005202267220 */ /* 0x040fe40000410000 */
[----:B------:R-:W-:Y:S02]  /*fd40*/  FMUL.FTZ R39, R2, R83 ;  /* 0x0000005302277220 */ /* 0x000fe40000410000 */
[----:B------:R-:W-:Y:S01]  /*fd50*/  LDSM.16.MT88.4 R80, [R209+0x900] ;  /* 0x00090000d150783b */ /* 0x000fe20000004200 */
[--C-:B------:R-:W-:Y:S02]  /*fd60*/  FFMA.FTZ R163, R186, c[0x0][0x2d0], -R149.reuse ;  /* 0x0000b400baa37a23 */ /* 0x100fe40000010895 */
[--C-:B------:R-:W-:Y:S02]  /*fd70*/  FFMA.FTZ R167, R164, c[0x0][0x2d0], -R149.reuse ;  /* 0x0000b400a4a77a23 */ /* 0x100fe40000010895 */
[C---:B------:R-:W-:Y:S01]  /*fd80*/  HMMA.16816.F32 R36, R124.reuse, R44, R36 ;  /* 0x0000002c7c24723c */ /* 0x040fe20000001824 */
[----:B------:R-:W-:Y:S02]  /*fd90*/  MUFU.EX2 R157, R157 ;  /* 0x0000009d009d7308 */ /* 0x000fe40000000800 */
        /* <DEDUP_REMOVED lines=9> */
[----:B------:R-:W3:Y:S01]  /*fe30*/  MUFU.EX2 R163, R163 ;  /* 0x000000a300a37308 */ /* 0x000ee20000000800 */
[----:B------:R-:W4:Y:S01]  /*fe40*/  LDSM.16.MT88.4 R72, [R212+0x900] ;  /* 0x00090000d448783b */ /* 0x000f220000004200 */
[--C-:B------:R-:W-:Y:S02]  /*fe50*/  FFMA.FTZ R229, R229, c[0x0][0x2d0], -R134.reuse ;  /* 0x0000b400e5e57a23 */ /* 0x100fe40000010886 */
[--C-:B------:R-:W-:Y:S02]  /*fe60*/  FFMA.FTZ R231, R238, c[0x0][0x2d0], -R149.reuse ;  /* 0x0000b400eee77a23 */ /* 0x100fe40000010895 */
[C---:B--2---:R-:W-:Y:S03]  /*fe70*/  HMMA.16816.F32 R44, R124.reuse, R84, R44 ;  /* 0x000000547c2c723c */ /* 0x044fe6000000182c */
[--C-:B------:R-:W-:Y:S01]  /*fe80*/  FFMA.FTZ R233, R236, c[0x0][0x2d0], -R149.reuse ;  /* 0x0000b400ece97a23 */ /* 0x100fe20000010895 */
[----:B------:R-:W2:Y:S01]  /*fe90*/  MUFU.EX2 R167, R167 ;  /* 0x000000a700a77308 */ /* 0x000ea20000000800 */
        /* <DEDUP_REMOVED lines=15> */
[C---:B---3--:R-:W-:Y:S04]  /*ff90*/  HMMA.16816.F32 R60, R124.reuse, R68, R60 ;  /* 0x000000447c3c723c */ /* 0x048fe8000000183c */
[----:B------:R-:W-:Y:S01]  /*ffa0*/  MUFU.EX2 R235, R235 ;  /* 0x000000eb00eb7308 */ /* 0x000fe20000000800 */
[--C-:B------:R-:W-:Y:S02]  /*ffb0*/  FFMA.FTZ R159, R150, c[0x0][0x2d0], -R149.reuse ;  /* 0x0000b400969f7a23 */ /* 0x100fe40000010895 */
[----:B----4-:R-:W-:Y:S01]  /*ffc0*/  F2FP.PACK_AB R68, R137, R136 ;  /* 0x000000888944723e */ /* 0x010fe200000000ff */
[----:B------:R-:W-:Y:S04]  /*ffd0*/  HMMA.16816.F32 R64, R124, R70, R64 ;  /* 0x000000467c40723c */ /* 0x000fe80000001840 */
[----:B-----5:R-:W-:Y:S01]  /*ffe0*/  F2FP.PACK_AB R69, R151, R148 ;  /* 0x000000949745723e */ /* 0x020fe200000000ff */
[----:B------:R-:W-:Y:S01]  /*fff0*/  FFMA.FTZ R149, R144, c[0x0][0x2d0], -R149 ;  /* 0x0000b40090957a23 */ /* 0x000fe20000010895 */
[----:B------:R-:W-:Y:S01]  /*10000*/  MUFU.EX2 R228, R228 ;  /* 0x000000e400e47308 */ /* 0x000fe20000000800 */
[----:B------:R-:W-:Y:S01]  /*10010*/  F2FP.PACK_AB R70, R145, R138 ;  /* 0x0000008a9146723e */ /* 0x000fe200000000ff */
[--C-:B------:R-:W-:Y:S01]  /*10020*/  FFMA.FTZ R144, R147, c[0x0][0x2d0], -R134.reuse ;  /* 0x0000b40093907a23 */ /* 0x100fe20000010886 */
[----:B------:R-:W-:Y:S03]  /*10030*/  F2FP.PACK_AB R71, R158, R157 ;  /* 0x0000009d9e47723e */ /* 0x000fe600000000ff */
[--C-:B------:R-:W-:Y:S02]  /*10040*/  FFMA.FTZ R139, R139, c[0x0][0x2d0], -R134.reuse ;  /* 0x0000b4008b8b7a23 */ /* 0x100fe40000010886 */
[--C-:B------:R-:W-:Y:S02]  /*10050*/  FFMA.FTZ R135, R135, c[0x0][0x2d0], -R134.reuse ;  /* 0x0000b40087877a23 */ /* 0x100fe40000010886 */
[C---:B------:R-:W-:Y:S01]  /*10060*/  HMMA.16816.F32 R4, R68.reuse, R72, R4 ;  /* 0x000000484404723c */ /* 0x040fe20000001804 */
[----:B------:R-:W-:Y:S04]  /*10070*/  MUFU.EX2 R164, R164 ;  /* 0x000000a400a47308 */ /* 0x000fe80000000800 */
[----:B------:R-:W-:Y:S02]  /*10080*/  FFMA.FTZ R134, R117, c[0x0][0x2d0], -R134 ;  /* 0x0000b40075867a23 */ /* 0x000fe40000010886 */
[----:B------:R-:W-:Y:S01]  /*10090*/  FFMA.FTZ R128, R3, R224, R128 ;  /* 0x000000e003807223 */ /* 0x000fe20000010080 */
[C---:B------:R-:W-:Y:S01]  /*100a0*/  HMMA.16816.F32 R8, R68.reuse, R74, R8 ;  /* 0x0000004a4408723c */ /* 0x040fe20000001808 */
[----:B------:R-:W3:Y:S02]  /*100b0*/  LDSM.16.MT88.4 R72, [R210+0x3900] ;  /* 0x00390000d248783b */ /* 0x000ee40000004200 */
[----:B------:R-:W4:Y:S01]  /*100c0*/  MUFU.EX2 R187, R187 ;  /* 0x000000bb00bb7308 */ /* 0x000f220000000800 */
[----:B------:R-:W-:Y:S02]  /*100d0*/  FFMA.FTZ R133, R2, R225, R133 ;  /* 0x000000e102857223 */ /* 0x000fe40000010085 */
[----:B------:R-:W-:Y:S02]  /*100e0*/  FADD.FTZ R119, R119, R128 ;  /* 0x0000008077777221 */ /* 0x000fe40000010000 */
[C---:B-1----:R-:W-:Y:S04]  /*100f0*/  HMMA.16816.F32 R12, R68.reuse, R76, R12 ;  /* 0x0000004c440c723c */ /* 0x042fe8000000180c */
[----:B------:R-:W-:Y:S01]  /*10100*/  FADD.FTZ R132, R132, R133 ;  /* 0x0000008584847221 */ /* 0x000fe20000010000 */
[----:B------:R-:W-:Y:S01]  /*10110*/  MUFU.EX2 R186, R186 ;  /* 0x000000ba00ba7308 */ /* 0x000fe20000000800 */
[----:B------:R-:W-:Y:S02]  /*10120*/  FADD.FTZ R118, R118, R119 ;  /* 0x0000007776767221 */ /* 0x000fe40000010000 */
[C---:B------:R-:W-:Y:S01]  /*10130*/  HMMA.16816.F32 R16, R68.reuse, R78, R16 ;  /* 0x0000004e4410723c */ /* 0x040fe20000001810 */
[----:B------:R-:W1:Y:S03]  /*10140*/  LDSM.16.MT88.4 R76, [R209+0x3900] ;  /* 0x00390000d14c783b */ /* 0x000e660000004200 */
[----:B------:R-:W-:Y:S02]  /*10150*/  FADD.FTZ R3, R131, R132 ;  /* 0x0000008483037221 */ /* 0x000fe40000010000 */
[----:B------:R-:W-:Y:S01]  /*10160*/  FADD.FTZ R129, R129, R118 ;  /* 0x0000007681817221 */ /* 0x000fe20000010000 */
[----:B------:R-:W5:Y:S01]  /*10170*/  MUFU.EX2 R229, R229 ;  /* 0x000000e500e57308 */ /* 0x000f620000000800 */
[C---:B------:R-:W-:Y:S04]  /*10180*/  HMMA.16816.F32 R20, R68.reuse, R80, R20 ;  /* 0x000000504414723c */ /* 0x040fe80000001814 */
[----:B------:R-:W-:Y:S02]  /*10190*/  FADD.FTZ R3, R130, R3 ;  /* 0x0000000382037221 */ /* 0x000fe40000010000 */
[----:B------:R-:W-:Y:S02]  /*101a0*/  FADD.FTZ R136, R136, R129 ;  /* 0x0000008188887221 */ /* 0x000fe40000010000 */
[C---:B------:R-:W-:Y:S01]  /*101b0*/  HMMA.16816.F32 R24, R68.reuse, R82, R24 ;  /* 0x000000524418723c */ /* 0x040fe20000001818 */
[----:B------:R-:W1:Y:S01]  /*101c0*/  LDSM.16.MT88.4 R80, [R208+0x3900] ;  /* 0x00390000d050783b */ /* 0x000e620000004200 */
        /* <DEDUP_REMOVED lines=12> */
[C---:B------:R-:W-:Y:S04]  /*10290*/  HMMA.16816.F32 R36, R68.reuse, R88, R36 ;  /* 0x000000584424723c */ /* 0x040fe80000001824 */
[----:B------:R-:W-:Y:S04]  /*102a0*/  FADD.FTZ R3, R158, R3 ;  /* 0x000000039e037221 */ /* 0x000fe80000010000 */
        /* <DEDUP_REMOVED lines=8> */
[C---:B-1----:R-:W-:Y:S08]  /*10330*/  HMMA.16816.F32 R52, R68.reuse, R76, R52 ;  /* 0x0000004c4434723c */ /* 0x042ff00000001834 */
[C---:B------:R-:W-:Y:S01]  /*10340*/  HMMA.16816.F32 R56, R68.reuse, R78, R56 ;  /* 0x0000004e4438723c */ /* 0x040fe20000001838 */
[----:B------:R-:W1:Y:S01]  /*10350*/  LDSM.16.MT88.4 R76, [R209+0x1100] ;  /* 0x00110000d14c783b */ /* 0x000e620000004200 */
[----:B------:R-:W-:Y:S06]  /*10360*/  MUFU.EX2 R237, R237 ;  /* 0x000000ed00ed7308 */ /* 0x000fec0000000800 */
[C---:B------:R-:W-:Y:S04]  /*10370*/  HMMA.16816.F32 R60, R68.reuse, R80, R60 ;  /* 0x00000050443c723c */ /* 0x040fe8000000183c */
[----:B------:R-:W-:Y:S04]  /*10380*/  MUFU.EX2 R238, R238 ;  /* 0x000000ee00ee7308 */ /* 0x000fe80000000800 */
[----:B------:R-:W-:Y:S01]  /*10390*/  HMMA.16816.F32 R64, R68, R82, R64 ;  /* 0x000000524440723c */ /* 0x000fe20000001840 */
[----:B------:R-:W1:Y:S05]  /*103a0*/  LDSM.16.MT88.4 R80, [R208+0x1100] ;  /* 0x00110000d050783b */ /* 0x000e6a0000004200 */
[----:B------:R-:W-:Y:S01]  /*103b0*/  MUFU.EX2 R156, R156 ;  /* 0x0000009c009c7308 */ /* 0x000fe20000000800 */
[----:B------:R-:W-:Y:S01]  /*103c0*/  F2FP.PACK_AB R68, R160, R163 ;  /* 0x000000a3a044723e */ /* 0x000fe200000000ff */
[----:B------:R-:W-:Y:S01]  /*103d0*/  FADD.FTZ R163, R163, R138 ;  /* 0x0000008aa3a37221 */ /* 0x000fe20000010000 */
[----:B--2---:R-:W-:Y:S03]  /*103e0*/  F2FP.PACK_AB R70, R167, R162 ;  /* 0x000000a2a746723e */ /* 0x004fe600000000ff */
[----:B----4-:R-:W-:Y:S01]  /*103f0*/  F2FP.PACK_AB R69, R187, R164 ;  /* 0x000000a4bb45723e */ /* 0x010fe200000000ff */
[----:B------:R-:W-:Y:S01]  /*10400*/  FADD.FTZ R164, R164, R3 ;  /* 0x00000003a4a47221 */ /* 0x000fe20000010000 */
[----:B-----5:R-:W-:Y:S01]  /*10410*/  F2FP.PACK_AB R71, R229, R186 ;  /* 0x000000bae547723e */ /* 0x020fe200000000ff */
[----:B------:R-:W-:Y:S01]  /*10420*/  FADD.FTZ R163, R160, R163 ;  /* 0x000000a3a0a37221 */ /* 0x000fe20000010000 */
[----:B------:R-:W2:Y:S01]  /*10430*/  MUFU.EX2 R159, R159 ;  /* 0x0000009f009f7308 */ /* 0x000ea20000000800 */
[----:B------:R-:W-:Y:S02]  /*10440*/  FADD.FTZ R187, R187, R164 ;  /* 0x000000a4bbbb7221 */ /* 0x000fe40000010000 */
[----:B------:R-:W-:Y:S02]  /*10450*/  FADD.FTZ R162, R162, R163 ;  /* 0x000000a3a2a27221 */ /* 0x000fe40000010000 */
[C---:B---3--:R-:W-:Y:S03]  /*10460*/  HMMA.16816.F32 R4, R68.reuse, R72, R4 ;  /* 0x000000484404723c */ /* 0x048fe60000001804 */
[----:B------:R-:W-:Y:S02]  /*10470*/  FADD.FTZ R186, R186, R187 ;  /* 0x000000bbbaba7221 */ /* 0x000fe40000010000 */
[----:B------:R-:W-:Y:S01]  /*10480*/  MUFU.EX2 R146, R146 ;  /* 0x0000009200927308 */ /* 0x000fe20000000800 */
[----:B------:R-:W-:Y:S02]  /*10490*/  FADD.FTZ R162, R167, R162 ;  /* 0x000000a2a7a27221 */ /* 0x000fe40000010000 */
[C---:B------:R-:W-:Y:S01]  /*104a0*/  HMMA.16816.F32 R8, R68.reuse, R74, R8 ;  /* 0x0000004a4408723c */ /* 0x040fe20000001808 */
[----:B------:R-:W3:Y:S03]  /*104b0*/  LDSM.16.MT88.4 R72, [R212+0x4100] ;  /* 0x00410000d448783b */ /* 0x000ee60000004200 */
[----:B------:R-:W-:Y:S03]  /*104c0*/  FADD.FTZ R229, R229, R186 ;  /* 0x000000bae5e57221 */ /* 0x000fe60000010000 */
[----:B------:R-:W4:Y:S01]  /*104d0*/  MUFU.EX2 R149, R149 ;  /* 0x0000009500957308 */ /* 0x000f220000000800 */
[C---:B------:R-:W-:Y:S04]  /*104e0*/  HMMA.16816.F32 R12, R68.reuse, R84, R12 ;  /* 0x00000054440c723c */ /* 0x040fe8000000180c */
[----:B--2---:R-:W-:Y:S01]  /*104f0*/  F2FP.PACK_AB R124, R159, R156 ;  /* 0x0000009c9f7c723e */ /* 0x004fe200000000ff */
[----:B------:R-:W-:Y:S03]  /*10500*/  FADD.FTZ R2, R236, R229 ;  /* 0x000000e5ec027221 */ /* 0x000fe60000010000 */
[C---:B------:R-:W-:Y:S01]  /*10510*/  HMMA.16816.F32 R16, R68.reuse, R86, R16 ;  /* 0x000000564410723c */ /* 0x040fe20000001810 */
[----:B------:R-:W2:Y:S01]  /*10520*/  LDSM.16.MT88.4 R84, [R210+0x4100] ;  /* 0x00410000d254783b */ /* 0x000ea20000004200 */
[----:B------:R-:W-:Y:S02]  /*10530*/  MUFU.EX2 R144, R144 ;  /* 0x0000009000907308 */ /* 0x000fe40000000800 */
[----:B------:R-:W-:Y:S04]  /*10540*/  FADD.FTZ R2, R239, R2 ;  /* 0x00000002ef027221 */ /* 0x000fe80000010000 */
[C---:B-1----:R-:W-:Y:S04]  /*10550*/  HMMA.16816.F32 R20, R68.reuse, R76, R20 ;  /* 0x0000004c4414723c */ /* 0x042fe80000001814 */
[----:B------:R-:W1:Y:S01]  /*10560*/  MUFU.EX2 R139, R139 ;  /* 0x0000008b008b7308 */ /* 0x000e620000000800 */
[----:B------:R-:W-:Y:S01]  /*10570*/  FADD.FTZ R3, R237, R2 ;  /* 0x00000002ed037221 */ /* 0x000fe20000010000 */
[----:B----4-:R-:W-:Y:S02]  /*10580*/  F2FP.PACK_AB R126, R149, R146 ;  /* 0x00000092957e723e */ /* 0x010fe400000000ff */
[C---:B------:R-:W-:Y:S01]  /*10590*/  HMMA.16816.F32 R24, R68.reuse, R78, R24 ;  /* 0x0000004e4418723c */ /* 0x040fe20000001818 */
[----:B------:R-:W4:Y:S03]  /*105a0*/  LDSM.16.MT88.4 R76, [R209+0x4100] ;  /* 0x00410000d14c783b */ /* 0x000f260000004200 */
[----:B------:R-:W-:Y:S02]  /*105b0*/  FADD.FTZ R3, R238, R3 ;  /* 0x00000003ee037221 */ /* 0x000fe40000010000 */
[----:B------:R-:W-:Y:S02]  /*105c0*/  MUFU.EX2 R135, R135 ;  /* 0x0000008700877308 */ /* 0x000fe40000000800 */
[C---:B------:R-:W-:Y:S04]  /*105d0*/  HMMA.16816.F32 R28, R68.reuse, R80, R28 ;  /* 0x00000050441c723c */ /* 0x040fe8000000181c */
[----:B------:R-:W-:Y:S04]  /*105e0*/  FADD.FTZ R2, R166, R3 ;  /* 0x00000003a6027221 */ /* 0x000fe80000010000 */
[C---:B------:R-:W-:Y:S01]  /*105f0*/  HMMA.16816.F32 R32, R68.reuse, R82, R32 ;  /* 0x000000524420723c */ /* 0x040fe20000001820 */
[----:B------:R-:W5:Y:S01]  /*10600*/  LDSM.16.MT88.4 R80, [R212+0x1900] ;  /* 0x00190000d450783b */ /* 0x000f620000004200 */
[----:B------:R-:W4:Y:S02]  /*10610*/  MUFU.EX2 R134, R134 ;  /* 0x0000008600867308 */ /* 0x000f240000000800 */
[----:B-1----:R-:W-:Y:S01]  /*10620*/  F2FP.PACK_AB R125, R139, R144 ;  /* 0x000000908b7d723e */ /* 0x002fe200000000ff */
[----:B------:R-:W-:Y:S03]  /*10630*/  FADD.FTZ R2, R165, R2 ;  /* 0x00000002a5027221 */ /* 0x000fe60000010000 */
[C---:B---3--:R-:W-:Y:S04]  /*10640*/  HMMA.16816.F32 R36, R68.reuse, R72, R36 ;  /* 0x000000484424723c */ /* 0x048fe80000001824 */
[----:B------:R-:W-:Y:S01]  /*10650*/  FADD.FTZ R3, R161, R2 ;  /* 0x00000002a1037221 */ /* 0x000fe20000010000 */
[----:B------:R-:W-:Y:S03]  /*10660*/  IADD3 R2, R192, -0x1, RZ ;  /* 0xffffffffc0027810 */ /* 0x000fe60007ffe0ff */
[C---:B------:R-:W-:Y:S01]  /*10670*/  HMMA.16816.F32 R40, R68.reuse, R74, R40 ;  /* 0x0000004a4428723c */ /* 0x040fe20000001828 */
[----:B------:R-:W1:Y:S03]  /*10680*/  LDSM.16.MT88.4 R72, [R210+0x1900] ;  /* 0x00190000d248783b */ /* 0x000e660000004200 */
[----:B------:R-:W-:Y:S02]  /*10690*/  FADD.FTZ R3, R228, R3 ;  /* 0x00000003e4037221 */ /* 0x000fe40000010000 */
[----:B------:R-:W-:Y:S02]  /*106a0*/  IMAD.MOV.U32 R192, RZ, RZ, R2 ;  /* 0x000000ffffc07224 */ /* 0x000fe400078e0002 */
[C---:B--2---:R-:W-:Y:S04]  /*106b0*/  HMMA.16816.F32 R44, R68.reuse, R84, R44 ;  /* 0x00000054442c723c */ /* 0x044fe8000000182c */
[----:B----4-:R-:W-:Y:S01]  /*106c0*/  F2FP.PACK_AB R127, R134, R135 ;  /* 0x00000087867f723e */ /* 0x010fe200000000ff */
[----:B------:R-:W-:Y:S02]  /*106d0*/  FADD.FTZ R144, R144, R3 ;  /* 0x0000000390907221 */ /* 0x000fe40000010000 */
[----:B------:R-:W-:Y:S01]  /*106e0*/  IMAD.MOV.U32 R3, RZ, RZ, R0 ;  /* 0x000000ffff037224 */ /* 0x000fe200078e0000 */
[C---:B------:R-:W-:Y:S01]  /*106f0*/  HMMA.16816.F32 R48, R68.reuse, R86, R48 ;  /* 0x000000564430723c */ /* 0x040fe20000001830 */
[----:B------:R-:W-:Y:S03]  /*10700*/  LDSM.16.MT88.4 R84, [R208+0x1900] ;  /* 0x00190000d054783b */ /* 0x000fe60000004200 */
[----:B------:R-:W-:Y:S02]  /*10710*/  FADD.FTZ R144, R139, R144 ;  /* 0x000000908b907221 */ /* 0x000fe40000010000 */
[----:B------:R-:W-:Y:S02]  /*10720*/  IMAD.MOV.U32 R2, RZ, RZ, R116 ;  /* 0x000000ffff027224 */ /* 0x000fe400078e0074 */
[C---:B------:R-:W-:Y:S04]  /*10730*/  HMMA.16816.F32 R52, R68.reuse, R76, R52 ;  /* 0x0000004c4434723c */ /* 0x040fe80000001834 */
[----:B------:R-:W-:Y:S04]  /*10740*/  FADD.FTZ R135, R135, R144 ;  /* 0x0000009087877221 */ /* 0x000fe80000010000 */
[C---:B------:R-:W-:Y:S01]  /*10750*/  HMMA.16816.F32 R56, R68.reuse, R78, R56 ;  /* 0x0000004e4438723c */ /* 0x040fe20000001838 */
[----:B------:R-:W2:Y:S03]  /*10760*/  LDSM.16.MT88.4 R76, [R209+0x1900] ;  /* 0x00190000d14c783b */ /* 0x000ea60000004200 */
[----:B------:R-:W-:Y:S04]  /*10770*/  FADD.FTZ R225, R134, R135 ;  /* 0x0000008786e17221 */ /* 0x000fe80000010000 */
        /* <DEDUP_REMOVED lines=8> */
[----:B------:R-:W-:Y:S03]  /*10800*/  F2FP.PACK_AB R71, R238, R237 ;  /* 0x000000edee47723e */ /* 0x000fe600000000ff */
[----:B------:R-:W-:Y:S04]  /*10810*/  FADD.FTZ R233, R233, R232 ;  /* 0x000000e8e9e97221 */ /* 0x000fe80000010000 */
[C---:B-----5:R-:W-:Y:S03]  /*10820*/  HMMA.16816.F32 R4, R68.reuse, R80, R4 ;  /* 0x000000504404723c */ /* 0x060fe60000001804 */
[----:B------:R-:W-:Y:S05]  /*10830*/  FADD.FTZ R233, R234, R233 ;  /* 0x000000e9eae97221 */ /* 0x000fea0000010000 */
        /* <DEDUP_REMOVED lines=10> */
[----:B------:R-:W-:Y:S07]  /*108e0*/  LDSM.16.MT88.4 R84, [R208+0x2100] ;  /* 0x00210000d054783b */ /* 0x000fee0000004200 */
[C---:B---3--:R-:W-:Y:S08]  /*108f0*/  HMMA.16816.F32 R36, R68.reuse, R80, R36 ;  /* 0x000000504424723c */ /* 0x048ff00000001824 */
[C---:B------:R-:W-:Y:S01]  /*10900*/  HMMA.16816.F32 R40, R68.reuse, R82, R40 ;  /* 0x000000524428723c */ /* 0x040fe20000001828 */
[----:B------:R-:W3:Y:S07]  /*10910*/  LDSM.16.MT88.4 R80, [R210+0x2100] ;  /* 0x00210000d250783b */ /* 0x000eee0000004200 */
[C---:B-1----:R-:W-:Y:S08]  /*10920*/  HMMA.16816.F32 R44, R68.reuse, R72, R44 ;  /* 0x00000048442c723c */ /* 0x042ff0000000182c */
[C---:B------:R-:W-:Y:S01]  /*10930*/  HMMA.16816.F32 R48, R68.reuse, R74, R48 ;  /* 0x0000004a4430723c */ /* 0x040fe20000001830 */
[----:B------:R-:W1:Y:S07]  /*10940*/  LDSM.16.MT88.4 R72, [R209+0x2100] ;  /* 0x00210000d148783b */ /* 0x000e6e0000004200 */
        /* <DEDUP_REMOVED lines=13> */
[C---:B--2---:R-:W-:Y:S03]  /*10a20*/  HMMA.16816.F32 R4, R68.reuse, R76, R4 ;  /* 0x0000004c4404723c */ /* 0x044fe60000001804 */
[----:B------:R-:W-:Y:S04]  /*10a30*/  FADD.FTZ R241, R241, R184 ;  /* 0x000000b8f1f17221 */ /* 0x000fe80000010000 */
[----:B------:R-:W-:Y:S01]  /*10a40*/  FADD.FTZ R156, R156, R241 ;  /* 0x000000f19c9c7221 */ /* 0x000fe20000010000 */
[C---:B------:R-:W-:Y:S01]  /*10a50*/  HMMA.16816.F32 R8, R68.reuse, R78, R8 ;  /* 0x0000004e4408723c */ /* 0x040fe20000001808 */
[----:B------:R-:W2:Y:S03]  /*10a60*/  LDSM.16.MT88.4 R76, [R212+0x5100] ;  /* 0x00510000d44c783b */ /* 0x000ea60000004200 */
[----:B------:R-:W-:Y:S04]  /*10a70*/  FADD.FTZ R159, R159, R156 ;  /* 0x0000009c9f9f7221 */ /* 0x000fe80000010000 */
[C---:B---3--:R-:W-:Y:S04]  /*10a80*/  HMMA.16816.F32 R12, R68.reuse, R80, R12 ;  /* 0x00000050440c723c */ /* 0x048fe8000000180c */
[----:B------:R-:W-:Y:S04]  /*10a90*/  FADD.FTZ R146, R146, R159 ;  /* 0x0000009f92927221 */ /* 0x000fe80000010000 */
[C---:B------:R-:W-:Y:S01]  /*10aa0*/  HMMA.16816.F32 R16, R68.reuse, R82, R16 ;  /* 0x000000524410723c */ /* 0x040fe20000001810 */
[----:B------:R-:W3:Y:S03]  /*10ab0*/  LDSM.16.MT88.4 R80, [R210+0x5100] ;  /* 0x00510000d250783b */ /* 0x000ee60000004200 */
[----:B------:R-:W-:Y:S04]  /*10ac0*/  FADD.FTZ R224, R149, R146 ;  /* 0x0000009295e07221 */ /* 0x000fe80000010000 */
[C---:B-1----:R-:W-:Y:S08]  /*10ad0*/  HMMA.16816.F32 R20, R68.reuse, R72, R20 ;  /* 0x000000484414723c */ /* 0x042ff00000001814 */
[C---:B------:R-:W-:Y:S01]  /*10ae0*/  HMMA.16816.F32 R24, R68.reuse, R74, R24 ;  /* 0x0000004a4418723c */ /* 0x040fe20000001818 */
[----:B------:R-:W1:Y:S07]  /*10af0*/  LDSM.16.MT88.4 R72, [R208+0x5100] ;  /* 0x00510000d048783b */ /* 0x000e6e0000004200 */
[C---:B------:R-:W-:Y:S08]  /*10b00*/  HMMA.16816.F32 R28, R68.reuse, R84, R28 ;  /* 0x00000054441c723c */ /* 0x040ff0000000181c */
[C---:B------:R-:W-:Y:S01]  /*10b10*/  HMMA.16816.F32 R32, R68.reuse, R86, R32 ;  /* 0x000000564420723c */ /* 0x040fe20000001820 */
[----:B------:R-:W4:Y:S07]  /*10b20*/  LDSM.16.MT88.4 R84, [R208+0x2900] ;  /* 0x00290000d054783b */ /* 0x000f2e0000004200 */
[C---:B--2---:R-:W-:Y:S08]  /*10b30*/  HMMA.16816.F32 R36, R68.reuse, R76, R36 ;  /* 0x0000004c4424723c */ /* 0x044ff00000001824 */
[C---:B------:R-:W-:Y:S01]  /*10b40*/  HMMA.16816.F32 R40, R68.reuse, R78, R40 ;  /* 0x0000004e4428723c */ /* 0x040fe20000001828 */
[----:B------:R-:W2:Y:S07]  /*10b50*/  LDSM.16.MT88.4 R76, [R212+0x5900] ;  /* 0x00590000d44c783b */ /* 0x000eae0000004200 */
[C---:B---3--:R-:W-:Y:S08]  /*10b60*/  HMMA.16816.F32 R44, R68.reuse, R80, R44 ;  /* 0x00000050442c723c */ /* 0x048ff0000000182c */
[C---:B------:R-:W-:Y:S08]  /*10b70*/  HMMA.16816.F32 R48, R68.reuse, R82, R48 ;  /* 0x000000524430723c */ /* 0x040ff00000001830 */
[C---:B------:R-:W-:Y:S08]  /*10b80*/  HMMA.16816.F32 R52, R68.reuse, R88, R52 ;  /* 0x000000584434723c */ /* 0x040ff00000001834 */
[C---:B------:R-:W-:Y:S08]  /*10b90*/  HMMA.16816.F32 R56, R68.reuse, R90, R56 ;  /* 0x0000005a4438723c */ /* 0x040ff00000001838 */
[C---:B-1----:R-:W-:Y:S08]  /*10ba0*/  HMMA.16816.F32 R60, R68.reuse, R72, R60 ;  /* 0x00000048443c723c */ /* 0x042ff0000000183c */
[----:B------:R-:W-:Y:S01]  /*10bb0*/  HMMA.16816.F32 R64, R68, R74, R64 ;  /* 0x0000004a4440723c */ /* 0x000fe20000001840 */
[----:B------:R-:W1:Y:S07]  /*10bc0*/  LDSM.16.MT88.4 R68, [R210+0x5900] ;  /* 0x00590000d244783b */ /* 0x000e6e0000004200 */
        /* <DEDUP_REMOVED lines=10> */
[C---:B--2---:R-:W-:Y:S08]  /*10c70*/  HMMA.16816.F32 R80, R124.reuse, R76, R36 ;  /* 0x0000004c7c50723c */ /* 0x044ff00000001824 */
[C---:B------:R-:W-:Y:S08]  /*10c80*/  HMMA.16816.F32 R76, R124.reuse, R78, R40 ;  /* 0x0000004e7c4c723c */ /* 0x040ff00000001828 */
[C---:B-1----:R-:W-:Y:S08]  /*10c90*/  HMMA.16816.F32 R72, R124.reuse, R68, R44 ;  /* 0x000000447c48723c */ /* 0x042ff0000000182c */
[C---:B------:R-:W-:Y:S08]  /*10ca0*/  HMMA.16816.F32 R68, R124.reuse, R70, R48 ;  /* 0x000000467c44723c */ /* 0x040ff00000001830 */
[C---:B---3--:R-:W-:Y:S08]  /*10cb0*/  HMMA.16816.F32 R52, R124.reuse, R4, R52 ;  /* 0x000000047c34723c */ /* 0x048ff00000001834 */
[C---:B------:R-:W-:Y:S08]  /*10cc0*/  HMMA.16816.F32 R56, R124.reuse, R6, R56 ;  /* 0x000000067c38723c */ /* 0x040ff00000001838 */
[C---:B-----5:R-:W-:Y:S08]  /*10cd0*/  HMMA.16816.F32 R60, R124.reuse, R8, R60 ;  /* 0x000000087c3c723c */ /* 0x060ff0000000183c */
[----:B------:R-:W-:Y:S01]  /*10ce0*/  HMMA.16816.F32 R64, R124, R10, R64 ;  /* 0x0000000a7c40723c */ /* 0x000fe20000001840 */
[----:B------:R-:W-:-:S07]  /*10cf0*/  @P0 BRA `(.L_x_196) ;  /* 0xffffbdf000000947 */ /* 0x000fce000383ffff */
.L_x_187:
[----:B------:R-:W1:Y:S01]  /*10d00*/  SHFL.BFLY PT, R3, R224, 0x2, 0x1f ;  /* 0x0c401f00e0037f89 */ /* 0x000e6200000e0000 */
[----:B------:R-:W-:Y:S01]  /*10d10*/  CS2R R4, SRZ ;  /* 0x0000000000047805 */ /* 0x000fe2000001ff00 */
[----:B------:R-:W-:-:S02]  /*10d20*/  MOV R8, 0xff800000 ;  /* 0xff80000000087802 */ /* 0x000fc40000000f00 */
[----:B------:R-:W2:Y:S01]  /*10d30*/  SHFL.BFLY PT, R2, R225, 0x2, 0x1f ;  /* 0x0c401f00e1027f89 */ /* 0x000ea200000e0000 */
[----:B------:R-:W-:Y:S01]  /*10d40*/  PLOP3.LUT P1, PT, PT, PT, PT, 0x8, 0x0 ;  /* 0x000000000000781c */ /* 0x000fe20003f2e170 */
[----:B-1----:R-:W-:Y:S02]  /*10d50*/  FADD.FTZ R6, R3, R224 ;  /* 0x000000e003067221 */ /* 0x002fe40000010000 */
[----:B--2---:R-:W-:-:S03]  /*10d60*/  FADD.FTZ R7, R2, R225 ;  /* 0x000000e102077221 */ /* 0x004fc60000010000 */
[----:B------:R-:W1:Y:S04]  /*10d70*/  SHFL.BFLY PT, R3, R6, 0x1, 0x1f ;  /* 0x0c201f0006037f89 */ /* 0x000e6800000e0000 */
        /* <DEDUP_REMOVED lines=21> */
[----:B------:R-:W-:Y:S02]  /*10ed0*/  FMUL.FTZ R101, R5, R101 ;  /* 0x0000006505657220 */ /* 0x000fe40000410000 */
        /* <DEDUP_REMOVED lines=25> */
[----:B------:R-:W-:Y:S02]  /*11070*/  FMUL.FTZ R5, R5, R65 ;  /* 0x0000004105057220 */ /* 0x000fe40000410000 */
        /* <DEDUP_REMOVED lines=34> */
.L_x_159:
[----:B------:R-:W-:Y:S05]  /*112a0*/  @P1 BRA `(.L_x_197) ;  /* 0x000010f000001947 */ /* 0x000fea0003800000 */
[----:B------:R-:W1:Y:S01]  /*112b0*/  S2R R0, SR_CTAID.Y ;  /* 0x0000000000007919 */ /* 0x000e620000002600 */
[----:B------:R-:W-:Y:S01]  /*112c0*/  F2FP.PACK_AB R112, R113, R112 ;  /* 0x000000707170723e */ /* 0x000fe200000000ff */
[----:B------:R-:W-:Y:S01]  /*112d0*/  BSSY B0, `(.L_x_198) ;  /* 0x00000dc000007945 */ /* 0x000fe20003800000 */
[----:B------:R-:W-:Y:S01]  /*112e0*/  F2FP.PACK_AB R114, R115, R114 ;  /* 0x000000727372723e */ /* 0x000fe200000000ff */
[----:B------:R-:W2:Y:S01]  /*112f0*/  S2R R2, SR_TID.X ;  /* 0x0000000000027919 */ /* 0x000ea20000002100 */
[----:B------:R-:W-:Y:S02]  /*11300*/  F2FP.PACK_AB R108, R109, R108 ;  /* 0x0000006c6d6c723e */ /* 0x000fe400000000ff */
[----:B------:R-:W-:Y:S01]  /*11310*/  F2FP.PACK_AB R110, R111, R110 ;  /* 0x0000006e6f6e723e */ /* 0x000fe200000000ff */
[----:B------:R-:W3:Y:S01]  /*11320*/  S2R R22, SR_CTAID.Z ;  /* 0x0000000000167919 */ /* 0x000ee20000002700 */
[----:B------:R-:W-:-:S02]  /*11330*/  F2FP.PACK_AB R6, R105, R6 ;  /* 0x000000066906723e */ /* 0x000fc400000000ff */
[----:B------:R-:W-:Y:S01]  /*11340*/  F2FP.PACK_AB R106, R107, R106 ;  /* 0x0000006a6b6a723e */ /* 0x000fe200000000ff */
[----:B------:R-:W-:Y:S01]  /*11350*/  BAR.SYNC.DEFER_BLOCKING 0x1, 0x100 ;  /* 0x0044000000007b1d */ /* 0x000fe20000010000 */
[----:B------:R-:W-:Y:S02]  /*11360*/  F2FP.PACK_AB R100, R101, R100 ;  /* 0x000000646564723e */ /* 0x000fe400000000ff */
[----:B------:R-:W-:Y:S02]  /*11370*/  F2FP.PACK_AB R102, R103, R102 ;  /* 0x000000666766723e */ /* 0x000fe400000000ff */
[----:B------:R-:W-:Y:S02]  /*11380*/  F2FP.PACK_AB R96, R97, R96 ;  /* 0x000000606160723e */ /* 0x000fe400000000ff */
[----:B------:R-:W-:Y:S02]  /*11390*/  F2FP.PACK_AB R98, R99, R98 ;  /* 0x000000626362723e */ /* 0x000fe400000000ff */
[----:B------:R-:W-:-:S02]  /*113a0*/  F2FP.PACK_AB R92, R93, R92 ;  /* 0x0000005c5d5c723e */ /* 0x000fc400000000ff */
[----:B------:R-:W-:Y:S01]  /*113b0*/  F2FP.PACK_AB R94, R95, R94 ;  /* 0x0000005e5f5e723e */ /* 0x000fe200000000ff */
[C---:B-1----:R-:W-:Y:S01]  /*113c0*/  IMAD.WIDE.U32 R24, R0.reuse, c[0x0][0x490], RZ ;  /* 0x0001240000187a25 */ /* 0x042fe200078e00ff */
[----:B------:R-:W-:Y:S02]  /*113d0*/  SHF.R.S32.HI R3, RZ, 0x1f, R0 ;  /* 0x0000001fff037819 */ /* 0x000fe40000011400 */
[----:B------:R-:W-:Y:S01]  /*113e0*/  F2FP.PACK_AB R88, R89, R88 ;  /* 0x000000585958723e */ /* 0x000fe200000000ff */
[C---:B------:R-:W-:Y:S01]  /*113f0*/  IMAD.WIDE.U32 R14, R0.reuse, c[0x0][0x3e8], RZ ;  /* 0x0000fa00000e7a25 */ /* 0x040fe200078e00ff */
[----:B--2---:R-:W-:Y:S02]  /*11400*/  SHF.R.S32.HI R9, RZ, 0x1f, R2 ;  /* 0x0000001fff097819 */ /* 0x004fe40000011402 */
[----:B------:R-:W-:Y:S01]  /*11410*/  F2FP.PACK_AB R90, R91, R90 ;  /* 0x0000005a5b5a723e */ /* 0x000fe200000000ff */
[----:B------:R-:W-:Y:S01]  /*11420*/  IMAD R13, R3, c[0x0][0x490], RZ ;  /* 0x00012400030d7a24 */ /* 0x000fe200078e02ff */
[-C--:B------:R-:W-:Y:S01]  /*11430*/  LEA.HI R11, R9, R2.reuse, RZ, 0x2 ;  /* 0x00000002090b7211 */ /* 0x080fe200078f10ff */
[----:B------:R-:W-:Y:S01]  /*11440*/  IMAD R3, R3, c[0x0][0x3e8], RZ ;  /* 0x0000fa0003037a24 */ /* 0x000fe200078e02ff */
[CC--:B------:R-:W-:Y:S01]  /*11450*/  LEA.HI R10, R9.reuse, R2.reuse, RZ, 0x3 ;  /* 0x00000002090a7211 */ /* 0x0c0fe200078f18ff */
[C---:B------:R-:W-:Y:S01]  /*11460*/  IMAD R13, R0.reuse, c[0x0][0x494], R13 ;  /* 0x00012500000d7a24 */ /* 0x040fe200078e020d */
[----:B------:R-:W-:Y:S01]  /*11470*/  SHF.R.S32.HI R20, RZ, 0x2, R11 ;  /* 0x00000002ff147819 */ /* 0x000fe2000001140b */
[----:B------:R-:W-:Y:S01]  /*11480*/  IMAD R28, R0, c[0x0][0x3ec], R3 ;  /* 0x0000fb00001c7a24 */ /* 0x000fe200078e0203 */
[-C--:B------:R-:W-:Y:S01]  /*11490*/  LEA.HI R3, R9, R2.reuse, RZ, 0x5 ;  /* 0x0000000209037211 */ /* 0x080fe200078f28ff */
[----:B------:R-:W-:Y:S01]  /*114a0*/  IMAD.IADD R25, R25, 0x1, R13 ;  /* 0x0000000119197824 */ /* 0x000fe200078e020d */
[----:B------:R-:W-:Y:S01]  /*114b0*/  LEA.HI R0, R9, R2, RZ, 0x6 ;  /* 0x0000000209007211 */ /* 0x000fe200078f30ff */
[----:B------:R-:W-:Y:S01]  /*114c0*/  IMAD.IADD R29, R15, 0x1, R28 ;  /* 0x000000010f1d7824 */ /* 0x000fe200078e021c */
[----:B------:R-:W-:Y:S01]  /*114d0*/  LOP3.LUT R9, R3, 0xffffffe0, RZ, 0xc0, !PT ;  /* 0xffffffe003097812 */ /* 0x000fe200078ec0ff */
[----:B------:R-:W-:Y:S01]  /*114e0*/  IMAD.MOV.U32 R28, RZ, RZ, R14 ;  /* 0x000000ffff1c7224 */ /* 0x000fe200078e000e */
[----:B------:R-:W-:Y:S01]  /*114f0*/  SHF.R.S32.HI R17, RZ, 0x1f, R11 ;  /* 0x0000001fff117819 */ /* 0x000fe2000001140b */
[----:B------:R-:W-:Y:S01]  /*11500*/  IMAD.MOV.U32 R14, RZ, RZ, c[0x0][0x4e8] ;  /* 0x00013a00ff0e7624 */ /* 0x000fe200078e00ff */
[----:B------:R-:W-:Y:S01]  /*11510*/  LOP3.LUT R11, R11, 0xfffffffc, RZ, 0xc0, !PT ;  /* 0xfffffffc0b0b7812 */ /* 0x000fe200078ec0ff */
[----:B------:R-:W-:Y:S01]  /*11520*/  IMAD.IADD R12, R2, 0x1, -R9 ;  /* 0x00000001020c7824 */ /* 0x000fe200078e0a09 */
[----:B------:R-:W-:Y:S01]  /*11530*/  LEA.HI R4, R17, R20, RZ, 0x3 ;  /* 0x0000001411047211 */ /* 0x000fe200078f18ff */
[----:B------:R-:W-:Y:S01]  /*11540*/  IMAD.SHL.U32 R0, R0, 0x8, RZ ;  /* 0x0000000800007824 */ /* 0x000fe200078e00ff */
[----:B------:R-:W-:Y:S01]  /*11550*/  LOP3.LUT R19, R10, 0xfffffff8, RZ, 0xc0, !PT ;  /* 0xfffffff80a137812 */ /* 0x000fe200078ec0ff */
[----:B------:R-:W-:Y:S01]  /*11560*/  IMAD.IADD R11, R2, 0x1, -R11 ;  /* 0x00000001020b7824 */ /* 0x000fe200078e0a0b */
[----:B------:R-:W-:Y:S01]  /*11570*/  SHF.R.S32.HI R13, RZ, 0x1f, R12 ;  /* 0x0000001fff0d7819 */ /* 0x000fe2000001140c */
[----:B---3--:R-:W-:Y:S01]  /*11580*/  IMAD.WIDE.U32 R24, R22, c[0x0][0x498], R24 ;  /* 0x0001260016187a25 */ /* 0x008fe200078e0018 */
[----:B------:R-:W-:-:S02]  /*11590*/  LOP3.LUT R9, R4, 0xfffffff8, RZ, 0xc0, !PT ;  /* 0xfffffff804097812 */ /* 0x000fc400078ec0ff */
[----:B------:R-:W-:Y:S01]  /*115a0*/  SHF.R.S32.HI R15, RZ, 0x1f, R22 ;  /* 0x0000001fff0f7819 */ /* 0x000fe20000011416 */
[----:B------:R-:W-:Y:S01]  /*115b0*/  IMAD.IADD R19, R2, 0x1, -R19 ;  /* 0x0000000102137824 */ /* 0x000fe200078e0a13 */
[----:B------:R-:W-:Y:S01]  /*115c0*/  LOP3.LUT P4, RZ, R12, 0x3, RZ, 0xc0, !PT ;  /* 0x000000030cff7812 */ /* 0x000fe2000788c0ff */
[----:B------:R-:W-:Y:S01]  /*115d0*/  IMAD.IADD R20, R20, 0x1, -R9 ;  /* 0x0000000114147824 */ /* 0x000fe200078e0a09 */
[--C-:B------:R-:W-:Y:S01]  /*115e0*/  SHF.R.S32.HI R26, RZ, 0x5, R3.reuse ;  /* 0x00000005ff1a7819 */ /* 0x100fe20000011403 */
[----:B------:R-:W-:Y:S01]  /*115f0*/  IMAD R9, R15, c[0x0][0x498], RZ ;  /* 0x000126000f097a24 */ /* 0x000fe200078e02ff */
[----:B------:R-:W-:Y:S01]  /*11600*/  LEA.HI R12, R13, R12, RZ, 0x2 ;  /* 0x0000000c0d0c7211 */ /* 0x000fe200078f10ff */
[----:B------:R-:W-:Y:S01]  /*11610*/  IMAD R15, R15, c[0x0][0x3f0], RZ ;  /* 0x0000fc000f0f7a24 */ /* 0x000fe200078e02ff */
[----:B------:R-:W-:Y:S01]  /*11620*/  SHF.R.S32.HI R3, RZ, 0x1f, R3 ;  /* 0x0000001fff037819 */ /* 0x000fe20000011403 */
[----:B------:R-:W1:Y:S01]  /*11630*/  S2R R13, SR_CTAID.X ;  /* 0x00000000000d7919 */ /* 0x000e620000002500 */
[----:B------:R-:W-:Y:S01]  /*11640*/  SHF.R.S32.HI R10, RZ, 0x3, R10 ;  /* 0x00000003ff0a7819 */ /* 0x000fe2000001140a */
[----:B------:R-:W-:Y:S01]  /*11650*/  IMAD R16, R22, c[0x0][0x49c], R9 ;  /* 0x0001270016107a24 */ /* 0x000fe200078e0209 */
[----:B------:R-:W-:Y:S01]  /*11660*/  LEA.HI R3, R3, R26, RZ, 0x3 ;  /* 0x0000001a03037211 */ /* 0x000fe200078f18ff */
[----:B------:R-:W-:Y:S01]  /*11670*/  IMAD.SHL.U32 R9, R19, 0x8, RZ ;  /* 0x0000000813097824 */ /* 0x000fe200078e00ff */
[----:B------:R-:W-:Y:S01]  /*11680*/  LEA.HI R4, R11, R11, RZ, 0x1 ;  /* 0x0000000b0b047211 */ /* 0x000fe200078f08ff */
[----:B------:R-:W-:Y:S01]  /*11690*/  IMAD.SHL.U32 R2, R10, 0x40, RZ ;  /* 0x000000400a027824 */ /* 0x000fe200078e00ff */
[----:B------:R-:W-:Y:S01]  /*116a0*/  LOP3.LUT R3, R3, 0xffffff8, RZ, 0xc0, !PT ;  /* 0x0ffffff803037812 */ /* 0x000fe200078ec0ff */
[----:B------:R-:W-:Y:S01]  /*116b0*/  IMAD R17, R26, 0x200, R11 ;  /* 0x000002001a117824 */ /* 0x000fe200078e020b */
[----:B------:R-:W-:Y:S01]  /*116c0*/  LOP3.LUT R4, R4, 0x1ffffffe, RZ, 0xc0, !PT ;  /* 0x1ffffffe04047812 */ /* 0x000fe200078ec0ff */
[----:B------:R-:W-:Y:S01]  /*116d0*/  IMAD R15, R22, c[0x0][0x3f4], R15 ;  /* 0x0000fd00160f7a24 */ /* 0x000fe200078e020f */
[----:B------:R-:W-:Y:S01]  /*116e0*/  LOP3.LUT R2, R2, 0x1c0, RZ, 0xc0, !PT ;  /* 0x000001c002027812 */ /* 0x000fe200078ec0ff */
[----:B------:R-:W-:Y:S01]  /*116f0*/  IMAD.IADD R18, R26, 0x1, -R3 ;  /* 0x000000011a127824 */ /* 0x000fe200078e0a03 */
[----:B------:R-:W-:Y:S01]  /*11700*/  ISETP.NE.AND P0, PT, R14, 0x1, PT ;  /* 0x000000010e00780c */ /* 0x000fe20003f05270 */
[----:B------:R-:W-:Y:S01]  /*11710*/  IMAD.IADD R11, R11, 0x1, -R4 ;  /* 0x000000010b0b7824 */ /* 0x000fe200078e0a04 */
[----:B------:R-:W-:Y:S01]  /*11720*/  LOP3.LUT R4, R2, 0x38, R9, 0xf8, !PT ;  /* 0x0000003802047812 */ /* 0x000fe200078ef809 */
[----:B------:R-:W-:Y:S01]  /*11730*/  IMAD.WIDE.U32 R22, R22, c[0x0][0x3f0], R28 ;  /* 0x0000fc0016167a25 */ /* 0x000fe200078e001c */
[----:B------:R-:W-:-:S02]  /*11740*/  SHF.R.U32.HI R3, RZ, 0x3, R2 ;  /* 0x00000003ff037819 */ /* 0x000fc40000011602 */
[----:B------:R-:W-:Y:S01]  /*11750*/  SHF.R.S32.HI R21, RZ, 0x2, R12 ;  /* 0x00000002ff157819 */ /* 0x000fe2000001140c */
[----:B------:R-:W-:Y:S01]  /*11760*/  IMAD R2, R19, 0x20, R10 ;  /* 0x0000002013027824 */ /* 0x000fe200078e020a */
[----:B------:R-:W-:Y:S01]  /*11770*/  LOP3.LUT R19, R20, 0x1, RZ, 0xc0, !PT ;  /* 0x0000000114137812 */ /* 0x000fe200078ec0ff */
[----:B------:R-:W-:Y:S01]  /*11780*/  IMAD.IADD R23, R23, 0x1, R15 ;  /* 0x0000000117177824 */ /* 0x000fe200078e020f */
[----:B------:R-:W-:Y:S01]  /*11790*/  LOP3.LUT R3, R4, R3, RZ, 0x3c, !PT ;  /* 0x0000000304037212 */ /* 0x000fe200078e3cff */
[----:B-1----:R-:W-:Y:S01]  /*117a0*/  IMAD R2, R13, 0x80, R2 ;  /* 0x000000800d027824 */ /* 0x002fe200078e0202 */
[----:B------:R-:W-:Y:S01]  /*117b0*/  ISETP.NE.U32.AND P3, PT, R19, 0x1, PT ;  /* 0x000000011300780c */ /* 0x000fe20003f65070 */
[----:B------:R-:W-:Y:S01]  /*117c0*/  IMAD R18, R18, 0x10, R21 ;  /* 0x0000001012127824 */ /* 0x000fe200078e0215 */
[----:B------:R-:W-:Y:S01]  /*117d0*/  LOP3.LUT R0, R3, 0x7ffffe00, R0, 0xf8, !PT ;  /* 0x7ffffe0003007812 */ /* 0x000fe200078ef800 */
[----:B------:R-:W-:Y:S01]  /*117e0*/  @P0 IMAD.HI.U32 R4, R2, c[0x0][0x4ec], RZ ;  /* 0x00013b0002040a27 */ /* 0x000fe200078e00ff */
[----:B------:R-:W-:-:S02]  /*117f0*/  R2P PR, R20, 0x6 ;  /* 0x0000000614007804 */ /* 0x000fc40000000000 */
[----:B------:R-:W-:Y:S01]  /*11800*/  F2FP.PACK_AB R84, R85, R84 ;  /* 0x000000545554723e */ /* 0x000fe200000000ff */
[----:B------:R-:W-:Y:S01]  /*11810*/  IMAD.SHL.U32 R20, R20, 0x40, RZ ;  /* 0x0000004014147824 */ /* 0x000fe200078e00ff */
[----:B------:R-:W-:Y:S01]  /*11820*/  F2FP.PACK_AB R86, R87, R86 ;  /* 0x000000565756723e */ /* 0x000fe200000000ff */
[----:B------:R-:W-:Y:S01]  /*11830*/  IMAD.MOV.U32 R12, RZ, RZ, R2 ;  /* 0x000000ffff0c7224 */ /* 0x000fe200078e0002 */
[----:B------:R-:W-:Y:S01]  /*11840*/  @P0 SHF.R.U32.HI R12, RZ, c[0x0][0x4f0], R4 ;  /* 0x00013c00ff0c0a19 */ /* 0x000fe20000011604 */
[----:B------:R-:W-:Y:S01]  /*11850*/  IMAD R3, R14, c[0x0][0x388], RZ ;  /* 0x0000e2000e037a24 */ /* 0x000fe200078e02ff */
[----:B------:R-:W-:Y:S01]  /*11860*/  LOP3.LUT R26, R20, 0x1c0, RZ, 0xc0, !PT ;  /* 0x000001c0141a7812 */ /* 0x000fe200078ec0ff */
[----:B------:R-:W-:Y:S01]  /*11870*/  IMAD R4, R11, 0x8, R18 ;  /* 0x000000080b047824 */ /* 0x000fe200078e0212 */
[--C-:B------:R-:W-:Y:S01]  /*11880*/  SHF.R.S32.HI R14, RZ, 0x1f, R12.reuse ;  /* 0x0000001fff0e7819 */ /* 0x100fe2000001140c */
[----:B------:R-:W-:Y:S01]  /*11890*/  IMAD.MOV R11, RZ, RZ, -R12 ;  /* 0x000000ffff0b7224 */ /* 0x000fe200078e0a0c */
[----:B------:R-:W-:Y:S01]  /*118a0*/  LEA.HI R26, R26, R26, RZ, 0x1d ;  /* 0x0000001a1a1a7211 */ /* 0x000fe200078fe8ff */
[----:B------:R-:W-:Y:S01]  /*118b0*/  IMAD R4, R13, 0x80, R4 ;  /* 0x000000800d047824 */ /* 0x000fe200078e0204 */
[----:B------:R-:W-:Y:S01]  /*118c0*/  F2FP.PACK_AB R80, R81, R80 ;  /* 0x000000505150723e */ /* 0x000fe200000000ff */
[----:B------:R-:W-:Y:S01]  /*118d0*/  IMAD R15, R14, c[0x0][0x3e0], RZ ;  /* 0x0000f8000e0f7a24 */ /* 0x000fe200078e02ff */
[----:B------:R-:W-:Y:S01]  /*118e0*/  F2FP.PACK_AB R82, R83, R82 ;  /* 0x000000525352723e */ /* 0x000fe200000000ff */
[----:B------:R-:W-:Y:S01]  /*118f0*/  IMAD.U32 R17, R17, 0x2, R26 ;  /* 0x0000000211117824 */ /* 0x000fe200078e001a */
[----:B------:R-:W-:Y:S01]  /*11900*/  F2FP.PACK_AB R76, R77, R76 ;  /* 0x0000004c4d4c723e */ /* 0x000fe200000000ff */
[----:B------:R-:W-:Y:S01]  /*11910*/  IMAD R11, R11, c[0x0][0x4e8], R2 ;  /* 0x00013a000b0b7a24 */ /* 0x000fe200078e0202 */
[----:B------:R-:W-:Y:S01]  /*11920*/  F2FP.PACK_AB R78, R79, R78 ;  /* 0x0000004e4f4e723e */ /* 0x000fe200000000ff */
[----:B------:R-:W-:Y:S01]  /*11930*/  IMAD.SHL.U32 R17, R17, 0x2, RZ ;  /* 0x0000000211117824 */ /* 0x000fe200078e00ff */
[----:B------:R-:W-:Y:S01]  /*11940*/  F2FP.PACK_AB R72, R73, R72 ;  /* 0x000000484948723e */ /* 0x000fe200000000ff */
[----:B------:R-:W-:Y:S01]  /*11950*/  @P0 IMAD.HI.U32 R2, R4, c[0x0][0x4ec], RZ ;  /* 0x00013b0004020a27 */ /* 0x000fe200078e00ff */
[----:B------:R-:W-:-:S02]  /*11960*/  F2FP.PACK_AB R74, R75, R74 ;  /* 0x0000004a4b4a723e */ /* 0x000fc400000000ff */
[----:B------:R-:W-:Y:S01]  /*11970*/  IADD3 R21, R17, 0x70, RZ ;  /* 0x0000007011157810 */ /* 0x000fe20007ffe0ff */
[C---:B------:R-:W-:Y:S01]  /*11980*/  IMAD.WIDE.U32 R22, R12.reuse, c[0x0][0x3e0], R22 ;  /* 0x0000f8000c167a25 */ /* 0x040fe200078e0016 */
[----:B------:R-:W-:Y:S01]  /*11990*/  STS [R17+0x80], R112 ;  /* 0x0000807011007388 */ /* 0x000fe20000000800 */
[----:B------:R-:W-:Y:S02]  /*119a0*/  F2FP.PACK_AB R68, R69, R68 ;  /* 0x000000444544723e */ /* 0x000fe400000000ff */
[----:B------:R-:W-:Y:S01]  /*119b0*/  IMAD R15, R12, c[0x0][0x3e4], R15 ;  /* 0x0000f9000c0f7a24 */ /* 0x000fe200078e020f */
[----:B------:R-:W-:Y:S01]  /*119c0*/  IADD3 R12, R17, 0x80, RZ ;  /* 0x00000080110c7810 */ /* 0x000fe20007ffe0ff */
[----:B------:R-:W-:Y:S01]  /*119d0*/  IMAD.MOV.U32 R19, RZ, RZ, R4 ;  /* 0x000000ffff137224 */ /* 0x000fe200078e0004 */
[----:B------:R-:W-:Y:S01]  /*119e0*/  @P0 SHF.R.U32.HI R19, RZ, c[0x0][0x4f0], R2 ;  /* 0x00013c00ff130a19 */ /* 0x000fe20000011602 */
[----:B------:R-:W-:Y:S01]  /*119f0*/  IMAD.IADD R23, R23, 0x1, R15 ;  /* 0x0000000117177824 */ /* 0x000fe200078e020f */
[----:B------:R-:W-:Y:S01]  /*11a00*/  @P3 IADD3 R21, R12, 0x10, RZ ;  /* 0x000000100c153810 */ /* 0x000fe20007ffe0ff */
[----:B------:R-:W-:Y:S01]  /*11a10*/  IMAD.MOV.U32 R2, RZ, RZ, 0x20 ;  /* 0x00000020ff027424 */ /* 0x000fe200078e00ff */
[----:B------:R-:W-:Y:S01]  /*11a20*/  SHF.R.S32.HI R12, RZ, 0x1f, R11 ;  /* 0x0000001fff0c7819 */ /* 0x000fe2000001140b */
[----:B------:R-:W-:Y:S01]  /*11a30*/  IMAD.WIDE.U32 R22, R11, c[0x0][0x3d8], R22 ;  /* 0x0000f6000b167a25 */ /* 0x000fe200078e0016 */
[--C-:B------:R-:W-:Y:S01]  /*11a40*/  SHF.R.S32.HI R15, RZ, 0x1f, R19.reuse ;  /* 0x0000001fff0f7819 */ /* 0x100fe20000011413 */
[----:B------:R-:W-:Y:S01]  /*11a50*/  STS [R17+0x480], R114 ;  /* 0x0004807211007388 */ /* 0x000fe20000000800 */
[----:B------:R-:W-:Y:S01]  /*11a60*/  IADD3 R14, P0, R19, R24, RZ ;  /* 0x00000018130e7210 */ /* 0x000fe20007f1e0ff */
[----:B------:R-:W-:Y:S01]  /*11a70*/  IMAD.MOV R19, RZ, RZ, -R19 ;  /* 0x000000ffff137224 */ /* 0x000fe200078e0a13 */
[----:B------:R-:W-:Y:S01]  /*11a80*/  SEL R2, R2, 0xffffffe0, !P1 ;  /* 0xffffffe002027807 */ /* 0x000fe20004800000 */
[----:B------:R-:W-:Y:S01]  /*11a90*/  IMAD R12, R12, c[0x0][0x3d8], RZ ;  /* 0x0000f6000c0c7a24 */ /* 0x000fe200078e02ff */
[----:B------:R-:W-:Y:S01]  /*11aa0*/  IADD3.X R15, R15, R25, R16, P0, !PT ;  /* 0x000000190f0f7210 */ /* 0x000fe200007fe410 */
[----:B------:R-:W-:Y:S01]  /*11ab0*/  IMAD R25, R19, c[0x0][0x4e8], R4 ;  /* 0x00013a0013197a24 */ /* 0x000fe200078e0204 */
[----:B------:R-:W-:Y:S01]  /*11ac0*/  STS [R21], R108 ;  /* 0x0000006c15007388 */ /* 0x000fe20000000800 */
[----:B------:R-:W-:Y:S01]  /*11ad0*/  IMAD R4, R11, c[0x0][0x3dc], R12 ;  /* 0x0000f7000b047a24 */ /* 0x000fe200078e020c */
[----:B------:R-:W-:Y:S01]  /*11ae0*/  F2FP.PACK_AB R70, R71, R70 ;  /* 0x000000464746723e */ /* 0x000fe200000000ff */
[----:B------:R-:W-:Y:S01]  /*11af0*/  IMAD.IADD R19, R17, 0x1, R2 ;  /* 0x0000000111137824 */ /* 0x000fe200078e0202 */
[----:B------:R-:W-:Y:S01]  /*11b00*/  STS [R21+0x400], R110 ;  /* 0x0004006e15007388 */ /* 0x000fe20000000800 */
[----:B------:R-:W-:Y:S01]  /*11b10*/  IMAD.IADD R11, R2, 0x1, R21 ;  /* 0x00000001020b7824 */ /* 0x000fe200078e0215 */
[----:B------:R-:W-:Y:S01]  /*11b20*/  SHF.R.S32.HI R2, RZ, 0x1f, R25 ;  /* 0x0000001fff027819 */ /* 0x000fe20000011419 */
[----:B------:R-:W-:Y:S01]  /*11b30*/  IMAD.MOV.U32 R12, RZ, RZ, 0x40 ;  /* 0x00000040ff0c7424 */ /* 0x000fe200078e00ff */
[----:B------:R1:W-:Y:S01]  /*11b40*/  STS [R19+0x80], R6 ;  /* 0x0000800613007388 */ /* 0x0003e20000000800 */
[----:B------:R-:W-:Y:S01]  /*11b50*/  IMAD.WIDE.U32 R14, R25, c[0x0][0x488], R14 ;  /* 0x00012200190e7a25 */ /* 0x000fe200078e000e */
[----:B------:R-:W-:-:S02]  /*11b60*/  F2FP.PACK_AB R52, R53, R52 ;  /* 0x000000343534723e */ /* 0x000fc400000000ff */
[----:B------:R-:W-:Y:S01]  /*11b70*/  SEL R12, R12, 0xffffffc0, !P2 ;  /* 0xffffffc00c0c7807 */ /* 0x000fe20005000000 */
[----:B------:R-:W-:Y:S01]  /*11b80*/  IMAD R2, R2, c[0x0][0x488], RZ ;  /* 0x0001220002027a24 */ /* 0x000fe200078e02ff */
[----:B------:R-:W-:Y:S01]  /*11b90*/  STS [R19+0x480], R106 ;  /* 0x0004806a13007388 */ /* 0x000fe20000000800 */
[----:B------:R-:W-:Y:S01]  /*11ba0*/  F2FP.PACK_AB R54, R55, R54 ;  /* 0x000000363736723e */ /* 0x000fe200000000ff */
[----:B------:R-:W-:Y:S01]  /*11bb0*/  IMAD R20, R13, 0x80, R18 ;  /* 0x000000800d147824 */ /* 0x000fe200078e0212 */
[----:B------:R-:W-:Y:S01]  /*11bc0*/  F2FP.PACK_AB R56, R57, R56 ;  /* 0x000000383938723e */ /* 0x000fe200000000ff */
[----:B------:R-:W-:Y:S01]  /*11bd0*/  IMAD R2, R25, c[0x0][0x48c], R2 ;  /* 0x0001230019027a24 */ /* 0x000fe200078e0202 */
[----:B------:R-:W-:Y:S01]  /*11be0*/  STS [R11], R100 ;  /* 0x000000640b007388 */ /* 0x000fe20000000800 */
[--C-:B------:R-:W-:Y:S01]  /*11bf0*/  IMAD.IADD R25, R17, 0x1, R12.reuse ;  /* 0x0000000111197824 */ /* 0x100fe200078e020c */
[----:B------:R-:W-:Y:S01]  /*11c00*/  F2FP.PACK_AB R58, R59, R58 ;  /* 0x0000003a3b3a723e */ /* 0x000fe200000000ff */
[C---:B------:R-:W-:Y:S01]  /*11c10*/  IMAD.IADD R27, R12.reuse, 0x1, R21 ;  /* 0x000000010c1b7824 */ /* 0x040fe200078e0215 */
[----:B------:R-:W-:Y:S01]  /*11c20*/  STS [R11+0x400], R102 ;  /* 0x000400660b007388 */ /* 0x000fe20000000800 */
[----:B------:R-:W-:Y:S01]  /*11c30*/  IMAD.IADD R29, R12, 0x1, R19 ;  /* 0x000000010c1d7824 */ /* 0x000fe200078e0213 */
[----:B------:R-:W-:Y:S01]  /*11c40*/  F2FP.PACK_AB R60, R61, R60 ;  /* 0x0000003c3d3c723e */ /* 0x000fe200000000ff */
[----:B------:R-:W-:Y:S01]  /*11c50*/  IMAD.IADD R31, R11, 0x1, R12 ;  /* 0x000000010b1f7824 */ /* 0x000fe200078e020c */
[----:B------:R-:W-:Y:S01]  /*11c60*/  STS [R25+0x80], R96 ;  /* 0x0000806019007388 */ /* 0x000fe20000000800 */
[----:B------:R-:W-:Y:S01]  /*11c70*/  IMAD.IADD R15, R15, 0x1, R2 ;  /* 0x000000010f0f7824 */ /* 0x000fe200078e0202 */
[----:B------:R-:W-:Y:S01]  /*11c80*/  F2FP.PACK_AB R62, R63, R62 ;  /* 0x0000003e3f3e723e */ /* 0x000fe200000000ff */
[----:B------:R-:W-:Y:S01]  /*11c90*/  IMAD.SHL.U32 R0, R0, 0x2, RZ ;  /* 0x0000000200007824 */ /* 0x000fe200078e00ff */
[----:B------:R-:W-:Y:S01]  /*11ca0*/  STS [R25+0x480], R98 ;  /* 0x0004806219007388 */ /* 0x000fe20000000800 */
[----:B------:R-:W-:Y:S01]  /*11cb0*/  F2FP.PACK_AB R5, R5, R64 ;  /* 0x000000400505723e */ /* 0x000fe200000000ff */
[----:B------:R-:W-:Y:S01]  /*11cc0*/  IMAD R10, R13, 0x80, R10 ;  /* 0x000000800d0a7824 */ /* 0x000fe200078e020a */
[----:B-1----:R-:W-:Y:S01]  /*11cd0*/  LEA R6, P0, R14, c[0x0][0x450], 0x2 ;  /* 0x000114000e067a11 */ /* 0x002fe200078010ff */
[----:B------:R-:W-:Y:S01]  /*11ce0*/  STS [R27], R92 ;  /* 0x0000005c1b007388 */ /* 0x000fe20000000800 */
[----:B------:R-:W-:-:S02]  /*11cf0*/  F2FP.PACK_AB R66, R67, R66 ;  /* 0x000000424342723e */ /* 0x000fc400000000ff */
[----:B------:R-:W-:Y:S01]  /*11d00*/  LEA.HI.X R15, R14, c[0x0][0x454], R15, 0x2, P0 ;  /* 0x000115000e0f7a11 */ /* 0x000fe200000f140f */
[----:B------:R-:W-:Y:S01]  /*11d10*/  STS [R27+0x400], R94 ;  /* 0x0004005e1b007388 */ /* 0x000fe20000000800 */
[C---:B------:R-:W-:Y:S02]  /*11d20*/  IADD3 R18, R20.reuse, 0x8, RZ ;  /* 0x0000000814127810 */ /* 0x040fe40007ffe0ff */
[-C--:B------:R-:W-:Y:S01]  /*11d30*/  ISETP.GE.OR P5, PT, R20, R3.reuse, P4 ;  /* 0x000000031400720c */ /* 0x080fe200027a6670 */
[----:B------:R-:W-:Y:S01]  /*11d40*/  STS [R29+0x80], R88 ;  /* 0x000080581d007388 */ /* 0x000fe20000000800 */
[----:B------:R-:W-:Y:S02]  /*11d50*/  ISETP.GE.OR P4, PT, R18, R3, P4 ;  /* 0x000000031200720c */ /* 0x000fe40002786670 */
[----:B------:R-:W-:Y:S01]  /*11d60*/  LEA R2, P0, R22, c[0x0][0x380], 0x1 ;  /* 0x0000e00016027a11 */ /* 0x000fe200078008ff */
[----:B------:R-:W-:Y:S04]  /*11d70*/  STS [R29+0x480], R90 ;  /* 0x0004805a1d007388 */ /* 0x000fe80000000800 */
[----:B------:R-:W-:Y:S04]  /*11d80*/  STS [R31], R84 ;  /* 0x000000541f007388 */ /* 0x000fe80000000800 */
        /* <DEDUP_REMOVED lines=15> */
[----:B------:R1:W-:Y:S04]  /*11e80*/  STS [R31+0x4000], R5 ;  /* 0x004000051f007388 */ /* 0x0003e80000000800 */
[----:B------:R-:W-:Y:S04]  /*11e90*/  STS [R31+0x4400], R66 ;  /* 0x004400421f007388 */ /* 0x000fe80000000800 */
[----:B------:R-:W-:Y:S04]  /*11ea0*/  SHFL.IDX PT, R32, R6, RZ, 0x1c1f ;  /* 0x001c1fff06207589 */ /* 0x000fe800000e0000 */
[----:B------:R-:W2:Y:S04]  /*11eb0*/  SHFL.IDX PT, R33, R15, RZ, 0x1c1f ;  /* 0x001c1fff0f217589 */ /* 0x000ea800000e0000 */
[----:B------:R-:W-:Y:S06]  /*11ec0*/  BAR.SYNC.DEFER_BLOCKING 0x1, 0x100 ;  /* 0x0044000000007b1d */ /* 0x000fec0000010000 */
[----:B------:R-:W-:Y:S01]  /*11ed0*/  SHFL.IDX PT, R34, R6, 0x1, 0x1c1f ;  /* 0x003c1f0006227f89 */ /* 0x000fe200000e0000 */
[----:B-1----:R-:W-:-:S03]  /*11ee0*/  IMAD.IADD R5, R23, 0x1, R4 ;  /* 0x0000000117057824 */ /* 0x002fc600078e0204 */
[----:B------:R-:W1:Y:S02]  /*11ef0*/  SHFL.IDX PT, R35, R15, 0x1, 0x1c1f ;  /* 0x003c1f000f237f89 */ /* 0x000e6400000e0000 */
[----:B------:R-:W-:Y:S02]  /*11f00*/  LEA.HI.X R22, R22, c[0x0][0x384], R5, 0x1, P0 ;  /* 0x0000e10016167a11 */ /* 0x000fe400000f0c05 */
[----:B------:R-:W3:Y:S01]  /*11f10*/  SHFL.IDX PT, R20, R2, RZ, 0x181f ;  /* 0x00181fff02147589 */ /* 0x000ee200000e0000 */
[----:B------:R-:W-:-:S03]  /*11f20*/  ISETP.GE.AND P0, PT, R10, R3, PT ;  /* 0x000000030a00720c */ /* 0x000fc60003f06270 */
[----:B------:R-:W4:Y:S04]  /*11f30*/  SHFL.IDX PT, R21, R22, RZ, 0x181f ;  /* 0x00181fff16157589 */ /* 0x000f2800000e0000 */
[----:B--2---:R-:W-:Y:S04]  /*11f40*/  @!P5 ST.E [R32.64], R7 ;  /* 0x000000072000d985 */ /* 0x004fe8000c10190a */
[----:B-1----:R1:W-:Y:S04]  /*11f50*/  @!P4 ST.E [R34.64], R8 ;  /* 0x000000082200c985 */ /* 0x0023e8000c10190a */
[----:B------:R2:W2:Y:S04]  /*11f60*/  LDS.128 R48, [R0+0x1080] ;  /* 0x0010800000307984 */ /* 0x0004a80000000c00 */
[----:B------:R2:W2:Y:S04]  /*11f70*/  LDS.128 R44, [R0+0x2080] ;  /* 0x00208000002c7984 */ /* 0x0004a80000000c00 */
[----:B------:R2:W2:Y:S04]  /*11f80*/  LDS.128 R40, [R0+0x3080] ;  /* 0x0030800000287984 */ /* 0x0004a80000000c00 */
[----:B------:R2:W2:Y:S04]  /*11f90*/  LDS.128 R36, [R0+0x5080] ;  /* 0x0050800000247984 */ /* 0x0004a80000000c00 */
[----:B------:R2:W2:Y:S04]  /*11fa0*/  LDS.128 R24, [R0+0x6080] ;  /* 0x0060800000187984 */ /* 0x0004a80000000c00 */
[----:B------:R2:W2:Y:S01]  /*11fb0*/  LDS.128 R16, [R0+0x7080] ;  /* 0x0070800000107984 */ /* 0x0004a20000000c00 */
[----:B-1----:R-:W-:Y:S01]  /*11fc0*/  IADD3 R8, R9, 0x40, RZ ;  /* 0x0000004009087810 */ /* 0x002fe20007ffe0ff */
[----:B------:R-:W-:Y:S05]  /*11fd0*/  @P0 BRA `(.L_x_199) ;  /* 0x000000b000000947 */ /* 0x000fea0003800000 */
[----:B---34-:R-:W1:Y:S01]  /*11fe0*/  LDS.128 R4, [R0+0x80] ;  /* 0x0000800000047984 */ /* 0x018e620000000c00 */
[----:B------:R-:W-:-:S02]  /*11ff0*/  ISETP.GE.AND P0, PT, R8, c[0x0][0x3c8], PT ;  /* 0x0000f20008007a0c */ /* 0x000fc40003f06270 */
[----:B------:R-:W-:Y:S01]  /*12000*/  ISETP.GE.AND P1, PT, R9, c[0x0][0x3c8], PT ;  /* 0x0000f20009007a0c */ /* 0x000fe20003f26270 */
[----:B------:R-:W3:Y:S10]  /*12010*/  LDS.128 R12, [R0+0x4080] ;  /* 0x00408000000c7984 */ /* 0x000ef40000000c00 */
[----:B------:R-:W-:-:S02]  /*12020*/  @!P0 SHF.R.S32.HI R11, RZ, 0x1f, R8 ;  /* 0x0000001fff0b8819 */ /* 0x000fc40000011408 */
[----:B------:R-:W-:Y:S02]  /*12030*/  @!P1 IMAD.WIDE R28, R9, 0x2, R20 ;  /* 0x00000002091c9825 */ /* 0x000fe400078e0214 */
[----:B------:R-:W-:-:S04]  /*12040*/  @!P0 LEA.HI R11, R11, R8, RZ, 0x3 ;  /* 0x000000080b0b8211 */ /* 0x000fc800078f18ff */
[----:B------:R-:W-:-:S05]  /*12050*/  @!P0 LOP3.LUT R11, R11, 0xfffffff8, RZ, 0xc0, !PT ;  /* 0xfffffff80b0b8812 */ /* 0x000fca00078ec0ff */
[----:B------:R-:W-:Y:S01]  /*12060*/  @!P0 IMAD.WIDE R20, R11, 0x2, R20 ;  /* 0x000000020b148825 */ /* 0x000fe200078e0214 */
[----:B-1----:R1:W-:Y:S04]  /*12070*/  @!P1 ST.E.128 [R28.64], R4 ;  /* 0x000000041c009985 */ /* 0x0023e8000c101d0a */
[----:B---3--:R1:W-:Y:S02]  /*12080*/  @!P0 ST.E.128 [R20.64], R12 ;  /* 0x0000000c14008985 */ /* 0x0083e4000c101d0a */
.L_x_199:
[----:B---34-:R-:W-:Y:S05]  /*12090*/  BSYNC B0 ;  /* 0x0000000000007941 */ /* 0x018fea0003800000 */
.L_x_198:
[----:B--2---:R-:W-:Y:S01]  /*120a0*/  IADD3 R0, R10, 0x20, RZ ;  /* 0x000000200a007810 */ /* 0x004fe20007ffe0ff */
[----:B-1----:R1:W2:Y:S01]  /*120b0*/  SHFL.IDX PT, R7, R22, 0x1, 0x181f ;  /* 0x00381f0016077f89 */ /* 0x0022a200000e0000 */
[----:B------:R-:W-:Y:S02]  /*120c0*/  BSSY B0, `(.L_x_200) ;  /* 0x000000d000007945 */ /* 0x000fe40003800000 */
[----:B------:R-:W-:Y:S01]  /*120d0*/  ISETP.GE.AND P0, PT, R0, R3, PT ;  /* 0x000000030000720c */ /* 0x000fe20003f06270 */
[----:B------:R1:W3:-:S12]  /*120e0*/  SHFL.IDX PT, R6, R2, 0x1, 0x181f ;  /* 0x00381f0002067f89 */ /* 0x0002d800000e0000 */
[----:B------:R-:W-:Y:S05]  /*120f0*/  @P0 BRA `(.L_x_201) ;  /* 0x0000009000000947 */ /* 0x000fea0003800000 */
[----:B------:R-:W-:Y:S02]  /*12100*/  ISETP.GE.AND P0, PT, R8, c[0x0][0x3c8], PT ;  /* 0x0000f20008007a0c */ /* 0x000fe40003f06270 */
[----:B------:R-:W-:-:S11]  /*12110*/  ISETP.GE.AND P1, PT, R9, c[0x0][0x3c8], PT ;  /* 0x0000f20009007a0c */ /* 0x000fd60003f26270 */
[----:B------:R-:W-:-:S04]  /*12120*/  @!P0 SHF.R.S32.HI R5, RZ, 0x1f, R8 ;  /* 0x0000001fff058819 */ /* 0x000fc80000011408 */
[----:B------:R-:W-:Y:S01]  /*12130*/  @!P0 LEA.HI R0, R5, R8, RZ, 0x3 ;  /* 0x0000000805008211 */ /* 0x000fe200078f18ff */
[----:B--23--:R-:W-:-:S03]  /*12140*/  @!P1 IMAD.WIDE R4, R9, 0x2, R6 ;  /* 0x0000000209049825 */ /* 0x00cfc600078e0206 */
[----:B------:R-:W-:Y:S02]  /*12150*/  @!P0 LOP3.LUT R0, R0, 0xfffffff8, RZ, 0xc0, !PT ;  /* 0xfffffff800008812 */ /* 0x000fe400078ec0ff */
[----:B------:R2:W-:Y:S03]  /*12160*/  @!P1 ST.E.128 [R4.64], R48 ;  /* 0x0000003004009985 */ /* 0x0005e6000c101d0a */
[----:B------:R-:W-:-:S05]  /*12170*/  @!P0 IMAD.WIDE R6, R0, 0x2, R6 ;  /* 0x0000000200068825 */ /* 0x000fca00078e0206 */
[----:B------:R2:W-:Y:S02]  /*12180*/  @!P0 ST.E.128 [R6.64], R36 ;  /* 0x0000002406008985 */ /* 0x0005e4000c101d0a */
.L_x_201:
[----:B------:R-:W-:Y:S05]  /*12190*/  BSYNC B0 ;  /* 0x0000000000007941 */ /* 0x000fea0003800000 */
.L_x_200:
[----:B------:R-:W-:Y:S01]  /*121a0*/  IADD3 R0, R10, 0x40, RZ ;  /* 0x000000400a007810 */ /* 0x000fe20007ffe0ff */
[----:B--2---:R2:W4:Y:S01]  /*121b0*/  SHFL.IDX PT, R7, R22, 0x2, 0x181f ;  /* 0x00581f0016077f89 */ /* 0x00452200000e0000 */
[----:B------:R-:W-:Y:S02]  /*121c0*/  BSSY B0, `(.L_x_202) ;  /* 0x000000d000007945 */ /* 0x000fe40003800000 */
[----:B------:R-:W-:Y:S01]  /*121d0*/  ISETP.GE.AND P0, PT, R0, R3, PT ;  /* 0x000000030000720c */ /* 0x000fe20003f06270 */
[----:B---3--:R2:W3:-:S12]  /*121e0*/  SHFL.IDX PT, R6, R2, 0x2, 0x181f ;  /* 0x00581f0002067f89 */ /* 0x0084d800000e0000 */
[----:B------:R-:W-:Y:S05]  /*121f0*/  @P0 BRA `(.L_x_203) ;  /* 0x0000009000000947 */ /* 0x000fea0003800000 */
[----:B------:R-:W-:Y:S02]  /*12200*/  ISETP.GE.AND P0, PT, R8, c[0x0][0x3c8], PT ;  /* 0x0000f20008007a0c */ /* 0x000fe40003f06270 */
[----:B------:R-:W-:-:S11]  /*12210*/  ISETP.GE.AND P1, PT, R9, c[0x0][0x3c8], PT ;  /* 0x0000f20009007a0c */ /* 0x000fd60003f26270 */
[----:B------:R-:W-:-:S04]  /*12220*/  @!P0 SHF.R.S32.HI R5, RZ, 0x1f, R8 ;  /* 0x0000001fff058819 */ /* 0x000fc80000011408 */
[----:B------:R-:W-:Y:S01]  /*12230*/  @!P0 LEA.HI R0, R5, R8, RZ, 0x3 ;  /* 0x0000000805008211 */ /* 0x000fe200078f18ff */
[----:B---34-:R-:W-:-:S03]  /*12240*/  @!P1 IMAD.WIDE R4, R9, 0x2, R6 ;  /* 0x0000000209049825 */ /* 0x018fc600078e0206 */
[----:B------:R-:W-:Y:S02]  /*12250*/  @!P0 LOP3.LUT R0, R0, 0xfffffff8, RZ, 0xc0, !PT ;  /* 0xfffffff800008812 */ /* 0x000fe400078ec0ff */
[----:B------:R3:W-:Y:S03]  /*12260*/  @!P1 ST.E.128 [R4.64], R44 ;  /* 0x0000002c04009985 */ /* 0x0007e6000c101d0a */
[----:B------:R-:W-:-:S05]  /*12270*/  @!P0 IMAD.WIDE R6, R0, 0x2, R6 ;  /* 0x0000000200068825 */ /* 0x000fca00078e0206 */
[----:B------:R3:W-:Y:S02]  /*12280*/  @!P0 ST.E.128 [R6.64], R24 ;  /* 0x0000001806008985 */ /* 0x0007e4000c101d0a */
.L_x_203:
[----:B------:R-:W-:Y:S05]  /*12290*/  BSYNC B0 ;  /* 0x0000000000007941 */ /* 0x000fea0003800000 */
.L_x_202:
[----:B------:R-:W-:Y:S01]  /*122a0*/  IADD3 R10, R10, 0x60, RZ ;  /* 0x000000600a0a7810 */ /* 0x000fe20007ffe0ff */
[----:B---3--:R3:W1:Y:S03]  /*122b0*/  SHFL.IDX PT, R5, R22, 0x3, 0x181f ;  /* 0x00781f0016057f89 */ /* 0x00866600000e0000 */
[----:B------:R-:W-:Y:S01]  /*122c0*/  ISETP.GE.AND P0, PT, R10, R3, PT ;  /* 0x000000030a00720c */ /* 0x000fe20003f06270 */
[----:B------:R3:W2:-:S12]  /*122d0*/  SHFL.IDX PT, R4, R2, 0x3, 0x181f ;  /* 0x00781f0002047f89 */ /* 0x00069800000e0000 */
[----:B------:R-:W-:Y:S05]  /*122e0*/  @P0 EXIT ;  /* 0x000000000000094d */ /* 0x000fea0003800000 */
[----:B------:R-:W-:-:S13]  /*122f0*/  ISETP.GE.AND P0, PT, R9, c[0x0][0x3c8], PT ;  /* 0x0000f20009007a0c */ /* 0x000fda0003f06270 */
[----:B-123--:R-:W-:-:S05]  /*12300*/  @!P0 IMAD.WIDE R2, R9, 0x2, R4 ;  /* 0x0000000209028825 */ /* 0x00efca00078e0204 */
        /* <DEDUP_REMOVED lines=9> */
.L_x_197:
[----:B------:R-:W1:Y:S01]  /*123a0*/  S2R R5, SR_TID.X ;  /* 0x0000000000057919 */ /* 0x000e620000002100 */
[----:B------:R-:W-:Y:S03]  /*123b0*/  BSSY B0, `(.L_x_204) ;  /* 0x0000027000007945 */ /* 0x000fe60003800000 */
[----:B------:R-:W2:Y:S01]  /*123c0*/  S2R R8, SR_CTAID.Z ;  /* 0x0000000000087919 */ /* 0x000ea20000002700 */
[----:B-1----:R-:W-:Y:S02]  /*123d0*/  ISETP.GT.AND P0, PT, R5, 0x7f, PT ;  /* 0x0000007f0500780c */ /* 0x002fe40003f04270 */
[----:B--2---:R-:W-:-:S11]  /*123e0*/  SHF.R.S32.HI R11, RZ, 0x1f, R8 ;  /* 0x0000001fff0b7819 */ /* 0x004fd60000011408 */
[----:B------:R-:W-:Y:S05]  /*123f0*/  @P0 BRA `(.L_x_205) ;  /* 0x0000022000000947 */ /* 0x000fea0003800000 */
[----:B------:R-:W1:Y:S01]  /*12400*/  S2R R0, SR_CTAID.X ;  /* 0x0000000000007919 */ /* 0x000e620000002500 */
[----:B------:R-:W-:-:S05]  /*12410*/  MOV R2, c[0x0][0x4e8] ;  /* 0x00013a0000027a02 */ /* 0x000fca0000000f00 */
[----:B------:R-:W-:Y:S01]  /*12420*/  IMAD R3, R2, c[0x0][0x388], RZ ;  /* 0x0000e20002037a24 */ /* 0x000fe200078e02ff */
[----:B-1----:R-:W-:-:S04]  /*12430*/  LEA R0, R0, R5, 0x7 ;  /* 0x0000000500007211 */ /* 0x002fc800078e38ff */
[----:B------:R-:W-:-:S13]  /*12440*/  ISETP.GE.AND P0, PT, R0, R3, PT ;  /* 0x000000030000720c */ /* 0x000fda0003f06270 */
[----:B------:R-:W-:Y:S05]  /*12450*/  @P0 BRA `(.L_x_205) ;  /* 0x000001c000000947 */ /* 0x000fea0003800000 */
[----:B------:R-:W1:Y:S01]  /*12460*/  S2R R7, SR_CTAID.Y ;  /* 0x0000000000077919 */ /* 0x000e620000002600 */
[----:B------:R-:W-:Y:S02]  /*12470*/  ISETP.NE.AND P0, PT, R2, 0x1, PT ;  /* 0x000000010200780c */ /* 0x000fe40003f05270 */
[----:B------:R-:W-:-:S11]  /*12480*/  MOV R6, R0 ;  /* 0x0000000000067202 */ /* 0x000fd60000000f00 */
[----:B------:R-:W-:-:S05]  /*12490*/  @P0 IMAD.HI.U32 R9, R0, c[0x0][0x4ec], RZ ;  /* 0x00013b0000090a27 */ /* 0x000fca00078e00ff */
[----:B------:R-:W-:Y:S02]  /*124a0*/  @P0 SHF.R.U32.HI R6, RZ, c[0x0][0x4f0], R9 ;  /* 0x00013c00ff060a19 */ /* 0x000fe40000011609 */
[----:B-1----:R-:W-:Y:S01]  /*124b0*/  SHF.R.S32.HI R4, RZ, 0x1f, R7 ;  /* 0x0000001fff047819 */ /* 0x002fe20000011407 */
[----:B------:R-:W-:-:S04]  /*124c0*/  IMAD.WIDE.U32 R2, R7, c[0x0][0x490], RZ ;  /* 0x0001240007027a25 */ /* 0x000fc800078e00ff */
[----:B------:R-:W-:Y:S02]  /*124d0*/  IMAD R4, R4, c[0x0][0x490], RZ ;  /* 0x0001240004047a24 */ /* 0x000fe400078e02ff */
[----:B------:R-:W-:Y:S02]  /*124e0*/  IMAD.MOV.U32 R12, RZ, RZ, R2 ;  /* 0x000000ffff0c7224 */ /* 0x000fe400078e0002 */
[----:B------:R-:W-:Y:S01]  /*124f0*/  IMAD R13, R7, c[0x0][0x494], R4 ;  /* 0x00012500070d7a24 */ /* 0x000fe200078e0204 */
[----:B------:R-:W-:-:S04]  /*12500*/  IADD3 R7, -R6, RZ, RZ ;  /* 0x000000ff06077210 */ /* 0x000fc80007ffe1ff */
[----:B------:R-:W-:Y:S01]  /*12510*/  IADD3 R13, R3, R13, RZ ;  /* 0x0000000d030d7210 */ /* 0x000fe20007ffe0ff */
[----:B------:R-:W-:Y:S02]  /*12520*/  IMAD R3, R11, c[0x0][0x498], RZ ;  /* 0x000126000b037a24 */ /* 0x000fe400078e02ff */
[----:B------:R-:W-:Y:S02]  /*12530*/  IMAD R4, R7, c[0x0][0x4e8], R0 ;  /* 0x00013a0007047a24 */ /* 0x000fe400078e0200 */
[----:B------:R-:W-:-:S03]  /*12540*/  IMAD.WIDE.U32 R12, R8, c[0x0][0x498], R12 ;  /* 0x00012600080c7a25 */ /* 0x000fc600078e000c */
[----:B------:R-:W-:Y:S01]  /*12550*/  SHF.R.S32.HI R2, RZ, 0x1f, R4 ;  /* 0x0000001fff027819 */ /* 0x000fe20000011404 */
[----:B------:R-:W-:Y:S01]  /*12560*/  IMAD R0, R8, c[0x0][0x49c], R3 ;  /* 0x0001270008007a24 */ /* 0x000fe200078e0203 */
[----:B------:R-:W-:Y:S02]  /*12570*/  SHF.R.S32.HI R3, RZ, 0x1f, R6 ;  /* 0x0000001fff037819 */ /* 0x000fe40000011406 */
[----:B------:R-:W-:Y:S01]  /*12580*/  IADD3 R12, P0, R6, R12, RZ ;  /* 0x0000000c060c7210 */ /* 0x000fe20007f1e0ff */
[----:B------:R-:W-:-:S03]  /*12590*/  IMAD R7, R2, c[0x0][0x488], RZ ;  /* 0x0001220002077a24 */ /* 0x000fc600078e02ff */
[----:B------:R-:W-:Y:S01]  /*125a0*/  IADD3.X R13, R3, R13, R0, P0, !PT ;  /* 0x0000000d030d7210 */ /* 0x000fe200007fe400 */
[----:B------:R-:W-:-:S04]  /*125b0*/  IMAD R7, R4, c[0x0][0x48c], R7 ;  /* 0x0001230004077a24 */ /* 0x000fc800078e0207 */
[----:B------:R-:W-:-:S05]  /*125c0*/  IMAD.WIDE.U32 R12, R4, c[0x0][0x488], R12 ;  /* 0x00012200040c7a25 */ /* 0x000fca00078e000c */
[----:B------:R-:W-:Y:S02]  /*125d0*/  IADD3 R7, R13, R7, RZ ;  /* 0x000000070d077210 */ /* 0x000fe40007ffe0ff */
[----:B------:R-:W-:-:S04]  /*125e0*/  LEA R2, P0, R12, c[0x0][0x450], 0x2 ;  /* 0x000114000c027a11 */ /* 0x000fc800078010ff */
[----:B------:R-:W-:Y:S01]  /*125f0*/  LEA.HI.X R3, R12, c[0x0][0x454], R7, 0x2, P0 ;  /* 0x000115000c037a11 */ /* 0x000fe200000f1407 */
[----:B------:R-:W-:-:S05]  /*12600*/  IMAD.MOV.U32 R7, RZ, RZ, -0x800000 ;  /* 0xff800000ff077424 */ /* 0x000fca00078e00ff */
[----:B------:R1:W-:Y:S03]  /*12610*/  STG.E [R2.64], R7 ;  /* 0x0000000702007986 */ /* 0x0003e6000c10190a */
.L_x_205:
[----:B------:R-:W-:Y:S05]  /*12620*/  BSYNC B0 ;  /* 0x0000000000007941 */ /* 0x000fea0003800000 */
.L_x_204:
[----:B------:R-:W2:Y:S01]  /*12630*/  S2R R12, SR_CTAID.Y ;  /* 0x00000000000c7919 */ /* 0x000ea20000002600 */
[----:B------:R-:W-:Y:S01]  /*12640*/  SHF.R.S32.HI R6, RZ, 0x1f, R5 ;  /* 0x0000001fff067819 */ /* 0x000fe20000011405 */
[----:B------:R-:W-:Y:S01]  /*12650*/  IMAD R11, R11, c[0x0][0x3f0], RZ ;  /* 0x0000fc000b0b7a24 */ /* 0x000fe200078e02ff */
[----:B-1----:R-:W-:Y:S01]  /*12660*/  MOV R3, c[0x0][0x4e8] ;  /* 0x00013a0000037a02 */ /* 0x002fe20000000f00 */
[----:B------:R-:W1:Y:S01]  /*12670*/  S2R R7, SR_CTAID.X ;  /* 0x0000000000077919 */ /* 0x000e620000002500 */
[----:B------:R-:W-:Y:S01]  /*12680*/  LEA.HI R6, R6, R5, RZ, 0x3 ;  /* 0x0000000506067211 */ /* 0x000fe200078f18ff */
[----:B------:R-:W-:Y:S01]  /*12690*/  BSSY B0, `(.L_x_206) ;  /* 0x0000031000007945 */ /* 0x000fe20003800000 */
[C---:B------:R-:W-:Y:S01]  /*126a0*/  ISETP.NE.AND P0, PT, R3.reuse, 0x1, PT ;  /* 0x000000010300780c */ /* 0x040fe20003f05270 */
[----:B------:R-:W-:Y:S01]  /*126b0*/  IMAD R3, R3, c[0x0][0x388], RZ ;  /* 0x0000e20003037a24 */ /* 0x000fe200078e02ff */
[----:B------:R-:W-:Y:S02]  /*126c0*/  LOP3.LUT R2, R6, 0xfffffff8, RZ, 0xc0, !PT ;  /* 0xfffffff806027812 */ /* 0x000fe400078ec0ff */
[----:B------:R-:W-:-:S03]  /*126d0*/  SHF.R.S32.HI R6, RZ, 0x3, R6 ;  /* 0x00000003ff067819 */ /* 0x000fc60000011406 */
[----:B------:R-:W-:-:S05]  /*126e0*/  IMAD.IADD R5, R5, 0x1, -R2 ;  /* 0x0000000105057824 */ /* 0x000fca00078e0a02 */
[CC--:B------:R-:W-:Y:S02]  /*126f0*/  LEA R4, R5.reuse, R6.reuse, 0x5 ;  /* 0x0000000605047211 */ /* 0x0c0fe400078e28ff */
[----:B------:R-:W-:Y:S02]  /*12700*/  SHF.L.U32 R5, R5, 0x3, RZ ;  /* 0x0000000305057819 */ /* 0x000fe400000006ff */
[----:B--2---:R-:W-:Y:S01]  /*12710*/  SHF.R.S32.HI R0, RZ, 0x1f, R12 ;  /* 0x0000001fff007819 */ /* 0x004fe2000001140c */
[C---:B-1----:R-:W-:Y:S01]  /*12720*/  IMAD R4, R7.reuse, 0x80, R4 ;  /* 0x0000008007047824 */ /* 0x042fe200078e0204 */
[----:B------:R-:W-:-:S03]  /*12730*/  LEA R6, R7, R6, 0x7 ;  /* 0x0000000607067211 */ /* 0x000fc600078e38ff */
[----:B------:R-:W-:Y:S02]  /*12740*/  IMAD R9, R0, c[0x0][0x3e8], RZ ;  /* 0x0000fa0000097a24 */ /* 0x000fe400078e02ff */
[----:B------:R-:W-:-:S04]  /*12750*/  @P0 IMAD.HI.U32 R2, R4, c[0x0][0x4ec], RZ ;  /* 0x00013b0004020a27 */ /* 0x000fc800078e00ff */
[C---:B------:R-:W-:Y:S02]  /*12760*/  IMAD R9, R12.reuse, c[0x0][0x3ec], R9 ;  /* 0x0000fb000c097a24 */ /* 0x040fe400078e0209 */
[----:B------:R-:W-:-:S04]  /*12770*/  IMAD.WIDE.U32 R12, R12, c[0x0][0x3e8], RZ ;  /* 0x0000fa000c0c7a25 */ /* 0x000fc800078e00ff */
[----:B------:R-:W-:Y:S01]  /*12780*/  IMAD R0, R8, c[0x0][0x3f4], R11 ;  /* 0x0000fd0008007a24 */ /* 0x000fe200078e020b */
[----:B------:R-:W-:Y:S01]  /*12790*/  IADD3 R13, R13, R9, RZ ;  /* 0x000000090d0d7210 */ /* 0x000fe20007ffe0ff */
[----:B------:R-:W-:Y:S01]  /*127a0*/  IMAD.MOV.U32 R9, RZ, RZ, R4 ;  /* 0x000000ffff097224 */ /* 0x000fe200078e0004 */
[----:B------:R-:W-:-:S03]  /*127b0*/  @P0 SHF.R.U32.HI R9, RZ, c[0x0][0x4f0], R2 ;  /* 0x00013c00ff090a19 */ /* 0x000fc60000011602 */
[----:B------:R-:W-:Y:S01]  /*127c0*/  IMAD.WIDE.U32 R12, R8, c[0x0][0x3f0], R12 ;  /* 0x0000fc00080c7a25 */ /* 0x000fe200078e000c */
[----:B------:R-:W-:Y:S02]  /*127d0*/  SHF.R.S32.HI R2, RZ, 0x1f, R9 ;  /* 0x0000001fff027819 */ /* 0x000fe40000011409 */
[----:B------:R-:W-:Y:S01]  /*127e0*/  IADD3 R11, -R9, RZ, RZ ;  /* 0x000000ff090b7210 */ /* 0x000fe20007ffe1ff */
[----:B------:R-:W-:Y:S02]  /*127f0*/  IMAD.IADD R13, R13, 0x1, R0 ;  /* 0x000000010d0d7824 */ /* 0x000fe400078e0200 */
[----:B------:R-:W-:Y:S02]  /*12800*/  IMAD R2, R2, c[0x0][0x3e0], RZ ;  /* 0x0000f80002027a24 */ /* 0x000fe400078e02ff */
[----:B------:R-:W-:Y:S01]  /*12810*/  IMAD R11, R11, c[0x0][0x4e8], R4 ;  /* 0x00013a000b0b7a24 */ /* 0x000fe200078e0204 */
[----:B------:R-:W-:Y:S01]  /*12820*/  IADD3 R4, R5, 0x40, RZ ;  /* 0x0000004005047810 */ /* 0x000fe20007ffe0ff */
        /* <DEDUP_REMOVED lines=23> */
.L_x_207:
[----:B------:R-:W-:Y:S05]  /*129a0*/  BSYNC B0 ;  /* 0x0000000000007941 */ /* 0x000fea0003800000 */
.L_x_206:
        /* <DEDUP_REMOVED lines=15> */
.L_x_209:
[----:B------:R-:W-:Y:S05]  /*12aa0*/  BSYNC B0 ;  /* 0x0000000000007941 */ /* 0x000fea0003800000 */
.L_x_208:
        /* <DEDUP_REMOVED lines=15> */
.L_x_211:
[----:B------:R-:W-:Y:S05]  /*12ba0*/  BSYNC B0 ;  /* 0x0000000000007941 */ /* 0x000fea0003800000 */
.L_x_210:
[----:B------:R-:W-:Y:S01]  /*12bb0*/  IADD3 R6, R6, 0x60, RZ ;  /* 0x0000006006067810 */ /* 0x000fe20007ffe0ff */
[----:B-1----:R1:W2:Y:S03]  /*12bc0*/  SHFL.IDX PT, R9, R0, 0x3, 0x181f ;  /* 0x00781f0000097f89 */ /* 0x0022a600000e0000 */
[----:B------:R-:W-:Y:S01]  /*12bd0*/  ISETP.GE.AND P0, PT, R6, R3, PT ;  /* 0x000000030600720c */ /* 0x000fe20003f06270 */
[----:B----4-:R1:W4:-:S12]  /*12be0*/  SHFL.IDX PT, R8, R2, 0x3, 0x181f ;  /* 0x00781f0002087f89 */ /* 0x01031800000e0000 */
[----:B------:R-:W-:Y:S05]  /*12bf0*/  @P0 EXIT ;  /* 0x000000000000094d */ /* 0x000fea0003800000 */
[----:B------:R-:W-:-:S13]  /*12c00*/  ISETP.GE.AND P0, PT, R5, c[0x0][0x3c8], PT ;  /* 0x0000f20005007a0c */ /* 0x000fda0003f06270 */
[----:B-1234-:R-:W-:-:S05]  /*12c10*/  @!P0 IMAD.WIDE R2, R5, 0x2, R8 ;  /* 0x0000000205028825 */ /* 0x01efca00078e0208 */
        /* <DEDUP_REMOVED lines=9> */
.L_x_212:
        /* <DEDUP_REMOVED lines=13> */
.L_x_3539:


//--------------------- .text._ZN7cutlass13device_kernelIN5flash19enable_sm80_to_sm89INS1_16FlashAttnFwdSm80INS1_25CollectiveMainloopFwdSm80ILi8ELi1ELb1EN4cute5tupleIJNS5_1CILi128EEENS7_ILi96EEES8_EEELi128ENS_6half_tEfNS_4arch4Sm80ELb0ELb1ELb1ELb1ELb0ELb0ELb1ELb0EEENS1_21CollectiveEpilogueFwdINS6_IJS8_S8_S9_EEENS6_IJNS7_ILi1EEESH_SH_EEESB_SD_Li256ELb1ELb1ELb0ELb0EEENS1_19SingleTileSchedulerILb1ELb0ELb1ELi128EEEEEEEEEvNT_6ParamsE --------------------------
	.section	.text._ZN7cutlass13device_kernelIN5flash19enable_sm80_to_sm89INS1_16FlashAttnFwdSm80INS1_25CollectiveMainloopFwdSm80ILi8ELi1ELb1EN4cute5tupleIJNS5_1CILi128EEENS7_ILi96EEES8_EEELi128ENS_6half_tEfNS_4arch4Sm80ELb0ELb1ELb1ELb1ELb0ELb0ELb1ELb0EEENS1_21CollectiveEpilogueFwdINS6_IJS8_S8_S9_EEENS6_IJNS7_ILi1EEESH_SH_EEESB_SD_Li256ELb1ELb1ELb0ELb0EEENS1_19SingleTileSchedulerILb1ELb0ELb1ELi128EEEEEEEEEvNT_6ParamsE,"ax",@progbits
	.sectioninfo	@"SHI_REGISTERS=255"
	.align	128
.text._ZN7cutlass13device_kernelIN5flash19enable_sm80_to_sm89INS1_16FlashAttnFwdSm80INS1_25CollectiveMainloopFwdSm80ILi8ELi1ELb1EN4cute5tupleIJNS5_1CILi128EEENS7_ILi96EEES8_EEELi128ENS_6half_tEfNS_4arch4Sm80ELb0ELb1ELb1ELb1ELb0ELb0ELb1ELb0EEENS1_21CollectiveEpilogueFwdINS6_IJS8_S8_S9_EEENS6_IJNS7_ILi1EEESH_SH_EEESB_SD_Li256ELb1ELb1ELb0ELb0EEENS1_19SingleTileSchedulerILb1ELb0ELb1ELi128EEEEEEEEEvNT_6ParamsE:
        .type           _ZN7cutlass13device_kernelIN5flash19enable_sm80_to_sm89INS1_16FlashAttnFwdSm80INS1_25CollectiveMainloopFwdSm80ILi8ELi1ELb1EN4cute5tupleIJNS5_1CILi128EEENS7_ILi96EEES8_EEELi128ENS_6half_tEfNS_4arch4Sm80ELb0ELb1ELb1ELb1ELb0ELb0ELb1ELb0EEENS1_21CollectiveEpilogueFwdINS6_IJS8_S8_S9_EEENS6_IJNS7_ILi1EEESH_SH_EEESB_SD_Li256ELb1ELb1ELb0ELb0EEENS1_19SingleTileSchedulerILb1ELb0ELb1ELi128EEEEEEEEEvNT_6ParamsE,@function
        .size           _ZN7cutlass13device_kernelIN5flash19enable_sm80_to_sm89INS1_16FlashAttnFwdSm80INS1_25CollectiveMainloopFwdSm80ILi8ELi1ELb1EN4cute5tupleIJNS5_1CILi128EEENS7_ILi96EEES8_EEELi128ENS_6half_tEfNS_4arch4Sm80ELb0ELb1ELb1ELb1ELb0ELb0ELb1ELb0EEENS1_21CollectiveEpilogueFwdINS6_IJS8_S8_S9_EEENS6_IJNS7_ILi1EEESH_SH_EEESB_SD_Li256ELb1ELb1ELb0ELb0EEENS1_19SingleTileSchedulerILb1ELb0ELb1ELi128EEEEEEEEEvNT_6ParamsE,(.L_x_3540 - _ZN7cutlass13device_kernelIN5flash19enable_sm80_to_sm89INS1_16FlashAttnFwdSm80INS1_25CollectiveMainloopFwdSm80ILi8ELi1ELb1EN4cute5tupleIJNS5_1CILi128EEENS7_ILi96EEES8_EEELi128ENS_6half_tEfNS_4arch4Sm80ELb0ELb1ELb1ELb1ELb0ELb0ELb1ELb0EEENS1_21CollectiveEpilogueFwdINS6_IJS8_S8_S9_EEENS6_IJNS7_ILi1EEESH_SH_EEESB_SD_Li256ELb1ELb1ELb0ELb0EEENS1_19SingleTileSchedulerILb1ELb0ELb1ELi128EEEEEEEEEvNT_6ParamsE)
        .other          _ZN7cutlass13device_kernelIN5flash19enable_sm80_to_sm89INS1_16FlashAttnFwdSm80INS1_25CollectiveMainloopFwdSm80ILi8ELi1ELb1EN4cute5tupleIJNS5_1CILi128EEENS7_ILi96EEES8_EEELi128ENS_6half_tEfNS_4arch4Sm80ELb0ELb1ELb1ELb1ELb0ELb0ELb1ELb0EEENS1_21CollectiveEpilogueFwdINS6_IJS8_S8_S9_EEENS6_IJNS7_ILi1EEESH_SH_EEESB_SD_Li256ELb1ELb1ELb0ELb0EEENS1_19SingleTileSchedulerILb1ELb0ELb1ELi128EEEEEEEEEvNT_6ParamsE,@"STO_CUDA_ENTRY STV_DEFAULT"
_ZN7cutlass13device_kernelIN5flash19enable_sm80_to_sm89INS1_16FlashAttnFwdSm80INS1_25CollectiveMainloopFwdSm80ILi8ELi1ELb1EN4cute5tupleIJNS5_1CILi128EEENS7_ILi96EEES8_EEELi128ENS_6half_tEfNS_4arch4Sm80ELb0ELb1ELb1ELb1ELb0ELb0ELb1ELb0EEENS1_21CollectiveEpilogueFwdINS6_IJS8_S8_S9_EEENS6_IJNS7_ILi1EEESH_SH_EEESB_SD_Li256ELb1ELb1ELb0ELb0EEENS1_19SingleTileSchedulerILb1ELb0ELb1ELi128EEEEEEEEEvNT_6ParamsE:
[----:B------:R-:W-:Y:S02]  /*0000*/  MOV R1, c[0x0][0x28] ;  /* 0x00000a0000017a02 */ /* 0x000fe40000000f00 */
[----:B------:R-:W1:Y:S01]  /*0010*/  S2R R42, SR_TID.X ;  /* 0x00000000002a7919 */ /* 0x000e620000002100 */
[----:B------:R-:W-:Y:S01]  /*0020*/  MOV R5, 0x4 ;  /* 0x0000000400057802 */ /* 0x000fe20000000f00 */
[----:B------:R-:W2:Y:S01]  /*0030*/  S2UR UR4, SR_CTAID.X ;  /* 0x00000000000479c3 */ /* 0x000ea20000002500 */
[----:B------:R-:W-:Y:S01]  /*0040*/  ULDC.64 UR10, c[0x0][0x118] ;  /* 0x00004600000a7ab9 */ /* 0x000fe20000000a00 */
[----:B------:R-:W3:Y:S01]  /*0050*/  S2R R218, SR_CTAID.Z ;  /* 0x0000000000da7919 */ /* 0x000ee20000002700 */
[----:B-1----:R-:W-:Y:S01]  /*0060*/  SHF.R.U32.HI R0, RZ, 0x5, R42 ;  /* 0x00000005ff007819 */ /* 0x002fe2000001162a */
[----:B---3--:R-:W-:-:S05]  /*0070*/  IMAD.WIDE R2, R218, R5, c[0x0][0x568] ;  /* 0x00015a00da027625 */ /* 0x008fca00078e0205 */
[----:B------:R-:W1:Y:S02]  /*0080*/  SHFL.IDX PT, R0, R0, RZ, 0x1f ;  /* 0x00001fff00007589 */ /* 0x000e6400000e0000 */
[----:B-1----:R-:W-:-:S13]  /*0090*/  ISETP.NE.AND P0, PT, R0, RZ, PT ;  /* 0x000000ff0000720c */ /* 0x002fda0003f05270 */
[----:B--2---:R-:W-:Y:S05]  /*00a0*/  @!P0 BRA `(.L_x_213) ;  /* 0x0000014000008947 */ /* 0x004fea0003800000 */
[----:B------:R-:W-:-:S04]  /*00b0*/  ISETP.NE.U32.AND P0, PT, RZ, c[0x0][0x568], PT ;  /* 0x00015a00ff007a0c */ /* 0x000fc80003f05070 */
[----:B------:R-:W-:-:S13]  /*00c0*/  ISETP.NE.AND.EX P0, PT, RZ, c[0x0][0x56c], PT, P0 ;  /* 0x00015b00ff007a0c */ /* 0x000fda0003f05300 */
[----:B------:R-:W-:Y:S05]  /*00d0*/  @!P0 BRA `(.L_x_214) ;  /* 0x0000002000008947 */ /* 0x000fea0003800000 */
[----:B------:R1:W5:Y:S01]  /*00e0*/  LDG.E R3, [R2.64] ;  /* 0x0000000a02037981 */ /* 0x000362000c1e1900 */
[----:B------:R-:W-:Y:S05]  /*00f0*/  BRA `(.L_x_215) ;  /* 0x0000009000007947 */ /* 0x000fea0003800000 */
.L_x_214:
        /* <DEDUP_REMOVED lines=8> */
.L_x_216:
[----:B------:R-:W-:-:S04]  /*0180*/  MOV R3, c[0x0][0x54c] ;  /* 0x0001530000037a02 */ /* 0x000fc80000000f00 */
.L_x_215:
[----:B------:R-:W-:Y:S01]  /*0190*/  USHF.L.U32 UR4, UR4, 0x7, URZ ;  /* 0x0000000704047899 */ /* 0x000fe2000800063f */
[----:B-----5:R-:W-:-:S05]  /*01a0*/  IMAD R3, R3, c[0x0][0x548], RZ ;  /* 0x0001520003037a24 */ /* 0x020fca00078e02ff */
[----:B------:R-:W-:-:S04]  /*01b0*/  MOV R40, UR4 ;  /* 0x0000000400287c02 */ /* 0x000fc80008000f00 */
[----:B------:R-:W-:-:S04]  /*01c0*/  ISETP.GE.AND P0, PT, R40, R3, PT ;  /* 0x000000032800720c */ /* 0x000fc80003f06270 */
[----:B------:R-:W-:Y:S01]  /*01d0*/  SEL R218, R218, 0xffffffff, !P0 ;  /* 0xffffffffdada7807 */ /* 0x000fe20004000000 */
[----:B------:R-:W-:Y:S05]  /*01e0*/  BRA `(.L_x_217) ;  /* 0x0000013000007947 */ /* 0x000fea0003800000 */
.L_x_213:
[----:B------:R-:W-:-:S04]  /*01f0*/  ISETP.NE.U32.AND P0, PT, RZ, c[0x0][0x568], PT ;  /* 0x00015a00ff007a0c */ /* 0x000fc80003f05070 */
[----:B------:R-:W-:-:S13]  /*0200*/  ISETP.NE.AND.EX P0, PT, RZ, c[0x0][0x56c], PT, P0 ;  /* 0x00015b00ff007a0c */ /* 0x000fda0003f05300 */
[----:B------:R-:W-:Y:S05]  /*0210*/  @!P0 BRA `(.L_x_218) ;  /* 0x0000002000008947 */ /* 0x000fea0003800000 */
[----:B------:R1:W5:Y:S01]  /*0220*/  LDG.E R3, [R2.64] ;  /* 0x0000000a02037981 */ /* 0x000362000c1e1900 */
[----:B------:R-:W-:Y:S05]  /*0230*/  BRA `(.L_x_219) ;  /* 0x0000009000007947 */ /* 0x000fea0003800000 */
.L_x_218:
        /* <DEDUP_REMOVED lines=8> */
.L_x_220:
[----:B------:R-:W-:-:S04]  /*02c0*/  MOV R3, c[0x0][0x54c] ;  /* 0x0001530000037a02 */ /* 0x000fc80000000f00 */
.L_x_219:
[----:B------:R-:W-:Y:S01]  /*02d0*/  USHF.L.U32 UR4, UR4, 0x7, URZ ;  /* 0x0000000704047899 */ /* 0x000fe2000800063f */
[----:B-----5:R-:W-:-:S05]  /*02e0*/  IMAD R3, R3, c[0x0][0x548], RZ ;  /* 0x0001520003037a24 */ /* 0x020fca00078e02ff */
[----:B------:R-:W-:-:S04]  /*02f0*/  MOV R40, UR4 ;  /* 0x0000000400287c02 */ /* 0x000fc80008000f00 */
[----:B------:R-:W-:-:S04]  /*0300*/  ISETP.GE.AND P0, PT, R40, R3, PT ;  /* 0x000000032800720c */ /* 0x000fc80003f06270 */
[----:B------:R-:W-:-:S04]  /*0310*/  SEL R218, R218, 0xffffffff, !P0 ;  /* 0xffffffffdada7807 */ /* 0x000fc80004000000 */
.L_x_217:
[----:B------:R-:W-:-:S13]  /*0320*/  ISETP.GE.AND P0, PT, R218, RZ, PT ;  /* 0x000000ffda00720c */ /* 0x000fda0003f06270 */
[----:B------:R-:W-:Y:S05]  /*0330*/  @!P0 EXIT ;  /* 0x000000000000894d */ /* 0x000fea0003800000 */
[----:B------:R-:W-:Y:S01]  /*0340*/  ISETP.NE.U32.AND P2, PT, RZ, c[0x0][0x370], PT ;  /* 0x0000dc00ff007a0c */ /* 0x000fe20003f45070 */
[----:B------:R-:W-:Y:S01]  /*0350*/  IMAD.MOV.U32 R9, RZ, RZ, RZ ;  /* 0x000000ffff097224 */ /* 0x000fe200078e00ff */
[----:B------:R-:W-:Y:S01]  /*0360*/  ISETP.NE.U32.AND P1, PT, RZ, c[0x0][0x360], PT ;  /* 0x0000d800ff007a0c */ /* 0x000fe20003f25070 */
[----:B------:R-:W-:Y:S01]  /*0370*/  IMAD.MOV.U32 R219, RZ, RZ, c[0x0][0x168] ;  /* 0x00005a00ffdb7624 */ /* 0x000fe200078e00ff */
[----:B------:R-:W-:Y:S01]  /*0380*/  ISETP.NE.AND.EX P2, PT, RZ, c[0x0][0x374], PT, P2 ;  /* 0x0000dd00ff007a0c */ /* 0x000fe20003f45320 */
[----:B------:R-:W-:Y:S01]  /*0390*/  IMAD.MOV.U32 R30, RZ, RZ, RZ ;  /* 0x000000ffff1e7224 */ /* 0x000fe200078e00ff */
[----:B------:R-:W-:Y:S01]  /*03a0*/  ISETP.NE.AND.EX P1, PT, RZ, c[0x0][0x364], PT, P1 ;  /* 0x0000d900ff007a0c */ /* 0x000fe20003f25310 */
[CC--:B------:R-:W-:Y:S01]  /*03b0*/  IMAD.WIDE R6, R218.reuse, R5.reuse, c[0x0][0x348] ;  /* 0x0000d200da067625 */ /* 0x0c0fe200078e0205 */
[----:B------:R-:W-:Y:S02]  /*03c0*/  ISETP.NE.U32.AND P0, PT, RZ, c[0x0][0x348], PT ;  /* 0x0000d200ff007a0c */ /* 0x000fe40003f05070 */
[----:B------:R-:W-:Y:S01]  /*03d0*/  ISETP.NE.U32.AND P5, PT, RZ, c[0x0][0x350], PT ;  /* 0x0000d400ff007a0c */ /* 0x000fe20003fa5070 */
[----:B-1----:R-:W-:Y:S01]  /*03e0*/  IMAD.WIDE R2, R218, R5, c[0x0][0x350] ;  /* 0x0000d400da027625 */ /* 0x002fe200078e0205 */
[----:B------:R-:W-:-:S02]  /*03f0*/  ISETP.NE.AND.EX P0, PT, RZ, c[0x0][0x34c], PT, P0 ;  /* 0x0000d300ff007a0c */ /* 0x000fc40003f05300 */
[----:B------:R-:W-:Y:S02]  /*0400*/  ISETP.NE.AND.EX P5, PT, RZ, c[0x0][0x354], PT, P5 ;  /* 0x0000d500ff007a0c */ /* 0x000fe40003fa5350 */
[----:B------:R-:W-:Y:S01]  /*0410*/  MOV R0, RZ ;  /* 0x000000ff00007202 */ /* 0x000fe20000000f00 */
[----:B------:R-:W-:-:S04]  /*0420*/  @P2 IMAD.WIDE R12, R218, R5, c[0x0][0x370] ;  /* 0x0000dc00da0c2625 */ /* 0x000fc800078e0205 */
[----:B------:R-:W-:Y:S01]  /*0430*/  @P1 IMAD.WIDE R10, R218, R5, c[0x0][0x360] ;  /* 0x0000d800da0a1625 */ /* 0x000fe200078e0205 */
[----:B------:R1:W5:Y:S04]  /*0440*/  @P2 LDG.E R9, [R12.64] ;  /* 0x0000000a0c092981 */ /* 0x000368000c1e1900 */
[----:B------:R1:W5:Y:S04]  /*0450*/  @P1 LDG.E R219, [R10.64] ;  /* 0x0000000a0adb1981 */ /* 0x000368000c1e1900 */
[----:B------:R1:W5:Y:S04]  /*0460*/  @P0 LDG.E R0, [R6.64] ;  /* 0x0000000a06000981 */ /* 0x000368000c1e1900 */
[----:B------:R1:W5:Y:S01]  /*0470*/  @P5 LDG.E R30, [R2.64] ;  /* 0x0000000a021e5981 */ /* 0x000362000c1e1900 */
[----:B------:R-:W-:Y:S01]  /*0480*/  MOV R216, c[0x0][0x1d0] ;  /* 0x0000740000d87a02 */ /* 0x000fe20000000f00 */
[----:B------:R-:W-:Y:S05]  /*0490*/  @P1 BRA `(.L_x_221) ;  /* 0x0000004000001947 */ /* 0x000fea0003800000 */
[----:B------:R-:W-:Y:S05]  /*04a0*/  @!P0 BRA `(.L_x_221) ;  /* 0x0000003000008947 */ /* 0x000fea0003800000 */
[----:B-----5:R-:W2:Y:S04]  /*04b0*/  LDG.E R219, [R6.64] ;  /* 0x0000000a06db7981 */ /* 0x020ea8000c1e1900 */
[----:B------:R-:W2:Y:S02]  /*04c0*/  LDG.E R4, [R6.64+0x4] ;  /* 0x0000040a06047981 */ /* 0x000ea4000c1e1900 */
[----:B--2---:R-:W-:-:S02]  /*04d0*/  IADD3 R219, -R219, R4, RZ ;  /* 0x00000004dbdb7210 */ /* 0x004fc40007ffe1ff */
.L_x_221:
[----:B------:R-:W-:-:S04]  /*04e0*/  ISETP.NE.U32.AND P1, PT, RZ, c[0x0][0x368], PT ;  /* 0x0000da00ff007a0c */ /* 0x000fc80003f25070 */
[----:B------:R-:W-:-:S13]  /*04f0*/  ISETP.NE.AND.EX P1, PT, RZ, c[0x0][0x36c], PT, P1 ;  /* 0x0000db00ff007a0c */ /* 0x000fda0003f25310 */
[----:B------:R-:W-:Y:S05]  /*0500*/  @!P1 BRA `(.L_x_222) ;  /* 0x0000003000009947 */ /* 0x000fea0003800000 */
[----:B------:R-:W-:-:S06]  /*0510*/  IMAD.WIDE R216, R218, R5, c[0x0][0x368] ;  /* 0x0000da00dad87625 */ /* 0x000fcc00078e0205 */
[----:B------:R2:W5:Y:S01]  /*0520*/  LDG.E R216, [R216.64] ;  /* 0x0000000ad8d87981 */ /* 0x000562000c1e1900 */
[----:B------:R-:W-:Y:S05]  /*0530*/  BRA `(.L_x_223) ;  /* 0x0000004000007947 */ /* 0x000fea0003800000 */
.L_x_222:
[----:B------:R-:W-:Y:S05]  /*0540*/  @!P5 BRA `(.L_x_223) ;  /* 0x000000300000d947 */ /* 0x000fea0003800000 */
[----:B------:R-:W2:Y:S04]  /*0550*/  LDG.E R216, [R2.64] ;  /* 0x0000000a02d87981 */ /* 0x000ea8000c1e1900 */
[----:B-1----:R-:W2:Y:S02]  /*0560*/  LDG.E R7, [R2.64+0x4] ;  /* 0x0000040a02077981 */ /* 0x002ea4000c1e1900 */
[----:B--2---:R-:W-:Y:S02]  /*0570*/  IADD3 R216, -R216, R7, RZ ;  /* 0x00000007d8d87210 */ /* 0x004fe40007ffe1ff */
.L_x_223:
[----:B-1----:R-:W-:Y:S01]  /*0580*/  IMAD.MOV.U32 R2, RZ, RZ, c[0x0][0x2c4] ;  /* 0x0000b100ff027624 */ /* 0x002fe200078e00ff */
[----:B------:R-:W-:Y:S01]  /*0590*/  IADD3 R7, R40, 0x7f, RZ ;  /* 0x0000007f28077810 */ /* 0x000fe20007ffe0ff */
[----:B------:R-:W-:Y:S02]  /*05a0*/  IMAD.MOV.U32 R36, RZ, RZ, c[0x0][0x32c] ;  /* 0x0000cb00ff247624 */ /* 0x000fe400078e00ff */
[--C-:B-----5:R-:W-:Y:S01]  /*05b0*/  IMAD.IADD R216, R216, 0x1, -R9.reuse ;  /* 0x00000001d8d87824 */ /* 0x120fe200078e0a09 */
[----:B------:R-:W-:Y:S01]  /*05c0*/  ISETP.NE.AND P4, PT, R2, 0x1, PT ;  /* 0x000000010200780c */ /* 0x000fe20003f85270 */
[----:B------:R-:W-:Y:S01]  /*05d0*/  IMAD.IADD R30, R30, 0x1, R9 ;  /* 0x000000011e1e7824 */ /* 0x000fe200078e0209 */
[----:B------:R-:W-:-:S02]  /*05e0*/  ISETP.GE.AND P3, PT, R36, 0x1, PT ;  /* 0x000000012400780c */ /* 0x000fc40003f66270 */
[----:B------:R-:W-:-:S09]  /*05f0*/  IADD3 R2, R216, 0x1, -R219 ;  /* 0x00000001d8027810 */ /* 0x000fd20007ffe8db */
[----:B------:R-:W-:-:S05]  /*0600*/  @P4 IADD3 R3, R40, 0x7f, RZ ;  /* 0x0000007f28034810 */ /* 0x000fca0007ffe0ff */
[----:B------:R-:W-:-:S05]  /*0610*/  @P4 IMAD.HI.U32 R3, R3, c[0x0][0x2c8], RZ ;  /* 0x0000b20003034a27 */ /* 0x000fca00078e00ff */
[----:B------:R-:W-:-:S05]  /*0620*/  @P4 SHF.R.U32.HI R7, RZ, c[0x0][0x2cc], R3 ;  /* 0x0000b300ff074a19 */ /* 0x000fca0000011603 */
[----:B------:R-:W-:-:S05]  /*0630*/  IMAD.IADD R2, R2, 0x1, R7 ;  /* 0x0000000102027824 */ /* 0x000fca00078e0207 */
[----:B------:R-:W-:Y:S01]  /*0640*/  IADD3 R4, R2, c[0x0][0x328], RZ ;  /* 0x0000ca0002047a10 */ /* 0x000fe20007ffe0ff */
[----:B------:R-:W-:Y:S05]  /*0650*/  @!P3 BRA `(.L_x_224) ;  /* 0x000000e00000b947 */ /* 0x000fea0003800000 */
[C---:B------:R-:W-:Y:S02]  /*0660*/  ISETP.GT.AND P1, PT, R2.reuse, RZ, PT ;  /* 0x000000ff0200720c */ /* 0x040fe40003f24270 */
        /* <DEDUP_REMOVED lines=8> */
.L_x_225:
[----:B------:R-:W-:-:S13]  /*06f0*/  ISETP.NE.AND P1, PT, R36, 0x1, PT ;  /* 0x000000012400780c */ /* 0x000fda0003f25270 */
[----:B------:R-:W-:-:S05]  /*0700*/  @P1 IMAD.HI.U32 R2, R3, c[0x0][0x330], RZ ;  /* 0x0000cc0003021a27 */ /* 0x000fca00078e00ff */
[----:B------:R-:W-:-:S05]  /*0710*/  @P1 SHF.R.U32.HI R3, RZ, c[0x0][0x334], R2 ;  /* 0x0000cd00ff031a19 */ /* 0x000fca0000011602 */
.L_x_226:
[----:B------:R-:W-:-:S05]  /*0720*/  IMAD R3, R3, R36, c[0x0][0x32c] ;  /* 0x0000cb0003037624 */ /* 0x000fca00078e0224 */
[----:B------:R-:W-:-:S04]  /*0730*/  IMNMX R4, R4, R3, PT ;  /* 0x0000000304047217 */ /* 0x000fc80003800200 */
.L_x_224:
[----:B------:R-:W-:Y:S01]  /*0740*/  IADD3 R4, R4, 0x5f, RZ ;  /* 0x0000005f04047810 */ /* 0x000fe20007ffe0ff */
[----:B------:R-:W-:Y:S01]  /*0750*/  @P4 IMAD.HI.U32 R3, R40, c[0x0][0x2c8], RZ ;  /* 0x0000b20028034a27 */ /* 0x000fe200078e00ff */
[----:B------:R-:W-:-:S03]  /*0760*/  IADD3 R7, R216, 0x5f, RZ ;  /* 0x0000005fd8077810 */ /* 0x000fc60007ffe0ff */
[----:B------:R-:W-:-:S04]  /*0770*/  IMAD.HI R4, R4, 0x2aaaaaab, RZ ;  /* 0x2aaaaaab04047827 */ /* 0x000fc800078e02ff */
[----:B------:R-:W-:-:S04]  /*0780*/  IMAD.HI R7, R7, 0x2aaaaaab, RZ ;  /* 0x2aaaaaab07077827 */ /* 0x000fc800078e02ff */
[----:B------:R-:W-:Y:S01]  /*0790*/  IMAD.MOV.U32 R2, RZ, RZ, R40 ;  /* 0x000000ffff027224 */ /* 0x000fe200078e0028 */
[----:B------:R-:W-:Y:S01]  /*07a0*/  @P4 SHF.R.U32.HI R2, RZ, c[0x0][0x2cc], R3 ;  /* 0x0000b300ff024a19 */ /* 0x000fe20000011603 */
[----:B------:R-:W-:Y:S01]  /*07b0*/  IMAD.IADD R37, R216, 0x1, -R219 ;  /* 0x00000001d8257824 */ /* 0x000fe200078e0adb */
[----:B------:R-:W-:Y:S02]  /*07c0*/  SHF.R.U32.HI R3, RZ, 0x1f, R4 ;  /* 0x0000001fff037819 */ /* 0x000fe40000011604 */
[----:B------:R-:W-:Y:S01]  /*07d0*/  SHF.R.U32.HI R6, RZ, 0x1f, R7 ;  /* 0x0000001fff067819 */ /* 0x000fe20000011607 */
[----:B------:R-:W-:Y:S01]  /*07e0*/  IMAD.IADD R2, R37, 0x1, R2 ;  /* 0x0000000125027824 */ /* 0x000fe200078e0202 */
[----:B------:R-:W-:Y:S02]  /*07f0*/  LEA.HI.SX32 R3, R4, R3, 0x1c ;  /* 0x0000000304037211 */ /* 0x000fe400078fe2ff */
[----:B------:R-:W-:Y:S02]  /*0800*/  LEA.HI.SX32 R6, R7, R6, 0x1c ;  /* 0x0000000607067211 */ /* 0x000fe400078fe2ff */
[----:B------:R-:W-:-:S02]  /*0810*/  IADD3 R4, R2, -c[0x0][0x324], RZ ;  /* 0x8000c90002047a10 */ /* 0x000fc40007ffe0ff */
[----:B------:R-:W-:Y:S01]  /*0820*/  IMNMX R38, R6, R3, PT ;  /* 0x0000000306267217 */ /* 0x000fe20003800200 */
[----:B------:R-:W-:Y:S05]  /*0830*/  @!P3 BRA `(.L_x_227) ;  /* 0x000000e00000b947 */ /* 0x000fea0003800000 */
[----:B------:R-:W-:-:S04]  /*0840*/  MOV R3, R2 ;  /* 0x0000000200037202 */ /* 0x000fc80000000f00 */
[----:B------:R-:W-:-:S13]  /*0850*/  ISETP.GT.AND P1, PT, R3, -0x1, PT ;  /* 0xffffffff0300780c */ /* 0x000fda0003f24270 */
[----:B------:R-:W-:Y:S05]  /*0860*/  @P1 BRA `(.L_x_228) ;  /* 0x0000006000001947 */ /* 0x000fea0003800000 */
[----:B------:R-:W-:Y:S02]  /*0870*/  ISETP.NE.AND P1, PT, R36, 0x1, PT ;  /* 0x000000012400780c */ /* 0x000fe40003f25270 */
[----:B------:R-:W-:-:S11]  /*0880*/  LOP3.LUT R3, RZ, R3, RZ, 0x33, !PT ;  /* 0x00000003ff037212 */ /* 0x000fd600078e33ff */
[----:B------:R-:W-:-:S05]  /*0890*/  @P1 IMAD.HI.U32 R2, R3, c[0x0][0x330], RZ ;  /* 0x0000cc0003021a27 */ /* 0x000fca00078e00ff */
[----:B------:R-:W-:-:S04]  /*08a0*/  @P1 SHF.R.U32.HI R3, RZ, c[0x0][0x334], R2 ;  /* 0x0000cd00ff031a19 */ /* 0x000fc80000011602 */
[----:B------:R-:W-:Y:S01]  /*08b0*/  LOP3.LUT R3, RZ, R3, RZ, 0x33, !PT ;  /* 0x00000003ff037212 */ /* 0x000fe200078e33ff */
[----:B------:R-:W-:Y:S05]  /*08c0*/  BRA `(.L_x_229) ;  /* 0x0000003000007947 */ /* 0x000fea0003800000 */
.L_x_228:
[----:B------:R-:W-:-:S13]  /*08d0*/  ISETP.NE.AND P1, PT, R36, 0x1, PT ;  /* 0x000000012400780c */ /* 0x000fda0003f25270 */
[----:B------:R-:W-:-:S05]  /*08e0*/  @P1 IMAD.HI.U32 R2, R3, c[0x0][0x330], RZ ;  /* 0x0000cc0003021a27 */ /* 0x000fca00078e00ff */
[----:B------:R-:W-:-:S05]  /*08f0*/  @P1 SHF.R.U32.HI R3, RZ, c[0x0][0x334], R2 ;  /* 0x0000cd00ff031a19 */ /* 0x000fca0000011602 */
.L_x_229:
[----:B------:R-:W-:-:S05]  /*0900*/  IMAD R3, R3, c[0x0][0x32c], RZ ;  /* 0x0000cb0003037a24 */ /* 0x000fca00078e02ff */
[----:B------:R-:W-:-:S05]  /*0910*/  IMNMX R4, R4, R3, !PT ;  /* 0x0000000304047217 */ /* 0x000fca0007800200 */
.L_x_227:
[----:B------:R-:W-:Y:S01]  /*0920*/  IMAD.HI R2, R4, 0x2aaaaaab, RZ ;  /* 0x2aaaaaab04027827 */ /* 0x000fe200078e02ff */
[----:B------:R-:W-:Y:S01]  /*0930*/  PLOP3.LUT P2, PT, PT, PT, PT, 0x80, 0x0 ;  /* 0x000000000000781c */ /* 0x000fe20003f4f070 */
[----:B------:R-:W-:Y:S01]  /*0940*/  CS2R R64, SRZ ;  /* 0x0000000000407805 */ /* 0x000fe2000001ff00 */
[----:B------:R-:W-:Y:S01]  /*0950*/  CS2R R62, SRZ ;  /* 0x00000000003e7805 */ /* 0x000fe2000001ff00 */
[----:B------:R-:W-:Y:S01]  /*0960*/  IMAD.MOV.U32 R66, RZ, RZ, RZ ;  /* 0x000000ffff427224 */ /* 0x000fe200078e00ff */
[----:B------:R-:W-:Y:S01]  /*0970*/  SHF.R.U32.HI R215, RZ, 0x1f, R2 ;  /* 0x0000001fffd77819 */ /* 0x000fe20000011602 */
[----:B------:R-:W-:Y:S01]  /*0980*/  CS2R R60, SRZ ;  /* 0x00000000003c7805 */ /* 0x000fe2000001ff00 */
        /* <DEDUP_REMOVED lines=33> */
[----:B------:R-:W-:Y:S05]  /*0ba0*/  @!P1 BRA `(.L_x_230) ;  /* 0x00010b6000009947 */ /* 0x000fea0003800000 */
[----:B------:R-:W-:Y:S01]  /*0bb0*/  ISETP.NE.U32.AND P2, PT, RZ, c[0x0][0x340], PT ;  /* 0x0000d000ff007a0c */ /* 0x000fe20003f45070 */
[----:B------:R-:W1:Y:S01]  /*0bc0*/  S2R R28, SR_CTAID.Y ;  /* 0x00000000001c7919 */ /* 0x000e620000002600 */
[----:B------:R-:W-:Y:S01]  /*0bd0*/  SHF.R.S32.HI R109, RZ, 0x1f, R42 ;  /* 0x0000001fff6d7819 */ /* 0x000fe2000001142a */
[----:B------:R-:W-:Y:S01]  /*0be0*/  IMAD.WIDE.U32 R8, R0, c[0x0][0x178], RZ ;  /* 0x00005e0000087a25 */ /* 0x000fe200078e00ff */
[----:B------:R-:W-:Y:S01]  /*0bf0*/  ISETP.NE.AND.EX P2, PT, RZ, c[0x0][0x344], PT, P2 ;  /* 0x0000d100ff007a0c */ /* 0x000fe20003f45320 */
[----:B------:R-:W-:Y:S01]  /*0c00*/  ULDC.64 UR6, c[0x0][0x1e0] ;  /* 0x0000780000067ab9 */ /* 0x000fe20000000a00 */
[----:B------:R-:W-:Y:S01]  /*0c10*/  SEL R10, R218, RZ, !P0 ;  /* 0x000000ffda0a7207 */ /* 0x000fe20004000000 */
[----:B------:R-:W-:Y:S01]  /*0c20*/  IMAD.MOV.U32 R39, RZ, RZ, 0x60 ;  /* 0x00000060ff277424 */ /* 0x000fe200078e00ff */
[----:B------:R-:W-:Y:S01]  /*0c30*/  IADD3 R112, R38, -0x1, RZ ;  /* 0xffffffff26707810 */ /* 0x000fe20007ffe0ff */
[----:B------:R-:W-:-:S08]  /*0c40*/  ULDC.64 UR4, c[0x0][0x208] ;  /* 0x0000820000047ab9 */ /* 0x000fd00000000a00 */
[----:B------:R-:W-:-:S06]  /*0c50*/  @P2 IMAD.WIDE R26, R218, R5, c[0x0][0x340] ;  /* 0x0000d000da1a2625 */ /* 0x000fcc00078e0205 */
[----:B------:R-:W3:Y:S01]  /*0c60*/  @P2 LDG.E R26, [R26.64] ;  /* 0x0000000a1a1a2981 */ /* 0x000ee2000c1e1900 */
[-C--:B------:R-:W-:Y:S01]  /*0c70*/  LEA.HI R3, R109, R42.reuse, RZ, 0x3 ;  /* 0x0000002a6d037211 */ /* 0x080fe200078f18ff */
[C---:B------:R-:W-:Y:S01]  /*0c80*/  IMAD R41, R39.reuse, c[0x0][0x1e4], RZ ;  /* 0x0000790027297a24 */ /* 0x040fe200078e02ff */
[----:B------:R-:W-:Y:S01]  /*0c90*/  SHF.R.S32.HI R5, RZ, 0x1f, R0 ;  /* 0x0000001fff057819 */ /* 0x000fe20000011400 */
[----:B------:R-:W-:Y:S01]  /*0ca0*/  IMAD.WIDE.U32 R110, R39, c[0x0][0x1e0], RZ ;  /* 0x00007800276e7a25 */ /* 0x000fe200078e00ff */
[----:B------:R-:W-:Y:S01]  /*0cb0*/  LOP3.LUT R25, R3, 0xfffffff8, RZ, 0xc0, !PT ;  /* 0xfffffff803197812 */ /* 0x000fe200078ec0ff */
[----:B------:R-:W-:Y:S01]  /*0cc0*/  UIMAD.WIDE.U32 UR14, UR6, 0x40, URZ ;  /* 0x00000040060e78a5 */ /* 0x000fe2000f8e003f */
[----:B------:R-:W-:Y:S01]  /*0cd0*/  SHF.R.S32.HI R3, RZ, 0x3, R3 ;  /* 0x00000003ff037819 */ /* 0x000fe20000011403 */
[----:B------:R-:W-:Y:S01]  /*0ce0*/  IMAD R5, R5, c[0x0][0x178], RZ ;  /* 0x00005e0005057a24 */ /* 0x000fe200078e02ff */
[----:B-1----:R-:W-:Y:S01]  /*0cf0*/  SHF.R.S32.HI R29, RZ, 0x1f, R28 ;  /* 0x0000001fff1d7819 */ /* 0x002fe2000001141c */
[----:B------:R-:W-:Y:S01]  /*0d00*/  IMAD.IADD R25, R42, 0x1, -R25 ;  /* 0x000000012a197824 */ /* 0x000fe200078e0a19 */
[----:B------:R-:W-:Y:S01]  /*0d10*/  USHF.L.U32 UR8, UR7, 0x6, URZ ;  /* 0x0000000607087899 */ /* 0x000fe2000800063f */
[----:B------:R-:W-:Y:S01]  /*0d20*/  IMAD R5, R0, c[0x0][0x17c], R5 ;  /* 0x00005f0000057a24 */ /* 0x000fe200078e0205 */
[----:B------:R-:W-:Y:S01]  /*0d30*/  LEA.HI R108, R109, R42, RZ, 0x5 ;  /* 0x0000002a6d6c7211 */ /* 0x000fe200078f28ff */
[----:B------:R-:W-:Y:S01]  /*0d40*/  IMAD R11, R25, 0x20, R3 ;  /* 0x00000020190b7824 */ /* 0x000fe200078e0203 */
[----:B------:R-:W-:Y:S01]  /*0d50*/  UIADD3 UR8, UR15, UR8, URZ ;  /* 0x000000080f087290 */ /* 0x000fe2000fffe03f */
[----:B------:R-:W-:Y:S01]  /*0d60*/  IMAD.IADD R9, R9, 0x1, R5 ;  /* 0x0000000109097824 */ /* 0x000fe200078e0205 */
[----:B------:R-:W-:Y:S01]  /*0d70*/  SHF.R.S32.HI R5, RZ, 0x1f, R218 ;  /* 0x0000001fff057819 */ /* 0x000fe200000114da */
[----:B------:R-:W-:Y:S01]  /*0d80*/  IMAD R7, R29, c[0x0][0x1b8], RZ ;  /* 0x00006e001d077a24 */ /* 0x000fe200078e02ff */
[----:B------:R-:W-:Y:S01]  /*0d90*/  SHF.R.S32.HI R43, RZ, 0x5, R108 ;  /* 0x00000005ff2b7819 */ /* 0x000fe2000001146c */
[----:B------:R-:W-:Y:S01]  /*0da0*/  IMAD.IADD R2, R40, 0x1, R11 ;  /* 0x0000000128027824 */ /* 0x000fe200078e020b */
[----:B------:R-:W-:Y:S01]  /*0db0*/  SEL R0, R5, RZ, !P0 ;  /* 0x000000ff05007207 */ /* 0x000fe20004000000 */
[C---:B------:R-:W-:Y:S01]  /*0dc0*/  IMAD R7, R28.reuse, c[0x0][0x1bc], R7 ;  /* 0x00006f001c077a24 */ /* 0x040fe200078e0207 */
[----:B------:R-:W-:Y:S01]  /*0dd0*/  USHF.L.U32 UR9, UR4, 0x6, URZ ;  /* 0x0000000604097899 */ /* 0x000fe2000800063f */
[----:B------:R-:W-:Y:S01]  /*0de0*/  IMAD.WIDE.U32 R8, R28, c[0x0][0x1b8], R8 ;  /* 0x00006e001c087a25 */ /* 0x000fe200078e0008 */
[----:B------:R-:W-:-:S02]  /*0df0*/  UMOV UR12, 0x6 ;  /* 0x00000006000c7882 */ /* 0x000fc40000000000 */
[----:B------:R-:W-:Y:S01]  /*0e00*/  USHF.L.U64.HI UR12, UR4, UR12, UR5 ;  /* 0x0000000c040c7299 */ /* 0x000fe20008010205 */
[----:B------:R-:W-:-:S04]  /*0e10*/  @P4 IMAD.HI.U32 R4, R2, c[0x0][0x2c8], RZ ;  /* 0x0000b20002044a27 */ /* 0x000fc800078e00ff */
[----:B------:R-:W-:Y:S02]  /*0e20*/  IMAD.IADD R9, R9, 0x1, R7 ;  /* 0x0000000109097824 */ /* 0x000fe400078e0207 */
[----:B------:R-:W-:Y:S01]  /*0e30*/  IMAD.MOV.U32 R7, RZ, RZ, R2 ;  /* 0x000000ffff077224 */ /* 0x000fe200078e0002 */
[----:B------:R-:W-:Y:S01]  /*0e40*/  @P4 SHF.R.U32.HI R7, RZ, c[0x0][0x2cc], R4 ;  /* 0x0000b300ff074a19 */ /* 0x000fe20000011604 */
[----:B------:R-:W-:Y:S02]  /*0e50*/  IMAD R13, R0, c[0x0][0x1c0], RZ ;  /* 0x00007000000d7a24 */ /* 0x000fe400078e02ff */
[----:B--2---:R-:W-:Y:S01]  /*0e60*/  IMAD.SHL.U32 R217, R3, 0x40, RZ ;  /* 0x0000004003d97824 */ /* 0x004fe200078e00ff */
[----:B------:R-:W-:Y:S01]  /*0e70*/  SHF.R.S32.HI R0, RZ, 0x1f, R7 ;  /* 0x0000001fff007819 */ /* 0x000fe20000011407 */
[C---:B------:R-:W-:Y:S02]  /*0e80*/  IMAD R13, R10.reuse, c[0x0][0x1c4], R13 ;  /* 0x000071000a0d7a24 */ /* 0x040fe400078e020d */
[----:B------:R-:W-:Y:S01]  /*0e90*/  IMAD.WIDE.U32 R10, R10, c[0x0][0x1c0], R8 ;  /* 0x000070000a0a7a25 */ /* 0x000fe200078e0008 */
[----:B------:R-:W-:-:S02]  /*0ea0*/  LOP3.LUT R217, R217, 0x1c0, RZ, 0xc0, !PT ;  /* 0x000001c0d9d97812 */ /* 0x000fc400078ec0ff */
[----:B------:R-:W-:Y:S01]  /*0eb0*/  LEA.HI R8, R109, R42, RZ, 0x6 ;  /* 0x0000002a6d087211 */ /* 0x000fe200078f30ff */
[----:B------:R-:W-:Y:S02]  /*0ec0*/  IMAD.MOV R9, RZ, RZ, -R7 ;  /* 0x000000ffff097224 */ /* 0x000fe400078e0a07 */
[----:B------:R-:W-:Y:S02]  /*0ed0*/  IMAD.IADD R11, R11, 0x1, R13 ;  /* 0x000000010b0b7824 */ /* 0x000fe400078e020d */
[----:B------:R-:W-:Y:S02]  /*0ee0*/  IMAD R6, R9, c[0x0][0x2c4], R2 ;  /* 0x0000b10009067a24 */ /* 0x000fe400078e0202 */
[----:B------:R-:W-:Y:S02]  /*0ef0*/  IMAD R0, R0, c[0x0][0x1b0], RZ ;  /* 0x00006c0000007a24 */ /* 0x000fe400078e02ff */
[----:B------:R-:W-:Y:S01]  /*0f00*/  IMAD.WIDE.U32 R10, R7, c[0x0][0x1b0], R10 ;  /* 0x00006c00070a7a25 */ /* 0x000fe200078e000a */
[----:B------:R-:W-:-:S03]  /*0f10*/  SHF.R.S32.HI R9, RZ, 0x1f, R6 ;  /* 0x0000001fff097819 */ /* 0x000fc60000011406 */
[----:B------:R-:W-:Y:S02]  /*0f20*/  IMAD R0, R7, c[0x0][0x1b4], R0 ;  /* 0x00006d0007007a24 */ /* 0x000fe400078e0200 */
[----:B------:R-:W-:Y:S02]  /*0f30*/  IMAD R9, R9, c[0x0][0x1a8], RZ ;  /* 0x00006a0009097a24 */ /* 0x000fe400078e02ff */
[----:B------:R-:W-:Y:S02]  /*0f40*/  IMAD.IADD R11, R11, 0x1, R0 ;  /* 0x000000010b0b7824 */ /* 0x000fe400078e0200 */
[----:B------:R-:W-:Y:S02]  /*0f50*/  IMAD.SHL.U32 R32, R25, 0x8, RZ ;  /* 0x0000000819207824 */ /* 0x000fe400078e00ff */
[C---:B------:R-:W-:Y:S02]  /*0f60*/  IMAD R9, R6.reuse, c[0x0][0x1ac], R9 ;  /* 0x00006b0006097a24 */ /* 0x040fe400078e0209 */
[----:B------:R-:W-:Y:S01]  /*0f70*/  IMAD.WIDE.U32 R6, R6, c[0x0][0x1a8], R10 ;  /* 0x00006a0006067a25 */ /* 0x000fe200078e000a */
[----:B------:R-:W-:-:S02]  /*0f80*/  LOP3.LUT R2, R217, 0x38, R32, 0xf8, !PT ;  /* 0x00000038d9027812 */ /* 0x000fc400078ef820 */
[----:B------:R-:W-:Y:S01]  /*0f90*/  SHF.R.U32.HI R217, RZ, 0x3, R217 ;  /* 0x00000003ffd97819 */ /* 0x000fe200000116d9 */
[----:B------:R-:W-:Y:S01]  /*0fa0*/  IMAD.IADD R0, R7, 0x1, R9 ;  /* 0x0000000107007824 */ /* 0x000fe200078e0209 */
[----:B------:R-:W-:Y:S01]  /*0fb0*/  LEA R4, P0, R6, c[0x0][0x160], 0x1 ;  /* 0x0000580006047a11 */ /* 0x000fe200078008ff */
[----:B------:R-:W-:Y:S01]  /*0fc0*/  IMAD R7, R219, c[0x0][0x2c4], RZ ;  /* 0x0000b100db077a24 */ /* 0x000fe200078e02ff */
[----:B------:R-:W-:Y:S01]  /*0fd0*/  LOP3.LUT R217, R2, R217, RZ, 0x3c, !PT ;  /* 0x000000d902d97212 */ /* 0x000fe200078e3cff */
[----:B------:R-:W-:Y:S01]  /*0fe0*/  IMAD.IADD R2, R40, 0x1, R3 ;  /* 0x0000000128027824 */ /* 0x000fe200078e0203 */
[----:B------:R-:W-:Y:S01]  /*0ff0*/  LEA.HI.X R0, R6, c[0x0][0x164], R0, 0x1, P0 ;  /* 0x0000590006007a11 */ /* 0x000fe200000f0c00 */
[----:B------:R-:W1:Y:S01]  /*1000*/  SHFL.IDX PT, R10, R4, RZ, 0x181f ;  /* 0x00181fff040a7589 */ /* 0x000e6200000e0000 */
[----:B------:R-:W-:Y:S01]  /*1010*/  IMAD.SHL.U32 R8, R8, 0x8, RZ ;  /* 0x0000000808087824 */ /* 0x000fe200078e00ff */
[----:B------:R-:W-:Y:S01]  /*1020*/  SHF.R.S32.HI R33, RZ, 0x1f, R32 ;  /* 0x0000001fff217819 */ /* 0x000fe20000011420 */
[----:B------:R-:W-:Y:S01]  /*1030*/  IMAD R39, R38, -0x60, R39 ;  /* 0xffffffa026277824 */ /* 0x000fe200078e0227 */
[CC--:B------:R-:W-:Y:S01]  /*1040*/  ISETP.GE.AND P1, PT, R2.reuse, R7.reuse, PT ;  /* 0x000000070200720c */ /* 0x0c0fe20003f26270 */
[----:B------:R-:W2:Y:S01]  /*1050*/  SHFL.IDX PT, R11, R0, RZ, 0x181f ;  /* 0x00181fff000b7589 */ /* 0x000ea200000e0000 */
[----:B------:R-:W-:Y:S01]  /*1060*/  IADD3 R6, R2, 0x20, RZ ;  /* 0x0000002002067810 */ /* 0x000fe20007ffe0ff */
[----:B------:R-:W-:Y:S01]  /*1070*/  IMAD.IADD R41, R111, 0x1, R41 ;  /* 0x000000016f297824 */ /* 0x000fe200078e0229 */
[----:B------:R-:W-:Y:S01]  /*1080*/  LOP3.LUT R217, R217, 0xfffffe00, R8, 0xf8, !PT ;  /* 0xfffffe00d9d97812 */ /* 0x000fe200078ef808 */
[----:B------:R-:W-:Y:S04]  /*1090*/  SHFL.IDX PT, R12, R4, 0x1, 0x181f ;  /* 0x00381f00040c7f89 */ /* 0x000fe800000e0000 */
[----:B------:R-:W-:Y:S01]  /*10a0*/  BAR.SYNC.DEFER_BLOCKING 0x0 ;  /* 0x0000000000007b1d */ /* 0x000fe20000010000 */
[----:B------:R-:W-:Y:S01]  /*10b0*/  ISETP.GE.AND P0, PT, R6, R7, PT ;  /* 0x000000070600720c */ /* 0x000fe20003f06270 */
[----:B------:R-:W-:Y:S01]  /*10c0*/  IMAD.SHL.U32 R217, R217, 0x2, RZ ;  /* 0x00000002d9d97824 */ /* 0x000fe200078e00ff */
[----:B------:R-:W-:-:S02]  /*10d0*/  SHF.R.S32.HI R6, RZ, 0x1f, R30 ;  /* 0x0000001fff067819 */ /* 0x000fc4000001141e */
[----:B------:R-:W-:Y:S01]  /*10e0*/  IADD3 R8, R2, 0x40, RZ ;  /* 0x0000004002087810 */ /* 0x000fe20007ffe0ff */
[----:B------:R-:W4:Y:S01]  /*10f0*/  SHFL.IDX PT, R13, R0, 0x1, 0x181f ;  /* 0x00381f00000d7f89 */ /* 0x000f2200000e0000 */
[----:B------:R-:W-:Y:S02]  /*1100*/  ISETP.GE.AND P6, PT, R32, c[0x0][0x198], PT ;  /* 0x0000660020007a0c */ /* 0x000fe40003fc6270 */
[----:B------:R-:W-:Y:S02]  /*1110*/  IADD3 R2, R2, 0x60, RZ ;  /* 0x0000006002027810 */ /* 0x000fe40007ffe0ff */
[----:B------:R-:W-:Y:S02]  /*1120*/  IADD3 R24, R39, R216, -R3 ;  /* 0x000000d827187210 */ /* 0x000fe40007ffe803 */
[----:B---3--:R-:W-:Y:S01]  /*1130*/  @P2 SHF.R.S32.HI R27, RZ, 0x1f, R26 ;  /* 0x0000001fff1b2819 */ /* 0x008fe2000001141a */
[----:B------:R-:W-:Y:S02]  /*1140*/  @!P2 IMAD.MOV.U32 R26, RZ, RZ, R218 ;  /* 0x000000ffff1aa224 */ /* 0x000fe400078e00da */
[----:B------:R-:W-:Y:S01]  /*1150*/  @!P2 IMAD.MOV.U32 R27, RZ, RZ, R5 ;  /* 0x000000ffff1ba224 */ /* 0x000fe200078e0005 */
[----:B------:R-:W-:-:S02]  /*1160*/  IADD3 R30, P2, R30, R3, RZ ;  /* 0x000000031e1e7210 */ /* 0x000fc40007f5e0ff */
[----:B------:R-:W-:Y:S02]  /*1170*/  IADD3 R5, R32, 0x40, RZ ;  /* 0x0000004020057810 */ /* 0x000fe40007ffe0ff */
[----:B------:R-:W-:Y:S01]  /*1180*/  LEA.HI.X.SX32 R31, R3, R6, 0x1, P2 ;  /* 0x00000006031f7211 */ /* 0x000fe200010f0eff */
[----:B------:R-:W-:Y:S01]  /*1190*/  IMAD.WIDE.U32 R14, R30, c[0x0][0x1e0], R32 ;  /* 0x000078001e0e7a25 */ /* 0x000fe200078e0020 */
[----:B------:R-:W-:Y:S02]  /*11a0*/  @!P1 SHF.R.S32.HI R6, RZ, 0x1f, R5 ;  /* 0x0000001fff069819 */ /* 0x000fe40000011405 */
[----:B------:R-:W-:Y:S01]  /*11b0*/  SEL R230, R26, RZ, !P5 ;  /* 0x000000ff1ae67207 */ /* 0x000fe20006800000 */
[C---:B------:R-:W-:Y:S01]  /*11c0*/  IMAD R9, R31.reuse, c[0x0][0x1e0], RZ ;  /* 0x000078001f097a24 */ /* 0x040fe200078e02ff */
[----:B------:R-:W-:Y:S01]  /*11d0*/  @!P1 LEA.HI R6, R6, R5, RZ, 0x3 ;  /* 0x0000000506069211 */ /* 0x000fe200078f18ff */
[----:B------:R-:W-:Y:S01]  /*11e0*/  IMAD R31, R31, c[0x0][0x208], RZ ;  /* 0x000082001f1f7a24 */ /* 0x000fe200078e02ff */
[----:B------:R-:W-:-:S02]  /*11f0*/  SEL R26, R27, RZ, !P5 ;  /* 0x000000ff1b1a7207 */ /* 0x000fc40006800000 */
[----:B------:R-:W-:Y:S02]  /*1200*/  @!P1 LOP3.LUT R6, R6, 0xfffffff8, RZ, 0xc0, !PT ;  /* 0xfffffff806069812 */ /* 0x000fe400078ec0ff */
[----:B-1----:R-:W-:Y:S01]  /*1210*/  @!P1 LEA R18, P5, R32, R10, 0x1 ;  /* 0x0000000a20129211 */ /* 0x002fe200078a08ff */
[----:B------:R-:W-:Y:S01]  /*1220*/  IMAD R223, R26, c[0x0][0x1f0], RZ ;  /* 0x00007c001adf7a24 */ /* 0x000fe200078e02ff */
[----:B------:R-:W-:Y:S01]  /*1230*/  ISETP.GE.AND P2, PT, R5, c[0x0][0x198], PT ;  /* 0x0000660005007a0c */ /* 0x000fe20003f46270 */
[----:B--2---:R-:W-:Y:S01]  /*1240*/  @!P1 IMAD.WIDE R20, R6, 0x2, R10 ;  /* 0x0000000206149825 */ /* 0x004fe200078e020a */
[----:B------:R-:W-:Y:S02]  /*1250*/  @!P1 LEA.HI.X R19, R32, R11, R33, 0x1, P5 ;  /* 0x0000000b20139211 */ /* 0x000fe400028f0c21 */
[----:B------:R-:W-:Y:S01]  /*1260*/  @!P0 SHF.R.S32.HI R6, RZ, 0x1f, R5 ;  /* 0x0000001fff068819 */ /* 0x000fe20000011405 */
[----:B------:R-:W-:Y:S01]  /*1270*/  IMAD R10, R30, c[0x0][0x1e4], R9 ;  /* 0x000079001e0a7a24 */ /* 0x000fe200078e0209 */
[----:B------:R-:W-:Y:S01]  /*1280*/  ISETP.GE.AND P5, PT, R8, R7, PT ;  /* 0x000000070800720c */ /* 0x000fe20003fa6270 */
[----:B------:R-:W-:Y:S01]  /*1290*/  SHFL.IDX PT, R9, R0, 0x2, 0x181f ;  /* 0x00581f0000097f89 */ /* 0x000fe200000e0000 */
[----:B------:R-:W-:Y:S01]  /*12a0*/  @!P0 LEA.HI R6, R6, R5, RZ, 0x3 ;  /* 0x0000000506068211 */ /* 0x000fe200078f18ff */
[----:B------:R-:W-:Y:S01]  /*12b0*/  IMAD.IADD R15, R15, 0x1, R10 ;  /* 0x000000010f0f7824 */ /* 0x000fe200078e020a */
[----:B------:R-:W-:Y:S01]  /*12c0*/  SHF.R.S32.HI R27, RZ, 0x1f, R112 ;  /* 0x0000001fff1b7819 */ /* 0x000fe20000011470 */
[----:B------:R-:W1:Y:S01]  /*12d0*/  SHFL.IDX PT, R8, R4, 0x2, 0x181f ;  /* 0x00581f0004087f89 */ /* 0x000e6200000e0000 */
[----:B------:R-:W-:Y:S01]  /*12e0*/  @!P0 LOP3.LUT R11, R6, 0xfffffff8, RZ, 0xc0, !PT ;  /* 0xfffffff8060b8812 */ /* 0x000fe200078ec0ff */
[----:B------:R-:W-:-:S02]  /*12f0*/  IMAD R223, R230, c[0x0][0x1f4], R223 ;  /* 0x00007d00e6df7a24 */ /* 0x000fc400078e02df */
[----:B------:R2:W-:Y:S01]  /*1300*/  @!P1 LDGSTS.E.BYPASS.LTC128B.128 [R217+0x100], [R18.64], !P6 ;  /* 0x0010000012d99fae */ /* 0x0005e2000f101d4a */
[----:B------:R-:W-:Y:S02]  /*1310*/  IMAD R233, R26, c[0x0][0x218], RZ ;  /* 0x000086001ae97a24 */ /* 0x000fe400078e02ff */
[----:B----4-:R-:W-:Y:S01]  /*1320*/  @!P0 IMAD.WIDE R10, R11, 0x2, R12 ;  /* 0x000000020b0a8825 */ /* 0x010fe200078e020c */
[----:B------:R3:W-:Y:S01]  /*1330*/  @!P1 LDGSTS.E.BYPASS.LTC128B.128 [R217+0x4100], [R20.64], !P2 ;  /* 0x0410000014d99fae */ /* 0x0007e2000d101d4a */
[----:B------:R-:W-:Y:S02]  /*1340*/  @!P0 LEA R16, P1, R32, R12, 0x1 ;  /* 0x0000000c20108211 */ /* 0x000fe400078208ff */
[----:B------:R-:W-:Y:S01]  /*1350*/  IMAD R233, R230, c[0x0][0x21c], R233 ;  /* 0x00008700e6e97a24 */ /* 0x000fe200078e02e9 */
[----:B------:R4:W5:Y:S01]  /*1360*/  SHFL.IDX PT, R12, R4, 0x3, 0x181f ;  /* 0x00781f00040c7f89 */ /* 0x00096200000e0000 */
[----:B------:R-:W-:Y:S02]  /*1370*/  @!P0 LEA.HI.X R17, R32, R13, R33, 0x1, P1 ;  /* 0x0000000d20118211 */ /* 0x000fe400008f0c21 */
[----:B------:R-:W-:Y:S01]  /*1380*/  ISETP.GE.AND P1, PT, R2, R7, PT ;  /* 0x000000070200720c */ /* 0x000fe20003f26270 */
[C---:B------:R-:W-:Y:S01]  /*1390*/  IMAD R7, R29.reuse, c[0x0][0x1e8], RZ ;  /* 0x00007a001d077a24 */ /* 0x040fe200078e02ff */
[----:B------:R3:W3:Y:S01]  /*13a0*/  SHFL.IDX PT, R13, R0, 0x3, 0x181f ;  /* 0x00781f00000d7f89 */ /* 0x0006e200000e0000 */
[----:B------:R-:W-:Y:S01]  /*13b0*/  @!P5 SHF.R.S32.HI R2, RZ, 0x1f, R5 ;  /* 0x0000001fff02d819 */ /* 0x000fe20000011405 */
[----:B------:R-:W-:-:S02]  /*13c0*/  IMAD R29, R29, c[0x0][0x210], RZ ;  /* 0x000084001d1d7a24 */ /* 0x000fc400078e02ff */
[----:B------:R-:W-:Y:S01]  /*13d0*/  IMAD R220, R28, c[0x0][0x1ec], R7 ;  /* 0x00007b001cdc7a24 */ /* 0x000fe200078e0207 */
[----:B------:R-:W-:Y:S01]  /*13e0*/  @!P5 LEA.HI R2, R2, R5, RZ, 0x3 ;  /* 0x000000050202d211 */ /* 0x000fe200078f18ff */
[----:B------:R5:W-:Y:S01]  /*13f0*/  @!P0 LDGSTS.E.BYPASS.LTC128B.128 [R217+0x1100], [R16.64], !P6 ;  /* 0x0110000010d98fae */ /* 0x000be2000f101d4a */
[----:B------:R-:W-:Y:S02]  /*1400*/  IMAD R29, R28, c[0x0][0x214], R29 ;  /* 0x000085001c1d7a24 */ /* 0x000fe400078e021d */
[----:B------:R-:W-:Y:S01]  /*1410*/  @!P5 LOP3.LUT R7, R2, 0xfffffff8, RZ, 0xc0, !PT ;  /* 0xfffffff80207d812 */ /* 0x000fe200078ec0ff */
[----:B------:R5:W-:Y:S01]  /*1420*/  @!P0 LDGSTS.E.BYPASS.LTC128B.128 [R217+0x5100], [R10.64], !P2 ;  /* 0x051000000ad98fae */ /* 0x000be2000d101d4a */
[----:B--2---:R-:W-:Y:S01]  /*1430*/  IMAD.WIDE.U32 R18, R28, c[0x0][0x1e8], R14 ;  /* 0x00007a001c127a25 */ /* 0x004fe200078e000e */
[----:B-1----:R-:W-:-:S03]  /*1440*/  @!P5 LEA R14, P0, R32, R8, 0x1 ;  /* 0x00000008200ed211 */ /* 0x002fc600078008ff */
[----:B------:R-:W-:Y:S01]  /*1450*/  IMAD.IADD R221, R19, 0x1, R220 ;  /* 0x0000000113dd7824 */ /* 0x000fe200078e02dc */
[----:B------:R-:W-:Y:S01]  /*1460*/  @!P5 LEA.HI.X R15, R32, R9, R33, 0x1, P0 ;  /* 0x00000009200fd211 */ /* 0x000fe200000f0c21 */
[----:B------:R-:W-:Y:S01]  /*1470*/  IMAD.MOV.U32 R220, RZ, RZ, R18 ;  /* 0x000000ffffdc7224 */ /* 0x000fe200078e0012 */
[----:B----4-:R-:W-:Y:S01]  /*1480*/  LEA.HI R4, R109, R42, RZ, 0x4 ;  /* 0x0000002a6d047211 */ /* 0x010fe200078f20ff */
[----:B------:R-:W-:Y:S01]  /*1490*/  @!P5 IMAD.WIDE R8, R7, 0x2, R8 ;  /* 0x000000020708d825 */ /* 0x000fe200078e0208 */
[----:B------:R-:W-:Y:S01]  /*14a0*/  ISETP.GE.AND P0, PT, R24, 0x1, PT ;  /* 0x000000011800780c */ /* 0x000fe20003f06270 */
[----:B------:R1:W-:Y:S01]  /*14b0*/  @!P5 LDGSTS.E.BYPASS.LTC128B.128 [R217+0x2100], [R14.64], !P6 ;  /* 0x021000000ed9dfae */ /* 0x0003e2000f101d4a */
[----:B---3--:R-:W-:Y:S01]  /*14c0*/  @!P1 SHF.R.S32.HI R0, RZ, 0x1f, R5 ;  /* 0x0000001fff009819 */ /* 0x008fe20000011405 */
[----:B------:R-:W-:Y:S01]  /*14d0*/  IMAD.WIDE.U32 R220, R230, c[0x0][0x1f0], R220 ;  /* 0x00007c00e6dc7a25 */ /* 0x000fe200078e00dc */
[----:B------:R-:W-:Y:S01]  /*14e0*/  LOP3.LUT R7, R4, 0xfffffff0, RZ, 0xc0, !PT ;  /* 0xfffffff004077812 */ /* 0x000fe200078ec0ff */
[----:B------:R2:W-:Y:S01]  /*14f0*/  @!P5 LDGSTS.E.BYPASS.LTC128B.128 [R217+0x6100], [R8.64], !P2 ;  /* 0x0610000008d9dfae */ /* 0x0005e2000d101d4a */
[----:B------:R-:W-:Y:S01]  /*1500*/  @!P1 LEA.HI R0, R0, R5, RZ, 0x3 ;  /* 0x0000000500009211 */ /* 0x000fe200078f18ff */
[----:B------:R-:W-:-:S02]  /*1510*/  IMAD.IADD R223, R221, 0x1, R223 ;  /* 0x00000001dddf7824 */ /* 0x000fc400078e02df */
[----:B------:R-:W-:Y:S01]  /*1520*/  IMAD.MOV.U32 R222, RZ, RZ, R220 ;  /* 0x000000ffffde7224 */ /* 0x000fe200078e00dc */
[----:B------:R-:W-:Y:S01]  /*1530*/  @!P1 LOP3.LUT R0, R0, 0xfffffff8, RZ, 0xc0, !PT ;  /* 0xfffffff800009812 */ /* 0x000fe200078ec0ff */
[----:B------:R-:W-:Y:S02]  /*1540*/  IMAD.IADD R7, R42, 0x1, -R7 ;  /* 0x000000012a077824 */ /* 0x000fe400078e0a07 */
[----:B-----5:R-:W-:-:S03]  /*1550*/  IMAD R11, R41, R112, RZ ;  /* 0x00000070290b7224 */ /* 0x020fc600078e02ff */
[----:B------:R-:W-:Y:S01]  /*1560*/  SHF.R.S32.HI R2, RZ, 0x1f, R7 ;  /* 0x0000001fff027819 */ /* 0x000fe20000011407 */
[----:B------:R-:W-:-:S03]  /*1570*/  IMAD R11, R27, R110, R11 ;  /* 0x0000006e1b0b7224 */ /* 0x000fc600078e020b */
[----:B------:R-:W-:Y:S01]  /*1580*/  LEA.HI R2, R2, R7, RZ, 0x3 ;  /* 0x0000000702027211 */ /* 0x000fe200078f18ff */
[----:B------:R-:W-:-:S04]  /*1590*/  IMAD R27, R27, c[0x0][0x208], RZ ;  /* 0x000082001b1b7a24 */ /* 0x000fc800078e02ff */
[----:B------:R-:W-:Y:S01]  /*15a0*/  IMAD R27, R112, c[0x0][0x20c], R27 ;  /* 0x00008300701b7a24 */ /* 0x000fe200078e021b */
[----:B-1----:R-:W-:Y:S01]  /*15b0*/  @!P1 LEA R14, P5, R32, R12, 0x1 ;  /* 0x0000000c200e9211 */ /* 0x002fe200078a08ff */
[----:B--2---:R-:W-:-:S03]  /*15c0*/  IMAD.WIDE.U32 R8, R112, R110, R222 ;  /* 0x0000006e70087225 */ /* 0x004fc600078e00de */
[----:B------:R-:W-:Y:S01]  /*15d0*/  @!P1 LEA.HI.X R15, R32, R13, R33, 0x1, P5 ;  /* 0x0000000d200f9211 */ /* 0x000fe200028f0c21 */
[----:B------:R-:W-:Y:S01]  /*15e0*/  IMAD.IADD R6, R9, 0x1, R11 ;  /* 0x0000000109067824 */ /* 0x000fe200078e020b */
[----:B------:R-:W-:Y:S01]  /*15f0*/  @P0 LEA R10, P5, R8, c[0x0][0x1c8], 0x1 ;  /* 0x00007200080a0a11 */ /* 0x000fe200078a08ff */
[----:B------:R-:W-:Y:S02]  /*1600*/  @!P1 IMAD.WIDE R12, R0, 0x2, R12 ;  /* 0x00000002000c9825 */ /* 0x000fe400078e020c */
[----:B------:R1:W-:Y:S01]  /*1610*/  @!P1 LDGSTS.E.BYPASS.LTC128B.128 [R217+0x3100], [R14.64], !P6 ;  /* 0x031000000ed99fae */ /* 0x0003e2000f101d4a */
[----:B------:R-:W-:Y:S02]  /*1620*/  ISETP.GE.AND P6, PT, R32, c[0x0][0x1d4], PT ;  /* 0x0000750020007a0c */ /* 0x000fe40003fc6270 */
[----:B------:R-:W-:Y:S01]  /*1630*/  @P0 LEA.HI.X R11, R8, c[0x0][0x1cc], R6, 0x1, P5 ;  /* 0x00007300080b0a11 */ /* 0x000fe200028f0c06 */
[----:B------:R2:W-:Y:S01]  /*1640*/  @!P1 LDGSTS.E.BYPASS.LTC128B.128 [R217+0x7100], [R12.64], !P2 ;  /* 0x071000000cd99fae */ /* 0x0005e2000d101d4a */
[----:B------:R-:W-:Y:S01]  /*1650*/  ISETP.GE.AND P5, PT, R5, c[0x0][0x1d4], PT ;  /* 0x0000750005007a0c */ /* 0x000fe20003fa6270 */
[----:B------:R-:W-:Y:S01]  /*1660*/  IMAD.U32 R5, RZ, RZ, UR6 ;  /* 0x00000006ff057e24 */ /* 0x000fe2000f8e00ff */
[----:B------:R-:W-:Y:S01]  /*1670*/  ISETP.GE.AND P2, PT, R24, 0x21, PT ;  /* 0x000000211800780c */ /* 0x000fe20003f46270 */
[----:B------:R-:W0:Y:S01]  /*1680*/  LDGDEPBAR ;  /* 0x00000000000079af */ /* 0x000e220000000000 */
[C---:B------:R-:W-:Y:S01]  /*1690*/  LOP3.LUT R0, R2.reuse, 0xfffffff8, RZ, 0xc0, !PT ;  /* 0xfffffff802007812 */ /* 0x040fe200078ec0ff */
[----:B------:R-:W-:Y:S01]  /*16a0*/  IMAD.SHL.U32 R2, R2, 0x40, RZ ;  /* 0x0000004002027824 */ /* 0x000fe200078e00ff */
[----:B------:R-:W-:-:S02]  /*16b0*/  SHF.R.S32.HI R9, RZ, 0x4, R4 ;  /* 0x00000004ff097819 */ /* 0x000fc40000011404 */
[----:B------:R-:W-:Y:S01]  /*16c0*/  ISETP.GE.AND P1, PT, R24, 0x41, PT ;  /* 0x000000411800780c */ /* 0x000fe20003f26270 */
[----:B------:R-:W-:Y:S01]  /*16d0*/  IMAD.IADD R0, R7, 0x1, -R0 ;  /* 0x0000000107007824 */ /* 0x000fe200078e0a00 */
[----:B------:R3:W-:Y:S01]  /*16e0*/  @P0 LDGSTS.E.BYPASS.LTC128B.128 [R217+0x8100], [R10.64], !P6 ;  /* 0x081000000ad90fae */ /* 0x0007e2000f101d4a */
[----:B------:R-:W-:Y:S01]  /*16f0*/  IMAD.U32 R7, RZ, RZ, UR6 ;  /* 0x00000006ff077e24 */ /* 0x000fe2000f8e00ff */
[----:B------:R-:W-:Y:S01]  /*1700*/  LEA.HI R214, R4, R9, RZ, 0x1 ;  /* 0x0000000904d67211 */ /* 0x000fe200078f08ff */
[----:B------:R-:W-:Y:S01]  /*1710*/  IMAD.U32 R4, RZ, RZ, UR7 ;  /* 0x00000007ff047e24 */ /* 0x000fe2000f8e00ff */
[----:B------:R3:W-:Y:S02]  /*1720*/  @P0 LDGSTS.E.BYPASS.LTC128B.128 [R217+0xb100], [R10.64+0x80], !P5 ;  /* 0x0b1000800ad90fae */ /* 0x0007e4000e901d4a */
[----:B------:R-:W-:Y:S02]  /*1730*/  @P2 LEA R7, P0, R7, R8, 0x5 ;  /* 0x0000000807072211 */ /* 0x000fe400078028ff */
[----:B------:R-:W-:-:S02]  /*1740*/  LOP3.LUT R214, R214, 0xfffffffe, RZ, 0xc0, !PT ;  /* 0xfffffffed6d67812 */ /* 0x000fc400078ec0ff */
[----:B------:R-:W-:-:S03]  /*1750*/  @P2 LEA.HI.X R4, R5, R6, R4, 0x5, P0 ;  /* 0x0000000605042211 */ /* 0x000fc600000f2c04 */
[----:B------:R-:W-:Y:S02]  /*1760*/  IMAD.IADD R214, R9, 0x1, -R214 ;  /* 0x0000000109d67824 */ /* 0x000fe400078e0ad6 */
[----:B------:R-:W-:Y:S01]  /*1770*/  IMAD.SHL.U32 R9, R25, 0x40, RZ ;  /* 0x0000004019097824 */ /* 0x000fe200078e00ff */
[----:B--2---:R-:W-:Y:S01]  /*1780*/  @P2 LEA R12, P0, R7, c[0x0][0x1c8], 0x1 ;  /* 0x00007200070c2a11 */ /* 0x004fe200078008ff */
[----:B------:R-:W-:-:S03]  /*1790*/  IMAD.SHL.U32 R5, R214, 0x8, RZ ;  /* 0x00000008d6057824 */ /* 0x000fc600078e00ff */
[----:B------:R-:W-:Y:S01]  /*17a0*/  @P2 LEA.HI.X R13, R7, c[0x0][0x1cc], R4, 0x1, P0 ;  /* 0x00007300070d2a11 */ /* 0x000fe200000f0c04 */
[----:B------:R-:W-:Y:S01]  /*17b0*/  IMAD.SHL.U32 R4, R3, 0x8, RZ ;  /* 0x0000000803047824 */ /* 0x000fe200078e00ff */
[----:B------:R-:W-:Y:S01]  /*17c0*/  @P1 IADD3 R8, P0, R8, UR14, RZ ;  /* 0x0000000e08081c10 */ /* 0x000fe2000ff1e0ff */
[----:B------:R-:W-:Y:S01]  /*17d0*/  IMAD.MOV.U32 R3, RZ, RZ, 0x20 ;  /* 0x00000020ff037424 */ /* 0x000fe200078e00ff */
[----:B------:R-:W-:Y:S01]  /*17e0*/  LOP3.LUT R9, R9, 0x1c0, RZ, 0xc0, !PT ;  /* 0x000001c009097812 */ /* 0x000fe200078ec0ff */
[----:B------:R1:W-:Y:S01]  /*17f0*/  @P2 LDGSTS.E.BYPASS.LTC128B.128 [R217+0x9100], [R12.64], !P6 ;  /* 0x091000000cd92fae */ /* 0x0003e2000f101d4a */
[----:B------:R-:W-:Y:S02]  /*1800*/  @P1 IADD3.X R7, R6, UR8, RZ, P0, !PT ;  /* 0x0000000806071c10 */ /* 0x000fe400087fe4ff */
[----:B------:R-:W-:Y:S01]  /*1810*/  @P1 LEA R6, P0, R8, c[0x0][0x1c8], 0x1 ;  /* 0x0000720008061a11 */ /* 0x000fe200078008ff */
[----:B------:R1:W-:Y:S01]  /*1820*/  @P2 LDGSTS.E.BYPASS.LTC128B.128 [R217+0xc100], [R12.64+0x80], !P5 ;  /* 0x0c1000800cd92fae */ /* 0x0003e2000e901d4a */
[----:B------:R-:W-:Y:S01]  /*1830*/  LOP3.LUT R4, R9, 0x8, R4, 0xf8, !PT ;  /* 0x0000000809047812 */ /* 0x000fe200078ef804 */
[----:B---3--:R-:W-:Y:S01]  /*1840*/  IMAD.SHL.U32 R10, R0, 0x40, RZ ;  /* 0x00000040000a7824 */ /* 0x008fe200078e00ff */
[----:B------:R-:W-:-:S02]  /*1850*/  @P1 LEA.HI.X R7, R8, c[0x0][0x1cc], R7, 0x1, P0 ;  /* 0x0000730008071a11 */ /* 0x000fc400000f0c07 */
[----:B------:R-:W-:Y:S02]  /*1860*/  SHF.R.U32.HI R9, RZ, 0x3, R9 ;  /* 0x00000003ff097819 */ /* 0x000fe40000011609 */
[----:B------:R-:W-:Y:S01]  /*1870*/  LOP3.LUT R10, R10, 0x1c0, RZ, 0xc0, !PT ;  /* 0x000001c00a0a7812 */ /* 0x000fe200078ec0ff */
[----:B------:R2:W-:Y:S01]  /*1880*/  @P1 LDGSTS.E.BYPASS.LTC128B.128 [R217+0xa100], [R6.64], !P6 ;  /* 0x0a10000006d91fae */ /* 0x0005e2000f101d4a */
[----:B------:R-:W-:Y:S02]  /*1890*/  LOP3.LUT R9, R4, R9, RZ, 0x3c, !PT ;  /* 0x0000000904097212 */ /* 0x000fe400078e3cff */
[----:B------:R-:W-:Y:S01]  /*18a0*/  LOP3.LUT R5, R10, 0x8, R5, 0xf8, !PT ;  /* 0x000000080a057812 */ /* 0x000fe200078ef805 */
[----:B------:R2:W-:Y:S01]  /*18b0*/  @P1 LDGSTS.E.BYPASS.LTC128B.128 [R217+0xd100], [R6.64+0x80], !P5 ;  /* 0x0d10008006d91fae */ /* 0x0005e2000e901d4a */
[----:B------:R-:W-:Y:S01]  /*18c0*/  SHF.R.U32.HI R10, RZ, 0x3, R10 ;  /* 0x00000003ff0a7819 */ /* 0x000fe2000001160a */
[----:B------:R-:W-:Y:S01]  /*18d0*/  IMAD R214, R214, 0x200, R9 ;  /* 0x00000200d6d67824 */ /* 0x000fe200078e0209 */
[----:B------:R-:W-:Y:S01]  /*18e0*/  R2P PR, R0, 0x6 ;  /* 0x0000000600007804 */ /* 0x000fe20000000000 */
[----:B------:R-:W0:Y:S01]  /*18f0*/  LDGDEPBAR ;  /* 0x00000000000079af */ /* 0x000e220000000000 */
[----:B------:R-:W-:Y:S01]  /*1900*/  LOP3.LUT R5, R5, R10, RZ, 0x3c, !PT ;  /* 0x0000000a05057212 */ /* 0x000fe200078e3cff */
[----:B------:R-:W-:Y:S01]  /*1910*/  IMAD.SHL.U32 R214, R214, 0x2, RZ ;  /* 0x00000002d6d67824 */ /* 0x000fe200078e00ff */
[----:B------:R-:W-:-:S02]  /*1920*/  LOP3.LUT P0, RZ, R25, 0x2, RZ, 0xc0, !PT ;  /* 0x0000000219ff7812 */ /* 0x000fc4000780c0ff */
[----:B------:R-:W-:Y:S01]  /*1930*/  LOP3.LUT R2, R5, 0xfffffe00, R2, 0xf8, !PT ;  /* 0xfffffe0005027812 */ /* 0x000fe200078ef802 */
[----:B------:R-:W-:Y:S01]  /*1940*/  IMAD.MOV.U32 R5, RZ, RZ, 0x10 ;  /* 0x00000010ff057424 */ /* 0x000fe200078e00ff */
[----:B------:R-:W-:Y:S02]  /*1950*/  SEL R3, R3, 0xffffffe0, !P2 ;  /* 0xffffffe003037807 */ /* 0x000fe40005000000 */
[----:B------:R-:W-:Y:S02]  /*1960*/  IADD3 R213, R214, 0x8120, RZ ;  /* 0x00008120d6d57810 */ /* 0x000fe40007ffe0ff */
[----:B------:R-:W-:Y:S02]  /*1970*/  SEL R5, R5, 0xfffffff0, !P1 ;  /* 0xfffffff005057807 */ /* 0x000fe40004800000 */
[----:B------:R-:W-:Y:S01]  /*1980*/  ISETP.LT.OR P2, PT, R24, 0x1, P6 ;  /* 0x000000011800780c */ /* 0x000fe20003741670 */
[----:B--2---:R-:W-:Y:S01]  /*1990*/  IMAD R7, R43, 0x400, R2 ;  /* 0x000004002b077824 */ /* 0x004fe200078e0202 */
[----:B------:R-:W-:-:S04]  /*19a0*/  DEPBAR.LE SB0, 0x1 ;  /* 0x000080400000791a */ /* 0x000fc80000000000 */
[C---:B------:R-:W-:Y:S01]  /*19b0*/  LEA R4, R7.reuse, 0x100, 0x1 ;  /* 0x0000010007047811 */ /* 0x040fe200078e08ff */
[----:B------:R-:W-:Y:S01]  /*19c0*/  IMAD.SHL.U32 R7, R7, 0x2, RZ ;  /* 0x0000000207077824 */ /* 0x000fe200078e00ff */
[----:B------:R-:W-:Y:S03]  /*19d0*/  BAR.SYNC.DEFER_BLOCKING 0x0 ;  /* 0x0000000000007b1d */ /* 0x000fe60000010000 */
[--C-:B------:R-:W-:Y:S02]  /*19e0*/  IMAD R6, R5, 0x2, R4.reuse ;  /* 0x0000000205067824 */ /* 0x100fe400078e0204 */
[C---:B------:R-:W-:Y:S02]  /*19f0*/  IMAD R4, R3.reuse, 0x2, R4 ;  /* 0x0000000203047824 */ /* 0x040fe400078e0204 */
[----:B------:R-:W-:Y:S01]  /*1a00*/  IMAD R0, R3, 0x2, R6 ;  /* 0x0000000203007824 */ /* 0x000fe200078e0206 */
        /* <DEDUP_REMOVED lines=11> */
[C---:B------:R-:W-:Y:S02]  /*1ac0*/  IADD3 R207, R213.reuse, 0x800, RZ ;  /* 0x00000800d5cf7810 */ /* 0x040fe40007ffe0ff */
[C---:B------:R-:W-:Y:S02]  /*1ad0*/  IADD3 R206, R213.reuse, 0x1000, RZ ;  /* 0x00001000d5ce7810 */ /* 0x040fe40007ffe0ff */
[C---:B------:R-:W-:Y:S02]  /*1ae0*/  IADD3 R205, R213.reuse, 0x1800, RZ ;  /* 0x00001800d5cd7810 */ /* 0x040fe40007ffe0ff */
[C---:B------:R-:W-:Y:S02]  /*1af0*/  IADD3 R204, R213.reuse, 0x2000, RZ ;  /* 0x00002000d5cc7810 */ /* 0x040fe40007ffe0ff */
[C---:B------:R-:W-:Y:S02]  /*1b00*/  IADD3 R203, R213.reuse, 0x2800, RZ ;  /* 0x00002800d5cb7810 */ /* 0x040fe40007ffe0ff */
[----:B------:R-:W-:-:S02]  /*1b10*/  IADD3 R201, R213, 0x3000, RZ ;  /* 0x00003000d5c97810 */ /* 0x000fc40007ffe0ff */
        /* <DEDUP_REMOVED lines=9> */
[----:B------:R-:W-:-:S03]  /*1bb0*/  IADD3 R196, R213, 0x5800, RZ ;  /* 0x00005800d5c47810 */ /* 0x000fc60007ffe0ff */
[----:B------:R-:W-:-:S04]  /*1bc0*/  IMAD.WIDE.U32 R6, R28, c[0x0][0x210], R30 ;  /* 0x000084001c067a25 */ /* 0x000fc800078e001e */
[----:B------:R-:W-:-:S04]  /*1bd0*/  IMAD.IADD R7, R7, 0x1, R29 ;  /* 0x0000000107077824 */ /* 0x000fc800078e021d */
[----:B------:R-:W-:-:S04]  /*1be0*/  IMAD.WIDE.U32 R230, R230, c[0x0][0x218], R6 ;  /* 0x00008600e6e67a25 */ /* 0x000fc800078e0006 */
[----:B------:R-:W-:Y:S02]  /*1bf0*/  IMAD.IADD R233, R231, 0x1, R233 ;  /* 0x00000001e7e97824 */ /* 0x000fe400078e02e9 */
[----:B------:R-:W-:Y:S01]  /*1c00*/  IMAD.MOV.U32 R232, RZ, RZ, R230 ;  /* 0x000000ffffe87224 */ /* 0x000fe200078e00e6 */
[----:B------:R-:W1:Y:S04]  /*1c10*/  LDSM.16.M88.4 R8, [R214+0x8100] ;  /* 0x00810000d608783b */ /* 0x000e680000000200 */
[----:B------:R-:W-:Y:S04]  /*1c20*/  LDSM.16.M88.4 R16, [R213] ;  /* 0x00000000d510783b */ /* 0x000fe80000000200 */
[----:B------:R-:W2:Y:S04]  /*1c30*/  LDSM.16.M88.4 R72, [R214+0x9100] ;  /* 0x00910000d648783b */ /* 0x000ea80000000200 */
[----:B------:R-:W3:Y:S04]  /*1c40*/  LDSM.16.M88.4 R80, [R214+0x8900] ;  /* 0x00890000d650783b */ /* 0x000ee80000000200 */
[----:B------:R-:W4:Y:S04]  /*1c50*/  LDSM.16.M88.4 R20, [R213+0x800] ;  /* 0x00080000d514783b */ /* 0x000f280000000200 */
[----:B------:R-:W-:Y:S04]  /*1c60*/  LDSM.16.M88.4 R64, [R214+0x9900] ;  /* 0x00990000d640783b */ /* 0x000fe80000000200 */
        /* <DEDUP_REMOVED lines=9> */
[C---:B---3--:R-:W-:Y:S08]  /*1d00*/  HMMA.16816.F32 R84, R120.reuse, R80, RZ ;  /* 0x000000507854723c */ /* 0x048ff000000018ff */
[C---:B------:R-:W-:Y:S08]  /*1d10*/  HMMA.16816.F32 R80, R120.reuse, R82, RZ ;  /* 0x000000527850723c */ /* 0x040ff000000018ff */
[----:B------:R-:W-:Y:S08]  /*1d20*/  HMMA.16816.F32 R72, R120, R74, RZ ;  /* 0x0000004a7848723c */ /* 0x000ff000000018ff */
[C---:B----4-:R-:W-:Y:S08]  /*1d30*/  HMMA.16816.F32 R84, R140.reuse, R20, R84 ;  /* 0x000000148c54723c */ /* 0x050ff00000001854 */
[C---:B------:R-:W-:Y:S01]  /*1d40*/  HMMA.16816.F32 R80, R140.reuse, R22, R80 ;  /* 0x000000168c50723c */ /* 0x040fe20000001850 */
[----:B------:R-:W2:Y:S07]  /*1d50*/  LDSM.16.M88.4 R20, [R213+0x1800] ;  /* 0x00180000d514783b */ /* 0x000eae0000000200 */
[C---:B-1----:R-:W-:Y:S07]  /*1d60*/  HMMA.16816.F32 R76, R140.reuse, R16, R76 ;  /* 0x000000108c4c723c */ /* 0x042fee000000184c */
[----:B------:R-:W-:Y:S01]  /*1d70*/  IMAD.WIDE.U32 R16, R112, c[0x0][0x208], RZ ;  /* 0x0000820070107a25 */ /* 0x000fe200078e00ff */
[----:B------:R-:W-:Y:S03]  /*1d80*/  HMMA.16816.F32 R72, R140, R18, R72 ;  /* 0x000000128c48723c */ /* 0x000fe60000001848 */
[----:B------:R-:W-:-:S02]  /*1d90*/  IMAD.IADD R0, R17, 0x1, R27 ;  /* 0x0000000111007824 */ /* 0x000fc400078e021b */
[----:B------:R-:W-:-:S03]  /*1da0*/  IMAD.WIDE.U32 R16, R16, 0x60, R232 ;  /* 0x0000006010107825 */ /* 0x000fc600078e00e8 */
[----:B------:R-:W-:Y:S01]  /*1db0*/  HMMA.16816.F32 R68, R120, R64, RZ ;  /* 0x000000407844723c */ /* 0x000fe200000018ff */
[----:B------:R-:W-:Y:S01]  /*1dc0*/  IMAD R0, R0, 0x60, RZ ;  /* 0x0000006000007824 */ /* 0x000fe200078e02ff */
[----:B------:R-:W-:Y:S01]  /*1dd0*/  LEA R6, P0, R16, c[0x0][0x1f8], 0x1 ;  /* 0x00007e0010067a11 */ /* 0x000fe200078008ff */
[----:B------:R-:W-:Y:S02]  /*1de0*/  IMAD.U32 R27, RZ, RZ, UR9 ;  /* 0x00000009ff1b7e24 */ /* 0x000fe4000f8e00ff */
[----:B------:R-:W-:-:S03]  /*1df0*/  IMAD.IADD R0, R17, 0x1, R0 ;  /* 0x0000000111007824 */ /* 0x000fc600078e0200 */
[C---:B------:R-:W-:Y:S02]  /*1e00*/  HMMA.16816.F32 R64, R120.reuse, R66, RZ ;  /* 0x000000427840723c */ /* 0x040fe400000018ff */
[----:B------:R-:W-:Y:S01]  /*1e10*/  LEA.HI.X R7, R16, c[0x0][0x1fc], R0, 0x1, P0 ;  /* 0x00007f0010077a11 */ /* 0x000fe200000f0c00 */
[----:B------:R-:W-:Y:S01]  /*1e20*/  IMAD.MOV.U32 R0, RZ, RZ, 0x40 ;  /* 0x00000040ff007424 */ /* 0x000fe200078e00ff */
[----:B------:R-:W-:Y:S01]  /*1e30*/  IADD3 R26, P1, P0, R27, 0x80, R6 ;  /* 0x000000801b1a7810 */ /* 0x000fe2000783e006 */
[----:B------:R-:W1:Y:S03]  /*1e40*/  LDSM.16.M88.4 R16, [R213+0x2000] ;  /* 0x00200000d510783b */ /* 0x000e660000000200 */
        /* <DEDUP_REMOVED lines=20> */
[----:B--2---:R-:W-:Y:S01]  /*1f90*/  HMMA.16816.F32 R68, R140, R20, R68 ;  /* 0x000000148c44723c */ /* 0x004fe20000001844 */
        /* <DEDUP_REMOVED lines=10> */
[C---:B-1----:R-:W-:Y:S02]  /*2040*/  HMMA.16816.F32 R60, R140.reuse, R16, R60 ;  /* 0x000000108c3c723c */ /* 0x042fe4000000183c */
[----:B------:R-:W1:Y:S04]  /*2050*/  LDSM.16.M88.4 R100, [R211+0x8900] ;  /* 0x00890000d364783b */ /* 0x000e680000000200 */
[----:B----4-:R-:W4:Y:S02]  /*2060*/  LDSM.16.M88.4 R28, [R211+0x9100] ;  /* 0x00910000d31c783b */ /* 0x010f240000000200 */
[C---:B------:R-:W-:Y:S02]  /*2070*/  HMMA.16816.F32 R56, R140.reuse, R18, R56 ;  /* 0x000000128c38723c */ /* 0x040fe40000001838 */
[----:B-----5:R-:W5:Y:S04]  /*2080*/  LDSM.16.M88.4 R24, [R211+0x9900] ;  /* 0x00990000d318783b */ /* 0x020f680000000200 */
[----:B------:R-:W1:Y:S02]  /*2090*/  LDSM.16.M88.4 R20, [R211+0xa100] ;  /* 0x00a10000d314783b */ /* 0x000e640000000200 */
[C---:B------:R-:W-:Y:S02]  /*20a0*/  HMMA.16816.F32 R52, R140.reuse, R44, R52 ;  /* 0x0000002c8c34723c */ /* 0x040fe40000001834 */
[----:B------:R-:W4:Y:S04]  /*20b0*/  LDSM.16.M88.4 R16, [R211+0xa900] ;  /* 0x00a90000d310783b */ /* 0x000f280000000200 */
[----:B------:R-:W4:Y:S02]  /*20c0*/  LDSM.16.M88.4 R96, [R202] ;  /* 0x00000000ca60783b */ /* 0x000f240000000200 */
[----:B------:R-:W-:Y:S02]  /*20d0*/  HMMA.16816.F32 R48, R140, R46, R48 ;  /* 0x0000002e8c30723c */ /* 0x000fe40000001830 */
[----:B------:R-:W4:Y:S04]  /*20e0*/  LDSM.16.M88.4 R92, [R202+0x800] ;  /* 0x00080000ca5c783b */ /* 0x000f280000000200 */
[----:B--2---:R-:W2:Y:S04]  /*20f0*/  LDSM.16.M88.4 R88, [R202+0x1000] ;  /* 0x00100000ca58783b */ /* 0x004ea80000000200 */
[----:B------:R-:W2:Y:S01]  /*2100*/  LDSM.16.M88.4 R44, [R202+0x1800] ;  /* 0x00180000ca2c783b */ /* 0x000ea20000000200 */
[C---:B---3--:R-:W-:Y:S03]  /*2110*/  HMMA.16816.F32 R12, R152.reuse, R32, R12 ;  /* 0x00000020980c723c */ /* 0x048fe6000000180c */
[----:B------:R-:W-:Y:S04]  /*2120*/  LDSM.16.M88.4 R104, [R211+0xb900] ;  /* 0x00b90000d368783b */ /* 0x000fe80000000200 */
[----:B------:R-:W0:Y:S01]  /*2130*/  LDGDEPBAR ;  /* 0x00000000000079af */ /* 0x000e220000000000 */
[C---:B------:R-:W-:Y:S03]  /*2140*/  HMMA.16816.F32 R8, R152.reuse, R34, R8 ;  /* 0x000000229808723c */ /* 0x040fe60000001808 */
[----:B------:R-:W3:Y:S05]  /*2150*/  LDSM.16.M88.4 R32, [R202+0x2000] ;  /* 0x00200000ca20783b */ /* 0x000eea0000000200 */
[C---:B-1----:R-:W-:Y:S08]  /*2160*/  HMMA.16816.F32 R84, R152.reuse, R100, R84 ;  /* 0x000000649854723c */ /* 0x042ff00000001854 */
[C---:B------:R-:W-:Y:S01]  /*2170*/  HMMA.16816.F32 R80, R152.reuse, R102, R80 ;  /* 0x000000669850723c */ /* 0x040fe20000001850 */
[----:B------:R-:W1:Y:S07]  /*2180*/  LDSM.16.M88.4 R100, [R202+0x2800] ;  /* 0x00280000ca64783b */ /* 0x000e6e0000000200 */
        /* <DEDUP_REMOVED lines=11> */
[----:B------:R-:W1:Y:S07]  /*2240*/  LDSM.16.M88.4 R16, [R214+0xc900] ;  /* 0x00c90000d610783b */ /* 0x000e6e0000000200 */
[C---:B------:R-:W-:Y:S08]  /*2250*/  HMMA.16816.F32 R12, R168.reuse, R96, R12 ;  /* 0x00000060a80c723c */ /* 0x040ff0000000180c */
        /* <DEDUP_REMOVED lines=11> */
[C---:B---3--:R-:W-:Y:S08]  /*2310*/  HMMA.16816.F32 R60, R168.reuse, R32, R60 ;  /* 0x00000020a83c723c */ /* 0x048ff0000000183c */
[C---:B------:R-:W-:Y:S01]  /*2320*/  HMMA.16816.F32 R56, R168.reuse, R34, R56 ;  /* 0x00000022a838723c */ /* 0x040fe20000001838 */
[----:B------:R-:W3:Y:S07]  /*2330*/  LDSM.16.M88.4 R32, [R213+0x4000] ;  /* 0x00400000d520783b */ /* 0x000eee0000000200 */
[C---:B-1----:R-:W-:Y:S08]  /*2340*/  HMMA.16816.F32 R52, R168.reuse, R100, R52 ;  /* 0x00000064a834723c */ /* 0x042ff00000001834 */
[----:B------:R-:W-:Y:S01]  /*2350*/  HMMA.16816.F32 R48, R168, R102, R48 ;  /* 0x00000066a830723c */ /* 0x000fe20000001830 */
[----:B------:R-:W-:Y:S07]  /*2360*/  LDSM.16.M88.4 R100, [R211+0xc100] ;  /* 0x00c10000d364783b */ /* 0x000fee0000000200 */
[C---:B----4-:R-:W-:Y:S08]  /*2370*/  HMMA.16816.F32 R12, R172.reuse, R28, R12 ;  /* 0x0000001cac0c723c */ /* 0x050ff0000000180c */
[C---:B------:R-:W-:Y:S01]  /*2380*/  HMMA.16816.F32 R8, R172.reuse, R30, R8 ;  /* 0x0000001eac08723c */ /* 0x040fe20000001808 */
[----:B------:R-:W1:Y:S07]  /*2390*/  LDSM.16.M88.4 R28, [R213+0x4800] ;  /* 0x00480000d51c783b */ /* 0x000e6e0000000200 */
        /* <DEDUP_REMOVED lines=8> */
[----:B------:R-:W1:Y:S07]  /*2420*/  LDSM.16.M88.4 R16, [R211+0xb100] ;  /* 0x00b10000d310783b */ /* 0x000e6e0000000200 */
[C---:B------:R-:W-:Y:S08]  /*2430*/  HMMA.16816.F32 R60, R172.reuse, R96, R60 ;  /* 0x00000060ac3c723c */ /* 0x040ff0000000183c */
[C---:B------:R-:W-:Y:S01]  /*2440*/  HMMA.16816.F32 R56, R172.reuse, R98, R56 ;  /* 0x00000062ac38723c */ /* 0x040fe20000001838 */
[----:B------:R-:W1:Y:S07]  /*2450*/  LDSM.16.M88.4 R96, [R211+0xc900] ;  /* 0x00c90000d360783b */ /* 0x000e6e0000000200 */
[C---:B------:R-:W-:Y:S08]  /*2460*/  HMMA.16816.F32 R52, R172.reuse, R92, R52 ;  /* 0x0000005cac34723c */ /* 0x040ff00000001834 */
[----:B------:R-:W-:Y:S01]  /*2470*/  HMMA.16816.F32 R48, R172, R94, R48 ;  /* 0x0000005eac30723c */ /* 0x000fe20000001830 */
        /* <DEDUP_REMOVED lines=11> */
[C---:B------:R-:W-:Y:S01]  /*2530*/  HMMA.16816.F32 R64, R176.reuse, R30, R64 ;  /* 0x0000001eb040723c */ /* 0x040fe20000001840 */
[----:B------:R-:W1:Y:S07]  /*2540*/  LDSM.16.M88.4 R28, [R202+0x4000] ;  /* 0x00400000ca1c783b */ /* 0x000e6e0000000200 */
        /* <DEDUP_REMOVED lines=18> */
[C---:B--2---:R-:W-:Y:S08]  /*2670*/  HMMA.16816.F32 R52, R180.reuse, R88, R52 ;  /* 0x00000058b434723c */ /* 0x044ff00000001834 */
[----:B------:R-:W-:Y:S08]  /*2680*/  HMMA.16816.F32 R48, R180, R90, R48 ;  /* 0x0000005ab430723c */ /* 0x000ff00000001830 */
[C---:B------:R-:W-:Y:S08]  /*2690*/  HMMA.16816.F32 R12, R188.reuse, R44, R12 ;  /* 0x0000002cbc0c723c */ /* 0x040ff0000000180c */
[C---:B------:R-:W-:Y:S08]  /*26a0*/  HMMA.16816.F32 R8, R188.reuse, R46, R8 ;  /* 0x0000002ebc08723c */ /* 0x040ff00000001808 */
[C---:B---3--:R-:W-:Y:S08]  /*26b0*/  HMMA.16816.F32 R84, R188.reuse, R32, R84 ;  /* 0x00000020bc54723c */ /* 0x048ff00000001854 */
[C---:B------:R-:W-:Y:S08]  /*26c0*/  HMMA.16816.F32 R80, R188.reuse, R34, R80 ;  /* 0x00000022bc50723c */ /* 0x040ff00000001850 */
[C---:B-1----:R-:W-:Y:S08]  /*26d0*/  HMMA.16816.F32 R76, R188.reuse, R28, R76 ;  /* 0x0000001cbc4c723c */ /* 0x042ff0000000184c */
        /* <DEDUP_REMOVED lines=35> */
.L_x_231:
[----:B------:R-:W-:Y:S01]  /*2910*/  FMUL.FTZ R8, R8, c[0x0][0x320] ;  /* 0x0000c80008087a20 */ /* 0x000fe20000410000 */
[----:B------:R-:W-:Y:S01]  /*2920*/  LOP3.LUT R25, R108, 0xffffffe0, RZ, 0xc0, !PT ;  /* 0xffffffe06c197812 */ /* 0x000fe200078ec0ff */
[----:B------:R-:W-:Y:S01]  /*2930*/  FMUL.FTZ R0, R12, c[0x0][0x320] ;  /* 0x0000c8000c007a20 */ /* 0x000fe20000410000 */
[-C--:B------:R-:W-:Y:S01]  /*2940*/  LEA.HI R27, R109, R42.reuse, RZ, 0x2 ;  /* 0x0000002a6d1b7211 */ /* 0x080fe200078f10ff */
[----:B-1----:R1:W2:Y:S01]  /*2950*/  MUFU.TANH R21, R8 ;  /* 0x0000000800157308 */ /* 0x0022a20000002400 */
[-C--:B------:R-:W-:Y:S01]  /*2960*/  IADD3 R6, -R25, R42.reuse, RZ ;  /* 0x0000002a19067210 */ /* 0x080fe20007ffe1ff */
[----:B------:R-:W-:Y:S01]  /*2970*/  FMUL.FTZ R23, R13, c[0x0][0x320] ;  /* 0x0000c8000d177a20 */ /* 0x000fe20000410000 */
[----:B------:R-:W-:Y:S01]  /*2980*/  LOP3.LUT R27, R27, 0xfffffffc, RZ, 0xc0, !PT ;  /* 0xfffffffc1b1b7812 */ /* 0x000fe200078ec0ff */
[----:B------:R-:W-:Y:S01]  /*2990*/  FMUL.FTZ R19, R9, c[0x0][0x320] ;  /* 0x0000c80009137a20 */ /* 0x000fe20000410000 */
[----:B------:R-:W-:Y:S01]  /*29a0*/  SHF.R.S32.HI R25, RZ, 0x1f, R6 ;  /* 0x0000001fff197819 */ /* 0x000fe20000011406 */
[----:B------:R-:W-:Y:S01]  /*29b0*/  FMUL.FTZ R17, R84, c[0x0][0x320] ;  /* 0x0000c80054117a20 */ /* 0x000fe20000410000 */
[----:B------:R-:W-:Y:S01]  /*29c0*/  IADD3 R42, -R27, R42, RZ ;  /* 0x0000002a1b2a7210 */ /* 0x000fe20007ffe1ff */
[----:B------:R-:W-:Y:S01]  /*29d0*/  FMUL.FTZ R13, R85, c[0x0][0x320] ;  /* 0x0000c800550d7a20 */ /* 0x000fe20000410000 */
[----:B------:R-:W-:Y:S01]  /*29e0*/  LEA.HI R25, R25, R6, RZ, 0x2 ;  /* 0x0000000619197211 */ /* 0x000fe200078f10ff */
[----:B------:R-:W-:Y:S01]  /*29f0*/  FMUL.FTZ R7, R80, c[0x0][0x320] ;  /* 0x0000c80050077a20 */ /* 0x000fe20000410000 */
[----:B------:R-:W-:Y:S01]  /*2a00*/  LEA.HI R4, R42, R42, RZ, 0x1 ;  /* 0x0000002a2a047211 */ /* 0x000fe200078f08ff */
[----:B------:R-:W-:Y:S01]  /*2a10*/  FMUL.FTZ R9, R81, c[0x0][0x320] ;  /* 0x0000c80051097a20 */ /* 0x000fe20000410000 */
[----:B------:R-:W-:Y:S01]  /*2a20*/  LOP3.LUT R225, R25, 0x7ffffffc, RZ, 0xc0, !PT ;  /* 0x7ffffffc19e17812 */ /* 0x000fe200078ec0ff */
[----:B------:R-:W-:Y:S01]  /*2a30*/  FMUL.FTZ R33, R76, c[0x0][0x320] ;  /* 0x0000c8004c217a20 */ /* 0x000fe20000410000 */
[----:B------:R-:W-:Y:S01]  /*2a40*/  LOP3.LUT R27, R4, 0x1ffffffe, RZ, 0xc0, !PT ;  /* 0x1ffffffe041b7812 */ /* 0x000fe200078ec0ff */
[----:B------:R-:W-:Y:S01]  /*2a50*/  FMUL.FTZ R31, R77, c[0x0][0x320] ;  /* 0x0000c8004d1f7a20 */ /* 0x000fe20000410000 */
[----:B-1----:R-:W-:Y:S01]  /*2a60*/  SHF.R.S32.HI R8, RZ, 0x1f, R43 ;  /* 0x0000001fff087819 */ /* 0x002fe2000001142b */
[----:B------:R-:W-:Y:S01]  /*2a70*/  FMUL.FTZ R29, R72, c[0x0][0x320] ;  /* 0x0000c800481d7a20 */ /* 0x000fe20000410000 */
[----:B------:R-:W-:Y:S01]  /*2a80*/  IADD3 R27, R42, -R27, RZ ;  /* 0x8000001b2a1b7210 */ /* 0x000fe20007ffe0ff */
[----:B------:R-:W-:Y:S01]  /*2a90*/  FMUL.FTZ R131, R49, c[0x0][0x320] ;  /* 0x0000c80031837a20 */ /* 0x000fe20000410000 */
[----:B------:R-:W-:Y:S01]  /*2aa0*/  LEA.HI R8, R8, R43, RZ, 0x3 ;  /* 0x0000002b08087211 */ /* 0x000fe200078f18ff */
[----:B------:R-:W-:Y:S01]  /*2ab0*/  FMUL.FTZ R73, R73, c[0x0][0x320] ;  /* 0x0000c80049497a20 */ /* 0x000fe20000410000 */
[----:B------:R-:W-:Y:S01]  /*2ac0*/  IADD3 R225, R6, -R225, RZ ;  /* 0x800000e106e17210 */ /* 0x000fe20007ffe0ff */
[----:B------:R-:W-:Y:S01]  /*2ad0*/  FMUL.FTZ R68, R68, c[0x0][0x320] ;  /* 0x0000c80044447a20 */ /* 0x000fe20000410000 */
[----:B------:R-:W-:Y:S01]  /*2ae0*/  LOP3.LUT R8, R8, 0xffffff8, RZ, 0xc0, !PT ;  /* 0x0ffffff808087812 */ /* 0x000fe200078ec0ff */
[----:B------:R-:W-:Y:S01]  /*2af0*/  FMUL.FTZ R64, R64, c[0x0][0x320] ;  /* 0x0000c80040407a20 */ /* 0x000fe20000410000 */
[----:B------:R-:W-:Y:S01]  /*2b00*/  IADD3 R6, R216, 0x1, R39 ;  /* 0x00000001d8067810 */ /* 0x000fe20007ffe027 */
[----:B------:R-:W-:Y:S01]  /*2b10*/  FMUL.FTZ R65, R65, c[0x0][0x320] ;  /* 0x0000c80041417a20 */ /* 0x000fe20000410000 */
[----:B------:R-:W-:Y:S01]  /*2b20*/  IADD3 R43, R43, -R8, RZ ;  /* 0x800000082b2b7210 */ /* 0x000fe20007ffe0ff */
[----:B------:R-:W-:Y:S01]  /*2b30*/  FMUL.FTZ R60, R60, c[0x0][0x320] ;  /* 0x0000c8003c3c7a20 */ /* 0x000fe20000410000 */
[----:B------:R-:W-:Y:S01]  /*2b40*/  LEA.HI.SX32 R8, R25, R40, 0x1e ;  /* 0x0000002819087211 */ /* 0x000fe200078ff2ff */
[----:B------:R-:W-:Y:S01]  /*2b50*/  FMUL.FTZ R61, R61, c[0x0][0x320] ;  /* 0x0000c8003d3d7a20 */ /* 0x000fe20000410000 */
[----:B------:R-:W-:Y:S01]  /*2b60*/  SHF.L.U32 R225, R225, 0x1, RZ ;  /* 0x00000001e1e17819 */ /* 0x000fe200000006ff */
[----:B------:R-:W-:Y:S01]  /*2b70*/  FMUL.FTZ R53, R53, c[0x0][0x320] ;  /* 0x0000c80035357a20 */ /* 0x000fe20000410000 */
[----:B------:R-:W1:Y:S01]  /*2b80*/  MUFU.TANH R0, R0 ;  /* 0x0000000000007308 */ /* 0x000e620000002400 */
[----:B------:R-:W-:Y:S01]  /*2b90*/  IMAD R8, R43, 0x10, R8 ;  /* 0x000000102b087824 */ /* 0x000fe200078e0208 */
[----:B------:R-:W-:Y:S01]  /*2ba0*/  IADD3 R49, -R219, R6, -R225 ;  /* 0x00000006db317210 */ /* 0x000fe20007ffe9e1 */
[----:B------:R-:W-:Y:S01]  /*2bb0*/  FMUL.FTZ R69, R69, c[0x0][0x320] ;  /* 0x0000c80045457a20 */ /* 0x000fe20000410000 */
[----:B------:R-:W-:Y:S01]  /*2bc0*/  ULDC UR7, c[0x0][0x324] ;  /* 0x0000c90000077ab9 */ /* 0x000fe20000000800 */
[----:B------:R-:W-:Y:S01]  /*2bd0*/  FMUL.FTZ R52, R52, c[0x0][0x320] ;  /* 0x0000c80034347a20 */ /* 0x000fe20000410000 */
[----:B------:R-:W-:Y:S01]  /*2be0*/  LEA R224, R27, R8, 0x3 ;  /* 0x000000081be07211 */ /* 0x000fe200078e18ff */
[----:B------:R-:W-:Y:S01]  /*2bf0*/  FMUL.FTZ R57, R57, c[0x0][0x320] ;  /* 0x0000c80039397a20 */ /* 0x000fe20000410000 */
[----:B------:R-:W3:Y:S01]  /*2c00*/  MUFU.TANH R23, R23 ;  /* 0x0000001700177308 */ /* 0x000ee20000002400 */
[----:B------:R-:W-:Y:S01]  /*2c10*/  ULOP3.LUT UR7, URZ, UR7, URZ, 0x33, !UPT ;  /* 0x000000073f077292 */ /* 0x000fe2000f8e333f */
[----:B------:R-:W-:Y:S01]  /*2c20*/  FMUL.FTZ R48, R48, c[0x0][0x320] ;  /* 0x0000c80030307a20 */ /* 0x000fe20000410000 */
[----:B------:R-:W0:Y:S01]  /*2c30*/  LDGDEPBAR ;  /* 0x00000000000079af */ /* 0x000e220000000000 */
[----:B------:R-:W-:Y:S01]  /*2c40*/  @P4 IMAD.HI.U32 R4, R224, c[0x0][0x2c8], RZ ;  /* 0x0000b200e0044a27 */ /* 0x000fe200078e00ff */
[----:B------:R-:W-:-:S03]  /*2c50*/  IADD3 R42, R39, -R225, RZ ;  /* 0x800000e1272a7210 */ /* 0x000fc60007ffe0ff */
[----:B------:R-:W-:Y:S01]  /*2c60*/  IMAD.MOV.U32 R12, RZ, RZ, R224 ;  /* 0x000000ffff0c7224 */ /* 0x000fe200078e00e0 */
[----:B------:R-:W-:Y:S01]  /*2c70*/  @P4 SHF.R.U32.HI R12, RZ, c[0x0][0x2cc], R4 ;  /* 0x0000b300ff0c4a19 */ /* 0x000fe20000011604 */
[----:B------:R-:W4:Y:S01]  /*2c80*/  MUFU.TANH R19, R19 ;  /* 0x0000001300137308 */ /* 0x000f220000002400 */
[----:B------:R-:W-:-:S03]  /*2c90*/  FMUL.FTZ R56, R56, c[0x0][0x320] ;  /* 0x0000c80038387a20 */ /* 0x000fc60000410000 */
[----:B------:R-:W5:Y:S04]  /*2ca0*/  SHFL.IDX PT, R4, R12, RZ, 0x1c1f ;  /* 0x001c1fff0c047589 */ /* 0x000f6800000e0000 */
        /* <DEDUP_REMOVED lines=23> */
[----:B-1----:R-:W-:-:S04]  /*2e20*/  IADD3 R48, -R225, R216, R39 ;  /* 0x000000d8e1307210 */ /* 0x002fc80007ffe127 */
[----:B------:R-:W-:Y:S02]  /*2e30*/  IMNMX R57, R57, R48, PT ;  /* 0x0000003039397217 */ /* 0x000fe40003800200 */
[----:B-----5:R-:W-:Y:S01]  /*2e40*/  IADD3 R56, R49, R4, RZ ;  /* 0x0000000431387210 */ /* 0x020fe20007ffe0ff */
[----:B------:R-:W-:Y:S05]  /*2e50*/  @!P3 BRA `(.L_x_232) ;  /* 0x000001200000b947 */ /* 0x000fea0003800000 */
[----:B--234-:R-:W-:Y:S01]  /*2e60*/  IADD3 R25, -R219, R216, R4 ;  /* 0x000000d8db197210 */ /* 0x01cfe20007ffe104 */
[----:B------:R-:W-:Y:S03]  /*2e70*/  BSSY B0, `(.L_x_233) ;  /* 0x000000c000007945 */ /* 0x000fe60003800000 */
        /* <DEDUP_REMOVED lines=8> */
.L_x_234:
[----:B------:R-:W-:-:S13]  /*2f00*/  ISETP.NE.AND P0, PT, R36, 0x1, PT ;  /* 0x000000012400780c */ /* 0x000fda0003f05270 */
[----:B------:R-:W-:-:S05]  /*2f10*/  @P0 IMAD.HI.U32 R4, R25, c[0x0][0x330], RZ ;  /* 0x0000cc0019040a27 */ /* 0x000fca00078e00ff */
[----:B------:R-:W-:Y:S02]  /*2f20*/  @P0 SHF.R.U32.HI R25, RZ, c[0x0][0x334], R4 ;  /* 0x0000cd00ff190a19 */ /* 0x000fe40000011604 */
.L_x_235:
[----:B------:R-:W-:Y:S05]  /*2f30*/  BSYNC B0 ;  /* 0x0000000000007941 */ /* 0x000fea0003800000 */
.L_x_233:
[----:B------:R-:W-:-:S05]  /*2f40*/  IMAD R25, R25, c[0x0][0x32c], R42 ;  /* 0x0000cb0019197a24 */ /* 0x000fca00078e022a */
[----:B------:R-:W-:Y:S02]  /*2f50*/  IADD3 R4, R25, c[0x0][0x32c], RZ ;  /* 0x0000cb0019047a10 */ /* 0x000fe40007ffe0ff */
[----:B------:R-:W-:Y:S02]  /*2f60*/  IMNMX R56, R56, R25, !PT ;  /* 0x0000001938387217 */ /* 0x000fe40007800200 */
[----:B------:R-:W-:Y:S02]  /*2f70*/  IMNMX R57, R57, R4, PT ;  /* 0x0000000439397217 */ /* 0x000fe40003800200 */
.L_x_232:
        /* <DEDUP_REMOVED lines=181> */
.L_x_238:
[----:B------:R-:W-:-:S13]  /*3ad0*/  ISETP.NE.AND P0, PT, R36, 0x1, PT ;  /* 0x000000012400780c */ /* 0x000fda0003f05270 */
[----:B------:R-:W-:-:S05]  /*3ae0*/  @P0 IMAD.HI.U32 R12, R51, c[0x0][0x330], RZ ;  /* 0x0000cc00330c0a27 */ /* 0x000fca00078e00ff */
[----:B------:R-:W-:Y:S02]  /*3af0*/  @P0 SHF.R.U32.HI R51, RZ, c[0x0][0x334], R12 ;  /* 0x0000cd00ff330a19 */ /* 0x000fe4000001160c */
.L_x_239:
[----:B------:R-:W-:Y:S05]  /*3b00*/  BSYNC B0 ;  /* 0x0000000000007941 */ /* 0x000fea0003800000 */
.L_x_237:
[----:B------:R-:W-:-:S05]  /*3b10*/  IMAD R42, R51, c[0x0][0x32c], R42 ;  /* 0x0000cb00332a7a24 */ /* 0x000fca00078e022a */
[----:B------:R-:W-:Y:S02]  /*3b20*/  IADD3 R51, R42, c[0x0][0x32c], RZ ;  /* 0x0000cb002a337a10 */ /* 0x000fe40007ffe0ff */
[----:B------:R-:W-:Y:S02]  /*3b30*/  IMNMX R49, R49, R42, !PT ;  /* 0x0000002a31317217 */ /* 0x000fe40007800200 */
[----:B------:R-:W-:Y:S02]  /*3b40*/  IMNMX R48, R48, R51, PT ;  /* 0x0000003330307217 */ /* 0x000fe40003800200 */
.L_x_236:
        /* <DEDUP_REMOVED lines=171> */
[--C-:B------:R-:W-:Y:S01]  /*4600*/  FFMA.FTZ R46, R17, c[0x0][0x2d0], -R146.reuse ;  /* 0x0000b400112e7a23 */ /* 0x100fe20000010892 */
[C---:B------:R-:W-:Y:S01]  /*4610*/  FSETP.NEU.FTZ.AND P0, PT, R116.reuse, -INF , PT ;  /* 0xff8000007400780b */ /* 0x040fe20003f1d000 */
[----:B------:R-:W-:Y:S01]  /*4620*/  FMUL.FTZ R127, R116, c[0x0][0x2d0] ;  /* 0x0000b400747f7a20 */ /* 0x000fe20000410000 */
[----:B------:R-:W1:Y:S01]  /*4630*/  MUFU.EX2 R49, R49 ;  /* 0x0000003100317308 */ /* 0x000e620000000800 */
[--C-:B------:R-:W-:Y:S02]  /*4640*/  FFMA.FTZ R117, R33, c[0x0][0x2d0], -R146.reuse ;  /* 0x0000b40021757a23 */ /* 0x100fe40000010892 */
[--C-:B------:R-:W-:Y:S01]  /*4650*/  FFMA.FTZ R126, R31, c[0x0][0x2d0], -R146.reuse ;  /* 0x0000b4001f7e7a23 */ /* 0x100fe20000010892 */
[----:B------:R-:W-:Y:S01]  /*4660*/  FSEL R127, R127, RZ, P0 ;  /* 0x000000ff7f7f7208 */ /* 0x000fe20000000000 */
[--C-:B------:R-:W-:Y:S01]  /*4670*/  FFMA.FTZ R128, R29, c[0x0][0x2d0], -R146.reuse ;  /* 0x0000b4001d807a23 */ /* 0x100fe20000010892 */
[----:B------:R-:W-:Y:S01]  /*4680*/  LDSM.16.MT88.4 R32, [R210+0x3900] ;  /* 0x00390000d220783b */ /* 0x000fe20000004200 */
[----:B------:R-:W-:Y:S01]  /*4690*/  FFMA.FTZ R119, R119, c[0x0][0x2d0], -R146 ;  /* 0x0000b40077777a23 */ /* 0x000fe20000010892 */
[----:B------:R-:W-:Y:S01]  /*46a0*/  MUFU.EX2 R48, R48 ;  /* 0x0000003000307308 */ /* 0x000fe20000000800 */
[--C-:B------:R-:W-:Y:S01]  /*46b0*/  FFMA.FTZ R51, R11, c[0x0][0x2d0], -R127.reuse ;  /* 0x0000b4000b337a23 */ /* 0x100fe2000001087f */
[----:B------:R-:W-:Y:S01]  /*46c0*/  LDSM.16.MT88.4 R28, [R209+0x3900] ;  /* 0x00390000d11c783b */ /* 0x000fe20000004200 */
[----:B------:R-:W-:-:S02]  /*46d0*/  FFMA.FTZ R124, R42, c[0x0][0x2d0], -R127 ;  /* 0x0000b4002a7c7a23 */ /* 0x000fc4000001087f */
[--C-:B------:R-:W-:Y:S02]  /*46e0*/  FFMA.FTZ R50, R24, c[0x0][0x2d0], -R127.reuse ;  /* 0x0000b40018327a23 */ /* 0x100fe4000001087f */
[--C-:B------:R-:W-:Y:S01]  /*46f0*/  FFMA.FTZ R47, R18, c[0x0][0x2d0], -R127.reuse ;  /* 0x0000b400122f7a23 */ /* 0x100fe2000001087f */
[----:B------:R-:W2:Y:S01]  /*4700*/  MUFU.EX2 R45, R45 ;  /* 0x0000002d002d7308 */ /* 0x000ea20000000800 */
[----:B------:R-:W-:Y:S01]  /*4710*/  FFMA.FTZ R42, R7, c[0x0][0x2d0], -R146 ;  /* 0x0000b400072a7a23 */ /* 0x000fe20000010892 */
[----:B-1----:R-:W-:Y:S01]  /*4720*/  F2FP.PACK_AB R64, R49, R118 ;  /* 0x000000763140723e */ /* 0x002fe200000000ff */
[----:B------:R-:W1:Y:S01]  /*4730*/  LDSM.16.MT88.4 R4, [R208+0x3100] ;  /* 0x00310000d004783b */ /* 0x000e620000004200 */
[--C-:B------:R-:W-:Y:S02]  /*4740*/  FFMA.FTZ R44, R14, c[0x0][0x2d0], -R127.reuse ;  /* 0x0000b4000e2c7a23 */ /* 0x100fe4000001087f */
[--C-:B------:R-:W-:Y:S01]  /*4750*/  FFMA.FTZ R41, R12, c[0x0][0x2d0], -R127.reuse ;  /* 0x0000b4000c297a23 */ /* 0x100fe2000001087f */
[----:B------:R-:W-:Y:S01]  /*4760*/  LDSM.16.MT88.4 R24, [R212+0x900] ;  /* 0x00090000d418783b */ /* 0x000fe20000004200 */
[----:B------:R-:W-:Y:S01]  /*4770*/  MUFU.EX2 R51, R51 ;  /* 0x0000003300337308 */ /* 0x000fe20000000800 */
[----:B------:R-:W-:-:S02]  /*4780*/  FFMA.FTZ R3, R10, c[0x0][0x2d0], -R127 ;  /* 0x0000b4000a037a23 */ /* 0x000fc4000001087f */
[----:B------:R-:W3:Y:S01]  /*4790*/  LDSM.16.MT88.4 R12, [R208+0x900] ;  /* 0x00090000d00c783b */ /* 0x000ee20000004200 */
[--C-:B------:R-:W-:Y:S02]  /*47a0*/  FFMA.FTZ R2, R8, c[0x0][0x2d0], -R127.reuse ;  /* 0x0000b40008027a23 */ /* 0x100fe4000001087f */
[--C-:B------:R-:W-:Y:S01]  /*47b0*/  FFMA.FTZ R125, R150, c[0x0][0x2d0], -R127.reuse ;  /* 0x0000b400967d7a23 */ /* 0x100fe2000001087f */
[----:B------:R-:W4:Y:S01]  /*47c0*/  LDSM.16.MT88.4 R8, [R212+0x3900] ;  /* 0x00390000d408783b */ /* 0x000f220000004200 */
[----:B------:R-:W5:Y:S01]  /*47d0*/  MUFU.EX2 R124, R124 ;  /* 0x0000007c007c7308 */ /* 0x000f620000000800 */
[----:B--2---:R-:W-:Y:S01]  /*47e0*/  F2FP.PACK_AB R66, R45, R48 ;  /* 0x000000302d42723e */ /* 0x004fe200000000ff */
[--C-:B------:R-:W-:Y:S01]  /*47f0*/  FFMA.FTZ R130, R130, c[0x0][0x2d0], -R127.reuse ;  /* 0x0000b40082827a23 */ /* 0x100fe2000001087f */
[----:B------:R-:W2:Y:S01]  /*4800*/  LDSM.16.MT88.4 R16, [R209+0x900] ;  /* 0x00090000d110783b */ /* 0x000ea20000004200 */
[--C-:B------:R-:W-:Y:S02]  /*4810*/  FFMA.FTZ R129, R148, c[0x0][0x2d0], -R127.reuse ;  /* 0x0000b40094817a23 */ /* 0x100fe4000001087f */
[----:B------:R-:W-:-:S02]  /*4820*/  FFMA.FTZ R136, R136, c[0x0][0x2d0], -R127 ;  /* 0x0000b40088887a23 */ /* 0x000fc4000001087f */
[----:B------:R-:W-:Y:S01]  /*4830*/  MUFU.EX2 R50, R50 ;  /* 0x0000003200327308 */ /* 0x000fe20000000800 */
[--C-:B------:R-:W-:Y:S02]  /*4840*/  FFMA.FTZ R148, R151, c[0x0][0x2d0], -R146.reuse ;  /* 0x0000b40097947a23 */ /* 0x100fe40000010892 */
[--C-:B------:R-:W-:Y:S02]  /*4850*/  FFMA.FTZ R150, R147, c[0x0][0x2d0], -R146.reuse ;  /* 0x0000b40093967a23 */ /* 0x100fe40000010892 */
[--C-:B------:R-:W-:Y:S02]  /*4860*/  FFMA.FTZ R139, R139, c[0x0][0x2d0], -R146.reuse ;  /* 0x0000b4008b8b7a23 */ /* 0x100fe40000010892 */
[----:B------:R-:W-:Y:S01]  /*4870*/  FFMA.FTZ R145, R145, c[0x0][0x2d0], -R146 ;  /* 0x0000b40091917a23 */ /* 0x000fe20000010892 */
[----:B------:R-:W1:Y:S01]  /*4880*/  MUFU.EX2 R47, R47 ;  /* 0x0000002f002f7308 */ /* 0x000e620000000800 */
[----:B-----5:R-:W-:Y:S01]  /*4890*/  F2FP.PACK_AB R65, R124, R51 ;  /* 0x000000337c41723e */ /* 0x020fe200000000ff */
[----:B------:R-:W-:-:S02]  /*48a0*/  FFMA.FTZ R147, R186, c[0x0][0x2d0], -R127 ;  /* 0x0000b400ba937a23 */ /* 0x000fc4000001087f */
[--C-:B------:R-:W-:Y:S02]  /*48b0*/  FFMA.FTZ R158, R158, c[0x0][0x2d0], -R127.reuse ;  /* 0x0000b4009e9e7a23 */ /* 0x100fe4000001087f */
[--C-:B------:R-:W-:Y:S02]  /*48c0*/  FFMA.FTZ R151, R184, c[0x0][0x2d0], -R127.reuse ;  /* 0x0000b400b8977a23 */ /* 0x100fe4000001087f */
[----:B------:R-:W-:Y:S01]  /*48d0*/  MUFU.EX2 R46, R46 ;  /* 0x0000002e002e7308 */ /* 0x000fe20000000800 */
[----:B------:R-:W-:Y:S02]  /*48e0*/  FFMA.FTZ R162, R162, c[0x0][0x2d0], -R127 ;  /* 0x0000b400a2a27a23 */ /* 0x000fe4000001087f */
[--C-:B------:R-:W-:Y:S02]  /*48f0*/  FFMA.FTZ R184, R159, c[0x0][0x2d0], -R146.reuse ;  /* 0x0000b4009fb87a23 */ /* 0x100fe40000010892 */
[--C-:B------:R-:W-:Y:S02]  /*4900*/  FFMA.FTZ R186, R149, c[0x0][0x2d0], -R146.reuse ;  /* 0x0000b40095ba7a23 */ /* 0x100fe40000010892 */
[--C-:B------:R-:W-:Y:S01]  /*4910*/  FFMA.FTZ R161, R161, c[0x0][0x2d0], -R146.reuse ;  /* 0x0000b400a1a17a23 */ /* 0x100fe20000010892 */
[----:B-1----:R-:W-:Y:S01]  /*4920*/  F2FP.PACK_AB R67, R47, R50 ;  /* 0x000000322f43723e */ /* 0x002fe200000000ff */
[----:B------:R-:W1:Y:S01]  /*4930*/  MUFU.EX2 R43, R43 ;  /* 0x0000002b002b7308 */ /* 0x000e620000000800 */
[----:B------:R-:W-:-:S02]  /*4940*/  FFMA.FTZ R157, R157, c[0x0][0x2d0], -R146 ;  /* 0x0000b4009d9d7a23 */ /* 0x000fc40000010892 */
[--C-:B------:R-:W-:Y:S02]  /*4950*/  FFMA.FTZ R149, R166, c[0x0][0x2d0], -R127.reuse ;  /* 0x0000b400a6957a23 */ /* 0x100fe4000001087f */
[--C-:B------:R-:W-:Y:S01]  /*4960*/  FFMA.FTZ R164, R164, c[0x0][0x2d0], -R127.reuse ;  /* 0x0000b400a4a47a23 */ /* 0x100fe2000001087f */
[C---:B------:R-:W-:Y:S01]  /*4970*/  HMMA.16816.F32 R88, R64.reuse, R84, RZ ;  /* 0x000000544058723c */ /* 0x040fe200000018ff */
[--C-:B------:R-:W-:Y:S01]  /*4980*/  FFMA.FTZ R159, R160, c[0x0][0x2d0], -R127.reuse ;  /* 0x0000b400a09f7a23 */ /* 0x100fe2000001087f */
[----:B------:R-:W-:Y:S01]  /*4990*/  MUFU.EX2 R42, R42 ;  /* 0x0000002a002a7308 */ /* 0x000fe20000000800 */
[----:B------:R-:W-:Y:S02]  /*49a0*/  FFMA.FTZ R156, R156, c[0x0][0x2d0], -R127 ;  /* 0x0000b4009c9c7a23 */ /* 0x000fe4000001087f */
[--C-:B------:R-:W-:Y:S02]  /*49b0*/  FFMA.FTZ R228, R131, c[0x0][0x2d0], -R146.reuse ;  /* 0x0000b40083e47a23 */ /* 0x100fe40000010892 */
[--C-:B------:R-:W-:Y:S01]  /*49c0*/  FFMA.FTZ R137, R137, c[0x0][0x2d0], -R146.reuse ;  /* 0x0000b40089897a23 */ /* 0x100fe20000010892 */
[----:B------:R-:W-:Y:S01]  /*49d0*/  HMMA.16816.F32 R84, R64, R86, RZ ;  /* 0x000000564054723c */ /* 0x000fe200000018ff */
[--C-:B------:R-:W-:Y:S01]  /*49e0*/  FFMA.FTZ R160, R135, c[0x0][0x2d0], -R146.reuse ;  /* 0x0000b40087a07a23 */ /* 0x100fe20000010892 */
[----:B------:R-:W-:Y:S01]  /*49f0*/  MUFU.EX2 R39, R39 ;  /* 0x0000002700277308 */ /* 0x000fe20000000800 */
[----:B------:R-:W-:-:S02]  /*4a00*/  FFMA.FTZ R133, R133, c[0x0][0x2d0], -R146 ;  /* 0x0000b40085857a23 */ /* 0x000fc40000010892 */
[--C-:B------:R-:W-:Y:S02]  /*4a10*/  FFMA.FTZ R131, R144, c[0x0][0x2d0], -R127.reuse ;  /* 0x0000b40090837a23 */ /* 0x100fe4000001087f */
[--C-:B------:R-:W-:Y:S01]  /*4a20*/  FFMA.FTZ R138, R138, c[0x0][0x2d0], -R127.reuse ;  /* 0x0000b4008a8a7a23 */ /* 0x100fe2000001087f */
[C---:B------:R-:W-:Y:S01]  /*4a30*/  HMMA.16816.F32 R80, R64.reuse, R76, RZ ;  /* 0x0000004c4050723c */ /* 0x040fe200000018ff */
[----:B------:R-:W-:Y:S01]  /*4a40*/  FFMA.FTZ R227, R132, c[0x0][0x2d0], -R127 ;  /* 0x0000b40084e37a23 */ /* 0x000fe2000001087f */
[----:B------:R-:W-:Y:S01]  /*4a50*/  MUFU.EX2 R44, R44 ;  /* 0x0000002c002c7308 */ /* 0x000fe20000000800 */
[----:B------:R-:W-:Y:S02]  /*4a60*/  FADD.FTZ R49, R118, R49 ;  /* 0x0000003176317221 */ /* 0x000fe40000010000 */
[----:B------:R-:W-:Y:S02]  /*4a70*/  FADD.FTZ R51, R51, R124 ;  /* 0x0000007c33337221 */ /* 0x000fe40000010000 */
[----:B------:R-:W-:Y:S01]  /*4a80*/  FADD.FTZ R48, R48, R49 ;  /* 0x0000003130307221 */ /* 0x000fe20000010000 */
[----:B------:R-:W-:Y:S01]  /*4a90*/  HMMA.16816.F32 R76, R64, R78, RZ ;  /* 0x0000004e404c723c */ /* 0x000fe200000018ff */
[----:B------:R-:W-:Y:S01]  /*4aa0*/  FADD.FTZ R50, R50, R51 ;  /* 0x0000003332327221 */ /* 0x000fe20000010000 */
[----:B------:R-:W5:Y:S01]  /*4ab0*/  MUFU.EX2 R41, R41 ;  /* 0x0000002900297308 */ /* 0x000f620000000800 */
[----:B------:R-:W-:-:S02]  /*4ac0*/  FADD.FTZ R45, R45, R48 ;  /* 0x000000302d2d7221 */ /* 0x000fc40000010000 */
[----:B------:R-:W-:-:S03]  /*4ad0*/  FADD.FTZ R47, R47, R50 ;  /* 0x000000322f2f7221 */ /* 0x000fc60000010000 */
        /* <DEDUP_REMOVED lines=19> */
[----:B------:R-:W2:Y:S06]  /*4c10*/  MUFU.EX2 R136, R136 ;  /* 0x0000008800887308 */ /* 0x000eac0000000800 */
[C---:B------:R-:W-:Y:S02]  /*4c20*/  HMMA.16816.F32 R60, R64.reuse, R4, RZ ;  /* 0x00000004403c723c */ /* 0x040fe400000018ff */
[----:B------:R-:W-:Y:S05]  /*4c30*/  MUFU.EX2 R139, R139 ;  /* 0x0000008b008b7308 */ /* 0x000fea0000000800 */
[----:B-1----:R-:W-:Y:S01]  /*4c40*/  F2FP.PACK_AB R4, R43, R46 ;  /* 0x0000002e2b04723e */ /* 0x002fe200000000ff */
[----:B------:R-:W-:Y:S01]  /*4c50*/  HMMA.16816.F32 R64, R64, R6, RZ ;  /* 0x000000064040723c */ /* 0x000fe200000018ff */
[----:B-----5:R-:W-:Y:S01]  /*4c60*/  F2FP.PACK_AB R5, R41, R44 ;  /* 0x0000002c2905723e */ /* 0x020fe200000000ff */
[----:B------:R-:W1:Y:S01]  /*4c70*/  MUFU.EX2 R148, R148 ;  /* 0x0000009400947308 */ /* 0x000e620000000800 */
[----:B------:R-:W-:-:S04]  /*4c80*/  FADD.FTZ R46, R46, R45 ;  /* 0x0000002d2e2e7221 */ /* 0x000fc80000010000 */
[----:B------:R-:W-:Y:S01]  /*4c90*/  F2FP.PACK_AB R6, R39, R42 ;  /* 0x0000002a2706723e */ /* 0x000fe200000000ff */
[----:B------:R-:W-:Y:S01]  /*4ca0*/  FADD.FTZ R43, R43, R46 ;  /* 0x0000002e2b2b7221 */ /* 0x000fe20000010000 */
[----:B------:R-:W-:Y:S01]  /*4cb0*/  F2FP.PACK_AB R7, R2, R3 ;  /* 0x000000030207723e */ /* 0x000fe200000000ff */
[----:B------:R-:W-:Y:S02]  /*4cc0*/  MUFU.EX2 R150, R150 ;  /* 0x0000009600967308 */ /* 0x000fe40000000800 */
[----:B------:R-:W-:-:S04]  /*4cd0*/  FADD.FTZ R42, R42, R43 ;  /* 0x0000002b2a2a7221 */ /* 0x000fc80000010000 */
[C---:B---3--:R-:W-:Y:S02]  /*4ce0*/  HMMA.16816.F32 R88, R4.reuse, R12, R88 ;  /* 0x0000000c0458723c */ /* 0x048fe40000001858 */
[----:B------:R-:W3:Y:S06]  /*4cf0*/  MUFU.EX2 R145, R145 ;  /* 0x0000009100917308 */ /* 0x000eec0000000800 */
[C---:B------:R-:W-:Y:S01]  /*4d00*/  HMMA.16816.F32 R84, R4.reuse, R14, R84 ;  /* 0x0000000e0454723c */ /* 0x040fe20000001854 */
[----:B------:R-:W5:Y:S01]  /*4d10*/  LDSM.16.MT88.4 R12, [R208+0x3900] ;  /* 0x00390000d00c783b */ /* 0x000f620000004200 */
[----:B------:R-:W-:Y:S06]  /*4d20*/  MUFU.EX2 R147, R147 ;  /* 0x0000009300937308 */ /* 0x000fec0000000800 */
        /* <DEDUP_REMOVED lines=8> */
[----:B------:R-:W-:Y:S01]  /*4db0*/  LDSM.16.MT88.4 R24, [R212+0x1100] ;  /* 0x00110000d418783b */ /* 0x000fe20000004200 */
[----:B------:R-:W-:Y:S06]  /*4dc0*/  MUFU.EX2 R161, R161 ;  /* 0x000000a100a17308 */ /* 0x000fec0000000800 */
[C---:B------:R-:W-:Y:S02]  /*4dd0*/  HMMA.16816.F32 R104, R4.reuse, R20, R104 ;  /* 0x000000140468723c */ /* 0x040fe40000001868 */
[----:B------:R-:W1:Y:S06]  /*4de0*/  MUFU.EX2 R184, R184 ;  /* 0x000000b800b87308 */ /* 0x000e6c0000000800 */
[C---:B------:R-:W-:Y:S01]  /*4df0*/  HMMA.16816.F32 R100, R4.reuse, R22, R100 ;  /* 0x000000160464723c */ /* 0x040fe20000001864 */
[----:B------:R-:W1:Y:S01]  /*4e00*/  LDSM.16.MT88.4 R20, [R210+0x1100] ;  /* 0x00110000d214783b */ /* 0x000e620000004200 */
[----:B------:R-:W-:Y:S06]  /*4e10*/  MUFU.EX2 R157, R157 ;  /* 0x0000009d009d7308 */ /* 0x000fec0000000800 */
[C---:B--2---:R-:W-:Y:S02]  /*4e20*/  HMMA.16816.F32 R96, R4.reuse, R16, R96 ;  /* 0x000000100460723c */ /* 0x044fe40000001860 */
[----:B------:R-:W2:Y:S06]  /*4e30*/  MUFU.EX2 R186, R186 ;  /* 0x000000ba00ba7308 */ /* 0x000eac0000000800 */
[C---:B------:R-:W-:Y:S01]  /*4e40*/  HMMA.16816.F32 R92, R4.reuse, R18, R92 ;  /* 0x00000012045c723c */ /* 0x040fe2000000185c */
[----:B------:R-:W-:Y:S01]  /*4e50*/  LDSM.16.MT88.4 R16, [R209+0x1100] ;  /* 0x00110000d110783b */ /* 0x000fe20000004200 */
        /* <DEDUP_REMOVED lines=11> */
[C---:B-----5:R-:W-:Y:S02]  /*4f10*/  HMMA.16816.F32 R60, R4.reuse, R12, R60 ;  /* 0x0000000c043c723c */ /* 0x060fe4000000183c */
[----:B------:R-:W5:Y:S06]  /*4f20*/  MUFU.EX2 R160, R160 ;  /* 0x000000a000a07308 */ /* 0x000f6c0000000800 */
[----:B------:R-:W-:Y:S01]  /*4f30*/  HMMA.16816.F32 R64, R4, R14, R64 ;  /* 0x0000000e0440723c */ /* 0x000fe20000001840 */
[----:B------:R-:W2:Y:S01]  /*4f40*/  LDSM.16.MT88.4 R12, [R212+0x4100] ;  /* 0x00410000d40c783b */ /* 0x000ea20000004200 */
[----:B------:R-:W-:Y:S05]  /*4f50*/  MUFU.EX2 R133, R133 ;  /* 0x0000008500857308 */ /* 0x000fea0000000800 */
[----:B------:R-:W-:-:S02]  /*4f60*/  F2FP.PACK_AB R4, R126, R117 ;  /* 0x000000757e04723e */ /* 0x000fc400000000ff */
[----:B------:R-:W-:Y:S01]  /*4f70*/  F2FP.PACK_AB R6, R119, R128 ;  /* 0x000000807706723e */ /* 0x000fe200000000ff */
[----:B------:R-:W2:Y:S01]  /*4f80*/  MUFU.EX2 R228, R228 ;  /* 0x000000e400e47308 */ /* 0x000ea20000000800 */
[----:B------:R-:W-:Y:S02]  /*4f90*/  F2FP.PACK_AB R5, R130, R125 ;  /* 0x0000007d8205723e */ /* 0x000fe400000000ff */
[----:B------:R-:W-:-:S05]  /*4fa0*/  F2FP.PACK_AB R7, R136, R129 ;  /* 0x000000818807723e */ /* 0x000fca00000000ff */
[----:B------:R-:W-:Y:S02]  /*4fb0*/  MUFU.EX2 R131, R131 ;  /* 0x0000008300837308 */ /* 0x000fe40000000800 */
[C---:B-1----:R-:W-:Y:S06]  /*4fc0*/  HMMA.16816.F32 R88, R4.reuse, R8, R88 ;  /* 0x000000080458723c */ /* 0x042fec0000001858 */
[----:B------:R-:W1:Y:S02]  /*4fd0*/  MUFU.EX2 R138, R138 ;  /* 0x0000008a008a7308 */ /* 0x000e640000000800 */
[C---:B------:R-:W-:Y:S01]  /*4fe0*/  HMMA.16816.F32 R84, R4.reuse, R10, R84 ;  /* 0x0000000a0454723c */ /* 0x040fe20000001854 */
[----:B------:R-:W1:Y:S05]  /*4ff0*/  LDSM.16.MT88.4 R8, [R208+0x4100] ;  /* 0x00410000d008783b */ /* 0x000e6a0000004200 */
[----:B------:R-:W-:Y:S02]  /*5000*/  MUFU.EX2 R227, R227 ;  /* 0x000000e300e37308 */ /* 0x000fe40000000800 */
[C---:B------:R-:W-:Y:S08]  /*5010*/  HMMA.16816.F32 R104, R4.reuse, R20, R104 ;  /* 0x000000140468723c */ /* 0x040ff00000001868 */
[C---:B--2---:R-:W-:Y:S08]  /*5020*/  HMMA.16816.F32 R80, R4.reuse, R12, R80 ;  /* 0x0000000c0450723c */ /* 0x044ff00000001850 */
[C---:B------:R-:W-:Y:S01]  /*5030*/  HMMA.16816.F32 R76, R4.reuse, R14, R76 ;  /* 0x0000000e044c723c */ /* 0x040fe2000000184c */
[----:B------:R-:W2:Y:S07]  /*5040*/  LDSM.16.MT88.4 R12, [R208+0x1900] ;  /* 0x00190000d00c783b */ /* 0x000eae0000004200 */
[C---:B------:R-:W-:Y:S01]  /*5050*/  HMMA.16816.F32 R100, R4.reuse, R22, R100 ;  /* 0x000000160464723c */ /* 0x040fe20000001864 */
[----:B------:R-:W-:Y:S07]  /*5060*/  LDSM.16.MT88.4 R20, [R210+0x1900] ;  /* 0x00190000d214783b */ /* 0x000fee0000004200 */
[C---:B------:R-:W-:Y:S08]  /*5070*/  HMMA.16816.F32 R72, R4.reuse, R32, R72 ;  /* 0x000000200448723c */ /* 0x040ff00000001848 */
[C---:B-1----:R-:W-:Y:S08]  /*5080*/  HMMA.16816.F32 R60, R4.reuse, R8, R60 ;  /* 0x00000008043c723c */ /* 0x042ff0000000183c */
[C---:B------:R-:W-:Y:S01]  /*5090*/  HMMA.16816.F32 R64, R4.reuse, R10, R64 ;  /* 0x0000000a0440723c */ /* 0x040fe20000001840 */
[----:B------:R-:W1:Y:S07]  /*50a0*/  LDSM.16.MT88.4 R8, [R212+0x4900] ;  /* 0x00490000d408783b */ /* 0x000e6e0000004200 */
[C---:B------:R-:W-:Y:S01]  /*50b0*/  HMMA.16816.F32 R68, R4.reuse, R34, R68 ;  /* 0x000000220444723c */ /* 0x040fe20000001844 */
[----:B------:R-:W1:Y:S07]  /*50c0*/  LDSM.16.MT88.4 R32, [R210+0x4900] ;  /* 0x00490000d220783b */ /* 0x000e6e0000004200 */
[C---:B------:R-:W-:Y:S08]  /*50d0*/  HMMA.16816.F32 R112, R4.reuse, R24, R112 ;  /* 0x000000180470723c */ /* 0x040ff00000001870 */
[C---:B------:R-:W-:Y:S01]  /*50e0*/  HMMA.16816.F32 R108, R4.reuse, R26, R108 ;  /* 0x0000001a046c723c */ /* 0x040fe2000000186c */
[----:B------:R-:W1:Y:S07]  /*50f0*/  LDSM.16.MT88.4 R24, [R212+0x1900] ;  /* 0x00190000d418783b */ /* 0x000e6e0000004200 */
[C---:B------:R-:W-:Y:S08]  /*5100*/  HMMA.16816.F32 R96, R4.reuse, R16, R96 ;  /* 0x000000100460723c */ /* 0x040ff00000001860 */
[C---:B------:R-:W-:Y:S01]  /*5110*/  HMMA.16816.F32 R92, R4.reuse, R18, R92 ;  /* 0x00000012045c723c */ /* 0x040fe2000000185c */
[----:B------:R-:W1:Y:S07]  /*5120*/  LDSM.16.MT88.4 R16, [R209+0x1900] ;  /* 0x00190000d110783b */ /* 0x000e6e0000004200 */
[C---:B------:R-:W-:Y:S08]  /*5130*/  HMMA.16816.F32 R52, R4.reuse, R28, R52 ;  /* 0x0000001c0434723c */ /* 0x040ff00000001834 */
[----:B------:R-:W-:Y:S01]  /*5140*/  HMMA.16816.F32 R56, R4, R30, R56 ;  /* 0x0000001e0438723c */ /* 0x000fe20000001838 */
[----:B------:R-:W5:Y:S06]  /*5150*/  LDSM.16.MT88.4 R28, [R209+0x4900] ;  /* 0x00490000d11c783b */ /* 0x000f6c0000004200 */
[----:B------:R-:W-:-:S02]  /*5160*/  F2FP.PACK_AB R4, R148, R139 ;  /* 0x0000008b9404723e */ /* 0x000fc400000000ff */
[----:B---3--:R-:W-:Y:S02]  /*5170*/  F2FP.PACK_AB R6, R145, R150 ;  /* 0x000000969106723e */ /* 0x008fe400000000ff */
[----:B----4-:R-:W-:Y:S02]  /*5180*/  F2FP.PACK_AB R5, R158, R147 ;  /* 0x000000939e05723e */ /* 0x010fe400000000ff */
[----:B------:R-:W-:-:S07]  /*5190*/  F2FP.PACK_AB R7, R162, R151 ;  /* 0x00000097a207723e */ /* 0x000fce00000000ff */
[C---:B--2---:R-:W-:Y:S08]  /*51a0*/  HMMA.16816.F32 R88, R4.reuse, R12, R88 ;  /* 0x0000000c0458723c */ /* 0x044ff00000001858 */
[C---:B------:R-:W-:Y:S01]  /*51b0*/  HMMA.16816.F32 R84, R4.reuse, R14, R84 ;  /* 0x0000000e0454723c */ /* 0x040fe20000001854 */
[----:B------:R-:W2:Y:S07]  /*51c0*/  LDSM.16.MT88.4 R12, [R208+0x4900] ;  /* 0x00490000d00c783b */ /* 0x000eae0000004200 */
[C---:B-1----:R-:W-:Y:S08]  /*51d0*/  HMMA.16816.F32 R80, R4.reuse, R8, R80 ;  /* 0x000000080450723c */ /* 0x042ff00000001850 */
[C---:B------:R-:W-:Y:S01]  /*51e0*/  HMMA.16816.F32 R76, R4.reuse, R10, R76 ;  /* 0x0000000a044c723c */ /* 0x040fe2000000184c */
[----:B------:R-:W1:Y:S07]  /*51f0*/  LDSM.16.MT88.4 R8, [R208+0x2100] ;  /* 0x00210000d008783b */ /* 0x000e6e0000004200 */
[C---:B------:R-:W-:Y:S08]  /*5200*/  HMMA.16816.F32 R104, R4.reuse, R20, R104 ;  /* 0x000000140468723c */ /* 0x040ff00000001868 */
[C---:B------:R-:W-:Y:S01]  /*5210*/  HMMA.16816.F32 R100, R4.reuse, R22, R100 ;  /* 0x000000160464723c */ /* 0x040fe20000001864 */
[----:B------:R-:W3:Y:S07]  /*5220*/  LDSM.16.MT88.4 R20, [R210+0x2100] ;  /* 0x00210000d214783b */ /* 0x000eee0000004200 */
[C---:B------:R-:W-:Y:S08]  /*5230*/  HMMA.16816.F32 R72, R4.reuse, R32, R72 ;  /* 0x000000200448723c */ /* 0x040ff00000001848 */
[C---:B------:R-:W-:Y:S01]  /*5240*/  HMMA.16816.F32 R68, R4.reuse, R34, R68 ;  /* 0x000000220444723c */ /* 0x040fe20000001844 */
[----:B------:R-:W4:Y:S07]  /*5250*/  LDSM.16.MT88.4 R32, [R210+0x5100] ;  /* 0x00510000d220783b */ /* 0x000f2e0000004200 */
[C---:B------:R-:W-:Y:S08]  /*5260*/  HMMA.16816.F32 R112, R4.reuse, R24, R112 ;  /* 0x000000180470723c */ /* 0x040ff00000001870 */
[C---:B------:R-:W-:Y:S01]  /*5270*/  HMMA.16816.F32 R108, R4.reuse, R26, R108 ;  /* 0x0000001a046c723c */ /* 0x040fe2000000186c */
[----:B------:R-:W1:Y:S07]  /*5280*/  LDSM.16.MT88.4 R24, [R212+0x2100] ;  /* 0x00210000d418783b */ /* 0x000e6e0000004200 */
[C---:B------:R-:W-:Y:S08]  /*5290*/  HMMA.16816.F32 R96, R4.reuse, R16, R96 ;  /* 0x000000100460723c */ /* 0x040ff00000001860 */
[C---:B------:R-:W-:Y:S01]  /*52a0*/  HMMA.16816.F32 R92, R4.reuse, R18, R92 ;  /* 0x00000012045c723c */ /* 0x040fe2000000185c */
[----:B------:R-:W1:Y:S07]  /*52b0*/  LDSM.16.MT88.4 R16, [R209+0x2100] ;  /* 0x00210000d110783b */ /* 0x000e6e0000004200 */
[C---:B-----5:R-:W-:Y:S08]  /*52c0*/  HMMA.16816.F32 R52, R4.reuse, R28, R52 ;  /* 0x0000001c0434723c */ /* 0x060ff00000001834 */
[C---:B------:R-:W-:Y:S01]  /*52d0*/  HMMA.16816.F32 R56, R4.reuse, R30, R56 ;  /* 0x0000001e0438723c */ /* 0x040fe20000001838 */
[----:B------:R-:W-:Y:S07]  /*52e0*/  LDSM.16.MT88.4 R28, [R209+0x5100] ;  /* 0x00510000d11c783b */ /* 0x000fee0000004200 */
[C---:B--2---:R-:W-:Y:S08]  /*52f0*/  HMMA.16816.F32 R60, R4.reuse, R12, R60 ;  /* 0x0000000c043c723c */ /* 0x044ff0000000183c */
[----:B------:R-:W-:Y:S01]  /*5300*/  HMMA.16816.F32 R64, R4, R14, R64 ;  /* 0x0000000e0440723c */ /* 0x000fe20000001840 */
[----:B------:R-:W2:Y:S06]  /*5310*/  LDSM.16.MT88.4 R12, [R212+0x5100] ;  /* 0x00510000d40c783b */ /* 0x000eac0000004200 */
[----:B------:R-:W-:-:S02]  /*5320*/  F2FP.PACK_AB R4, R184, R161 ;  /* 0x000000a1b804723e */ /* 0x000fc400000000ff */
[----:B------:R-:W-:Y:S02]  /*5330*/  F2FP.PACK_AB R6, R186, R157 ;  /* 0x0000009dba06723e */ /* 0x000fe400000000ff */
[----:B------:R-:W-:Y:S02]  /*5340*/  F2FP.PACK_AB R5, R164, R149 ;  /* 0x00000095a405723e */ /* 0x000fe400000000ff */
[----:B------:R-:W-:-:S07]  /*5350*/  F2FP.PACK_AB R7, R156, R159 ;  /* 0x0000009f9c07723e */ /* 0x000fce00000000ff */
[C---:B-1----:R-:W-:Y:S08]  /*5360*/  HMMA.16816.F32 R88, R4.reuse, R8, R88 ;  /* 0x000000080458723c */ /* 0x042ff00000001858 */
[C---:B------:R-:W-:Y:S01]  /*5370*/  HMMA.16816.F32 R84, R4.reuse, R10, R84 ;  /* 0x0000000a0454723c */ /* 0x040fe20000001854 */
[----:B------:R-:W1:Y:S07]  /*5380*/  LDSM.16.MT88.4 R8, [R208+0x5100] ;  /* 0x00510000d008783b */ /* 0x000e6e0000004200 */
[C---:B---3--:R-:W-:Y:S08]  /*5390*/  HMMA.16816.F32 R104, R4.reuse, R20, R104 ;  /* 0x000000140468723c */ /* 0x048ff00000001868 */
[C---:B------:R-:W-:Y:S01]  /*53a0*/  HMMA.16816.F32 R100, R4.reuse, R22, R100 ;  /* 0x000000160464723c */ /* 0x040fe20000001864 */
[----:B------:R-:W3:Y:S07]  /*53b0*/  LDSM.16.MT88.4 R20, [R210+0x2900] ;  /* 0x00290000d214783b */ /* 0x000eee0000004200 */
[C---:B----4-:R-:W-:Y:S07]  /*53c0*/  HMMA.16816.F32 R72, R4.reuse, R32, R72 ;  /* 0x000000200448723c */ /* 0x050fee0000001848 */
[----:B------:R-:W-:Y:S01]  /*53d0*/  FFMA.FTZ R32, R134, c[0x0][0x2d0], -R127 ;  /* 0x0000b40086207a23 */ /* 0x000fe2000001087f */
[C---:B------:R-:W-:Y:S05]  /*53e0*/  HMMA.16816.F32 R112, R4.reuse, R24, R112 ;  /* 0x000000180470723c */ /* 0x040fea0000001870 */
[----:B------:R-:W4:Y:S03]  /*53f0*/  MUFU.EX2 R32, R32 ;  /* 0x0000002000207308 */ /* 0x000f260000000800 */
[C---:B------:R-:W-:Y:S01]  /*5400*/  HMMA.16816.F32 R108, R4.reuse, R26, R108 ;  /* 0x0000001a046c723c */ /* 0x040fe2000000186c */
[----:B------:R-:W-:Y:S07]  /*5410*/  LDSM.16.MT88.4 R24, [R212+0x2900] ;  /* 0x00290000d418783b */ /* 0x000fee0000004200 */
[C---:B------:R-:W-:Y:S08]  /*5420*/  HMMA.16816.F32 R96, R4.reuse, R16, R96 ;  /* 0x000000100460723c */ /* 0x040ff00000001860 */
[C---:B------:R-:W-:Y:S01]  /*5430*/  HMMA.16816.F32 R92, R4.reuse, R18, R92 ;  /* 0x00000012045c723c */ /* 0x040fe2000000185c */
[----:B------:R-:W5:Y:S07]  /*5440*/  LDSM.16.MT88.4 R16, [R209+0x2900] ;  /* 0x00290000d110783b */ /* 0x000f6e0000004200 */
[C---:B--2---:R-:W-:Y:S08]  /*5450*/  HMMA.16816.F32 R80, R4.reuse, R12, R80 ;  /* 0x0000000c0450723c */ /* 0x044ff00000001850 */
[C---:B------:R-:W-:Y:S01]  /*5460*/  HMMA.16816.F32 R76, R4.reuse, R14, R76 ;  /* 0x0000000e044c723c */ /* 0x040fe2000000184c */
[----:B------:R-:W2:Y:S07]  /*5470*/  LDSM.16.MT88.4 R12, [R208+0x2900] ;  /* 0x00290000d00c783b */ /* 0x000eae0000004200 */
[C---:B------:R-:W-:Y:S08]  /*5480*/  HMMA.16816.F32 R68, R4.reuse, R34, R68 ;  /* 0x000000220444723c */ /* 0x040ff00000001844 */
[C---:B------:R-:W-:Y:S08]  /*5490*/  HMMA.16816.F32 R52, R4.reuse, R28, R52 ;  /* 0x0000001c0434723c */ /* 0x040ff00000001834 */
[C---:B------:R-:W-:Y:S08]  /*54a0*/  HMMA.16816.F32 R56, R4.reuse, R30, R56 ;  /* 0x0000001e0438723c */ /* 0x040ff00000001838 */
[C---:B-1----:R-:W-:Y:S08]  /*54b0*/  HMMA.16816.F32 R60, R4.reuse, R8, R60 ;  /* 0x00000008043c723c */ /* 0x042ff0000000183c */
[----:B------:R-:W-:Y:S01]  /*54c0*/  HMMA.16816.F32 R64, R4, R10, R64 ;  /* 0x0000000a0440723c */ /* 0x000fe20000001840 */
[----:B------:R-:W1:Y:S06]  /*54d0*/  LDSM.16.MT88.4 R8, [R212+0x5900] ;  /* 0x00590000d408783b */ /* 0x000e6c0000004200 */
[----:B------:R-:W-:-:S02]  /*54e0*/  F2FP.PACK_AB R4, R160, R137 ;  /* 0x00000089a004723e */ /* 0x000fc400000000ff */
[----:B------:R-:W-:Y:S02]  /*54f0*/  F2FP.PACK_AB R6, R228, R133 ;  /* 0x00000085e406723e */ /* 0x000fe400000000ff */
[----:B------:R-:W-:Y:S02]  /*5500*/  F2FP.PACK_AB R5, R138, R131 ;  /* 0x000000838a05723e */ /* 0x000fe400000000ff */
[----:B----4-:R-:W-:-:S07]  /*5510*/  F2FP.PACK_AB R7, R227, R32 ;  /* 0x00000020e307723e */ /* 0x010fce00000000ff */
[C---:B---3--:R-:W-:Y:S07]  /*5520*/  HMMA.16816.F32 R104, R4.reuse, R20, R104 ;  /* 0x000000140468723c */ /* 0x048fee0000001868 */
[----:B------:R-:W-:Y:S01]  /*5530*/  FADD.FTZ R20, R44, R47 ;  /* 0x0000002f2c147221 */ /* 0x000fe20000010000 */
[----:B-----5:R-:W-:Y:S03]  /*5540*/  HMMA.16816.F32 R96, R4, R16, R96 ;  /* 0x000000100460723c */ /* 0x020fe60000001860 */
[----:B------:R-:W-:-:S04]  /*5550*/  FADD.FTZ R20, R41, R20 ;  /* 0x0000001429147221 */ /* 0x000fc80000010000 */
[----:B------:R-:W-:Y:S01]  /*5560*/  FADD.FTZ R3, R3, R20 ;  /* 0x0000001403037221 */ /* 0x000fe20000010000 */
[C---:B------:R-:W-:Y:S01]  /*5570*/  HMMA.16816.F32 R92, R4.reuse, R18, R92 ;  /* 0x00000012045c723c */ /* 0x040fe2000000185c */
[----:B------:R-:W-:Y:S01]  /*5580*/  FADD.FTZ R20, R39, R42 ;  /* 0x0000002a27147221 */ /* 0x000fe20000010000 */
[----:B------:R-:W3:Y:S01]  /*5590*/  LDSM.16.MT88.4 R16, [R210+0x5900] ;  /* 0x00590000d210783b */ /* 0x000ee20000004200 */
        /* <DEDUP_REMOVED lines=8> */
[----:B------:R-:W-:Y:S01]  /*5620*/  HMMA.16816.F32 R84, R4, R14, R84 ;  /* 0x0000000e0454723c */ /* 0x000fe20000001854 */
[----:B------:R-:W-:Y:S01]  /*5630*/  FADD.FTZ R2, R119, R2 ;  /* 0x0000000277027221 */ /* 0x000fe20000010000 */
[----:B------:R-:W2:Y:S01]  /*5640*/  LDSM.16.MT88.4 R12, [R209+0x5900] ;  /* 0x00590000d10c783b */ /* 0x000ea20000004200 */
        /* <DEDUP_REMOVED lines=9> */
[----:B------:R-:W1:Y:S01]  /*56e0*/  LDSM.16.MT88.4 R8, [R208+0x5900] ;  /* 0x00590000d008783b */ /* 0x000e620000004200 */
        /* <DEDUP_REMOVED lines=9> */
[----:B------:R-:W-:Y:S01]  /*5780*/  HMMA.16816.F32 R108, R4, R26, R108 ;  /* 0x0000001a046c723c */ /* 0x000fe2000000186c */
[----:B------:R-:W-:Y:S02]  /*5790*/  FADD.FTZ R186, R186, R157 ;  /* 0x0000009dbaba7221 */ /* 0x000fe40000010000 */
[----:B------:R-:W-:Y:S02]  /*57a0*/  FADD.FTZ R156, R156, R159 ;  /* 0x0000009f9c9c7221 */ /* 0x000fe40000010000 */
[----:B------:R-:W-:-:S03]  /*57b0*/  @P4 IMAD.HI.U32 R2, R40, c[0x0][0x2c8], RZ ;  /* 0x0000b20028024a27 */ /* 0x000fc600078e00ff */
[C---:B------:R-:W-:Y:S01]  /*57c0*/  HMMA.16816.F32 R100, R4.reuse, R22, R100 ;  /* 0x000000160464723c */ /* 0x040fe20000001864 */
[----:B------:R-:W-:Y:S01]  /*57d0*/  FADD.FTZ R137, R137, R186 ;  /* 0x000000ba89897221 */ /* 0x000fe20000010000 */
[----:B------:R-:W-:Y:S01]  /*57e0*/  @P4 SHF.R.U32.HI R40, RZ, c[0x0][0x2cc], R2 ;  /* 0x0000b300ff284a19 */ /* 0x000fe20000011602 */
[----:B------:R-:W-:Y:S02]  /*57f0*/  FADD.FTZ R131, R131, R156 ;  /* 0x0000009c83837221 */ /* 0x000fe40000010000 */
[----:B------:R-:W-:Y:S02]  /*5800*/  FADD.FTZ R160, R160, R137 ;  /* 0x00000089a0a07221 */ /* 0x000fe40000010000 */
[----:B------:R-:W-:Y:S01]  /*5810*/  FADD.FTZ R131, R138, R131 ;  /* 0x000000838a837221 */ /* 0x000fe20000010000 */
[----:B---3--:R-:W-:Y:S01]  /*5820*/  HMMA.16816.F32 R72, R4, R16, R72 ;  /* 0x000000100448723c */ /* 0x008fe20000001848 */
[----:B------:R-:W-:Y:S02]  /*5830*/  IMAD.IADD R37, R37, 0x1, R40 ;  /* 0x0000000125257824 */ /* 0x000fe400078e0228 */
[----:B------:R-:W-:-:S02]  /*5840*/  FADD.FTZ R133, R133, R160 ;  /* 0x000000a085857221 */ /* 0x000fc40000010000 */
[----:B------:R-:W-:Y:S01]  /*5850*/  FADD.FTZ R32, R32, R131 ;  /* 0x0000008320207221 */ /* 0x000fe20000010000 */
[----:B------:R-:W-:Y:S01]  /*5860*/  IADD3 R2, R37, c[0x0][0x328], RZ ;  /* 0x0000ca0025027a10 */ /* 0x000fe20007ffe0ff */
[----:B------:R-:W-:Y:S01]  /*5870*/  FADD.FTZ R228, R228, R133 ;  /* 0x00000085e4e47221 */ /* 0x000fe20000010000 */
[----:B------:R-:W-:Y:S01]  /*5880*/  HMMA.16816.F32 R68, R4, R18, R68 ;  /* 0x000000120444723c */ /* 0x000fe20000001844 */
[----:B------:R-:W-:-:S07]  /*5890*/  FADD.FTZ R227, R227, R32 ;  /* 0x00000020e3e37221 */ /* 0x000fce0000010000 */
[C---:B--2---:R-:W-:Y:S08]  /*58a0*/  HMMA.16816.F32 R52, R4.reuse, R12, R52 ;  /* 0x0000000c0434723c */ /* 0x044ff00000001834 */
[C---:B------:R-:W-:Y:S08]  /*58b0*/  HMMA.16816.F32 R56, R4.reuse, R14, R56 ;  /* 0x0000000e0438723c */ /* 0x040ff00000001838 */
[C---:B-1----:R-:W-:Y:S08]  /*58c0*/  HMMA.16816.F32 R60, R4.reuse, R8, R60 ;  /* 0x00000008043c723c */ /* 0x042ff0000000183c */
[----:B------:R-:W-:Y:S01]  /*58d0*/  HMMA.16816.F32 R64, R4, R10, R64 ;  /* 0x0000000a0440723c */ /* 0x000fe20000001840 */
[----:B------:R-:W-:Y:S07]  /*58e0*/  @!P3 BRA `(.L_x_240) ;  /* 0x000000e00000b947 */ /* 0x000fee0003800000 */
        /* <DEDUP_REMOVED lines=9> */
.L_x_241:
[----:B------:R-:W-:-:S13]  /*5980*/  ISETP.NE.AND P0, PT, R36, 0x1, PT ;  /* 0x000000012400780c */ /* 0x000fda0003f05270 */
[----:B------:R-:W-:-:S05]  /*5990*/  @P0 IMAD.HI.U32 R4, R3, c[0x0][0x330], RZ ;  /* 0x0000cc0003040a27 */ /* 0x000fca00078e00ff */
[----:B------:R-:W-:-:S05]  /*59a0*/  @P0 SHF.R.U32.HI R3, RZ, c[0x0][0x334], R4 ;  /* 0x0000cd00ff030a19 */ /* 0x000fca0000011604 */
.L_x_242:
[----:B------:R-:W-:-:S05]  /*59b0*/  IMAD R3, R3, R36, c[0x0][0x32c] ;  /* 0x0000cb0003037624 */ /* 0x000fca00078e0224 */
[----:B------:R-:W-:-:S05]  /*59c0*/  IMNMX R2, R2, R3, PT ;  /* 0x0000000302027217 */ /* 0x000fca0003800200 */
.L_x_240:
        /* <DEDUP_REMOVED lines=13> */
.L_x_252:
        /* <DEDUP_REMOVED lines=62> */
[----:B------:R-:W-:Y:S05]  /*5e80*/  ISETP.GT.AND P2, PT, R234, R215, PT ;  /* 0x000000d7ea00720c */ /* 0x000fea0003f44270 */
[C---:B----4-:R-:W-:Y:S01]  /*5e90*/  HMMA.16816.F32 R20, R140.reuse, R132, R20 ;  /* 0x000000848c14723c */ /* 0x050fe20000001814 */
[----:B------:R-:W4:Y:S07]  /*5ea0*/  LDSM.16.M88.4 R116, [R211+0x8100] ;  /* 0x00810000d374783b */ /* 0x000f2e0000000200 */
[C---:B------:R-:W-:Y:S01]  /*5eb0*/  HMMA.16816.F32 R24, R140.reuse, R134, R24 ;  /* 0x000000868c18723c */ /* 0x040fe20000001818 */
[----:B------:R-:W0:Y:S07]  /*5ec0*/  LDGDEPBAR ;  /* 0x00000000000079af */ /* 0x000e2e0000000000 */
[C---:B-----5:R-:W-:Y:S01]  /*5ed0*/  HMMA.16816.F32 R28, R140.reuse, R136, R28 ;  /* 0x000000888c1c723c */ /* 0x060fe2000000181c */
[----:B------:R-:W5:Y:S07]  /*5ee0*/  LDSM.16.M88.4 R124, [R211+0x8900] ;  /* 0x00890000d37c783b */ /* 0x000f6e0000000200 */
[C---:B------:R-:W-:Y:S01]  /*5ef0*/  HMMA.16816.F32 R32, R140.reuse, R138, R32 ;  /* 0x0000008a8c20723c */ /* 0x040fe20000001820 */
[----:B------:R-:W3:Y:S07]  /*5f00*/  LDSM.16.M88.4 R128, [R211+0x9100] ;  /* 0x00910000d380783b */ /* 0x000eee0000000200 */
[C---:B------:R-:W-:Y:S01]  /*5f10*/  HMMA.16816.F32 R36, R140.reuse, R144, R36 ;  /* 0x000000908c24723c */ /* 0x040fe20000001824 */
[----:B-1----:R-:W1:Y:S07]  /*5f20*/  LDSM.16.M88.4 R156, [R211+0x9900] ;  /* 0x00990000d39c783b */ /* 0x002e6e0000000200 */
        /* <DEDUP_REMOVED lines=98> */
[----:B------:R-:W-:Y:S01]  /*6550*/  FMUL.FTZ R0, R6, c[0x0][0x320] ;  /* 0x0000c80006007a20 */ /* 0x000fe20000410000 */
[----:B------:R-:W-:Y:S01]  /*6560*/  @P2 IADD3 R6, R234, -0x1, RZ ;  /* 0xffffffffea062810 */ /* 0x000fe20007ffe0ff */
[C---:B------:R-:W-:Y:S02]  /*6570*/  HMMA.16816.F32 R20, R188.reuse, R124, R20 ;  /* 0x0000007cbc14723c */ /* 0x040fe40000001814 */
[----:B------:R-:W2:Y:S02]  /*6580*/  MUFU.TANH R157, R157 ;  /* 0x0000009d009d7308 */ /* 0x000ea40000002400 */
[----:B------:R-:W-:Y:S01]  /*6590*/  FMUL.FTZ R158, R10, c[0x0][0x320] ;  /* 0x0000c8000a9e7a20 */ /* 0x000fe20000410000 */
[----:B------:R-:W-:Y:S01]  /*65a0*/  @P2 SHF.L.U64.HI R10, R195, 0x6, R194 ;  /* 0x00000006c30a2819 */ /* 0x000fe200000102c2 */
[----:B------:R-:W-:Y:S01]  /*65b0*/  FMUL.FTZ R160, R5, c[0x0][0x320] ;  /* 0x0000c80005a07a20 */ /* 0x000fe20000410000 */
[----:B------:R-:W-:Y:S01]  /*65c0*/  @P2 SHF.R.S32.HI R5, RZ, 0x1f, R6 ;  /* 0x0000001fff052819 */ /* 0x000fe20000011406 */
[C---:B------:R-:W-:Y:S01]  /*65d0*/  HMMA.16816.F32 R24, R188.reuse, R126, R24 ;  /* 0x0000007ebc18723c */ /* 0x040fe20000001818 */
[----:B------:R-:W3:Y:S03]  /*65e0*/  LDSM.16.M88.4 R124, [R202+0x5000] ;  /* 0x00500000ca7c783b */ /* 0x000ee60000000200 */
[----:B------:R-:W4:Y:S01]  /*65f0*/  MUFU.TANH R160, R160 ;  /* 0x000000a000a07308 */ /* 0x000f220000002400 */
[----:B------:R-:W-:Y:S02]  /*6600*/  @P2 IMAD R5, R5, c[0x0][0x1e0], RZ ;  /* 0x0000780005052a24 */ /* 0x000fe400078e02ff */
[----:B------:R-:W-:Y:S02]  /*6610*/  FMUL.FTZ R164, R9, c[0x0][0x320] ;  /* 0x0000c80009a47a20 */ /* 0x000fe40000410000 */
[C---:B------:R-:W-:Y:S03]  /*6620*/  @P2 IMAD R5, R6.reuse, c[0x0][0x1e4], R5 ;  /* 0x0000790006052a24 */ /* 0x040fe600078e0205 */
[----:B------:R-:W-:Y:S02]  /*6630*/  @P2 IMAD.WIDE.U32 R6, R6, c[0x0][0x1e0], RZ ;  /* 0x0000780006062a25 */ /* 0x000fe400078e00ff */
[----:B------:R-:W2:Y:S02]  /*6640*/  MUFU.TANH R0, R0 ;  /* 0x0000000000007308 */ /* 0x000ea40000002400 */
[----:B------:R-:W-:Y:S01]  /*6650*/  FMUL.FTZ R239, R22, c[0x0][0x320] ;  /* 0x0000c80016ef7a20 */ /* 0x000fe20000410000 */
[----:B------:R-:W-:Y:S01]  /*6660*/  @P2 IADD3 R5, R7, R5, RZ ;  /* 0x0000000507052210 */ /* 0x000fe20007ffe0ff */
[----:B------:R-:W-:Y:S02]  /*6670*/  FMUL.FTZ R187, R23, c[0x0][0x320] ;  /* 0x0000c80017bb7a20 */ /* 0x000fe40000410000 */
[----:B------:R-:W-:Y:S01]  /*6680*/  FMUL.FTZ R165, R18, c[0x0][0x320] ;  /* 0x0000c80012a57a20 */ /* 0x000fe20000410000 */
[----:B------:R-:W-:Y:S01]  /*6690*/  @P2 MOV R18, R220 ;  /* 0x000000dc00122202 */ /* 0x000fe20000000f00 */
[----:B------:R-:W-:Y:S01]  /*66a0*/  FMUL.FTZ R163, R19, c[0x0][0x320] ;  /* 0x0000c80013a37a20 */ /* 0x000fe20000410000 */
[----:B------:R-:W-:Y:S01]  /*66b0*/  @P2 MOV R19, R223 ;  /* 0x000000df00132202 */ /* 0x000fe20000000f00 */
[----:B------:R-:W2:Y:S01]  /*66c0*/  MUFU.TANH R164, R164 ;  /* 0x000000a400a47308 */ /* 0x000ea20000002400 */
[C---:B-1----:R-:W-:Y:S03]  /*66d0*/  HMMA.16816.F32 R28, R188.reuse, R116, R28 ;  /* 0x00000074bc1c723c */ /* 0x042fe6000000181c */
[----:B------:R-:W-:Y:S02]  /*66e0*/  FMUL.FTZ R237, R26, c[0x0][0x320] ;  /* 0x0000c8001aed7a20 */ /* 0x000fe40000410000 */
[----:B------:R-:W-:Y:S02]  /*66f0*/  FMUL.FTZ R235, R27, c[0x0][0x320] ;  /* 0x0000c8001beb7a20 */ /* 0x000fe40000410000 */
[----:B------:R-:W-:Y:S01]  /*6700*/  @P2 IMAD.WIDE.U32 R18, R6, 0x60, R18 ;  /* 0x0000006006122825 */ /* 0x000fe200078e0012 */
[C---:B------:R-:W-:Y:S01]  /*6710*/  HMMA.16816.F32 R32, R188.reuse, R118, R32 ;  /* 0x00000076bc20723c */ /* 0x040fe20000001820 */
[----:B------:R-:W1:Y:S01]  /*6720*/  MUFU.TANH R158, R158 ;  /* 0x0000009e009e7308 */ /* 0x000e620000002400 */
[----:B------:R-:W5:Y:S01]  /*6730*/  LDSM.16.M88.4 R116, [R202+0x5800] ;  /* 0x00580000ca74783b */ /* 0x000f620000000200 */
[----:B------:R-:W-:Y:S04]  /*6740*/  DEPBAR.LE SB0, 0x0 ;  /* 0x000080000000791a */ /* 0x000fe80000000000 */
[----:B------:R-:W-:Y:S01]  /*6750*/  @P2 SHF.L.U32 R7, R18, 0x1, RZ ;  /* 0x0000000112072819 */ /* 0x000fe200000006ff */
[----:B------:R-:W-:Y:S01]  /*6760*/  @P2 IMAD R6, R5, 0x60, RZ ;  /* 0x0000006005062824 */ /* 0x000fe200078e02ff */
[C---:B---3--:R-:W-:Y:S02]  /*6770*/  HMMA.16816.F32 R36, R188.reuse, R124, R36 ;  /* 0x0000007cbc24723c */ /* 0x048fe40000001824 */
[----:B------:R-:W3:Y:S01]  /*6780*/  MUFU.TANH R165, R165 ;  /* 0x000000a500a57308 */ /* 0x000ee20000002400 */
[----:B------:R-:W-:Y:S02]  /*6790*/  BAR.SYNC.DEFER_BLOCKING 0x0 ;  /* 0x0000000000007b1d */ /* 0x000fe40000010000 */
[----:B------:R-:W-:Y:S01]  /*67a0*/  @P2 IADD3 R26, P0, R7, c[0x0][0x1c8], RZ ;  /* 0x00007200071a2a10 */ /* 0x000fe20007f1e0ff */
[----:B------:R-:W-:Y:S01]  /*67b0*/  FMUL.FTZ R159, R11, c[0x0][0x320] ;  /* 0x0000c8000b9f7a20 */ /* 0x000fe20000410000 */
[----:B------:R-:W-:Y:S01]  /*67c0*/  @P2 IADD3 R7, P1, R7, 0x80, RZ ;  /* 0x0000008007072810 */ /* 0x000fe20007f3e0ff */
[----:B------:R-:W-:Y:S01]  /*67d0*/  FMUL.FTZ R247, R30, c[0x0][0x320] ;  /* 0x0000c8001ef77a20 */ /* 0x000fe20000410000 */
[----:B------:R-:W-:Y:S01]  /*67e0*/  @P2 IADD3 R6, R19, R6, RZ ;  /* 0x0000000613062210 */ /* 0x000fe20007ffe0ff */
[C---:B------:R-:W-:Y:S02]  /*67f0*/  HMMA.16816.F32 R40, R188.reuse, R126, R40 ;  /* 0x0000007ebc28723c */ /* 0x040fe40000001828 */
[----:B------:R-:W1:Y:S01]  /*6800*/  MUFU.TANH R159, R159 ;  /* 0x0000009f009f7308 */ /* 0x000e620000002400 */
[----:B------:R-:W-:Y:S01]  /*6810*/  @P2 SHF.L.U64.HI R6, R18, 0x1, R6 ;  /* 0x0000000112062819 */ /* 0x000fe20000010206 */
[----:B------:R-:W-:Y:S01]  /*6820*/  FMUL.FTZ R245, R31, c[0x0][0x320] ;  /* 0x0000c8001ff57a20 */ /* 0x000fe20000410000 */
[----:B------:R-:W-:Y:S01]  /*6830*/  MOV R18, R224 ;  /* 0x000000e000127202 */ /* 0x000fe20000000f00 */
[----:B------:R-:W-:Y:S01]  /*6840*/  FMUL.FTZ R243, R34, c[0x0][0x320] ;  /* 0x0000c80022f37a20 */ /* 0x000fe20000410000 */
[----:B------:R-:W-:Y:S01]  /*6850*/  @P2 IADD3.X R27, R6, c[0x0][0x1cc], RZ, P0, !PT ;  /* 0x00007300061b2a10 */ /* 0x000fe200007fe4ff */
[----:B------:R-:W-:Y:S01]  /*6860*/  FMUL.FTZ R241, R35, c[0x0][0x320] ;  /* 0x0000c80023f17a20 */ /* 0x000fe20000410000 */
[----:B------:R-:W-:Y:S03]  /*6870*/  @P2 IADD3 R22, P0, R7, c[0x0][0x1c8], RZ ;  /* 0x0000720007162a10 */ /* 0x000fe60007f1e0ff */
[----:B------:R-:W1:Y:S01]  /*6880*/  MUFU.TANH R163, R163 ;  /* 0x000000a300a37308 */ /* 0x000e620000002400 */
[----:B------:R-:W-:Y:S01]  /*6890*/  @P2 IADD3.X R23, RZ, c[0x0][0x1cc], R6, P0, P1 ;  /* 0x00007300ff172a10 */ /* 0x000fe200007e2406 */
[----:B------:R-:W-:Y:S01]  /*68a0*/  FMUL.FTZ R251, R36, c[0x0][0x320] ;  /* 0x0000c80024fb7a20 */ /* 0x000fe20000410000 */
[----:B------:R-:W-:Y:S01]  /*68b0*/  @P2 SHF.L.U32 R7, R195, 0x6, RZ ;  /* 0x00000006c3072819 */ /* 0x000fe200000006ff */
[----:B------:R-:W-:Y:S01]  /*68c0*/  FMUL.FTZ R250, R37, c[0x0][0x320] ;  /* 0x0000c80025fa7a20 */ /* 0x000fe20000410000 */
[----:B------:R-:W-:Y:S01]  /*68d0*/  @!PT LDS RZ, [RZ] ;  /* 0x00000000fffff984 */ /* 0x000fe20000000800 */
[----:B------:R-:W-:Y:S01]  /*68e0*/  @!PT LDS RZ, [RZ] ;  /* 0x00000000fffff984 */ /* 0x000fe20000000800 */
[----:B------:R-:W-:Y:S01]  /*68f0*/  @!PT LDS RZ, [RZ] ;  /* 0x00000000fffff984 */ /* 0x000fe20000000800 */
[----:B------:R1:W-:Y:S01]  /*6900*/  @P2 LDGSTS.E.BYPASS.LTC128B.128 [R217+0x8100], [R26.64], !P6 ;  /* 0x081000001ad92fae */ /* 0x0003e2000f101d4a */
[----:B------:R-:W-:Y:S01]  /*6910*/  @P4 MOV R18, R193 ;  /* 0x000000c100124202 */ /* 0x000fe20000000f00 */
[----:B------:R-:W-:Y:S01]  /*6920*/  FMUL.FTZ R156, R4, c[0x0][0x320] ;  /* 0x0000c800049c7a20 */ /* 0x000fe20000410000 */
[-C--:B------:R-:W-:Y:S01]  /*6930*/  @P2 IADD3 R30, P1, R26, R7.reuse, RZ ;  /* 0x000000071a1e2210 */ /* 0x080fe20007f3e0ff */
[----:B------:R-:W-:Y:S01]  /*6940*/  FMUL.FTZ R162, R8, c[0x0][0x320] ;  /* 0x0000c80008a27a20 */ /* 0x000fe20000410000 */
[----:B------:R1:W1:Y:S01]  /*6950*/  MUFU.TANH R11, R251 ;  /* 0x000000fb000b7308 */ /* 0x0002620000002400 */
[C---:B-----5:R-:W-:Y:S02]  /*6960*/  HMMA.16816.F32 R44, R188.reuse, R116, R44 ;  /* 0x00000074bc2c723c */ /* 0x060fe4000000182c */
[----:B------:R5:W-:Y:S01]  /*6970*/  @P2 LDGSTS.E.BYPASS.LTC128B.128 [R217+0xb100], [R22.64], !P5 ;  /* 0x0b10000016d92fae */ /* 0x000be2000e901d4a */
[-C--:B------:R-:W-:Y:S01]  /*6980*/  @P2 IADD3.X R31, R27, R10.reuse, RZ, P1, !PT ;  /* 0x0000000a1b1f2210 */ /* 0x080fe20000ffe4ff */
[----:B------:R-:W-:Y:S01]  /*6990*/  FMUL.FTZ R184, R12, c[0x0][0x320] ;  /* 0x0000c8000cb87a20 */ /* 0x000fe20000410000 */
[----:B------:R-:W-:Y:S01]  /*69a0*/  @P2 IADD3 R34, P0, R30, R7, RZ ;  /* 0x000000071e222210 */ /* 0x000fe20007f1e0ff */
[----:B------:R-:W-:Y:S02]  /*69b0*/  FMUL.FTZ R166, R13, c[0x0][0x320] ;  /* 0x0000c8000da67a20 */ /* 0x000fe40000410000 */
[----:B------:R-:W-:Y:S01]  /*69c0*/  HMMA.16816.F32 R48, R188, R118, R48 ;  /* 0x00000076bc30723c */ /* 0x000fe20000001830 */
[----:B------:R1:W1:Y:S01]  /*69d0*/  MUFU.TANH R9, R250 ;  /* 0x000000fa00097308 */ /* 0x0002620000002400 */
[----:B------:R1:W-:Y:S02]  /*69e0*/  @P2 LDGSTS.E.BYPASS.LTC128B.128 [R217+0x9100], [R30.64], !P6 ;  /* 0x091000001ed92fae */ /* 0x0003e4000f101d4a */
[----:B------:R-:W-:Y:S01]  /*69f0*/  @P2 IADD3.X R35, R31, R10, RZ, P0, !PT ;  /* 0x0000000a1f232210 */ /* 0x000fe200007fe4ff */
[----:B------:R-:W-:Y:S02]  /*6a00*/  FMUL.FTZ R167, R14, c[0x0][0x320] ;  /* 0x0000c8000ea77a20 */ /* 0x000fe40000410000 */
[----:B------:R-:W-:Y:S02]  /*6a10*/  FMUL.FTZ R161, R15, c[0x0][0x320] ;  /* 0x0000c8000fa17a20 */ /* 0x000fe40000410000 */
[----:B------:R-:W-:Y:S01]  /*6a20*/  FMUL.FTZ R185, R16, c[0x0][0x320] ;  /* 0x0000c80010b97a20 */ /* 0x000fe20000410000 */
[----:B------:R1:W-:Y:S01]  /*6a30*/  @P2 LDGSTS.E.BYPASS.LTC128B.128 [R217+0xc100], [R30.64+0x80], !P5 ;  /* 0x0c1000801ed92fae */ /* 0x0003e2000e901d4a */
[----:B------:R-:W1:Y:S01]  /*6a40*/  MUFU.TANH R156, R156 ;  /* 0x0000009c009c7308 */ /* 0x000e620000002400 */
[----:B------:R-:W-:Y:S02]  /*6a50*/  FMUL.FTZ R186, R17, c[0x0][0x320] ;  /* 0x0000c80011ba7a20 */ /* 0x000fe40000410000 */
[----:B------:R-:W-:Y:S02]  /*6a60*/  FMUL.FTZ R236, R20, c[0x0][0x320] ;  /* 0x0000c80014ec7a20 */ /* 0x000fe40000410000 */
[----:B------:R-:W-:Y:S02]  /*6a70*/  FMUL.FTZ R192, R21, c[0x0][0x320] ;  /* 0x0000c80015c07a20 */ /* 0x000fe40000410000 */
[----:B------:R2:W-:Y:S01]  /*6a80*/  @P2 LDGSTS.E.BYPASS.LTC128B.128 [R217+0xa100], [R34.64], !P6 ;  /* 0x0a10000022d92fae */ /* 0x0005e2000f101d4a */
[----:B------:R-:W-:Y:S02]  /*6a90*/  FMUL.FTZ R238, R24, c[0x0][0x320] ;  /* 0x0000c80018ee7a20 */ /* 0x000fe40000410000 */
[----:B------:R-:W2:Y:S01]  /*6aa0*/  MUFU.TANH R162, R162 ;  /* 0x000000a200a27308 */ /* 0x000ea20000002400 */
[----:B------:R-:W-:Y:S02]  /*6ab0*/  FMUL.FTZ R240, R25, c[0x0][0x320] ;  /* 0x0000c80019f07a20 */ /* 0x000fe40000410000 */
[----:B------:R-:W-:Y:S02]  /*6ac0*/  FMUL.FTZ R244, R28, c[0x0][0x320] ;  /* 0x0000c8001cf47a20 */ /* 0x000fe40000410000 */
[----:B------:R2:W-:Y:S01]  /*6ad0*/  @P2 LDGSTS.E.BYPASS.LTC128B.128 [R217+0xd100], [R34.64+0x80], !P5 ;  /* 0x0d10008022d92fae */ /* 0x0005e2000e901d4a */
[----:B------:R-:W-:Y:S02]  /*6ae0*/  FMUL.FTZ R242, R29, c[0x0][0x320] ;  /* 0x0000c8001df27a20 */ /* 0x000fe40000410000 */
[----:B------:R-:W-:Y:S02]  /*6af0*/  FMUL.FTZ R249, R32, c[0x0][0x320] ;  /* 0x0000c80020f97a20 */ /* 0x000fe40000410000 */
[----:B------:R-:W2:Y:S01]  /*6b00*/  MUFU.TANH R184, R184 ;  /* 0x000000b800b87308 */ /* 0x000ea20000002400 */
[----:B------:R-:W-:Y:S02]  /*6b10*/  FMUL.FTZ R252, R33, c[0x0][0x320] ;  /* 0x0000c80021fc7a20 */ /* 0x000fe40000410000 */
[----:B------:R-:W0:Y:S01]  /*6b20*/  LDGDEPBAR ;  /* 0x00000000000079af */ /* 0x000e220000000000 */
[----:B------:R-:W-:Y:S02]  /*6b30*/  FMUL.FTZ R248, R38, c[0x0][0x320] ;  /* 0x0000c80026f87a20 */ /* 0x000fe40000410000 */
[----:B------:R-:W-:Y:S02]  /*6b40*/  FMUL.FTZ R246, R39, c[0x0][0x320] ;  /* 0x0000c80027f67a20 */ /* 0x000fe40000410000 */
[----:B------:R-:W-:Y:S02]  /*6b50*/  FMUL.FTZ R13, R40, c[0x0][0x320] ;  /* 0x0000c800280d7a20 */ /* 0x000fe40000410000 */
[----:B------:R-:W2:Y:S01]  /*6b60*/  MUFU.TANH R166, R166 ;  /* 0x000000a600a67308 */ /* 0x000ea20000002400 */
[----:B------:R-:W-:Y:S01]  /*6b70*/  FMUL.FTZ R15, R41, c[0x0][0x320] ;  /* 0x0000c800290f7a20 */ /* 0x000fe20000410000 */
[----:B------:R-:W2:Y:S01]  /*6b80*/  SHFL.IDX PT, R6, R18, RZ, 0x1c1f ;  /* 0x001c1fff12067589 */ /* 0x000ea200000e0000 */
[----:B-1----:R-:W-:Y:S02]  /*6b90*/  FMUL.FTZ R251, R42, c[0x0][0x320] ;  /* 0x0000c8002afb7a20 */ /* 0x002fe40000410000 */
        /* <DEDUP_REMOVED lines=9> */
[----:B------:R-:W1:Y:S01]  /*6c30*/  MUFU.TANH R161, R161 ;  /* 0x000000a100a17308 */ /* 0x000e620000002400 */
[----:B------:R-:W-:Y:S02]  /*6c40*/  FMUL.FTZ R46, R46, c[0x0][0x320] ;  /* 0x0000c8002e2e7a20 */ /* 0x000fe40000410000 */
[----:B------:R-:W-:Y:S05]  /*6c50*/  IMAD R26, R234, -0x60, RZ ;  /* 0xffffffa0ea1a7824 */ /* 0x000fea00078e02ff */
[----:B------:R-:W-:Y:S02]  /*6c60*/  IADD3 R21, -R225, 0x1, R26 ;  /* 0x00000001e1157810 */ /* 0x000fe40007ffe11a */
[----:B------:R-:W1:Y:S02]  /*6c70*/  MUFU.TANH R185, R185 ;  /* 0x000000b900b97308 */ /* 0x000e640000002400 */
[----:B------:R-:W-:Y:S04]  /*6c80*/  IADD3 R21, -R219, R21, R216 ;  /* 0x00000015db157210 */ /* 0x000fe80007ffe1d8 */
[C---:B-----5:R-:W-:Y:S02]  /*6c90*/  IADD3 R22, R21.reuse, c[0x0][0x328], RZ ;  /* 0x0000ca0015167a10 */ /* 0x060fe40007ffe0ff */
[----:B------:R-:W-:Y:S02]  /*6ca0*/  IADD3 R21, R21, UR7, RZ ;  /* 0x0000000715157c10 */ /* 0x000fe4000fffe0ff */
[----:B------:R-:W1:Y:S01]  /*6cb0*/  MUFU.TANH R186, R186 ;  /* 0x000000ba00ba7308 */ /* 0x000e620000002400 */
[----:B--2---:R-:W-:Y:S02]  /*6cc0*/  IADD3 R25, R22, R6, RZ ;  /* 0x0000000616197210 */ /* 0x004fe40007ffe0ff */
[----:B------:R-:W-:Y:S07]  /*6cd0*/  IADD3 R23, R6, R21, RZ ;  /* 0x0000001506177210 */ /* 0x000fee0007ffe0ff */
[----:B------:R-:W2:Y:S10]  /*6ce0*/  MUFU.TANH R236, R236 ;  /* 0x000000ec00ec7308 */ /* 0x000eb40000002400 */
        /* <DEDUP_REMOVED lines=22> */
[----:B------:R1:W1:Y:S10]  /*6e50*/  MUFU.TANH R150, R45 ;  /* 0x0000002d00967308 */ /* 0x0002740000002400 */
[----:B------:R1:W1:Y:S10]  /*6e60*/  MUFU.TANH R147, R46 ;  /* 0x0000002e00937308 */ /* 0x0002740000002400 */
[----:B------:R-:W1:Y:S10]  /*6e70*/  MUFU.TANH R5, R5 ;  /* 0x0000000500057308 */ /* 0x000e740000002400 */
[----:B------:R-:W1:Y:S10]  /*6e80*/  MUFU.TANH R146, R146 ;  /* 0x0000009200927308 */ /* 0x000e740000002400 */
[----:B------:R-:W1:Y:S10]  /*6e90*/  MUFU.TANH R19, R19 ;  /* 0x0000001300137308 */ /* 0x000e740000002400 */
[----:B------:R-:W1:Y:S10]  /*6ea0*/  MUFU.TANH R14, R14 ;  /* 0x0000000e000e7308 */ /* 0x000e740000002400 */
[----:B------:R-:W1:Y:S01]  /*6eb0*/  MUFU.TANH R7, R7 ;  /* 0x0000000700077308 */ /* 0x000e620000002400 */
[----:B------:R-:W-:-:S05]  /*6ec0*/  @!P3 BRA `(.L_x_244) ;  /* 0x000001800000b947 */ /* 0x000fca0003800000 */
[----:B--234-:R-:W-:Y:S01]  /*6ed0*/  IADD3 R6, -R219, R216, R6 ;  /* 0x000000d8db067210 */ /* 0x01cfe20007ffe106 */
[----:B------:R-:W-:Y:S03]  /*6ee0*/  BSSY B0, `(.L_x_245) ;  /* 0x0000011000007945 */ /* 0x000fe60003800000 */
        /* <DEDUP_REMOVED lines=11> */
.L_x_246:
[----:B------:R-:W-:Y:S04]  /*6fa0*/  MOV R4, c[0x0][0x32c] ;  /* 0x0000cb0000047a02 */ /* 0x000fe80000000f00 */
[----:B------:R-:W-:Y:S11]  /*6fb0*/  ISETP.NE.AND P0, PT, R4, 0x1, PT ;  /* 0x000000010400780c */ /* 0x000ff60003f05270 */
[----:B------:R-:W-:Y:S02]  /*6fc0*/  @!UPT UIADD3 URZ, URZ, URZ, URZ ;  /* 0x0000003f3f3ff290 */ /* 0x000fe4000fffe03f */
[----:B------:R-:W-:Y:S05]  /*6fd0*/  @P0 IMAD.HI.U32 R4, R6, c[0x0][0x330], RZ ;  /* 0x0000cc0006040a27 */ /* 0x000fea00078e00ff */
[----:B------:R-:W-:Y:S02]  /*6fe0*/  @P0 SHF.R.U32.HI R6, RZ, c[0x0][0x334], R4 ;  /* 0x0000cd00ff060a19 */ /* 0x000fe40000011604 */
.L_x_247:
[----:B------:R-:W-:Y:S05]  /*6ff0*/  BSYNC B0 ;  /* 0x0000000000007941 */ /* 0x000fea0003800000 */
.L_x_245:
[----:B------:R-:W-:Y:S04]  /*7000*/  IMAD.IADD R27, R26, 0x1, -R225 ;  /* 0x000000011a1b7824 */ /* 0x000fe800078e0ae1 */
[----:B------:R-:W-:Y:S05]  /*7010*/  IMAD R6, R6, c[0x0][0x32c], R27 ;  /* 0x0000cb0006067a24 */ /* 0x000fea00078e021b */
[----:B------:R-:W-:Y:S02]  /*7020*/  IADD3 R4, R6, c[0x0][0x32c], RZ ;  /* 0x0000cb0006047a10 */ /* 0x000fe40007ffe0ff */
[----:B------:R-:W-:Y:S02]  /*7030*/  IMNMX R23, R23, R6, !PT ;  /* 0x0000000617177217 */ /* 0x000fe40007800200 */
[----:B------:R-:W-:Y:S02]  /*7040*/  IMNMX R25, R25, R4, PT ;  /* 0x0000000419197217 */ /* 0x000fe40003800200 */
.L_x_244:
        /* <DEDUP_REMOVED lines=125> */
[----:B------:R-:W-:Y:S02]  /*7820*/  LOP3.LUT R226, R226, 0xfffffffd, RZ, 0xc0, !PT ;  /* 0xfffffffde2e27812 */ /* 0x000fe400078ec0ff */
        /* <DEDUP_REMOVED lines=18> */
[----:B------:R-:W-:Y:S01]  /*7950*/  IADD3 R9, -R219, R216, R4 ;  /* 0x000000d8db097210 */ /* 0x000fe20007ffe104 */
        /* <DEDUP_REMOVED lines=12> */
.L_x_250:
[----:B------:R-:W-:Y:S04]  /*7a20*/  MOV R4, c[0x0][0x32c] ;  /* 0x0000cb0000047a02 */ /* 0x000fe80000000f00 */
[----:B------:R-:W-:Y:S11]  /*7a30*/  ISETP.NE.AND P0, PT, R4, 0x1, PT ;  /* 0x000000010400780c */ /* 0x000ff60003f05270 */
[----:B------:R-:W-:Y:S02]  /*7a40*/  @!UPT UIADD3 URZ, URZ, URZ, URZ ;  /* 0x0000003f3f3ff290 */ /* 0x000fe4000fffe03f */
[----:B------:R-:W-:Y:S05]  /*7a50*/  @P0 IMAD.HI.U32 R4, R9, c[0x0][0x330], RZ ;  /* 0x0000cc0009040a27 */ /* 0x000fea00078e00ff */
[----:B------:R-:W-:Y:S02]  /*7a60*/  @P0 SHF.R.U32.HI R9, RZ, c[0x0][0x334], R4 ;  /* 0x0000cd00ff090a19 */ /* 0x000fe40000011604 */
.L_x_251:
[----:B------:R-:W-:Y:S05]  /*7a70*/  BSYNC B0 ;  /* 0x0000000000007941 */ /* 0x000fea0003800000 */
.L_x_249:
[----:B------:R-:W-:Y:S04]  /*7a80*/  IMAD.IADD R26, R26, 0x1, -R225 ;  /* 0x000000011a1a7824 */ /* 0x000fe800078e0ae1 */
[----:B------:R-:W-:Y:S05]  /*7a90*/  IMAD R26, R9, c[0x0][0x32c], R26 ;  /* 0x0000cb00091a7a24 */ /* 0x000fea00078e021a */
[----:B------:R-:W-:Y:S02]  /*7aa0*/  IADD3 R9, R26, c[0x0][0x32c], RZ ;  /* 0x0000cb001a097a10 */ /* 0x000fe40007ffe0ff */
[----:B------:R-:W-:Y:S02]  /*7ab0*/  IMNMX R21, R21, R26, !PT ;  /* 0x0000001a15157217 */ /* 0x000fe40007800200 */
[----:B------:R-:W-:Y:S02]  /*7ac0*/  IMNMX R22, R22, R9, PT ;  /* 0x0000000916167217 */ /* 0x000fe40003800200 */
.L_x_248:
        /* <DEDUP_REMOVED lines=75> */
[C---:B------:R-:W-:Y:S02]  /*7f80*/  ISETP.GT.AND P0, PT, R21.reuse, 0x28, !P0 ;  /* 0x000000281500780c */ /* 0x040fe40004704270 */
[----:B------:R-:W-:Y:S02]  /*7f90*/  FMNMX.FTZ R19, R150, R19, !PT ;  /* 0x0000001396137209 */ /* 0x000fe40007810000 */
[----:B------:R-:W-:Y:S02]  /*7fa0*/  ISETP.LT.OR P0, PT, R22, 0x29, P0 ;  /* 0x000000291600780c */ /* 0x000fe40000701670 */
[----:B------:R-:W-:Y:S02]  /*7fb0*/  ISETP.GT.AND P2, PT, R21, 0x58, !P2 ;  /* 0x000000581500780c */ /* 0x000fe40005744270 */
        /* <DEDUP_REMOVED lines=339> */
[C---:B------:R-:W-:Y:S04]  /*94f0*/  HMMA.16816.F32 R12, R68.reuse, R84, R12 ;  /* 0x00000054440c723c */ /* 0x040fe8000000180c */
[----:B------:R-:W-:Y:S04]  /*9500*/  FADD.FTZ R2, R242, R235 ;  /* 0x000000ebf2027221 */ /* 0x000fe80000010000 */
[C---:B------:R-:W-:Y:S01]  /*9510*/  HMMA.16816.F32 R16, R68.reuse, R86, R16 ;  /* 0x000000564410723c */ /* 0x040fe20000001810 */
[----:B------:R-:W3:Y:S01]  /*9520*/  LDSM.16.MT88.4 R84, [R210+0x4100] ;  /* 0x00410000d254783b */ /* 0x000ee20000004200 */
[----:B------:R-:W4:Y:S02]  /*9530*/  MUFU.EX2 R139, R139 ;  /* 0x0000008b008b7308 */ /* 0x000f240000000800 */
[----:B------:R-:W-:Y:S01]  /*9540*/  FADD.FTZ R2, R245, R2 ;  /* 0x00000002f5027221 */ /* 0x000fe20000010000 */
[----:B-1----:R-:W-:Y:S03]  /*9550*/  F2FP.PACK_AB R126, R149, R146 ;  /* 0x00000092957e723e */ /* 0x002fe600000000ff */
[C---:B------:R-:W-:Y:S04]  /*9560*/  HMMA.16816.F32 R20, R68.reuse, R76, R20 ;  /* 0x0000004c4414723c */ /* 0x040fe80000001814 */
[----:B------:R-:W-:Y:S01]  /*9570*/  MUFU.EX2 R135, R135 ;  /* 0x0000008700877308 */ /* 0x000fe20000000800 */
[----:B------:R-:W-:Y:S03]  /*9580*/  FADD.FTZ R3, R243, R2 ;  /* 0x00000002f3037221 */ /* 0x000fe60000010000 */
[C---:B------:R-:W-:Y:S01]  /*9590*/  HMMA.16816.F32 R24, R68.reuse, R78, R24 ;  /* 0x0000004e4418723c */ /* 0x040fe20000001818 */
[----:B------:R-:W1:Y:S03]  /*95a0*/  LDSM.16.MT88.4 R76, [R209+0x4100] ;  /* 0x00410000d14c783b */ /* 0x000e660000004200 */
[----:B------:R-:W-:Y:S02]  /*95b0*/  FADD.FTZ R3, R244, R3 ;  /* 0x00000003f4037221 */ /* 0x000fe40000010000 */
[----:B------:R-:W3:Y:S02]  /*95c0*/  MUFU.EX2 R134, R134 ;  /* 0x0000008600867308 */ /* 0x000ee40000000800 */
[C---:B-----5:R-:W-:Y:S04]  /*95d0*/  HMMA.16816.F32 R28, R68.reuse, R80, R28 ;  /* 0x00000050441c723c */ /* 0x060fe8000000181c */
[----:B----4-:R-:W-:Y:S01]  /*95e0*/  F2FP.PACK_AB R125, R139, R144 ;  /* 0x000000908b7d723e */ /* 0x010fe200000000ff */
[----:B------:R-:W-:Y:S03]  /*95f0*/  FADD.FTZ R2, R166, R3 ;  /* 0x00000003a6027221 */ /* 0x000fe60000010000 */
[C---:B------:R-:W-:Y:S01]  /*9600*/  HMMA.16816.F32 R32, R68.reuse, R82, R32 ;  /* 0x000000524420723c */ /* 0x040fe20000001820 */
[----:B------:R-:W4:Y:S03]  /*9610*/  LDSM.16.MT88.4 R80, [R212+0x1900] ;  /* 0x00190000d450783b */ /* 0x000f260000004200 */
[----:B------:R-:W-:Y:S04]  /*9620*/  FADD.FTZ R2, R165, R2 ;  /* 0x00000002a5027221 */ /* 0x000fe80000010000 */
[C---:B--2---:R-:W-:Y:S04]  /*9630*/  HMMA.16816.F32 R36, R68.reuse, R72, R36 ;  /* 0x000000484424723c */ /* 0x044fe80000001824 */
[----:B------:R-:W-:Y:S01]  /*9640*/  FADD.FTZ R3, R161, R2 ;  /* 0x00000002a1037221 */ /* 0x000fe20000010000 */
[----:B---3--:R-:W-:Y:S01]  /*9650*/  F2FP.PACK_AB R127, R134, R135 ;  /* 0x00000087867f723e */ /* 0x008fe200000000ff */
[----:B------:R-:W-:Y:S02]  /*9660*/  IMAD.MOV.U32 R2, RZ, RZ, R116 ;  /* 0x000000ffff027224 */ /* 0x000fe400078e0074 */
[C---:B------:R-:W-:Y:S01]  /*9670*/  HMMA.16816.F32 R40, R68.reuse, R74, R40 ;  /* 0x0000004a4428723c */ /* 0x040fe20000001828 */
[----:B------:R-:W2:Y:S03]  /*9680*/  LDSM.16.MT88.4 R72, [R210+0x1900] ;  /* 0x00190000d248783b */ /* 0x000ea60000004200 */
[----:B------:R-:W-:Y:S04]  /*9690*/  FADD.FTZ R3, R192, R3 ;  /* 0x00000003c0037221 */ /* 0x000fe80000010000 */
[C---:B------:R-:W-:Y:S04]  /*96a0*/  HMMA.16816.F32 R44, R68.reuse, R84, R44 ;  /* 0x00000054442c723c */ /* 0x040fe8000000182c */
[----:B------:R-:W-:Y:S02]  /*96b0*/  FADD.FTZ R144, R144, R3 ;  /* 0x0000000390907221 */ /* 0x000fe40000010000 */
[----:B------:R-:W-:Y:S02]  /*96c0*/  IMAD.MOV.U32 R3, RZ, RZ, R0 ;  /* 0x000000ffff037224 */ /* 0x000fe400078e0000 */
[C---:B------:R-:W-:Y:S01]  /*96d0*/  HMMA.16816.F32 R48, R68.reuse, R86, R48 ;  /* 0x000000564430723c */ /* 0x040fe20000001830 */
[----:B------:R-:W-:Y:S03]  /*96e0*/  LDSM.16.MT88.4 R84, [R208+0x1900] ;  /* 0x00190000d054783b */ /* 0x000fe60000004200 */
[----:B------:R-:W-:Y:S04]  /*96f0*/  FADD.FTZ R144, R139, R144 ;  /* 0x000000908b907221 */ /* 0x000fe80000010000 */
[C---:B-1----:R-:W-:Y:S04]  /*9700*/  HMMA.16816.F32 R52, R68.reuse, R76, R52 ;  /* 0x0000004c4434723c */ /* 0x042fe80000001834 */
[----:B------:R-:W-:Y:S04]  /*9710*/  FADD.FTZ R135, R135, R144 ;  /* 0x0000009087877221 */ /* 0x000fe80000010000 */
[C---:B------:R-:W-:Y:S01]  /*9720*/  HMMA.16816.F32 R56, R68.reuse, R78, R56 ;  /* 0x0000004e4438723c */ /* 0x040fe20000001838 */
[----:B------:R-:W1:Y:S03]  /*9730*/  LDSM.16.MT88.4 R76, [R209+0x1900] ;  /* 0x00190000d14c783b */ /* 0x000e660000004200 */
        /* <DEDUP_REMOVED lines=11> */
[C---:B----4-:R-:W-:Y:S03]  /*97f0*/  HMMA.16816.F32 R4, R68.reuse, R80, R4 ;  /* 0x000000504404723c */ /* 0x050fe60000001804 */
[----:B------:R-:W-:Y:S05]  /*9800*/  FADD.FTZ R239, R240, R239 ;  /* 0x000000eff0ef7221 */ /* 0x000fea0000010000 */
[C---:B------:R-:W-:Y:S01]  /*9810*/  HMMA.16816.F32 R8, R68.reuse, R82, R8 ;  /* 0x000000524408723c */ /* 0x040fe20000001808 */
[----:B------:R-:W3:Y:S07]  /*9820*/  LDSM.16.MT88.4 R80, [R212+0x4900] ;  /* 0x00490000d450783b */ /* 0x000eee0000004200 */
        /* <DEDUP_REMOVED lines=8> */
[----:B------:R-:W-:Y:S07]  /*98b0*/  LDSM.16.MT88.4 R84, [R208+0x2100] ;  /* 0x00210000d054783b */ /* 0x000fee0000004200 */
[C---:B---3--:R-:W-:Y:S08]  /*98c0*/  HMMA.16816.F32 R36, R68.reuse, R80, R36 ;  /* 0x000000504424723c */ /* 0x048ff00000001824 */
        /* <DEDUP_REMOVED lines=66> */
.L_x_243:
[----:B------:R-:W1:Y:S01]  /*9cf0*/  S2R R5, SR_CTAID.X ;  /* 0x0000000000057919 */ /* 0x000e620000002500 */
[----:B------:R-:W-:-:S02]  /*9d00*/  IADD3 R2, R216, 0x1, -R219 ;  /* 0x00000001d8027810 */ /* 0x000fc40007ffe8db */
[----:B-1----:R-:W-:-:S05]  /*9d10*/  LEA R5, R5, 0x7f, 0x7 ;  /* 0x0000007f05057811 */ /* 0x002fca00078e38ff */
[----:B------:R-:W-:-:S05]  /*9d20*/  @P4 IMAD.HI.U32 R3, R5, c[0x0][0x2c8], RZ ;  /* 0x0000b20005034a27 */ /* 0x000fca00078e00ff */
[----:B------:R-:W-:-:S05]  /*9d30*/  @P4 SHF.R.U32.HI R5, RZ, c[0x0][0x2cc], R3 ;  /* 0x0000b300ff054a19 */ /* 0x000fca0000011603 */
[----:B------:R-:W-:-:S05]  /*9d40*/  IMAD.IADD R4, R2, 0x1, R5 ;  /* 0x0000000102047824 */ /* 0x000fca00078e0205 */
        /* <DEDUP_REMOVED lines=11> */
.L_x_254:
[----:B------:R-:W-:-:S04]  /*9e00*/  MOV R2, c[0x0][0x32c] ;  /* 0x0000cb0000027a02 */ /* 0x000fc80000000f00 */
[----:B------:R-:W-:-:S13]  /*9e10*/  ISETP.NE.AND P0, PT, R2, 0x1, PT ;  /* 0x000000010200780c */ /* 0x000fda0003f05270 */
[----:B------:R-:W-:-:S05]  /*9e20*/  @P0 IMAD.HI.U32 R2, R4, c[0x0][0x330], RZ ;  /* 0x0000cc0004020a27 */ /* 0x000fca00078e00ff */
[----:B------:R-:W-:-:S05]  /*9e30*/  @P0 SHF.R.U32.HI R4, RZ, c[0x0][0x334], R2 ;  /* 0x0000cd00ff040a19 */ /* 0x000fca0000011602 */
.L_x_255:
[----:B------:R-:W-:-:S05]  /*9e40*/  IMAD R4, R4, c[0x0][0x32c], RZ ;  /* 0x0000cb0004047a24 */ /* 0x000fca00078e02ff */
[----:B------:R-:W-:-:S04]  /*9e50*/  IMNMX R3, R3, R4, !PT ;  /* 0x0000000403037217 */ /* 0x000fc80007800200 */
.L_x_253:
        /* <DEDUP_REMOVED lines=12> */
.L_x_257:
        /* <DEDUP_REMOVED lines=285> */
[----:B-1----:R-:W-:Y:S01]  /*b0f0*/  FMNMX.FTZ R2, R249, R0, !PT ;  /* 0x00000000f9027209 */ /* 0x002fe20007810000 */
[----:B------:R-:W-:Y:S08]  /*b100*/  FMUL.FTZ R0, R51, c[0x0][0x320] ;  /* 0x0000c80033007a20 */ /* 0x000ff00000410000 */
        /* <DEDUP_REMOVED lines=95> */
[C---:B------:R-:W-:Y:S01]  /*b700*/  FMUL.FTZ R41, R3.reuse, R77 ;  /* 0x0000004d03297220 */ /* 0x040fe20000410000 */
        /* <DEDUP_REMOVED lines=371> */
.L_x_256:
        /* <DEDUP_REMOVED lines=20> */
.L_x_267:
        /* <DEDUP_REMOVED lines=182> */
[----:B------:R-:W1:Y:S01]  /*dae0*/  MUFU.TANH R116, R10 ;  /* 0x0000000a00747308 */ /* 0x000e620000002400 */
[----:B------:R-:W-:Y:S09]  /*daf0*/  IMAD R16, R192, -0x60, RZ ;  /* 0xffffffa0c0107824 */ /* 0x000ff200078e02ff */
[----:B------:R5:W1:Y:S01]  /*db00*/  MUFU.TANH R117, R11 ;  /* 0x0000000b00757308 */ /* 0x000a620000002400 */
[C---:B--2---:R-:W-:Y:S09]  /*db10*/  HMMA.16816.F32 R20, R188.reuse, R4, R20 ;  /* 0x00000004bc14723c */ /* 0x044ff20000001814 */
[----:B------:R2:W1:Y:S01]  /*db20*/  MUFU.TANH R157, R18 ;  /* 0x00000012009d7308 */ /* 0x0004620000002400 */
[C---:B------:R-:W-:Y:S01]  /*db30*/  HMMA.16816.F32 R24, R188.reuse, R6, R24 ;  /* 0x00000006bc18723c */ /* 0x040fe20000001818 */
[----:B------:R-:W-:Y:S08]  /*db40*/  LDSM.16.M88.4 R4, [R202+0x5000] ;  /* 0x00500000ca04783b */ /* 0x000ff00000000200 */
[----:B------:R1:W1:Y:S01]  /*db50*/  MUFU.TANH R163, R19 ;  /* 0x0000001300a37308 */ /* 0x0002620000002400 */
[----:B-----5:R-:W5:Y:S04]  /*db60*/  LDSM.16.M88.4 R8, [R202+0x4800] ;  /* 0x00480000ca08783b */ /* 0x020f680000000200 */
[----:B------:R-:W-:Y:S05]  /*db70*/  FMUL.FTZ R22, R22, c[0x0][0x320] ;  /* 0x0000c80016167a20 */ /* 0x000fea0000410000 */
[----:B------:R-:W1:Y:S01]  /*db80*/  MUFU.TANH R151, R15 ;  /* 0x0000000f00977308 */ /* 0x000e620000002400 */
[----:B------:R-:W-:Y:S02]  /*db90*/  FMUL.FTZ R23, R23, c[0x0][0x320] ;  /* 0x0000c80017177a20 */ /* 0x000fe40000410000 */
[----:B------:R-:W-:Y:S02]  /*dba0*/  FMUL.FTZ R21, R21, c[0x0][0x320] ;  /* 0x0000c80015157a20 */ /* 0x000fe40000410000 */
[----:B------:R-:W-:Y:S02]  /*dbb0*/  FMUL.FTZ R186, R20, c[0x0][0x320] ;  /* 0x0000c80014ba7a20 */ /* 0x000fe40000410000 */
[----:B------:R-:W-:Y:S02]  /*dbc0*/  FMUL.FTZ R162, R24, c[0x0][0x320] ;  /* 0x0000c80018a27a20 */ /* 0x000fe40000410000 */
[----:B------:R-:W-:Y:S01]  /*dbd0*/  FMUL.FTZ R25, R25, c[0x0][0x320] ;  /* 0x0000c80019197a20 */ /* 0x000fe20000410000 */
[----:B------:R1:W1:Y:S01]  /*dbe0*/  MUFU.TANH R235, R22 ;  /* 0x0000001600eb7308 */ /* 0x0002620000002400 */
[----:B------:R-:W-:Y:S02]  /*dbf0*/  FMUL.FTZ R26, R26, c[0x0][0x320] ;  /* 0x0000c8001a1a7a20 */ /* 0x000fe40000410000 */
[----:B------:R-:W-:Y:S07]  /*dc00*/  FMUL.FTZ R27, R27, c[0x0][0x320] ;  /* 0x0000c8001b1b7a20 */ /* 0x000fee0000410000 */
[----:B------:R1:W1:Y:S10]  /*dc10*/  MUFU.TANH R187, R23 ;  /* 0x0000001700bb7308 */ /* 0x0002740000002400 */
[----:B------:R1:W1:Y:S01]  /*dc20*/  MUFU.TANH R160, R21 ;  /* 0x0000001500a07308 */ /* 0x0002620000002400 */
        /* <DEDUP_REMOVED lines=26> */
[----:B------:R-:W-:Y:S03]  /*ddd0*/  HMMA.16816.F32 R48, R188, R10, R48 ;  /* 0x0000000abc30723c */ /* 0x000fe60000001830 */
[----:B------:R-:W-:Y:S01]  /*dde0*/  @P2 IADD3 R4, R7, R4, RZ ;  /* 0x0000000407042210 */ /* 0x000fe20007ffe0ff */
[----:B------:R-:W-:Y:S01]  /*ddf0*/  FMUL.FTZ R184, R40, c[0x0][0x320] ;  /* 0x0000c80028b87a20 */ /* 0x000fe20000410000 */
[----:B------:R-:W-:Y:S01]  /*de00*/  @P2 MOV R8, R220 ;  /* 0x000000dc00082202 */ /* 0x000fe20000000f00 */
[----:B------:R-:W-:Y:S01]  /*de10*/  FMUL.FTZ R34, R34, c[0x0][0x320] ;  /* 0x0000c80022227a20 */ /* 0x000fe20000410000 */
[----:B------:R-:W-:Y:S02]  /*de20*/  @P2 MOV R9, R223 ;  /* 0x000000df00092202 */ /* 0x000fe40000000f00 */
[----:B------:R-:W1:Y:S03]  /*de30*/  MUFU.TANH R13, R13 ;  /* 0x0000000d000d7308 */ /* 0x000e660000002400 */
[----:B------:R-:W-:Y:S02]  /*de40*/  @P2 IMAD R4, R4, 0x60, RZ ;  /* 0x0000006004042824 */ /* 0x000fe400078e02ff */
[----:B------:R-:W-:Y:S01]  /*de50*/  @P2 IMAD.WIDE.U32 R6, R6, 0x60, R8 ;  /* 0x0000006006062825 */ /* 0x000fe200078e0008 */
[----:B------:R-:W-:Y:S03]  /*de60*/  IADD3 R9, -R225, 0x1, R16 ;  /* 0x00000001e1097810 */ /* 0x000fe60007ffe110 */
[----:B------:R-:W-:Y:S01]  /*de70*/  FMUL.FTZ R35, R35, c[0x0][0x320] ;  /* 0x0000c80023237a20 */ /* 0x000fe20000410000 */
[----:B------:R-:W3:Y:S01]  /*de80*/  MUFU.TANH R14, R14 ;  /* 0x0000000e000e7308 */ /* 0x000ee20000002400 */
[----:B------:R-:W-:Y:S01]  /*de90*/  @P2 IADD3 R4, R7, R4, RZ ;  /* 0x0000000407042210 */ /* 0x000fe20007ffe0ff */
[----:B------:R-:W-:Y:S01]  /*dea0*/  FMUL.FTZ R37, R37, c[0x0][0x320] ;  /* 0x0000c80025257a20 */ /* 0x000fe20000410000 */
[----:B------:R-:W-:Y:S01]  /*deb0*/  @P2 SHF.L.U32 R5, R6, 0x1, RZ ;  /* 0x0000000106052819 */ /* 0x000fe200000006ff */
[----:B------:R-:W-:Y:S01]  /*dec0*/  FMUL.FTZ R38, R38, c[0x0][0x320] ;  /* 0x0000c80026267a20 */ /* 0x000fe20000410000 */
[----:B------:R-:W-:Y:S01]  /*ded0*/  @P2 SHF.L.U64.HI R4, R6, 0x1, R4 ;  /* 0x0000000106042819 */ /* 0x000fe20000010204 */
[----:B------:R-:W-:Y:S01]  /*dee0*/  FMUL.FTZ R39, R39, c[0x0][0x320] ;  /* 0x0000c80027277a20 */ /* 0x000fe20000410000 */
[----:B------:R-:W-:Y:S01]  /*def0*/  @P2 IADD3 R6, P0, R5, c[0x0][0x1c8], RZ ;  /* 0x0000720005062a10 */ /* 0x000fe20007f1e0ff */
[----:B------:R-:W-:Y:S01]  /*df00*/  FMUL.FTZ R41, R41, c[0x0][0x320] ;  /* 0x0000c80029297a20 */ /* 0x000fe20000410000 */
[----:B------:R-:W-:Y:S01]  /*df10*/  @P2 IADD3 R5, P1, R5, 0x80, RZ ;  /* 0x0000008005052810 */ /* 0x000fe20007f3e0ff */
[----:B------:R-:W3:Y:S01]  /*df20*/  MUFU.TANH R186, R186 ;  /* 0x000000ba00ba7308 */ /* 0x000ee20000002400 */
        /* <DEDUP_REMOVED lines=11> */
[----:B--2---:R-:W-:Y:S01]  /*dfe0*/  @P2 IADD3 R18, P0, R6, UR15, RZ ;  /* 0x0000000f06122c10 */ /* 0x004fe2000ff1e0ff */
[----:B------:R-:W2:Y:S01]  /*dff0*/  MUFU.TANH R162, R162 ;  /* 0x000000a200a27308 */ /* 0x000ea20000002400 */
[----:B------:R-:W-:Y:S01]  /*e000*/  @P4 SHF.R.U32.HI R5, RZ, c[0x0][0x2cc], R193 ;  /* 0x0000b300ff054a19 */ /* 0x000fe200000116c1 */
[----:B------:R-:W-:Y:S01]  /*e010*/  FMUL.FTZ R44, R44, c[0x0][0x320] ;  /* 0x0000c8002c2c7a20 */ /* 0x000fe20000410000 */
[----:B-1----:R-:W-:Y:S01]  /*e020*/  @P2 IADD3.X R19, R7, UR13, RZ, P0, !PT ;  /* 0x0000000d07132c10 */ /* 0x002fe200087fe4ff */
[----:B------:R1:W-:Y:S01]  /*e030*/  @P2 LDGSTS.E.BYPASS.LTC128B.128 [R217+0xb100], [R10.64], !P5 ;  /* 0x0b1000000ad92fae */ /* 0x0003e2000e901d4a */
[C---:B------:R-:W-:Y:S01]  /*e040*/  @P2 IADD3 R22, P1, R18.reuse, UR15, RZ ;  /* 0x0000000f12162c10 */ /* 0x040fe2000ff3e0ff */
[----:B------:R-:W-:Y:S01]  /*e050*/  FMUL.FTZ R45, R45, c[0x0][0x320] ;  /* 0x0000c8002d2d7a20 */ /* 0x000fe20000410000 */
[----:B------:R-:W-:Y:S01]  /*e060*/  @P2 IADD3 R20, P0, R18, UR6, RZ ;  /* 0x0000000612142c10 */ /* 0x000fe2000ff1e0ff */
[----:B------:R-:W-:Y:S01]  /*e070*/  FMUL.FTZ R46, R46, c[0x0][0x320] ;  /* 0x0000c8002e2e7a20 */ /* 0x000fe20000410000 */
[C---:B------:R-:W-:Y:S01]  /*e080*/  @P2 IADD3.X R23, R19.reuse, UR13, RZ, P1, !PT ;  /* 0x0000000d13172c10 */ /* 0x040fe20008ffe4ff */
[----:B------:R2:W2:Y:S01]  /*e090*/  MUFU.TANH R164, R25 ;  /* 0x0000001900a47308 */ /* 0x0004a20000002400 */
[----:B------:R-:W-:Y:S01]  /*e0a0*/  @P2 IADD3.X R21, R19, UR8, RZ, P0, !PT ;  /* 0x0000000813152c10 */ /* 0x000fe200087fe4ff */
[----:B------:R2:W-:Y:S01]  /*e0b0*/  @P2 LDGSTS.E.BYPASS.LTC128B.128 [R217+0x9100], [R18.64], !P6 ;  /* 0x0910000012d92fae */ /* 0x0005e2000f101d4a */
[----:B------:R-:W-:Y:S01]  /*e0c0*/  FMUL.FTZ R47, R47, c[0x0][0x320] ;  /* 0x0000c8002f2f7a20 */ /* 0x000fe20000410000 */
[----:B------:R-:W-:Y:S01]  /*e0d0*/  IADD3 R9, -R219, R9, R216 ;  /* 0x00000009db097210 */ /* 0x000fe20007ffe1d8 */
[----:B------:R-:W-:Y:S02]  /*e0e0*/  FMUL.FTZ R48, R48, c[0x0][0x320] ;  /* 0x0000c80030307a20 */ /* 0x000fe40000410000 */
[----:B------:R-:W-:Y:S02]  /*e0f0*/  FMUL.FTZ R49, R49, c[0x0][0x320] ;  /* 0x0000c80031317a20 */ /* 0x000fe40000410000 */
[----:B------:R-:W-:Y:S01]  /*e100*/  FMUL.FTZ R50, R50, c[0x0][0x320] ;  /* 0x0000c80032327a20 */ /* 0x000fe20000410000 */
[----:B------:R2:W2:Y:S01]  /*e110*/  MUFU.TANH R233, R26 ;  /* 0x0000001a00e97308 */ /* 0x0004a20000002400 */
[----:B------:R2:W-:Y:S01]  /*e120*/  @P2 LDGSTS.E.BYPASS.LTC128B.128 [R217+0xc100], [R18.64+0x80], !P5 ;  /* 0x0c10008012d92fae */ /* 0x0005e2000e901d4a */
[----:B-----5:R-:W-:Y:S07]  /*e130*/  IADD3 R7, -R225, R16, RZ ;  /* 0x00000010e1077210 */ /* 0x020fee0007ffe1ff */
[----:B------:R2:W-:Y:S01]  /*e140*/  @P2 LDGSTS.E.BYPASS.LTC128B.128 [R217+0xa100], [R22.64], !P6 ;  /* 0x0a10000016d92fae */ /* 0x0005e2000f101d4a */
[----:B------:R2:W2:Y:S01]  /*e150*/  MUFU.TANH R229, R27 ;  /* 0x0000001b00e57308 */ /* 0x0004a20000002400 */
[C---:B-1----:R-:W-:Y:S02]  /*e160*/  IADD3 R11, R9.reuse, c[0x0][0x328], RZ ;  /* 0x0000ca00090b7a10 */ /* 0x042fe40007ffe0ff */
[----:B------:R-:W-:Y:S04]  /*e170*/  IADD3 R9, R9, UR7, RZ ;  /* 0x0000000709097c10 */ /* 0x000fe8000fffe0ff */
[----:B------:R1:W-:Y:S03]  /*e180*/  @P2 LDGSTS.E.BYPASS.LTC128B.128 [R217+0xd100], [R20.64], !P5 ;  /* 0x0d10000014d92fae */ /* 0x0003e6000e901d4a */
[----:B------:R-:W1:Y:S05]  /*e190*/  MUFU.TANH R242, R242 ;  /* 0x000000f200f27308 */ /* 0x000e6a0000002400 */
[----:B------:R-:W0:Y:S05]  /*e1a0*/  LDGDEPBAR ;  /* 0x00000000000079af */ /* 0x000e2a0000000000 */
[----:B------:R1:W1:Y:S03]  /*e1b0*/  MUFU.TANH R236, R29 ;  /* 0x0000001d00ec7308 */ /* 0x0002660000002400 */
[----:B------:R-:W5:Y:S07]  /*e1c0*/  SHFL.IDX PT, R8, R5, RZ, 0x1c1f ;  /* 0x001c1fff05087589 */ /* 0x000f6e00000e0000 */
[----:B------:R1:W1:Y:S10]  /*e1d0*/  MUFU.TANH R239, R30 ;  /* 0x0000001e00ef7308 */ /* 0x0002740000002400 */
        /* <DEDUP_REMOVED lines=37> */
.L_x_261:
[----:B------:R-:W-:Y:S04]  /*e430*/  MOV R6, c[0x0][0x32c] ;  /* 0x0000cb0000067a02 */ /* 0x000fe80000000f00 */
[----:B------:R-:W-:Y:S11]  /*e440*/  ISETP.NE.AND P0, PT, R6, 0x1, PT ;  /* 0x000000010600780c */ /* 0x000ff60003f05270 */
[----:B------:R-:W-:Y:S02]  /*e450*/  @!UPT UIADD3 URZ, URZ, URZ, URZ ;  /* 0x0000003f3f3ff290 */ /* 0x000fe4000fffe03f */
[----:B------:R-:W-:Y:S05]  /*e460*/  @P0 IMAD.HI.U32 R6, R8, c[0x0][0x330], RZ ;  /* 0x0000cc0008060a27 */ /* 0x000fea00078e00ff */
[----:B------:R-:W-:Y:S02]  /*e470*/  @P0 SHF.R.U32.HI R8, RZ, c[0x0][0x334], R6 ;  /* 0x0000cd00ff080a19 */ /* 0x000fe40000011606 */
.L_x_262:
[----:B------:R-:W-:Y:S05]  /*e480*/  BSYNC B0 ;  /* 0x0000000000007941 */ /* 0x000fea0003800000 */
.L_x_260:
[----:B------:R-:W-:Y:S05]  /*e490*/  IMAD R8, R8, c[0x0][0x32c], R7 ;  /* 0x0000cb0008087a24 */ /* 0x000fea00078e0207 */
[----:B------:R-:W-:Y:S02]  /*e4a0*/  IADD3 R6, R8, c[0x0][0x32c], RZ ;  /* 0x0000cb0008067a10 */ /* 0x000fe40007ffe0ff */
[----:B------:R-:W-:Y:S02]  /*e4b0*/  IMNMX R15, R15, R8, !PT ;  /* 0x000000080f0f7217 */ /* 0x000fe40007800200 */
[----:B------:R-:W-:Y:S02]  /*e4c0*/  IMNMX R17, R17, R6, PT ;  /* 0x0000000611117217 */ /* 0x000fe40003800200 */
.L_x_259:
        /* <DEDUP_REMOVED lines=10> */
[----:B------:R-:W-:Y:S02]  /*e570*/  ISETP.GT.AND P0, PT, R15, 0x8, !P1 ;  /* 0x000000080f00780c */ /* 0x000fe40004f04270 */
        /* <DEDUP_REMOVED lines=146> */
.L_x_265:
[----:B------:R-:W-:Y:S04]  /*eea0*/  MOV R5, c[0x0][0x32c] ;  /* 0x0000cb0000057a02 */ /* 0x000fe80000000f00 */
[----:B------:R-:W-:Y:S11]  /*eeb0*/  ISETP.NE.AND P0, PT, R5, 0x1, PT ;  /* 0x000000010500780c */ /* 0x000ff60003f05270 */
[----:B------:R-:W-:Y:S02]  /*eec0*/  @!UPT UIADD3 URZ, URZ, URZ, URZ ;  /* 0x0000003f3f3ff290 */ /* 0x000fe4000fffe03f */
[----:B------:R-:W-:Y:S05]  /*eed0*/  @P0 IMAD.HI.U32 R5, R14, c[0x0][0x330], RZ ;  /* 0x0000cc000e050a27 */ /* 0x000fea00078e00ff */
[----:B------:R-:W-:Y:S02]  /*eee0*/  @P0 SHF.R.U32.HI R14, RZ, c[0x0][0x334], R5 ;  /* 0x0000cd00ff0e0a19 */ /* 0x000fe40000011605 */
.L_x_266:
[----:B------:R-:W-:Y:S05]  /*eef0*/  BSYNC B0 ;  /* 0x0000000000007941 */ /* 0x000fea0003800000 */
.L_x_264:
[----:B------:R-:W-:Y:S05]  /*ef00*/  IMAD R7, R14, c[0x0][0x32c], R7 ;  /* 0x0000cb000e077a24 */ /* 0x000fea00078e0207 */
[----:B------:R-:W-:Y:S02]  /*ef10*/  IADD3 R5, R7, c[0x0][0x32c], RZ ;  /* 0x0000cb0007057a10 */ /* 0x000fe40007ffe0ff */
[----:B------:R-:W-:Y:S02]  /*ef20*/  IMNMX R12, R12, R7, !PT ;  /* 0x000000070c0c7217 */ /* 0x000fe40007800200 */
[----:B------:R-:W-:Y:S02]  /*ef30*/  IMNMX R0, R0, R5, PT ;  /* 0x0000000500007217 */ /* 0x000fe40003800200 */
.L_x_263:
        /* <DEDUP_REMOVED lines=79> */
[----:B------:R-:W-:Y:S02]  /*f430*/  ISETP.GT.AND P2, PT, R12, 0x58, !P2 ;  /* 0x000000580c00780c */ /* 0x000fe40005744270 */
        /* <DEDUP_REMOVED lines=337> */
[----:B--2---:R-:W-:Y:S04]  /*10950*/  F2FP.PACK_AB R124, R159, R156 ;  /* 0x0000009c9f7c723e */ /* 0x004fe800000000ff */
[C---:B------:R-:W-:Y:S01]  /*10960*/  HMMA.16816.F32 R16, R68.reuse, R86, R16 ;  /* 0x000000564410723c */ /* 0x040fe20000001810 */
[----:B------:R-:W2:Y:S01]  /*10970*/  LDSM.16.MT88.4 R84, [R210+0x4100] ;  /* 0x00410000d254783b */ /* 0x000ea20000004200 */
[----:B------:R-:W-:Y:S06]  /*10980*/  MUFU.EX2 R144, R144 ;  /* 0x0000009000907308 */ /* 0x000fec0000000800 */
[C---:B-1----:R-:W-:Y:S04]  /*10990*/  HMMA.16816.F32 R20, R68.reuse, R76, R20 ;  /* 0x0000004c4414723c */ /* 0x042fe80000001814 */
[----:B------:R-:W1:Y:S01]  /*109a0*/  MUFU.EX2 R139, R139 ;  /* 0x0000008b008b7308 */ /* 0x000e620000000800 */
[----:B----4-:R-:W-:Y:S03]  /*109b0*/  F2FP.PACK_AB R126, R149, R146 ;  /* 0x00000092957e723e */ /* 0x010fe600000000ff */
[C---:B------:R-:W-:Y:S01]  /*109c0*/  HMMA.16816.F32 R24, R68.reuse, R78, R24 ;  /* 0x0000004e4418723c */ /* 0x040fe20000001818 */
[----:B------:R-:W4:Y:S05]  /*109d0*/  LDSM.16.MT88.4 R76, [R209+0x4100] ;  /* 0x00410000d14c783b */ /* 0x000f2a0000004200 */
[----:B------:R-:W-:Y:S02]  /*109e0*/  MUFU.EX2 R135, R135 ;  /* 0x0000008700877308 */ /* 0x000fe40000000800 */
[C---:B------:R-:W-:Y:S08]  /*109f0*/  HMMA.16816.F32 R28, R68.reuse, R80, R28 ;  /* 0x00000050441c723c */ /* 0x040ff0000000181c */
[C---:B------:R-:W-:Y:S01]  /*10a00*/  HMMA.16816.F32 R32, R68.reuse, R82, R32 ;  /* 0x000000524420723c */ /* 0x040fe20000001820 */
[----:B------:R-:W5:Y:S01]  /*10a10*/  LDSM.16.MT88.4 R80, [R212+0x1900] ;  /* 0x00190000d450783b */ /* 0x000f620000004200 */
[----:B------:R-:W4:Y:S02]  /*10a20*/  MUFU.EX2 R134, R134 ;  /* 0x0000008600867308 */ /* 0x000f240000000800 */
[----:B-1----:R-:W-:Y:S04]  /*10a30*/  F2FP.PACK_AB R125, R139, R144 ;  /* 0x000000908b7d723e */ /* 0x002fe800000000ff */
[C---:B---3--:R-:W-:Y:S08]  /*10a40*/  HMMA.16816.F32 R36, R68.reuse, R72, R36 ;  /* 0x000000484424723c */ /* 0x048ff00000001824 */
[C---:B------:R-:W-:Y:S01]  /*10a50*/  HMMA.16816.F32 R40, R68.reuse, R74, R40 ;  /* 0x0000004a4428723c */ /* 0x040fe20000001828 */
[----:B------:R-:W1:Y:S07]  /*10a60*/  LDSM.16.MT88.4 R72, [R210+0x1900] ;  /* 0x00190000d248783b */ /* 0x000e6e0000004200 */
[C---:B--2---:R-:W-:Y:S04]  /*10a70*/  HMMA.16816.F32 R44, R68.reuse, R84, R44 ;  /* 0x00000054442c723c */ /* 0x044fe8000000182c */
[----:B----4-:R-:W-:Y:S04]  /*10a80*/  F2FP.PACK_AB R127, R134, R135 ;  /* 0x00000087867f723e */ /* 0x010fe800000000ff */
[C---:B------:R-:W-:Y:S01]  /*10a90*/  HMMA.16816.F32 R48, R68.reuse, R86, R48 ;  /* 0x000000564430723c */ /* 0x040fe20000001830 */
[----:B------:R-:W-:Y:S07]  /*10aa0*/  LDSM.16.MT88.4 R84, [R208+0x1900] ;  /* 0x00190000d054783b */ /* 0x000fee0000004200 */
[C---:B------:R-:W-:Y:S08]  /*10ab0*/  HMMA.16816.F32 R52, R68.reuse, R76, R52 ;  /* 0x0000004c4434723c */ /* 0x040ff00000001834 */
[C---:B------:R-:W-:Y:S01]  /*10ac0*/  HMMA.16816.F32 R56, R68.reuse, R78, R56 ;  /* 0x0000004e4438723c */ /* 0x040fe20000001838 */
[----:B------:R-:W2:Y:S07]  /*10ad0*/  LDSM.16.MT88.4 R76, [R209+0x1900] ;  /* 0x00190000d14c783b */ /* 0x000eae0000004200 */
        /* <DEDUP_REMOVED lines=12> */
[C---:B-----5:R-:W-:Y:S03]  /*10ba0*/  HMMA.16816.F32 R4, R68.reuse, R80, R4 ;  /* 0x000000504404723c */ /* 0x060fe60000001804 */
[----:B------:R-:W-:Y:S02]  /*10bb0*/  FADD.FTZ R3, R241, R240 ;  /* 0x000000f0f1037221 */ /* 0x000fe40000010000 */
[----:B------:R-:W-:Y:S02]  /*10bc0*/  FADD.FTZ R235, R238, R235 ;  /* 0x000000ebeeeb7221 */ /* 0x000fe40000010000 */
[----:B------:R-:W-:Y:S01]  /*10bd0*/  FADD.FTZ R3, R242, R3 ;  /* 0x00000003f2037221 */ /* 0x000fe20000010000 */
[C---:B------:R-:W-:Y:S01]  /*10be0*/  HMMA.16816.F32 R8, R68.reuse, R82, R8 ;  /* 0x000000524408723c */ /* 0x040fe20000001808 */
[----:B------:R-:W3:Y:S03]  /*10bf0*/  LDSM.16.MT88.4 R80, [R212+0x4900] ;  /* 0x00490000d450783b */ /* 0x000ee60000004200 */
[----:B------:R-:W-:Y:S04]  /*10c00*/  FADD.FTZ R2, R166, R3 ;  /* 0x00000003a6027221 */ /* 0x000fe80000010000 */
[C---:B-1----:R-:W-:Y:S04]  /*10c10*/  HMMA.16816.F32 R12, R68.reuse, R72, R12 ;  /* 0x00000048440c723c */ /* 0x042fe8000000180c */
[----:B------:R-:W-:Y:S04]  /*10c20*/  FADD.FTZ R2, R165, R2 ;  /* 0x00000002a5027221 */ /* 0x000fe80000010000 */
[C---:B------:R-:W-:Y:S01]  /*10c30*/  HMMA.16816.F32 R16, R68.reuse, R74, R16 ;  /* 0x0000004a4410723c */ /* 0x040fe20000001810 */
[----:B------:R-:W1:Y:S03]  /*10c40*/  LDSM.16.MT88.4 R72, [R210+0x4900] ;  /* 0x00490000d248783b */ /* 0x000e660000004200 */
[----:B------:R-:W-:Y:S01]  /*10c50*/  FADD.FTZ R3, R161, R2 ;  /* 0x00000002a1037221 */ /* 0x000fe20000010000 */
[----:B------:R-:W-:Y:S03]  /*10c60*/  IADD3 R2, R192, -0x1, RZ ;  /* 0xffffffffc0027810 */ /* 0x000fe60007ffe0ff */
[C---:B--2---:R-:W-:Y:S04]  /*10c70*/  HMMA.16816.F32 R20, R68.reuse, R76, R20 ;  /* 0x0000004c4414723c */ /* 0x044fe80000001814 */
[----:B------:R-:W-:Y:S02]  /*10c80*/  FADD.FTZ R3, R232, R3 ;  /* 0x00000003e8037221 */ /* 0x000fe40000010000 */
[----:B------:R-:W-:Y:S02]  /*10c90*/  IMAD.MOV.U32 R192, RZ, RZ, R2 ;  /* 0x000000ffffc07224 */ /* 0x000fe400078e0002 */
[C---:B------:R-:W-:Y:S01]  /*10ca0*/  HMMA.16816.F32 R24, R68.reuse, R78, R24 ;  /* 0x0000004e4418723c */ /* 0x040fe20000001818 */
[----:B------:R-:W2:Y:S03]  /*10cb0*/  LDSM.16.MT88.4 R76, [R212+0x2100] ;  /* 0x00210000d44c783b */ /* 0x000ea60000004200 */
[----:B------:R-:W-:Y:S02]  /*10cc0*/  FADD.FTZ R144, R144, R3 ;  /* 0x0000000390907221 */ /* 0x000fe40000010000 */
[----:B------:R-:W-:Y:S02]  /*10cd0*/  IMAD.MOV.U32 R3, RZ, RZ, R0 ;  /* 0x000000ffff037224 */ /* 0x000fe400078e0000 */
[C---:B------:R-:W-:Y:S04]  /*10ce0*/  HMMA.16816.F32 R28, R68.reuse, R84, R28 ;  /* 0x00000054441c723c */ /* 0x040fe8000000181c */
[----:B------:R-:W-:Y:S02]  /*10cf0*/  FADD.FTZ R144, R139, R144 ;  /* 0x000000908b907221 */ /* 0x000fe40000010000 */
[----:B------:R-:W-:Y:S02]  /*10d00*/  IMAD.MOV.U32 R2, RZ, RZ, R116 ;  /* 0x000000ffff027224 */ /* 0x000fe400078e0074 */
[C---:B------:R-:W-:Y:S01]  /*10d10*/  HMMA.16816.F32 R32, R68.reuse, R86, R32 ;  /* 0x000000564420723c */ /* 0x040fe20000001820 */
[----:B------:R-:W-:Y:S03]  /*10d20*/  LDSM.16.MT88.4 R84, [R208+0x2100] ;  /* 0x00210000d054783b */ /* 0x000fe60000004200 */
[----:B------:R-:W-:Y:S04]  /*10d30*/  FADD.FTZ R135, R135, R144 ;  /* 0x0000009087877221 */ /* 0x000fe80000010000 */
[C---:B---3--:R-:W-:Y:S04]  /*10d40*/  HMMA.16816.F32 R36, R68.reuse, R80, R36 ;  /* 0x000000504424723c */ /* 0x048fe80000001824 */
[----:B------:R-:W-:Y:S04]  /*10d50*/  FADD.FTZ R227, R134, R135 ;  /* 0x0000008786e37221 */ /* 0x000fe80000010000 */
        /* <DEDUP_REMOVED lines=64> */
.L_x_258:
[----:B------:R-:W1:Y:S01]  /*11160*/  SHFL.BFLY PT, R3, R228, 0x2, 0x1f ;  /* 0x0c401f00e4037f89 */ /* 0x000e6200000e0000 */
[----:B------:R-:W-:-:S02]  /*11170*/  MOV R4, RZ ;  /* 0x000000ff00047202 */ /* 0x000fc40000000f00 */
[----:B------:R-:W-:Y:S01]  /*11180*/  PLOP3.LUT P2, PT, PT, PT, PT, 0x8, 0x0 ;  /* 0x000000000000781c */ /* 0x000fe20003f4e170 */
[----:B------:R-:W2:Y:S01]  /*11190*/  SHFL.BFLY PT, R2, R227, 0x2, 0x1f ;  /* 0x0c401f00e3027f89 */ /* 0x000ea200000e0000 */
[----:B-1----:R-:W-:Y:S01]  /*111a0*/  FADD.FTZ R6, R3, R228 ;  /* 0x000000e403067221 */ /* 0x002fe20000010000 */
[----:B------:R-:W-:Y:S01]  /*111b0*/  MOV R3, RZ ;  /* 0x000000ff00037202 */ /* 0x000fe20000000f00 */
[----:B--2---:R-:W-:-:S03]  /*111c0*/  FADD.FTZ R7, R2, R227 ;  /* 0x000000e302077221 */ /* 0x004fc60000010000 */
[----:B------:R-:W1:Y:S04]  /*111d0*/  SHFL.BFLY PT, R5, R6, 0x1, 0x1f ;  /* 0x0c201f0006057f89 */ /* 0x000e6800000e0000 */
[----:B------:R-:W2:Y:S01]  /*111e0*/  SHFL.BFLY PT, R2, R7, 0x1, 0x1f ;  /* 0x0c201f0007027f89 */ /* 0x000ea200000e0000 */
[----:B-1----:R-:W-:Y:S02]  /*111f0*/  FADD.FTZ R5, R6, R5 ;  /* 0x0000000506057221 */ /* 0x002fe40000010000 */
[----:B--2---:R-:W-:-:S03]  /*11200*/  FADD.FTZ R2, R2, R7 ;  /* 0x0000000702027221 */ /* 0x004fc60000010000 */
[----:B------:R-:W-:Y:S02]  /*11210*/  FSETP.NE.FTZ.AND P1, PT, R5, RZ, PT ;  /* 0x000000ff0500720b */ /* 0x000fe40003f35000 */
[----:B------:R-:W-:-:S11]  /*11220*/  FSETP.NE.FTZ.AND P0, PT, R2, RZ, PT ;  /* 0x000000ff0200720b */ /* 0x000fd60003f15000 */
[----:B------:R-:W1:Y:S01]  /*11230*/  @P1 MUFU.RCP R4, R5 ;  /* 0x0000000500041308 */ /* 0x000e620000001000 */
[----:B------:R-:W-:Y:S02]  /*11240*/  @P1 MOV R7, 0x3f317218 ;  /* 0x3f31721800071802 */ /* 0x000fe40000000f00 */
[----:B------:R-:W-:-:S03]  /*11250*/  @P0 MOV R9, 0x3f317218 ;  /* 0x3f31721800090802 */ /* 0x000fc60000000f00 */
[----:B------:R-:W-:Y:S02]  /*11260*/  @P1 FMUL.FTZ R7, R7, c[0x0][0x2d0] ;  /* 0x0000b40007071a20 */ /* 0x000fe40000410000 */
[----:B------:R-:W2:Y:S01]  /*11270*/  @P1 MUFU.LG2 R5, R5 ;  /* 0x0000000500051308 */ /* 0x000ea20000000c00 */
[----:B------:R-:W-:-:S07]  /*11280*/  @P0 FMUL.FTZ R9, R9, c[0x0][0x2d0] ;  /* 0x0000b40009090a20 */ /* 0x000fce0000410000 */
[----:B------:R-:W3:Y:S01]  /*11290*/  @P0 MUFU.LG2 R6, R2 ;  /* 0x0000000200060308 */ /* 0x000ee20000000c00 */
[C---:B-1----:R-:W-:Y:S02]  /*112a0*/  FMUL.FTZ R112, R4.reuse, R112 ;  /* 0x0000007004707220 */ /* 0x042fe40000410000 */
[C---:B------:R-:W-:Y:S02]  /*112b0*/  FMUL.FTZ R113, R4.reuse, R113 ;  /* 0x0000007104717220 */ /* 0x040fe40000410000 */
[C---:B------:R-:W-:Y:S02]  /*112c0*/  FMUL.FTZ R108, R4.reuse, R108 ;  /* 0x0000006c046c7220 */ /* 0x040fe40000410000 */
[C---:B------:R-:W-:Y:S01]  /*112d0*/  FMUL.FTZ R109, R4.reuse, R109 ;  /* 0x0000006d046d7220 */ /* 0x040fe20000410000 */
[----:B------:R1:W4:Y:S01]  /*112e0*/  @P0 MUFU.RCP R3, R2 ;  /* 0x0000000200030308 */ /* 0x0003220000001000 */
[----:B--2---:R-:W-:Y:S02]  /*112f0*/  @P1 FMUL.FTZ R5, R5, 0.69314718246459960938 ;  /* 0x3f31721805051820 */ /* 0x004fe40000410000 */
[----:B------:R-:W-:-:S02]  /*11300*/  FMUL.FTZ R104, R4, R104 ;  /* 0x0000006804687220 */ /* 0x000fc40000410000 */
[C---:B------:R-:W-:Y:S02]  /*11310*/  FMUL.FTZ R105, R4.reuse, R105 ;  /* 0x0000006904697220 */ /* 0x040fe40000410000 */
[----:B------:R-:W-:Y:S02]  /*11320*/  FMUL.FTZ R100, R4, R100 ;  /* 0x0000006404647220 */ /* 0x000fe40000410000 */
[----:B---3--:R-:W-:Y:S02]  /*11330*/  @P0 FMUL.FTZ R6, R6, 0.69314718246459960938 ;  /* 0x3f31721806060820 */ /* 0x008fe40000410000 */
[C---:B------:R-:W-:Y:S02]  /*11340*/  FMUL.FTZ R101, R4.reuse, R101 ;  /* 0x0000006504657220 */ /* 0x040fe40000410000 */
[C---:B------:R-:W-:Y:S02]  /*11350*/  FMUL.FTZ R96, R4.reuse, R96 ;  /* 0x0000006004607220 */ /* 0x040fe40000410000 */
[C---:B------:R-:W-:Y:S01]  /*11360*/  FMUL.FTZ R97, R4.reuse, R97 ;  /* 0x0000006104617220 */ /* 0x040fe20000410000 */
[----:B-1----:R-:W-:Y:S01]  /*11370*/  MOV R2, 0xff800000 ;  /* 0xff80000000027802 */ /* 0x002fe20000000f00 */
        /* <DEDUP_REMOVED lines=21> */
[----:B------:R-:W-:Y:S01]  /*114d0*/  FMUL.FTZ R65, R4, R65 ;  /* 0x0000004104417220 */ /* 0x000fe20000410000 */
[----:B------:R-:W-:Y:S01]  /*114e0*/  MOV R4, 0xff800000 ;  /* 0xff80000000047802 */ /* 0x000fe20000000f00 */
[C---:B----4-:R-:W-:Y:S02]  /*114f0*/  FMUL.FTZ R114, R3.reuse, R114 ;  /* 0x0000007203727220 */ /* 0x050fe40000410000 */
        /* <DEDUP_REMOVED lines=30> */
[----:B------:R-:W-:Y:S02]  /*116e0*/  FMUL.FTZ R3, R3, R67 ;  /* 0x0000004303037220 */ /* 0x000fe40000410000 */
[----:B------:R-:W-:-:S02]  /*116f0*/  @P1 FFMA.FTZ R2, R7, R0, R5 ;  /* 0x0000000007021223 */ /* 0x000fc40000010005 */
[----:B------:R-:W-:Y:S02]  /*11700*/  @P0 FFMA.FTZ R4, R9, R116, R6 ;  /* 0x0000007409040223 */ /* 0x000fe40000010006 */
.L_x_230:
[----:B------:R-:W-:Y:S05]  /*11710*/  @P2 BRA `(.L_x_268) ;  /* 0x0000127000002947 */ /* 0x000fea0003800000 */
[----:B------:R-:W1:Y:S01]  /*11720*/  S2R R0, SR_TID.X ;  /* 0x0000000000007919 */ /* 0x000e620000002100 */
[----:B------:R-:W-:Y:S02]  /*11730*/  F2FP.PACK_AB R112, R113, R112 ;  /* 0x000000707170723e */ /* 0x000fe400000000ff */
[----:B------:R-:W-:Y:S01]  /*11740*/  F2FP.PACK_AB R114, R115, R114 ;  /* 0x000000727372723e */ /* 0x000fe200000000ff */
[----:B------:R-:W-:Y:S01]  /*11750*/  BAR.SYNC.DEFER_BLOCKING 0x1, 0x100 ;  /* 0x0044000000007b1d */ /* 0x000fe20000010000 */
        /* <DEDUP_REMOVED lines=10> */
[----:B-1----:R-:W-:Y:S02]  /*11800*/  SHF.R.S32.HI R5, RZ, 0x1f, R0 ;  /* 0x0000001fff057819 */ /* 0x002fe40000011400 */
[----:B------:R-:W-:Y:S02]  /*11810*/  F2FP.PACK_AB R88, R89, R88 ;  /* 0x000000585958723e */ /* 0x000fe400000000ff */
[----:B------:R-:W-:Y:S02]  /*11820*/  LEA.HI R6, R5, R0, RZ, 0x2 ;  /* 0x0000000005067211 */ /* 0x000fe400078f10ff */
[----:B------:R-:W-:Y:S02]  /*11830*/  F2FP.PACK_AB R90, R91, R90 ;  /* 0x0000005a5b5a723e */ /* 0x000fe400000000ff */
[--C-:B------:R-:W-:Y:S02]  /*11840*/  SHF.R.S32.HI R8, RZ, 0x2, R6.reuse ;  /* 0x00000002ff087819 */ /* 0x100fe40000011406 */
[----:B------:R-:W-:-:S02]  /*11850*/  SHF.R.S32.HI R7, RZ, 0x1f, R6 ;  /* 0x0000001fff077819 */ /* 0x000fc40000011406 */
[----:B------:R-:W-:Y:S02]  /*11860*/  LOP3.LUT R9, R6, 0xfffffffc, RZ, 0xc0, !PT ;  /* 0xfffffffc06097812 */ /* 0x000fe400078ec0ff */
[----:B------:R-:W-:Y:S02]  /*11870*/  LEA.HI R7, R7, R8, RZ, 0x3 ;  /* 0x0000000807077211 */ /* 0x000fe400078f18ff */
[----:B------:R-:W-:Y:S01]  /*11880*/  F2FP.PACK_AB R84, R85, R84 ;  /* 0x000000545554723e */ /* 0x000fe200000000ff */
[----:B------:R-:W-:Y:S01]  /*11890*/  IMAD.IADD R9, R0, 0x1, -R9 ;  /* 0x0000000100097824 */ /* 0x000fe200078e0a09 */
[----:B------:R-:W-:Y:S02]  /*118a0*/  LOP3.LUT R7, R7, 0xfffffff8, RZ, 0xc0, !PT ;  /* 0xfffffff807077812 */ /* 0x000fe400078ec0ff */
[----:B------:R-:W-:Y:S02]  /*118b0*/  F2FP.PACK_AB R86, R87, R86 ;  /* 0x000000565756723e */ /* 0x000fe400000000ff */
[----:B------:R-:W-:Y:S01]  /*118c0*/  F2FP.PACK_AB R80, R81, R80 ;  /* 0x000000505150723e */ /* 0x000fe200000000ff */
[----:B------:R-:W-:Y:S01]  /*118d0*/  IMAD.IADD R8, R8, 0x1, -R7 ;  /* 0x0000000108087824 */ /* 0x000fe200078e0a07 */
[----:B------:R-:W-:-:S02]  /*118e0*/  LEA.HI R7, R5, R0, RZ, 0x5 ;  /* 0x0000000005077211 */ /* 0x000fc400078f28ff */
[----:B------:R-:W-:Y:S01]  /*118f0*/  F2FP.PACK_AB R82, R83, R82 ;  /* 0x000000525352723e */ /* 0x000fe200000000ff */
[C---:B------:R-:W-:Y:S01]  /*11900*/  IMAD.SHL.U32 R10, R8.reuse, 0x40, RZ ;  /* 0x00000040080a7824 */ /* 0x040fe200078e00ff */
[----:B------:R-:W-:Y:S02]  /*11910*/  SHF.R.S32.HI R6, RZ, 0x5, R7 ;  /* 0x00000005ff067819 */ /* 0x000fe40000011407 */
[----:B------:R-:W-:Y:S02]  /*11920*/  LOP3.LUT R12, R8, 0x1, RZ, 0xc0, !PT ;  /* 0x00000001080c7812 */ /* 0x000fe400078ec0ff */
        /* <DEDUP_REMOVED lines=11> */
[----:B------:R-:W-:Y:S02]  /*119e0*/  F2FP.PACK_AB R72, R73, R72 ;  /* 0x000000484948723e */ /* 0x000fe400000000ff */
[----:B------:R-:W-:Y:S01]  /*119f0*/  F2FP.PACK_AB R74, R75, R74 ;  /* 0x0000004a4b4a723e */ /* 0x000fe200000000ff */
[C---:B------:R-:W-:Y:S01]  /*11a00*/  IMAD.IADD R15, R11.reuse, 0x1, R8 ;  /* 0x000000010b0f7824 */ /* 0x040fe200078e0208 */
[C---:B------:R-:W-:Y:S01]  /*11a10*/  IADD3 R10, R11.reuse, 0x80, RZ ;  /* 0x000000800b0a7810 */ /* 0x040fe20007ffe0ff */
[----:B------:R-:W-:Y:S01]  /*11a20*/  STS [R11+0x80], R112 ;  /* 0x000080700b007388 */ /* 0x000fe20000000800 */
[----:B------:R-:W-:-:S02]  /*11a30*/  IADD3 R13, R11, 0x70, RZ ;  /* 0x000000700b0d7810 */ /* 0x000fc40007ffe0ff */
[----:B------:R-:W-:Y:S01]  /*11a40*/  @P0 IADD3 R13, R10, 0x10, RZ ;  /* 0x000000100a0d0810 */ /* 0x000fe20007ffe0ff */
[----:B------:R-:W-:Y:S01]  /*11a50*/  IMAD.MOV.U32 R10, RZ, RZ, 0x40 ;  /* 0x00000040ff0a7424 */ /* 0x000fe200078e00ff */
[----:B------:R-:W-:Y:S01]  /*11a60*/  STS [R11+0x480], R114 ;  /* 0x000480720b007388 */ /* 0x000fe20000000800 */
[----:B------:R-:W-:Y:S02]  /*11a70*/  F2FP.PACK_AB R68, R69, R68 ;  /* 0x000000444544723e */ /* 0x000fe400000000ff */
[--C-:B------:R-:W-:Y:S01]  /*11a80*/  IMAD.IADD R17, R8, 0x1, R13.reuse ;  /* 0x0000000108117824 */ /* 0x100fe200078e020d */
[----:B------:R-:W-:Y:S01]  /*11a90*/  SEL R10, R10, 0xffffffc0, !P2 ;  /* 0xffffffc00a0a7807 */ /* 0x000fe20005000000 */
[----:B------:R-:W-:Y:S01]  /*11aa0*/  STS [R13], R108 ;  /* 0x0000006c0d007388 */ /* 0x000fe20000000800 */
[----:B------:R-:W-:Y:S02]  /*11ab0*/  F2FP.PACK_AB R70, R71, R70 ;  /* 0x000000464746723e */ /* 0x000fe400000000ff */
        /* <DEDUP_REMOVED lines=8> */
[----:B------:R-:W-:-:S02]  /*11b40*/  F2FP.PACK_AB R56, R57, R56 ;  /* 0x000000383938723e */ /* 0x000fc400000000ff */
[----:B------:R-:W-:Y:S01]  /*11b50*/  STS [R15+0x480], R106 ;  /* 0x0004806a0f007388 */ /* 0x000fe20000000800 */
[----:B------:R-:W-:Y:S02]  /*11b60*/  F2FP.PACK_AB R58, R59, R58 ;  /* 0x0000003a3b3a723e */ /* 0x000fe400000000ff */
        /* <DEDUP_REMOVED lines=28> */
[----:B------:R1:W-:Y:S01]  /*11d30*/  STS [R19+0x4480], R54 ;  /* 0x0044803613007388 */ /* 0x0003e20000000800 */
[----:B---3--:R-:W-:-:S03]  /*11d40*/  IMAD.WIDE R12, R218, R11, c[0x0][0x500] ;  /* 0x00014000da0c7625 */ /* 0x008fc600078e020b */
[----:B------:R3:W-:Y:S04]  /*11d50*/  STS [R21+0x4000], R56 ;  /* 0x0040003815007388 */ /* 0x0007e80000000800 */
        /* <DEDUP_REMOVED lines=8> */
[----:B----4-:R-:W4:Y:S04]  /*11de0*/  @P0 LDG.E R15, [R12.64] ;  /* 0x0000000a0c0f0981 */ /* 0x010f28000c1e1900 */
[----:B------:R3:W5:Y:S01]  /*11df0*/  @P1 LDG.E R8, [R10.64] ;  /* 0x0000000a0a081981 */ /* 0x000762000c1e1900 */
[----:B-1----:R-:W-:Y:S02]  /*11e00*/  CS2R R18, SRZ ;  /* 0x0000000000127805 */ /* 0x002fe4000001ff00 */
[--C-:B----4-:R-:W-:Y:S01]  /*11e10*/  @P0 SHF.R.S32.HI R19, RZ, 0x1f, R15.reuse ;  /* 0x0000001fff130819 */ /* 0x110fe2000001140f */
[----:B------:R-:W-:Y:S01]  /*11e20*/  @P0 IMAD.MOV.U32 R18, RZ, RZ, R15 ;  /* 0x000000ffff120224 */ /* 0x000fe200078e000f */
[----:B------:R-:W-:Y:S05]  /*11e30*/  @P1 BRA `(.L_x_269) ;  /* 0x0000004000001947 */ /* 0x000fea0003800000 */
[----:B---3--:R-:W-:Y:S05]  /*11e40*/  @!P0 BRA `(.L_x_269) ;  /* 0x0000003000008947 */ /* 0x008fea0003800000 */
[----:B-----5:R-:W3:Y:S04]  /*11e50*/  LDG.E R8, [R12.64] ;  /* 0x0000000a0c087981 */ /* 0x020ee8000c1e1900 */
[----:B------:R-:W3:Y:S02]  /*11e60*/  LDG.E R3, [R12.64+0x4] ;  /* 0x0000040a0c037981 */ /* 0x000ee4000c1e1900 */
[----:B---3--:R-:W-:-:S02]  /*11e70*/  IADD3 R8, -R8, R3, RZ ;  /* 0x0000000308087210 */ /* 0x008fc40007ffe1ff */
.L_x_269:
[----:B---3--:R-:W1:Y:S01]  /*11e80*/  S2R R10, SR_CTAID.Y ;  /* 0x00000000000a7919 */ /* 0x008e620000002600 */
[----:B------:R-:W-:Y:S01]  /*11e90*/  LOP3.LUT R3, R7, 0xffffffe0, RZ, 0xc0, !PT ;  /* 0xffffffe007037812 */ /* 0x000fe200078ec0ff */
[----:B------:R-:W-:Y:S01]  /*11ea0*/  IMAD.MOV.U32 R13, RZ, RZ, c[0x0][0x4e8] ;  /* 0x00013a00ff0d7624 */ /* 0x000fe200078e00ff */
[----:B------:R-:W-:Y:S01]  /*11eb0*/  SHF.R.S32.HI R7, RZ, 0x1f, R6 ;  /* 0x0000001fff077819 */ /* 0x000fe20000011406 */
[----:B------:R-:W3:Y:S01]  /*11ec0*/  S2R R40, SR_CTAID.X ;  /* 0x0000000000287919 */ /* 0x000ee20000002500 */
[----:B------:R-:W-:Y:S01]  /*11ed0*/  MOV R16, R18 ;  /* 0x0000001200107202 */ /* 0x000fe20000000f00 */
[----:B------:R-:W-:Y:S01]  /*11ee0*/  IMAD.IADD R12, R0, 0x1, -R3 ;  /* 0x00000001000c7824 */ /* 0x000fe200078e0a03 */
[----:B------:R-:W-:Y:S01]  /*11ef0*/  LEA.HI R7, R7, R6, RZ, 0x3 ;  /* 0x0000000607077211 */ /* 0x000fe200078f18ff */
[----:B------:R-:W-:Y:S01]  /*11f00*/  IMAD.MOV.U32 R17, RZ, RZ, R19 ;  /* 0x000000ffff117224 */ /* 0x000fe200078e0013 */
[----:B------:R-:W-:Y:S01]  /*11f10*/  LEA.HI R3, R9, R9, RZ, 0x1 ;  /* 0x0000000909037211 */ /* 0x000fe200078f08ff */
[----:B------:R-:W-:Y:S01]  /*11f20*/  IMAD R15, R19, c[0x0][0x3a0], RZ ;  /* 0x0000e800130f7a24 */ /* 0x000fe200078e02ff */
[----:B------:R-:W-:Y:S01]  /*11f30*/  SHF.R.S32.HI R11, RZ, 0x1f, R12 ;  /* 0x0000001fff0b7819 */ /* 0x000fe2000001140c */
[----:B------:R-:W-:Y:S01]  /*11f40*/  BSSY B0, `(.L_x_270) ;  /* 0x0000074000007945 */ /* 0x000fe20003800000 */
[----:B------:R-:W-:Y:S01]  /*11f50*/  LOP3.LUT R7, R7, 0xffffff8, RZ, 0xc0, !PT ;  /* 0x0ffffff807077812 */ /* 0x000fe200078ec0ff */
[C---:B------:R-:W-:Y:S01]  /*11f60*/  IMAD R15, R18.reuse, c[0x0][0x3a4], R15 ;  /* 0x0000e900120f7a24 */ /* 0x040fe200078e020f */
[----:B------:R-:W-:Y:S01]  /*11f70*/  LEA.HI R11, R11, R12, RZ, 0x2 ;  /* 0x0000000c0b0b7211 */ /* 0x000fe200078f10ff */
[----:B------:R-:W-:Y:S01]  /*11f80*/  IMAD.WIDE.U32 R18, R18, c[0x0][0x3a0], RZ ;  /* 0x0000e80012127a25 */ /* 0x000fe200078e00ff */
[----:B------:R-:W-:-:S02]  /*11f90*/  IADD3 R7, R6, -R7, RZ ;  /* 0x8000000706077210 */ /* 0x000fc40007ffe0ff */
[----:B------:R-:W-:Y:S02]  /*11fa0*/  LOP3.LUT R6, R3, 0x1ffffffe, RZ, 0xc0, !PT ;  /* 0x1ffffffe03067812 */ /* 0x000fe400078ec0ff */
[----:B------:R-:W-:Y:S02]  /*11fb0*/  SHF.R.S32.HI R14, RZ, 0x2, R11 ;  /* 0x00000002ff0e7819 */ /* 0x000fe4000001140b */
[----:B------:R-:W-:Y:S01]  /*11fc0*/  ISETP.NE.AND P1, PT, R13, 0x1, PT ;  /* 0x000000010d00780c */ /* 0x000fe20003f25270 */
[----:B-1----:R-:W-:Y:S01]  /*11fd0*/  IMAD.WIDE.U32 R16, R10, c[0x0][0x490], R16 ;  /* 0x000124000a107a25 */ /* 0x002fe200078e0010 */
[----:B------:R-:W-:Y:S02]  /*11fe0*/  SHF.R.S32.HI R13, RZ, 0x1f, R10 ;  /* 0x0000001fff0d7819 */ /* 0x000fe4000001140a */
[----:B------:R-:W-:Y:S01]  /*11ff0*/  LOP3.LUT P2, RZ, R12, 0x3, RZ, 0xc0, !PT ;  /* 0x000000030cff7812 */ /* 0x000fe2000784c0ff */
[----:B------:R-:W-:Y:S01]  /*12000*/  IMAD.IADD R12, R9, 0x1, -R6 ;  /* 0x00000001090c7824 */ /* 0x000fe200078e0a06 */
[-C--:B------:R-:W-:Y:S01]  /*12010*/  LEA.HI R11, R5, R0.reuse, RZ, 0x3 ;  /* 0x00000000050b7211 */ /* 0x080fe200078f18ff */
[----:B------:R-:W-:Y:S01]  /*12020*/  IMAD R3, R7, 0x10, R14 ;  /* 0x0000001007037824 */ /* 0x000fe200078e020e */
[----:B------:R-:W-:Y:S01]  /*12030*/  LEA.HI R6, R5, R0, RZ, 0x6 ;  /* 0x0000000005067211 */ /* 0x000fe200078f30ff */
[----:B------:R-:W-:Y:S01]  /*12040*/  IMAD R5, R13, c[0x0][0x490], RZ ;  /* 0x000124000d057a24 */ /* 0x000fe200078e02ff */
[----:B------:R-:W-:Y:S01]  /*12050*/  LOP3.LUT R9, R11, 0xfffffff8, RZ, 0xc0, !PT ;  /* 0xfffffff80b097812 */ /* 0x000fe200078ec0ff */
[----:B------:R-:W-:Y:S01]  /*12060*/  IMAD R7, R12, 0x8, R3 ;  /* 0x000000080c077824 */ /* 0x000fe200078e0203 */
[----:B------:R-:W-:Y:S01]  /*12070*/  IADD3 R19, R19, R15, RZ ;  /* 0x0000000f13137210 */ /* 0x000fe20007ffe0ff */
[----:B------:R-:W-:Y:S01]  /*12080*/  IMAD R5, R10, c[0x0][0x494], R5 ;  /* 0x000125000a057a24 */ /* 0x000fe200078e0205 */
[----:B------:R-:W-:Y:S01]  /*12090*/  SHF.R.S32.HI R15, RZ, 0x1f, R218 ;  /* 0x0000001fff0f7819 */ /* 0x000fe200000114da */
[----:B---3--:R-:W-:Y:S01]  /*120a0*/  IMAD R7, R40, 0x80, R7 ;  /* 0x0000008028077824 */ /* 0x008fe200078e0207 */
[----:B------:R-:W-:Y:S01]  /*120b0*/  SEL R14, R218, RZ, !P0 ;  /* 0x000000ffda0e7207 */ /* 0x000fe20004000000 */
[----:B------:R-:W-:Y:S01]  /*120c0*/  IMAD.IADD R0, R0, 0x1, -R9 ;  /* 0x0000000100007824 */ /* 0x000fe200078e0a09 */
[----:B------:R-:W-:Y:S01]  /*120d0*/  IADD3 R17, R17, R5, RZ ;  /* 0x0000000511117210 */ /* 0x000fe20007ffe0ff */
[----:B------:R-:W-:Y:S01]  /*120e0*/  @P1 IMAD.HI.U32 R5, R7, c[0x0][0x4ec], RZ ;  /* 0x00013b0007051a27 */ /* 0x000fe200078e00ff */
[----:B------:R-:W-:-:S03]  /*120f0*/  SEL R15, R15, RZ, !P0 ;  /* 0x000000ff0f0f7207 */ /* 0x000fc60004000000 */
[----:B------:R-:W-:Y:S01]  /*12100*/  IMAD.MOV.U32 R9, RZ, RZ, R7 ;  /* 0x000000ffff097224 */ /* 0x000fe200078e0007 */
[----:B------:R-:W-:Y:S01]  /*12110*/  @P1 SHF.R.U32.HI R9, RZ, c[0x0][0x4f0], R5 ;  /* 0x00013c00ff091a19 */ /* 0x000fe20000011605 */
[----:B------:R-:W-:Y:S01]  /*12120*/  IMAD R13, R13, c[0x0][0x3e8], RZ ;  /* 0x0000fa000d0d7a24 */ /* 0x000fe200078e02ff */
[----:B------:R-:W-:Y:S01]  /*12130*/  SHF.R.S32.HI R5, RZ, 0x3, R11 ;  /* 0x00000003ff057819 */ /* 0x000fe2000001140b */
[----:B------:R-:W-:Y:S01]  /*12140*/  IMAD.WIDE.U32 R18, R10, c[0x0][0x3e8], R18 ;  /* 0x0000fa000a127a25 */ /* 0x000fe200078e0012 */
[----:B------:R-:W-:-:S03]  /*12150*/  SHF.R.S32.HI R20, RZ, 0x1f, R9 ;  /* 0x0000001fff147819 */ /* 0x000fc60000011409 */
[----:B------:R-:W-:Y:S02]  /*12160*/  IMAD R13, R10, c[0x0][0x3ec], R13 ;  /* 0x0000fb000a0d7a24 */ /* 0x000fe400078e020d */
[----:B------:R-:W-:Y:S02]  /*12170*/  IMAD.MOV R10, RZ, RZ, -R9 ;  /* 0x000000ffff0a7224 */ /* 0x000fe400078e0a09 */
[----:B------:R-:W-:Y:S02]  /*12180*/  IMAD R11, R15, c[0x0][0x498], RZ ;  /* 0x000126000f0b7a24 */ /* 0x000fe400078e02ff */
[----:B------:R-:W-:-:S04]  /*12190*/  IMAD.WIDE.U32 R16, R14, c[0x0][0x498], R16 ;  /* 0x000126000e107a25 */ /* 0x000fc800078e0010 */
[----:B------:R-:W-:Y:S01]  /*121a0*/  IMAD R10, R10, c[0x0][0x4e8], R7 ;  /* 0x00013a000a0a7a24 */ /* 0x000fe200078e0207 */
[----:B------:R-:W-:Y:S01]  /*121b0*/  IADD3 R16, P0, R9, R16, RZ ;  /* 0x0000001009107210 */ /* 0x000fe20007f1e0ff */
[----:B------:R-:W-:Y:S01]  /*121c0*/  IMAD.IADD R19, R19, 0x1, R13 ;  /* 0x0000000113137824 */ /* 0x000fe200078e020d */
[----:B------:R-:W-:Y:S01]  /*121d0*/  LEA R13, R0, R5, 0x5 ;  /* 0x00000005000d7211 */ /* 0x000fe200078e28ff */
[----:B------:R-:W-:Y:S01]  /*121e0*/  IMAD R7, R14, c[0x0][0x49c], R11 ;  /* 0x000127000e077a24 */ /* 0x000fe200078e020b */
[----:B------:R-:W-:Y:S01]  /*121f0*/  SHF.R.S32.HI R11, RZ, 0x1f, R10 ;  /* 0x0000001fff0b7819 */ /* 0x000fe2000001140a */
[----:B------:R-:W-:Y:S02]  /*12200*/  IMAD.SHL.U32 R0, R0, 0x8, RZ ;  /* 0x0000000800007824 */ /* 0x000fe400078e00ff */
[----:B------:R-:W-:Y:S01]  /*12210*/  IMAD R13, R40, 0x80, R13 ;  /* 0x00000080280d7824 */ /* 0x000fe200078e020d */
[----:B------:R-:W-:Y:S01]  /*12220*/  IADD3.X R17, R20, R17, R7, P0, !PT ;  /* 0x0000001114117210 */ /* 0x000fe200007fe407 */
[----:B------:R-:W-:Y:S01]  /*12230*/  IMAD R11, R11, c[0x0][0x488], RZ ;  /* 0x000122000b0b7a24 */ /* 0x000fe200078e02ff */
[----:B------:R-:W-:Y:S01]  /*12240*/  IADD3 R36, R0, 0x40, RZ ;  /* 0x0000004000247810 */ /* 0x000fe20007ffe0ff */
[----:B------:R-:W-:Y:S01]  /*12250*/  @P1 IMAD.HI.U32 R12, R13, c[0x0][0x4ec], RZ ;  /* 0x00013b000d0c1a27 */ /* 0x000fe200078e00ff */
[----:B------:R-:W-:-:S03]  /*12260*/  MOV R9, R13 ;  /* 0x0000000d00097202 */ /* 0x000fc60000000f00 */
[----:B------:R-:W-:Y:S01]  /*12270*/  IMAD.WIDE.U32 R16, R10, c[0x0][0x488], R16 ;  /* 0x000122000a107a25 */ /* 0x000fe200078e0010 */
[----:B------:R-:W-:-:S03]  /*12280*/  @P1 SHF.R.U32.HI R9, RZ, c[0x0][0x4f0], R12 ;  /* 0x00013c00ff091a19 */ /* 0x000fc6000001160c */
[----:B------:R-:W-:Y:S01]  /*12290*/  IMAD R11, R10, c[0x0][0x48c], R11 ;  /* 0x000123000a0b7a24 */ /* 0x000fe200078e020b */
[----:B------:R-:W-:Y:S01]  /*122a0*/  LEA R12, P0, R16, c[0x0][0x450], 0x2 ;  /* 0x00011400100c7a11 */ /* 0x000fe200078010ff */
[----:B------:R-:W-:Y:S02]  /*122b0*/  IMAD.SHL.U32 R7, R5, 0x40, RZ ;  /* 0x0000004005077824 */ /* 0x000fe400078e00ff */
[----:B------:R-:W-:Y:S01]  /*122c0*/  IMAD R15, R15, c[0x0][0x3f0], RZ ;  /* 0x0000fc000f0f7a24 */ /* 0x000fe200078e02ff */
[----:B------:R-:W-:Y:S01]  /*122d0*/  IADD3 R11, R17, R11, RZ ;  /* 0x0000000b110b7210 */ /* 0x000fe20007ffe0ff */
[----:B------:R-:W-:Y:S01]  /*122e0*/  SHFL.IDX PT, R42, R12, RZ, 0x1c1f ;  /* 0x001c1fff0c2a7589 */ /* 0x000fe200000e0000 */
[----:B------:R-:W-:Y:S01]  /*122f0*/  LOP3.LUT R7, R7, 0x1c0, RZ, 0xc0, !PT ;  /* 0x000001c007077812 */ /* 0x000fe200078ec0ff */
[----:B------:R-:W-:Y:S01]  /*12300*/  IMAD R17, R14, c[0x0][0x3f4], R15 ;  /* 0x0000fd000e117a24 */ /* 0x000fe200078e020f */
[----:B------:R-:W-:Y:S01]  /*12310*/  LEA.HI.X R11, R16, c[0x0][0x454], R11, 0x2, P0 ;  /* 0x00011500100b7a11 */ /* 0x000fe200000f140b */
[----:B------:R-:W-:Y:S01]  /*12320*/  SHFL.IDX PT, R34, R12, 0x1, 0x1c1f ;  /* 0x003c1f000c227f89 */ /* 0x000fe200000e0000 */
[----:B------:R-:W-:Y:S01]  /*12330*/  LOP3.LUT R10, R7, 0x38, R0, 0xf8, !PT ;  /* 0x00000038070a7812 */ /* 0x000fe200078ef800 */
[----:B------:R-:W-:Y:S01]  /*12340*/  IMAD.WIDE.U32 R14, R14, c[0x0][0x3f0], R18 ;  /* 0x0000fc000e0e7a25 */ /* 0x000fe200078e0012 */
[----:B------:R-:W-:Y:S01]  /*12350*/  SHF.R.U32.HI R7, RZ, 0x3, R7 ;  /* 0x00000003ff077819 */ /* 0x000fe20000011607 */
[----:B------:R-:W1:Y:S01]  /*12360*/  SHFL.IDX PT, R43, R11, RZ, 0x1c1f ;  /* 0x001c1fff0b2b7589 */ /* 0x000e6200000e0000 */
[----:B------:R-:W-:Y:S01]  /*12370*/  LEA R16, R40, R3, 0x7 ;  /* 0x0000000328107211 */ /* 0x000fe200078e38ff */
[--C-:B------:R-:W-:Y:S01]  /*12380*/  IMAD.MOV R32, RZ, RZ, -R9.reuse ;  /* 0x000000ffff207224 */ /* 0x100fe200078e0a09 */
[----:B------:R-:W-:Y:S01]  /*12390*/  LOP3.LUT R7, R10, R7, RZ, 0x3c, !PT ;  /* 0x000000070a077212 */ /* 0x000fe200078e3cff */
[----:B------:R-:W3:Y:S01]  /*123a0*/  SHFL.IDX PT, R35, R11, 0x1, 0x1c1f ;  /* 0x003c1f000b237f89 */ /* 0x000ee200000e0000 */
[----:B------:R-:W-:Y:S01]  /*123b0*/  SHF.R.S32.HI R10, RZ, 0x1f, R9 ;  /* 0x0000001fff0a7819 */ /* 0x000fe20000011409 */
[----:B-----5:R-:W-:Y:S01]  /*123c0*/  IMAD R3, R8, c[0x0][0x4e8], RZ ;  /* 0x00013a0008037a24 */ /* 0x020fe200078e02ff */
[----:B------:R-:W-:Y:S01]  /*123d0*/  IADD3 R8, R16, 0x8, RZ ;  /* 0x0000000810087810 */ /* 0x000fe20007ffe0ff */
[----:B------:R-:W-:Y:S01]  /*123e0*/  IMAD.IADD R15, R15, 0x1, R17 ;  /* 0x000000010f0f7824 */ /* 0x000fe200078e0211 */
[----:B------:R-:W-:Y:S01]  /*123f0*/  LEA R40, R40, R5, 0x7 ;  /* 0x0000000528287211 */ /* 0x000fe200078e38ff */
[----:B------:R-:W-:Y:S01]  /*12400*/  IMAD R32, R32, c[0x0][0x4e8], R13 ;  /* 0x00013a0020207a24 */ /* 0x000fe200078e020d */
[-C--:B------:R-:W-:Y:S01]  /*12410*/  ISETP.GE.OR P0, PT, R16, R3.reuse, P2 ;  /* 0x000000031000720c */ /* 0x080fe20001706670 */
[----:B------:R-:W-:Y:S01]  /*12420*/  IMAD R10, R10, c[0x0][0x3e0], RZ ;  /* 0x0000f8000a0a7a24 */ /* 0x000fe200078e02ff */
[----:B------:R-:W-:Y:S01]  /*12430*/  ISETP.GE.OR P2, PT, R8, R3, P2 ;  /* 0x000000030800720c */ /* 0x000fe20001746670 */
[----:B------:R-:W-:-:S02]  /*12440*/  IMAD.SHL.U32 R6, R6, 0x8, RZ ;  /* 0x0000000806067824 */ /* 0x000fc400078e00ff */
[C---:B------:R-:W-:Y:S02]  /*12450*/  IMAD R10, R9.reuse, c[0x0][0x3e4], R10 ;  /* 0x0000f900090a7a24 */ /* 0x040fe400078e020a */
[----:B------:R-:W-:Y:S01]  /*12460*/  IMAD.WIDE.U32 R14, R9, c[0x0][0x3e0], R14 ;  /* 0x0000f800090e7a25 */ /* 0x000fe200078e000e */
[----:B------:R-:W-:Y:S02]  /*12470*/  SHF.R.S32.HI R9, RZ, 0x1f, R32 ;  /* 0x0000001fff097819 */ /* 0x000fe40000011420 */
[----:B------:R-:W-:Y:S01]  /*12480*/  LOP3.LUT R7, R7, 0x7ffffe00, R6, 0xf8, !PT ;  /* 0x7ffffe0007077812 */ /* 0x000fe200078ef806 */
[----:B------:R-:W-:Y:S02]  /*12490*/  IMAD.IADD R15, R15, 0x1, R10 ;  /* 0x000000010f0f7824 */ /* 0x000fe400078e020a */
[----:B------:R-:W-:Y:S01]  /*124a0*/  IMAD R9, R9, c[0x0][0x3d8], RZ ;  /* 0x0000f60009097a24 */ /* 0x000fe200078e02ff */
[----:B------:R-:W-:Y:S01]  /*124b0*/  SHF.L.U32 R41, R7, 0x1, RZ ;  /* 0x0000000107297819 */ /* 0x000fe200000006ff */
[----:B-1----:R1:W-:Y:S02]  /*124c0*/  @!P0 ST.E [R42.64], R2 ;  /* 0x000000022a008985 */ /* 0x0023e4000c10190a */
[----:B------:R-:W-:-:S02]  /*124d0*/  IMAD R6, R32, c[0x0][0x3dc], R9 ;  /* 0x0000f70020067a24 */ /* 0x000fc400078e0209 */
[----:B------:R-:W-:Y:S01]  /*124e0*/  IMAD.WIDE.U32 R32, R32, c[0x0][0x3d8], R14 ;  /* 0x0000f60020207a25 */ /* 0x000fe200078e000e */
[----:B---3--:R1:W-:Y:S03]  /*124f0*/  @!P2 ST.E [R34.64], R4 ;  /* 0x000000042200a985 */ /* 0x0083e6000c10190a */
[----:B------:R-:W-:Y:S01]  /*12500*/  IMAD.IADD R6, R33, 0x1, R6 ;  /* 0x0000000121067824 */ /* 0x000fe200078e0206 */
[----:B------:R1:W3:Y:S01]  /*12510*/  LDS.128 R28, [R41+0x1080] ;  /* 0x00108000291c7984 */ /* 0x0002e20000000c00 */
[----:B------:R-:W-:-:S03]  /*12520*/  LEA R38, P0, R32, c[0x0][0x380], 0x1 ;  /* 0x0000e00020267a11 */ /* 0x000fc600078008ff */
[----:B------:R1:W4:Y:S01]  /*12530*/  LDS.128 R24, [R41+0x2080] ;  /* 0x0020800029187984 */ /* 0x0003220000000c00 */
[----:B------:R-:W-:Y:S02]  /*12540*/  LEA.HI.X R37, R32, c[0x0][0x384], R6, 0x1, P0 ;  /* 0x0000e10020257a11 */ /* 0x000fe400000f0c06 */
[----:B------:R-:W-:Y:S01]  /*12550*/  ISETP.GE.AND P0, PT, R40, R3, PT ;  /* 0x000000032800720c */ /* 0x000fe20003f06270 */
[----:B------:R1:W2:Y:S04]  /*12560*/  LDS.128 R20, [R41+0x3080] ;  /* 0x0030800029147984 */ /* 0x0002a80000000c00 */
        /* <DEDUP_REMOVED lines=17> */
.L_x_271:
[----:B------:R-:W-:Y:S05]  /*12680*/  BSYNC B0 ;  /* 0x0000000000007941 */ /* 0x000fea0003800000 */
.L_x_270:
        /* <DEDUP_REMOVED lines=15> */
.L_x_273:
[----:B------:R-:W-:Y:S05]  /*12780*/  BSYNC B0 ;  /* 0x0000000000007941 */ /* 0x000fea0003800000 */
.L_x_272:
[----:B------:R-:W-:Y:S01]  /*12790*/  IADD3 R2, R40, 0x40, RZ ;  /* 0x0000004028027810 */ /* 0x000fe20007ffe0ff */
[----:B---34-:R3:W4:Y:S01]  /*127a0*/  SHFL.IDX PT, R7, R37, 0x2, 0x181f ;  /* 0x00581f0025077f89 */ /* 0x01872200000e0000 */
[----:B------:R-:W-:Y:S02]  /*127b0*/  BSSY B0, `(.L_x_274) ;  /* 0x000000d000007945 */ /* 0x000fe40003800000 */
[----:B------:R-:W-:Y:S01]  /*127c0*/  ISETP.GE.AND P0, PT, R2, R3, PT ;  /* 0x000000030200720c */ /* 0x000fe20003f06270 */
[----:B------:R3:W1:-:S12]  /*127d0*/  SHFL.IDX PT, R6, R38, 0x2, 0x181f ;  /* 0x00581f0026067f89 */ /* 0x00065800000e0000 */
[----:B------:R-:W-:Y:S05]  /*127e0*/  @P0 BRA `(.L_x_275) ;  /* 0x0000009000000947 */ /* 0x000fea0003800000 */
[----:B------:R-:W-:Y:S02]  /*127f0*/  ISETP.GE.AND P0, PT, R36, c[0x0][0x3c8], PT ;  /* 0x0000f20024007a0c */ /* 0x000fe40003f06270 */
[----:B------:R-:W-:-:S11]  /*12800*/  ISETP.GE.AND P1, PT, R0, c[0x0][0x3c8], PT ;  /* 0x0000f20000007a0c */ /* 0x000fd60003f26270 */
[----:B------:R-:W-:-:S04]  /*12810*/  @!P0 SHF.R.S32.HI R5, RZ, 0x1f, R36 ;  /* 0x0000001fff058819 */ /* 0x000fc80000011424 */
[----:B------:R-:W-:Y:S01]  /*12820*/  @!P0 LEA.HI R2, R5, R36, RZ, 0x3 ;  /* 0x0000002405028211 */ /* 0x000fe200078f18ff */
[----:B-1--4-:R-:W-:-:S03]  /*12830*/  @!P1 IMAD.WIDE R4, R0, 0x2, R6 ;  /* 0x0000000200049825 */ /* 0x012fc600078e0206 */
[----:B------:R-:W-:Y:S02]  /*12840*/  @!P0 LOP3.LUT R2, R2, 0xfffffff8, RZ, 0xc0, !PT ;  /* 0xfffffff802028812 */ /* 0x000fe400078ec0ff */
[----:B------:R1:W-:Y:S03]  /*12850*/  @!P1 ST.E.128 [R4.64], R24 ;  /* 0x0000001804009985 */ /* 0x0003e6000c101d0a */
[----:B------:R-:W-:-:S05]  /*12860*/  @!P0 IMAD.WIDE R6, R2, 0x2, R6 ;  /* 0x0000000202068825 */ /* 0x000fca00078e0206 */
[----:B------:R1:W-:Y:S02]  /*12870*/  @!P0 ST.E.128 [R6.64], R12 ;  /* 0x0000000c06008985 */ /* 0x0003e4000c101d0a */
.L_x_275:
[----:B------:R-:W-:Y:S05]  /*12880*/  BSYNC B0 ;  /* 0x0000000000007941 */ /* 0x000fea0003800000 */
.L_x_274:
[----:B------:R-:W-:Y:S01]  /*12890*/  IADD3 R40, R40, 0x60, RZ ;  /* 0x0000006028287810 */ /* 0x000fe20007ffe0ff */
[----:B-1----:R1:W3:Y:S03]  /*128a0*/  SHFL.IDX PT, R5, R37, 0x3, 0x181f ;  /* 0x00781f0025057f89 */ /* 0x0022e600000e0000 */
[----:B------:R-:W-:Y:S01]  /*128b0*/  ISETP.GE.AND P0, PT, R40, R3, PT ;  /* 0x000000032800720c */ /* 0x000fe20003f06270 */
[----:B------:R1:W4:-:S12]  /*128c0*/  SHFL.IDX PT, R4, R38, 0x3, 0x181f ;  /* 0x00781f0026047f89 */ /* 0x00031800000e0000 */
[----:B------:R-:W-:Y:S05]  /*128d0*/  @P0 EXIT ;  /* 0x000000000000094d */ /* 0x000fea0003800000 */
[----:B------:R-:W-:-:S13]  /*128e0*/  ISETP.GE.AND P0, PT, R0, c[0x0][0x3c8], PT ;  /* 0x0000f20000007a0c */ /* 0x000fda0003f06270 */
[----:B---34-:R-:W-:-:S05]  /*128f0*/  @!P0 IMAD.WIDE R2, R0, 0x2, R4 ;  /* 0x0000000200028825 */ /* 0x018fca00078e0204 */
[----:B--2---:R2:W-:Y:S01]  /*12900*/  @!P0 ST.E.128 [R2.64], R20 ;  /* 0x0000001402008985 */ /* 0x0045e2000c101d0a */
[----:B------:R-:W-:-:S13]  /*12910*/  ISETP.GE.AND P0, PT, R36, c[0x0][0x3c8], PT ;  /* 0x0000f20024007a0c */ /* 0x000fda0003f06270 */
[----:B------:R-:W-:Y:S05]  /*12920*/  @P0 EXIT ;  /* 0x000000000000094d */ /* 0x000fea0003800000 */
[----:B--2---:R-:W-:-:S04]  /*12930*/  SHF.R.S32.HI R3, RZ, 0x1f, R36 ;  /* 0x0000001fff037819 */ /* 0x004fc80000011424 */
[----:B------:R-:W-:-:S04]  /*12940*/  LEA.HI R3, R3, R36, RZ, 0x3 ;  /* 0x0000002403037211 */ /* 0x000fc800078f18ff */
[----:B------:R-:W-:-:S05]  /*12950*/  LOP3.LUT R3, R3, 0xfffffff8, RZ, 0xc0, !PT ;  /* 0xfffffff803037812 */ /* 0x000fca00078ec0ff */
[----:B------:R-:W-:-:S05]  /*12960*/  IMAD.WIDE R4, R3, 0x2, R4 ;  /* 0x0000000203047825 */ /* 0x000fca00078e0204 */
[----:B------:R-:W-:Y:S01]  /*12970*/  ST.E.128 [R4.64], R8 ;  /* 0x0000000804007985 */ /* 0x000fe2000c101d0a */
[----:B------:R-:W-:Y:S05]  /*12980*/  EXIT ;  /* 0x000000000000794d */ /* 0x000fea0003800000 */
.L_x_268:
        /* <DEDUP_REMOVED lines=8> */
[----:B------:R-:W3:Y:S04]  /*12a10*/  @P1 LDG.E R3, [R4.64] ;  /* 0x0000000a04031981 */ /* 0x000ee8000c1e1900 */
[----:B------:R1:W5:Y:S01]  /*12a20*/  @P0 LDG.E R2, [R6.64] ;  /* 0x0000000a06020981 */ /* 0x000362000c1e1900 */
[----:B------:R-:W-:Y:S02]  /*12a30*/  CS2R R12, SRZ ;  /* 0x00000000000c7805 */ /* 0x000fe4000001ff00 */
[--C-:B---3--:R-:W-:Y:S01]  /*12a40*/  @P1 SHF.R.S32.HI R13, RZ, 0x1f, R3.reuse ;  /* 0x0000001fff0d1819 */ /* 0x108fe20000011403 */
[----:B------:R-:W-:Y:S01]  /*12a50*/  @P1 IMAD.MOV.U32 R12, RZ, RZ, R3 ;  /* 0x000000ffff0c1224 */ /* 0x000fe200078e0003 */
[----:B------:R-:W-:Y:S05]  /*12a60*/  @P0 BRA `(.L_x_276) ;  /* 0x0000004000000947 */ /* 0x000fea0003800000 */
[----:B-1----:R-:W-:Y:S05]  /*12a70*/  @!P1 BRA `(.L_x_276) ;  /* 0x0000003000009947 */ /* 0x002fea0003800000 */
[----:B-----5:R-:W3:Y:S04]  /*12a80*/  LDG.E R2, [R4.64] ;  /* 0x0000000a04027981 */ /* 0x020ee8000c1e1900 */
[----:B------:R-:W3:Y:S02]  /*12a90*/  LDG.E R3, [R4.64+0x4] ;  /* 0x0000040a04037981 */ /* 0x000ee4000c1e1900 */
[----:B---3--:R-:W-:-:S02]  /*12aa0*/  IADD3 R2, -R2, R3, RZ ;  /* 0x0000000302027210 */ /* 0x008fc40007ffe1ff */
.L_x_276:
[----:B-1----:R-:W1:Y:S01]  /*12ab0*/  S2R R0, SR_TID.X ;  /* 0x0000000000007919 */ /* 0x002e620000002100 */
[----:B------:R-:W-:Y:S01]  /*12ac0*/  SHF.R.S32.HI R9, RZ, 0x1f, R218 ;  /* 0x0000001fff097819 */ /* 0x000fe200000114da */
[----:B------:R-:W-:Y:S01]  /*12ad0*/  BSSY B0, `(.L_x_277) ;  /* 0x0000028000007945 */ /* 0x000fe20003800000 */
[----:B------:R-:W-:-:S02]  /*12ae0*/  SEL R218, R218, RZ, !P1 ;  /* 0x000000ffdada7207 */ /* 0x000fc40004800000 */
[----:B------:R-:W-:Y:S02]  /*12af0*/  SEL R9, R9, RZ, !P1 ;  /* 0x000000ff09097207 */ /* 0x000fe40004800000 */
[----:B-1----:R-:W-:-:S13]  /*12b00*/  ISETP.GT.AND P0, PT, R0, 0x7f, PT ;  /* 0x0000007f0000780c */ /* 0x002fda0003f04270 */
        /* <DEDUP_REMOVED lines=36> */
.L_x_278:
[----:B------:R-:W-:Y:S05]  /*12d50*/  BSYNC B0 ;  /* 0x0000000000007941 */ /* 0x000fea0003800000 */
.L_x_277:
[----:B------:R-:W3:Y:S01]  /*12d60*/  S2R R7, SR_CTAID.Y ;  /* 0x0000000000077919 */ /* 0x000ee20000002600 */
        /* <DEDUP_REMOVED lines=18> */
[----:B---3--:R-:W-:Y:S01]  /*12e90*/  SHF.R.S32.HI R6, RZ, 0x1f, R7 ;  /* 0x0000001fff067819 */ /* 0x008fe20000011407 */
        /* <DEDUP_REMOVED lines=26> */
[----:B------:R1:W3:Y:S01]  /*13040*/  SHFL.IDX PT, R6, R3, RZ, 0x181f ;  /* 0x00181fff03067589 */ /* 0x0002e200000e0000 */
[----:B------:R-:W-:-:S03]  /*13050*/  ISETP.GE.AND P0, PT, R9, R2, PT ;  /* 0x000000020900720c */ /* 0x000fc60003f06270 */
[----:B------:R1:W4:Y:S10]  /*13060*/  SHFL.IDX PT, R7, R0, RZ, 0x181f ;  /* 0x00181fff00077589 */ /* 0x00033400000e0000 */
        /* <DEDUP_REMOVED lines=10> */
.L_x_280:
[----:B------:R-:W-:Y:S05]  /*13110*/  BSYNC B0 ;  /* 0x0000000000007941 */ /* 0x000fea0003800000 */
.L_x_279:
[----:B---34-:R-:W-:Y:S01]  /*13120*/  IADD3 R7, R9, 0x20, RZ ;  /* 0x0000002009077810 */ /* 0x018fe20007ffe0ff */
[----:B------:R3:W4:Y:S01]  /*13130*/  SHFL.IDX PT, R11, R0, 0x1, 0x181f ;  /* 0x00381f00000b7f89 */ /* 0x00072200000e0000 */
[----:B------:R-:W-:Y:S02]  /*13140*/  BSSY B0, `(.L_x_281) ;  /* 0x000000d000007945 */ /* 0x000fe40003800000 */
[----:B------:R-:W-:Y:S01]  /*13150*/  ISETP.GE.AND P0, PT, R7, R2, PT ;  /* 0x000000020700720c */ /* 0x000fe20003f06270 */
[----:B------:R3:W1:-:S12]  /*13160*/  SHFL.IDX PT, R10, R3, 0x1, 0x181f ;  /* 0x00381f00030a7f89 */ /* 0x00065800000e0000 */
        /* <DEDUP_REMOVED lines=10> */
.L_x_282:
[----:B------:R-:W-:Y:S05]  /*13210*/  BSYNC B0 ;  /* 0x0000000000007941 */ /* 0x000fea0003800000 */
.L_x_281:
[----:B-1----:R-:W-:Y:S01]  /*13220*/  IADD3 R7, R9, 0x40, RZ ;  /* 0x0000004009077810 */ /* 0x002fe20007ffe0ff */
[----:B----4-:R1:W4:Y:S01]  /*13230*/  SHFL.IDX PT, R11, R0, 0x2, 0x181f ;  /* 0x00581f00000b7f89 */ /* 0x01032200000e0000 */
[----:B------:R-:W-:Y:S02]  /*13240*/  BSSY B0, `(.L_x_283) ;  /* 0x000000d000007945 */ /* 0x000fe40003800000 */
[----:B------:R-:W-:Y:S01]  /*13250*/  ISETP.GE.AND P0, PT, R7, R2, PT ;  /* 0x000000020700720c */ /* 0x000fe20003f06270 */
[----:B------:R1:W2:-:S12]  /*13260*/  SHFL.IDX PT, R10, R3, 0x2, 0x181f ;  /* 0x00581f00030a7f89 */ /* 0x00029800000e0000 */
[----:B------:R-:W-:Y:S05]  /*13270*/  @P0 BRA `(.L_x_284) ;  /* 0x0000009000000947 */ /* 0x000fea0003800000 */
[----:B------:R-:W-:Y:S02]  /*13280*/  ISETP.GE.AND P0, PT, R4, c[0x0][0x3c8], PT ;  /* 0x0000f20004007a0c */ /* 0x000fe40003f06270 */
[----:B------:R-:W-:-:S11]  /*13290*/  ISETP.GE.AND P1, PT, R5, c[0x0][0x3c8], PT ;  /* 0x0000f20005007a0c */ /* 0x000fd60003f26270 */
[----:B------:R-:W-:Y:S02]  /*132a0*/  @!P0 SHF.R.S32.HI R7, RZ, 0x1f, R4 ;  /* 0x0000001fff078819 */ /* 0x000fe40000011404 */
[----:B--2-4-:R-:W-:Y:S02]  /*132b0*/  @!P1 IMAD.WIDE R12, R5, 0x2, R10 ;  /* 0x00000002050c9825 */ /* 0x014fe400078e020a */
[----:B------:R-:W-:-:S03]  /*132c0*/  @!P0 LEA.HI R6, R7, R4, RZ, 0x3 ;  /* 0x0000000407068211 */ /* 0x000fc600078f18ff */
[----:B------:R2:W-:Y:S01]  /*132d0*/  @!P1 ST.E.128 [R12.64], RZ ;  /* 0x000000ff0c009985 */ /* 0x0005e2000c101d0a */
[----:B------:R-:W-:-:S05]  /*132e0*/  @!P0 LOP3.LUT R6, R6, 0xfffffff8, RZ, 0xc0, !PT ;  /* 0xfffffff806068812 */ /* 0x000fca00078ec0ff */
[----:B------:R-:W-:-:S05]  /*132f0*/  @!P0 IMAD.WIDE R6, R6, 0x2, R10 ;  /* 0x0000000206068825 */ /* 0x000fca00078e020a */
[----:B------:R2:W-:Y:S02]  /*13300*/  @!P0 ST.E.128 [R6.64], RZ ;  /* 0x000000ff06008985 */ /* 0x0005e4000c101d0a */
.L_x_284:
[----:B------:R-:W-:Y:S05]  /*13310*/  BSYNC B0 ;  /* 0x0000000000007941 */ /* 0x000fea0003800000 */
.L_x_283:
[----:B------:R-:W-:Y:S01]  /*13320*/  IADD3 R9, R9, 0x60, RZ ;  /* 0x0000006009097810 */ /* 0x000fe20007ffe0ff */
[----:B--2---:R2:W1:Y:S03]  /*13330*/  SHFL.IDX PT, R7, R0, 0x3, 0x181f ;  /* 0x00781f0000077f89 */ /* 0x00446600000e0000 */
        /* <DEDUP_REMOVED lines=14> */
.L_x_285:
        /* <DEDUP_REMOVED lines=14> */
.L_x_3540:


//--------------------- .text._ZN7cutlass13device_kernelIN5flash19enable_sm80_to_sm89INS1_16FlashAttnFwdSm80INS1_25CollectiveMainloopFwdSm80ILi8ELi1ELb1EN4cute5tupleIJNS5_1CILi128EEENS7_ILi96EEES8_EEELi128ENS_6half_tEfNS_4arch4Sm80ELb0ELb1ELb1ELb1ELb0ELb1ELb1ELb0EEENS1_21CollectiveEpilogueFwdINS6_IJS8_S8_S9_EEENS6_IJNS7_ILi1EEESH_SH_EEESB_SD_Li256ELb1ELb1ELb0ELb0EEENS1_19SingleTileSchedulerILb1ELb0ELb1ELi128EEEEEEEEEvNT_6ParamsE --------------------------
	.section	.text._ZN7cutlass13device_kernelIN5flash19enable_sm80_to_sm89INS1_16FlashAttnFwdSm80INS1_25CollectiveMainloopFwdSm80ILi8ELi1ELb1EN4cute5tupleIJNS5_1CILi128EEENS7_ILi96EEES8_EEELi128ENS_6half_tEfNS_4arch4Sm80ELb0ELb1ELb1ELb1ELb0ELb1ELb1ELb0EEENS1_21CollectiveEpilogueFwdINS6_IJS8_S8_S9_EEENS6_IJNS7_ILi1EEESH_SH_EEESB_SD_Li256ELb1ELb1ELb0ELb0EEENS1_19SingleTileSchedulerILb1ELb0ELb1ELi128EEEEEEEEEvNT_6ParamsE,"ax",@progbits
	.sectioninfo	@"SHI_REGISTERS=254"
	.align	128
.text._ZN7cutlass13device_kernelIN5flash19enable_sm80_to_sm89INS1_16FlashAttnFwdSm80INS1_25CollectiveMainloopFwdSm80ILi8ELi1ELb1EN4cute5tupleIJNS5_1CILi128EEENS7_ILi96EEES8_EEELi128ENS_6half_tEfNS_4arch4Sm80ELb0ELb1ELb1ELb1ELb0ELb1ELb1ELb0EEENS1_21CollectiveEpilogueFwdINS6_IJS8_S8_S9_EEENS6_IJNS7_ILi1EEESH_SH_EEESB_SD_Li256ELb1ELb1ELb0ELb0EEENS1_19SingleTileSchedulerILb1ELb0ELb1ELi128EEEEEEEEEvNT_6ParamsE:
        .type           _ZN7cutlass13device_kernelIN5flash19enable_sm80_to_sm89INS1_16FlashAttnFwdSm80INS1_25CollectiveMainloopFwdSm80ILi8ELi1ELb1EN4cute5tupleIJNS5_1CILi128EEENS7_ILi96EEES8_EEELi128ENS_6half_tEfNS_4arch4Sm80ELb0ELb1ELb1ELb1ELb0ELb1ELb1ELb0EEENS1_21CollectiveEpilogueFwdINS6_IJS8_S8_S9_EEENS6_IJNS7_ILi1EEESH_SH_EEESB_SD_Li256ELb1ELb1ELb0ELb0EEENS1_19SingleTileSchedulerILb1ELb0ELb1ELi128EEEEEEEEEvNT_6ParamsE,@function
        .size           _ZN7cutlass13device_kernelIN5flash19enable_sm80_to_sm89INS1_16FlashAttnFwdSm80INS1_25CollectiveMainloopFwdSm80ILi8ELi1ELb1EN4cute5tupleIJNS5_1CILi128EEENS7_ILi96EEES8_EEELi128ENS_6half_tEfNS_4arch4Sm80ELb0ELb1ELb1ELb1ELb0ELb1ELb1ELb0EEENS1_21CollectiveEpilogueFwdINS6_IJS8_S8_S9_EEENS6_IJNS7_ILi1EEESH_SH_EEESB_SD_Li256ELb1ELb1ELb0ELb0EEENS1_19SingleTileSchedulerILb1ELb0ELb1ELi128EEEEEEEEEvNT_6ParamsE,(.L_x_3541 - _ZN7cutlass13device_kernelIN5flash19enable_sm80_to_sm89INS1_16FlashAttnFwdSm80INS1_25CollectiveMainloopFwdSm80ILi8ELi1ELb1EN4cute5tupleIJNS5_1CILi128EEENS7_ILi96EEES8_EEELi128ENS_6half_tEfNS_4arch4Sm80ELb0ELb1ELb1ELb1ELb0ELb1ELb1ELb0EEENS1_21CollectiveEpilogueFwdINS6_IJS8_S8_S9_EEENS6_IJNS7_ILi1EEESH_SH_EEESB_SD_Li256ELb1ELb1ELb0ELb0EEENS1_19SingleTileSchedulerILb1ELb0ELb1ELi128EEEEEEEEEvNT_6ParamsE)
        .other          _ZN7cutlass13device_kernelIN5flash19enable_sm80_to_sm89INS1_16FlashAttnFwdSm80INS1_25CollectiveMainloopFwdSm80ILi8ELi1ELb1EN4cute5tupleIJNS5_1CILi128EEENS7_ILi96EEES8_EEELi128ENS_6half_tEfNS_4arch4Sm80ELb0ELb1ELb1ELb1ELb0ELb1ELb1ELb0EEENS1_21CollectiveEpilogueFwdINS6_IJS8_S8_S9_EEENS6_IJNS7_ILi1EEESH_SH_EEESB_SD_Li256ELb1ELb1ELb0ELb0EEENS1_19SingleTileSchedulerILb1ELb0ELb1ELi128EEEEEEEEEvNT_6ParamsE,@"STO_CUDA_ENTRY STV_DEFAULT"
_ZN7cutlass13device_kernelIN5flash19enable_sm80_to_sm89INS1_16FlashAttnFwdSm80INS1_25CollectiveMainloopFwdSm80ILi8ELi1ELb1EN4cute5tupleIJNS5_1CILi128EEENS7_ILi96EEES8_EEELi128ENS_6half_tEfNS_4arch4Sm80ELb0ELb1ELb1ELb1ELb0ELb1ELb1ELb0EEENS1_21CollectiveEpilogueFwdINS6_IJS8_S8_S9_EEENS6_IJNS7_ILi1EEESH_SH_EEESB_SD_Li256ELb1ELb1ELb0ELb0EEENS1_19SingleTileSchedulerILb1ELb0ELb1ELi128EEEEEEEEEvNT_6ParamsE:
        /* <DEDUP_REMOVED lines=16> */
.L_x_287:
        /* <DEDUP_REMOVED lines=8> */
.L_x_289:
[----:B------:R-:W-:-:S04]  /*0180*/  MOV R3, c[0x0][0x54c] ;  /* 0x0001530000037a02 */ /* 0x000fc80000000f00 */
.L_x_288:
[----:B------:R-:W-:Y:S01]  /*0190*/  USHF.L.U32 UR4, UR4, 0x7, URZ ;  /* 0x0000000704047899 */ /* 0x000fe2000800063f */
[----:B-----5:R-:W-:-:S05]  /*01a0*/  IMAD R3, R3, c[0x0][0x548], RZ ;  /* 0x0001520003037a24 */ /* 0x020fca00078e02ff */
[----:B------:R-:W-:-:S04]  /*01b0*/  MOV R118, UR4 ;  /* 0x0000000400767c02 */ /* 0x000fc80008000f00 */
[----:B------:R-:W-:-:S04]  /*01c0*/  ISETP.GE.AND P0, PT, R118, R3, PT ;  /* 0x000000037600720c */ /* 0x000fc80003f06270 */
[----:B------:R-:W-:Y:S01]  /*01d0*/  SEL R221, R221, 0xffffffff, !P0 ;  /* 0xffffffffdddd7807 */ /* 0x000fe20004000000 */
[----:B------:R-:W-:Y:S05]  /*01e0*/  BRA `(.L_x_290) ;  /* 0x0000013000007947 */ /* 0x000fea0003800000 */
.L_x_286:
[----:B------:R-:W-:-:S04]  /*01f0*/  ISETP.NE.U32.AND P0, PT, RZ, c[0x0][0x568], PT ;  /* 0x00015a00ff007a0c */ /* 0x000fc80003f05070 */
[----:B------:R-:W-:-:S13]  /*0200*/  ISETP.NE.AND.EX P0, PT, RZ, c[0x0][0x56c], PT, P0 ;  /* 0x00015b00ff007a0c */ /* 0x000fda0003f05300 */
[----:B------:R-:W-:Y:S05]  /*0210*/  @!P0 BRA `(.L_x_291) ;  /* 0x0000002000008947 */ /* 0x000fea0003800000 */
[----:B------:R1:W5:Y:S01]  /*0220*/  LDG.E R3, [R2.64] ;  /* 0x0000001002037981 */ /* 0x000362000c1e1900 */
[----:B------:R-:W-:Y:S05]  /*0230*/  BRA `(.L_x_292) ;  /* 0x0000009000007947 */ /* 0x000fea0003800000 */
.L_x_291:
        /* <DEDUP_REMOVED lines=8> */
.L_x_293:
[----:B------:R-:W-:-:S04]  /*02c0*/  MOV R3, c[0x0][0x54c] ;  /* 0x0001530000037a02 */ /* 0x000fc80000000f00 */
.L_x_292:
[----:B------:R-:W-:Y:S01]  /*02d0*/  USHF.L.U32 UR4, UR4, 0x7, URZ ;  /* 0x0000000704047899 */ /* 0x000fe2000800063f */
[----:B-----5:R-:W-:-:S05]  /*02e0*/  IMAD R3, R3, c[0x0][0x548], RZ ;  /* 0x0001520003037a24 */ /* 0x020fca00078e02ff */
[----:B------:R-:W-:-:S04]  /*02f0*/  MOV R118, UR4 ;  /* 0x0000000400767c02 */ /* 0x000fc80008000f00 */
[----:B------:R-:W-:-:S04]  /*0300*/  ISETP.GE.AND P0, PT, R118, R3, PT ;  /* 0x000000037600720c */ /* 0x000fc80003f06270 */
[----:B------:R-:W-:-:S04]  /*0310*/  SEL R221, R221, 0xffffffff, !P0 ;  /* 0xffffffffdddd7807 */ /* 0x000fc80004000000 */
.L_x_290:
[----:B------:R-:W-:-:S13]  /*0320*/  ISETP.GE.AND P0, PT, R221, RZ, PT ;  /* 0x000000ffdd00720c */ /* 0x000fda0003f06270 */
[----:B------:R-:W-:Y:S05]  /*0330*/  @!P0 EXIT ;  /* 0x000000000000894d */ /* 0x000fea0003800000 */
[----:B------:R-:W-:Y:S01]  /*0340*/  ISETP.NE.U32.AND P0, PT, RZ, c[0x0][0x370], PT ;  /* 0x0000dc00ff007a0c */ /* 0x000fe20003f05070 */
[----:B------:R-:W-:Y:S01]  /*0350*/  CS2R R122, SRZ ;  /* 0x00000000007a7805 */ /* 0x000fe2000001ff00 */
[----:B------:R-:W-:Y:S01]  /*0360*/  ISETP.NE.U32.AND P1, PT, RZ, c[0x0][0x360], PT ;  /* 0x0000d800ff007a0c */ /* 0x000fe20003f25070 */
[----:B------:R-:W-:Y:S01]  /*0370*/  IMAD.MOV.U32 R220, RZ, RZ, c[0x0][0x168] ;  /* 0x00005a00ffdc7624 */ /* 0x000fe200078e00ff */
[----:B------:R-:W-:Y:S01]  /*0380*/  ISETP.NE.AND.EX P2, PT, RZ, c[0x0][0x374], PT, P0 ;  /* 0x0000dd00ff007a0c */ /* 0x000fe20003f45300 */
[----:B------:R-:W-:Y:S01]  /*0390*/  IMAD.MOV.U32 R76, RZ, RZ, RZ ;  /* 0x000000ffff4c7224 */ /* 0x000fe200078e00ff */
[----:B------:R-:W-:Y:S01]  /*03a0*/  ISETP.NE.AND.EX P0, PT, RZ, c[0x0][0x364], PT, P1 ;  /* 0x0000d900ff007a0c */ /* 0x000fe20003f05310 */
[----:B-1----:R-:W-:Y:S01]  /*03b0*/  IMAD.MOV.U32 R2, RZ, RZ, RZ ;  /* 0x000000ffff027224 */ /* 0x002fe200078e00ff */
[----:B------:R-:W-:Y:S01]  /*03c0*/  ISETP.NE.U32.AND P1, PT, RZ, c[0x0][0x348], PT ;  /* 0x0000d200ff007a0c */ /* 0x000fe20003f25070 */
[----:B------:R-:W-:Y:S01]  /*03d0*/  IMAD.WIDE R10, R221, R6, c[0x0][0x348] ;  /* 0x0000d200dd0a7625 */ /* 0x000fe200078e0206 */
[----:B------:R-:W-:-:S02]  /*03e0*/  ISETP.NE.U32.AND P4, PT, RZ, c[0x0][0x350], PT ;  /* 0x0000d400ff007a0c */ /* 0x000fc40003f85070 */
[----:B------:R-:W-:Y:S01]  /*03f0*/  ISETP.NE.U32.AND P3, PT, RZ, c[0x0][0x358], PT ;  /* 0x0000d600ff007a0c */ /* 0x000fe20003f65070 */
[CC--:B------:R-:W-:Y:S01]  /*0400*/  IMAD.WIDE R8, R221.reuse, R6.reuse, c[0x0][0x350] ;  /* 0x0000d400dd087625 */ /* 0x0c0fe200078e0206 */
[----:B------:R-:W-:Y:S02]  /*0410*/  ISETP.NE.AND.EX P1, PT, RZ, c[0x0][0x34c], PT, P1 ;  /* 0x0000d300ff007a0c */ /* 0x000fe40003f25310 */
[----:B------:R-:W-:Y:S01]  /*0420*/  ISETP.NE.AND.EX P4, PT, RZ, c[0x0][0x354], PT, P4 ;  /* 0x0000d500ff007a0c */ /* 0x000fe20003f85340 */
[----:B------:R-:W-:Y:S01]  /*0430*/  @P2 IMAD.WIDE R16, R221, R6, c[0x0][0x370] ;  /* 0x0000dc00dd102625 */ /* 0x000fe200078e0206 */
[----:B------:R-:W-:-:S03]  /*0440*/  ISETP.NE.AND.EX P3, PT, RZ, c[0x0][0x35c], PT, P3 ;  /* 0x0000d700ff007a0c */ /* 0x000fc60003f65330 */
[CC--:B------:R-:W-:Y:S01]  /*0450*/  @P0 IMAD.WIDE R14, R221.reuse, R6.reuse, c[0x0][0x360] ;  /* 0x0000d800dd0e0625 */ /* 0x0c0fe200078e0206 */
[----:B------:R1:W5:Y:S03]  /*0460*/  @P2 LDG.E R123, [R16.64] ;  /* 0x00000010107b2981 */ /* 0x000366000c1e1900 */
[----:B------:R-:W-:Y:S01]  /*0470*/  IMAD.WIDE R12, R221, R6, c[0x0][0x358] ;  /* 0x0000d600dd0c7625 */ /* 0x000fe200078e0206 */
[----:B------:R1:W5:Y:S04]  /*0480*/  @P0 LDG.E R220, [R14.64] ;  /* 0x000000100edc0981 */ /* 0x000368000c1e1900 */
[----:B------:R1:W5:Y:S04]  /*0490*/  @P1 LDG.E R76, [R10.64] ;  /* 0x000000100a4c1981 */ /* 0x000368000c1e1900 */
[----:B------:R1:W5:Y:S04]  /*04a0*/  @P4 LDG.E R122, [R8.64] ;  /* 0x00000010087a4981 */ /* 0x000368000c1e1900 */
[----:B------:R1:W5:Y:S04]  /*04b0*/  @P3 LDG.E R2, [R12.64] ;  /* 0x000000100c023981 */ /* 0x000368000c1e1900 */
[----:B------:R-:W2:Y:S01]  /*04c0*/  S2R R219, SR_CTAID.Y ;  /* 0x0000000000db7919 */ /* 0x000ea20000002600 */
[----:B------:R-:W-:-:S02]  /*04d0*/  IMAD.MOV.U32 R4, RZ, RZ, c[0x0][0x1d0] ;  /* 0x00007400ff047624 */ /* 0x000fc400078e00ff */
[----:B------:R-:W-:Y:S01]  /*04e0*/  IMAD.MOV.U32 R0, RZ, RZ, c[0x0][0x228] ;  /* 0x00008a00ff007624 */ /* 0x000fe200078e00ff */
[----:B--2---:R-:W-:Y:S01]  /*04f0*/  SHF.R.S32.HI R218, RZ, 0x1f, R219 ;  /* 0x0000001fffda7819 */ /* 0x004fe200000114db */
[----:B------:R-:W-:Y:S05]  /*0500*/  @P0 BRA `(.L_x_294) ;  /* 0x0000004000000947 */ /* 0x000fea0003800000 */
[----:B-1----:R-:W-:Y:S05]  /*0510*/  @!P1 BRA `(.L_x_294) ;  /* 0x0000003000009947 */ /* 0x002fea0003800000 */
[----:B-----5:R-:W2:Y:S04]  /*0520*/  LDG.E R220, [R10.64] ;  /* 0x000000100adc7981 */ /* 0x020ea8000c1e1900 */
[----:B------:R-:W2:Y:S02]  /*0530*/  LDG.E R3, [R10.64+0x4] ;  /* 0x000004100a037981 */ /* 0x000ea4000c1e1900 */
[----:B--2---:R-:W-:Y:S02]  /*0540*/  IADD3 R220, -R220, R3, RZ ;  /* 0x00000003dcdc7210 */ /* 0x004fe40007ffe1ff */
.L_x_294:
[----:B-1----:R-:W-:-:S04]  /*0550*/  ISETP.NE.U32.AND P0, PT, RZ, c[0x0][0x368], PT ;  /* 0x0000da00ff007a0c */ /* 0x002fc80003f05070 */
[----:B------:R-:W-:-:S13]  /*0560*/  ISETP.NE.AND.EX P0, PT, RZ, c[0x0][0x36c], PT, P0 ;  /* 0x0000db00ff007a0c */ /* 0x000fda0003f05300 */
[----:B------:R-:W-:Y:S05]  /*0570*/  @!P0 BRA `(.L_x_295) ;  /* 0x0000003000008947 */ /* 0x000fea0003800000 */
[----:B------:R-:W-:-:S06]  /*0580*/  IMAD.WIDE R4, R221, R6, c[0x0][0x368] ;  /* 0x0000da00dd047625 */ /* 0x000fcc00078e0206 */
[----:B------:R1:W5:Y:S01]  /*0590*/  LDG.E R4, [R4.64] ;  /* 0x0000001004047981 */ /* 0x000362000c1e1900 */
[----:B------:R-:W-:Y:S05]  /*05a0*/  BRA `(.L_x_296) ;  /* 0x0000004000007947 */ /* 0x000fea0003800000 */
.L_x_295:
[----:B------:R-:W-:Y:S05]  /*05b0*/  @!P4 BRA `(.L_x_296) ;  /* 0x000000300000c947 */ /* 0x000fea0003800000 */
[----:B------:R-:W2:Y:S04]  /*05c0*/  LDG.E R4, [R8.64] ;  /* 0x0000001008047981 */ /* 0x000ea8000c1e1900 */
[----:B------:R-:W2:Y:S02]  /*05d0*/  LDG.E R3, [R8.64+0x4] ;  /* 0x0000041008037981 */ /* 0x000ea4000c1e1900 */
[----:B--2---:R-:W-:Y:S02]  /*05e0*/  IADD3 R4, -R4, R3, RZ ;  /* 0x0000000304047210 */ /* 0x004fe40007ffe1ff */
.L_x_296:
[----:B------:R-:W2:Y:S01]  /*05f0*/  @P3 LDG.E R3, [R12.64] ;  /* 0x000000100c033981 */ /* 0x000ea2000c1e1900 */
[----:B------:R-:W-:-:S03]  /*0600*/  ISETP.NE.U32.AND P0, PT, RZ, c[0x0][0x378], PT ;  /* 0x0000de00ff007a0c */ /* 0x000fc60003f05070 */
[----:B------:R-:W2:Y:S01]  /*0610*/  @P3 LDG.E R8, [R12.64+0x4] ;  /* 0x000004100c083981 */ /* 0x000ea2000c1e1900 */
[----:B------:R-:W-:Y:S01]  /*0620*/  ISETP.NE.AND.EX P0, PT, RZ, c[0x0][0x37c], PT, P0 ;  /* 0x0000df00ff007a0c */ /* 0x000fe20003f05300 */
[----:B-----5:R-:W-:-:S12]  /*0630*/  IMAD.MOV.U32 R75, RZ, RZ, R4 ;  /* 0x000000ffff4b7224 */ /* 0x020fd800078e0004 */
[----:B------:R-:W-:-:S05]  /*0640*/  @P0 IMAD.WIDE R10, R221, R6, c[0x0][0x378] ;  /* 0x0000de00dd0a0625 */ /* 0x000fca00078e0206 */
[----:B------:R3:W5:Y:S01]  /*0650*/  @P0 LDG.E R75, [R10.64] ;  /* 0x000000100a4b0981 */ /* 0x000762000c1e1900 */
[----:B------:R-:W-:Y:S01]  /*0660*/  IMAD.MOV.U32 R217, RZ, RZ, c[0x0][0x2c4] ;  /* 0x0000b100ffd97624 */ /* 0x000fe200078e00ff */
[----:B------:R-:W-:Y:S01]  /*0670*/  LOP3.LUT R222, R222, 0xffdfffff, RZ, 0xc0, !PT ;  /* 0xffdfffffdede7812 */ /* 0x000fe200078ec0ff */
[----:B------:R-:W-:Y:S01]  /*0680*/  IMAD.MOV.U32 R216, RZ, RZ, c[0x0][0x32c] ;  /* 0x0000cb00ffd87624 */ /* 0x000fe200078e00ff */
[----:B------:R-:W-:Y:S02]  /*0690*/  IADD3 R7, R118, 0x7f, RZ ;  /* 0x0000007f76077810 */ /* 0x000fe40007ffe0ff */
[----:B------:R-:W-:Y:S02]  /*06a0*/  ISETP.NE.AND P2, PT, R217, 0x1, PT ;  /* 0x00000001d900780c */ /* 0x000fe40003f45270 */
[----:B------:R-:W-:-:S11]  /*06b0*/  ISETP.GE.AND P1, PT, R216, 0x1, PT ;  /* 0x00000001d800780c */ /* 0x000fd60003f26270 */
[----:B-1----:R-:W-:Y:S02]  /*06c0*/  @P2 IADD3 R5, R118, 0x7f, RZ ;  /* 0x0000007f76052810 */ /* 0x002fe40007ffe0ff */
[----:B------:R-:W-:-:S03]  /*06d0*/  @P2 LOP3.LUT R222, R222, 0x200000, RZ, 0xfc, !PT ;  /* 0x00200000dede2812 */ /* 0x000fc600078efcff */
[----:B------:R-:W-:Y:S01]  /*06e0*/  @P2 IMAD.HI.U32 R5, R5, c[0x0][0x2c8], RZ ;  /* 0x0000b20005052a27 */ /* 0x000fe200078e00ff */
[----:B------:R-:W-:-:S04]  /*06f0*/  LOP3.LUT R222, R222, 0xffefffff, RZ, 0xc0, !PT ;  /* 0xffefffffdede7812 */ /* 0x000fc800078ec0ff */
[----:B------:R-:W-:Y:S02]  /*0700*/  @P2 SHF.R.U32.HI R7, RZ, c[0x0][0x2cc], R5 ;  /* 0x0000b300ff072a19 */ /* 0x000fe40000011605 */
[----:B------:R-:W-:Y:S01]  /*0710*/  @P1 LOP3.LUT R222, R222, 0x100000, RZ, 0xfc, !PT ;  /* 0x00100000dede1812 */ /* 0x000fe200078efcff */
[----:B--2---:R-:W-:Y:S02]  /*0720*/  @P3 IMAD.IADD R0, R8, 0x1, -R3 ;  /* 0x0000000108003824 */ /* 0x004fe400078e0a03 */
[----:B------:R-:W-:-:S04]  /*0730*/  IMAD.IADD R3, R4, 0x1, -R123 ;  /* 0x0000000104037824 */ /* 0x000fc800078e0a7b */
[----:B------:R-:W-:-:S05]  /*0740*/  IMAD.IADD R215, R3, 0x1, R0 ;  /* 0x0000000103d77824 */ /* 0x000fca00078e0200 */
[----:B------:R-:W-:-:S05]  /*0750*/  IADD3 R96, R215, 0x1, -R220 ;  /* 0x00000001d7607810 */ /* 0x000fca0007ffe8dc */
[----:B------:R-:W-:-:S05]  /*0760*/  IMAD.IADD R7, R96, 0x1, R7 ;  /* 0x0000000160077824 */ /* 0x000fca00078e0207 */
[----:B------:R-:W-:Y:S01]  /*0770*/  IADD3 R9, R7, c[0x0][0x328], RZ ;  /* 0x0000ca0007097a10 */ /* 0x000fe20007ffe0ff */
[----:B------:R-:W-:Y:S05]  /*0780*/  @!P1 BRA `(.L_x_297) ;  /* 0x000000e000009947 */ /* 0x000fea0003800000 */
[C---:B---3--:R-:W-:Y:S02]  /*0790*/  ISETP.GT.AND P0, PT, R7.reuse, RZ, PT ;  /* 0x000000ff0700720c */ /* 0x048fe40003f04270 */
        /* <DEDUP_REMOVED lines=8> */
.L_x_298:
[----:B------:R-:W-:-:S13]  /*0820*/  ISETP.NE.AND P0, PT, R216, 0x1, PT ;  /* 0x00000001d800780c */ /* 0x000fda0003f05270 */
[----:B------:R-:W-:-:S05]  /*0830*/  @P0 IMAD.HI.U32 R7, R5, c[0x0][0x330], RZ ;  /* 0x0000cc0005070a27 */ /* 0x000fca00078e00ff */
[----:B------:R-:W-:-:S05]  /*0840*/  @P0 SHF.R.U32.HI R5, RZ, c[0x0][0x334], R7 ;  /* 0x0000cd00ff050a19 */ /* 0x000fca0000011607 */
.L_x_299:
[----:B------:R-:W-:-:S05]  /*0850*/  IMAD R8, R5, R216, c[0x0][0x32c] ;  /* 0x0000cb0005087624 */ /* 0x000fca00078e02d8 */
[----:B------:R-:W-:Y:S02]  /*0860*/  IMNMX R9, R9, R8, PT ;  /* 0x0000000809097217 */ /* 0x000fe40003800200 */
.L_x_297:
[----:B---3--:R-:W-:Y:S01]  /*0870*/  IADD3 R8, R215, 0x5f, RZ ;  /* 0x0000005fd7087810 */ /* 0x008fe20007ffe0ff */
[----:B------:R-:W-:-:S04]  /*0880*/  @P2 IMAD.HI.U32 R5, R118, c[0x0][0x2c8], RZ ;  /* 0x0000b20076052a27 */ /* 0x000fc800078e00ff */
[----:B------:R-:W-:Y:S01]  /*0890*/  IMAD.MOV.U32 R10, RZ, RZ, R118 ;  /* 0x000000ffff0a7224 */ /* 0x000fe200078e0076 */
[----:B------:R-:W-:Y:S01]  /*08a0*/  @P2 SHF.R.U32.HI R10, RZ, c[0x0][0x2cc], R5 ;  /* 0x0000b300ff0a2a19 */ /* 0x000fe20000011605 */
[----:B------:R-:W-:-:S04]  /*08b0*/  IMAD.HI R8, R8, 0x2aaaaaab, RZ ;  /* 0x2aaaaaab08087827 */ /* 0x000fc800078e02ff */
[----:B------:R-:W-:Y:S01]  /*08c0*/  IMAD.IADD R117, R215, 0x1, -R220 ;  /* 0x00000001d7757824 */ /* 0x000fe200078e0adc */
[----:B------:R-:W-:-:S03]  /*08d0*/  SHF.R.U32.HI R95, RZ, 0x1f, R8 ;  /* 0x0000001fff5f7819 */ /* 0x000fc60000011608 */
[----:B------:R-:W-:Y:S01]  /*08e0*/  IMAD.IADD R7, R117, 0x1, R10 ;  /* 0x0000000175077824 */ /* 0x000fe200078e020a */
[----:B------:R-:W-:-:S04]  /*08f0*/  LEA.HI.SX32 R95, R8, R95, 0x1c ;  /* 0x0000005f085f7211 */ /* 0x000fc800078fe2ff */
[----:B------:R-:W-:Y:S01]  /*0900*/  IADD3 R8, R7, -c[0x0][0x324], RZ ;  /* 0x8000c90007087a10 */ /* 0x000fe20007ffe0ff */
[----:B------:R-:W-:Y:S05]  /*0910*/  @!P1 BRA `(.L_x_300) ;  /* 0x000000d000009947 */ /* 0x000fea0003800000 */
        /* <DEDUP_REMOVED lines=8> */
.L_x_301:
[----:B------:R-:W-:-:S13]  /*09a0*/  ISETP.NE.AND P0, PT, R216, 0x1, PT ;  /* 0x00000001d800780c */ /* 0x000fda0003f05270 */
[----:B------:R-:W-:-:S05]  /*09b0*/  @P0 IMAD.HI.U32 R5, R7, c[0x0][0x330], RZ ;  /* 0x0000cc0007050a27 */ /* 0x000fca00078e00ff */
[----:B------:R-:W-:-:S05]  /*09c0*/  @P0 SHF.R.U32.HI R7, RZ, c[0x0][0x334], R5 ;  /* 0x0000cd00ff070a19 */ /* 0x000fca0000011605 */
.L_x_302:
[----:B------:R-:W-:-:S05]  /*09d0*/  IMAD R7, R7, c[0x0][0x32c], RZ ;  /* 0x0000cb0007077a24 */ /* 0x000fca00078e02ff */
[----:B------:R-:W-:-:S04]  /*09e0*/  IMNMX R8, R8, R7, !PT ;  /* 0x0000000708087217 */ /* 0x000fc80007800200 */
.L_x_300:
[----:B------:R-:W-:Y:S01]  /*09f0*/  IADD3 R10, R9, 0x5f, RZ ;  /* 0x0000005f090a7810 */ /* 0x000fe20007ffe0ff */
[----:B------:R-:W-:-:S04]  /*0a00*/  IMAD.HI R8, R8, 0x2aaaaaab, RZ ;  /* 0x2aaaaaab08087827 */ /* 0x000fc800078e02ff */
[----:B------:R-:W-:Y:S01]  /*0a10*/  IMAD.HI R10, R10, 0x2aaaaaab, RZ ;  /* 0x2aaaaaab0a0a7827 */ /* 0x000fe200078e02ff */
[----:B------:R-:W-:-:S04]  /*0a20*/  SHF.R.U32.HI R5, RZ, 0x1f, R8 ;  /* 0x0000001fff057819 */ /* 0x000fc80000011608 */
[----:B------:R-:W-:Y:S02]  /*0a30*/  SHF.R.U32.HI R7, RZ, 0x1f, R10 ;  /* 0x0000001fff077819 */ /* 0x000fe4000001160a */
[----:B------:R-:W-:Y:S02]  /*0a40*/  LEA.HI.SX32 R5, R8, R5, 0x1c ;  /* 0x0000000508057211 */ /* 0x000fe400078fe2ff */
[----:B------:R-:W-:Y:S02]  /*0a50*/  LEA.HI.SX32 R10, R10, R7, 0x1c ;  /* 0x000000070a0a7211 */ /* 0x000fe400078fe2ff */
[----:B------:R-:W-:Y:S02]  /*0a60*/  IMNMX R8, RZ, R5, !PT ;  /* 0x00000005ff087217 */ /* 0x000fe40007800200 */
[----:B------:R-:W-:-:S03]  /*0a70*/  IMNMX R10, R10, R95, PT ;  /* 0x0000005f0a0a7217 */ /* 0x000fc60003800200 */
[--C-:B------:R-:W-:Y:S02]  /*0a80*/  IMAD R8, R8, 0x60, -R3.reuse ;  /* 0x0000006008087824 */ /* 0x100fe400078e0a03 */
[----:B------:R-:W-:-:S03]  /*0a90*/  IMAD R3, R10, 0x60, -R3 ;  /* 0x000000600a037824 */ /* 0x000fc600078e0a03 */
[----:B------:R-:W-:Y:S02]  /*0aa0*/  IMNMX R11, RZ, R8, !PT ;  /* 0x00000008ff0b7217 */ /* 0x000fe40007800200 */
[----:B------:R-:W-:-:S04]  /*0ab0*/  IMNMX R8, R3, R0, PT ;  /* 0x0000000003087217 */ /* 0x000fc80003800200 */
[----:B------:R-:W-:Y:S01]  /*0ac0*/  ISETP.GT.AND P0, PT, R8, R11, PT ;  /* 0x0000000b0800720c */ /* 0x000fe20003f04270 */
[----:B------:R-:W-:-:S05]  /*0ad0*/  IMAD.WIDE.U32 R10, R11, -0x55555555, RZ ;  /* 0xaaaaaaab0b0a7825 */ /* 0x000fca00078e00ff */
[----:B------:R-:W-:-:S05]  /*0ae0*/  SHF.R.U32.HI R94, RZ, 0x6, R11 ;  /* 0x00000006ff5e7819 */ /* 0x000fca000001160b */
[----:B------:R-:W-:Y:S02]  /*0af0*/  IMAD.MOV.U32 R9, RZ, RZ, R94 ;  /* 0x000000ffff097224 */ /* 0x000fe400078e005e */
[----:B------:R-:W-:-:S05]  /*0b00*/  @P0 IADD3 R8, R8, 0x5f, RZ ;  /* 0x0000005f08080810 */ /* 0x000fca0007ffe0ff */
[----:B------:R-:W-:-:S05]  /*0b10*/  @P0 IMAD.HI R8, R8, 0x2aaaaaab, RZ ;  /* 0x2aaaaaab08080827 */ /* 0x000fca00078e02ff */
[----:B------:R-:W-:-:S04]  /*0b20*/  @P0 SHF.R.U32.HI R3, RZ, 0x1f, R8 ;  /* 0x0000001fff030819 */ /* 0x000fc80000011608 */
[----:B------:R-:W-:-:S04]  /*0b30*/  @P0 LEA.HI.SX32 R9, R8, R3, 0x1c ;  /* 0x0000000308090211 */ /* 0x000fc800078fe2ff */
[----:B------:R-:W-:-:S13]  /*0b40*/  ISETP.GT.AND P0, PT, R9, R94, PT ;  /* 0x0000005e0900720c */ /* 0x000fda0003f04270 */
[----:B------:R-:W-:Y:S05]  /*0b50*/  @!P0 BRA `(.L_x_303) ;  /* 0x000055e000008947 */ /* 0x000fea0003800000 */
[----:B------:R-:W-:Y:S02]  /*0b60*/  ISETP.NE.U32.AND P2, PT, RZ, c[0x0][0x340], PT ;  /* 0x0000d000ff007a0c */ /* 0x000fe40003f45070 */
[----:B------:R-:W-:Y:S01]  /*0b70*/  SHF.R.S32.HI R7, RZ, 0x1f, R74 ;  /* 0x0000001fff077819 */ /* 0x000fe2000001144a */
[----:B------:R-:W-:Y:S01]  /*0b80*/  IMAD.MOV.U32 R142, RZ, RZ, 0x60 ;  /* 0x00000060ff8e7424 */ /* 0x000fe200078e00ff */
[----:B------:R-:W-:Y:S01]  /*0b90*/  ISETP.NE.AND.EX P2, PT, RZ, c[0x0][0x344], PT, P2 ;  /* 0x0000d100ff007a0c */ /* 0x000fe20003f45320 */
[----:B------:R-:W-:Y:S01]  /*0ba0*/  ULDC.64 UR10, c[0x0][0x238] ;  /* 0x00008e00000a7ab9 */ /* 0x000fe20000000a00 */
[----:B------:R-:W-:Y:S02]  /*0bb0*/  IADD3 R43, R9, -0x1, RZ ;  /* 0xffffffff092b7810 */ /* 0x000fe40007ffe0ff */
[----:B------:R-:W-:Y:S02]  /*0bc0*/  SEL R128, R221, RZ, !P3 ;  /* 0x000000ffdd807207 */ /* 0x000fe40005800000 */
[----:B------:R-:W-:Y:S01]  /*0bd0*/  IADD3 R4, R122, R4, RZ ;  /* 0x000000047a047210 */ /* 0x000fe20007ffe0ff */
[----:B------:R-:W-:-:S02]  /*0be0*/  IMAD.MOV.U32 R97, RZ, RZ, c[0x0][0x27c] ;  /* 0x00009f00ff617624 */ /* 0x000fc400078e00ff */
[C---:B------:R-:W-:Y:S02]  /*0bf0*/  IMAD R140, R218.reuse, c[0x0][0x1e8], RZ ;  /* 0x00007a00da8c7a24 */ /* 0x040fe400078e02ff */
[----:B------:R-:W-:Y:S01]  /*0c00*/  IMAD R24, R218, c[0x0][0x210], RZ ;  /* 0x00008400da187a24 */ /* 0x000fe200078e02ff */
[----:B------:R-:W-:Y:S01]  /*0c10*/  UMOV UR7, 0x6 ;  /* 0x0000000600077882 */ /* 0x000fe20000000000 */
[----:B------:R-:W-:Y:S01]  /*0c20*/  @P2 IMAD.WIDE R10, R221, R6, c[0x0][0x340] ;  /* 0x0000d000dd0a2625 */ /* 0x000fe200078e0206 */
[----:B------:R-:W-:Y:S02]  /*0c30*/  UMOV UR6, 0x5 ;  /* 0x0000000500067882 */ /* 0x000fe40000000000 */
[----:B------:R-:W-:Y:S02]  /*0c40*/  ULDC UR14, c[0x0][0x1e4] ;  /* 0x00007900000e7ab9 */ /* 0x000fe40000000800 */
[----:B------:R1:W2:Y:S01]  /*0c50*/  @P2 LDG.E R8, [R10.64] ;  /* 0x000000100a082981 */ /* 0x0002a2000c1e1900 */
[CC--:B------:R-:W-:Y:S01]  /*0c60*/  LEA.HI R5, R7.reuse, R74.reuse, RZ, 0x3 ;  /* 0x0000004a07057211 */ /* 0x0c0fe200078f18ff */
[----:B------:R-:W-:Y:S01]  /*0c70*/  IMAD.WIDE.U32 R154, R142, c[0x0][0x238], RZ ;  /* 0x00008e008e9a7a25 */ /* 0x000fe200078e00ff */
[----:B------:R-:W-:Y:S01]  /*0c80*/  LEA.HI R20, R7, R74, RZ, 0x6 ;  /* 0x0000004a07147211 */ /* 0x000fe200078f30ff */
[----:B------:R-:W-:Y:S01]  /*0c90*/  UIMAD.WIDE.U32 UR12, UR10, 0x40, URZ ;  /* 0x000000400a0c78a5 */ /* 0x000fe2000f8e003f */
[----:B------:R-:W-:Y:S01]  /*0ca0*/  SHF.R.S32.HI R121, RZ, 0x3, R5 ;  /* 0x00000003ff797819 */ /* 0x000fe20000011405 */
[----:B------:R-:W-:Y:S01]  /*0cb0*/  IMAD R6, R218, c[0x0][0x240], RZ ;  /* 0x00009000da067a24 */ /* 0x000fe200078e02ff */
[----:B------:R-:W-:Y:S01]  /*0cc0*/  LOP3.LUT R5, R5, 0xfffffff8, RZ, 0xc0, !PT ;  /* 0xfffffff805057812 */ /* 0x000fe200078ec0ff */
[----:B------:R-:W-:Y:S01]  /*0cd0*/  IMAD.SHL.U32 R20, R20, 0x8, RZ ;  /* 0x0000000814147824 */ /* 0x000fe200078e00ff */
[----:B------:R-:W-:Y:S01]  /*0ce0*/  SHF.R.S32.HI R3, RZ, 0x1f, R121 ;  /* 0x0000001fff037819 */ /* 0x000fe20000011479 */
[----:B------:R-:W-:Y:S01]  /*0cf0*/  IMAD R9, R219, c[0x0][0x244], R6 ;  /* 0x00009100db097a24 */ /* 0x000fe200078e0206 */
[----:B------:R-:W-:Y:S01]  /*0d00*/  IADD3 R89, P0, R121, R2, RZ ;  /* 0x0000000279597210 */ /* 0x000fe20007f1e0ff */
[----:B------:R-:W-:Y:S01]  /*0d10*/  IMAD.IADD R14, R74, 0x1, -R5 ;  /* 0x000000014a0e7824 */ /* 0x000fe200078e0a05 */
[----:B------:R-:W-:Y:S01]  /*0d20*/  SHF.R.S32.HI R6, RZ, 0x1f, R43 ;  /* 0x0000001fff067819 */ /* 0x000fe2000001142b */
[----:B------:R-:W-:Y:S01]  /*0d30*/  IMAD R5, R142, c[0x0][0x23c], RZ ;  /* 0x00008f008e057a24 */ /* 0x000fe200078e02ff */
[----:B------:R-:W-:Y:S01]  /*0d40*/  LEA.HI.X.SX32 R87, R2, R3, 0x1, P0 ;  /* 0x0000000302577211 */ /* 0x000fe200000f0eff */
[----:B------:R-:W-:Y:S01]  /*0d50*/  IMAD.SHL.U32 R12, R14, 0x8, RZ ;  /* 0x000000080e0c7824 */ /* 0x000fe200078e00ff */
[----:B------:R-:W-:Y:S01]  /*0d60*/  SHF.R.S32.HI R2, RZ, 0x1f, R221 ;  /* 0x0000001fff027819 */ /* 0x000fe200000114dd */
[----:B------:R-:W-:Y:S01]  /*0d70*/  IMAD.IADD R98, R155, 0x1, R5 ;  /* 0x000000019b627824 */ /* 0x000fe200078e0205 */
[----:B------:R-:W-:Y:S01]  /*0d80*/  SHF.L.U32 R23, R121, 0x6, RZ ;  /* 0x0000000679177819 */ /* 0x000fe200000006ff */
[----:B------:R-:W-:Y:S01]  /*0d90*/  IMAD R130, R87, c[0x0][0x238], RZ ;  /* 0x00008e0057827a24 */ /* 0x000fe200078e02ff */
[----:B------:R-:W-:Y:S01]  /*0da0*/  SHF.R.S32.HI R13, RZ, 0x1f, R12 ;  /* 0x0000001fff0d7819 */ /* 0x000fe2000001140c */
[----:B------:R-:W-:Y:S01]  /*0db0*/  IMAD R5, R98, R43, RZ ;  /* 0x0000002b62057224 */ /* 0x000fe200078e02ff */
[----:B------:R-:W-:Y:S01]  /*0dc0*/  SEL R83, R2, RZ, !P3 ;  /* 0x000000ff02537207 */ /* 0x000fe20005800000 */
[----:B------:R-:W-:Y:S01]  /*0dd0*/  IMAD R130, R89, c[0x0][0x23c], R130 ;  /* 0x00008f0059827a24 */ /* 0x000fe200078e0282 */
[----:B------:R-:W-:Y:S01]  /*0de0*/  LOP3.LUT R23, R23, 0x1c0, RZ, 0xc0, !PT ;  /* 0x000001c017177812 */ /* 0x000fe200078ec0ff */
[----:B-1----:R-:W-:Y:S01]  /*0df0*/  IMAD.WIDE.U32 R10, R89, c[0x0][0x238], R12 ;  /* 0x00008e00590a7a25 */ /* 0x002fe200078e000c */
[----:B------:R-:W-:Y:S01]  /*0e00*/  IADD3 R119, R12, 0x40, RZ ;  /* 0x000000400c777810 */ /* 0x000fe20007ffe0ff */
[----:B------:R-:W-:Y:S01]  /*0e10*/  USHF.L.U32 UR8, UR11, 0x6, URZ ;  /* 0x000000060b087899 */ /* 0x000fe2000800063f */
[----:B------:R-:W-:Y:S01]  /*0e20*/  LOP3.LUT R20, R20, 0xfffffe00, RZ, 0xc0, !PT ;  /* 0xfffffe0014147812 */ /* 0x000fe200078ec0ff */
[----:B------:R-:W-:Y:S01]  /*0e30*/  IMAD.IADD R86, R0, 0x1, -R121 ;  /* 0x0000000100567824 */ /* 0x000fe200078e0a79 */
[----:B------:R-:W-:Y:S01]  /*0e40*/  IADD3 R131, R11, R130, RZ ;  /* 0x000000820b837210 */ /* 0x000fe20007ffe0ff */
[----:B------:R-:W-:Y:S01]  /*0e50*/  IMAD.MOV.U32 R130, RZ, RZ, R10 ;  /* 0x000000ffff827224 */ /* 0x000fe200078e000a */
[----:B------:R-:W-:Y:S01]  /*0e60*/  LOP3.LUT R120, R23, 0x38, R12, 0xf8, !PT ;  /* 0x0000003817787812 */ /* 0x000fe200078ef80c */
[----:B------:R-:W-:Y:S01]  /*0e70*/  IMAD R5, R6, R154, R5 ;  /* 0x0000009a06057224 */ /* 0x000fe200078e0205 */
[----:B------:R-:W-:Y:S01]  /*0e80*/  SHF.R.U32.HI R21, RZ, 0x3, R23 ;  /* 0x00000003ff157819 */ /* 0x000fe20000011617 */
[----:B------:R-:W-:Y:S01]  /*0e90*/  IMAD.WIDE.U32 R130, R219, c[0x0][0x240], R130 ;  /* 0x00009000db827a25 */ /* 0x000fe200078e0082 */
[----:B------:R-:W-:Y:S01]  /*0ea0*/  ISETP.GE.AND P5, PT, R12, c[0x0][0x1d4], PT ;  /* 0x000075000c007a0c */ /* 0x000fe20003fa6270 */
[----:B------:R-:W-:Y:S01]  /*0eb0*/  UIADD3 UR8, UR13, UR8, URZ ;  /* 0x000000080d087290 */ /* 0x000fe2000fffe03f */
[----:B------:R-:W-:Y:S01]  /*0ec0*/  ISETP.GE.AND P6, PT, R119, c[0x0][0x1d4], PT ;  /* 0x0000750077007a0c */ /* 0x000fe20003fc6270 */
[----:B------:R-:W-:Y:S01]  /*0ed0*/  IMAD R6, R43, -0x60, R86 ;  /* 0xffffffa02b067824 */ /* 0x000fe200078e0256 */
[----:B------:R-:W-:Y:S01]  /*0ee0*/  IADD3 R131, R131, R9, RZ ;  /* 0x0000000983837210 */ /* 0x000fe20007ffe0ff */
[----:B------:R-:W-:Y:S01]  /*0ef0*/  IMAD R153, R83, c[0x0][0x248], RZ ;  /* 0x0000920053997a24 */ /* 0x000fe200078e02ff */
[----:B------:R-:W-:Y:S01]  /*0f00*/  LOP3.LUT R120, R20, R120, R21, 0xf6, !PT ;  /* 0x0000007814787212 */ /* 0x000fe200078ef615 */
[----:B------:R-:W-:Y:S01]  /*0f10*/  IMAD.SHL.U32 R14, R14, 0x4, RZ ;  /* 0x000000040e0e7824 */ /* 0x000fe200078e00ff */
[----:B------:R-:W-:Y:S01]  /*0f20*/  ISETP.GE.AND P1, PT, R6, 0x1, PT ;  /* 0x000000010600780c */ /* 0x000fe20003f26270 */
[----:B------:R-:W-:Y:S01]  /*0f30*/  IMAD R153, R128, c[0x0][0x24c], R153 ;  /* 0x0000930080997a24 */ /* 0x000fe200078e0299 */
[----:B------:R-:W-:Y:S01]  /*0f40*/  ISETP.GE.AND P0, PT, R6, 0x21, PT ;  /* 0x000000210600780c */ /* 0x000fe20003f06270 */
[----:B------:R-:W-:Y:S01]  /*0f50*/  IMAD.WIDE.U32 R130, R128, c[0x0][0x248], R130 ;  /* 0x0000920080827a25 */ /* 0x000fe200078e0082 */
[----:B------:R-:W-:Y:S01]  /*0f60*/  SHF.L.U32 R120, R120, 0x1, RZ ;  /* 0x0000000178787819 */ /* 0x000fe200000006ff */
[----:B------:R-:W-:Y:S01]  /*0f70*/  ULDC.64 UR4, c[0x0][0x1e0] ;  /* 0x0000780000047ab9 */ /* 0x000fe20000000a00 */
[----:B------:R-:W-:Y:S01]  /*0f80*/  SHF.R.S32.HI R80, RZ, 0x1f, R4 ;  /* 0x0000001fff507819 */ /* 0x000fe20000011404 */
[----:B------:R-:W-:Y:S01]  /*0f90*/  IMAD.IADD R153, R131, 0x1, R153 ;  /* 0x0000000183997824 */ /* 0x000fe200078e0299 */
[----:B------:R-:W-:Y:S01]  /*0fa0*/  SHF.R.S32.HI R15, RZ, 0x1f, R14 ;  /* 0x0000001fff0f7819 */ /* 0x000fe2000001140e */
[----:B------:R-:W-:Y:S01]  /*0fb0*/  IMAD.MOV.U32 R152, RZ, RZ, R130 ;  /* 0x000000ffff987224 */ /* 0x000fe200078e0082 */
[C---:B------:R-:W-:Y:S01]  /*0fc0*/  IADD3 R116, R121.reuse, 0x20, RZ ;  /* 0x0000002079747810 */ /* 0x040fe20007ffe0ff */
[----:B------:R-:W-:Y:S01]  /*0fd0*/  IMAD R7, R80, c[0x0][0x1e0], RZ ;  /* 0x0000780050077a24 */ /* 0x000fe200078e02ff */
[----:B------:R-:W-:Y:S01]  /*0fe0*/  IADD3 R115, R121, 0x40, RZ ;  /* 0x0000004079737810 */ /* 0x000fe20007ffe0ff */
[----:B------:R-:W-:Y:S01]  /*0ff0*/  IMAD.WIDE.U32 R10, R43, R154, R152 ;  /* 0x0000009a2b0a7225 */ /* 0x000fe200078e0098 */
[----:B------:R-:W-:Y:S01]  /*1000*/  USHF.L.U64.HI UR11, UR4, UR7, UR5 ;  /* 0x00000007040b7299 */ /* 0x000fe20008010205 */
[----:B------:R-:W-:Y:S01]  /*1010*/  SHF.R.S32.HI R99, RZ, 0x1f, R116 ;  /* 0x0000001fff637819 */ /* 0x000fe20000011474 */
[----:B------:R-:W-:Y:S01]  /*1020*/  USHF.L.U32 UR13, UR4, 0x6, URZ ;  /* 0x00000006040d7899 */ /* 0x000fe2000800063f */
[----:B------:R-:W-:Y:S01]  /*1030*/  IMAD.IADD R5, R11, 0x1, R5 ;  /* 0x000000010b057824 */ /* 0x000fe200078e0205 */
[----:B------:R-:W-:Y:S01]  /*1040*/  USHF.L.U64.HI UR14, UR4, UR6, UR14 ;  /* 0x00000006040e7299 */ /* 0x000fe2000801020e */
[----:B------:R-:W-:Y:S01]  /*1050*/  IMAD R7, R4, c[0x0][0x1e4], R7 ;  /* 0x0000790004077a24 */ /* 0x000fe200078e0207 */
[----:B------:R-:W-:Y:S01]  /*1060*/  USHF.L.U32 UR15, UR4, 0x5, URZ ;  /* 0x00000005040f7899 */ /* 0x000fe2000800063f */
[----:B------:R-:W-:Y:S01]  /*1070*/  IMAD R134, R3, c[0x0][0x280], RZ ;  /* 0x0000a00003867a24 */ /* 0x000fe200078e02ff */
[----:B------:R-:W-:Y:S01]  /*1080*/  UIMAD.WIDE.U32 UR24, UR4, 0x60, URZ ;  /* 0x00000060041878a5 */ /* 0x000fe2000f8e003f */
[----:B------:R-:W-:Y:S01]  /*1090*/  IMAD R140, R219, c[0x0][0x1ec], R140 ;  /* 0x00007b00db8c7a24 */ /* 0x000fe200078e028c */
[----:B------:R-:W-:Y:S01]  /*10a0*/  ULDC UR20, c[0x0][0x284] ;  /* 0x0000a10000147ab9 */ /* 0x000fe20000000800 */
[C---:B------:R-:W-:Y:S01]  /*10b0*/  IMAD R134, R121.reuse, c[0x0][0x284], R134 ;  /* 0x0000a10079867a24 */ /* 0x040fe200078e0286 */
[----:B------:R-:W-:Y:S01]  /*10c0*/  ULDC.64 UR4, c[0x0][0x280] ;  /* 0x0000a00000047ab9 */ /* 0x000fe20000000a00 */
[----:B------:R-:W-:Y:S01]  /*10d0*/  IMAD.WIDE.U32 R18, R121, c[0x0][0x280], R12 ;  /* 0x0000a00079127a25 */ /* 0x000fe200078e000c */
[----:B------:R-:W-:Y:S01]  /*10e0*/  USHF.L.U64.HI UR18, UR4, UR7, UR5 ;  /* 0x0000000704127299 */ /* 0x000fe20008010205 */
[----:B------:R-:W-:Y:S01]  /*10f0*/  P2R R125, PR, RZ, 0x20 ;  /* 0x00000020ff7d7803 */ /* 0x000fe20000000000 */
[----:B------:R-:W-:Y:S01]  /*1100*/  USHF.L.U32 UR19, UR4, 0x6, URZ ;  /* 0x0000000604137899 */ /* 0x000fe2000800063f */
[----:B------:R-:W-:Y:S01]  /*1110*/  IMAD R132, R3, c[0x0][0x290], RZ ;  /* 0x0000a40003847a24 */ /* 0x000fe200078e02ff */
[----:B------:R-:W-:Y:S01]  /*1120*/  IADD3 R135, R134, R19, RZ ;  /* 0x0000001386877210 */ /* 0x000fe20007ffe0ff */
[----:B------:R-:W-:Y:S01]  /*1130*/  IMAD R24, R219, c[0x0][0x214], R24 ;  /* 0x00008500db187a24 */ /* 0x000fe200078e0218 */
[----:B------:R-:W-:Y:S01]  /*1140*/  SHF.L.U32 R19, R116, 0x6, RZ ;  /* 0x0000000674137819 */ /* 0x000fe200000006ff */
[----:B------:R-:W-:Y:S01]  /*1150*/  IMAD.WIDE.U32 R138, R121, c[0x0][0x280], R14 ;  /* 0x0000a000798a7a25 */ /* 0x000fe200078e000e */
[----:B------:R-:W-:-:S02]  /*1160*/  USHF.L.U64.HI UR20, UR4, UR6, UR20 ;  /* 0x0000000604147299 */ /* 0x000fc40008010214 */
[----:B------:R-:W-:Y:S01]  /*1170*/  LOP3.LUT R19, R19, 0x1c0, RZ, 0xc0, !PT ;  /* 0x000001c013137812 */ /* 0x000fe200078ec0ff */
[C---:B------:R-:W-:Y:S01]  /*1180*/  IMAD R132, R121.reuse, c[0x0][0x294], R132 ;  /* 0x0000a50079847a24 */ /* 0x040fe200078e0284 */
[----:B------:R-:W-:Y:S01]  /*1190*/  USHF.L.U32 UR22, UR4, 0x5, URZ ;  /* 0x0000000504167899 */ /* 0x000fe2000800063f */
[----:B------:R-:W-:Y:S01]  /*11a0*/  IMAD.WIDE.U32 R136, R121, c[0x0][0x290], R14 ;  /* 0x0000a40079887a25 */ /* 0x000fe200078e000e */
[----:B------:R-:W-:Y:S02]  /*11b0*/  ULDC UR9, c[0x0][0x23c] ;  /* 0x00008f0000097ab9 */ /* 0x000fe40000000800 */
[----:B------:R-:W-:Y:S01]  /*11c0*/  ULDC UR21, c[0x0][0x294] ;  /* 0x0000a50000157ab9 */ /* 0x000fe20000000800 */
[----:B------:R-:W-:Y:S01]  /*11d0*/  IMAD.IADD R139, R139, 0x1, R134 ;  /* 0x000000018b8b7824 */ /* 0x000fe200078e0286 */
[----:B------:R-:W-:Y:S01]  /*11e0*/  MOV R134, R18 ;  /* 0x0000001200867202 */ /* 0x000fe20000000f00 */
[----:B------:R-:W-:Y:S01]  /*11f0*/  IMAD R83, R83, c[0x0][0x268], RZ ;  /* 0x00009a0053537a24 */ /* 0x000fe200078e02ff */
[----:B------:R-:W-:Y:S01]  /*1200*/  ULDC.64 UR4, c[0x0][0x290] ;  /* 0x0000a40000047ab9 */ /* 0x000fe20000000a00 */
[----:B------:R-:W-:Y:S01]  /*1210*/  IMAD.IADD R137, R137, 0x1, R132 ;  /* 0x0000000189897824 */ /* 0x000fe200078e0284 */
[----:B------:R-:W-:Y:S01]  /*1220*/  USHF.L.U64.HI UR9, UR10, UR7, UR9 ;  /* 0x000000070a097299 */ /* 0x000fe20008010209 */
[----:B------:R-:W-:Y:S01]  /*1230*/  IMAD R83, R128, c[0x0][0x26c], R83 ;  /* 0x00009b0080537a24 */ /* 0x000fe200078e0253 */
[----:B------:R-:W-:Y:S01]  /*1240*/  USHF.L.U64.HI UR5, UR4, UR7, UR5 ;  /* 0x0000000704057299 */ /* 0x000fe20008010205 */
[----:B------:R-:W-:Y:S01]  /*1250*/  IMAD.WIDE.U32 R150, R121, c[0x0][0x1e0], RZ ;  /* 0x0000780079967a25 */ /* 0x000fe200078e00ff */
[----:B------:R-:W-:-:S02]  /*1260*/  USHF.L.U64.HI UR21, UR4, UR6, UR21 ;  /* 0x0000000604157299 */ /* 0x000fc40008010215 */
[----:B------:R-:W-:Y:S01]  /*1270*/  USHF.L.U32 UR7, UR4, 0x6, URZ ;  /* 0x0000000604077899 */ /* 0x000fe2000800063f */
[C---:B------:R-:W-:Y:S01]  /*1280*/  IMAD R106, R142.reuse, c[0x0][0x1e4], RZ ;  /* 0x000079008e6a7a24 */ /* 0x040fe200078e02ff */
[----:B------:R-:W-:Y:S01]  /*1290*/  USHF.L.U32 UR6, UR4, 0x5, URZ ;  /* 0x0000000504067899 */ /* 0x000fe2000800063f */
[----:B------:R-:W-:Y:S01]  /*12a0*/  IMAD.WIDE.U32 R144, R142, c[0x0][0x290], RZ ;  /* 0x0000a4008e907a25 */ /* 0x000fe200078e00ff */
[----:B------:R-:W-:Y:S02]  /*12b0*/  USHF.L.U32 UR10, UR10, 0x6, URZ ;  /* 0x000000060a0a7899 */ /* 0x000fe4000800063f */
[----:B------:R-:W-:Y:S01]  /*12c0*/  ULDC.U8 UR4, c[0x0][0x298] ;  /* 0x0000a60000047ab9 */ /* 0x000fe20000000000 */
[----:B------:R-:W-:Y:S01]  /*12d0*/  IMAD R99, R99, c[0x0][0x1e0], RZ ;  /* 0x0000780063637a24 */ /* 0x000fe200078e02ff */
[----:B------:R-:W-:Y:S01]  /*12e0*/  IADD3 R106, R106, UR25, RZ ;  /* 0x000000196a6a7c10 */ /* 0x000fe2000fffe0ff */
[----:B-----5:R-:W-:-:S04]  /*12f0*/  IMAD.WIDE.U32 R136, R75, c[0x0][0x290], R136 ;  /* 0x0000a4004b887a25 */ /* 0x020fc800078e0088 */
[----:B------:R-:W-:-:S04]  /*1300*/  IMAD.WIDE.U32 R148, R116, c[0x0][0x1e0], RZ ;  /* 0x0000780074947a25 */ /* 0x000fc800078e00ff */
[----:B------:R-:W-:-:S04]  /*1310*/  IMAD.WIDE.U32 R146, R115, c[0x0][0x1e0], RZ ;  /* 0x0000780073927a25 */ /* 0x000fc800078e00ff */
[----:B------:R-:W-:Y:S02]  /*1320*/  IMAD R99, R116, c[0x0][0x1e4], R99 ;  /* 0x0000790074637a24 */ /* 0x000fe400078e0263 */
[----:B------:R-:W-:-:S04]  /*1330*/  IMAD.WIDE.U32 R138, R75, c[0x0][0x280], R138 ;  /* 0x0000a0004b8a7a25 */ /* 0x000fc800078e008a */
[----:B------:R-:W-:-:S04]  /*1340*/  IMAD.WIDE.U32 R134, R75, c[0x0][0x280], R134 ;  /* 0x0000a0004b867a25 */ /* 0x000fc800078e0086 */
[----:B------:R-:W-:Y:S01]  /*1350*/  IMAD.IADD R99, R149, 0x1, R99 ;  /* 0x0000000195637824 */ /* 0x000fe200078e0263 */
[----:B--2---:R-:W-:Y:S01]  /*1360*/  @P2 SHF.R.S32.HI R9, RZ, 0x1f, R8 ;  /* 0x0000001fff092819 */ /* 0x004fe20000011408 */
[----:B------:R-:W-:Y:S01]  /*1370*/  @!P2 IMAD.MOV.U32 R9, RZ, RZ, R2 ;  /* 0x000000ffff09a224 */ /* 0x000fe200078e0002 */
[----:B------:R-:W-:Y:S02]  /*1380*/  @!P2 MOV R8, R221 ;  /* 0x000000dd0008a202 */ /* 0x000fe40000000f00 */
[----:B------:R-:W-:Y:S02]  /*1390*/  @P1 LEA R16, P2, R10, c[0x0][0x220], 0x1 ;  /* 0x000088000a101a11 */ /* 0x000fe400078408ff */
[----:B------:R-:W-:Y:S01]  /*13a0*/  SEL R126, R8, RZ, !P4 ;  /* 0x000000ff087e7207 */ /* 0x000fe20006000000 */
[----:B------:R-:W-:Y:S01]  /*13b0*/  IMAD.MOV.U32 R8, RZ, RZ, c[0x0][0x23c] ;  /* 0x00008f00ff087624 */ /* 0x000fe200078e00ff */
[----:B------:R-:W-:Y:S02]  /*13c0*/  @P1 LEA.HI.X R17, R10, c[0x0][0x224], R5, 0x1, P2 ;  /* 0x000089000a111a11 */ /* 0x000fe400010f0c05 */
[----:B------:R-:W-:Y:S01]  /*13d0*/  ISETP.GT.AND P2, PT, R6, 0x40, PT ;  /* 0x000000400600780c */ /* 0x000fe20003f44270 */
[----:B------:R-:W-:Y:S01]  /*13e0*/  IMAD.MOV.U32 R6, RZ, RZ, c[0x0][0x238] ;  /* 0x00008e00ff067624 */ /* 0x000fe200078e00ff */
[----:B------:R-:W-:Y:S01]  /*13f0*/  SEL R2, R9, RZ, !P4 ;  /* 0x000000ff09027207 */ /* 0x000fe20006000000 */
[----:B------:R-:W-:Y:S01]  /*1400*/  @!PT LDS RZ, [RZ] ;  /* 0x00000000fffff984 */ /* 0x000fe20000000800 */
[----:B------:R-:W-:Y:S01]  /*1410*/  @!PT LDS RZ, [RZ] ;  /* 0x00000000fffff984 */ /* 0x000fe20000000800 */
[----:B------:R-:W-:Y:S01]  /*1420*/  @!PT LDS RZ, [RZ] ;  /* 0x00000000fffff984 */ /* 0x000fe20000000800 */
[----:B------:R1:W-:Y:S01]  /*1430*/  @P1 LDGSTS.E.BYPASS.LTC128B.128 [R120+0x8100], [R16.64], !P5 ;  /* 0x0810000010781fae */ /* 0x0003e2000e901d50 */
[----:B------:R-:W-:-:S03]  /*1440*/  ISETP.GE.AND P4, PT, R12, c[0x0][0x1d4], PT ;  /* 0x000075000c007a0c */ /* 0x000fc60003f86270 */
[----:B------:R1:W-:Y:S01]  /*1450*/  @P1 LDGSTS.E.BYPASS.LTC128B.128 [R120+0xb100], [R16.64+0x80], !P6 ;  /* 0x0b10008010781fae */ /* 0x0003e2000f101d50 */
[----:B------:R-:W-:Y:S01]  /*1460*/  @P0 LEA R9, P1, R6, R10, 0x5 ;  /* 0x0000000a06090211 */ /* 0x000fe200078228ff */
[C---:B------:R-:W-:Y:S02]  /*1470*/  IMAD R93, R2.reuse, c[0x0][0x1f0], RZ ;  /* 0x00007c00025d7a24 */ /* 0x040fe400078e02ff */
[----:B------:R-:W-:Y:S01]  /*1480*/  IMAD R79, R2, c[0x0][0x218], RZ ;  /* 0x00008600024f7a24 */ /* 0x000fe200078e02ff */
[----:B------:R-:W-:Y:S01]  /*1490*/  @P0 LEA.HI.X R8, R6, R5, R8, 0x5, P1 ;  /* 0x0000000506080211 */ /* 0x000fe200008f2c08 */
[----:B------:R-:W-:Y:S01]  /*14a0*/  IMAD R93, R126, c[0x0][0x1f4], R93 ;  /* 0x00007d007e5d7a24 */ /* 0x000fe200078e025d */
[----:B------:R-:W-:Y:S01]  /*14b0*/  @P2 IADD3 R6, P1, R10, UR12, RZ ;  /* 0x0000000c0a062c10 */ /* 0x000fe2000ff3e0ff */
[----:B------:R-:W-:Y:S01]  /*14c0*/  IMAD R79, R126, c[0x0][0x21c], R79 ;  /* 0x000087007e4f7a24 */ /* 0x000fe200078e024f */
[----:B------:R-:W-:Y:S01]  /*14d0*/  SHF.L.U32 R10, R97, 0x1, RZ ;  /* 0x00000001610a7819 */ /* 0x000fe200000006ff */
[----:B------:R-:W-:Y:S01]  /*14e0*/  UIADD3 UR12, UP0, UR12, 0x80, URZ ;  /* 0x000000800c0c7890 */ /* 0x000fe2000ff1e03f */
[----:B------:R-:W-:-:S02]  /*14f0*/  @P2 IADD3.X R5, R5, UR8, RZ, P1, !PT ;  /* 0x0000000805052c10 */ /* 0x000fc40008ffe4ff */
[C---:B------:R-:W-:Y:S01]  /*1500*/  @P0 LEA R28, P1, R9.reuse, c[0x0][0x220], 0x1 ;  /* 0x00008800091c0a11 */ /* 0x040fe200078208ff */
[----:B------:R-:W-:Y:S01]  /*1510*/  UIADD3.X UR8, URZ, UR8, URZ, UP0, !UPT ;  /* 0x000000083f087290 */ /* 0x000fe200087fe43f */
[----:B------:R-:W-:Y:S02]  /*1520*/  SHF.R.S32.HI R2, RZ, 0x1f, R75 ;  /* 0x0000001fff027819 */ /* 0x000fe4000001144b */
[----:B------:R-:W-:Y:S02]  /*1530*/  @P0 LEA.HI.X R29, R9, c[0x0][0x224], R8, 0x1, P1 ;  /* 0x00008900091d0a11 */ /* 0x000fe400008f0c08 */
[----:B------:R-:W-:-:S03]  /*1540*/  ISETP.GE.AND P1, PT, R12, c[0x0][0x27c], PT ;  /* 0x00009f000c007a0c */ /* 0x000fc60003f26270 */
[----:B------:R2:W-:Y:S04]  /*1550*/  @P0 LDGSTS.E.BYPASS.LTC128B.128 [R120+0x9100], [R28.64], !P5 ;  /* 0x091000001c780fae */ /* 0x0005e8000e901d50 */
[----:B------:R2:W-:Y:S01]  /*1560*/  @P0 LDGSTS.E.BYPASS.LTC128B.128 [R120+0xc100], [R28.64+0x80], !P6 ;  /* 0x0c1000801c780fae */ /* 0x0005e2000f101d50 */
[----:B-1----:R-:W-:-:S04]  /*1570*/  IMAD.WIDE.U32 R16, R4, c[0x0][0x1e0], RZ ;  /* 0x0000780004107a25 */ /* 0x002fc800078e00ff */
[----:B------:R-:W-:Y:S01]  /*1580*/  IMAD.IADD R17, R17, 0x1, R7 ;  /* 0x0000000111117824 */ /* 0x000fe200078e0207 */
[----:B------:R-:W-:Y:S02]  /*1590*/  SEL R7, RZ, c[0x0][0x27c], !P1 ;  /* 0x00009f00ff077a07 */ /* 0x000fe40004800000 */
[----:B------:R-:W-:Y:S01]  /*15a0*/  @P1 IADD3 R10, -R10, c[0x0][0x1d4], RZ ;  /* 0x000075000a0a1a10 */ /* 0x000fe20007ffe1ff */
[----:B------:R-:W-:Y:S01]  /*15b0*/  IMAD.WIDE.U32 R16, R219, c[0x0][0x1e8], R16 ;  /* 0x00007a00db107a25 */ /* 0x000fe200078e0010 */
[----:B------:R-:W-:-:S03]  /*15c0*/  ISETP.GE.AND P1, PT, R97, 0x1, PT ;  /* 0x000000016100780c */ /* 0x000fc60003f26270 */
[----:B------:R-:W-:Y:S01]  /*15d0*/  IMAD.IADD R8, R12, 0x1, R7 ;  /* 0x000000010c087824 */ /* 0x000fe200078e0207 */
[----:B------:R-:W-:Y:S01]  /*15e0*/  SHF.R.S32.HI R7, RZ, 0x1f, R10 ;  /* 0x0000001fff077819 */ /* 0x000fe2000001140a */
[----:B------:R-:W-:Y:S01]  /*15f0*/  IMAD.IADD R141, R17, 0x1, R140 ;  /* 0x00000001118d7824 */ /* 0x000fe200078e028c */
[----:B------:R-:W-:Y:S02]  /*1600*/  P2R R9, PR, RZ, 0x2 ;  /* 0x00000002ff097803 */ /* 0x000fe40000000000 */
[----:B------:R-:W-:Y:S02]  /*1610*/  SHF.R.S32.HI R27, RZ, 0x1f, R8 ;  /* 0x0000001fff1b7819 */ /* 0x000fe40000011408 */
[----:B------:R-:W-:Y:S01]  /*1620*/  LEA.HI R7, R7, R10, RZ, 0x4 ;  /* 0x0000000a07077211 */ /* 0x000fe200078f20ff */
[----:B------:R-:W-:Y:S01]  /*1630*/  IMAD R10, R218, c[0x0][0x260], RZ ;  /* 0x00009800da0a7a24 */ /* 0x000fe200078e02ff */
[CC--:B------:R-:W-:Y:S02]  /*1640*/  LEA.HI R114, R27.reuse, R8.reuse, RZ, 0x3 ;  /* 0x000000081b727211 */ /* 0x0c0fe400078f18ff */
[----:B------:R-:W-:Y:S01]  /*1650*/  LEA.HI R27, R27, R8, RZ, 0x6 ;  /* 0x000000081b1b7211 */ /* 0x000fe200078f30ff */
[C---:B------:R-:W-:Y:S01]  /*1660*/  IMAD R10, R219.reuse, c[0x0][0x264], R10 ;  /* 0x00009900db0a7a24 */ /* 0x040fe200078e020a */
[----:B------:R-:W-:Y:S01]  /*1670*/  MOV R140, R16 ;  /* 0x00000010008c7202 */ /* 0x000fe20000000f00 */
[----:B------:R-:W-:Y:S01]  /*1680*/  IMAD.WIDE.U32 R8, R219, c[0x0][0x260], R12 ;  /* 0x00009800db087a25 */ /* 0x000fe200078e000c */
[----:B------:R-:W-:-:S02]  /*1690*/  SHF.R.S32.HI R27, RZ, 0x6, R27 ;  /* 0x00000006ff1b7819 */ /* 0x000fc4000001141b */
[----:B------:R-:W-:Y:S01]  /*16a0*/  LOP3.LUT R112, R23, 0x38, R114, 0xf8, !PT ;  /* 0x0000003817707812 */ /* 0x000fe200078ef872 */
[----:B------:R-:W-:Y:S01]  /*16b0*/  IMAD.IADD R11, R9, 0x1, R10 ;  /* 0x00000001090b7824 */ /* 0x000fe200078e020a */
[----:B------:R-:W-:Y:S01]  /*16c0*/  MOV R10, R8 ;  /* 0x00000008000a7202 */ /* 0x000fe20000000f00 */
[----:B------:R-:W-:Y:S01]  /*16d0*/  IMAD.WIDE.U32 R8, R219, c[0x0][0x210], R12 ;  /* 0x00008400db087a25 */ /* 0x000fe200078e000c */
[----:B------:R-:W-:Y:S02]  /*16e0*/  LOP3.LUT R112, R112, R21, RZ, 0x3c, !PT ;  /* 0x0000001570707212 */ /* 0x000fe400078e3cff */
[----:B------:R-:W-:Y:S01]  /*16f0*/  SHF.R.S32.HI R7, RZ, 0x4, R7 ;  /* 0x00000004ff077819 */ /* 0x000fe20000011407 */
[----:B------:R-:W-:-:S04]  /*1700*/  IMAD.WIDE.U32 R16, R121, c[0x0][0x290], R12 ;  /* 0x0000a40079107a25 */ /* 0x000fc800078e000c */
[----:B------:R-:W-:Y:S01]  /*1710*/  IMAD.IADD R25, R9, 0x1, R24 ;  /* 0x0000000109197824 */ /* 0x000fe200078e0218 */
[----:B------:R-:W-:Y:S01]  /*1720*/  SHF.R.S32.HI R9, RZ, 0x1f, R116 ;  /* 0x0000001fff097819 */ /* 0x000fe20000011474 */
[----:B------:R-:W-:Y:S01]  /*1730*/  IMAD.IADD R133, R132, 0x1, R17 ;  /* 0x0000000184857824 */ /* 0x000fe200078e0211 */
[----:B------:R-:W-:Y:S01]  /*1740*/  SHF.R.U32.HI R17, RZ, 0x3, R19 ;  /* 0x00000003ff117819 */ /* 0x000fe20000011613 */
[----:B------:R-:W-:Y:S01]  /*1750*/  IMAD.MOV.U32 R132, RZ, RZ, R16 ;  /* 0x000000ffff847224 */ /* 0x000fe200078e0010 */
[----:B------:R-:W-:Y:S01]  /*1760*/  LEA.HI R18, R9, R116, RZ, 0x3 ;  /* 0x0000007409127211 */ /* 0x000fe200078f18ff */
[----:B------:R-:W-:Y:S01]  /*1770*/  IMAD.MOV.U32 R24, RZ, RZ, R8 ;  /* 0x000000ffff187224 */ /* 0x000fe200078e0008 */
[----:B------:R-:W-:Y:S01]  /*1780*/  SHF.R.S32.HI R8, RZ, 0x1f, R115 ;  /* 0x0000001fff087819 */ /* 0x000fe20000011473 */
[----:B------:R-:W-:Y:S01]  /*1790*/  IMAD.WIDE.U32 R128, R128, c[0x0][0x268], R10 ;  /* 0x00009a0080807a25 */ /* 0x000fe200078e000a */
[----:B------:R-:W-:Y:S02]  /*17a0*/  SHF.L.U32 R16, R115, 0x6, RZ ;  /* 0x0000000673107819 */ /* 0x000fe400000006ff */
[----:B------:R-:W-:Y:S01]  /*17b0*/  LOP3.LUT R10, R19, 0x38, R114, 0xf8, !PT ;  /* 0x00000038130a7812 */ /* 0x000fe200078ef872 */
[----:B------:R-:W-:Y:S01]  /*17c0*/  IMAD R9, R27, 0x1800, R20 ;  /* 0x000018001b097824 */ /* 0x000fe200078e0214 */
[----:B------:R-:W-:Y:S01]  /*17d0*/  LEA.HI R11, R8, R115, RZ, 0x3 ;  /* 0x00000073080b7211 */ /* 0x000fe200078f18ff */
[----:B------:R-:W-:Y:S01]  /*17e0*/  IMAD.SHL.U32 R18, R18, 0x40, RZ ;  /* 0x0000004012127824 */ /* 0x000fe200078e00ff */
[----:B------:R-:W-:Y:S01]  /*17f0*/  LOP3.LUT R16, R16, 0x1c0, RZ, 0xc0, !PT ;  /* 0x000001c010107812 */ /* 0x000fe200078ec0ff */
[----:B------:R-:W-:Y:S01]  /*1800*/  IMAD.IADD R112, R9, 0x1, R112 ;  /* 0x0000000109707824 */ /* 0x000fe200078e0270 */
[----:B------:R-:W-:Y:S01]  /*1810*/  LOP3.LUT R109, R10, R17, RZ, 0x3c, !PT ;  /* 0x000000110a6d7212 */ /* 0x000fe200078e3cff */
[----:B------:R-:W-:Y:S01]  /*1820*/  IMAD.SHL.U32 R11, R11, 0x40, RZ ;  /* 0x000000400b0b7824 */ /* 0x000fe200078e00ff */
[----:B------:R-:W-:Y:S01]  /*1830*/  SHF.R.U32.HI R9, RZ, 0x3, R16 ;  /* 0x00000003ff097819 */ /* 0x000fe20000011610 */
[----:B------:R-:W-:Y:S01]  /*1840*/  IMAD.WIDE.U32 R140, R126, c[0x0][0x1f0], R140 ;  /* 0x00007c007e8c7a25 */ /* 0x000fe200078e008c */
[----:B------:R-:W-:-:S02]  /*1850*/  LOP3.LUT R10, R16, 0x38, R114, 0xf8, !PT ;  /* 0x00000038100a7812 */ /* 0x000fc400078ef872 */
[----:B------:R-:W-:Y:S01]  /*1860*/  LOP3.LUT R18, R18, 0xfffffe00, RZ, 0xc0, !PT ;  /* 0xfffffe0012127812 */ /* 0x000fe200078ec0ff */
[----:B------:R-:W-:Y:S01]  /*1870*/  IMAD.IADD R93, R141, 0x1, R93 ;  /* 0x000000018d5d7824 */ /* 0x000fe200078e025d */
[----:B------:R-:W-:Y:S01]  /*1880*/  LOP3.LUT R105, R10, R9, RZ, 0x3c, !PT ;  /* 0x000000090a697212 */ /* 0x000fe200078e3cff */
[----:B------:R-:W-:Y:S01]  /*1890*/  IMAD.WIDE.U32 R126, R126, c[0x0][0x218], R24 ;  /* 0x000086007e7e7a25 */ /* 0x000fe200078e0018 */
[----:B------:R-:W-:Y:S02]  /*18a0*/  LEA.HI.SX32 R10, R114, R7, 0x1d ;  /* 0x00000007720a7211 */ /* 0x000fe400078feaff */
[----:B------:R-:W-:Y:S01]  /*18b0*/  LOP3.LUT R11, R11, 0xfffffe00, RZ, 0xc0, !PT ;  /* 0xfffffe000b0b7812 */ /* 0x000fe200078ec0ff */
[----:B------:R-:W-:Y:S01]  /*18c0*/  IMAD R8, R27, 0x1800, R18 ;  /* 0x000018001b087824 */ /* 0x000fe200078e0212 */
[----:B------:R-:W-:Y:S01]  /*18d0*/  SHF.R.S32.HI R7, RZ, 0x1f, R10 ;  /* 0x0000001fff077819 */ /* 0x000fe2000001140a */
[----:B------:R-:W-:Y:S01]  /*18e0*/  IMAD.SHL.U32 R113, R10, 0x8, RZ ;  /* 0x000000080a717824 */ /* 0x000fe200078e00ff */
[----:B------:R-:W-:Y:S01]  /*18f0*/  LOP3.LUT R114, R114, 0xfffffff8, RZ, 0xc0, !PT ;  /* 0xfffffff872727812 */ /* 0x000fe200078ec0ff */
[----:B------:R-:W-:Y:S01]  /*1900*/  IMAD.IADD R109, R8, 0x1, R109 ;  /* 0x00000001086d7824 */ /* 0x000fe200078e026d */
[----:B------:R-:W-:Y:S01]  /*1910*/  LEA.HI R7, R7, R10, RZ, 0x3 ;  /* 0x0000000a07077211 */ /* 0x000fe200078f18ff */
[----:B------:R-:W-:Y:S01]  /*1920*/  IMAD R8, R27, 0x1800, R11 ;  /* 0x000018001b087824 */ /* 0x000fe200078e020b */
[----:B------:R-:W-:Y:S01]  /*1930*/  LOP3.LUT R16, R16, 0x38, R113, 0xf8, !PT ;  /* 0x0000003810107812 */ /* 0x000fe200078ef871 */
[----:B------:R-:W-:Y:S01]  /*1940*/  IMAD.WIDE.U32 R132, R75, c[0x0][0x290], R132 ;  /* 0x0000a4004b847a25 */ /* 0x000fe200078e0084 */
[----:B------:R-:W-:-:S02]  /*1950*/  SHF.R.S32.HI R7, RZ, 0x3, R7 ;  /* 0x00000003ff077819 */ /* 0x000fc40000011407 */
[----:B------:R-:W-:Y:S01]  /*1960*/  IADD3 R105, R8, R105, RZ ;  /* 0x0000006908697210 */ /* 0x000fe20007ffe0ff */
[----:B------:R-:W-:Y:S01]  /*1970*/  IMAD.IADD R79, R127, 0x1, R79 ;  /* 0x000000017f4f7824 */ /* 0x000fe200078e024f */
[----:B------:R-:W-:Y:S01]  /*1980*/  LOP3.LUT R8, R23, 0x38, R113, 0xf8, !PT ;  /* 0x0000003817087812 */ /* 0x000fe200078ef871 */
[C---:B------:R-:W-:Y:S01]  /*1990*/  IMAD R111, R7.reuse, 0x1800, R20 ;  /* 0x00001800076f7824 */ /* 0x040fe200078e0214 */
[----:B------:R-:W-:Y:S01]  /*19a0*/  LOP3.LUT R16, R16, R9, RZ, 0x3c, !PT ;  /* 0x0000000910107212 */ /* 0x000fe200078e3cff */
[C---:B------:R-:W-:Y:S01]  /*19b0*/  IMAD R107, R7.reuse, 0x1800, R18 ;  /* 0x00001800076b7824 */ /* 0x040fe200078e0212 */
[----:B------:R-:W-:Y:S01]  /*19c0*/  LOP3.LUT R8, R8, R21, RZ, 0x3c, !PT ;  /* 0x0000001508087212 */ /* 0x000fe200078e3cff */
[----:B------:R-:W-:Y:S01]  /*19d0*/  IMAD R103, R7, 0x1800, R11 ;  /* 0x0000180007677824 */ /* 0x000fe200078e020b */
[----:B------:R-:W-:Y:S01]  /*19e0*/  LOP3.LUT R10, R19, 0x38, R113, 0xf8, !PT ;  /* 0x00000038130a7812 */ /* 0x000fe200078ef871 */
[----:B------:R-:W-:Y:S01]  /*19f0*/  IMAD R7, R142, c[0x0][0x284], RZ ;  /* 0x0000a1008e077a24 */ /* 0x000fe200078e02ff */
[----:B------:R-:W-:Y:S01]  /*1a00*/  IADD3 R83, R129, R83, RZ ;  /* 0x0000005381537210 */ /* 0x000fe20007ffe0ff */
[----:B------:R-:W-:Y:S01]  /*1a10*/  IMAD.IADD R111, R111, 0x1, R8 ;  /* 0x000000016f6f7824 */ /* 0x000fe200078e0208 */
[----:B------:R-:W-:Y:S01]  /*1a20*/  @P2 LEA R8, P0, R6, c[0x0][0x220], 0x1 ;  /* 0x0000880006082a11 */ /* 0x000fe200078008ff */
[----:B------:R-:W-:Y:S01]  /*1a30*/  IMAD.IADD R103, R103, 0x1, R16 ;  /* 0x0000000167677824 */ /* 0x000fe200078e0210 */
[----:B------:R-:W-:Y:S01]  /*1a40*/  LOP3.LUT R10, R10, R17, RZ, 0x3c, !PT ;  /* 0x000000110a0a7212 */ /* 0x000fe200078e3cff */
[----:B------:R-:W-:Y:S01]  /*1a50*/  IMAD.SHL.U32 R109, R109, 0x2, RZ ;  /* 0x000000026d6d7824 */ /* 0x000fe200078e00ff */
[----:B------:R-:W-:Y:S01]  /*1a60*/  @P2 LEA.HI.X R9, R6, c[0x0][0x224], R5, 0x1, P0 ;  /* 0x0000890006092a11 */ /* 0x000fe200000f0c05 */
[----:B------:R-:W-:Y:S01]  /*1a70*/  IMAD.SHL.U32 R105, R105, 0x2, RZ ;  /* 0x0000000269697824 */ /* 0x000fe200078e00ff */
[----:B------:R-:W-:Y:S01]  /*1a80*/  IADD3 R81, P0, R4, R121, RZ ;  /* 0x0000007904517210 */ /* 0x000fe20007f1e0ff */
[----:B------:R-:W-:Y:S01]  /*1a90*/  IMAD R4, R3, c[0x0][0x1e0], RZ ;  /* 0x0000780003047a24 */ /* 0x000fe200078e02ff */
[----:B------:R-:W-:Y:S01]  /*1aa0*/  IADD3 R107, R107, R10, RZ ;  /* 0x0000000a6b6b7210 */ /* 0x000fe20007ffe0ff */
[----:B------:R1:W-:Y:S01]  /*1ab0*/  @P2 LDGSTS.E.BYPASS.LTC128B.128 [R120+0xa100], [R8.64], !P5 ;  /* 0x0a10000008782fae */ /* 0x0003e2000e901d50 */
[----:B------:R-:W-:Y:S01]  /*1ac0*/  IADD3 R10, R14, 0x20, RZ ;  /* 0x000000200e0a7810 */ /* 0x000fe20007ffe0ff */
[----:B------:R-:W-:Y:S01]  /*1ad0*/  IMAD R101, R121, c[0x0][0x1e4], R4 ;  /* 0x0000790079657a24 */ /* 0x000fe200078e0204 */
[----:B------:R-:W-:Y:S01]  /*1ae0*/  SHF.R.S32.HI R110, RZ, 0x1f, R114 ;  /* 0x0000001fff6e7819 */ /* 0x000fe20000011472 */
[----:B------:R1:W-:Y:S01]  /*1af0*/  @P2 LDGSTS.E.BYPASS.LTC128B.128 [R120+0xd100], [R8.64+0x80], !P6 ;  /* 0x0d10008008782fae */ /* 0x0003e2000f101d50 */
[C---:B------:R-:W-:Y:S01]  /*1b00*/  IMAD R4, R2.reuse, c[0x0][0x280], RZ ;  /* 0x0000a00002047a24 */ /* 0x040fe200078e02ff */
[----:B------:R-:W-:Y:S01]  /*1b10*/  SHF.R.S32.HI R108, RZ, 0x1f, R113 ;  /* 0x0000001fff6c7819 */ /* 0x000fe20000011471 */
[----:B------:R-:W-:Y:S01]  /*1b20*/  IMAD R2, R2, c[0x0][0x290], RZ ;  /* 0x0000a40002027a24 */ /* 0x000fe200078e02ff */
[----:B------:R-:W0:Y:S01]  /*1b30*/  LDGDEPBAR ;  /* 0x00000000000079af */ /* 0x000e220000000000 */
[----:B------:R-:W-:Y:S01]  /*1b40*/  IMAD.X R80, R80, 0x1, R3, P0 ;  /* 0x0000000150507824 */ /* 0x000fe200000e0603 */
[----:B------:R-:W-:Y:S01]  /*1b50*/  IADD3 R101, R151, R101, RZ ;  /* 0x0000006597657210 */ /* 0x000fe20007ffe0ff */
[C---:B------:R-:W-:Y:S01]  /*1b60*/  IMAD R3, R75.reuse, c[0x0][0x294], R2 ;  /* 0x0000a5004b037a24 */ /* 0x040fe200078e0202 */
[----:B------:R-:W-:Y:S01]  /*1b70*/  SHF.R.S32.HI R2, RZ, 0x1f, R115 ;  /* 0x0000001fff027819 */ /* 0x000fe20000011473 */
[----:B------:R-:W-:Y:S01]  /*1b80*/  IMAD R5, R75, c[0x0][0x284], R4 ;  /* 0x0000a1004b057a24 */ /* 0x000fe200078e0204 */
[----:B------:R-:W-:Y:S01]  /*1b90*/  IADD3 R85, P1, P0, R140, R150, R12 ;  /* 0x000000968c557210 */ /* 0x000fe2000783e00c */
[----:B------:R-:W-:Y:S01]  /*1ba0*/  IMAD.IADD R88, R3, 0x1, R133 ;  /* 0x0000000103587824 */ /* 0x000fe200078e0285 */
[----:B------:R-:W-:Y:S01]  /*1bb0*/  IADD3 R91, R137, R3, RZ ;  /* 0x00000003895b7210 */ /* 0x000fe20007ffe0ff */
[----:B------:R-:W-:Y:S01]  /*1bc0*/  IMAD R2, R2, c[0x0][0x1e0], RZ ;  /* 0x0000780002027a24 */ /* 0x000fe200078e02ff */
[----:B------:R-:W-:Y:S01]  /*1bd0*/  IADD3.X R84, R93, R101, R13, P1, P0 ;  /* 0x000000655d547210 */ /* 0x000fe20000fe040d */
[----:B------:R-:W-:Y:S01]  /*1be0*/  IMAD.IADD R92, R139, 0x1, R5 ;  /* 0x000000018b5c7824 */ /* 0x000fe200078e0205 */
[----:B------:R-:W-:Y:S01]  /*1bf0*/  BAR.SYNC.DEFER_BLOCKING 0x0 ;  /* 0x0000000000007b1d */ /* 0x000fe20000010000 */
[----:B------:R-:W-:Y:S01]  /*1c00*/  ISETP.NE.AND P0, PT, RZ, UR4, PT ;  /* 0x00000004ff007c0c */ /* 0x000fe2000bf05270 */
[----:B------:R-:W-:Y:S01]  /*1c10*/  IMAD.IADD R90, R5, 0x1, R135 ;  /* 0x00000001055a7824 */ /* 0x000fe200078e0287 */
[----:B------:R-:W-:Y:S01]  /*1c20*/  SHF.L.U32 R112, R112, 0x1, RZ ;  /* 0x0000000170707819 */ /* 0x000fe200000006ff */
[----:B------:R-:W-:Y:S01]  /*1c30*/  IMAD.SHL.U32 R107, R107, 0x2, RZ ;  /* 0x000000026b6b7824 */ /* 0x000fe200078e00ff */
[----:B------:R-:W-:-:S02]  /*1c40*/  P2R R124, PR, RZ, 0x1 ;  /* 0x00000001ff7c7803 */ /* 0x000fc40000000000 */
[----:B------:R-:W-:Y:S02]  /*1c50*/  SHF.L.U32 R111, R111, 0x1, RZ ;  /* 0x000000016f6f7819 */ /* 0x000fe400000006ff */
[----:B------:R-:W-:Y:S01]  /*1c60*/  SHF.L.U32 R103, R103, 0x1, RZ ;  /* 0x0000000167677819 */ /* 0x000fe200000006ff */
[C---:B-1----:R-:W-:Y:S02]  /*1c70*/  IMAD R9, R142.reuse, c[0x0][0x294], RZ ;  /* 0x0000a5008e097a24 */ /* 0x042fe400078e02ff */
[----:B------:R-:W-:-:S04]  /*1c80*/  IMAD.WIDE.U32 R142, R142, c[0x0][0x280], RZ ;  /* 0x0000a0008e8e7a25 */ /* 0x000fc800078e00ff */
[----:B------:R-:W-:Y:S01]  /*1c90*/  IMAD.IADD R102, R145, 0x1, R9 ;  /* 0x0000000191667824 */ /* 0x000fe200078e0209 */
[----:B------:R-:W-:Y:S01]  /*1ca0*/  IADD3 R104, R143, R7, RZ ;  /* 0x000000078f687210 */ /* 0x000fe20007ffe0ff */
[----:B------:R-:W-:-:S04]  /*1cb0*/  IMAD R7, R115, c[0x0][0x1e4], R2 ;  /* 0x0000790073077a24 */ /* 0x000fc800078e0202 */
[----:B--2---:R-:W-:Y:S02]  /*1cc0*/  IMAD.IADD R100, R147, 0x1, R7 ;  /* 0x0000000193647824 */ /* 0x004fe400078e0207 */
.L_x_338:
[----:B------:R-:W-:Y:S01]  /*1cd0*/  SHF.R.S32.HI R77, RZ, 0x1f, R43 ;  /* 0x0000001fff4d7819 */ /* 0x000fe2000001142b */
[----:B------:R-:W-:Y:S01]  /*1ce0*/  IMAD R157, R106, R43, RZ ;  /* 0x0000002b6a9d7224 */ /* 0x000fe200078e02ff */
[----:B------:R-:W-:Y:S01]  /*1cf0*/  ISETP.GE.AND P2, PT, R97, 0x1, PT ;  /* 0x000000016100780c */ /* 0x000fe20003f46270 */
[----:B------:R-:W-:Y:S01]  /*1d00*/  IMAD.WIDE.U32 R158, R43, UR24, RZ ;  /* 0x000000182b9e7c25 */ /* 0x000fe2000f8e00ff */
[----:B------:R-:W-:Y:S04]  /*1d10*/  DEPBAR.LE SB0, 0x0 ;  /* 0x000080000000791a */ /* 0x000fe80000000000 */
[----:B------:R-:W-:Y:S01]  /*1d20*/  BAR.SYNC.DEFER_BLOCKING 0x0 ;  /* 0x0000000000007b1d */ /* 0x000fe20000010000 */
[--C-:B-1----:R-:W-:Y:S01]  /*1d30*/  IADD3 R5, P1, P0, R85, UR15, R158.reuse ;  /* 0x0000000f55057c10 */ /* 0x102fe2000f83e09e */
[----:B------:R-:W-:Y:S04]  /*1d40*/  IMAD R157, R77, UR24, R157 ;  /* 0x000000184d9d7c24 */ /* 0x000fe8000f8e029d */
[----:B------:R-:W-:Y:S05]  /*1d50*/  IMAD.IADD R157, R159, 0x1, R157 ;  /* 0x000000019f9d7824 */ /* 0x000fea00078e029d */
[C-C-:B------:R-:W-:Y:S02]  /*1d60*/  IADD3.X R4, R84.reuse, UR14, R157.reuse, P1, P0 ;  /* 0x0000000e54047c10 */ /* 0x140fe40008fe049d */
[C---:B------:R-:W-:Y:S04]  /*1d70*/  IADD3 R3, P1, P0, R85.reuse, UR13, R158 ;  /* 0x0000000d55037c10 */ /* 0x040fe8000f83e09e */
[----:B------:R-:W-:Y:S02]  /*1d80*/  IADD3.X R2, R84, UR11, R157, P1, P0 ;  /* 0x0000000b54027c10 */ /* 0x000fe40008fe049d */
[----:B------:R-:W-:Y:S05]  /*1d90*/  IADD3 R7, P0, R85, R158, RZ ;  /* 0x0000009e55077210 */ /* 0x000fea0007f1e0ff */
[----:B------:R-:W-:Y:S01]  /*1da0*/  IMAD.X R6, R157, 0x1, R84, P0 ;  /* 0x000000019d067824 */ /* 0x000fe200000e0654 */
[C---:B------:R-:W-:Y:S01]  /*1db0*/  LEA R66, P0, R7.reuse, c[0x0][0x1c8], 0x1 ;  /* 0x0000720007427a11 */ /* 0x040fe200078008ff */
[----:B------:R-:W-:Y:S03]  /*1dc0*/  BSSY B2, `(.L_x_304) ;  /* 0x00003aa000027945 */ /* 0x000fe60003800000 */
[----:B------:R-:W-:Y:S02]  /*1dd0*/  LEA.HI.X R67, R7, c[0x0][0x1cc], R6, 0x1, P0 ;  /* 0x0000730007437a11 */ /* 0x000fe400000f0c06 */
[C---:B------:R-:W-:Y:S04]  /*1de0*/  LEA R64, P0, R5.reuse, c[0x0][0x1c8], 0x1 ;  /* 0x0000720005407a11 */ /* 0x040fe800078008ff */
[----:B------:R-:W-:Y:S02]  /*1df0*/  LEA.HI.X R65, R5, c[0x0][0x1cc], R4, 0x1, P0 ;  /* 0x0000730005417a11 */ /* 0x000fe400000f0c04 */
[C---:B------:R-:W-:Y:S04]  /*1e00*/  LEA R62, P0, R3.reuse, c[0x0][0x1c8], 0x1 ;  /* 0x00007200033e7a11 */ /* 0x040fe800078008ff */
[----:B------:R-:W-:Y:S01]  /*1e10*/  LEA.HI.X R63, R3, c[0x0][0x1cc], R2, 0x1, P0 ;  /* 0x00007300033f7a11 */ /* 0x000fe200000f0c02 */
[----:B-----5:R-:W-:-:S05]  /*1e20*/  @!P2 BRA `(.L_x_305) ;  /* 0x000038200000a947 */ /* 0x020fca0003800000 */
        /* <DEDUP_REMOVED lines=23> */
[----:B------:R-:W-:Y:S01]  /*1fa0*/  CS2R R58, SRZ ;  /* 0x00000000003a7805 */ /* 0x000fe2000001ff00 */
[----:B------:R-:W-:Y:S01]  /*1fb0*/  CS2R R32, SRZ ;  /* 0x0000000000207805 */ /* 0x000fe2000001ff00 */
[----:B------:R-:W-:Y:S01]  /*1fc0*/  IMAD.X R2, R69, 0x1, R92, P0 ;  /* 0x0000000145027824 */ /* 0x000fe200000e065c */
[----:B------:R-:W-:Y:S05]  /*1fd0*/  IADD3 R5, P0, R136, R70, RZ ;  /* 0x0000004688057210 */ /* 0x000fea0007f1e0ff */
[----:B------:R-:W-:Y:S01]  /*1fe0*/  IMAD.X R4, R36, 0x1, R91, P0 ;  /* 0x0000000124047824 */ /* 0x000fe200000e065b */
        /* <DEDUP_REMOVED lines=12> */
.L_x_308:
[----:B------:R-:W-:Y:S05]  /*20b0*/  BSYNC B0 ;  /* 0x0000000000007941 */ /* 0x000fea0003800000 */
.L_x_307:
[----:B------:R-:W-:Y:S01]  /*20c0*/  ISETP.GE.AND P3, PT, R116, R78, PT ;  /* 0x0000004e7400720c */ /* 0x000fe20003f66270 */
[----:B-----5:R-:W-:Y:S01]  /*20d0*/  IMAD.MOV.U32 R9, RZ, RZ, R58 ;  /* 0x000000ffff097224 */ /* 0x020fe200078e003a */
[----:B------:R-:W-:Y:S01]  /*20e0*/  MOV R5, R32 ;  /* 0x0000002000057202 */ /* 0x000fe20000000f00 */
[----:B------:R-:W-:Y:S01]  /*20f0*/  IMAD.MOV.U32 R8, RZ, RZ, R59 ;  /* 0x000000ffff087224 */ /* 0x000fe200078e003b */
[----:B-1----:R-:W-:Y:S01]  /*2100*/  MOV R2, R39 ;  /* 0x0000002700027202 */ /* 0x002fe20000000f00 */
[----:B------:R-:W-:Y:S01]  /*2110*/  IMAD.MOV.U32 R7, RZ, RZ, R60 ;  /* 0x000000ffff077224 */ /* 0x000fe200078e003c */
[----:B------:R-:W-:Y:S01]  /*2120*/  BSSY B0, `(.L_x_309) ;  /* 0x0000022000007945 */ /* 0x000fe20003800000 */
[----:B------:R-:W-:Y:S01]  /*2130*/  IMAD.MOV.U32 R6, RZ, RZ, R61 ;  /* 0x000000ffff067224 */ /* 0x000fe200078e003d */
[----:B------:R-:W-:Y:S01]  /*2140*/  PRMT R55, R8, 0x5410, R9 ;  /* 0x0000541008377816 */ /* 0x000fe20000000009 */
[----:B------:R-:W-:Y:S01]  /*2150*/  IMAD.MOV.U32 R4, RZ, RZ, R33 ;  /* 0x000000ffff047224 */ /* 0x000fe200078e0021 */
[----:B------:R-:W-:Y:S01]  /*2160*/  PRMT R41, R7, 0x7610, R41 ;  /* 0x0000761007297816 */ /* 0x000fe20000000029 */
[----:B------:R-:W-:Y:S01]  /*2170*/  IMAD.MOV.U32 R3, RZ, RZ, R38 ;  /* 0x000000ffff037224 */ /* 0x000fe200078e0026 */
[----:B------:R-:W-:Y:S01]  /*2180*/  PRMT R40, R6, 0x7610, R40 ;  /* 0x0000761006287816 */ /* 0x000fe20000000028 */
[----:B------:R-:W-:Y:S01]  /*2190*/  CS2R R56, SRZ ;  /* 0x0000000000387805 */ /* 0x000fe2000001ff00 */
[----:B------:R-:W-:Y:S01]  /*21a0*/  PRMT R21, R4, 0x5410, R5 ;  /* 0x0000541004157816 */ /* 0x000fe20000000005 */
[----:B------:R-:W-:Y:S01]  /*21b0*/  CS2R R24, SRZ ;  /* 0x0000000000187805 */ /* 0x000fe2000001ff00 */
[----:B------:R-:W-:Y:S01]  /*21c0*/  PRMT R37, R3, 0x7610, R37 ;  /* 0x0000761003257816 */ /* 0x000fe20000000025 */
[----:B------:R-:W-:Y:S01]  /*21d0*/  CS2R R26, SRZ ;  /* 0x00000000001a7805 */ /* 0x000fe2000001ff00 */
[----:B------:R-:W-:Y:S01]  /*21e0*/  PRMT R31, R2, 0x7610, R31 ;  /* 0x00007610021f7816 */ /* 0x000fe2000000001f */
[----:B------:R-:W-:-:S05]  /*21f0*/  @P3 BRA `(.L_x_310) ;  /* 0x0000014000003947 */ /* 0x000fca0003800000 */
[----:B------:R-:W-:Y:S01]  /*2200*/  IADD3 R3, P1, P0, R138, UR22, R160 ;  /* 0x000000168a037c10 */ /* 0x000fe2000f83e0a0 */
[----:B------:R-:W-:Y:S01]  /*2210*/  CS2R R56, SRZ ;  /* 0x0000000000387805 */ /* 0x000fe2000001ff00 */
[----:B------:R-:W-:Y:S01]  /*2220*/  CS2R R26, SRZ ;  /* 0x00000000001a7805 */ /* 0x000fe2000001ff00 */
[----:B------:R-:W-:Y:S01]  /*2230*/  CS2R R52, SRZ ;  /* 0x0000000000347805 */ /* 0x000fe2000001ff00 */
[----:B------:R-:W-:Y:S01]  /*2240*/  IADD3.X R2, R92, UR20, R69, P1, P0 ;  /* 0x000000145c027c10 */ /* 0x000fe20008fe0445 */
[----:B------:R-:W-:Y:S01]  /*2250*/  CS2R R24, SRZ ;  /* 0x0000000000187805 */ /* 0x000fe2000001ff00 */
[----:B------:R-:W-:Y:S04]  /*2260*/  IADD3 R5, P1, P0, R136, UR6, R70 ;  /* 0x0000000688057c10 */ /* 0x000fe8000f83e046 */
[----:B------:R-:W-:Y:S02]  /*2270*/  IADD3.X R4, R91, UR21, R36, P1, P0 ;  /* 0x000000155b047c10 */ /* 0x000fe40008fe0424 */
        /* <DEDUP_REMOVED lines=12> */
.L_x_310:
[----:B------:R-:W-:Y:S05]  /*2340*/  BSYNC B0 ;  /* 0x0000000000007941 */ /* 0x000fea0003800000 */
.L_x_309:
[----:B------:R-:W-:Y:S01]  /*2350*/  ISETP.GE.AND P2, PT, R115, R78, PT ;  /* 0x0000004e7300720c */ /* 0x000fe20003f46270 */
[----:B-----5:R-:W-:Y:S01]  /*2360*/  IMAD.MOV.U32 R17, RZ, RZ, R52 ;  /* 0x000000ffff117224 */ /* 0x020fe200078e0034 */
[----:B-1----:R-:W-:Y:S01]  /*2370*/  MOV R7, R56 ;  /* 0x0000003800077202 */ /* 0x002fe20000000f00 */
[----:B------:R-:W-:Y:S01]  /*2380*/  IMAD.MOV.U32 R16, RZ, RZ, R53 ;  /* 0x000000ffff107224 */ /* 0x000fe200078e0035 */
[----:B------:R-:W-:Y:S01]  /*2390*/  MOV R4, R25 ;  /* 0x0000001900047202 */ /* 0x000fe20000000f00 */
[----:B------:R-:W-:Y:S01]  /*23a0*/  IMAD.MOV.U32 R6, RZ, RZ, R57 ;  /* 0x000000ffff067224 */ /* 0x000fe200078e0039 */
[----:B------:R-:W-:Y:S01]  /*23b0*/  MOV R2, R27 ;  /* 0x0000001b00027202 */ /* 0x000fe20000000f00 */
[----:B------:R-:W-:Y:S01]  /*23c0*/  IMAD.MOV.U32 R5, RZ, RZ, R24 ;  /* 0x000000ffff057224 */ /* 0x000fe200078e0018 */
[----:B------:R-:W-:Y:S01]  /*23d0*/  PRMT R46, R16, 0x5410, R17 ;  /* 0x00005410102e7816 */ /* 0x000fe20000000011 */
[----:B------:R-:W-:Y:S01]  /*23e0*/  IMAD.MOV.U32 R3, RZ, RZ, R26 ;  /* 0x000000ffff037224 */ /* 0x000fe200078e001a */
[----:B------:R-:W-:Y:S01]  /*23f0*/  PRMT R54, R6, 0x5410, R7 ;  /* 0x0000541006367816 */ /* 0x000fe20000000007 */
[----:B------:R-:W-:Y:S01]  /*2400*/  BSSY B0, `(.L_x_311) ;  /* 0x000001a000007945 */ /* 0x000fe20003800000 */
[----:B------:R-:W-:Y:S01]  /*2410*/  PRMT R11, R4, 0x5410, R5 ;  /* 0x00005410040b7816 */ /* 0x000fe20000000005 */
[----:B------:R-:W-:Y:S01]  /*2420*/  CS2R R48, SRZ ;  /* 0x0000000000307805 */ /* 0x000fe2000001ff00 */
[----:B------:R-:W-:Y:S01]  /*2430*/  PRMT R20, R2, 0x5410, R3 ;  /* 0x0000541002147816 */ /* 0x000fe20000000003 */
[----:B------:R-:W-:Y:S01]  /*2440*/  CS2R R50, SRZ ;  /* 0x0000000000327805 */ /* 0x000fe2000001ff00 */
[----:B------:R-:W-:Y:S01]  /*2450*/  CS2R R8, SRZ ;  /* 0x0000000000087805 */ /* 0x000fe2000001ff00 */
[----:B------:R-:W-:Y:S01]  /*2460*/  CS2R R22, SRZ ;  /* 0x0000000000167805 */ /* 0x000fe2000001ff00 */
[----:B------:R-:W-:-:S05]  /*2470*/  @P2 BRA `(.L_x_312) ;  /* 0x0000012000002947 */ /* 0x000fca0003800000 */
[----:B------:R-:W-:Y:S01]  /*2480*/  IADD3 R2, P1, P0, R138, UR19, R160 ;  /* 0x000000138a027c10 */ /* 0x000fe2000f83e0a0 */
[----:B------:R-:W-:Y:S01]  /*2490*/  CS2R R48, SRZ ;  /* 0x0000000000307805 */ /* 0x000fe2000001ff00 */
[----:B------:R-:W-:Y:S02]  /*24a0*/  CS2R R8, SRZ ;  /* 0x0000000000087805 */ /* 0x000fe4000001ff00 */
[----:B------:R-:W-:Y:S02]  /*24b0*/  IADD3.X R69, R92, UR18, R69, P1, P0 ;  /* 0x000000125c457c10 */ /* 0x000fe40008fe0445 */
        /* <DEDUP_REMOVED lines=14> */
.L_x_312:
[----:B------:R-:W-:Y:S05]  /*25a0*/  BSYNC B0 ;  /* 0x0000000000007941 */ /* 0x000fea0003800000 */
.L_x_311:
[----:B-----5:R-:W-:Y:S01]  /*25b0*/  MOV R17, R50 ;  /* 0x0000003200117202 */ /* 0x020fe20000000f00 */
[----:B------:R-:W-:Y:S01]  /*25c0*/  IMAD.MOV.U32 R19, RZ, RZ, R48 ;  /* 0x000000ffff137224 */ /* 0x000fe200078e0030 */
[----:B-1----:R-:W-:Y:S01]  /*25d0*/  MOV R4, R9 ;  /* 0x0000000900047202 */ /* 0x002fe20000000f00 */
[----:B------:R-:W-:Y:S01]  /*25e0*/  IMAD.MOV.U32 R18, RZ, RZ, R49 ;  /* 0x000000ffff127224 */ /* 0x000fe200078e0031 */
[----:B------:R-:W-:Y:S01]  /*25f0*/  MOV R2, R23 ;  /* 0x0000001700027202 */ /* 0x000fe20000000f00 */
[----:B------:R-:W-:Y:S01]  /*2600*/  IMAD.MOV.U32 R16, RZ, RZ, R51 ;  /* 0x000000ffff107224 */ /* 0x000fe200078e0033 */
[----:B------:R-:W-:Y:S01]  /*2610*/  BSSY B1, `(.L_x_313) ;  /* 0x0000076000017945 */ /* 0x000fe20003800000 */
[----:B------:R-:W-:Y:S01]  /*2620*/  IMAD.MOV.U32 R5, RZ, RZ, R8 ;  /* 0x000000ffff057224 */ /* 0x000fe200078e0008 */
[----:B------:R-:W-:Y:S01]  /*2630*/  PRMT R42, R18, 0x5410, R19 ;  /* 0x00005410122a7816 */ /* 0x000fe20000000013 */
[----:B------:R-:W-:Y:S01]  /*2640*/  IMAD.MOV.U32 R3, RZ, RZ, R22 ;  /* 0x000000ffff037224 */ /* 0x000fe200078e0016 */
[----:B------:R-:W-:Y:S02]  /*2650*/  PRMT R44, R16, 0x5410, R17 ;  /* 0x00005410102c7816 */ /* 0x000fe40000000011 */
[----:B------:R-:W-:Y:S02]  /*2660*/  PRMT R6, R4, 0x5410, R5 ;  /* 0x0000541004067816 */ /* 0x000fe40000000005 */
[----:B------:R-:W-:Y:S01]  /*2670*/  PRMT R7, R2, 0x5410, R3 ;  /* 0x0000541002077816 */ /* 0x000fe20000000003 */
[----:B------:R-:W-:-:S05]  /*2680*/  @P5 BRA `(.L_x_314) ;  /* 0x000006e000005947 */ /* 0x000fca0003800000 */
[----:B------:R-:W-:Y:S01]  /*2690*/  BSSY B0, `(.L_x_315) ;  /* 0x0000036000007945 */ /* 0x000fe20003800000 */
[----:B------:R-:W-:-:S05]  /*26a0*/  @P4 BRA `(.L_x_316) ;  /* 0x0000034000004947 */ /* 0x000fca0003800000 */
[----:B------:R-:W-:Y:S01]  /*26b0*/  ISETP.GE.AND P0, PT, R14, c[0x0][0x27c], PT ;  /* 0x00009f000e007a0c */ /* 0x000fe20003f06270 */
[----:B------:R-:W1:Y:S11]  /*26c0*/  LDS.128 R16, [R120+0x8100] ;  /* 0x0081000078107984 */ /* 0x000e760000000c00 */
[----:B------:R-:W-:Y:S01]  /*26d0*/  @!UPT UIADD3 URZ, URZ, URZ, URZ ;  /* 0x0000003f3f3ff290 */ /* 0x000fe2000fffe03f */
[----:B------:R-:W-:Y:S01]  /*26e0*/  @!P0 HADD2.F32 R37, -RZ, R37.H0_H0 ;  /* 0x20000025ff258230 */ /* 0x000fe20000004100 */
        /* <DEDUP_REMOVED lines=15> */
[-C--:B------:R-:W-:Y:S02]  /*27e0*/  @!P0 FMUL.FTZ R69, R34, R37.reuse ;  /* 0x0000002522458220 */ /* 0x080fe40000410000 */
[C---:B------:R-:W-:Y:S02]  /*27f0*/  @!P0 FMUL.FTZ R2, R28.reuse, R37 ;  /* 0x000000251c028220 */ /* 0x040fe40000410000 */
[----:B------:R-:W-:Y:S01]  /*2800*/  @!P0 FFMA.FTZ R69, R28, R41, -R69 ;  /* 0x000000291c458223 */ /* 0x000fe20000010845 */
[----:B------:R-:W-:Y:S01]  /*2810*/  @!P0 HADD2.F32 R28, -RZ, R30.H0_H0 ;  /* 0x2000001eff1c8230 */ /* 0x000fe20000004100 */
[----:B------:R-:W-:Y:S01]  /*2820*/  @!P0 FMUL.FTZ R68, R36, R35 ;  /* 0x0000002324448220 */ /* 0x000fe20000410000 */
[----:B------:R-:W-:Y:S01]  /*2830*/  @!P0 MOV R30, R18 ;  /* 0x00000012001e8202 */ /* 0x000fe20000000f00 */
[----:B------:R-:W-:Y:S01]  /*2840*/  @!P0 FFMA.FTZ R2, R34, R41, R2 ;  /* 0x0000002922028223 */ /* 0x000fe20000010002 */
[----:B------:R-:W-:Y:S01]  /*2850*/  @!P0 HADD2.F32 R41, -RZ, R40.H0_H0 ;  /* 0x20000028ff298230 */ /* 0x000fe20000004100 */
[C---:B------:R-:W-:Y:S02]  /*2860*/  @!P0 FMUL.FTZ R3, R28.reuse, R35 ;  /* 0x000000231c038220 */ /* 0x040fe40000410000 */
[----:B------:R-:W-:Y:S01]  /*2870*/  @!P0 FFMA.FTZ R68, R28, R45, -R68 ;  /* 0x0000002d1c448223 */ /* 0x000fe20000010844 */
[----:B------:R-:W-:Y:S01]  /*2880*/  @!P0 MOV R28, R19 ;  /* 0x00000013001c8202 */ /* 0x000fe20000000f00 */
[----:B------:R-:W-:Y:S01]  /*2890*/  @!P0 FFMA.FTZ R3, R36, R45, R3 ;  /* 0x0000002d24038223 */ /* 0x000fe20000010003 */
[----:B------:R-:W-:Y:S01]  /*28a0*/  @!P0 F2FP.PACK_AB R69, R2, R69 ;  /* 0x000000450245823e */ /* 0x000fe200000000ff */
[--C-:B------:R-:W-:Y:S02]  /*28b0*/  @!P0 HADD2.F32 R34, -RZ, R30.reuse.H1_H1 ;  /* 0x3000001eff228230 */ /* 0x100fe40000004100 */
[----:B------:R-:W-:Y:S01]  /*28c0*/  @!P0 HADD2.F32 R30, -RZ, R30.H0_H0 ;  /* 0x2000001eff1e8230 */ /* 0x000fe20000004100 */
[----:B------:R-:W-:Y:S01]  /*28d0*/  @!P0 MOV R16, R69 ;  /* 0x0000004500108202 */ /* 0x000fe20000000f00 */
[--C-:B------:R-:W-:Y:S01]  /*28e0*/  @!P0 HADD2.F32 R40, -RZ, R28.reuse.H1_H1 ;  /* 0x3000001cff288230 */ /* 0x100fe20000004100 */
[-C--:B------:R-:W-:Y:S01]  /*28f0*/  @!P0 FMUL.FTZ R71, R34, R31.reuse ;  /* 0x0000001f22478220 */ /* 0x080fe20000410000 */
[----:B------:R-:W-:Y:S01]  /*2900*/  @!P0 HADD2.F32 R28, -RZ, R28.H0_H0 ;  /* 0x2000001cff1c8230 */ /* 0x000fe20000004100 */
[----:B------:R-:W-:Y:S01]  /*2910*/  @!P0 FMUL.FTZ R4, R30, R31 ;  /* 0x0000001f1e048220 */ /* 0x000fe20000410000 */
[----:B------:R-:W-:Y:S01]  /*2920*/  @!P0 F2FP.PACK_AB R68, R3, R68 ;  /* 0x000000440344823e */ /* 0x000fe200000000ff */
[-C--:B------:R-:W-:Y:S02]  /*2930*/  @!P0 FMUL.FTZ R70, R40, R29.reuse ;  /* 0x0000001d28468220 */ /* 0x080fe40000410000 */
[----:B------:R-:W-:Y:S01]  /*2940*/  @!P0 FMUL.FTZ R5, R28, R29 ;  /* 0x0000001d1c058220 */ /* 0x000fe20000410000 */
[----:B------:R-:W-:Y:S01]  /*2950*/  @!P0 MOV R17, R68 ;  /* 0x0000004400118202 */ /* 0x000fe20000000f00 */
[-C--:B------:R-:W-:Y:S02]  /*2960*/  @!P0 FFMA.FTZ R4, R34, R41.reuse, R4 ;  /* 0x0000002922048223 */ /* 0x080fe40000010004 */
[----:B------:R-:W-:Y:S02]  /*2970*/  @!P0 FFMA.FTZ R71, R30, R41, -R71 ;  /* 0x000000291e478223 */ /* 0x000fe40000010847 */
[-C--:B------:R-:W-:Y:S02]  /*2980*/  @!P0 FFMA.FTZ R70, R28, R47.reuse, -R70 ;  /* 0x0000002f1c468223 */ /* 0x080fe40000010846 */
[----:B------:R-:W-:Y:S01]  /*2990*/  @!P0 FFMA.FTZ R5, R40, R47, R5 ;  /* 0x0000002f28058223 */ /* 0x000fe20000010005 */
[----:B------:R-:W-:Y:S04]  /*29a0*/  @!P0 F2FP.PACK_AB R71, R4, R71 ;  /* 0x000000470447823e */ /* 0x000fe800000000ff */
[----:B------:R-:W-:Y:S02]  /*29b0*/  @!P0 F2FP.PACK_AB R70, R5, R70 ;  /* 0x000000460546823e */ /* 0x000fe400000000ff */
[----:B------:R-:W-:Y:S02]  /*29c0*/  @!P0 MOV R18, R71 ;  /* 0x0000004700128202 */ /* 0x000fe40000000f00 */
[----:B------:R-:W-:Y:S05]  /*29d0*/  @!P0 MOV R19, R70 ;  /* 0x0000004600138202 */ /* 0x000fea0000000f00 */
[----:B------:R1:W-:Y:S02]  /*29e0*/  STG.E.128 [R66.64], R16 ;  /* 0x0000001042007986 */ /* 0x0003e4000c101d10 */
.L_x_316:
[----:B------:R-:W-:Y:S05]  /*29f0*/  BSYNC B0 ;  /* 0x0000000000007941 */ /* 0x000fea0003800000 */
.L_x_315:
[----:B------:R-:W-:Y:S11]  /*2a00*/  ISETP.GE.AND P0, PT, R119, c[0x0][0x1d4], PT ;  /* 0x0000750077007a0c */ /* 0x000ff60003f06270 */
[----:B------:R-:W-:Y:S02]  /*2a10*/  @!UPT UIADD3 URZ, URZ, URZ, URZ ;  /* 0x0000003f3f3ff290 */ /* 0x000fe4000fffe03f */
[----:B------:R-:W-:-:S05]  /*2a20*/  @P0 BRA `(.L_x_314) ;  /* 0x0000034000000947 */ /* 0x000fca0003800000 */
[----:B------:R-:W-:Y:S01]  /*2a30*/  ISETP.GE.AND P0, PT, R10, c[0x0][0x27c], PT ;  /* 0x00009f000a007a0c */ /* 0x000fe20003f06270 */
[----:B-1----:R-:W1:Y:S11]  /*2a40*/  LDS.128 R16, [R120+0xb100] ;  /* 0x00b1000078107984 */ /* 0x002e760000000c00 */
[----:B------:R-:W-:Y:S01]  /*2a50*/  @!UPT UIADD3 URZ, URZ, URZ, URZ ;  /* 0x0000003f3f3ff290 */ /* 0x000fe2000fffe03f */
[----:B------:R-:W-:Y:S01]  /*2a60*/  @!P0 HADD2.F32 R31, -RZ, R21.H1_H1 ;  /* 0x30000015ff1f8230 */ /* 0x000fe20000004100 */
[----:B------:R-:W-:Y:S01]  /*2a70*/  @!P0 SHF.R.U64 R28, R32, 0x10, R33 ;  /* 0x00000010201c8819 */ /* 0x000fe20000001221 */
[----:B------:R-:W-:Y:S01]  /*2a80*/  @!P0 HADD2.F32 R37, -RZ, R55.H1_H1 ;  /* 0x30000037ff258230 */ /* 0x000fe20000004100 */
        /* <DEDUP_REMOVED lines=11> */
[----:B------:R-:W-:Y:S01]  /*2b40*/  @!P0 HADD2.F32 R34, -RZ, R29.H0_H0 ;  /* 0x2000001dff228230 */ /* 0x000fe20000004100 */
[----:B------:R-:W-:Y:S01]  /*2b50*/  @!P0 MOV R29, R18 ;  /* 0x00000012001d8202 */ /* 0x000fe20000000f00 */
[--C-:B------:R-:W-:Y:S01]  /*2b60*/  @!P0 HADD2.F32 R36, -RZ, R30.reuse.H1_H1 ;  /* 0x3000001eff248230 */ /* 0x100fe20000004100 */
[CC--:B------:R-:W-:Y:S02]  /*2b70*/  @!P0 FMUL.FTZ R41, R35.reuse, R31.reuse ;  /* 0x0000001f23298220 */ /* 0x0c0fe40000410000 */
[----:B------:R-:W-:Y:S01]  /*2b80*/  @!P0 FMUL.FTZ R2, R34, R31 ;  /* 0x0000001f22028220 */ /* 0x000fe20000410000 */
[----:B------:R-:W-:Y:S01]  /*2b90*/  @!P0 HADD2.F32 R31, -RZ, R30.H0_H0 ;  /* 0x2000001eff1f8230 */ /* 0x000fe20000004100 */
[-C--:B------:R-:W-:Y:S01]  /*2ba0*/  @!P0 FMUL.FTZ R60, R36, R28.reuse ;  /* 0x0000001c243c8220 */ /* 0x080fe20000410000 */
[--C-:B------:R-:W-:Y:S01]  /*2bb0*/  @!P0 HADD2.F32 R30, -RZ, R29.reuse.H0_H0 ;  /* 0x2000001dff1e8230 */ /* 0x100fe20000004100 */
[----:B------:R-:W-:Y:S01]  /*2bc0*/  @!P0 FFMA.FTZ R2, R35, R37, R2 ;  /* 0x0000002523028223 */ /* 0x000fe20000010002 */
[----:B------:R-:W-:Y:S01]  /*2bd0*/  @!P0 HADD2.F32 R35, -RZ, R29.H1_H1 ;  /* 0x3000001dff238230 */ /* 0x000fe20000004100 */
[----:B------:R-:W-:Y:S01]  /*2be0*/  @!P0 FMUL.FTZ R3, R31, R28 ;  /* 0x0000001c1f038220 */ /* 0x000fe20000410000 */
[----:B------:R-:W-:Y:S01]  /*2bf0*/  @!P0 MOV R28, R19 ;  /* 0x00000013001c8202 */ /* 0x000fe20000000f00 */
[----:B------:R-:W-:Y:S01]  /*2c00*/  @!P0 FFMA.FTZ R41, R34, R37, -R41 ;  /* 0x0000002522298223 */ /* 0x000fe20000010829 */
[----:B------:R-:W-:Y:S01]  /*2c10*/  @!P0 HADD2.F32 R37, -RZ, R55.H0_H0 ;  /* 0x20000037ff258230 */ /* 0x000fe20000004100 */
[-C--:B------:R-:W-:Y:S02]  /*2c20*/  @!P0 FMUL.FTZ R4, R30, R21.reuse ;  /* 0x000000151e048220 */ /* 0x080fe40000410000 */
[C---:B------:R-:W-:Y:S01]  /*2c30*/  @!P0 FMUL.FTZ R45, R35.reuse, R21 ;  /* 0x00000015232d8220 */ /* 0x040fe20000410000 */
[----:B------:R-:W-:Y:S01]  /*2c40*/  @!P0 F2FP.PACK_AB R41, R2, R41 ;  /* 0x000000290229823e */ /* 0x000fe200000000ff */
[-C--:B------:R-:W-:Y:S01]  /*2c50*/  @!P0 FFMA.FTZ R3, R36, R38.reuse, R3 ;  /* 0x0000002624038223 */ /* 0x080fe20000010003 */
[--C-:B------:R-:W-:Y:S01]  /*2c60*/  @!P0 HADD2.F32 R39, -RZ, R28.reuse.H1_H1 ;  /* 0x3000001cff278230 */ /* 0x100fe20000004100 */
[----:B------:R-:W-:Y:S01]  /*2c70*/  @!P0 FFMA.FTZ R4, R35, R37, R4 ;  /* 0x0000002523048223 */ /* 0x000fe20000010004 */
[----:B------:R-:W-:Y:S01]  /*2c80*/  @!P0 MOV R16, R41 ;  /* 0x0000002900108202 */ /* 0x000fe20000000f00 */
[----:B------:R-:W-:Y:S01]  /*2c90*/  @!P0 HADD2.F32 R29, -RZ, R28.H0_H0 ;  /* 0x2000001cff1d8230 */ /* 0x000fe20000004100 */
[----:B------:R-:W-:Y:S02]  /*2ca0*/  @!P0 FFMA.FTZ R60, R31, R38, -R60 ;  /* 0x000000261f3c8223 */ /* 0x000fe4000001083c */
[-C--:B------:R-:W-:Y:S02]  /*2cb0*/  @!P0 FMUL.FTZ R47, R39, R32.reuse ;  /* 0x00000020272f8220 */ /* 0x080fe40000410000 */
[----:B------:R-:W-:Y:S01]  /*2cc0*/  @!P0 FMUL.FTZ R5, R29, R32 ;  /* 0x000000201d058220 */ /* 0x000fe20000410000 */
[----:B------:R-:W-:Y:S01]  /*2cd0*/  @!P0 F2FP.PACK_AB R60, R3, R60 ;  /* 0x0000003c033c823e */ /* 0x000fe200000000ff */
[----:B------:R-:W-:Y:S02]  /*2ce0*/  @!P0 FFMA.FTZ R45, R30, R37, -R45 ;  /* 0x000000251e2d8223 */ /* 0x000fe4000001082d */
[----:B------:R-:W-:Y:S01]  /*2cf0*/  @!P0 FFMA.FTZ R47, R29, R40, -R47 ;  /* 0x000000281d2f8223 */ /* 0x000fe2000001082f */
[----:B------:R-:W-:Y:S01]  /*2d00*/  @!P0 MOV R17, R60 ;  /* 0x0000003c00118202 */ /* 0x000fe20000000f00 */
[----:B------:R-:W-:Y:S01]  /*2d10*/  @!P0 FFMA.FTZ R5, R39, R40, R5 ;  /* 0x0000002827058223 */ /* 0x000fe20000010005 */
[----:B------:R-:W-:Y:S04]  /*2d20*/  @!P0 F2FP.PACK_AB R45, R4, R45 ;  /* 0x0000002d042d823e */ /* 0x000fe800000000ff */
[----:B------:R-:W-:Y:S02]  /*2d30*/  @!P0 F2FP.PACK_AB R68, R5, R47 ;  /* 0x0000002f0544823e */ /* 0x000fe400000000ff */
[----:B------:R-:W-:Y:S02]  /*2d40*/  @!P0 MOV R18, R45 ;  /* 0x0000002d00128202 */ /* 0x000fe40000000f00 */
[----:B------:R-:W-:Y:S05]  /*2d50*/  @!P0 MOV R19, R68 ;  /* 0x0000004400138202 */ /* 0x000fea0000000f00 */
[----:B------:R1:W-:Y:S02]  /*2d60*/  STG.E.128 [R66.64+0x80], R16 ;  /* 0x0000801042007986 */ /* 0x0003e4000c101d10 */
.L_x_314:
[----:B------:R-:W-:Y:S05]  /*2d70*/  BSYNC B1 ;  /* 0x0000000000017941 */ /* 0x000fea0003800000 */
.L_x_313:
[----:B------:R-:W-:Y:S01]  /*2d80*/  BSSY B1, `(.L_x_317) ;  /* 0x0000070000017945 */ /* 0x000fe20003800000 */
[----:B------:R-:W-:-:S05]  /*2d90*/  @P3 BRA `(.L_x_318) ;  /* 0x000006e000003947 */ /* 0x000fca0003800000 */
[----:B------:R-:W-:Y:S01]  /*2da0*/  BSSY B0, `(.L_x_319) ;  /* 0x0000036000007945 */ /* 0x000fe20003800000 */
[----:B------:R-:W-:-:S05]  /*2db0*/  @P4 BRA `(.L_x_320) ;  /* 0x0000034000004947 */ /* 0x000fca0003800000 */
[----:B------:R-:W-:Y:S01]  /*2dc0*/  ISETP.GE.AND P0, PT, R14, c[0x0][0x27c], PT ;  /* 0x00009f000e007a0c */ /* 0x000fe20003f06270 */
[----:B-1----:R-:W1:Y:S11]  /*2dd0*/  LDS.128 R16, [R120+0x9100] ;  /* 0x0091000078107984 */ /* 0x002e760000000c00 */
[----:B------:R-:W-:Y:S01]  /*2de0*/  @!UPT UIADD3 URZ, URZ, URZ, URZ ;  /* 0x0000003f3f3ff290 */ /* 0x000fe2000fffe03f */
[----:B------:R-:W-:Y:S01]  /*2df0*/  @!P0 HADD2.F32 R29, -RZ, R20.H1_H1 ;  /* 0x30000014ff1d8230 */ /* 0x000fe20000004100 */
[--C-:B------:R-:W-:Y:S01]  /*2e00*/  @!P0 SHF.R.U64 R21, R26, 0x10, R27.reuse ;  /* 0x000000101a158819 */ /* 0x100fe2000000121b */
[----:B------:R-:W-:Y:S01]  /*2e10*/  @!P0 HADD2.F32 R31, -RZ, R54.H1_H1 ;  /* 0x30000036ff1f8230 */ /* 0x000fe20000004100 */
        /* <DEDUP_REMOVED lines=21> */
[C---:B------:R-:W-:Y:S01]  /*2f70*/  @!P0 FMUL.FTZ R3, R28.reuse, R21 ;  /* 0x000000151c038220 */ /* 0x040fe20000410000 */
[----:B------:R-:W-:Y:S01]  /*2f80*/  @!P0 MOV R21, R19 ;  /* 0x0000001300158202 */ /* 0x000fe20000000f00 */
[-C--:B------:R-:W-:Y:S01]  /*2f90*/  @!P0 FFMA.FTZ R38, R28, R33.reuse, -R38 ;  /* 0x000000211c268223 */ /* 0x080fe20000010826 */
[--C-:B------:R-:W-:Y:S01]  /*2fa0*/  @!P0 HADD2.F32 R31, -RZ, R27.reuse.H1_H1 ;  /* 0x3000001bff1f8230 */ /* 0x100fe20000004100 */
[----:B------:R-:W-:Y:S01]  /*2fb0*/  @!P0 FFMA.FTZ R3, R32, R33, R3 ;  /* 0x0000002120038223 */ /* 0x000fe20000010003 */
[----:B------:R-:W-:Y:S01]  /*2fc0*/  @!P0 F2FP.PACK_AB R35, R2, R35 ;  /* 0x000000230223823e */ /* 0x000fe200000000ff */
[----:B------:R-:W-:Y:S02]  /*2fd0*/  @!P0 HADD2.F32 R27, -RZ, R27.H0_H0 ;  /* 0x2000001bff1b8230 */ /* 0x000fe40000004100 */
[----:B------:R-:W-:Y:S01]  /*2fe0*/  @!P0 FMUL.FTZ R37, R31, R20 ;  /* 0x000000141f258220 */ /* 0x000fe20000410000 */
[----:B------:R-:W-:Y:S01]  /*2ff0*/  @!P0 F2FP.PACK_AB R38, R3, R38 ;  /* 0x000000260326823e */ /* 0x000fe200000000ff */
[--C-:B------:R-:W-:Y:S01]  /*3000*/  @!P0 HADD2.F32 R34, -RZ, R21.reuse.H1_H1 ;  /* 0x30000015ff228230 */ /* 0x100fe20000004100 */
[C---:B------:R-:W-:Y:S01]  /*3010*/  @!P0 FMUL.FTZ R4, R27.reuse, R20 ;  /* 0x000000141b048220 */ /* 0x040fe20000410000 */
[----:B------:R-:W-:Y:S01]  /*3020*/  @!P0 MOV R16, R35 ;  /* 0x0000002300108202 */ /* 0x000fe20000000f00 */
[----:B------:R-:W-:Y:S01]  /*3030*/  @!P0 FFMA.FTZ R37, R27, R30, -R37 ;  /* 0x0000001e1b258223 */ /* 0x000fe20000010825 */
[----:B------:R-:W-:Y:S01]  /*3040*/  @!P0 MOV R17, R38 ;  /* 0x0000002600118202 */ /* 0x000fe20000000f00 */
[----:B------:R-:W-:Y:S01]  /*3050*/  @!P0 FMUL.FTZ R39, R34, R26 ;  /* 0x0000001a22278220 */ /* 0x000fe20000410000 */
[----:B------:R-:W-:Y:S01]  /*3060*/  @!P0 HADD2.F32 R21, -RZ, R21.H0_H0 ;  /* 0x20000015ff158230 */ /* 0x000fe20000004100 */
[----:B------:R-:W-:Y:S04]  /*3070*/  @!P0 FFMA.FTZ R4, R31, R30, R4 ;  /* 0x0000001e1f048223 */ /* 0x000fe80000010004 */
[C---:B------:R-:W-:Y:S01]  /*3080*/  @!P0 FMUL.FTZ R5, R21.reuse, R26 ;  /* 0x0000001a15058220 */ /* 0x040fe20000410000 */
[----:B------:R-:W-:Y:S01]  /*3090*/  @!P0 F2FP.PACK_AB R37, R4, R37 ;  /* 0x000000250425823e */ /* 0x000fe200000000ff */
[-C--:B------:R-:W-:Y:S02]  /*30a0*/  @!P0 FFMA.FTZ R39, R21, R36.reuse, -R39 ;  /* 0x0000002415278223 */ /* 0x080fe40000010827 */
[----:B------:R-:W-:Y:S01]  /*30b0*/  @!P0 FFMA.FTZ R5, R34, R36, R5 ;  /* 0x0000002422058223 */ /* 0x000fe20000010005 */
[----:B------:R-:W-:Y:S04]  /*30c0*/  @!P0 MOV R18, R37 ;  /* 0x0000002500128202 */ /* 0x000fe80000000f00 */
[----:B------:R-:W-:Y:S04]  /*30d0*/  @!P0 F2FP.PACK_AB R40, R5, R39 ;  /* 0x000000270528823e */ /* 0x000fe800000000ff */
[----:B------:R-:W-:Y:S05]  /*30e0*/  @!P0 MOV R19, R40 ;  /* 0x0000002800138202 */ /* 0x000fea0000000f00 */
[----:B------:R1:W-:Y:S02]  /*30f0*/  STG.E.128 [R64.64], R16 ;  /* 0x0000001040007986 */ /* 0x0003e4000c101d10 */
.L_x_320:
[----:B------:R-:W-:Y:S05]  /*3100*/  BSYNC B0 ;  /* 0x0000000000007941 */ /* 0x000fea0003800000 */
.L_x_319:
[----:B------:R-:W-:Y:S11]  /*3110*/  ISETP.GE.AND P0, PT, R119, c[0x0][0x1d4], PT ;  /* 0x0000750077007a0c */ /* 0x000ff60003f06270 */
[----:B------:R-:W-:Y:S02]  /*3120*/  @!UPT UIADD3 URZ, URZ, URZ, URZ ;  /* 0x0000003f3f3ff290 */ /* 0x000fe4000fffe03f */
[----:B------:R-:W-:-:S05]  /*3130*/  @P0 BRA `(.L_x_318) ;  /* 0x0000034000000947 */ /* 0x000fca0003800000 */
[----:B------:R-:W-:Y:S01]  /*3140*/  ISETP.GE.AND P0, PT, R10, c[0x0][0x27c], PT ;  /* 0x00009f000a007a0c */ /* 0x000fe20003f06270 */
[----:B-1----:R-:W1:Y:S11]  /*3150*/  LDS.128 R16, [R120+0xc100] ;  /* 0x00c1000078107984 */ /* 0x002e760000000c00 */
[----:B------:R-:W-:Y:S01]  /*3160*/  @!UPT UIADD3 URZ, URZ, URZ, URZ ;  /* 0x0000003f3f3ff290 */ /* 0x000fe2000fffe03f */
[--C-:B------:R-:W-:Y:S01]  /*3170*/  @!P0 HADD2.F32 R26, -RZ, R11.reuse.H1_H1 ;  /* 0x3000000bff1a8230 */ /* 0x100fe20000004100 */
        /* <DEDUP_REMOVED lines=16> */
[-C--:B------:R-:W-:Y:S01]  /*3280*/  @!P0 FMUL.FTZ R33, R27, R26.reuse ;  /* 0x0000001a1b218220 */ /* 0x080fe20000410000 */
[----:B------:R-:W-:Y:S01]  /*3290*/  @!P0 HADD2.F32 R25, -RZ, R25.H0_H0 ;  /* 0x20000019ff198230 */ /* 0x000fe20000004100 */
[C---:B------:R-:W-:Y:S02]  /*32a0*/  @!P0 FMUL.FTZ R2, R21.reuse, R26 ;  /* 0x0000001a15028220 */ /* 0x040fe40000410000 */
[----:B------:R-:W-:Y:S01]  /*32b0*/  @!P0 FFMA.FTZ R33, R21, R28, -R33 ;  /* 0x0000001c15218223 */ /* 0x000fe20000010821 */
[----:B------:R-:W-:Y:S01]  /*32c0*/  @!P0 MOV R21, R18 ;  /* 0x0000001200158202 */ /* 0x000fe20000000f00 */
[-C--:B------:R-:W-:Y:S02]  /*32d0*/  @!P0 FMUL.FTZ R34, R29, R20.reuse ;  /* 0x000000141d228220 */ /* 0x080fe40000410000 */
[----:B------:R-:W-:Y:S01]  /*32e0*/  @!P0 FMUL.FTZ R3, R25, R20 ;  /* 0x0000001419038220 */ /* 0x000fe20000410000 */
[----:B------:R-:W-:Y:S01]  /*32f0*/  @!P0 MOV R20, R19 ;  /* 0x0000001300148202 */ /* 0x000fe20000000f00 */
[----:B------:R-:W-:Y:S01]  /*3300*/  @!P0 FFMA.FTZ R2, R27, R28, R2 ;  /* 0x0000001c1b028223 */ /* 0x000fe20000010002 */
[--C-:B------:R-:W-:Y:S01]  /*3310*/  @!P0 HADD2.F32 R26, -RZ, R21.reuse.H0_H0 ;  /* 0x20000015ff1a8230 */ /* 0x100fe20000004100 */
[-C--:B------:R-:W-:Y:S01]  /*3320*/  @!P0 FFMA.FTZ R3, R29, R30.reuse, R3 ;  /* 0x0000001e1d038223 */ /* 0x080fe20000010003 */
[----:B------:R-:W-:Y:S01]  /*3330*/  @!P0 HADD2.F32 R27, -RZ, R21.H1_H1 ;  /* 0x30000015ff1b8230 */ /* 0x000fe20000004100 */
[----:B------:R-:W-:Y:S01]  /*3340*/  @!P0 FFMA.FTZ R34, R25, R30, -R34 ;  /* 0x0000001e19228223 */ /* 0x000fe20000010822 */
[----:B------:R-:W-:Y:S01]  /*3350*/  @!P0 F2FP.PACK_AB R33, R2, R33 ;  /* 0x000000210221823e */ /* 0x000fe200000000ff */
[-C--:B------:R-:W-:Y:S01]  /*3360*/  @!P0 FMUL.FTZ R4, R26, R11.reuse ;  /* 0x0000000b1a048220 */ /* 0x080fe20000410000 */
[--C-:B------:R-:W-:Y:S01]  /*3370*/  @!P0 HADD2.F32 R28, -RZ, R20.reuse.H1_H1 ;  /* 0x30000014ff1c8230 */ /* 0x100fe20000004100 */
[----:B------:R-:W-:Y:S01]  /*3380*/  @!P0 FMUL.FTZ R35, R27, R11 ;  /* 0x0000000b1b238220 */ /* 0x000fe20000410000 */
[----:B------:R-:W-:Y:S01]  /*3390*/  @!P0 F2FP.PACK_AB R34, R3, R34 ;  /* 0x000000220322823e */ /* 0x000fe200000000ff */
[----:B------:R-:W-:Y:S01]  /*33a0*/  @!P0 HADD2.F32 R21, -RZ, R20.H0_H0 ;  /* 0x20000014ff158230 */ /* 0x000fe20000004100 */
[----:B------:R-:W-:Y:S01]  /*33b0*/  @!P0 MOV R16, R33 ;  /* 0x0000002100108202 */ /* 0x000fe20000000f00 */
[----:B------:R-:W-:Y:S01]  /*33c0*/  @!P0 FMUL.FTZ R36, R28, R24 ;  /* 0x000000181c248220 */ /* 0x000fe20000410000 */
[----:B------:R-:W-:Y:S01]  /*33d0*/  @!P0 MOV R17, R34 ;  /* 0x0000002200118202 */ /* 0x000fe20000000f00 */
[-C--:B------:R-:W-:Y:S02]  /*33e0*/  @!P0 FFMA.FTZ R4, R27, R31.reuse, R4 ;  /* 0x0000001f1b048223 */ /* 0x080fe40000010004 */
[C---:B------:R-:W-:Y:S02]  /*33f0*/  @!P0 FMUL.FTZ R5, R21.reuse, R24 ;  /* 0x0000001815058220 */ /* 0x040fe40000410000 */
[----:B------:R-:W-:Y:S02]  /*3400*/  @!P0 FFMA.FTZ R35, R26, R31, -R35 ;  /* 0x0000001f1a238223 */ /* 0x000fe40000010823 */
[-C--:B------:R-:W-:Y:S02]  /*3410*/  @!P0 FFMA.FTZ R36, R21, R32.reuse, -R36 ;  /* 0x0000002015248223 */ /* 0x080fe40000010824 */
[----:B------:R-:W-:Y:S01]  /*3420*/  @!P0 FFMA.FTZ R5, R28, R32, R5 ;  /* 0x000000201c058223 */ /* 0x000fe20000010005 */
[----:B------:R-:W-:Y:S04]  /*3430*/  @!P0 F2FP.PACK_AB R35, R4, R35 ;  /* 0x000000230423823e */ /* 0x000fe800000000ff */
[----:B------:R-:W-:Y:S02]  /*3440*/  @!P0 F2FP.PACK_AB R36, R5, R36 ;  /* 0x000000240524823e */ /* 0x000fe400000000ff */
[----:B------:R-:W-:Y:S02]  /*3450*/  @!P0 MOV R18, R35 ;  /* 0x0000002300128202 */ /* 0x000fe40000000f00 */
[----:B------:R-:W-:Y:S05]  /*3460*/  @!P0 MOV R19, R36 ;  /* 0x0000002400138202 */ /* 0x000fea0000000f00 */
[----:B------:R1:W-:Y:S02]  /*3470*/  STG.E.128 [R64.64+0x80], R16 ;  /* 0x0000801040007986 */ /* 0x0003e4000c101d10 */
.L_x_318:
[----:B------:R-:W-:Y:S05]  /*3480*/  BSYNC B1 ;  /* 0x0000000000017941 */ /* 0x000fea0003800000 */
.L_x_317:
[----:B------:R-:W-:-:S05]  /*3490*/  @P2 BRA `(.L_x_321) ;  /* 0x000023c000002947 */ /* 0x000fca0003800000 */
[----:B------:R-:W-:Y:S01]  /*34a0*/  BSSY B0, `(.L_x_322) ;  /* 0x0000036000007945 */ /* 0x000fe20003800000 */
[----:B------:R-:W-:-:S05]  /*34b0*/  @P4 BRA `(.L_x_323) ;  /* 0x0000034000004947 */ /* 0x000fca0003800000 */
[----:B------:R-:W-:Y:S01]  /*34c0*/  ISETP.GE.AND P0, PT, R14, c[0x0][0x27c], PT ;  /* 0x00009f000e007a0c */ /* 0x000fe20003f06270 */
[----:B-1----:R-:W1:Y:S11]  /*34d0*/  LDS.128 R16, [R120+0xa100] ;  /* 0x00a1000078107984 */ /* 0x002e760000000c00 */
[----:B------:R-:W-:Y:S01]  /*34e0*/  @!UPT UIADD3 URZ, URZ, URZ, URZ ;  /* 0x0000003f3f3ff290 */ /* 0x000fe2000fffe03f */
[----:B------:R-:W-:Y:S01]  /*34f0*/  @!P0 HADD2.F32 R27, -RZ, R44.H1_H1 ;  /* 0x3000002cff1b8230 */ /* 0x000fe20000004100 */
[--C-:B------:R-:W-:Y:S02]  /*3500*/  @!P0 SHF.R.U64 R11, R22, 0x10, R23.reuse ;  /* 0x00000010160b8819 */ /* 0x100fe40000001217 */
[----:B------:R-:W-:Y:S01]  /*3510*/  @!P0 SHF.R.U32.HI R22, RZ, 0x10, R23 ;  /* 0x00000010ff168819 */ /* 0x000fe20000011617 */
[----:B------:R-:W-:Y:S01]  /*3520*/  @!P0 HADD2.F32 R23, -RZ, R7.H1_H1 ;  /* 0x30000007ff178230 */ /* 0x000fe20000004100 */
        /* <DEDUP_REMOVED lines=21> */
[--C-:B------:R-:W-:Y:S01]  /*3680*/  @!P0 HADD2.F32 R25, -RZ, R20.reuse.H1_H1 ;  /* 0x30000014ff198230 */ /* 0x100fe20000004100 */
[-C--:B------:R-:W-:Y:S01]  /*3690*/  @!P0 FFMA.FTZ R3, R26, R29.reuse, R3 ;  /* 0x0000001d1a038223 */ /* 0x080fe20000010003 */
[----:B------:R-:W-:Y:S01]  /*36a0*/  @!P0 HADD2.F32 R20, -RZ, R20.H0_H0 ;  /* 0x20000014ff148230 */ /* 0x000fe20000004100 */
        /* <DEDUP_REMOVED lines=10> */
[----:B------:R-:W-:Y:S01]  /*3750*/  @!P0 HADD2.F32 R27, -RZ, R44.H0_H0 ;  /* 0x2000002cff1b8230 */ /* 0x000fe20000004100 */
[C---:B------:R-:W-:Y:S02]  /*3760*/  @!P0 FMUL.FTZ R5, R11.reuse, R22 ;  /* 0x000000160b058220 */ /* 0x040fe40000410000 */
[-C--:B------:R-:W-:Y:S02]  /*3770*/  @!P0 FFMA.FTZ R34, R11, R30.reuse, -R34 ;  /* 0x0000001e0b228223 */ /* 0x080fe40000010822 */
[-C--:B------:R-:W-:Y:S02]  /*3780*/  @!P0 FFMA.FTZ R4, R25, R27.reuse, R4 ;  /* 0x0000001b19048223 */ /* 0x080fe40000010004 */
[----:B------:R-:W-:Y:S02]  /*3790*/  @!P0 FFMA.FTZ R33, R20, R27, -R33 ;  /* 0x0000001b14218223 */ /* 0x000fe40000010821 */
[----:B------:R-:W-:Y:S03]  /*37a0*/  @!P0 FFMA.FTZ R5, R28, R30, R5 ;  /* 0x0000001e1c058223 */ /* 0x000fe60000010005 */
[----:B------:R-:W-:Y:S02]  /*37b0*/  @!P0 F2FP.PACK_AB R33, R4, R33 ;  /* 0x000000210421823e */ /* 0x000fe400000000ff */
[----:B------:R-:W-:Y:S02]  /*37c0*/  @!P0 F2FP.PACK_AB R34, R5, R34 ;  /* 0x000000220522823e */ /* 0x000fe400000000ff */
[----:B------:R-:W-:Y:S02]  /*37d0*/  @!P0 MOV R18, R33 ;  /* 0x0000002100128202 */ /* 0x000fe40000000f00 */
[----:B------:R-:W-:Y:S05]  /*37e0*/  @!P0 MOV R19, R34 ;  /* 0x0000002200138202 */ /* 0x000fea0000000f00 */
[----:B------:R1:W-:Y:S02]  /*37f0*/  STG.E.128 [R62.64], R16 ;  /* 0x000000103e007986 */ /* 0x0003e4000c101d10 */
.L_x_323:
[----:B------:R-:W-:Y:S05]  /*3800*/  BSYNC B0 ;  /* 0x0000000000007941 */ /* 0x000fea0003800000 */
.L_x_322:
[----:B------:R-:W-:Y:S11]  /*3810*/  ISETP.GE.AND P0, PT, R119, c[0x0][0x1d4], PT ;  /* 0x0000750077007a0c */ /* 0x000ff60003f06270 */
[----:B------:R-:W-:Y:S02]  /*3820*/  @!UPT UIADD3 URZ, URZ, URZ, URZ ;  /* 0x0000003f3f3ff290 */ /* 0x000fe4000fffe03f */
        /* <DEDUP_REMOVED lines=21> */
[----:B------:R-:W-:Y:S01]  /*3980*/  @!P0 FMUL.FTZ R2, R11, R20 ;  /* 0x000000140b028220 */ /* 0x000fe20000410000 */
[----:B------:R-:W-:Y:S01]  /*3990*/  @!P0 HADD2.F32 R20, -RZ, R9.H0_H0 ;  /* 0x20000009ff148230 */ /* 0x000fe20000004100 */
[-C--:B------:R-:W-:Y:S01]  /*39a0*/  @!P0 FMUL.FTZ R28, R24, R7.reuse ;  /* 0x00000007181c8220 */ /* 0x080fe20000410000 */
[----:B------:R-:W-:Y:S01]  /*39b0*/  @!P0 MOV R9, R18 ;  /* 0x0000001200098202 */ /* 0x000fe20000000f00 */
[-C--:B------:R-:W-:Y:S02]  /*39c0*/  @!P0 FFMA.FTZ R2, R21, R22.reuse, R2 ;  /* 0x0000001615028223 */ /* 0x080fe40000010002 */
[----:B------:R-:W-:Y:S01]  /*39d0*/  @!P0 FMUL.FTZ R3, R20, R7 ;  /* 0x0000000714038220 */ /* 0x000fe20000410000 */
[----:B------:R-:W-:Y:S01]  /*39e0*/  @!P0 MOV R7, R19 ;  /* 0x0000001300078202 */ /* 0x000fe20000000f00 */
[----:B------:R-:W-:Y:S01]  /*39f0*/  @!P0 FFMA.FTZ R27, R11, R22, -R27 ;  /* 0x000000160b1b8223 */ /* 0x000fe2000001081b */
        /* <DEDUP_REMOVED lines=15> */
[----:B------:R-:W-:Y:S02]  /*3af0*/  @!P0 FFMA.FTZ R30, R7, R26, -R30 ;  /* 0x0000001a071e8223 */ /* 0x000fe4000001081e */
[-C--:B------:R-:W-:Y:S02]  /*3b00*/  @!P0 FFMA.FTZ R4, R21, R22.reuse, R4 ;  /* 0x0000001615048223 */ /* 0x080fe40000010004 */
[----:B------:R-:W-:Y:S02]  /*3b10*/  @!P0 FFMA.FTZ R29, R9, R22, -R29 ;  /* 0x00000016091d8223 */ /* 0x000fe4000001081d */
[----:B------:R-:W-:Y:S03]  /*3b20*/  @!P0 FFMA.FTZ R5, R25, R26, R5 ;  /* 0x0000001a19058223 */ /* 0x000fe60000010005 */
[----:B------:R-:W-:Y:S02]  /*3b30*/  @!P0 F2FP.PACK_AB R29, R4, R29 ;  /* 0x0000001d041d823e */ /* 0x000fe400000000ff */
[----:B------:R-:W-:Y:S02]  /*3b40*/  @!P0 F2FP.PACK_AB R30, R5, R30 ;  /* 0x0000001e051e823e */ /* 0x000fe400000000ff */
[----:B------:R-:W-:Y:S02]  /*3b50*/  @!P0 MOV R18, R29 ;  /* 0x0000001d00128202 */ /* 0x000fe40000000f00 */
[----:B------:R-:W-:Y:S05]  /*3b60*/  @!P0 MOV R19, R30 ;  /* 0x0000001e00138202 */ /* 0x000fea0000000f00 */
[----:B------:R1:W-:Y:S01]  /*3b70*/  STG.E.128 [R62.64+0x80], R16 ;  /* 0x000080103e007986 */ /* 0x0003e2000c101d10 */
[----:B------:R-:W-:-:S05]  /*3b80*/  BRA `(.L_x_321) ;  /* 0x00001cd000007947 */ /* 0x000fca0003800000 */
.L_x_306:
[-C--:B------:R-:W-:Y:S01]  /*3b90*/  ISETP.GE.AND P0, PT, R116, R78.reuse, PT ;  /* 0x0000004e7400720c */ /* 0x080fe20003f06270 */
        /* <DEDUP_REMOVED lines=14> */
[----:B------:R-:W-:Y:S04]  /*3c80*/  @!P2 IADD3 R21, P1, P0, R134, UR22, R160 ;  /* 0x000000168615ac10 */ /* 0x000fe8000f83e0a0 */
[--C-:B------:R-:W-:Y:S02]  /*3c90*/  @!P2 IADD3.X R20, R90, UR20, R69.reuse, P1, P0 ;  /* 0x000000145a14ac10 */ /* 0x100fe40008fe0445 */
[----:B------:R-:W-:Y:S04]  /*3ca0*/  @!P2 IADD3 R23, P1, P0, R132, UR6, R70 ;  /* 0x000000068417ac10 */ /* 0x000fe8000f83e046 */
[----:B------:R-:W-:Y:S02]  /*3cb0*/  @!P2 IADD3.X R22, R88, UR21, R36, P1, P0 ;  /* 0x000000155816ac10 */ /* 0x000fe40008fe0424 */
[-C--:B------:R-:W-:Y:S04]  /*3cc0*/  ISETP.GE.AND P0, PT, R115, R78.reuse, PT ;  /* 0x0000004e7300720c */ /* 0x080fe80003f06270 */
[----:B------:R-:W-:Y:S11]  /*3cd0*/  ISETP.GE.OR P1, PT, R12, c[0x0][0x27c], P0 ;  /* 0x00009f000c007a0c */ /* 0x000ff60000726670 */
[----:B------:R-:W-:Y:S02]  /*3ce0*/  @!UPT UIADD3 URZ, URZ, URZ, URZ ;  /* 0x0000003f3f3ff290 */ /* 0x000fe4000fffe03f */
[----:B------:R-:W-:Y:S04]  /*3cf0*/  @!P1 IADD3 R38, P3, P0, R134, UR19, R160 ;  /* 0x0000001386269c10 */ /* 0x000fe8000f87e0a0 */
[----:B------:R-:W-:Y:S02]  /*3d00*/  @!P1 IADD3.X R31, R90, UR18, R69, P3, P0 ;  /* 0x000000125a1f9c10 */ /* 0x000fe40009fe0445 */
[----:B------:R-:W-:Y:S04]  /*3d10*/  @!P1 IADD3 R40, P3, P0, R132, UR7, R70 ;  /* 0x0000000784289c10 */ /* 0x000fe8000f87e046 */
[----:B------:R-:W-:Y:S02]  /*3d20*/  @!P1 IADD3.X R37, R88, UR5, R36, P3, P0 ;  /* 0x0000000558259c10 */ /* 0x000fe40009fe0424 */
[C---:B------:R-:W-:Y:S04]  /*3d30*/  @!P2 LEA R50, P0, R21.reuse, c[0x0][0x270], 0x1 ;  /* 0x00009c001532aa11 */ /* 0x040fe800078008ff */
[----:B------:R-:W-:Y:S02]  /*3d40*/  @!P2 LEA.HI.X R51, R21, c[0x0][0x274], R20, 0x1, P0 ;  /* 0x00009d001533aa11 */ /* 0x000fe400000f0c14 */
[C---:B------:R-:W-:Y:S03]  /*3d50*/  @!P2 LEA R20, P0, R23.reuse, c[0x0][0x288], 0x1 ;  /* 0x0000a2001714aa11 */ /* 0x040fe600078008ff */
[----:B------:R-:W2:Y:S01]  /*3d60*/  @!P2 LDG.E.128 R64, [R50.64] ;  /* 0x000000103240a981 */ /* 0x000ea2000c1e1d00 */
[----:B------:R-:W-:Y:S02]  /*3d70*/  @!P2 LEA.HI.X R21, R23, c[0x0][0x28c], R22, 0x1, P0 ;  /* 0x0000a3001715aa11 */ /* 0x000fe400000f0c16 */
[C---:B------:R-:W-:Y:S04]  /*3d80*/  @!P1 LEA R48, P0, R38.reuse, c[0x0][0x270], 0x1 ;  /* 0x00009c0026309a11 */ /* 0x040fe800078008ff */
[----:B------:R-:W-:Y:S01]  /*3d90*/  @!P1 LEA.HI.X R49, R38, c[0x0][0x274], R31, 0x1, P0 ;  /* 0x00009d0026319a11 */ /* 0x000fe200000f0c1f */
[----:B------:R1:W3:Y:S01]  /*3da0*/  @!P2 LDG.E.128 R24, [R20.64] ;  /* 0x000000101418a981 */ /* 0x0002e2000c1e1d00 */
[C---:B------:R-:W-:Y:S04]  /*3db0*/  @!P1 LEA R38, P0, R40.reuse, c[0x0][0x288], 0x1 ;  /* 0x0000a20028269a11 */ /* 0x040fe800078008ff */
[----:B------:R-:W-:Y:S02]  /*3dc0*/  @!P1 LEA.HI.X R39, R40, c[0x0][0x28c], R37, 0x1, P0 ;  /* 0x0000a30028279a11 */ /* 0x000fe400000f0c25 */
[----:B------:R-:W-:Y:S01]  /*3dd0*/  ISETP.GE.AND P0, PT, R121, R78, PT ;  /* 0x0000004e7900720c */ /* 0x000fe20003f06270 */
[----:B------:R-:W4:Y:S03]  /*3de0*/  @!P1 LDG.E.128 R60, [R48.64] ;  /* 0x00000010303c9981 */ /* 0x000f26000c1e1d00 */
[----:B------:R-:W-:Y:S05]  /*3df0*/  ISETP.GE.OR P0, PT, R12, c[0x0][0x27c], P0 ;  /* 0x00009f000c007a0c */ /* 0x000fea0000706670 */
[----:B------:R-:W4:Y:S08]  /*3e00*/  @!P1 LDG.E.128 R16, [R38.64] ;  /* 0x0000001026109981 */ /* 0x000f30000c1e1d00 */
[----:B------:R-:W-:Y:S05]  /*3e10*/  @!P0 IADD3 R160, P1, R134, R160, RZ ;  /* 0x000000a086a08210 */ /* 0x000fea0007f3e0ff */
[----:B------:R-:W-:Y:S01]  /*3e20*/  @!P0 IMAD.X R69, R69, 0x1, R90, P1 ;  /* 0x0000000145458824 */ /* 0x000fe200008e065a */
[C---:B------:R-:W-:Y:S04]  /*3e30*/  @!P0 LEA R22, P1, R160.reuse, c[0x0][0x270], 0x1 ;  /* 0x00009c00a0168a11 */ /* 0x040fe800078208ff */
[----:B------:R-:W-:Y:S02]  /*3e40*/  @!P0 LEA.HI.X R23, R160, c[0x0][0x274], R69, 0x1, P1 ;  /* 0x00009d00a0178a11 */ /* 0x000fe400008f0c45 */
[----:B------:R-:W-:Y:S03]  /*3e50*/  @!P0 IADD3 R70, P1, R132, R70, RZ ;  /* 0x0000004684468210 */ /* 0x000fe60007f3e0ff */
[----:B------:R2:W5:Y:S02]  /*3e60*/  @!P0 LDG.E.128 R44, [R22.64] ;  /* 0x00000010162c8981 */ /* 0x000564000c1e1d00 */
[----:B-1----:R-:W-:Y:S01]  /*3e70*/  @!P0 IMAD.X R21, R36, 0x1, R88, P1 ;  /* 0x0000000124158824 */ /* 0x002fe200008e0658 */
[C---:B------:R-:W-:Y:S04]  /*3e80*/  @!P0 LEA R36, P1, R70.reuse, c[0x0][0x288], 0x1 ;  /* 0x0000a20046248a11 */ /* 0x040fe800078208ff */
[----:B------:R-:W-:Y:S02]  /*3e90*/  @!P0 LEA.HI.X R37, R70, c[0x0][0x28c], R21, 0x1, P1 ;  /* 0x0000a30046258a11 */ /* 0x000fe400008f0c15 */
[----:B------:R-:W-:Y:S03]  /*3ea0*/  ISETP.GE.AND P1, PT, R12, c[0x0][0x27c], PT ;  /* 0x00009f000c007a0c */ /* 0x000fe60003f26270 */
[----:B------:R1:W5:Y:S01]  /*3eb0*/  @!P0 LDG.E.128 R32, [R36.64] ;  /* 0x0000001024208981 */ /* 0x000362000c1e1d00 */
[----:B------:R-:W-:Y:S01]  /*3ec0*/  ISETP.GE.OR P0, PT, R121, R78, P4 ;  /* 0x0000004e7900720c */ /* 0x000fe20002706670 */
[----:B--2---:R-:W-:Y:S02]  /*3ed0*/  IMAD.MOV.U32 R9, RZ, RZ, R66 ;  /* 0x000000ffff097224 */ /* 0x004fe400078e0042 */
[----:B------:R-:W-:Y:S02]  /*3ee0*/  IMAD.MOV.U32 R8, RZ, RZ, R67 ;  /* 0x000000ffff087224 */ /* 0x000fe400078e0043 */
[----:B------:R-:W-:Y:S02]  /*3ef0*/  IMAD.MOV.U32 R7, RZ, RZ, R64 ;  /* 0x000000ffff077224 */ /* 0x000fe400078e0040 */
[----:B------:R-:W-:Y:S01]  /*3f00*/  IMAD.MOV.U32 R6, RZ, RZ, R65 ;  /* 0x000000ffff067224 */ /* 0x000fe200078e0041 */
[----:B------:R-:W-:Y:S01]  /*3f10*/  PRMT R72, R9, 0x5410, R8 ;  /* 0x0000541009487816 */ /* 0x000fe20000000008 */
[----:B---3--:R-:W-:Y:S02]  /*3f20*/  IMAD.MOV.U32 R5, RZ, RZ, R26 ;  /* 0x000000ffff057224 */ /* 0x008fe400078e001a */
[----:B------:R-:W-:Y:S01]  /*3f30*/  IMAD.MOV.U32 R4, RZ, RZ, R27 ;  /* 0x000000ffff047224 */ /* 0x000fe200078e001b */
[----:B------:R-:W-:Y:S01]  /*3f40*/  PRMT R73, R6, 0x5410, R7 ;  /* 0x0000541006497816 */ /* 0x000fe20000000007 */
        /* <DEDUP_REMOVED lines=19> */
[----:B------:R-:W1:Y:S01]  /*4080*/  LDS.128 R20, [R112+0x8100] ;  /* 0x0081000070147984 */ /* 0x000e620000000c00 */
[----:B------:R-:W-:Y:S01]  /*4090*/  MOV R37, R33 ;  /* 0x0000002100257202 */ /* 0x000fe20000000f00 */
[----:B------:R-:W-:Y:S01]  /*40a0*/  IMAD.MOV.U32 R31, RZ, RZ, R35 ;  /* 0x000000ffff1f7224 */ /* 0x000fe200078e0023 */
[----:B------:R-:W-:Y:S01]  /*40b0*/  IADD3.X R82, R101, R157, RZ, P0, !PT ;  /* 0x0000009d65527210 */ /* 0x000fe200007fe4ff */
[----:B------:R-:W-:Y:S01]  /*40c0*/  IMAD.MOV.U32 R55, RZ, RZ, R44 ;  /* 0x000000ffff377224 */ /* 0x000fe200078e002c */
[-C--:B------:R-:W-:Y:S01]  /*40d0*/  IADD3 R163, P2, P0, R140, R161.reuse, R114 ;  /* 0x000000a18ca37210 */ /* 0x080fe2000785e072 */
[----:B------:R-:W-:Y:S01]  /*40e0*/  IMAD.MOV.U32 R54, RZ, RZ, R47 ;  /* 0x000000ffff367224 */ /* 0x000fe200078e002f */
[--C-:B------:R-:W-:Y:S01]  /*40f0*/  @!P1 SHF.R.U32.HI R36, RZ, 0x10, R33.reuse ;  /* 0x00000010ff249819 */ /* 0x100fe20000011621 */
[----:B------:R-:W2:Y:S01]  /*4100*/  LDS.128 R68, [R111+0x8100] ;  /* 0x008100006f447984 */ /* 0x000ea20000000c00 */
[----:B------:R-:W-:Y:S01]  /*4110*/  IADD3.X R156, R93, R82, R110, P2, P0 ;  /* 0x000000525d9c7210 */ /* 0x000fe200017e046e */
[----:B------:R-:W-:Y:S01]  /*4120*/  @!P1 HADD2.F32 R41, -RZ, R39.H0_H0 ;  /* 0x20000027ff299230 */ /* 0x000fe20000004100 */
[----:B------:R-:W-:Y:S01]  /*4130*/  ISETP.GE.AND P0, PT, R113, c[0x0][0x1d4], PT ;  /* 0x0000750071007a0c */ /* 0x000fe20003f06270 */
[----:B------:R-:W-:Y:S01]  /*4140*/  @!P1 HADD2.F32 R40, -RZ, R37.H0_H0 ;  /* 0x20000025ff289230 */ /* 0x000fe20000004100 */
[----:B------:R-:W-:Y:S01]  /*4150*/  @!P1 SHF.R.U64 R38, R32, 0x10, R33 ;  /* 0x0000001020269819 */ /* 0x000fe20000001221 */
[----:B------:R-:W-:Y:S01]  /*4160*/  @!P1 HADD2.F32 R36, -RZ, R36.H0_H0 ;  /* 0x20000024ff249230 */ /* 0x000fe20000004100 */
[--C-:B------:R-:W-:Y:S01]  /*4170*/  @!P1 SHF.R.U64 R32, R34, 0x10, R35.reuse ;  /* 0x0000001022209819 */ /* 0x100fe20000001223 */
[----:B------:R-:W-:Y:S01]  /*4180*/  @!P1 HADD2.F32 R54, -RZ, R54.H0_H0 ;  /* 0x20000036ff369230 */ /* 0x000fe20000004100 */
[----:B------:R-:W-:Y:S01]  /*4190*/  @!P1 SHF.R.U32.HI R33, RZ, 0x10, R35 ;  /* 0x00000010ff219819 */ /* 0x000fe20000011623 */
[----:B------:R-:W-:Y:S01]  /*41a0*/  @!P1 HADD2.F32 R38, -RZ, R38.H0_H0 ;  /* 0x20000026ff269230 */ /* 0x000fe20000004100 */
[----:B------:R-:W-:Y:S02]  /*41b0*/  @!P1 SHF.R.U64 R53, R46, 0x10, R47 ;  /* 0x000000102e359819 */ /* 0x000fe4000000122f */
[----:B------:R-:W-:Y:S02]  /*41c0*/  MOV R51, R46 ;  /* 0x0000002e00337202 */ /* 0x000fe40000000f00 */
[----:B------:R-:W-:Y:S01]  /*41d0*/  @!P1 SHF.R.U64 R49, R44, 0x10, R45 ;  /* 0x000000102c319819 */ /* 0x000fe2000000122d */
[----:B------:R-:W-:Y:S01]  /*41e0*/  @!P1 HADD2.F32 R53, -RZ, R53.H0_H0 ;  /* 0x20000035ff359230 */ /* 0x000fe20000004100 */
[----:B------:R-:W-:Y:S01]  /*41f0*/  @!P0 IADD3 R161, P3, P2, R140, R161, R113 ;  /* 0x000000a18ca18210 */ /* 0x000fe20007a7e071 */
[----:B------:R-:W-:Y:S01]  /*4200*/  @!P1 HADD2.F32 R51, -RZ, R51.H0_H0 ;  /* 0x20000033ff339230 */ /* 0x000fe20000004100 */
[----:B------:R-:W-:Y:S02]  /*4210*/  MOV R48, R45 ;  /* 0x0000002d00307202 */ /* 0x000fe40000000f00 */
[----:B------:R-:W-:Y:S02]  /*4220*/  @!P0 IADD3.X R82, R93, R82, R108, P3, P2 ;  /* 0x000000525d528210 */ /* 0x000fe40001fe446c */
[C---:B------:R-:W-:Y:S01]  /*4230*/  LEA R164, P2, R163.reuse, c[0x0][0x1c8], 0x1 ;  /* 0x00007200a3a47a11 */ /* 0x040fe200078408ff */
[----:B------:R-:W-:Y:S01]  /*4240*/  @!P1 HADD2.F32 R48, -RZ, R48.H0_H0 ;  /* 0x20000030ff309230 */ /* 0x000fe20000004100 */
[----:B------:R-:W-:Y:S02]  /*4250*/  @!P1 SHF.R.U32.HI R58, RZ, 0x10, R47 ;  /* 0x00000010ff3a9819 */ /* 0x000fe4000001162f */
[----:B------:R-:W-:Y:S02]  /*4260*/  LEA.HI.X R165, R163, c[0x0][0x1cc], R156, 0x1, P2 ;  /* 0x00007300a3a57a11 */ /* 0x000fe400010f0c9c */
[C---:B------:R-:W-:Y:S01]  /*4270*/  @!P0 LEA R160, P2, R161.reuse, c[0x0][0x1c8], 0x1 ;  /* 0x00007200a1a08a11 */ /* 0x040fe200078408ff */
[----:B------:R-:W-:Y:S01]  /*4280*/  @!P1 HADD2.F32 R58, -RZ, R58.H0_H0 ;  /* 0x2000003aff3a9230 */ /* 0x000fe20000004100 */
[----:B------:R-:W-:Y:S01]  /*4290*/  @!P1 SHF.R.U32.HI R50, RZ, 0x10, R45 ;  /* 0x00000010ff329819 */ /* 0x000fe2000001162d */
[----:B-1----:R-:W-:Y:S01]  /*42a0*/  @!P1 IMAD.MOV.U32 R35, RZ, RZ, R20 ;  /* 0x000000ffff239224 */ /* 0x002fe200078e0014 */
[----:B------:R-:W-:Y:S01]  /*42b0*/  @!P1 MOV R39, R21 ;  /* 0x0000001500279202 */ /* 0x000fe20000000f00 */
[----:B------:R-:W-:Y:S01]  /*42c0*/  @!P1 HADD2.F32 R45, -RZ, R55.H0_H0 ;  /* 0x20000037ff2d9230 */ /* 0x000fe20000004100 */
[----:B------:R-:W-:Y:S01]  /*42d0*/  @!P0 LEA.HI.X R161, R161, c[0x0][0x1cc], R82, 0x1, P2 ;  /* 0x00007300a1a18a11 */ /* 0x000fe200010f0c52 */
[----:B------:R-:W-:Y:S02]  /*42e0*/  @!P1 HADD2.F32 R50, -RZ, R50.H0_H0 ;  /* 0x20000032ff329230 */ /* 0x000fe40000004100 */
[----:B------:R-:W-:Y:S01]  /*42f0*/  @!P1 HADD2.F32 R42, -RZ, R35.H0_H0 ;  /* 0x20000023ff2a9230 */ /* 0x000fe20000004100 */
[----:B--2---:R-:W-:Y:S01]  /*4300*/  @!P1 MOV R46, R68 ;  /* 0x00000044002e9202 */ /* 0x004fe20000000f00 */
[----:B------:R-:W-:Y:S01]  /*4310*/  @!P1 HADD2.F32 R37, -RZ, R39.H0_H0 ;  /* 0x20000027ff259230 */ /* 0x000fe20000004100 */
[----:B------:R-:W-:Y:S02]  /*4320*/  @!P1 MOV R52, R69 ;  /* 0x0000004500349202 */ /* 0x000fe40000000f00 */
[----:B------:R-:W-:Y:S01]  /*4330*/  @!P1 FMUL.FTZ R2, R42, R41 ;  /* 0x000000292a029220 */ /* 0x000fe20000410000 */
[----:B------:R-:W-:Y:S01]  /*4340*/  @!P1 MOV R56, R71 ;  /* 0x0000004700389202 */ /* 0x000fe20000000f00 */
[----:B------:R-:W-:Y:S01]  /*4350*/  @!P1 HADD2.F32 R44, -RZ, R46.H0_H0 ;  /* 0x2000002eff2c9230 */ /* 0x000fe20000004100 */
[-C--:B------:R-:W-:Y:S01]  /*4360*/  @!P1 FMUL.FTZ R4, R37, R40.reuse ;  /* 0x0000002825049220 */ /* 0x080fe20000410000 */
[----:B------:R-:W-:Y:S02]  /*4370*/  @!P1 HADD2.F32 R47, -RZ, R52.H0_H0 ;  /* 0x20000034ff2f9230 */ /* 0x000fe40000004100 */
[----:B------:R-:W-:Y:S01]  /*4380*/  @!P1 HADD2.F32 R35, -RZ, R35.H1_H1 ;  /* 0x30000023ff239230 */ /* 0x000fe20000004100 */
[C---:B------:R-:W-:Y:S01]  /*4390*/  @!P1 FMUL.FTZ R82, R44.reuse, R41 ;  /* 0x000000292c529220 */ /* 0x040fe20000410000 */
[--C-:B------:R-:W-:Y:S01]  /*43a0*/  @!P1 HADD2.F32 R55, -RZ, R56.reuse.H0_H0 ;  /* 0x20000038ff379230 */ /* 0x100fe20000004100 */
[----:B------:R-:W-:Y:S01]  /*43b0*/  @!P1 FMUL.FTZ R156, R47, R40 ;  /* 0x000000282f9c9220 */ /* 0x000fe20000410000 */
[----:B------:R-:W-:Y:S01]  /*43c0*/  @!P1 HADD2.F32 R56, -RZ, R56.H1_H1 ;  /* 0x30000038ff389230 */ /* 0x000fe20000004100 */
[-C--:B------:R-:W-:Y:S01]  /*43d0*/  @!P1 FFMA.FTZ R2, R44, R45.reuse, R2 ;  /* 0x0000002d2c029223 */ /* 0x080fe20000010002 */
[----:B------:R-:W-:Y:S01]  /*43e0*/  @!P1 HADD2.F32 R44, -RZ, R46.H1_H1 ;  /* 0x3000002eff2c9230 */ /* 0x000fe20000004100 */
[----:B------:R-:W-:Y:S01]  /*43f0*/  @!P1 FFMA.FTZ R82, R42, R45, -R82 ;  /* 0x0000002d2a529223 */ /* 0x000fe20000010852 */
[----:B------:R-:W-:Y:S01]  /*4400*/  @!P1 HADD2.F32 R45, -RZ, R52.H1_H1 ;  /* 0x30000034ff2d9230 */ /* 0x000fe20000004100 */
[----:B------:R-:W-:Y:S01]  /*4410*/  @!P1 FFMA.FTZ R156, R37, R48, -R156 ;  /* 0x00000030259c9223 */ /* 0x000fe2000001089c */
[----:B------:R-:W-:Y:S01]  /*4420*/  @!P1 HADD2.F32 R37, -RZ, R39.H1_H1 ;  /* 0x30000027ff259230 */ /* 0x000fe20000004100 */
[C---:B------:R-:W-:Y:S01]  /*4430*/  @!P1 FMUL.FTZ R167, R44.reuse, R38 ;  /* 0x000000262ca79220 */ /* 0x040fe20000410000 */
[----:B------:R-:W-:Y:S01]  /*4440*/  @!P1 HADD2.F32 R46, -RZ, R49.H0_H0 ;  /* 0x20000031ff2e9230 */ /* 0x000fe20000004100 */
[----:B------:R-:W-:Y:S02]  /*4450*/  @!P1 IMAD.MOV.U32 R49, RZ, RZ, R70 ;  /* 0x000000ffff319224 */ /* 0x000fe400078e0046 */
[-C--:B------:R-:W-:Y:S02]  /*4460*/  @!P1 FMUL.FTZ R163, R45, R36.reuse ;  /* 0x000000242da39220 */ /* 0x080fe40000410000 */
[----:B------:R-:W-:Y:S01]  /*4470*/  @!P1 FMUL.FTZ R5, R37, R36 ;  /* 0x0000002425059220 */ /* 0x000fe20000410000 */
[----:B------:R-:W-:Y:S01]  /*4480*/  @!P1 MOV R36, R22 ;  /* 0x0000001600249202 */ /* 0x000fe20000000f00 */
[C---:B------:R-:W-:Y:S01]  /*4490*/  @!P1 FMUL.FTZ R3, R35.reuse, R38 ;  /* 0x0000002623039220 */ /* 0x040fe20000410000 */
[--C-:B------:R-:W-:Y:S01]  /*44a0*/  @!P1 HADD2.F32 R52, -RZ, R49.reuse.H1_H1 ;  /* 0x30000031ff349230 */ /* 0x100fe20000004100 */
[----:B------:R-:W-:Y:S01]  /*44b0*/  @!P1 FFMA.FTZ R167, R35, R46, -R167 ;  /* 0x0000002e23a79223 */ /* 0x000fe200000108a7 */
[----:B------:R-:W-:Y:S01]  /*44c0*/  @!P1 HADD2.F32 R35, -RZ, R32.H0_H0 ;  /* 0x20000020ff239230 */ /* 0x000fe20000004100 */
[----:B------:R-:W-:Y:S01]  /*44d0*/  @!P1 FFMA.FTZ R163, R37, R50, -R163 ;  /* 0x0000003225a39223 */ /* 0x000fe200000108a3 */
[----:B------:R-:W-:Y:S01]  /*44e0*/  @!P1 HADD2.F32 R49, -RZ, R49.H0_H0 ;  /* 0x20000031ff319230 */ /* 0x000fe20000004100 */
[----:B------:R-:W-:Y:S01]  /*44f0*/  @!P1 FFMA.FTZ R3, R44, R46, R3 ;  /* 0x0000002e2c039223 */ /* 0x000fe20000010003 */
[----:B------:R-:W-:Y:S01]  /*4500*/  @!P1 HADD2.F32 R37, -RZ, R34.H0_H0 ;  /* 0x20000022ff259230 */ /* 0x000fe20000004100 */
[----:B------:R-:W-:Y:S01]  /*4510*/  @!P1 FMUL.FTZ R162, R52, R35 ;  /* 0x0000002334a29220 */ /* 0x000fe20000410000 */
[--C-:B------:R-:W-:Y:S01]  /*4520*/  @!P1 HADD2.F32 R34, -RZ, R36.reuse.H1_H1 ;  /* 0x30000024ff229230 */ /* 0x100fe20000004100 */
[----:B------:R-:W-:Y:S01]  /*4530*/  @!P1 FFMA.FTZ R4, R47, R48, R4 ;  /* 0x000000302f049223 */ /* 0x000fe20000010004 */
[----:B------:R-:W-:Y:S01]  /*4540*/  @!P1 HADD2.F32 R32, -RZ, R36.H0_H0 ;  /* 0x20000024ff209230 */ /* 0x000fe20000004100 */
[----:B------:R-:W-:Y:S01]  /*4550*/  @!P1 FMUL.FTZ R169, R49, R37 ;  /* 0x0000002531a99220 */ /* 0x000fe20000410000 */
[----:B------:R-:W-:Y:S01]  /*4560*/  @!P1 F2FP.PACK_AB R156, R163, R156 ;  /* 0x0000009ca39c923e */ /* 0x000fe200000000ff */
[C---:B------:R-:W-:Y:S01]  /*4570*/  @!P1 FMUL.FTZ R7, R34.reuse, R35 ;  /* 0x0000002322079220 */ /* 0x040fe20000410000 */
[----:B------:R-:W-:Y:S01]  /*4580*/  @!P1 F2FP.PACK_AB R167, R167, R82 ;  /* 0x00000052a7a7923e */ /* 0x000fe200000000ff */
[----:B------:R-:W-:Y:S01]  /*4590*/  @!P1 FFMA.FTZ R162, R34, R53, -R162 ;  /* 0x0000003522a29223 */ /* 0x000fe200000108a2 */
[----:B------:R-:W-:Y:S01]  /*45a0*/  @!P1 HADD2.F32 R34, -RZ, R31.H0_H0 ;  /* 0x2000001fff229230 */ /* 0x000fe20000004100 */
[----:B------:R-:W-:Y:S01]  /*45b0*/  @!P1 IMAD.MOV.U32 R31, RZ, RZ, R23 ;  /* 0x000000ffff1f9224 */ /* 0x000fe200078e0017 */
[----:B------:R-:W-:Y:S01]  /*45c0*/  @!P1 MOV R20, R167 ;  /* 0x000000a700149202 */ /* 0x000fe20000000f00 */
[C---:B------:R-:W-:Y:S01]  /*45d0*/  @!P1 FMUL.FTZ R6, R32.reuse, R37 ;  /* 0x0000002520069220 */ /* 0x040fe20000410000 */
[----:B------:R-:W-:Y:S01]  /*45e0*/  @!P1 MOV R21, R156 ;  /* 0x0000009c00159202 */ /* 0x000fe20000000f00 */
[----:B------:R-:W-:Y:S01]  /*45f0*/  @!P1 FFMA.FTZ R169, R32, R51, -R169 ;  /* 0x0000003320a99223 */ /* 0x000fe200000108a9 */
[----:B------:R-:W-:Y:S01]  /*4600*/  @!P1 HADD2.F32 R32, -RZ, R33.H0_H0 ;  /* 0x20000021ff209230 */ /* 0x000fe20000004100 */
[----:B------:R-:W-:Y:S01]  /*4610*/  @!P1 FMUL.FTZ R168, R55, R34 ;  /* 0x0000002237a89220 */ /* 0x000fe20000410000 */
[--C-:B------:R-:W-:Y:S01]  /*4620*/  @!P1 HADD2.F32 R33, -RZ, R31.reuse.H0_H0 ;  /* 0x2000001fff219230 */ /* 0x100fe20000004100 */
[----:B------:R-:W-:Y:S01]  /*4630*/  @!P1 FFMA.FTZ R5, R45, R50, R5 ;  /* 0x000000322d059223 */ /* 0x000fe20000010005 */
[----:B------:R-:W-:Y:S01]  /*4640*/  @!P1 HADD2.F32 R31, -RZ, R31.H1_H1 ;  /* 0x3000001fff1f9230 */ /* 0x000fe20000004100 */
[----:B------:R-:W-:Y:S01]  /*4650*/  @!P1 FMUL.FTZ R166, R56, R32 ;  /* 0x0000002038a69220 */ /* 0x000fe20000410000 */
[----:B------:R-:W-:Y:S01]  /*4660*/  @!P1 F2FP.PACK_AB R162, R162, R169 ;  /* 0x000000a9a2a2923e */ /* 0x000fe200000000ff */
[----:B------:R-:W-:Y:S01]  /*4670*/  @!P1 FFMA.FTZ R168, R33, R54, -R168 ;  /* 0x0000003621a89223 */ /* 0x000fe200000108a8 */
[----:B------:R-:W-:Y:S01]  /*4680*/  @!P1 F2FP.PACK_AB R167, R5, R4 ;  /* 0x0000000405a7923e */ /* 0x000fe200000000ff */
[----:B------:R-:W-:Y:S01]  /*4690*/  @!P1 FFMA.FTZ R166, R31, R58, -R166 ;  /* 0x0000003a1fa69223 */ /* 0x000fe200000108a6 */
[----:B------:R-:W-:Y:S01]  /*46a0*/  @!P1 F2FP.PACK_AB R82, R3, R2 ;  /* 0x000000020352923e */ /* 0x000fe200000000ff */
[----:B------:R-:W-:Y:S02]  /*46b0*/  @!P1 FFMA.FTZ R6, R49, R51, R6 ;  /* 0x0000003331069223 */ /* 0x000fe40000010006 */
[----:B------:R-:W-:Y:S01]  /*46c0*/  @!P1 FMUL.FTZ R8, R33, R34 ;  /* 0x0000002221089220 */ /* 0x000fe20000410000 */
[----:B------:R-:W-:Y:S01]  /*46d0*/  @!P1 F2FP.PACK_AB R163, R166, R168 ;  /* 0x000000a8a6a3923e */ /* 0x000fe200000000ff */
[----:B------:R-:W-:Y:S01]  /*46e0*/  @!P1 FFMA.FTZ R7, R52, R53, R7 ;  /* 0x0000003534079223 */ /* 0x000fe20000010007 */
[----:B------:R-:W-:Y:S01]  /*46f0*/  @!P1 MOV R68, R82 ;  /* 0x0000005200449202 */ /* 0x000fe20000000f00 */
[----:B------:R-:W-:Y:S01]  /*4700*/  @!P1 FMUL.FTZ R9, R31, R32 ;  /* 0x000000201f099220 */ /* 0x000fe20000410000 */
[----:B------:R-:W-:Y:S01]  /*4710*/  @!P1 MOV R23, R163 ;  /* 0x000000a300179202 */ /* 0x000fe20000000f00 */
[----:B------:R-:W-:Y:S01]  /*4720*/  @!P1 FFMA.FTZ R8, R55, R54, R8 ;  /* 0x0000003637089223 */ /* 0x000fe20000010008 */
[----:B------:R-:W-:Y:S01]  /*4730*/  @!P1 F2FP.PACK_AB R156, R7, R6 ;  /* 0x00000006079c923e */ /* 0x000fe200000000ff */
[----:B------:R-:W-:Y:S02]  /*4740*/  @!P1 FFMA.FTZ R9, R56, R58, R9 ;  /* 0x0000003a38099223 */ /* 0x000fe40000010009 */
[----:B------:R-:W-:Y:S01]  /*4750*/  @!P1 IMAD.MOV.U32 R22, RZ, RZ, R162 ;  /* 0x000000ffff169224 */ /* 0x000fe200078e00a2 */
[----:B------:R-:W-:Y:S01]  /*4760*/  @!P1 MOV R70, R156 ;  /* 0x0000009c00469202 */ /* 0x000fe20000000f00 */
[----:B------:R-:W-:Y:S01]  /*4770*/  @!P1 IMAD.MOV.U32 R69, RZ, RZ, R167 ;  /* 0x000000ffff459224 */ /* 0x000fe200078e00a7 */
[----:B------:R-:W-:Y:S02]  /*4780*/  @!P1 F2FP.PACK_AB R169, R9, R8 ;  /* 0x0000000809a9923e */ /* 0x000fe400000000ff */
[----:B------:R1:W-:Y:S02]  /*4790*/  STG.E.128 [R164.64], R20 ;  /* 0x00000014a4007986 */ /* 0x0003e4000c101d10 */
[----:B------:R-:W-:Y:S06]  /*47a0*/  @!P1 MOV R71, R169 ;  /* 0x000000a900479202 */ /* 0x000fec0000000f00 */
[----:B------:R1:W-:Y:S02]  /*47b0*/  @!P0 STG.E.128 [R160.64], R68 ;  /* 0x00000044a0008986 */ /* 0x0003e4000c101d10 */
.L_x_325:
[----:B-1----:R-:W-:Y:S05]  /*47c0*/  BSYNC B0 ;  /* 0x0000000000007941 */ /* 0x002fea0003800000 */
.L_x_324:
[----:B------:R-:W-:Y:S01]  /*47d0*/  ISETP.GE.OR P0, PT, R116, R78, P4 ;  /* 0x0000004e7400720c */ /* 0x000fe20002706670 */
[----:B------:R-:W-:Y:S01]  /*47e0*/  @!UPT UIADD3 URZ, URZ, URZ, URZ ;  /* 0x0000003f3f3ff290 */ /* 0x000fe2000fffe03f */
[----:B------:R-:W-:Y:S11]  /*47f0*/  BSSY B0, `(.L_x_326) ;  /* 0x0000071000007945 */ /* 0x000ff60003800000 */
[----:B------:R-:W-:-:S05]  /*4800*/  @P0 BRA `(.L_x_327) ;  /* 0x000006f000000947 */ /* 0x000fca0003800000 */
[----:B------:R-:W-:Y:S01]  /*4810*/  IADD3 R69, P0, R148, R158, RZ ;  /* 0x0000009e94457210 */ /* 0x000fe20007f1e0ff */
[----:B------:R-:W-:Y:S01]  /*4820*/  LDS.128 R52, [R107+0x8100] ;  /* 0x008100006b347984 */ /* 0x000fe20000000c00 */
[----:B------:R-:W-:Y:S01]  /*4830*/  @!P1 SHF.R.U32.HI R31, RZ, 0x10, R25 ;  /* 0x00000010ff1f9819 */ /* 0x000fe20000011619 */
[--C-:B-----5:R-:W-:Y:S01]  /*4840*/  @!P1 HADD2.F32 R33, -RZ, R30.reuse.H0_H0 ;  /* 0x2000001eff219230 */ /* 0x120fe20000004100 */
[----:B------:R-:W-:Y:S01]  /*4850*/  IADD3.X R50, R157, R99, RZ, P0, !PT ;  /* 0x000000639d327210 */ /* 0x000fe200007fe4ff */
[----:B------:R-:W-:Y:S01]  /*4860*/  @!P1 HADD2.F32 R34, -RZ, R30.H1_H1 ;  /* 0x3000001eff229230 */ /* 0x000fe20000004100 */
[-C--:B------:R-:W-:Y:S01]  /*4870*/  IADD3 R71, P2, P0, R140, R69.reuse, R114 ;  /* 0x000000458c477210 */ /* 0x080fe2000785e072 */
[--C-:B------:R-:W-:Y:S01]  /*4880*/  @!P1 HADD2.F32 R39, -RZ, R73.reuse.H0_H0 ;  /* 0x20000049ff279230 */ /* 0x100fe20000004100 */
[----:B------:R-:W-:Y:S01]  /*4890*/  @!P1 SHF.R.U64 R26, R26, 0x10, R27 ;  /* 0x000000101a1a9819 */ /* 0x000fe2000000121b */
[----:B------:R-:W1:Y:S01]  /*48a0*/  LDS.128 R20, [R109+0x8100] ;  /* 0x008100006d147984 */ /* 0x000e620000000c00 */
[-C--:B------:R-:W-:Y:S01]  /*48b0*/  IADD3.X R56, R93, R50.reuse, R110, P2, P0 ;  /* 0x000000325d387210 */ /* 0x080fe200017e046e */
[----:B------:R-:W-:Y:S01]  /*48c0*/  @!P1 HADD2.F32 R36, -RZ, R73.H1_H1 ;  /* 0x30000049ff249230 */ /* 0x000fe20000004100 */
[----:B------:R-:W-:Y:S01]  /*48d0*/  ISETP.GE.AND P0, PT, R113, c[0x0][0x1d4], PT ;  /* 0x0000750071007a0c */ /* 0x000fe20003f06270 */
[----:B------:R-:W-:Y:S01]  /*48e0*/  @!P1 HADD2.F32 R31, -RZ, R31.H0_H0 ;  /* 0x2000001fff1f9230 */ /* 0x000fe20000004100 */
[----:B------:R-:W-:Y:S01]  /*48f0*/  @!P1 SHF.R.U64 R25, R24, 0x10, R25 ;  /* 0x0000001018199819 */ /* 0x000fe20000001219 */
[--C-:B------:R-:W-:Y:S01]  /*4900*/  @!P1 HADD2.F32 R45, -RZ, R72.reuse.H0_H0 ;  /* 0x20000048ff2d9230 */ /* 0x100fe20000004100 */
[----:B------:R-:W-:Y:S01]  /*4910*/  @!P1 SHF.R.U32.HI R24, RZ, 0x10, R27 ;  /* 0x00000010ff189819 */ /* 0x000fe2000001161b */
[----:B------:R-:W-:Y:S01]  /*4920*/  @!P1 HADD2.F32 R49, -RZ, R72.H1_H1 ;  /* 0x30000048ff319230 */ /* 0x000fe20000004100 */
[----:B------:R-:W-:Y:S01]  /*4930*/  @!P1 SHF.R.U32.HI R41, RZ, 0x10, R65 ;  /* 0x00000010ff299819 */ /* 0x000fe20000011641 */
[----:B------:R-:W-:Y:S01]  /*4940*/  @!P1 HADD2.F32 R25, -RZ, R25.H0_H0 ;  /* 0x20000019ff199230 */ /* 0x000fe20000004100 */
[----:B------:R-:W-:Y:S02]  /*4950*/  @!P1 SHF.R.U32.HI R51, RZ, 0x10, R67 ;  /* 0x00000010ff339819 */ /* 0x000fe40000011643 */
[----:B------:R-:W-:Y:S01]  /*4960*/  @!P1 SHF.R.U64 R64, R64, 0x10, R65 ;  /* 0x0000001040409819 */ /* 0x000fe20000001241 */
[----:B------:R-:W-:Y:S01]  /*4970*/  @!P1 HADD2.F32 R41, -RZ, R41.H0_H0 ;  /* 0x20000029ff299230 */ /* 0x000fe20000004100 */
[----:B------:R-:W-:Y:S01]  /*4980*/  @!P1 SHF.R.U64 R47, R66, 0x10, R67 ;  /* 0x00000010422f9819 */ /* 0x000fe20000001243 */
[----:B------:R-:W-:Y:S01]  /*4990*/  @!P1 HADD2.F32 R51, -RZ, R51.H0_H0 ;  /* 0x20000033ff339230 */ /* 0x000fe20000004100 */
[----:B------:R-:W-:Y:S03]  /*49a0*/  @!P0 IADD3 R69, P3, P2, R140, R69, R113 ;  /* 0x000000458c458210 */ /* 0x000fe60007a7e071 */
[----:B------:R-:W-:Y:S01]  /*49b0*/  @!P1 HADD2.F32 R47, -RZ, R47.H0_H0 ;  /* 0x2000002fff2f9230 */ /* 0x000fe20000004100 */
[----:B------:R-:W-:Y:S02]  /*49c0*/  @!P0 IADD3.X R50, R93, R50, R108, P3, P2 ;  /* 0x000000325d328210 */ /* 0x000fe40001fe446c */
[C---:B------:R-:W-:Y:S04]  /*49d0*/  LEA R70, P2, R71.reuse, c[0x0][0x1c8], 0x1 ;  /* 0x0000720047467a11 */ /* 0x040fe800078408ff */
[----:B------:R-:W-:Y:S02]  /*49e0*/  LEA.HI.X R71, R71, c[0x0][0x1cc], R56, 0x1, P2 ;  /* 0x0000730047477a11 */ /* 0x000fe400010f0c38 */
[C---:B------:R-:W-:Y:S04]  /*49f0*/  @!P0 LEA R68, P2, R69.reuse, c[0x0][0x1c8], 0x1 ;  /* 0x0000720045448a11 */ /* 0x040fe800078408ff */
[----:B------:R-:W-:Y:S01]  /*4a00*/  @!P0 LEA.HI.X R69, R69, c[0x0][0x1cc], R50, 0x1, P2 ;  /* 0x0000730045458a11 */ /* 0x000fe200010f0c32 */
[----:B-1----:R-:W-:Y:S01]  /*4a10*/  @!P1 IMAD.MOV.U32 R27, RZ, RZ, R20 ;  /* 0x000000ffff1b9224 */ /* 0x002fe200078e0014 */
[----:B------:R-:W-:Y:S02]  /*4a20*/  @!P1 MOV R40, R53 ;  /* 0x0000003500289202 */ /* 0x000fe40000000f00 */
[----:B------:R-:W-:Y:S02]  /*4a30*/  @!P1 MOV R42, R52 ;  /* 0x00000034002a9202 */ /* 0x000fe40000000f00 */
[----:B------:R-:W-:Y:S01]  /*4a40*/  @!P1 MOV R32, R21 ;  /* 0x0000001500209202 */ /* 0x000fe20000000f00 */
[----:B------:R-:W-:Y:S01]  /*4a50*/  @!P1 HADD2.F32 R38, -RZ, R40.H0_H0 ;  /* 0x20000028ff269230 */ /* 0x000fe20000004100 */
[----:B------:R-:W-:Y:S01]  /*4a60*/  @!P1 MOV R44, R54 ;  /* 0x00000036002c9202 */ /* 0x000fe20000000f00 */
[----:B------:R-:W-:Y:S02]  /*4a70*/  @!P1 HADD2.F32 R37, -RZ, R42.H0_H0 ;  /* 0x2000002aff259230 */ /* 0x000fe40000004100 */
[--C-:B------:R-:W-:Y:S01]  /*4a80*/  @!P1 HADD2.F32 R35, -RZ, R27.reuse.H0_H0 ;  /* 0x2000001bff239230 */ /* 0x100fe20000004100 */
[-C--:B------:R-:W-:Y:S01]  /*4a90*/  @!P1 FMUL.FTZ R56, R38, R33.reuse ;  /* 0x0000002126389220 */ /* 0x080fe20000410000 */
[----:B------:R-:W-:Y:S01]  /*4aa0*/  @!P1 HADD2.F32 R30, -RZ, R32.H0_H0 ;  /* 0x20000020ff1e9230 */ /* 0x000fe20000004100 */
[-C--:B------:R-:W-:Y:S01]  /*4ab0*/  @!P1 FMUL.FTZ R50, R37, R34.reuse ;  /* 0x0000002225329220 */ /* 0x080fe20000410000 */
[----:B------:R-:W-:Y:S01]  /*4ac0*/  @!P1 HADD2.F32 R40, -RZ, R40.H1_H1 ;  /* 0x30000028ff289230 */ /* 0x000fe20000004100 */
[C---:B------:R-:W-:Y:S02]  /*4ad0*/  @!P1 FMUL.FTZ R2, R35.reuse, R34 ;  /* 0x0000002223029220 */ /* 0x040fe40000410000 */
[C---:B------:R-:W-:Y:S02]  /*4ae0*/  @!P1 FMUL.FTZ R4, R30.reuse, R33 ;  /* 0x000000211e049220 */ /* 0x040fe40000410000 */
[----:B------:R-:W-:Y:S01]  /*4af0*/  @!P1 FFMA.FTZ R56, R30, R39, -R56 ;  /* 0x000000271e389223 */ /* 0x000fe20000010838 */
[----:B------:R-:W-:Y:S01]  /*4b00*/  @!P1 HADD2.F32 R30, -RZ, R32.H1_H1 ;  /* 0x30000020ff1e9230 */ /* 0x000fe20000004100 */
[-C--:B------:R-:W-:Y:S01]  /*4b10*/  @!P1 FFMA.FTZ R50, R35, R36.reuse, -R50 ;  /* 0x0000002423329223 */ /* 0x080fe20000010832 */
[----:B------:R-:W-:Y:S01]  /*4b20*/  @!P1 HADD2.F32 R32, -RZ, R27.H1_H1 ;  /* 0x3000001bff209230 */ /* 0x000fe20000004100 */
[----:B------:R-:W-:Y:S01]  /*4b30*/  @!P1 FFMA.FTZ R2, R37, R36, R2 ;  /* 0x0000002425029223 */ /* 0x000fe20000010002 */
[----:B------:R-:W-:Y:S01]  /*4b40*/  @!P1 HADD2.F32 R36, -RZ, R42.H1_H1 ;  /* 0x3000002aff249230 */ /* 0x000fe20000004100 */
[----:B------:R-:W-:Y:S01]  /*4b50*/  @!P1 IMAD.MOV.U32 R42, RZ, RZ, R55 ;  /* 0x000000ffff2a9224 */ /* 0x000fe200078e0037 */
[----:B------:R-:W-:Y:S01]  /*4b60*/  @!P1 HADD2.F32 R37, -RZ, R64.H0_H0 ;  /* 0x20000040ff259230 */ /* 0x000fe20000004100 */
[-C--:B------:R-:W-:Y:S01]  /*4b70*/  @!P1 FMUL.FTZ R161, R40, R31.reuse ;  /* 0x0000001f28a19220 */ /* 0x080fe20000410000 */
[----:B------:R-:W-:Y:S01]  /*4b80*/  @!P1 HADD2.F32 R27, -RZ, R29.H1_H1 ;  /* 0x3000001dff1b9230 */ /* 0x000fe20000004100 */
[----:B------:R-:W-:Y:S01]  /*4b90*/  @!P1 FMUL.FTZ R5, R30, R31 ;  /* 0x0000001f1e059220 */ /* 0x000fe20000410000 */
[----:B------:R-:W-:Y:S01]  /*4ba0*/  @!P1 MOV R31, R23 ;  /* 0x00000017001f9202 */ /* 0x000fe20000000f00 */
[-C--:B------:R-:W-:Y:S01]  /*4bb0*/  @!P1 FMUL.FTZ R163, R36, R25.reuse ;  /* 0x0000001924a39220 */ /* 0x080fe20000410000 */
[----:B------:R-:W-:Y:S01]  /*4bc0*/  @!P1 HADD2.F32 R48, -RZ, R42.H1_H1 ;  /* 0x3000002aff309230 */ /* 0x000fe20000004100 */
[----:B------:R-:W-:Y:S01]  /*4bd0*/  @!P1 FMUL.FTZ R3, R32, R25 ;  /* 0x0000001920039220 */ /* 0x000fe20000410000 */
[----:B------:R-:W-:Y:S01]  /*4be0*/  @!P1 HADD2.F32 R25, -RZ, R24.H0_H0 ;  /* 0x20000018ff199230 */ /* 0x000fe20000004100 */
[----:B------:R-:W-:Y:S01]  /*4bf0*/  @!P1 FFMA.FTZ R161, R30, R41, -R161 ;  /* 0x000000291ea19223 */ /* 0x000fe200000108a1 */
        /* <DEDUP_REMOVED lines=8> */
[--C-:B------:R-:W-:Y:S01]  /*4c80*/  @!P1 HADD2.F32 R42, -RZ, R44.reuse.H0_H0 ;  /* 0x2000002cff2a9230 */ /* 0x100fe20000004100 */
[----:B------:R-:W-:Y:S01]  /*4c90*/  @!P1 IMAD.MOV.U32 R24, RZ, RZ, R22 ;  /* 0x000000ffff189224 */ /* 0x000fe200078e0016 */
[----:B------:R-:W-:Y:S01]  /*4ca0*/  @!P1 MOV R21, R56 ;  /* 0x0000003800159202 */ /* 0x000fe20000000f00 */
[-C--:B------:R-:W-:Y:S01]  /*4cb0*/  @!P1 FMUL.FTZ R58, R46, R27.reuse ;  /* 0x0000001b2e3a9220 */ /* 0x080fe20000410000 */
[----:B------:R-:W-:Y:S01]  /*4cc0*/  @!P1 HADD2.F32 R44, -RZ, R44.H1_H1 ;  /* 0x3000002cff2c9230 */ /* 0x000fe20000004100 */
[----:B------:R-:W-:Y:S01]  /*4cd0*/  @!P1 FMUL.FTZ R8, R30, R27 ;  /* 0x0000001b1e089220 */ /* 0x000fe20000410000 */
[----:B------:R-:W-:Y:S01]  /*4ce0*/  @!P1 HADD2.F32 R27, -RZ, R29.H0_H0 ;  /* 0x2000001dff1b9230 */ /* 0x000fe20000004100 */
[----:B------:R-:W-:Y:S01]  /*4cf0*/  @!P1 FFMA.FTZ R4, R38, R39, R4 ;  /* 0x0000002726049223 */ /* 0x000fe20000010004 */
[----:B------:R-:W-:Y:S01]  /*4d00*/  @!P1 HADD2.F32 R25, -RZ, R26.H0_H0 ;  /* 0x2000001aff199230 */ /* 0x000fe20000004100 */
[----:B------:R-:W-:Y:S01]  /*4d10*/  @!P1 FFMA.FTZ R163, R32, R37, -R163 ;  /* 0x0000002520a39223 */ /* 0x000fe200000108a3 */
[--C-:B------:R-:W-:Y:S01]  /*4d20*/  @!P1 HADD2.F32 R26, -RZ, R24.reuse.H0_H0 ;  /* 0x20000018ff1a9230 */ /* 0x100fe20000004100 */
[----:B------:R-:W-:Y:S01]  /*4d30*/  @!P1 FMUL.FTZ R156, R42, R27 ;  /* 0x0000001b2a9c9220 */ /* 0x000fe20000410000 */
[----:B------:R-:W-:Y:S01]  /*4d40*/  @!P1 HADD2.F32 R24, -RZ, R24.H1_H1 ;  /* 0x30000018ff189230 */ /* 0x000fe20000004100 */
[----:B------:R-:W-:Y:S01]  /*4d50*/  @!P1 FMUL.FTZ R82, R44, R25 ;  /* 0x000000192c529220 */ /* 0x000fe20000410000 */
[----:B------:R-:W-:Y:S01]  /*4d60*/  @!P1 F2FP.PACK_AB R163, R163, R50 ;  /* 0x00000032a3a3923e */ /* 0x000fe200000000ff */
[C---:B------:R-:W-:Y:S01]  /*4d70*/  @!P1 FMUL.FTZ R6, R26.reuse, R27 ;  /* 0x0000001b1a069220 */ /* 0x040fe20000410000 */
[----:B------:R-:W-:Y:S01]  /*4d80*/  @!P1 F2FP.PACK_AB R50, R3, R2 ;  /* 0x000000020332923e */ /* 0x000fe200000000ff */
[----:B------:R-:W-:Y:S01]  /*4d90*/  @!P1 FFMA.FTZ R156, R26, R45, -R156 ;  /* 0x0000002d1a9c9223 */ /* 0x000fe2000001089c */
[----:B------:R-:W-:Y:S01]  /*4da0*/  @!P1 MOV R20, R163 ;  /* 0x000000a300149202 */ /* 0x000fe20000000f00 */
[----:B------:R-:W-:Y:S01]  /*4db0*/  @!P1 FFMA.FTZ R82, R24, R47, -R82 ;  /* 0x0000002f18529223 */ /* 0x000fe20000010852 */
[----:B------:R-:W-:Y:S01]  /*4dc0*/  @!P1 MOV R52, R50 ;  /* 0x0000003200349202 */ /* 0x000fe20000000f00 */
[----:B------:R-:W-:Y:S02]  /*4dd0*/  @!P1 FFMA.FTZ R58, R30, R49, -R58 ;  /* 0x000000311e3a9223 */ /* 0x000fe4000001083a */
[----:B------:R-:W-:Y:S01]  /*4de0*/  @!P1 FFMA.FTZ R5, R40, R41, R5 ;  /* 0x0000002928059223 */ /* 0x000fe20000010005 */
[----:B------:R-:W-:Y:S01]  /*4df0*/  @!P1 F2FP.PACK_AB R161, R82, R156 ;  /* 0x0000009c52a1923e */ /* 0x000fe200000000ff */
[----:B------:R-:W-:Y:S01]  /*4e00*/  @!P1 FMUL.FTZ R7, R24, R25 ;  /* 0x0000001918079220 */ /* 0x000fe20000410000 */
[----:B------:R-:W-:Y:S01]  /*4e10*/  @!P1 F2FP.PACK_AB R58, R165, R58 ;  /* 0x0000003aa53a923e */ /* 0x000fe200000000ff */
[----:B------:R-:W-:Y:S01]  /*4e20*/  @!P1 FFMA.FTZ R6, R42, R45, R6 ;  /* 0x0000002d2a069223 */ /* 0x000fe20000010006 */
[----:B------:R-:W-:Y:S01]  /*4e30*/  @!P1 F2FP.PACK_AB R163, R5, R4 ;  /* 0x0000000405a3923e */ /* 0x000fe200000000ff */
[----:B------:R-:W-:Y:S01]  /*4e40*/  @!P1 FFMA.FTZ R7, R44, R47, R7 ;  /* 0x0000002f2c079223 */ /* 0x000fe20000010007 */
[----:B------:R-:W-:Y:S01]  /*4e50*/  @!P1 MOV R23, R58 ;  /* 0x0000003a00179202 */ /* 0x000fe20000000f00 */
[----:B------:R-:W-:Y:S02]  /*4e60*/  @!P1 FFMA.FTZ R8, R46, R49, R8 ;  /* 0x000000312e089223 */ /* 0x000fe40000010008 */
[----:B------:R-:W-:Y:S01]  /*4e70*/  @!P1 FFMA.FTZ R9, R48, R51, R9 ;  /* 0x0000003330099223 */ /* 0x000fe20000010009 */
[----:B------:R-:W-:Y:S01]  /*4e80*/  @!P1 F2FP.PACK_AB R56, R7, R6 ;  /* 0x000000060738923e */ /* 0x000fe200000000ff */
[----:B------:R-:W-:Y:S02]  /*4e90*/  @!P1 IMAD.MOV.U32 R22, RZ, RZ, R161 ;  /* 0x000000ffff169224 */ /* 0x000fe400078e00a1 */
[----:B------:R-:W-:Y:S01]  /*4ea0*/  @!P1 IMAD.MOV.U32 R53, RZ, RZ, R163 ;  /* 0x000000ffff359224 */ /* 0x000fe200078e00a3 */
[----:B------:R-:W-:Y:S02]  /*4eb0*/  @!P1 F2FP.PACK_AB R165, R9, R8 ;  /* 0x0000000809a5923e */ /* 0x000fe400000000ff */
[----:B------:R1:W-:Y:S01]  /*4ec0*/  STG.E.128 [R70.64], R20 ;  /* 0x0000001446007986 */ /* 0x0003e2000c101d10 */
[----:B------:R-:W-:Y:S02]  /*4ed0*/  @!P1 MOV R54, R56 ;  /* 0x0000003800369202 */ /* 0x000fe40000000f00 */
[----:B------:R-:W-:Y:S05]  /*4ee0*/  @!P1 MOV R55, R165 ;  /* 0x000000a500379202 */ /* 0x000fea0000000f00 */
[----:B------:R1:W-:Y:S02]  /*4ef0*/  @!P0 STG.E.128 [R68.64], R52 ;  /* 0x0000003444008986 */ /* 0x0003e4000c101d10 */
.L_x_327:
[----:B------:R-:W-:Y:S05]  /*4f00*/  BSYNC B0 ;  /* 0x0000000000007941 */ /* 0x000fea0003800000 */
.L_x_326:
[----:B------:R-:W-:Y:S05]  /*4f10*/  IADD3 R159, P0, R146, R158, RZ ;  /* 0x0000009e929f7210 */ /* 0x000fea0007f1e0ff */
[----:B------:R-:W-:Y:S01]  /*4f20*/  IMAD.X R157, R157, 0x1, R100, P0 ;  /* 0x000000019d9d7824 */ /* 0x000fe200000e0664 */
[----:B------:R-:W-:Y:S11]  /*4f30*/  ISETP.GE.OR P0, PT, R115, R78, P4 ;  /* 0x0000004e7300720c */ /* 0x000ff60002706670 */
[----:B------:R-:W-:Y:S02]  /*4f40*/  @!UPT UIADD3 URZ, URZ, URZ, URZ ;  /* 0x0000003f3f3ff290 */ /* 0x000fe4000fffe03f */
[----:B------:R-:W-:-:S05]  /*4f50*/  @P0 BRA `(.L_x_321) ;  /* 0x0000090000000947 */ /* 0x000fca0003800000 */
[--C-:B------:R-:W-:Y:S01]  /*4f60*/  @!P1 SHF.R.U32.HI R24, RZ, 0x10, R17.reuse ;  /* 0x00000010ff189819 */ /* 0x100fe20000011611 */
[----:B------:R-:W-:Y:S01]  /*4f70*/  LDS.128 R48, [R103+0x8100] ;  /* 0x0081000067307984 */ /* 0x000fe20000000c00 */
[----:B------:R-:W-:Y:S01]  /*4f80*/  @!P1 SHF.R.U64 R17, R16, 0x10, R17 ;  /* 0x0000001010119819 */ /* 0x000fe20000001211 */
[--C-:B------:R-:W-:Y:S01]  /*4f90*/  @!P1 HADD2.F32 R27, -RZ, R28.reuse.H1_H1 ;  /* 0x3000001cff1b9230 */ /* 0x100fe20000004100 */
[--C-:B------:R-:W-:Y:S01]  /*4fa0*/  @!P1 SHF.R.U32.HI R16, RZ, 0x10, R19.reuse ;  /* 0x00000010ff109819 */ /* 0x100fe20000011613 */
[--C-:B------:R-:W-:Y:S01]  /*4fb0*/  @!P1 HADD2.F32 R31, -RZ, R59.reuse.H1_H1 ;  /* 0x3000003bff1f9230 */ /* 0x100fe20000004100 */
[----:B------:R-:W-:Y:S01]  /*4fc0*/  @!P1 SHF.R.U64 R18, R18, 0x10, R19 ;  /* 0x0000001012129819 */ /* 0x000fe20000001213 */
[----:B------:R-:W-:Y:S01]  /*4fd0*/  @!P1 HADD2.F32 R28, -RZ, R28.H0_H0 ;  /* 0x2000001cff1c9230 */ /* 0x000fe20000004100 */
[----:B-----5:R-:W-:Y:S01]  /*4fe0*/  IADD3 R47, P2, P0, R140, R159, R114 ;  /* 0x0000009f8c2f7210 */ /* 0x020fe2000785e072 */
[----:B-1----:R-:W1:Y:S01]  /*4ff0*/  LDS.128 R20, [R105+0x8100] ;  /* 0x0081000069147984 */ /* 0x002e620000000c00 */
[----:B------:R-:W-:Y:S01]  /*5000*/  @!P1 HADD2.F32 R34, -RZ, R59.H0_H0 ;  /* 0x2000003bff229230 */ /* 0x000fe20000004100 */
[----:B------:R-:W-:Y:S01]  /*5010*/  @!P1 SHF.R.U32.HI R36, RZ, 0x10, R61 ;  /* 0x00000010ff249819 */ /* 0x000fe2000001163d */
[----:B------:R-:W-:Y:S01]  /*5020*/  @!P1 HADD2.F32 R24, -RZ, R24.H0_H0 ;  /* 0x20000018ff189230 */ /* 0x000fe20000004100 */
[----:B------:R-:W-:Y:S01]  /*5030*/  IADD3.X R44, R93, R157, R110, P2, P0 ;  /* 0x0000009d5d2c7210 */ /* 0x000fe200017e046e */
[--C-:B------:R-:W-:Y:S01]  /*5040*/  @!P1 HADD2.F32 R41, -RZ, R57.reuse.H1_H1 ;  /* 0x30000039ff299230 */ /* 0x100fe20000004100 */
[C---:B------:R-:W-:Y:S01]  /*5050*/  LEA R52, P0, R47.reuse, c[0x0][0x1c8], 0x1 ;  /* 0x000072002f347a11 */ /* 0x040fe200078008ff */
[----:B------:R-:W-:Y:S01]  /*5060*/  @!P1 HADD2.F32 R36, -RZ, R36.H0_H0 ;  /* 0x20000024ff249230 */ /* 0x000fe20000004100 */
[----:B------:R-:W-:Y:S01]  /*5070*/  @!P1 SHF.R.U32.HI R45, RZ, 0x10, R63 ;  /* 0x00000010ff2d9819 */ /* 0x000fe2000001163f */
[----:B------:R-:W-:Y:S01]  /*5080*/  @!P1 HADD2.F32 R38, -RZ, R57.H0_H0 ;  /* 0x20000039ff269230 */ /* 0x000fe20000004100 */
[----:B------:R-:W-:Y:S01]  /*5090*/  LEA.HI.X R53, R47, c[0x0][0x1cc], R44, 0x1, P0 ;  /* 0x000073002f357a11 */ /* 0x000fe200000f0c2c */
[----:B------:R-:W-:Y:S01]  /*50a0*/  @!P1 HADD2.F32 R17, -RZ, R17.H0_H0 ;  /* 0x20000011ff119230 */ /* 0x000fe20000004100 */
[----:B------:R-:W-:Y:S01]  /*50b0*/  @!P1 SHF.R.U64 R60, R60, 0x10, R61 ;  /* 0x000000103c3c9819 */ /* 0x000fe2000000123d */
[----:B------:R-:W-:Y:S01]  /*50c0*/  @!P1 HADD2.F32 R45, -RZ, R45.H0_H0 ;  /* 0x2000002dff2d9230 */ /* 0x000fe20000004100 */
[----:B------:R-:W-:Y:S01]  /*50d0*/  @!P1 SHF.R.U64 R40, R62, 0x10, R63 ;  /* 0x000000103e289819 */ /* 0x000fe2000000123f */
[----:B------:R-:W-:Y:S01]  /*50e0*/  @!P1 HADD2.F32 R18, -RZ, R18.H0_H0 ;  /* 0x20000012ff129230 */ /* 0x000fe20000004100 */
[----:B------:R-:W-:Y:S03]  /*50f0*/  ISETP.GE.AND P0, PT, R113, c[0x0][0x1d4], PT ;  /* 0x0000750071007a0c */ /* 0x000fe60003f06270 */
[----:B------:R-:W-:Y:S01]  /*5100*/  @!P1 HADD2.F32 R40, -RZ, R40.H0_H0 ;  /* 0x20000028ff289230 */ /* 0x000fe20000004100 */
[----:B-1----:R-:W-:Y:S02]  /*5110*/  @!P1 MOV R19, R20 ;  /* 0x0000001400139202 */ /* 0x002fe40000000f00 */
[----:B------:R-:W-:Y:S02]  /*5120*/  @!P1 MOV R32, R48 ;  /* 0x0000003000209202 */ /* 0x000fe40000000f00 */
[----:B------:R-:W-:Y:S01]  /*5130*/  @!P1 MOV R35, R49 ;  /* 0x0000003100239202 */ /* 0x000fe20000000f00 */
[----:B------:R-:W-:Y:S01]  /*5140*/  @!P1 HADD2.F32 R30, -RZ, R19.H0_H0 ;  /* 0x20000013ff1e9230 */ /* 0x000fe20000004100 */
[----:B------:R-:W-:Y:S01]  /*5150*/  @!P1 MOV R26, R21 ;  /* 0x00000015001a9202 */ /* 0x000fe20000000f00 */
[----:B------:R-:W-:Y:S01]  /*5160*/  @!P1 HADD2.F32 R29, -RZ, R32.H0_H0 ;  /* 0x20000020ff1d9230 */ /* 0x000fe20000004100 */
[----:B------:R-:W-:Y:S01]  /*5170*/  @!P1 MOV R37, R50 ;  /* 0x0000003200259202 */ /* 0x000fe20000000f00 */
[--C-:B------:R-:W-:Y:S01]  /*5180*/  @!P1 HADD2.F32 R33, -RZ, R35.reuse.H0_H0 ;  /* 0x20000023ff219230 */ /* 0x100fe20000004100 */
[CC--:B------:R-:W-:Y:S01]  /*5190*/  @!P1 FMUL.FTZ R2, R30.reuse, R27.reuse ;  /* 0x0000001b1e029220 */ /* 0x0c0fe20000410000 */
[----:B------:R-:W-:Y:S01]  /*51a0*/  @!P1 HADD2.F32 R25, -RZ, R26.H0_H0 ;  /* 0x2000001aff199230 */ /* 0x000fe20000004100 */
[----:B------:R-:W-:Y:S01]  /*51b0*/  @!P1 FMUL.FTZ R44, R29, R27 ;  /* 0x0000001b1d2c9220 */ /* 0x000fe20000410000 */
[----:B------:R-:W-:Y:S01]  /*51c0*/  @!P1 HADD2.F32 R32, -RZ, R32.H1_H1 ;  /* 0x30000020ff209230 */ /* 0x000fe20000004100 */
[-C--:B------:R-:W-:Y:S02]  /*51d0*/  @!P1 FMUL.FTZ R46, R33, R28.reuse ;  /* 0x0000001c212e9220 */ /* 0x080fe40000410000 */
[-C--:B------:R-:W-:Y:S02]  /*51e0*/  @!P1 FFMA.FTZ R44, R30, R31.reuse, -R44 ;  /* 0x0000001f1e2c9223 */ /* 0x080fe4000001082c */
[----:B------:R-:W-:Y:S01]  /*51f0*/  @!P1 FFMA.FTZ R2, R29, R31, R2 ;  /* 0x0000001f1d029223 */ /* 0x000fe20000010002 */
[----:B------:R-:W-:Y:S01]  /*5200*/  @!P1 HADD2.F32 R31, -RZ, R35.H1_H1 ;  /* 0x30000023ff1f9230 */ /* 0x000fe20000004100 */
[C---:B------:R-:W-:Y:S01]  /*5210*/  @!P1 FMUL.FTZ R4, R25.reuse, R28 ;  /* 0x0000001c19049220 */ /* 0x040fe20000410000 */
[----:B------:R-:W-:Y:S01]  /*5220*/  @!P1 HADD2.F32 R29, -RZ, R60.H0_H0 ;  /* 0x2000003cff1d9230 */ /* 0x000fe20000004100 */
[----:B------:R-:W-:Y:S01]  /*5230*/  @!P1 FFMA.FTZ R46, R25, R34, -R46 ;  /* 0x00000022192e9223 */ /* 0x000fe2000001082e */
[----:B------:R-:W-:Y:S01]  /*5240*/  @!P1 HADD2.F32 R25, -RZ, R26.H1_H1 ;  /* 0x3000001aff199230 */ /* 0x000fe20000004100 */
[-C--:B------:R-:W-:Y:S01]  /*5250*/  @!P1 FMUL.FTZ R47, R31, R24.reuse ;  /* 0x000000181f2f9220 */ /* 0x080fe20000410000 */
[----:B------:R-:W-:Y:S01]  /*5260*/  @!P1 HADD2.F32 R26, -RZ, R19.H1_H1 ;  /* 0x30000013ff1a9230 */ /* 0x000fe20000004100 */
[----:B------:R-:W-:Y:S01]  /*5270*/  @!P1 FMUL.FTZ R55, R32, R17 ;  /* 0x0000001120379220 */ /* 0x000fe20000410000 */
[----:B------:R-:W-:Y:S01]  /*5280*/  @!P1 MOV R35, R51 ;  /* 0x0000003300239202 */ /* 0x000fe20000000f00 */
[C---:B------:R-:W-:Y:S01]  /*5290*/  @!P1 FMUL.FTZ R5, R25.reuse, R24 ;  /* 0x0000001819059220 */ /* 0x040fe20000410000 */
[----:B------:R-:W-:Y:S01]  /*52a0*/  @!P1 HADD2.F32 R19, -RZ, R11.H1_H1 ;  /* 0x3000000bff139230 */ /* 0x000fe20000004100 */
[----:B------:R-:W-:Y:S01]  /*52b0*/  @!P1 FFMA.FTZ R47, R25, R36, -R47 ;  /* 0x00000024192f9223 */ /* 0x000fe2000001082f */
[----:B------:R-:W-:Y:S01]  /*52c0*/  @!P1 MOV R25, R23 ;  /* 0x0000001700199202 */ /* 0x000fe20000000f00 */
[C---:B------:R-:W-:Y:S01]  /*52d0*/  @!P1 FMUL.FTZ R3, R26.reuse, R17 ;  /* 0x000000111a039220 */ /* 0x040fe20000410000 */
[----:B------:R-:W-:Y:S01]  /*52e0*/  @!P1 HADD2.F32 R17, -RZ, R16.H0_H0 ;  /* 0x20000010ff119230 */ /* 0x000fe20000004100 */
[-C--:B------:R-:W-:Y:S01]  /*52f0*/  @!P1 FFMA.FTZ R55, R26, R29.reuse, -R55 ;  /* 0x0000001d1a379223 */ /* 0x080fe20000010837 */
[----:B------:R-:W-:Y:S01]  /*5300*/  @!P1 HADD2.F32 R42, -RZ, R35.H1_H1 ;  /* 0x30000023ff2a9230 */ /* 0x000fe20000004100 */
[----:B------:R-:W-:Y:S01]  /*5310*/  @!P1 FFMA.FTZ R3, R32, R29, R3 ;  /* 0x0000001d20039223 */ /* 0x000fe20000010003 */
[----:B------:R-:W-:Y:S01]  /*5320*/  @!P1 HADD2.F32 R16, -RZ, R25.H1_H1 ;  /* 0x30000019ff109230 */ /* 0x000fe20000004100 */
[----:B------:R-:W-:Y:S01]  /*5330*/  @!P1 FFMA.FTZ R4, R33, R34, R4 ;  /* 0x0000002221049223 */ /* 0x000fe20000010004 */
[----:B------:R-:W-:Y:S01]  /*5340*/  @!P1 F2FP.PACK_AB R46, R47, R46 ;  /* 0x0000002e2f2e923e */ /* 0x000fe200000000ff */
[-C--:B------:R-:W-:Y:S01]  /*5350*/  @!P1 FMUL.FTZ R65, R42, R17.reuse ;  /* 0x000000112a419220 */ /* 0x080fe20000410000 */
[----:B------:R-:W-:Y:S01]  /*5360*/  @!P1 F2FP.PACK_AB R55, R55, R44 ;  /* 0x0000002c3737923e */ /* 0x000fe200000000ff */
[C---:B------:R-:W-:Y:S01]  /*5370*/  @!P1 FMUL.FTZ R9, R16.reuse, R17 ;  /* 0x0000001110099220 */ /* 0x040fe20000410000 */
[----:B------:R-:W-:Y:S01]  /*5380*/  @!P1 MOV R21, R46 ;  /* 0x0000002e00159202 */ /* 0x000fe20000000f00 */
[----:B------:R-:W-:Y:S01]  /*5390*/  @!P1 FFMA.FTZ R65, R16, R45, -R65 ;  /* 0x0000002d10419223 */ /* 0x000fe20000010841 */
[----:B------:R-:W-:Y:S01]  /*53a0*/  @!P1 HADD2.F32 R16, -RZ, R11.H0_H0 ;  /* 0x2000000bff109230 */ /* 0x000fe20000004100 */
[----:B------:R-:W-:Y:S01]  /*53b0*/  @!P1 IMAD.MOV.U32 R11, RZ, RZ, R22 ;  /* 0x000000ffff0b9224 */ /* 0x000fe200078e0016 */
[----:B------:R-:W-:Y:S01]  /*53c0*/  @!P1 HADD2.F32 R39, -RZ, R35.H0_H0 ;  /* 0x20000023ff279230 */ /* 0x000fe20000004100 */
[----:B------:R-:W-:Y:S01]  /*53d0*/  @!P1 FFMA.FTZ R5, R31, R36, R5 ;  /* 0x000000241f059223 */ /* 0x000fe20000010005 */
[--C-:B------:R-:W-:Y:S01]  /*53e0*/  @!P1 HADD2.F32 R35, -RZ, R37.reuse.H0_H0 ;  /* 0x20000025ff239230 */ /* 0x100fe20000004100 */
[----:B------:R-:W-:Y:S01]  /*53f0*/  @!P1 MOV R20, R55 ;  /* 0x0000003700149202 */ /* 0x000fe20000000f00 */
[----:B------:R-:W-:Y:S01]  /*5400*/  @!P1 HADD2.F32 R37, -RZ, R37.H1_H1 ;  /* 0x30000025ff259230 */ /* 0x000fe20000004100 */
[----:B------:R-:W-:Y:S01]  /*5410*/  @!P1 FMUL.FTZ R54, R39, R19 ;  /* 0x0000001327369220 */ /* 0x000fe20000410000 */
[----:B------:R-:W-:Y:S01]  /*5420*/  @!P1 HADD2.F32 R24, -RZ, R25.H0_H0 ;  /* 0x20000019ff189230 */ /* 0x000fe20000004100 */
[----:B------:R-:W-:Y:S01]  /*5430*/  @!P1 FMUL.FTZ R56, R35, R16 ;  /* 0x0000001023389220 */ /* 0x000fe20000410000 */
[--C-:B------:R-:W-:Y:S01]  /*5440*/  @!P1 HADD2.F32 R17, -RZ, R11.reuse.H0_H0 ;  /* 0x2000000bff119230 */ /* 0x100fe20000004100 */
[----:B------:R-:W-:Y:S01]  /*5450*/  @!P1 FMUL.FTZ R67, R37, R18 ;  /* 0x0000001225439220 */ /* 0x000fe20000410000 */
[----:B------:R-:W-:Y:S01]  /*5460*/  @!P1 F2FP.PACK_AB R44, R3, R2 ;  /* 0x00000002032c923e */ /* 0x000fe200000000ff */
[C---:B------:R-:W-:Y:S01]  /*5470*/  @!P1 FFMA.FTZ R54, R24.reuse, R41, -R54 ;  /* 0x0000002918369223 */ /* 0x040fe20000010836 */
[----:B------:R-:W-:Y:S01]  /*5480*/  @!P1 F2FP.PACK_AB R47, R5, R4 ;  /* 0x00000004052f923e */ /* 0x000fe200000000ff */
[C---:B------:R-:W-:Y:S01]  /*5490*/  @!P1 FFMA.FTZ R56, R17.reuse, R38, -R56 ;  /* 0x0000002611389223 */ /* 0x040fe20000010838 */
[----:B------:R-:W-:Y:S01]  /*54a0*/  @!P1 MOV R48, R44 ;  /* 0x0000002c00309202 */ /* 0x000fe20000000f00 */
[----:B------:R-:W-:Y:S01]  /*54b0*/  @!P1 FMUL.FTZ R6, R17, R16 ;  /* 0x0000001011069220 */ /* 0x000fe20000410000 */
[----:B------:R-:W-:Y:S01]  /*54c0*/  @!P1 F2FP.PACK_AB R54, R65, R54 ;  /* 0x000000364136923e */ /* 0x000fe200000000ff */
[----:B------:R-:W-:Y:S01]  /*54d0*/  @!P1 FMUL.FTZ R8, R24, R19 ;  /* 0x0000001318089220 */ /* 0x000fe20000410000 */
[----:B------:R-:W-:Y:S01]  /*54e0*/  @!P1 MOV R49, R47 ;  /* 0x0000002f00319202 */ /* 0x000fe20000000f00 */
[----:B------:R-:W-:Y:S01]  /*54f0*/  @!P1 FFMA.FTZ R6, R35, R38, R6 ;  /* 0x0000002623069223 */ /* 0x000fe20000010006 */
[----:B------:R-:W-:Y:S01]  /*5500*/  @!P1 HADD2.F32 R11, -RZ, R11.H1_H1 ;  /* 0x3000000bff0b9230 */ /* 0x000fe20000004100 */
[----:B------:R-:W-:Y:S04]  /*5510*/  @!P1 IMAD.MOV.U32 R23, RZ, RZ, R54 ;  /* 0x000000ffff179224 */ /* 0x000fe800078e0036 */
[C---:B------:R-:W-:Y:S02]  /*5520*/  @!P1 FFMA.FTZ R67, R11.reuse, R40, -R67 ;  /* 0x000000280b439223 */ /* 0x040fe40000010843 */
[----:B------:R-:W-:Y:S03]  /*5530*/  @!P1 FMUL.FTZ R7, R11, R18 ;  /* 0x000000120b079220 */ /* 0x000fe60000410000 */
[----:B------:R-:W-:Y:S01]  /*5540*/  @!P1 F2FP.PACK_AB R67, R67, R56 ;  /* 0x000000384343923e */ /* 0x000fe200000000ff */
[----:B------:R-:W-:Y:S02]  /*5550*/  @!P1 FFMA.FTZ R7, R37, R40, R7 ;  /* 0x0000002825079223 */ /* 0x000fe40000010007 */
[----:B------:R-:W-:Y:S01]  /*5560*/  @!P1 FFMA.FTZ R8, R39, R41, R8 ;  /* 0x0000002927089223 */ /* 0x000fe20000010008 */
[----:B------:R-:W-:Y:S01]  /*5570*/  @!P1 MOV R22, R67 ;  /* 0x0000004300169202 */ /* 0x000fe20000000f00 */
[----:B------:R-:W-:Y:S01]  /*5580*/  @!P1 FFMA.FTZ R9, R42, R45, R9 ;  /* 0x0000002d2a099223 */ /* 0x000fe20000010009 */
[----:B------:R-:W-:Y:S03]  /*5590*/  @!P1 F2FP.PACK_AB R56, R7, R6 ;  /* 0x000000060738923e */ /* 0x000fe600000000ff */
[----:B------:R1:W-:Y:S01]  /*55a0*/  STG.E.128 [R52.64], R20 ;  /* 0x0000001434007986 */ /* 0x0003e2000c101d10 */
[----:B------:R-:W-:Y:S02]  /*55b0*/  @!P1 F2FP.PACK_AB R65, R9, R8 ;  /* 0x000000080941923e */ /* 0x000fe400000000ff */
[----:B------:R-:W-:Y:S02]  /*55c0*/  @!P1 MOV R50, R56 ;  /* 0x0000003800329202 */ /* 0x000fe40000000f00 */
        /* <DEDUP_REMOVED lines=8> */
.L_x_305:
[----:B------:R-:W-:Y:S01]  /*5650*/  IMAD R2, R43, -0x60, R0 ;  /* 0xffffffa02b027824 */ /* 0x000fe200078e0200 */
[----:B------:R-:W-:Y:S04]  /*5660*/  BSSY B0, `(.L_x_328) ;  /* 0x000000b000007945 */ /* 0x000fe80003800000 */
[----:B------:R-:W-:Y:S04]  /*5670*/  IMNMX R8, R2, 0x60, PT ;  /* 0x0000006002087817 */ /* 0x000fe80003800200 */
[----:B------:R-:W-:Y:S11]  /*5680*/  ISETP.GE.AND P0, PT, R121, R8, PT ;  /* 0x000000087900720c */ /* 0x000ff60003f06270 */
[----:B------:R-:W-:Y:S02]  /*5690*/  @!UPT UIADD3 URZ, URZ, URZ, URZ ;  /* 0x0000003f3f3ff290 */ /* 0x000fe4000fffe03f */
[----:B------:R-:W-:-:S05]  /*56a0*/  @P0 BRA `(.L_x_329) ;  /* 0x0000006000000947 */ /* 0x000fca0003800000 */
[----:B------:R-:W1:Y:S01]  /*56b0*/  @!P4 LDS.128 R16, [R120+0x8100] ;  /* 0x008100007810c984 */ /* 0x000e620000000c00 */
[----:B------:R-:W-:Y:S11]  /*56c0*/  ISETP.GE.AND P0, PT, R119, c[0x0][0x1d4], PT ;  /* 0x0000750077007a0c */ /* 0x000ff60003f06270 */
[----:B------:R-:W-:Y:S02]  /*56d0*/  @!UPT UIADD3 URZ, URZ, URZ, URZ ;  /* 0x0000003f3f3ff290 */ /* 0x000fe4000fffe03f */
[----:B------:R-:W2:Y:S04]  /*56e0*/  @!P0 LDS.128 R4, [R120+0xb100] ;  /* 0x00b1000078048984 */ /* 0x000ea80000000c00 */
[----:B-1----:R1:W-:Y:S04]  /*56f0*/  @!P4 STG.E.128 [R66.64], R16 ;  /* 0x000000104200c986 */ /* 0x0023e8000c101d10 */
[----:B--2---:R1:W-:Y:S02]  /*5700*/  @!P0 STG.E.128 [R66.64+0x80], R4 ;  /* 0x0000800442008986 */ /* 0x0043e4000c101d10 */
.L_x_329:
[----:B------:R-:W-:Y:S05]  /*5710*/  BSYNC B0 ;  /* 0x0000000000007941 */ /* 0x000fea0003800000 */
.L_x_328:
[----:B------:R-:W-:Y:S01]  /*5720*/  ISETP.GE.AND P0, PT, R116, R8, PT ;  /* 0x000000087400720c */ /* 0x000fe20003f06270 */
[----:B------:R-:W-:Y:S01]  /*5730*/  @!UPT UIADD3 URZ, URZ, URZ, URZ ;  /* 0x0000003f3f3ff290 */ /* 0x000fe2000fffe03f */
[----:B------:R-:W-:Y:S11]  /*5740*/  BSSY B0, `(.L_x_330) ;  /* 0x0000008000007945 */ /* 0x000ff60003800000 */
[----:B------:R-:W-:-:S05]  /*5750*/  @P0 BRA `(.L_x_331) ;  /* 0x0000006000000947 */ /* 0x000fca0003800000 */
[----:B-1----:R-:W1:Y:S01]  /*5760*/  @!P4 LDS.128 R16, [R120+0x9100] ;  /* 0x009100007810c984 */ /* 0x002e620000000c00 */
[----:B------:R-:W-:Y:S11]  /*5770*/  ISETP.GE.AND P0, PT, R119, c[0x0][0x1d4], PT ;  /* 0x0000750077007a0c */ /* 0x000ff60003f06270 */
[----:B------:R-:W-:Y:S02]  /*5780*/  @!UPT UIADD3 URZ, URZ, URZ, URZ ;  /* 0x0000003f3f3ff290 */ /* 0x000fe4000fffe03f */
[----:B------:R-:W2:Y:S04]  /*5790*/  @!P0 LDS.128 R4, [R120+0xc100] ;  /* 0x00c1000078048984 */ /* 0x000ea80000000c00 */
[----:B-1----:R1:W-:Y:S04]  /*57a0*/  @!P4 STG.E.128 [R64.64], R16 ;  /* 0x000000104000c986 */ /* 0x0023e8000c101d10 */
[----:B--2---:R1:W-:Y:S02]  /*57b0*/  @!P0 STG.E.128 [R64.64+0x80], R4 ;  /* 0x0000800440008986 */ /* 0x0043e4000c101d10 */
.L_x_331:
[----:B------:R-:W-:Y:S05]  /*57c0*/  BSYNC B0 ;  /* 0x0000000000007941 */ /* 0x000fea0003800000 */
.L_x_330:
[----:B------:R-:W-:Y:S11]  /*57d0*/  ISETP.GE.AND P0, PT, R115, R8, PT ;  /* 0x000000087300720c */ /* 0x000ff60003f06270 */
[----:B------:R-:W-:Y:S02]  /*57e0*/  @!UPT UIADD3 URZ, URZ, URZ, URZ ;  /* 0x0000003f3f3ff290 */ /* 0x000fe4000fffe03f */
[----:B------:R-:W-:-:S05]  /*57f0*/  @P0 BRA `(.L_x_321) ;  /* 0x0000006000000947 */ /* 0x000fca0003800000 */
[----:B-1----:R-:W1:Y:S01]  /*5800*/  @!P4 LDS.128 R16, [R120+0xa100] ;  /* 0x00a100007810c984 */ /* 0x002e620000000c00 */
[----:B------:R-:W-:Y:S11]  /*5810*/  ISETP.GE.AND P0, PT, R119, c[0x0][0x1d4], PT ;  /* 0x0000750077007a0c */ /* 0x000ff60003f06270 */
[----:B------:R-:W-:Y:S02]  /*5820*/  @!UPT UIADD3 URZ, URZ, URZ, URZ ;  /* 0x0000003f3f3ff290 */ /* 0x000fe4000fffe03f */
[----:B------:R-:W2:Y:S04]  /*5830*/  @!P0 LDS.128 R4, [R120+0xd100] ;  /* 0x00d1000078048984 */ /* 0x000ea80000000c00 */
[----:B-1----:R1:W-:Y:S04]  /*5840*/  @!P4 STG.E.128 [R62.64], R16 ;  /* 0x000000103e00c986 */ /* 0x0023e8000c101d10 */
[----:B--2---:R1:W-:Y:S02]  /*5850*/  @!P0 STG.E.128 [R62.64+0x80], R4 ;  /* 0x000080043e008986 */ /* 0x0043e4000c101d10 */
.L_x_321:
[----:B------:R-:W-:Y:S05]  /*5860*/  BSYNC B2 ;  /* 0x0000000000027941 */ /* 0x000fea0003800000 */
.L_x_304:
[----:B-12---:R-:W-:Y:S01]  /*5870*/  IMAD R5, R43, -0x60, RZ ;  /* 0xffffffa02b057824 */ /* 0x006fe200078e02ff */
[----:B------:R-:W-:Y:S01]  /*5880*/  ISETP.NE.AND P5, PT, R125, RZ, PT ;  /* 0x000000ff7d00720c */ /* 0x000fe20003fa5270 */
[----:B------:R-:W-:Y:S01]  /*5890*/  IMAD.WIDE.U32 R16, R43, 0x60, RZ ;  /* 0x000000602b107825 */ /* 0x000fe200078e00ff */
[----:B------:R-:W-:Y:S02]  /*58a0*/  BSSY B0, `(.L_x_332) ;  /* 0x0000041000007945 */ /* 0x000fe40003800000 */
[----:B------:R-:W-:Y:S01]  /*58b0*/  IADD3 R4, R86, R5, RZ ;  /* 0x0000000556047210 */ /* 0x000fe20007ffe0ff */
[----:B------:R-:W-:Y:S01]  /*58c0*/  IMAD R77, R77, 0x60, RZ ;  /* 0x000000604d4d7824 */ /* 0x000fe200078e02ff */
[----:B------:R-:W-:Y:S02]  /*58d0*/  IADD3 R7, P0, R89, R16, RZ ;  /* 0x0000001059077210 */ /* 0x000fe40007f1e0ff */
[----:B------:R-:W-:Y:S01]  /*58e0*/  ISETP.GE.AND P1, PT, R4, 0x21, PT ;  /* 0x000000210400780c */ /* 0x000fe20003f26270 */
[----:B------:R-:W-:Y:S04]  /*58f0*/  IMAD.IADD R2, R17, 0x1, R77 ;  /* 0x0000000111027824 */ /* 0x000fe800078e024d */
[----:B------:R-:W-:Y:S08]  /*5900*/  IMAD.X R3, R2, 0x1, R87, P0 ;  /* 0x0000000102037824 */ /* 0x000ff000000e0657 */
[----:B------:R-:W-:Y:S05]  /*5910*/  @P1 IADD3 R9, P0, R7, 0x20, RZ ;  /* 0x0000002007091810 */ /* 0x000fea0007f1e0ff */
[----:B------:R-:W-:Y:S01]  /*5920*/  @P1 IMAD.X R6, RZ, RZ, R3, P0 ;  /* 0x000000ffff061224 */ /* 0x000fe200000e0603 */
[----:B------:R-:W-:Y:S03]  /*5930*/  ISETP.GE.AND P0, PT, R4, 0x41, PT ;  /* 0x000000410400780c */ /* 0x000fe60003f06270 */
[----:B------:R-:W-:Y:S04]  /*5940*/  @P1 IMAD R6, R6, c[0x0][0x258], RZ ;  /* 0x0000960006061a24 */ /* 0x000fe800078e02ff */
[----:B------:R-:W-:Y:S06]  /*5950*/  @P1 IMAD R6, R9, c[0x0][0x25c], R6 ;  /* 0x0000970009061a24 */ /* 0x000fec00078e0206 */
[----:B------:R-:W-:Y:S04]  /*5960*/  @P0 IADD3 R11, P2, R7, 0x40, RZ ;  /* 0x00000040070b0810 */ /* 0x000fe80007f5e0ff */
[----:B------:R-:W-:Y:S02]  /*5970*/  @P0 IADD3.X R8, RZ, R3, RZ, P2, !PT ;  /* 0x00000003ff080210 */ /* 0x000fe400017fe4ff */
[----:B------:R-:W-:Y:S03]  /*5980*/  ISETP.GE.AND P2, PT, R4, 0x1, PT ;  /* 0x000000010400780c */ /* 0x000fe60003f46270 */
[----:B------:R-:W-:Y:S04]  /*5990*/  @P0 IMAD R8, R8, c[0x0][0x258], RZ ;  /* 0x0000960008080a24 */ /* 0x000fe800078e02ff */
[----:B------:R-:W-:Y:S06]  /*59a0*/  @P0 IMAD R8, R11, c[0x0][0x25c], R8 ;  /* 0x000097000b080a24 */ /* 0x000fec00078e0208 */
[----:B------:R-:W-:Y:S02]  /*59b0*/  @P2 IMAD.MOV.U32 R82, RZ, RZ, R128 ;  /* 0x000000ffff522224 */ /* 0x000fe400078e0080 */
[----:B------:R-:W-:Y:S02]  /*59c0*/  @P2 IMAD R4, R3, c[0x0][0x258], RZ ;  /* 0x0000960003042a24 */ /* 0x000fe400078e02ff */
[C---:B------:R-:W-:Y:S04]  /*59d0*/  @P2 IMAD.WIDE.U32 R20, R7.reuse, c[0x0][0x258], R82 ;  /* 0x0000960007142a25 */ /* 0x040fe800078e0052 */
[----:B------:R-:W-:Y:S01]  /*59e0*/  @P2 IMAD R4, R7, c[0x0][0x25c], R4 ;  /* 0x0000970007042a24 */ /* 0x000fe200078e0204 */
[C---:B------:R-:W-:Y:S01]  /*59f0*/  @P2 LEA R18, P3, R20.reuse, c[0x0][0x250], 0x1 ;  /* 0x0000940014122a11 */ /* 0x040fe200078608ff */
[----:B------:R-:W-:Y:S03]  /*5a00*/  @P1 IMAD.MOV.U32 R82, RZ, RZ, R128 ;  /* 0x000000ffff521224 */ /* 0x000fe600078e0080 */
[----:B------:R-:W-:Y:S01]  /*5a10*/  @P2 IADD3 R4, R21, R4, RZ ;  /* 0x0000000415042210 */ /* 0x000fe20007ffe0ff */
[----:B------:R-:W-:Y:S03]  /*5a20*/  @P1 IMAD.WIDE.U32 R22, R9, c[0x0][0x258], R82 ;  /* 0x0000960009161a25 */ /* 0x000fe600078e0052 */
[----:B------:R-:W-:Y:S01]  /*5a30*/  @P2 LEA.HI.X R19, R20, c[0x0][0x254], R4, 0x1, P3 ;  /* 0x0000950014132a11 */ /* 0x000fe200018f0c04 */
[----:B------:R-:W-:Y:S01]  /*5a40*/  @P0 IMAD.MOV.U32 R82, RZ, RZ, R128 ;  /* 0x000000ffff520224 */ /* 0x000fe200078e0080 */
[C---:B------:R-:W-:Y:S02]  /*5a50*/  @P1 LEA R20, P3, R22.reuse, c[0x0][0x250], 0x1 ;  /* 0x0000940016141a11 */ /* 0x040fe400078608ff */
[----:B------:R-:W-:Y:S01]  /*5a60*/  @P1 IADD3 R6, R23, R6, RZ ;  /* 0x0000000617061210 */ /* 0x000fe20007ffe0ff */
[----:B------:R-:W-:Y:S01]  /*5a70*/  @!PT LDS RZ, [RZ] ;  /* 0x00000000fffff984 */ /* 0x000fe20000000800 */
[----:B------:R-:W-:Y:S01]  /*5a80*/  @!PT LDS RZ, [RZ] ;  /* 0x00000000fffff984 */ /* 0x000fe20000000800 */
[----:B------:R-:W-:Y:S01]  /*5a90*/  @!PT LDS RZ, [RZ] ;  /* 0x00000000fffff984 */ /* 0x000fe20000000800 */
[----:B------:R1:W-:Y:S03]  /*5aa0*/  @P2 LDGSTS.E.BYPASS.LTC128B.128 [R120+0x100], [R18.64], !P5 ;  /* 0x0010000012782fae */ /* 0x0003e6000e901d50 */
[----:B------:R-:W-:Y:S01]  /*5ab0*/  @P1 LEA.HI.X R21, R22, c[0x0][0x254], R6, 0x1, P3 ;  /* 0x0000950016151a11 */ /* 0x000fe200018f0c06 */
[----:B------:R-:W-:Y:S01]  /*5ac0*/  @P0 IMAD.WIDE.U32 R6, R11, c[0x0][0x258], R82 ;  /* 0x000096000b060a25 */ /* 0x000fe200078e0052 */
[----:B------:R1:W-:Y:S01]  /*5ad0*/  @P2 LDGSTS.E.BYPASS.LTC128B.128 [R120+0x3100], [R18.64+0x80], !P6 ;  /* 0x0310008012782fae */ /* 0x0003e2000f101d50 */
[----:B------:R-:W-:Y:S03]  /*5ae0*/  IADD3 R3, P2, R81, R16, RZ ;  /* 0x0000001051037210 */ /* 0x000fe60007f5e0ff */
[----:B------:R-:W-:Y:S01]  /*5af0*/  @P0 LEA R22, P3, R6, c[0x0][0x250], 0x1 ;  /* 0x0000940006160a11 */ /* 0x000fe200078608ff */
[----:B------:R1:W-:Y:S01]  /*5b00*/  @P1 LDGSTS.E.BYPASS.LTC128B.128 [R120+0x1100], [R20.64], !P5 ;  /* 0x0110000014781fae */ /* 0x0003e2000e901d50 */
[----:B------:R-:W-:Y:S01]  /*5b10*/  @P0 IADD3 R8, R7, R8, RZ ;  /* 0x0000000807080210 */ /* 0x000fe20007ffe0ff */
[----:B------:R-:W-:Y:S03]  /*5b20*/  IMAD.X R2, R2, 0x1, R80, P2 ;  /* 0x0000000102027824 */ /* 0x000fe600010e0650 */
[----:B------:R1:W-:Y:S01]  /*5b30*/  @P1 LDGSTS.E.BYPASS.LTC128B.128 [R120+0x4100], [R20.64+0x80], !P6 ;  /* 0x0410008014781fae */ /* 0x0003e2000f101d50 */
[----:B------:R-:W-:Y:S02]  /*5b40*/  @P0 LEA.HI.X R23, R6, c[0x0][0x254], R8, 0x1, P3 ;  /* 0x0000950006170a11 */ /* 0x000fe400018f0c08 */
[----:B------:R-:W-:Y:S03]  /*5b50*/  IADD3 R8, R5, R0, RZ ;  /* 0x0000000005087210 */ /* 0x000fe60007ffe0ff */
[----:B------:R1:W-:Y:S01]  /*5b60*/  @P0 LDGSTS.E.BYPASS.LTC128B.128 [R120+0x2100], [R22.64], !P5 ;  /* 0x0210000016780fae */ /* 0x0003e2000e901d50 */
[----:B------:R-:W-:Y:S04]  /*5b70*/  IMNMX R8, R8, 0x60, PT ;  /* 0x0000006008087817 */ /* 0x000fe80003800200 */
[----:B------:R1:W-:Y:S01]  /*5b80*/  @P0 LDGSTS.E.BYPASS.LTC128B.128 [R120+0x5100], [R22.64+0x80], !P6 ;  /* 0x0510008016780fae */ /* 0x0003e2000f101d50 */
[----:B------:R-:W-:Y:S04]  /*5b90*/  ISETP.GE.AND P0, PT, R121, R8, PT ;  /* 0x000000087900720c */ /* 0x000fe80003f06270 */
[----:B------:R-:W0:Y:S01]  /*5ba0*/  LDGDEPBAR ;  /* 0x00000000000079af */ /* 0x000e220000000000 */
[----:B------:R-:W-:Y:S04]  /*5bb0*/  DEPBAR.LE SB0, 0x0 ;  /* 0x000080000000791a */ /* 0x000fe80000000000 */
[----:B------:R-:W-:Y:S06]  /*5bc0*/  BAR.SYNC.DEFER_BLOCKING 0x0 ;  /* 0x0000000000007b1d */ /* 0x000fec0000010000 */
[----:B------:R-:W-:-:S05]  /*5bd0*/  @P0 BRA `(.L_x_333) ;  /* 0x000000d000000947 */ /* 0x000fca0003800000 */
[----:B-1----:R-:W1:Y:S01]  /*5be0*/  @!P4 LDS.128 R16, [R120+0x100] ;  /* 0x000100007810c984 */ /* 0x002e620000000c00 */
[----:B------:R-:W-:Y:S01]  /*5bf0*/  MOV R78, R126 ;  /* 0x0000007e004e7202 */ /* 0x000fe20000000f00 */
[----:B------:R-:W-:Y:S04]  /*5c00*/  IMAD R9, R2, c[0x0][0x208], RZ ;  /* 0x0000820002097a24 */ /* 0x000fe800078e02ff */
[C---:B------:R-:W-:Y:S04]  /*5c10*/  IMAD.WIDE.U32 R22, R3.reuse, c[0x0][0x208], R78 ;  /* 0x0000820003167a25 */ /* 0x040fe800078e004e */
[----:B------:R-:W-:Y:S01]  /*5c20*/  IMAD R9, R3, c[0x0][0x20c], R9 ;  /* 0x0000830003097a24 */ /* 0x000fe200078e0209 */
[C---:B------:R-:W-:Y:S04]  /*5c30*/  LEA R20, P0, R22.reuse, c[0x0][0x1f8], 0x1 ;  /* 0x00007e0016147a11 */ /* 0x040fe800078008ff */
[----:B------:R-:W-:Y:S04]  /*5c40*/  IADD3 R9, R23, R9, RZ ;  /* 0x0000000917097210 */ /* 0x000fe80007ffe0ff */
[----:B------:R-:W-:Y:S02]  /*5c50*/  LEA.HI.X R21, R22, c[0x0][0x1fc], R9, 0x1, P0 ;  /* 0x00007f0016157a11 */ /* 0x000fe400000f0c09 */
[----:B------:R-:W-:Y:S11]  /*5c60*/  ISETP.GE.AND P0, PT, R119, c[0x0][0x1d4], PT ;  /* 0x0000750077007a0c */ /* 0x000ff60003f06270 */
[----:B------:R-:W-:Y:S02]  /*5c70*/  @!UPT UIADD3 URZ, URZ, URZ, URZ ;  /* 0x0000003f3f3ff290 */ /* 0x000fe4000fffe03f */
[----:B------:R-:W2:Y:S04]  /*5c80*/  @!P0 LDS.128 R4, [R120+0x3100] ;  /* 0x0031000078048984 */ /* 0x000ea80000000c00 */
[----:B-1----:R1:W-:Y:S04]  /*5c90*/  @!P4 STG.E.128 [R20.64], R16 ;  /* 0x000000101400c986 */ /* 0x0023e8000c101d10 */
[----:B--2---:R1:W-:Y:S02]  /*5ca0*/  @!P0 STG.E.128 [R20.64+0x80], R4 ;  /* 0x0000800414008986 */ /* 0x0043e4000c101d10 */
.L_x_333:
[----:B-1----:R-:W-:Y:S05]  /*5cb0*/  BSYNC B0 ;  /* 0x0000000000007941 */ /* 0x002fea0003800000 */
.L_x_332:
[----:B------:R-:W-:Y:S01]  /*5cc0*/  ISETP.GE.AND P0, PT, R116, R8, PT ;  /* 0x000000087400720c */ /* 0x000fe20003f06270 */
[----:B------:R-:W-:Y:S01]  /*5cd0*/  @!UPT UIADD3 URZ, URZ, URZ, URZ ;  /* 0x0000003f3f3ff290 */ /* 0x000fe2000fffe03f */
[----:B------:R-:W-:Y:S11]  /*5ce0*/  BSSY B0, `(.L_x_334) ;  /* 0x0000011000007945 */ /* 0x000ff60003800000 */
[----:B------:R-:W-:-:S05]  /*5cf0*/  @P0 BRA `(.L_x_335) ;  /* 0x000000f000000947 */ /* 0x000fca0003800000 */
[----:B------:R-:W1:Y:S01]  /*5d00*/  @!P4 LDS.128 R16, [R120+0x1100] ;  /* 0x001100007810c984 */ /* 0x000e620000000c00 */
[----:B------:R-:W-:Y:S02]  /*5d10*/  IADD3 R4, P0, R3, 0x20, RZ ;  /* 0x0000002003047810 */ /* 0x000fe40007f1e0ff */
[----:B------:R-:W-:Y:S03]  /*5d20*/  MOV R78, R126 ;  /* 0x0000007e004e7202 */ /* 0x000fe60000000f00 */
[----:B------:R-:W-:Y:S02]  /*5d30*/  IMAD.X R9, RZ, RZ, R2, P0 ;  /* 0x000000ffff097224 */ /* 0x000fe400000e0602 */
[----:B------:R-:W-:Y:S04]  /*5d40*/  IMAD.WIDE.U32 R22, R4, c[0x0][0x208], R78 ;  /* 0x0000820004167a25 */ /* 0x000fe800078e004e */
[----:B------:R-:W-:Y:S01]  /*5d50*/  IMAD R9, R9, c[0x0][0x208], RZ ;  /* 0x0000820009097a24 */ /* 0x000fe200078e02ff */
[----:B------:R-:W-:Y:S03]  /*5d60*/  LEA R20, P0, R22, c[0x0][0x1f8], 0x1 ;  /* 0x00007e0016147a11 */ /* 0x000fe600078008ff */
[----:B------:R-:W-:Y:S04]  /*5d70*/  IMAD R9, R4, c[0x0][0x20c], R9 ;  /* 0x0000830004097a24 */ /* 0x000fe800078e0209 */
[----:B------:R-:W-:Y:S05]  /*5d80*/  IMAD.IADD R9, R23, 0x1, R9 ;  /* 0x0000000117097824 */ /* 0x000fea00078e0209 */
[----:B------:R-:W-:Y:S02]  /*5d90*/  LEA.HI.X R21, R22, c[0x0][0x1fc], R9, 0x1, P0 ;  /* 0x00007f0016157a11 */ /* 0x000fe400000f0c09 */
[----:B------:R-:W-:Y:S11]  /*5da0*/  ISETP.GE.AND P0, PT, R119, c[0x0][0x1d4], PT ;  /* 0x0000750077007a0c */ /* 0x000ff60003f06270 */
[----:B------:R-:W-:Y:S02]  /*5db0*/  @!UPT UIADD3 URZ, URZ, URZ, URZ ;  /* 0x0000003f3f3ff290 */ /* 0x000fe4000fffe03f */
[----:B------:R-:W2:Y:S04]  /*5dc0*/  @!P0 LDS.128 R4, [R120+0x4100] ;  /* 0x0041000078048984 */ /* 0x000ea80000000c00 */
[----:B-1----:R1:W-:Y:S04]  /*5dd0*/  @!P4 STG.E.128 [R20.64], R16 ;  /* 0x000000101400c986 */ /* 0x0023e8000c101d10 */
[----:B--2---:R1:W-:Y:S02]  /*5de0*/  @!P0 STG.E.128 [R20.64+0x80], R4 ;  /* 0x0000800414008986 */ /* 0x0043e4000c101d10 */
.L_x_335:
[----:B------:R-:W-:Y:S05]  /*5df0*/  BSYNC B0 ;  /* 0x0000000000007941 */ /* 0x000fea0003800000 */
.L_x_334:
[----:B------:R-:W-:Y:S01]  /*5e00*/  ISETP.GE.AND P0, PT, R115, R8, PT ;  /* 0x000000087300720c */ /* 0x000fe20003f06270 */
[----:B------:R-:W-:Y:S01]  /*5e10*/  @!UPT UIADD3 URZ, URZ, URZ, URZ ;  /* 0x0000003f3f3ff290 */ /* 0x000fe2000fffe03f */
[----:B------:R-:W-:Y:S11]  /*5e20*/  BSSY B0, `(.L_x_336) ;  /* 0x0000011000007945 */ /* 0x000ff60003800000 */
[----:B------:R-:W-:-:S05]  /*5e30*/  @P0 BRA `(.L_x_337) ;  /* 0x000000f000000947 */ /* 0x000fca0003800000 */
[----:B-1----:R-:W1:Y:S01]  /*5e40*/  @!P4 LDS.128 R16, [R120+0x2100] ;  /* 0x002100007810c984 */ /* 0x002e620000000c00 */
[----:B------:R-:W-:Y:S02]  /*5e50*/  IADD3 R3, P0, R3, 0x40, RZ ;  /* 0x0000004003037810 */ /* 0x000fe40007f1e0ff */
[----:B------:R-:W-:Y:S03]  /*5e60*/  MOV R78, R126 ;  /* 0x0000007e004e7202 */ /* 0x000fe60000000f00 */
[----:B------:R-:W-:Y:S02]  /*5e70*/  IMAD.X R2, RZ, RZ, R2, P0 ;  /* 0x000000ffff027224 */ /* 0x000fe400000e0602 */
[C---:B------:R-:W-:Y:S04]  /*5e80*/  IMAD.WIDE.U32 R20, R3.reuse, c[0x0][0x208], R78 ;  /* 0x0000820003147a25 */ /* 0x040fe800078e004e */
[----:B------:R-:W-:Y:S01]  /*5e90*/  IMAD R2, R2, c[0x0][0x208], RZ ;  /* 0x0000820002027a24 */ /* 0x000fe200078e02ff */
[C---:B------:R-:W-:Y:S03]  /*5ea0*/  LEA R8, P0, R20.reuse, c[0x0][0x1f8], 0x1 ;  /* 0x00007e0014087a11 */ /* 0x040fe600078008ff */
        /* <DEDUP_REMOVED lines=8> */
.L_x_337:
[----:B------:R-:W-:Y:S05]  /*5f30*/  BSYNC B0 ;  /* 0x0000000000007941 */ /* 0x000fea0003800000 */
.L_x_336:
[C---:B------:R-:W-:Y:S02]  /*5f40*/  ISETP.GT.AND P0, PT, R43.reuse, R94, PT ;  /* 0x0000005e2b00720c */ /* 0x040fe40003f04270 */
[----:B------:R-:W-:Y:S11]  /*5f50*/  IADD3 R43, R43, -0x1, RZ ;  /* 0xffffffff2b2b7810 */ /* 0x000ff60007ffe0ff */
[----:B------:R-:W-:Y:S01]  /*5f60*/  @P0 SHF.R.S32.HI R2, RZ, 0x1f, R43 ;  /* 0x0000001fff020819 */ /* 0x000fe2000001142b */
[----:B-1----:R-:W-:Y:S02]  /*5f70*/  @P0 IMAD.MOV.U32 R4, RZ, RZ, R130 ;  /* 0x000000ffff040224 */ /* 0x002fe400078e0082 */
[----:B------:R-:W-:Y:S02]  /*5f80*/  @P0 IMAD.MOV.U32 R5, RZ, RZ, R153 ;  /* 0x000000ffff050224 */ /* 0x000fe400078e0099 */
[----:B------:R-:W-:Y:S02]  /*5f90*/  @P0 IMAD R3, R98, R43, RZ ;  /* 0x0000002b62030224 */ /* 0x000fe400078e02ff */
[-C--:B------:R-:W-:Y:S04]  /*5fa0*/  @P0 IMAD.WIDE.U32 R4, R43, R154.reuse, R4 ;  /* 0x0000009a2b040225 */ /* 0x080fe800078e0004 */
[----:B------:R-:W-:Y:S01]  /*5fb0*/  @P0 IMAD R3, R2, R154, R3 ;  /* 0x0000009a02030224 */ /* 0x000fe200078e0203 */
[C---:B------:R-:W-:Y:S01]  /*5fc0*/  @P0 LEA R6, P1, R4.reuse, c[0x0][0x220], 0x1 ;  /* 0x0000880004060a11 */ /* 0x040fe200078208ff */
[----:B------:R-:W-:Y:S02]  /*5fd0*/  IMAD.U32 R2, RZ, RZ, UR10 ;  /* 0x0000000aff027e24 */ /* 0x000fe4000f8e00ff */
[----:B------:R-:W-:Y:S05]  /*5fe0*/  @P0 IMAD.IADD R3, R5, 0x1, R3 ;  /* 0x0000000105030824 */ /* 0x000fea00078e0203 */
[----:B------:R-:W-:Y:S02]  /*5ff0*/  @P0 LEA.HI.X R7, R4, c[0x0][0x224], R3, 0x1, P1 ;  /* 0x0000890004070a11 */ /* 0x000fe400008f0c03 */
[----:B------:R-:W-:Y:S03]  /*6000*/  @P0 IADD3 R8, P2, P1, R2, 0x80, R6 ;  /* 0x0000008002080810 */ /* 0x000fe6000795e006 */
[----:B------:R-:W-:Y:S01]  /*6010*/  @!PT LDS RZ, [RZ] ;  /* 0x00000000fffff984 */ /* 0x000fe20000000800 */
[----:B------:R-:W-:Y:S01]  /*6020*/  @!PT LDS RZ, [RZ] ;  /* 0x00000000fffff984 */ /* 0x000fe20000000800 */
[----:B------:R-:W-:Y:S01]  /*6030*/  @!PT LDS RZ, [RZ] ;  /* 0x00000000fffff984 */ /* 0x000fe20000000800 */
[----:B------:R1:W-:Y:S01]  /*6040*/  @P0 LDGSTS.E.BYPASS.LTC128B.128 [R120+0x8100], [R6.64], !P5 ;  /* 0x0810000006780fae */ /* 0x0003e2000e901d50 */
[----:B------:R-:W-:Y:S02]  /*6050*/  @P0 IADD3.X R9, RZ, UR9, R7, P2, P1 ;  /* 0x00000009ff090c10 */ /* 0x000fe400097e2407 */
[----:B------:R-:W-:Y:S01]  /*6060*/  @P0 IADD3 R16, P1, R6, UR10, RZ ;  /* 0x0000000a06100c10 */ /* 0x000fe2000ff3e0ff */
[----:B------:R1:W-:Y:S03]  /*6070*/  @P0 LDGSTS.E.BYPASS.LTC128B.128 [R120+0xb100], [R6.64+0x80], !P6 ;  /* 0x0b10008006780fae */ /* 0x0003e6000f101d50 */
[----:B------:R-:W-:Y:S02]  /*6080*/  @P0 IADD3.X R17, R7, UR9, RZ, P1, !PT ;  /* 0x0000000907110c10 */ /* 0x000fe40008ffe4ff */
[C---:B------:R-:W-:Y:S03]  /*6090*/  @P0 IADD3 R4, P1, R16.reuse, UR10, RZ ;  /* 0x0000000a10040c10 */ /* 0x040fe6000ff3e0ff */
[----:B------:R1:W-:Y:S01]  /*60a0*/  @P0 LDGSTS.E.BYPASS.LTC128B.128 [R120+0x9100], [R16.64], !P5 ;  /* 0x0910000010780fae */ /* 0x0003e2000e901d50 */
[C---:B------:R-:W-:Y:S02]  /*60b0*/  @P0 IADD3.X R5, R17.reuse, UR9, RZ, P1, !PT ;  /* 0x0000000911050c10 */ /* 0x040fe40008ffe4ff */
[----:B------:R-:W-:Y:S01]  /*60c0*/  @P0 IADD3 R2, P1, R16, UR12, RZ ;  /* 0x0000000c10020c10 */ /* 0x000fe2000ff3e0ff */
[----:B------:R1:W-:Y:S03]  /*60d0*/  @P0 LDGSTS.E.BYPASS.LTC128B.128 [R120+0xc100], [R8.64], !P6 ;  /* 0x0c10000008780fae */ /* 0x0003e6000f101d50 */
[----:B------:R-:W-:Y:S01]  /*60e0*/  @P0 IADD3.X R3, R17, UR8, RZ, P1, !PT ;  /* 0x0000000811030c10 */ /* 0x000fe20008ffe4ff */
[----:B------:R1:W-:Y:S04]  /*60f0*/  @P0 LDGSTS.E.BYPASS.LTC128B.128 [R120+0xa100], [R4.64], !P5 ;  /* 0x0a10000004780fae */ /* 0x0003e8000e901d50 */
[----:B------:R1:W-:Y:S04]  /*6100*/  @P0 LDGSTS.E.BYPASS.LTC128B.128 [R120+0xd100], [R2.64], !P6 ;  /* 0x0d10000002780fae */ /* 0x0003e8000f101d50 */
[----:B------:R-:W0:Y:S01]  /*6110*/  LDGDEPBAR ;  /* 0x00000000000079af */ /* 0x000e220000000000 */
[----:B------:R-:W-:-:S05]  /*6120*/  @P0 BRA `(.L_x_338) ;  /* 0xffffbba000000947 */ /* 0x000fca000383ffff */
[----:B------:R-:W-:Y:S06]  /*6130*/  BAR.SYNC.DEFER_BLOCKING 0x0 ;  /* 0x0000000000007b1d */ /* 0x000fec0000010000 */
.L_x_303:
[----:B------:R-:W-:Y:S01]  /*6140*/  ISETP.NE.AND P3, PT, R217, 0x1, PT ;  /* 0x00000001d900780c */ /* 0x000fe20003f65270 */
[----:B------:R-:W-:Y:S01]  /*6150*/  IMAD.IADD R123, R122, 0x1, R123 ;  /* 0x000000017a7b7824 */ /* 0x000fe200078e027b */
[----:B-1----:R-:W-:-:S02]  /*6160*/  IADD3 R2, R118, 0x7f, RZ ;  /* 0x0000007f76027810 */ /* 0x002fc40007ffe0ff */
[----:B------:R-:W-:-:S09]  /*6170*/  ISETP.GE.AND P1, PT, R216, 0x1, PT ;  /* 0x00000001d800780c */ /* 0x000fd20003f26270 */
[----:B------:R-:W-:-:S05]  /*6180*/  @P3 IMAD.HI.U32 R0, R2, c[0x0][0x2c8], RZ ;  /* 0x0000b20002003a27 */ /* 0x000fca00078e00ff */
[----:B------:R-:W-:-:S05]  /*6190*/  @P3 SHF.R.U32.HI R2, RZ, c[0x0][0x2cc], R0 ;  /* 0x0000b300ff023a19 */ /* 0x000fca0000011600 */
[----:B------:R-:W-:-:S05]  /*61a0*/  IMAD.IADD R96, R96, 0x1, R2 ;  /* 0x0000000160607824 */ /* 0x000fca00078e0202 */
[----:B------:R-:W-:Y:S01]  /*61b0*/  IADD3 R2, R96, c[0x0][0x328], RZ ;  /* 0x0000ca0060027a10 */ /* 0x000fe20007ffe0ff */
[----:B------:R-:W-:Y:S05]  /*61c0*/  @!P1 BRA `(.L_x_339) ;  /* 0x000000f000009947 */ /* 0x000fea0003800000 */
        /* <DEDUP_REMOVED lines=10> */
.L_x_340:
[----:B------:R-:W-:-:S13]  /*6270*/  ISETP.NE.AND P0, PT, R0, 0x1, PT ;  /* 0x000000010000780c */ /* 0x000fda0003f05270 */
[----:B------:R-:W-:-:S05]  /*6280*/  @P0 IMAD.HI.U32 R4, R3, c[0x0][0x330], RZ ;  /* 0x0000cc0003040a27 */ /* 0x000fca00078e00ff */
[----:B------:R-:W-:-:S05]  /*6290*/  @P0 SHF.R.U32.HI R3, RZ, c[0x0][0x334], R4 ;  /* 0x0000cd00ff030a19 */ /* 0x000fca0000011604 */
.L_x_341:
[----:B------:R-:W-:-:S05]  /*62a0*/  IMAD R3, R3, R0, c[0x0][0x32c] ;  /* 0x0000cb0003037624 */ /* 0x000fca00078e0200 */
[----:B------:R-:W-:-:S04]  /*62b0*/  IMNMX R2, R2, R3, PT ;  /* 0x0000000302027217 */ /* 0x000fc80003800200 */
.L_x_339:
[----:B------:R-:W-:Y:S01]  /*62c0*/  IADD3 R5, R2, 0x5f, RZ ;  /* 0x0000005f02057810 */ /* 0x000fe20007ffe0ff */
[----:B------:R-:W-:-:S04]  /*62d0*/  @P3 IMAD.HI.U32 R0, R118, c[0x0][0x2c8], RZ ;  /* 0x0000b20076003a27 */ /* 0x000fc800078e00ff */
[----:B------:R-:W-:-:S04]  /*62e0*/  IMAD.HI R5, R5, 0x2aaaaaab, RZ ;  /* 0x2aaaaaab05057827 */ /* 0x000fc800078e02ff */
[----:B------:R-:W-:Y:S01]  /*62f0*/  IMAD.MOV.U32 R2, RZ, RZ, R118 ;  /* 0x000000ffff027224 */ /* 0x000fe200078e0076 */
[----:B------:R-:W-:Y:S02]  /*6300*/  @P3 SHF.R.U32.HI R2, RZ, c[0x0][0x2cc], R0 ;  /* 0x0000b300ff023a19 */ /* 0x000fe40000011600 */
[----:B------:R-:W-:-:S03]  /*6310*/  SHF.R.U32.HI R0, RZ, 0x1f, R5 ;  /* 0x0000001fff007819 */ /* 0x000fc60000011605 */
[----:B------:R-:W-:Y:S01]  /*6320*/  IMAD.IADD R3, R117, 0x1, R2 ;  /* 0x0000000175037824 */ /* 0x000fe200078e0202 */
[----:B------:R-:W-:-:S04]  /*6330*/  LEA.HI.SX32 R36, R5, R0, 0x1c ;  /* 0x0000000005247211 */ /* 0x000fc800078fe2ff */
[----:B------:R-:W-:Y:S02]  /*6340*/  IADD3 R0, R3, -c[0x0][0x324], RZ ;  /* 0x8000c90003007a10 */ /* 0x000fe40007ffe0ff */
[----:B------:R-:W-:Y:S01]  /*6350*/  IMNMX R36, R36, R95, PT ;  /* 0x0000005f24247217 */ /* 0x000fe20003800200 */
        /* <DEDUP_REMOVED lines=10> */
.L_x_343:
[----:B------:R-:W-:-:S04]  /*6400*/  MOV R2, c[0x0][0x32c] ;  /* 0x0000cb0000027a02 */ /* 0x000fc80000000f00 */
[----:B------:R-:W-:-:S13]  /*6410*/  ISETP.NE.AND P0, PT, R2, 0x1, PT ;  /* 0x000000010200780c */ /* 0x000fda0003f05270 */
[----:B------:R-:W-:-:S05]  /*6420*/  @P0 IMAD.HI.U32 R2, R3, c[0x0][0x330], RZ ;  /* 0x0000cc0003020a27 */ /* 0x000fca00078e00ff */
[----:B------:R-:W-:-:S05]  /*6430*/  @P0 SHF.R.U32.HI R3, RZ, c[0x0][0x334], R2 ;  /* 0x0000cd00ff030a19 */ /* 0x000fca0000011602 */
.L_x_344:
[----:B------:R-:W-:-:S05]  /*6440*/  IMAD R3, R3, c[0x0][0x32c], RZ ;  /* 0x0000cb0003037a24 */ /* 0x000fca00078e02ff */
[----:B------:R-:W-:-:S05]  /*6450*/  IMNMX R0, R0, R3, !PT ;  /* 0x0000000300007217 */ /* 0x000fca0007800200 */
.L_x_342:
        /* <DEDUP_REMOVED lines=18> */
[----:B------:R-:W-:Y:S01]  /*6580*/  IMAD.MOV.U32 R4, RZ, RZ, RZ ;  /* 0x000000ffff047224 */ /* 0x000fe200078e00ff */
        /* <DEDUP_REMOVED lines=23> */
[----:B------:R-:W-:Y:S02]  /*6700*/  ISETP.NE.U32.AND P0, PT, RZ, c[0x0][0x340], PT ;  /* 0x0000d000ff007a0c */ /* 0x000fe40003f05070 */
[----:B------:R-:W-:-:S02]  /*6710*/  SHF.R.S32.HI R37, RZ, 0x1f, R74 ;  /* 0x0000001fff257819 */ /* 0x000fc4000001144a */
[----:B------:R-:W-:Y:S01]  /*6720*/  SHF.R.S32.HI R3, RZ, 0x1f, R76 ;  /* 0x0000001fff037819 */ /* 0x000fe2000001144c */
[----:B------:R-:W-:Y:S01]  /*6730*/  IMAD.WIDE.U32 R10, R76, c[0x0][0x178], RZ ;  /* 0x00005e004c0a7a25 */ /* 0x000fe200078e00ff */
[----:B------:R-:W-:Y:S01]  /*6740*/  ISETP.NE.AND.EX P1, PT, RZ, c[0x0][0x344], PT, P0 ;  /* 0x0000d100ff007a0c */ /* 0x000fe20003f25300 */
[----:B------:R-:W-:-:S12]  /*6750*/  ULDC.64 UR10, c[0x0][0x1e0] ;  /* 0x00007800000a7ab9 */ /* 0x000fd80000000a00 */
[----:B------:R-:W-:-:S04]  /*6760*/  @P1 IMAD.MOV.U32 R6, RZ, RZ, 0x4 ;  /* 0x00000004ff061424 */ /* 0x000fc800078e00ff */
[----:B------:R-:W-:-:S05]  /*6770*/  @P1 IMAD.WIDE R6, R221, R6, c[0x0][0x340] ;  /* 0x0000d000dd061625 */ /* 0x000fca00078e0206 */
[----:B------:R1:W2:Y:S01]  /*6780*/  @P1 LDG.E R2, [R6.64] ;  /* 0x0000001006021981 */ /* 0x0002a2000c1e1900 */
[----:B------:R-:W-:Y:S01]  /*6790*/  LEA.HI R4, R37, R74, RZ, 0x3 ;  /* 0x0000004a25047211 */ /* 0x000fe200078f18ff */
[----:B------:R-:W-:Y:S01]  /*67a0*/  IMAD R3, R3, c[0x0][0x178], RZ ;  /* 0x00005e0003037a24 */ /* 0x000fe200078e02ff */
[----:B------:R-:W-:Y:S01]  /*67b0*/  ISETP.NE.U32.AND P0, PT, RZ, c[0x0][0x348], PT ;  /* 0x0000d200ff007a0c */ /* 0x000fe20003f05070 */
[----:B------:R-:W-:Y:S01]  /*67c0*/  IMAD R0, R218, c[0x0][0x1b8], RZ ;  /* 0x00006e00da007a24 */ /* 0x000fe200078e02ff */
[----:B------:R-:W-:Y:S01]  /*67d0*/  LOP3.LUT R29, R4, 0xfffffff8, RZ, 0xc0, !PT ;  /* 0xfffffff8041d7812 */ /* 0x000fe200078ec0ff */
[----:B------:R-:W-:Y:S01]  /*67e0*/  IMAD R3, R76, c[0x0][0x17c], R3 ;  /* 0x00005f004c037a24 */ /* 0x000fe200078e0203 */
[----:B------:R-:W-:Y:S01]  /*67f0*/  SHF.R.S32.HI R4, RZ, 0x3, R4 ;  /* 0x00000003ff047819 */ /* 0x000fe20000011404 */
[----:B------:R-:W-:Y:S01]  /*6800*/  IMAD R5, R219, c[0x0][0x1bc], R0 ;  /* 0x00006f00db057a24 */ /* 0x000fe200078e0200 */
[----:B------:R-:W-:Y:S01]  /*6810*/  ISETP.NE.AND.EX P0, PT, RZ, c[0x0][0x34c], PT, P0 ;  /* 0x0000d300ff007a0c */ /* 0x000fe20003f05300 */
[----:B------:R-:W-:Y:S01]  /*6820*/  IMAD.IADD R29, R74, 0x1, -R29 ;  /* 0x000000014a1d7824 */ /* 0x000fe200078e0a1d */
[----:B------:R-:W-:Y:S01]  /*6830*/  ISETP.NE.U32.AND P2, PT, RZ, c[0x0][0x350], PT ;  /* 0x0000d400ff007a0c */ /* 0x000fe20003f45070 */
[----:B------:R-:W-:Y:S01]  /*6840*/  IMAD.IADD R11, R11, 0x1, R3 ;  /* 0x000000010b0b7824 */ /* 0x000fe200078e0203 */
[----:B------:R-:W-:Y:S01]  /*6850*/  SEL R12, R221, RZ, !P0 ;  /* 0x000000ffdd0c7207 */ /* 0x000fe20004000000 */
[----:B------:R-:W-:Y:S01]  /*6860*/  IMAD R3, R29, 0x20, R4 ;  /* 0x000000201d037824 */ /* 0x000fe200078e0204 */
[----:B------:R-:W-:Y:S01]  /*6870*/  IADD3 R110, R36, -0x1, RZ ;  /* 0xffffffff246e7810 */ /* 0x000fe20007ffe0ff */
[----:B------:R-:W-:Y:S01]  /*6880*/  IMAD.WIDE.U32 R10, R219, c[0x0][0x1b8], R10 ;  /* 0x00006e00db0a7a25 */ /* 0x000fe200078e000a */
[----:B------:R-:W-:Y:S01]  /*6890*/  UIMAD.WIDE.U32 UR12, UR10, 0x40, URZ ;  /* 0x000000400a0c78a5 */ /* 0x000fe2000f8e003f */
[----:B------:R-:W-:Y:S01]  /*68a0*/  LOP3.LUT R222, R222, 0xfffbffff, RZ, 0xc0, !PT ;  /* 0xfffbffffdede7812 */ /* 0x000fe200078ec0ff */
[----:B------:R-:W-:Y:S01]  /*68b0*/  USHF.L.U32 UR6, UR11, 0x6, URZ ;  /* 0x000000060b067899 */ /* 0x000fe2000800063f */
[----:B------:R-:W-:Y:S01]  /*68c0*/  IMAD.IADD R3, R118, 0x1, R3 ;  /* 0x0000000176037824 */ /* 0x000fe200078e0203 */
[----:B------:R-:W-:Y:S01]  /*68d0*/  SHF.R.S32.HI R31, RZ, 0x1f, R110 ;  /* 0x0000001fff1f7819 */ /* 0x000fe2000001146e */
[----:B------:R-:W-:Y:S01]  /*68e0*/  IMAD.IADD R11, R11, 0x1, R5 ;  /* 0x000000010b0b7824 */ /* 0x000fe200078e0205 */
[----:B------:R-:W-:Y:S01]  /*68f0*/  UIADD3 UR6, UR13, UR6, URZ ;  /* 0x000000060d067290 */ /* 0x000fe2000fffe03f */
[----:B------:R-:W-:Y:S01]  /*6900*/  @P3 IMAD.HI.U32 R0, R3, c[0x0][0x2c8], RZ ;  /* 0x0000b20003003a27 */ /* 0x000fe200078e00ff */
[----:B-1----:R-:W-:-:S02]  /*6910*/  SHF.R.S32.HI R6, RZ, 0x1f, R221 ;  /* 0x0000001fff067819 */ /* 0x002fc400000114dd */
[----:B------:R-:W-:Y:S01]  /*6920*/  SHF.R.S32.HI R7, RZ, 0x1f, R123 ;  /* 0x0000001fff077819 */ /* 0x000fe2000001147b */
[----:B------:R-:W-:Y:S01]  /*6930*/  IMAD.MOV.U32 R5, RZ, RZ, R3 ;  /* 0x000000ffff057224 */ /* 0x000fe200078e0003 */
[----:B------:R-:W-:Y:S01]  /*6940*/  SEL R9, R6, RZ, !P0 ;  /* 0x000000ff06097207 */ /* 0x000fe20004000000 */
[----:B------:R-:W-:Y:S01]  /*6950*/  IMAD.SHL.U32 R64, R29, 0x8, RZ ;  /* 0x000000081d407824 */ /* 0x000fe200078e00ff */
[----:B------:R-:W-:Y:S01]  /*6960*/  @P3 SHF.R.U32.HI R5, RZ, c[0x0][0x2cc], R0 ;  /* 0x0000b300ff053a19 */ /* 0x000fe20000011600 */
[----:B------:R-:W-:Y:S01]  /*6970*/  BAR.SYNC.DEFER_BLOCKING 0x0 ;  /* 0x0000000000007b1d */ /* 0x000fe20000010000 */
[C---:B------:R-:W-:Y:S01]  /*6980*/  IADD3 R123, P0, R4.reuse, R123, RZ ;  /* 0x0000007b047b7210 */ /* 0x040fe20007f1e0ff */
[----:B------:R-:W-:Y:S01]  /*6990*/  IMAD R9, R9, c[0x0][0x1c0], RZ ;  /* 0x0000700009097a24 */ /* 0x000fe200078e02ff */
[----:B------:R-:W-:Y:S01]  /*69a0*/  SHF.R.S32.HI R65, RZ, 0x1f, R64 ;  /* 0x0000001fff417819 */ /* 0x000fe20000011440 */
[----:B------:R-:W-:Y:S01]  /*69b0*/  IMAD.MOV R8, RZ, RZ, -R5 ;  /* 0x000000ffff087224 */ /* 0x000fe200078e0a05 */
[----:B------:R-:W-:Y:S01]  /*69c0*/  LEA.HI.X.SX32 R0, R4, R7, 0x1, P0 ;  /* 0x0000000704007211 */ /* 0x000fe200000f0eff */
[C---:B------:R-:W-:Y:S01]  /*69d0*/  IMAD R9, R12.reuse, c[0x0][0x1c4], R9 ;  /* 0x000071000c097a24 */ /* 0x040fe200078e0209 */
[----:B------:R-:W-:Y:S01]  /*69e0*/  SHF.R.S32.HI R7, RZ, 0x1f, R5 ;  /* 0x0000001fff077819 */ /* 0x000fe20000011405 */
[----:B------:R-:W-:-:S04]  /*69f0*/  IMAD.WIDE.U32 R12, R12, c[0x0][0x1c0], R10 ;  /* 0x000070000c0c7a25 */ /* 0x000fc800078e000a */
[----:B------:R-:W-:Y:S02]  /*6a00*/  IMAD R3, R8, c[0x0][0x2c4], R3 ;  /* 0x0000b10008037a24 */ /* 0x000fe400078e0203 */
[----:B------:R-:W-:Y:S02]  /*6a10*/  IMAD.MOV.U32 R8, RZ, RZ, R12 ;  /* 0x000000ffff087224 */ /* 0x000fe400078e000c */
[----:B------:R-:W-:Y:S02]  /*6a20*/  IMAD.IADD R9, R13, 0x1, R9 ;  /* 0x000000010d097824 */ /* 0x000fe400078e0209 */
[----:B------:R-:W-:Y:S02]  /*6a30*/  IMAD R12, R7, c[0x0][0x1b0], RZ ;  /* 0x00006c00070c7a24 */ /* 0x000fe400078e02ff */
[----:B------:R-:W-:Y:S02]  /*6a40*/  IMAD R10, R0, c[0x0][0x1e0], RZ ;  /* 0x00007800000a7a24 */ /* 0x000fe400078e02ff */
[----:B------:R-:W-:-:S02]  /*6a50*/  IMAD R12, R5, c[0x0][0x1b4], R12 ;  /* 0x00006d00050c7a24 */ /* 0x000fc400078e020c */
[----:B------:R-:W-:Y:S01]  /*6a60*/  IMAD.WIDE.U32 R16, R5, c[0x0][0x1b0], R8 ;  /* 0x00006c0005107a25 */ /* 0x000fe200078e0008 */
[----:B------:R-:W-:-:S03]  /*6a70*/  SHF.R.S32.HI R5, RZ, 0x1f, R3 ;  /* 0x0000001fff057819 */ /* 0x000fc60000011403 */
[C---:B------:R-:W-:Y:S02]  /*6a80*/  IMAD R10, R123.reuse, c[0x0][0x1e4], R10 ;  /* 0x000079007b0a7a24 */ /* 0x040fe400078e020a */
[----:B------:R-:W-:-:S04]  /*6a90*/  IMAD.WIDE.U32 R14, R123, c[0x0][0x1e0], R64 ;  /* 0x000078007b0e7a25 */ /* 0x000fc800078e0040 */
[----:B------:R-:W-:Y:S02]  /*6aa0*/  IMAD.IADD R15, R15, 0x1, R10 ;  /* 0x000000010f0f7824 */ /* 0x000fe400078e020a */
[----:B------:R-:W-:Y:S02]  /*6ab0*/  IMAD.IADD R17, R17, 0x1, R12 ;  /* 0x0000000111117824 */ /* 0x000fe400078e020c */
[----:B------:R-:W-:Y:S02]  /*6ac0*/  IMAD R10, R5, c[0x0][0x1a8], RZ ;  /* 0x00006a00050a7a24 */ /* 0x000fe400078e02ff */
[----:B------:R-:W-:-:S04]  /*6ad0*/  IMAD.WIDE.U32 R16, R3, c[0x0][0x1a8], R16 ;  /* 0x00006a0003107a25 */ /* 0x000fc800078e0010 */
[----:B------:R-:W-:Y:S01]  /*6ae0*/  IMAD R10, R3, c[0x0][0x1ac], R10 ;  /* 0x00006b00030a7a24 */ /* 0x000fe200078e020a */
[----:B------:R-:W-:Y:S01]  /*6af0*/  LEA R9, P0, R16, c[0x0][0x160], 0x1 ;  /* 0x0000580010097a11 */ /* 0x000fe200078008ff */
[----:B------:R-:W-:Y:S02]  /*6b00*/  IMAD.MOV.U32 R3, RZ, RZ, 0x60 ;  /* 0x00000060ff037424 */ /* 0x000fe400078e00ff */
[----:B------:R-:W-:Y:S02]  /*6b10*/  IMAD.IADD R5, R17, 0x1, R10 ;  /* 0x0000000111057824 */ /* 0x000fe400078e020a */
[----:B------:R-:W-:Y:S01]  /*6b20*/  IMAD R8, R218, c[0x0][0x1e8], RZ ;  /* 0x00007a00da087a24 */ /* 0x000fe200078e02ff */
[----:B------:R-:W-:Y:S01]  /*6b30*/  SHFL.IDX PT, R42, R9, 0x1, 0x181f ;  /* 0x00381f00092a7f89 */ /* 0x000fe200000e0000 */
[----:B------:R-:W-:Y:S01]  /*6b40*/  IMAD R38, R36, -0x60, R3 ;  /* 0xffffffa024267824 */ /* 0x000fe200078e0203 */
[----:B------:R-:W-:Y:S01]  /*6b50*/  LEA.HI.X R5, R16, c[0x0][0x164], R5, 0x1, P0 ;  /* 0x0000590010057a11 */ /* 0x000fe200000f0c05 */
[C---:B------:R-:W-:Y:S01]  /*6b60*/  IMAD R8, R219.reuse, c[0x0][0x1ec], R8 ;  /* 0x00007b00db087a24 */ /* 0x040fe200078e0208 */
[----:B------:R-:W-:Y:S01]  /*6b70*/  ISETP.NE.AND.EX P0, PT, RZ, c[0x0][0x354], PT, P2 ;  /* 0x0000d500ff007a0c */ /* 0x000fe20003f05320 */
[----:B------:R-:W-:Y:S01]  /*6b80*/  IMAD.WIDE.U32 R224, R219, c[0x0][0x1e8], R14 ;  /* 0x00007a00dbe07a25 */ /* 0x000fe200078e000e */
[----:B------:R-:W-:Y:S01]  /*6b90*/  IADD3 R28, R38, R215, -R4 ;  /* 0x000000d7261c7210 */ /* 0x000fe20007ffe804 */
[----:B------:R-:W-:Y:S02]  /*6ba0*/  SHFL.IDX PT, R43, R5, 0x1, 0x181f ;  /* 0x00381f00052b7f89 */ /* 0x000fe400000e0000 */
[----:B------:R-:W-:Y:S01]  /*6bb0*/  IMAD.IADD R225, R8, 0x1, R225 ;  /* 0x0000000108e17824 */ /* 0x000fe200078e02e1 */
[C---:B------:R-:W-:Y:S01]  /*6bc0*/  ISETP.GE.AND P2, PT, R28.reuse, 0x1, PT ;  /* 0x000000011c00780c */ /* 0x040fe20003f46270 */
[C---:B------:R-:W-:Y:S01]  /*6bd0*/  IMAD R39, R3.reuse, c[0x0][0x1e4], RZ ;  /* 0x0000790003277a24 */ /* 0x040fe200078e02ff */
[C---:B------:R-:W-:Y:S01]  /*6be0*/  ISETP.GE.AND P5, PT, R28.reuse, 0x21, PT ;  /* 0x000000211c00780c */ /* 0x040fe20003fa6270 */
[----:B------:R-:W-:Y:S01]  /*6bf0*/  IMAD.WIDE.U32 R108, R3, c[0x0][0x1e0], RZ ;  /* 0x00007800036c7a25 */ /* 0x000fe200078e00ff */
[----:B------:R-:W-:Y:S01]  /*6c00*/  ISETP.GE.AND P3, PT, R28, 0x41, PT ;  /* 0x000000411c00780c */ /* 0x000fe20003f66270 */
[----:B------:R-:W-:Y:S02]  /*6c10*/  SHFL.IDX PT, R40, R9, 0x2, 0x181f ;  /* 0x00581f0009287f89 */ /* 0x000fe400000e0000 */
[----:B------:R-:W-:-:S02]  /*6c20*/  IMAD.IADD R39, R39, 0x1, R109 ;  /* 0x0000000127277824 */ /* 0x000fc400078e026d */
[----:B------:R-:W-:Y:S01]  /*6c30*/  IMAD.U32 R13, RZ, RZ, UR10 ;  /* 0x0000000aff0d7e24 */ /* 0x000fe2000f8e00ff */
[----:B------:R-:W-:Y:S01]  /*6c40*/  SHFL.IDX PT, R41, R5, 0x2, 0x181f ;  /* 0x00581f0005297f89 */ /* 0x000fe200000e0000 */
[----:B------:R-:W-:Y:S02]  /*6c50*/  IMAD R3, R39, R110, RZ ;  /* 0x0000006e27037224 */ /* 0x000fe400078e02ff */
[----:B------:R-:W-:Y:S01]  /*6c60*/  IMAD.MOV.U32 R12, RZ, RZ, c[0x0][0x1e4] ;  /* 0x00007900ff0c7624 */ /* 0x000fe200078e00ff */
[----:B------:R-:W-:Y:S01]  /*6c70*/  SHFL.IDX PT, R18, R9, 0x3, 0x181f ;  /* 0x00781f0009127f89 */ /* 0x000fe200000e0000 */
[----:B------:R-:W-:Y:S02]  /*6c80*/  IMAD R3, R31, R108, R3 ;  /* 0x0000006c1f037224 */ /* 0x000fe400078e0203 */
[----:B------:R-:W-:Y:S01]  /*6c90*/  IMAD.U32 R8, RZ, RZ, UR10 ;  /* 0x0000000aff087e24 */ /* 0x000fe2000f8e00ff */
[----:B------:R-:W-:Y:S01]  /*6ca0*/  SHFL.IDX PT, R19, R5, 0x3, 0x181f ;  /* 0x00781f0005137f89 */ /* 0x000fe200000e0000 */
[----:B------:R-:W-:-:S02]  /*6cb0*/  IMAD R7, R220, c[0x0][0x2c4], RZ ;  /* 0x0000b100dc077a24 */ /* 0x000fc400078e02ff */
[----:B------:R-:W-:-:S04]  /*6cc0*/  IMAD R0, R0, c[0x0][0x208], RZ ;  /* 0x0000820000007a24 */ /* 0x000fc800078e02ff */
[----:B------:R-:W-:Y:S01]  /*6cd0*/  IMAD R0, R123, c[0x0][0x20c], R0 ;  /* 0x000083007b007a24 */ /* 0x000fe200078e0200 */
[----:B--2---:R-:W-:Y:S01]  /*6ce0*/  @P1 SHF.R.S32.HI R11, RZ, 0x1f, R2 ;  /* 0x0000001fff0b1819 */ /* 0x004fe20000011402 */
[----:B------:R-:W-:Y:S02]  /*6cf0*/  @!P1 IMAD.MOV.U32 R11, RZ, RZ, R6 ;  /* 0x000000ffff0b9224 */ /* 0x000fe400078e0006 */
[----:B------:R-:W-:Y:S02]  /*6d00*/  @P1 IMAD.MOV.U32 R10, RZ, RZ, R2 ;  /* 0x000000ffff0a1224 */ /* 0x000fe400078e0002 */
[----:B------:R-:W-:Y:S01]  /*6d10*/  @!P1 IMAD.MOV.U32 R10, RZ, RZ, R221 ;  /* 0x000000ffff0a9224 */ /* 0x000fe200078e00dd */
[----:B------:R-:W-:Y:S01]  /*6d20*/  SEL R2, R11, RZ, !P0 ;  /* 0x000000ff0b027207 */ /* 0x000fe20004000000 */
[----:B------:R-:W-:Y:S01]  /*6d30*/  IMAD.IADD R6, R118, 0x1, R4 ;  /* 0x0000000176067824 */ /* 0x000fe200078e0204 */
[----:B------:R-:W-:Y:S02]  /*6d40*/  SHFL.IDX PT, R11, R5, RZ, 0x181f ;  /* 0x00181fff050b7589 */ /* 0x000fe400000e0000 */
[----:B------:R-:W-:Y:S01]  /*6d50*/  SEL R234, R10, RZ, !P0 ;  /* 0x000000ff0aea7207 */ /* 0x000fe20004000000 */
[----:B------:R-:W-:Y:S01]  /*6d60*/  IMAD R227, R2, c[0x0][0x1f0], RZ ;  /* 0x00007c0002e37a24 */ /* 0x000fe200078e02ff */
[----:B------:R-:W1:Y:S01]  /*6d70*/  SHFL.IDX PT, R10, R9, RZ, 0x181f ;  /* 0x00181fff090a7589 */ /* 0x000e6200000e0000 */
[----:B------:R-:W-:Y:S01]  /*6d80*/  ISETP.GE.AND P4, PT, R6, R7, PT ;  /* 0x000000070600720c */ /* 0x000fe20003f86270 */
[----:B------:R-:W-:-:S02]  /*6d90*/  IMAD R237, R2, c[0x0][0x218], RZ ;  /* 0x0000860002ed7a24 */ /* 0x000fc400078e02ff */
[C---:B------:R-:W-:Y:S02]  /*6da0*/  IMAD R227, R234.reuse, c[0x0][0x1f4], R227 ;  /* 0x00007d00eae37a24 */ /* 0x040fe400078e02e3 */
[----:B------:R-:W-:-:S04]  /*6db0*/  IMAD.WIDE.U32 R224, R234, c[0x0][0x1f0], R224 ;  /* 0x00007c00eae07a25 */ /* 0x000fc800078e00e0 */
[----:B------:R-:W-:Y:S02]  /*6dc0*/  IMAD.IADD R227, R225, 0x1, R227 ;  /* 0x00000001e1e37824 */ /* 0x000fe400078e02e3 */
[----:B------:R-:W-:Y:S02]  /*6dd0*/  IMAD.MOV.U32 R226, RZ, RZ, R224 ;  /* 0x000000ffffe27224 */ /* 0x000fe400078e00e0 */
[----:B------:R-:W-:Y:S02]  /*6de0*/  IMAD R237, R234, c[0x0][0x21c], R237 ;  /* 0x00008700eaed7a24 */ /* 0x000fe400078e02ed */
[----:B------:R-:W-:-:S04]  /*6df0*/  IMAD.WIDE.U32 R14, R110, R108, R226 ;  /* 0x0000006c6e0e7225 */ /* 0x000fc800078e00e2 */
[----:B------:R-:W-:Y:S01]  /*6e00*/  IMAD.IADD R3, R15, 0x1, R3 ;  /* 0x000000010f037824 */ /* 0x000fe200078e0203 */
[----:B------:R-:W-:Y:S02]  /*6e10*/  @P2 LEA R26, P0, R14, c[0x0][0x1c8], 0x1 ;  /* 0x000072000e1a2a11 */ /* 0x000fe400078008ff */
[----:B-1---5:R-:W-:Y:S02]  /*6e20*/  @!P4 LEA R34, P1, R64, R10, 0x1 ;  /* 0x0000000a4022c211 */ /* 0x022fe400078208ff */
[----:B------:R-:W-:Y:S02]  /*6e30*/  @P2 LEA.HI.X R27, R14, c[0x0][0x1cc], R3, 0x1, P0 ;  /* 0x000073000e1b2a11 */ /* 0x000fe400000f0c03 */
[----:B------:R-:W-:Y:S02]  /*6e40*/  @P5 LEA R13, P0, R13, R14, 0x5 ;  /* 0x0000000e0d0d5211 */ /* 0x000fe400078028ff */
[----:B------:R-:W-:Y:S02]  /*6e50*/  @!P4 LEA.HI.X R35, R64, R11, R65, 0x1, P1 ;  /* 0x0000000b4023c211 */ /* 0x000fe400008f0c41 */
[----:B------:R-:W-:-:S02]  /*6e60*/  @P5 LEA.HI.X R8, R8, R3, R12, 0x5, P0 ;  /* 0x0000000308085211 */ /* 0x000fc400000f2c0c */
[C---:B------:R-:W-:Y:S02]  /*6e70*/  @P5 LEA R16, P0, R13.reuse, c[0x0][0x1c8], 0x1 ;  /* 0x000072000d105a11 */ /* 0x040fe400078008ff */
[----:B------:R-:W-:Y:S02]  /*6e80*/  IADD3 R12, R6, 0x20, RZ ;  /* 0x00000020060c7810 */ /* 0x000fe40007ffe0ff */
[----:B------:R-:W-:Y:S02]  /*6e90*/  @P5 LEA.HI.X R17, R13, c[0x0][0x1cc], R8, 0x1, P0 ;  /* 0x000073000d115a11 */ /* 0x000fe400000f0c08 */
[----:B------:R-:W-:Y:S02]  /*6ea0*/  @P3 IADD3 R8, P0, R14, UR12, RZ ;  /* 0x0000000c0e083c10 */ /* 0x000fe4000ff1e0ff */
[----:B------:R-:W-:Y:S02]  /*6eb0*/  ISETP.GE.AND P1, PT, R64, c[0x0][0x198], PT ;  /* 0x0000660040007a0c */ /* 0x000fe40003f26270 */
[----:B------:R-:W-:-:S02]  /*6ec0*/  @P3 IADD3.X R3, R3, UR6, RZ, P0, !PT ;  /* 0x0000000603033c10 */ /* 0x000fc400087fe4ff */
[----:B------:R-:W-:-:S04]  /*6ed0*/  @P3 LEA R14, P0, R8, c[0x0][0x1c8], 0x1 ;  /* 0x00007200080e3a11 */ /* 0x000fc800078008ff */
[----:B------:R-:W-:Y:S02]  /*6ee0*/  @P3 LEA.HI.X R15, R8, c[0x0][0x1cc], R3, 0x1, P0 ;  /* 0x00007300080f3a11 */ /* 0x000fe400000f0c03 */
[-C--:B------:R-:W-:Y:S02]  /*6ef0*/  ISETP.GE.AND P3, PT, R12, R7.reuse, PT ;  /* 0x000000070c00720c */ /* 0x080fe40003f66270 */
[----:B------:R-:W-:Y:S02]  /*6f00*/  IADD3 R12, R64, 0x40, RZ ;  /* 0x00000040400c7810 */ /* 0x000fe40007ffe0ff */
[----:B------:R-:W-:Y:S02]  /*6f10*/  IADD3 R8, R6, 0x40, RZ ;  /* 0x0000004006087810 */ /* 0x000fe40007ffe0ff */
[----:B------:R-:W-:Y:S02]  /*6f20*/  @!P4 SHF.R.S32.HI R3, RZ, 0x1f, R12 ;  /* 0x0000001fff03c819 */ /* 0x000fe4000001140c */
[----:B------:R-:W-:-:S02]  /*6f30*/  ISETP.GE.AND P5, PT, R8, R7, PT ;  /* 0x000000070800720c */ /* 0x000fc40003fa6270 */
[----:B------:R-:W-:Y:S02]  /*6f40*/  @!P4 LEA.HI R32, R3, R12, RZ, 0x3 ;  /* 0x0000000c0320c211 */ /* 0x000fe400078f18ff */
[----:B------:R-:W-:Y:S02]  /*6f50*/  IADD3 R8, R6, 0x60, RZ ;  /* 0x0000006006087810 */ /* 0x000fe40007ffe0ff */
[----:B------:R-:W-:Y:S02]  /*6f60*/  @!P4 LOP3.LUT R32, R32, 0xfffffff8, RZ, 0xc0, !PT ;  /* 0xfffffff82020c812 */ /* 0x000fe400078ec0ff */
[----:B------:R-:W-:Y:S02]  /*6f70*/  ISETP.GE.AND P6, PT, R8, R7, PT ;  /* 0x000000070800720c */ /* 0x000fe40003fc6270 */
[----:B------:R-:W-:Y:S01]  /*6f80*/  LEA.HI R8, R37, R74, RZ, 0x6 ;  /* 0x0000004a25087211 */ /* 0x000fe200078f30ff */
[----:B------:R-:W-:Y:S01]  /*6f90*/  @!P4 IMAD.WIDE R32, R32, 0x2, R10 ;  /* 0x000000022020c825 */ /* 0x000fe200078e020a */
[----:B------:R-:W-:-:S02]  /*6fa0*/  @!P3 LEA R24, P0, R64, R42, 0x1 ;  /* 0x0000002a4018b211 */ /* 0x000fc400078008ff */
[----:B------:R-:W-:Y:S01]  /*6fb0*/  @!P3 SHF.R.S32.HI R5, RZ, 0x1f, R12 ;  /* 0x0000001fff05b819 */ /* 0x000fe2000001140c */
[----:B------:R-:W-:Y:S01]  /*6fc0*/  IMAD.SHL.U32 R11, R4, 0x40, RZ ;  /* 0x00000040040b7824 */ /* 0x000fe200078e00ff */
[----:B------:R-:W-:Y:S01]  /*6fd0*/  @!P3 LEA.HI.X R25, R64, R43, R65, 0x1, P0 ;  /* 0x0000002b4019b211 */ /* 0x000fe200000f0c41 */
[----:B------:R-:W-:Y:S01]  /*6fe0*/  IMAD.SHL.U32 R8, R8, 0x8, RZ ;  /* 0x0000000808087824 */ /* 0x000fe200078e00ff */
[----:B------:R-:W-:Y:S02]  /*6ff0*/  @!P5 LEA R22, P0, R64, R40, 0x1 ;  /* 0x000000284016d211 */ /* 0x000fe400078008ff */
[----:B------:R-:W-:Y:S02]  /*7000*/  LOP3.LUT R11, R11, 0x1c0, RZ, 0xc0, !PT ;  /* 0x000001c00b0b7812 */ /* 0x000fe400078ec0ff */
[----:B------:R-:W-:Y:S02]  /*7010*/  LOP3.LUT R8, R8, 0xfffffe00, RZ, 0xc0, !PT ;  /* 0xfffffe0008087812 */ /* 0x000fe400078ec0ff */
[----:B------:R-:W-:-:S02]  /*7020*/  LOP3.LUT R30, R11, 0x38, R64, 0xf8, !PT ;  /* 0x000000380b1e7812 */ /* 0x000fc400078ef840 */
[----:B------:R-:W-:Y:S02]  /*7030*/  SHF.R.U32.HI R9, RZ, 0x3, R11 ;  /* 0x00000003ff097819 */ /* 0x000fe4000001160b */
[----:B------:R-:W-:Y:S02]  /*7040*/  @!P5 LEA.HI.X R23, R64, R41, R65, 0x1, P0 ;  /* 0x000000294017d211 */ /* 0x000fe400000f0c41 */
[----:B------:R-:W-:Y:S02]  /*7050*/  LOP3.LUT R30, R8, R30, R9, 0xf6, !PT ;  /* 0x0000001e081e7212 */ /* 0x000fe400078ef609 */
[----:B------:R-:W-:Y:S02]  /*7060*/  @!P6 LEA R20, P0, R64, R18, 0x1 ;  /* 0x000000124014e211 */ /* 0x000fe400078008ff */
[----:B------:R-:W-:Y:S01]  /*7070*/  @!P5 SHF.R.S32.HI R3, RZ, 0x1f, R12 ;  /* 0x0000001fff03d819 */ /* 0x000fe2000001140c */
[----:B------:R-:W-:Y:S01]  /*7080*/  @!P4 IMAD.SHL.U32 R10, R30, 0x2, RZ ;  /* 0x000000021e0ac824 */ /* 0x000fe200078e00ff */
[----:B------:R-:W-:-:S02]  /*7090*/  @!P6 LEA.HI.X R21, R64, R19, R65, 0x1, P0 ;  /* 0x000000134015e211 */ /* 0x000fc400000f0c41 */
[-C--:B------:R-:W-:Y:S02]  /*70a0*/  @!P3 LEA.HI R5, R5, R12.reuse, RZ, 0x3 ;  /* 0x0000000c0505b211 */ /* 0x080fe400078f18ff */
[----:B------:R1:W-:Y:S01]  /*70b0*/  @!P4 LDGSTS.E.BYPASS.LTC128B.128 [R10+0x100], [R34.64], !P1 ;  /* 0x00100000220acfae */ /* 0x0003e2000c901d50 */
[----:B------:R-:W-:Y:S02]  /*70c0*/  ISETP.GE.AND P0, PT, R12, c[0x0][0x198], PT ;  /* 0x000066000c007a0c */ /* 0x000fe40003f06270 */
[----:B------:R-:W-:Y:S02]  /*70d0*/  @!P5 LEA.HI R3, R3, R12, RZ, 0x3 ;  /* 0x0000000c0303d211 */ /* 0x000fe400078f18ff */
[----:B------:R-:W-:Y:S02]  /*70e0*/  @!P3 LOP3.LUT R5, R5, 0xfffffff8, RZ, 0xc0, !PT ;  /* 0xfffffff80505b812 */ /* 0x000fe400078ec0ff */
[----:B------:R-:W-:Y:S02]  /*70f0*/  @!P5 LOP3.LUT R3, R3, 0xfffffff8, RZ, 0xc0, !PT ;  /* 0xfffffff80303d812 */ /* 0x000fe400078ec0ff */
[----:B------:R-:W-:Y:S01]  /*7100*/  P2R R13, PR, RZ, 0x8 ;  /* 0x00000008ff0d7803 */ /* 0x000fe20000000000 */
[----:B------:R-:W-:-:S04]  /*7110*/  @!P3 IMAD.WIDE R42, R5, 0x2, R42 ;  /* 0x00000002052ab825 */ /* 0x000fc800078e022a */
[----:B------:R-:W-:Y:S01]  /*7120*/  @!P3 IMAD.SHL.U32 R5, R30, 0x2, RZ ;  /* 0x000000021e05b824 */ /* 0x000fe200078e00ff */
[----:B------:R2:W-:Y:S01]  /*7130*/  @!P4 LDGSTS.E.BYPASS.LTC128B.128 [R10+0x4100], [R32.64], !P0 ;  /* 0x04100000200acfae */ /* 0x0005e2000c101d50 */
[----:B------:R-:W-:-:S03]  /*7140*/  @!P5 IMAD.WIDE R44, R3, 0x2, R40 ;  /* 0x00000002032cd825 */ /* 0x000fc600078e0228 */
[----:B------:R3:W-:Y:S01]  /*7150*/  @!P3 LDGSTS.E.BYPASS.LTC128B.128 [R5+0x1100], [R24.64], !P1 ;  /* 0x011000001805bfae */ /* 0x0007e2000c901d50 */
[C---:B------:R-:W-:Y:S02]  /*7160*/  @!P5 IMAD.SHL.U32 R3, R30.reuse, 0x2, RZ ;  /* 0x000000021e03d824 */ /* 0x040fe400078e00ff */
[----:B------:R-:W-:Y:S01]  /*7170*/  @!P6 IMAD.SHL.U32 R41, R30, 0x2, RZ ;  /* 0x000000021e29e824 */ /* 0x000fe200078e00ff */
[----:B------:R4:W-:Y:S01]  /*7180*/  @!P3 LDGSTS.E.BYPASS.LTC128B.128 [R5+0x5100], [R42.64], !P0 ;  /* 0x051000002a05bfae */ /* 0x0009e2000c101d50 */
[----:B------:R-:W-:Y:S02]  /*7190*/  ISETP.GE.AND P3, PT, R28, 0x21, PT ;  /* 0x000000211c00780c */ /* 0x000fe40003f66270 */
[----:B-1----:R-:W-:Y:S01]  /*71a0*/  @!P6 SHF.R.S32.HI R35, RZ, 0x1f, R12 ;  /* 0x0000001fff23e819 */ /* 0x002fe2000001140c */
[----:B------:R1:W-:Y:S03]  /*71b0*/  @!P5 LDGSTS.E.BYPASS.LTC128B.128 [R3+0x2100], [R22.64], !P1 ;  /* 0x021000001603dfae */ /* 0x0003e6000c901d50 */
[----:B------:R-:W-:Y:S01]  /*71c0*/  @!P6 LEA.HI R35, R35, R12, RZ, 0x3 ;  /* 0x0000000c2323e211 */ /* 0x000fe200078f18ff */
[----:B------:R1:W-:Y:S03]  /*71d0*/  @!P5 LDGSTS.E.BYPASS.LTC128B.128 [R3+0x6100], [R44.64], !P0 ;  /* 0x061000002c03dfae */ /* 0x0003e6000c101d50 */
[----:B------:R-:W-:Y:S01]  /*71e0*/  @!P6 LOP3.LUT R35, R35, 0xfffffff8, RZ, 0xc0, !PT ;  /* 0xfffffff82323e812 */ /* 0x000fe200078ec0ff */
[----:B------:R1:W-:Y:S04]  /*71f0*/  @!P6 LDGSTS.E.BYPASS.LTC128B.128 [R41+0x3100], [R20.64], !P1 ;  /* 0x031000001429efae */ /* 0x0003e8000c901d50 */
[----:B--2---:R-:W-:Y:S01]  /*7200*/  @!P6 IMAD.WIDE R32, R35, 0x2, R18 ;  /* 0x000000022320e825 */ /* 0x004fe200078e0212 */
[----:B------:R-:W-:-:S02]  /*7210*/  LEA.HI R19, R37, R74, RZ, 0x4 ;  /* 0x0000004a25137211 */ /* 0x000fc400078f20ff */
[----:B------:R-:W-:Y:S01]  /*7220*/  P2R R10, PR, RZ, 0x10 ;  /* 0x00000010ff0a7803 */ /* 0x000fe20000000000 */
[----:B---3--:R-:W-:Y:S01]  /*7230*/  @P2 IMAD.SHL.U32 R25, R30, 0x2, RZ ;  /* 0x000000021e192824 */ /* 0x008fe200078e00ff */
[----:B------:R2:W-:Y:S01]  /*7240*/  @!P6 LDGSTS.E.BYPASS.LTC128B.128 [R41+0x7100], [R32.64], !P0 ;  /* 0x071000002029efae */ /* 0x0005e2000c101d50 */
[----:B------:R-:W-:Y:S02]  /*7250*/  ISETP.GE.AND P0, PT, R12, c[0x0][0x1d4], PT ;  /* 0x000075000c007a0c */ /* 0x000fe40003f06270 */
[----:B------:R-:W-:Y:S01]  /*7260*/  ISETP.GE.AND P4, PT, R64, c[0x0][0x1d4], PT ;  /* 0x0000750040007a0c */ /* 0x000fe20003f86270 */
[----:B------:R-:W0:Y:S01]  /*7270*/  LDGDEPBAR ;  /* 0x00000000000079af */ /* 0x000e220000000000 */
[----:B----4-:R-:W-:Y:S02]  /*7280*/  IMAD.MOV.U32 R5, RZ, RZ, 0x10 ;  /* 0x00000010ff057424 */ /* 0x010fe400078e00ff */
[----:B-1----:R-:W-:Y:S01]  /*7290*/  IMAD.WIDE.U32 R22, R123, c[0x0][0x208], R64 ;  /* 0x000082007b167a25 */ /* 0x002fe200078e0040 */
[----:B------:R-:W-:-:S08]  /*72a0*/  LOP3.LUT R3, R19, 0xfffffff0, RZ, 0xc0, !PT ;  /* 0xfffffff013037812 */ /* 0x000fd000078ec0ff */
[----:B------:R2:W-:Y:S01]  /*72b0*/  @P2 LDGSTS.E.BYPASS.LTC128B.128 [R25+0x8100], [R26.64], !P4 ;  /* 0x081000001a192fae */ /* 0x0005e2000e101d50 */
[----:B------:R-:W-:Y:S01]  /*72c0*/  IMAD.IADD R3, R74, 0x1, -R3 ;  /* 0x000000014a037824 */ /* 0x000fe200078e0a03 */
[----:B------:R-:W-:Y:S01]  /*72d0*/  @P4 LOP3.LUT R222, R222, 0x40000, RZ, 0xfc, !PT ;  /* 0x00040000dede4812 */ /* 0x000fe200078efcff */
[----:B------:R-:W-:Y:S01]  /*72e0*/  @P3 IMAD.SHL.U32 R21, R30, 0x2, RZ ;  /* 0x000000021e153824 */ /* 0x000fe200078e00ff */
[----:B------:R2:W-:Y:S01]  /*72f0*/  @P2 LDGSTS.E.BYPASS.LTC128B.128 [R25+0xb100], [R26.64+0x80], !P0 ;  /* 0x0b1000801a192fae */ /* 0x0005e2000c101d50 */
[----:B------:R-:W-:Y:S01]  /*7300*/  IMAD.MOV.U32 R20, RZ, RZ, R22 ;  /* 0x000000ffff147224 */ /* 0x000fe200078e0016 */
[----:B------:R-:W-:Y:S02]  /*7310*/  SHF.R.S32.HI R12, RZ, 0x1f, R3 ;  /* 0x0000001fff0c7819 */ /* 0x000fe40000011403 */
[----:B------:R1:W-:Y:S01]  /*7320*/  @P3 LDGSTS.E.BYPASS.LTC128B.128 [R21+0x9100], [R16.64], !P4 ;  /* 0x0910000010153fae */ /* 0x0003e2000e101d50 */
[----:B------:R-:W-:Y:S02]  /*7330*/  LOP3.LUT R222, R222, 0xfffdffff, RZ, 0xc0, !PT ;  /* 0xfffdffffdede7812 */ /* 0x000fe400078ec0ff */
[----:B------:R-:W-:Y:S01]  /*7340*/  LEA.HI R12, R12, R3, RZ, 0x3 ;  /* 0x000000030c0c7211 */ /* 0x000fe200078f18ff */
[----:B------:R1:W-:Y:S01]  /*7350*/  @P3 LDGSTS.E.BYPASS.LTC128B.128 [R21+0xc100], [R16.64+0x80], !P0 ;  /* 0x0c10008010153fae */ /* 0x0003e2000c101d50 */
[----:B------:R-:W-:-:S02]  /*7360*/  @P0 LOP3.LUT R222, R222, 0x20000, RZ, 0xfc, !PT ;  /* 0x00020000dede0812 */ /* 0x000fc400078efcff */
[----:B------:R-:W-:-:S05]  /*7370*/  LOP3.LUT R18, R12, 0xfffffff8, RZ, 0xc0, !PT ;  /* 0xfffffff80c127812 */ /* 0x000fca00078ec0ff */
[----:B------:R-:W-:Y:S02]  /*7380*/  IMAD.IADD R18, R3, 0x1, -R18 ;  /* 0x0000000103127824 */ /* 0x000fe400078e0a12 */
[----:B------:R-:W-:-:S03]  /*7390*/  IMAD.MOV.U32 R3, RZ, RZ, 0x20 ;  /* 0x00000020ff037424 */ /* 0x000fc600078e00ff */
[C---:B------:R-:W-:Y:S01]  /*73a0*/  R2P PR, R18.reuse, 0x6 ;  /* 0x0000000612007804 */ /* 0x040fe20000000000 */
[----:B------:R-:W-:Y:S01]  /*73b0*/  IMAD.SHL.U32 R18, R18, 0x40, RZ ;  /* 0x0000004012127824 */ /* 0x000fe200078e00ff */
[----:B------:R-:W-:-:S03]  /*73c0*/  ISETP.NE.AND P3, PT, R13, RZ, PT ;  /* 0x000000ff0d00720c */ /* 0x000fc60003f65270 */
[----:B------:R-:W-:Y:S02]  /*73d0*/  SEL R5, R5, 0xfffffff0, !P1 ;  /* 0xfffffff005057807 */ /* 0x000fe40004800000 */
[----:B------:R-:W-:Y:S02]  /*73e0*/  ISETP.GE.AND P1, PT, R28, 0x41, PT ;  /* 0x000000411c00780c */ /* 0x000fe40003f26270 */
[----:B------:R-:W-:Y:S01]  /*73f0*/  SEL R3, R3, 0xffffffe0, !P2 ;  /* 0xffffffe003037807 */ /* 0x000fe20005000000 */
[----:B-1----:R-:W-:Y:S02]  /*7400*/  IMAD.IADD R21, R23, 0x1, R0 ;  /* 0x0000000117157824 */ /* 0x002fe400078e0200 */
[----:B------:R-:W-:Y:S02]  /*7410*/  IMAD R16, R218, c[0x0][0x210], RZ ;  /* 0x00008400da107a24 */ /* 0x000fe400078e02ff */
[----:B------:R-:W-:-:S06]  /*7420*/  IMAD.WIDE.U32 R20, R219, c[0x0][0x210], R20 ;  /* 0x00008400db147a25 */ /* 0x000fcc00078e0014 */
[----:B------:R-:W-:Y:S02]  /*7430*/  @P1 IMAD.SHL.U32 R13, R30, 0x2, RZ ;  /* 0x000000021e0d1824 */ /* 0x000fe400078e00ff */
[----:B------:R-:W-:-:S03]  /*7440*/  IMAD R16, R219, c[0x0][0x214], R16 ;  /* 0x00008500db107a24 */ /* 0x000fc600078e0210 */
[----:B------:R1:W-:Y:S01]  /*7450*/  @P1 LDGSTS.E.BYPASS.LTC128B.128 [R13+0xa100], [R14.64], !P4 ;  /* 0x0a1000000e0d1fae */ /* 0x0003e2000e101d50 */
[----:B------:R-:W-:Y:S01]  /*7460*/  ISETP.NE.AND P4, PT, R10, RZ, PT ;  /* 0x000000ff0a00720c */ /* 0x000fe20003f85270 */
[----:B------:R-:W-:Y:S01]  /*7470*/  IMAD.IADD R21, R16, 0x1, R21 ;  /* 0x0000000110157824 */ /* 0x000fe200078e0215 */
[----:B------:R-:W-:Y:S01]  /*7480*/  SHF.R.S32.HI R10, RZ, 0x4, R19 ;  /* 0x00000004ff0a7819 */ /* 0x000fe20000011413 */
[----:B------:R1:W-:Y:S01]  /*7490*/  @P1 LDGSTS.E.BYPASS.LTC128B.128 [R13+0xd100], [R14.64+0x80], !P0 ;  /* 0x0d1000800e0d1fae */ /* 0x0003e2000c101d50 */
[----:B------:R-:W-:Y:S01]  /*74a0*/  ISETP.LT.AND P0, PT, RZ, c[0x0][0x27c], PT ;  /* 0x00009f00ff007a0c */ /* 0x000fe20003f01270 */
[----:B------:R-:W-:Y:S01]  /*74b0*/  IMAD.WIDE.U32 R234, R234, c[0x0][0x218], R20 ;  /* 0x00008600eaea7a25 */ /* 0x000fe200078e0014 */
[----:B------:R-:W-:Y:S01]  /*74c0*/  LEA.HI R19, R19, R10, RZ, 0x1 ;  /* 0x0000000a13137211 */ /* 0x000fe200078f08ff */
[----:B------:R-:W0:Y:S02]  /*74d0*/  LDGDEPBAR ;  /* 0x00000000000079af */ /* 0x000e240000000000 */
[----:B------:R-:W-:Y:S01]  /*74e0*/  IMAD.IADD R237, R235, 0x1, R237 ;  /* 0x00000001ebed7824 */ /* 0x000fe200078e02ed */
[----:B------:R-:W-:-:S05]  /*74f0*/  LOP3.LUT R17, R19, 0xfffffffe, RZ, 0xc0, !PT ;  /* 0xfffffffe13117812 */ /* 0x000fca00078ec0ff */
[----:B------:R-:W-:-:S04]  /*7500*/  IMAD.IADD R0, R10, 0x1, -R17 ;  /* 0x000000010a007824 */ /* 0x000fc800078e0a11 */
[----:B------:R-:W-:Y:S01]  /*7510*/  IMAD.SHL.U32 R10, R0, 0x8, RZ ;  /* 0x00000008000a7824 */ /* 0x000fe200078e00ff */
[----:B-1----:R-:W-:-:S04]  /*7520*/  LOP3.LUT R13, R18, 0x1c0, RZ, 0xc0, !PT ;  /* 0x000001c0120d7812 */ /* 0x002fc800078ec0ff */
[----:B------:R-:W-:Y:S02]  /*7530*/  LOP3.LUT R10, R13, 0x8, R10, 0xf8, !PT ;  /* 0x000000080d0a7812 */ /* 0x000fe400078ef80a */
[----:B------:R-:W-:-:S04]  /*7540*/  SHF.R.U32.HI R13, RZ, 0x3, R13 ;  /* 0x00000003ff0d7819 */ /* 0x000fc8000001160d */
[----:B------:R-:W-:Y:S01]  /*7550*/  LOP3.LUT R2, R10, R13, RZ, 0x3c, !PT ;  /* 0x0000000d0a027212 */ /* 0x000fe200078e3cff */
[----:B------:R-:W-:-:S05]  /*7560*/  IMAD.SHL.U32 R13, R12, 0x40, RZ ;  /* 0x000000400c0d7824 */ /* 0x000fca00078e00ff */
[----:B------:R-:W-:Y:S01]  /*7570*/  LOP3.LUT R2, R2, 0xfffffe00, R13, 0xf8, !PT ;  /* 0xfffffe0002027812 */ /* 0x000fe200078ef80d */
[----:B------:R-:W-:Y:S05]  /*7580*/  @P0 BRA `(.L_x_346) ;  /* 0x0000002000000947 */ /* 0x000fea0003800000 */
[----:B--2---:R-:W-:-:S04]  /*7590*/  DEPBAR.LE SB0, 0x1 ;  /* 0x000080400000791a */ /* 0x004fc80000000000 */
[----:B------:R-:W-:Y:S05]  /*75a0*/  BRA `(.L_x_347) ;  /* 0x000048b000007947 */ /* 0x000fea0003800000 */
.L_x_346:
[----:B--2---:R-:W-:Y:S01]  /*75b0*/  ULDC.U8 UR4, c[0x0][0x298] ;  /* 0x0000a60000047ab9 */ /* 0x004fe20000000000 */
[----:B------:R-:W-:Y:S01]  /*75c0*/  SHF.R.S32.HI R12, RZ, 0x1f, R75 ;  /* 0x0000001fff0c7819 */ /* 0x000fe2000001144b */
[C---:B------:R-:W-:Y:S01]  /*75d0*/  IMAD.WIDE.U32 R14, R75.reuse, c[0x0][0x280], RZ ;  /* 0x0000a0004b0e7a25 */ /* 0x040fe200078e00ff */
[----:B------:R-:W-:Y:S01]  /*75e0*/  ISETP.NE.AND P0, PT, RZ, UR4, PT ;  /* 0x00000004ff007c0c */ /* 0x000fe2000bf05270 */
[----:B------:R-:W-:Y:S02]  /*75f0*/  BSSY B2, `(.L_x_347) ;  /* 0x0000486000027945 */ /* 0x000fe40003800000 */
[C---:B------:R-:W-:Y:S02]  /*7600*/  IMAD R10, R12.reuse, c[0x0][0x280], RZ ;  /* 0x0000a0000c0a7a24 */ /* 0x040fe400078e02ff */
[----:B------:R-:W-:Y:S02]  /*7610*/  IMAD R12, R12, c[0x0][0x290], RZ ;  /* 0x0000a4000c0c7a24 */ /* 0x000fe400078e02ff */
[----:B------:R-:W-:Y:S01]  /*7620*/  IMAD R13, R75, c[0x0][0x284], R10 ;  /* 0x0000a1004b0d7a24 */ /* 0x000fe200078e020a */
[----:B------:R-:W-:Y:S01]  /*7630*/  LEA R10, R29, R6, 0x5 ;  /* 0x000000061d0a7211 */ /* 0x000fe200078e28ff */
[C---:B------:R-:W-:Y:S01]  /*7640*/  IMAD R12, R75.reuse, c[0x0][0x294], R12 ;  /* 0x0000a5004b0c7a24 */ /* 0x040fe200078e020c */
[----:B------:R-:W-:Y:S01]  /*7650*/  SHF.L.U32 R6, R30, 0x1, RZ ;  /* 0x000000011e067819 */ /* 0x000fe200000006ff */
[----:B------:R-:W-:Y:S01]  /*7660*/  IMAD.WIDE.U32 R16, R75, c[0x0][0x290], RZ ;  /* 0x0000a4004b107a25 */ /* 0x000fe200078e00ff */
[----:B------:R-:W-:-:S04]  /*7670*/  IADD3 R21, R13, R15, RZ ;  /* 0x0000000f0d157210 */ /* 0x000fc80007ffe0ff */
[----:B------:R-:W-:Y:S01]  /*7680*/  IADD3 R19, R12, R17, RZ ;  /* 0x000000110c137210 */ /* 0x000fe20007ffe0ff */
[----:B------:R-:W-:Y:S05]  /*7690*/  @!P0 BRA `(.L_x_348) ;  /* 0x0000239000008947 */ /* 0x000fea0003800000 */
[----:B------:R-:W-:Y:S01]  /*76a0*/  ISETP.NE.AND P1, PT, R217, 0x1, PT ;  /* 0x00000001d900780c */ /* 0x000fe20003f25270 */
[----:B------:R-:W-:Y:S01]  /*76b0*/  IMAD.MOV.U32 R18, RZ, RZ, R16 ;  /* 0x000000ffff127224 */ /* 0x000fe200078e0010 */
[----:B------:R-:W-:Y:S01]  /*76c0*/  MOV R20, R14 ;  /* 0x0000000e00147202 */ /* 0x000fe20000000f00 */
[----:B------:R-:W-:Y:S01]  /*76d0*/  BSSY B0, `(.L_x_349) ;  /* 0x000002d000007945 */ /* 0x000fe20003800000 */
[----:B------:R-:W-:Y:S01]  /*76e0*/  CS2R R52, SRZ ;  /* 0x0000000000347805 */ /* 0x000fe2000001ff00 */
[----:B------:R-:W-:Y:S01]  /*76f0*/  CS2R R78, SRZ ;  /* 0x00000000004e7805 */ /* 0x000fe2000001ff00 */
[----:B------:R-:W-:Y:S01]  /*7700*/  CS2R R60, SRZ ;  /* 0x00000000003c7805 */ /* 0x000fe2000001ff00 */
[----:B------:R-:W-:Y:S01]  /*7710*/  CS2R R76, SRZ ;  /* 0x00000000004c7805 */ /* 0x000fe2000001ff00 */
[----:B------:R-:W-:-:S05]  /*7720*/  CS2R R62, SRZ ;  /* 0x00000000003e7805 */ /* 0x000fca000001ff00 */
[----:B------:R-:W-:-:S05]  /*7730*/  @P1 IMAD.HI.U32 R8, R10, c[0x0][0x2c8], RZ ;  /* 0x0000b2000a081a27 */ /* 0x000fca00078e00ff */
[----:B------:R-:W-:-:S04]  /*7740*/  @P1 SHF.R.U32.HI R10, RZ, c[0x0][0x2cc], R8 ;  /* 0x0000b300ff0a1a19 */ /* 0x000fc80000011608 */
[----:B------:R-:W-:Y:S01]  /*7750*/  SHF.R.S32.HI R8, RZ, 0x1f, R10 ;  /* 0x0000001fff087819 */ /* 0x000fe2000001140a */
[----:B------:R-:W-:-:S04]  /*7760*/  IMAD.WIDE.U32 R12, R10, c[0x0][0x280], R20 ;  /* 0x0000a0000a0c7a25 */ /* 0x000fc800078e0014 */
[----:B------:R-:W-:Y:S01]  /*7770*/  IMAD R9, R8, c[0x0][0x280], RZ ;  /* 0x0000a00008097a24 */ /* 0x000fe200078e02ff */
[----:B------:R-:W-:Y:S01]  /*7780*/  LEA R15, P0, R12, c[0x0][0x270], 0x1 ;  /* 0x00009c000c0f7a11 */ /* 0x000fe200078008ff */
[----:B------:R-:W-:-:S04]  /*7790*/  IMAD.WIDE.U32 R18, R10, c[0x0][0x290], R18 ;  /* 0x0000a4000a127a25 */ /* 0x000fc800078e0012 */
[----:B------:R-:W-:Y:S01]  /*77a0*/  IMAD R9, R10, c[0x0][0x284], R9 ;  /* 0x0000a1000a097a24 */ /* 0x000fe200078e0209 */
[----:B------:R1:W2:Y:S04]  /*77b0*/  SHFL.IDX PT, R16, R15, RZ, 0x181f ;  /* 0x00181fff0f107589 */ /* 0x0002a800000e0000 */
[----:B------:R-:W-:Y:S01]  /*77c0*/  IADD3 R20, R13, R9, RZ ;  /* 0x000000090d147210 */ /* 0x000fe20007ffe0ff */
[----:B------:R-:W-:Y:S02]  /*77d0*/  IMAD R9, R8, c[0x0][0x290], RZ ;  /* 0x0000a40008097a24 */ /* 0x000fe400078e02ff */
[----:B------:R-:W-:Y:S01]  /*77e0*/  IMAD.SHL.U32 R13, R29, 0x4, RZ ;  /* 0x000000041d0d7824 */ /* 0x000fe200078e00ff */
[----:B------:R-:W-:Y:S01]  /*77f0*/  LEA.HI.X R20, R12, c[0x0][0x274], R20, 0x1, P0 ;  /* 0x00009d000c147a11 */ /* 0x000fe200000f0c14 */
[----:B------:R-:W-:Y:S01]  /*7800*/  IMAD R9, R10, c[0x0][0x294], R9 ;  /* 0x0000a5000a097a24 */ /* 0x000fe200078e0209 */
[----:B------:R-:W-:-:S03]  /*7810*/  LEA R12, P0, R18, c[0x0][0x288], 0x1 ;  /* 0x0000a200120c7a11 */ /* 0x000fc600078008ff */
[----:B------:R1:W3:Y:S01]  /*7820*/  SHFL.IDX PT, R17, R20, RZ, 0x181f ;  /* 0x00181fff14117589 */ /* 0x0002e200000e0000 */
[----:B------:R-:W-:-:S03]  /*7830*/  IADD3 R14, R19, R9, RZ ;  /* 0x00000009130e7210 */ /* 0x000fc60007ffe0ff */
[----:B------:R1:W4:Y:S01]  /*7840*/  SHFL.IDX PT, R10, R12, RZ, 0x181f ;  /* 0x00181fff0c0a7589 */ /* 0x00032200000e0000 */
[----:B------:R-:W-:-:S05]  /*7850*/  LEA.HI.X R14, R18, c[0x0][0x28c], R14, 0x1, P0 ;  /* 0x0000a300120e7a11 */ /* 0x000fca00000f0c0e */
[----:B------:R1:W1:Y:S01]  /*7860*/  SHFL.IDX PT, R11, R14, RZ, 0x181f ;  /* 0x00181fff0e0b7589 */ /* 0x00026200000e0000 */
[----:B------:R-:W-:Y:S05]  /*7870*/  @P4 BRA `(.L_x_350) ;  /* 0x0000012000004947 */ /* 0x000fea0003800000 */
[C---:B--2---:R-:W-:Y:S01]  /*7880*/  ISETP.GE.AND P0, PT, R13.reuse, c[0x0][0x27c], PT ;  /* 0x00009f000d007a0c */ /* 0x044fe20003f06270 */
[----:B------:R-:W-:Y:S01]  /*7890*/  CS2R R60, SRZ ;  /* 0x00000000003c7805 */ /* 0x000fe2000001ff00 */
[----:B------:R-:W-:Y:S01]  /*78a0*/  CS2R R62, SRZ ;  /* 0x00000000003e7805 */ /* 0x000fe2000001ff00 */
[----:B------:R-:W-:-:S10]  /*78b0*/  IADD3 R8, R13, 0x20, RZ ;  /* 0x000000200d087810 */ /* 0x000fd40007ffe0ff */
[----:B---3--:R-:W-:-:S04]  /*78c0*/  @!P0 IMAD.WIDE R22, R13, 0x2, R16 ;  /* 0x000000020d168825 */ /* 0x008fc800078e0210 */
[----:B-1--4-:R-:W-:Y:S01]  /*78d0*/  @!P0 IMAD.WIDE R18, R13, 0x2, R10 ;  /* 0x000000020d128825 */ /* 0x012fe200078e020a */
[----:B------:R1:W5:Y:S04]  /*78e0*/  @!P0 LD.E.64 R60, [R22.64] ;  /* 0x00000010163c8980 */ /* 0x000368000c101b00 */
[----:B------:R1:W5:Y:S01]  /*78f0*/  @!P0 LD.E.64 R62, [R18.64] ;  /* 0x00000010123e8980 */ /* 0x000362000c101b00 */
[----:B------:R-:W-:Y:S01]  /*7900*/  ISETP.GE.AND P0, PT, R8, c[0x0][0x27c], PT ;  /* 0x00009f0008007a0c */ /* 0x000fe20003f06270 */
[----:B------:R-:W-:Y:S01]  /*7910*/  CS2R R78, SRZ ;  /* 0x00000000004e7805 */ /* 0x000fe2000001ff00 */
[----:B------:R-:W-:-:S11]  /*7920*/  CS2R R76, SRZ ;  /* 0x00000000004c7805 */ /* 0x000fd6000001ff00 */
[----:B------:R-:W-:-:S04]  /*7930*/  @!P0 SHF.R.S32.HI R9, RZ, 0x1f, R8 ;  /* 0x0000001fff098819 */ /* 0x000fc80000011408 */
[----:B------:R-:W-:-:S04]  /*7940*/  @!P0 LEA.HI R8, R9, R8, RZ, 0x2 ;  /* 0x0000000809088211 */ /* 0x000fc800078f10ff */
[----:B------:R-:W-:-:S05]  /*7950*/  @!P0 LOP3.LUT R8, R8, 0xfffffffc, RZ, 0xc0, !PT ;  /* 0xfffffffc08088812 */ /* 0x000fca00078ec0ff */
[----:B------:R-:W-:-:S04]  /*7960*/  @!P0 IMAD.WIDE R16, R8, 0x2, R16 ;  /* 0x0000000208108825 */ /* 0x000fc800078e0210 */
[----:B------:R-:W-:Y:S01]  /*7970*/  @!P0 IMAD.WIDE R8, R8, 0x2, R10 ;  /* 0x0000000208088825 */ /* 0x000fe200078e020a */
[----:B------:R1:W5:Y:S04]  /*7980*/  @!P0 LD.E.64 R78, [R16.64] ;  /* 0x00000010104e8980 */ /* 0x000368000c101b00 */
[----:B------:R1:W5:Y:S02]  /*7990*/  @!P0 LD.E.64 R76, [R8.64] ;  /* 0x00000010084c8980 */ /* 0x000364000c101b00 */
.L_x_350:
[----:B--2---:R-:W-:Y:S05]  /*79a0*/  BSYNC B0 ;  /* 0x0000000000007941 */ /* 0x004fea0003800000 */
.L_x_349:
[----:B-1---5:R-:W-:Y:S01]  /*79b0*/  IMAD.MOV.U32 R11, RZ, RZ, R78 ;  /* 0x000000ffff0b7224 */ /* 0x022fe200078e004e */
[----:B------:R-:W-:Y:S01]  /*79c0*/  MOV R9, R60 ;  /* 0x0000003c00097202 */ /* 0x000fe20000000f00 */
[----:B----4-:R-:W-:Y:S01]  /*79d0*/  IMAD.MOV.U32 R10, RZ, RZ, R79 ;  /* 0x000000ffff0a7224 */ /* 0x010fe200078e004f */
[----:B------:R1:W2:Y:S01]  /*79e0*/  SHFL.IDX PT, R19, R20, 0x1, 0x181f ;  /* 0x00381f0014137f89 */ /* 0x0002a200000e0000 */
[----:B------:R-:W-:Y:S01]  /*79f0*/  IMAD.MOV.U32 R8, RZ, RZ, R61 ;  /* 0x000000ffff087224 */ /* 0x000fe200078e003d */
[----:B------:R-:W-:Y:S01]  /*7a00*/  BSSY B0, `(.L_x_351) ;  /* 0x0000022000007945 */ /* 0x000fe20003800000 */
[----:B------:R-:W-:Y:S01]  /*7a10*/  CS2R R64, SRZ ;  /* 0x0000000000407805 */ /* 0x000fe2000001ff00 */
[----:B------:R-:W-:Y:S01]  /*7a20*/  PRMT R54, R10, 0x5410, R11 ;  /* 0x000054100a367816 */ /* 0x000fe2000000000b */
[----:B------:R-:W-:Y:S01]  /*7a30*/  IMAD.MOV.U32 R11, RZ, RZ, R76 ;  /* 0x000000ffff0b7224 */ /* 0x000fe200078e004c */
[----:B------:R-:W-:Y:S01]  /*7a40*/  PRMT R56, R8, 0x5410, R9 ;  /* 0x0000541008387816 */ /* 0x000fe20000000009 */
[----:B------:R-:W-:Y:S01]  /*7a50*/  IMAD.MOV.U32 R9, RZ, RZ, R62 ;  /* 0x000000ffff097224 */ /* 0x000fe200078e003e */
[----:B------:R-:W-:Y:S01]  /*7a60*/  MOV R10, R77 ;  /* 0x0000004d000a7202 */ /* 0x000fe20000000f00 */
[----:B------:R1:W4:Y:S01]  /*7a70*/  SHFL.IDX PT, R18, R15, 0x1, 0x181f ;  /* 0x00381f000f127f89 */ /* 0x00032200000e0000 */
[----:B------:R-:W-:Y:S01]  /*7a80*/  MOV R8, R63 ;  /* 0x0000003f00087202 */ /* 0x000fe20000000f00 */
[----:B------:R-:W-:Y:S01]  /*7a90*/  CS2R R50, SRZ ;  /* 0x0000000000327805 */ /* 0x000fe2000001ff00 */
[----:B------:R-:W-:Y:S01]  /*7aa0*/  PRMT R49, R10, 0x5410, R11 ;  /* 0x000054100a317816 */ /* 0x000fe2000000000b */
[----:B---3--:R1:W3:Y:S01]  /*7ab0*/  SHFL.IDX PT, R17, R14, 0x1, 0x181f ;  /* 0x00381f000e117f89 */ /* 0x0082e200000e0000 */
[----:B------:R-:W-:Y:S01]  /*7ac0*/  PRMT R55, R8, 0x5410, R9 ;  /* 0x0000541008377816 */ /* 0x000fe20000000009 */
[----:B------:R-:W-:-:S02]  /*7ad0*/  CS2R R58, SRZ ;  /* 0x00000000003a7805 */ /* 0x000fc4000001ff00 */
[----:B------:R1:W1:Y:S01]  /*7ae0*/  SHFL.IDX PT, R16, R12, 0x1, 0x181f ;  /* 0x00381f000c107f89 */ /* 0x00026200000e0000 */
[----:B------:R-:W-:Y:S05]  /*7af0*/  @P3 BRA `(.L_x_352) ;  /* 0x0000012000003947 */ /* 0x000fea0003800000 */
[C---:B------:R-:W-:Y:S01]  /*7b00*/  ISETP.GE.AND P0, PT, R13.reuse, c[0x0][0x27c], PT ;  /* 0x00009f000d007a0c */ /* 0x040fe20003f06270 */
[----:B------:R-:W-:Y:S01]  /*7b10*/  CS2R R64, SRZ ;  /* 0x0000000000407805 */ /* 0x000fe2000001ff00 */
[----:B------:R-:W-:Y:S01]  /*7b20*/  CS2R R58, SRZ ;  /* 0x00000000003a7805 */ /* 0x000fe2000001ff00 */
[----:B------:R-:W-:-:S10]  /*7b30*/  IADD3 R9, R13, 0x20, RZ ;  /* 0x000000200d097810 */ /* 0x000fd40007ffe0ff */
[----:B--2-4-:R-:W-:-:S04]  /*7b40*/  @!P0 IMAD.WIDE R22, R13, 0x2, R18 ;  /* 0x000000020d168825 */ /* 0x014fc800078e0212 */
[----:B-1-3--:R-:W-:Y:S01]  /*7b50*/  @!P0 IMAD.WIDE R10, R13, 0x2, R16 ;  /* 0x000000020d0a8825 */ /* 0x00afe200078e0210 */
        /* <DEDUP_REMOVED lines=12> */
.L_x_352:
[----:B------:R-:W-:Y:S05]  /*7c20*/  BSYNC B0 ;  /* 0x0000000000007941 */ /* 0x000fea0003800000 */
.L_x_351:
[----:B-1---5:R-:W-:Y:S01]  /*7c30*/  IMAD.MOV.U32 R11, RZ, RZ, R52 ;  /* 0x000000ffff0b7224 */ /* 0x022fe200078e0034 */
[----:B------:R-:W-:Y:S01]  /*7c40*/  MOV R9, R64 ;  /* 0x0000004000097202 */ /* 0x000fe20000000f00 */
[----:B------:R-:W-:Y:S01]  /*7c50*/  IMAD.MOV.U32 R10, RZ, RZ, R53 ;  /* 0x000000ffff0a7224 */ /* 0x000fe200078e0035 */
[----:B------:R1:W4:Y:S01]  /*7c60*/  SHFL.IDX PT, R23, R20, 0x2, 0x181f ;  /* 0x00581f0014177f89 */ /* 0x00032200000e0000 */
[----:B------:R-:W-:Y:S01]  /*7c70*/  IMAD.MOV.U32 R8, RZ, RZ, R65 ;  /* 0x000000ffff087224 */ /* 0x000fe200078e0041 */
[----:B------:R-:W-:Y:S01]  /*7c80*/  BSSY B0, `(.L_x_353) ;  /* 0x0000024000007945 */ /* 0x000fe20003800000 */
[----:B---3--:R-:W-:Y:S01]  /*7c90*/  CS2R R16, SRZ ;  /* 0x0000000000107805 */ /* 0x008fe2000001ff00 */
[----:B------:R-:W-:Y:S01]  /*7ca0*/  PRMT R42, R10, 0x5410, R11 ;  /* 0x000054100a2a7816 */ /* 0x000fe2000000000b */
[----:B------:R-:W-:Y:S01]  /*7cb0*/  IMAD.MOV.U32 R11, RZ, RZ, R50 ;  /* 0x000000ffff0b7224 */ /* 0x000fe200078e0032 */
[----:B------:R-:W-:Y:S01]  /*7cc0*/  PRMT R48, R8, 0x5410, R9 ;  /* 0x0000541008307816 */ /* 0x000fe20000000009 */
[----:B------:R-:W-:Y:S01]  /*7cd0*/  IMAD.MOV.U32 R9, RZ, RZ, R58 ;  /* 0x000000ffff097224 */ /* 0x000fe200078e003a */
[----:B------:R-:W-:Y:S01]  /*7ce0*/  MOV R10, R51 ;  /* 0x00000033000a7202 */ /* 0x000fe20000000f00 */
[----:B------:R1:W3:Y:S01]  /*7cf0*/  SHFL.IDX PT, R22, R15, 0x2, 0x181f ;  /* 0x00581f000f167f89 */ /* 0x0002e200000e0000 */
[----:B------:R-:W-:Y:S01]  /*7d00*/  MOV R8, R59 ;  /* 0x0000003b00087202 */ /* 0x000fe20000000f00 */
[----:B------:R-:W-:Y:S01]  /*7d10*/  CS2R R40, SRZ ;  /* 0x0000000000287805 */ /* 0x000fe2000001ff00 */
[----:B------:R-:W-:Y:S01]  /*7d20*/  PRMT R33, R10, 0x5410, R11 ;  /* 0x000054100a217816 */ /* 0x000fe2000000000b */
[----:B--2---:R1:W2:Y:S01]  /*7d30*/  SHFL.IDX PT, R19, R14, 0x2, 0x181f ;  /* 0x00581f000e137f89 */ /* 0x0042a200000e0000 */
[----:B------:R-:W-:Y:S01]  /*7d40*/  PRMT R43, R8, 0x5410, R9 ;  /* 0x00005410082b7816 */ /* 0x000fe20000000009 */
[----:B------:R-:W-:Y:S01]  /*7d50*/  CS2R R46, SRZ ;  /* 0x00000000002e7805 */ /* 0x000fe2000001ff00 */
[----:B------:R-:W-:Y:S01]  /*7d60*/  CS2R R34, SRZ ;  /* 0x0000000000227805 */ /* 0x000fe2000001ff00 */
[----:B----4-:R1:W4:Y:S01]  /*7d70*/  SHFL.IDX PT, R18, R12, 0x2, 0x181f ;  /* 0x00581f000c127f89 */ /* 0x01032200000e0000 */
[----:B------:R-:W-:Y:S01]  /*7d80*/  CS2R R44, SRZ ;  /* 0x00000000002c7805 */ /* 0x000fe2000001ff00 */
[----:B------:R-:W-:Y:S05]  /*7d90*/  @P5 BRA `(.L_x_354) ;  /* 0x0000012000005947 */ /* 0x000fea0003800000 */
[C---:B------:R-:W-:Y:S01]  /*7da0*/  IADD3 R9, R13.reuse, 0x20, RZ ;  /* 0x000000200d097810 */ /* 0x040fe20007ffe0ff */
[----:B------:R-:W-:Y:S01]  /*7db0*/  CS2R R46, SRZ ;  /* 0x00000000002e7805 */ /* 0x000fe2000001ff00 */
[----:B------:R-:W-:Y:S01]  /*7dc0*/  ISETP.GE.AND P1, PT, R13, c[0x0][0x27c], PT ;  /* 0x00009f000d007a0c */ /* 0x000fe20003f26270 */
[----:B------:R-:W-:Y:S01]  /*7dd0*/  CS2R R44, SRZ ;  /* 0x00000000002c7805 */ /* 0x000fe2000001ff00 */
[----:B------:R-:W-:Y:S01]  /*7de0*/  ISETP.GE.AND P0, PT, R9, c[0x0][0x27c], PT ;  /* 0x00009f0009007a0c */ /* 0x000fe20003f06270 */
[----:B------:R-:W-:Y:S01]  /*7df0*/  CS2R R40, SRZ ;  /* 0x0000000000287805 */ /* 0x000fe2000001ff00 */
[----:B------:R-:W-:-:S09]  /*7e00*/  CS2R R34, SRZ ;  /* 0x0000000000227805 */ /* 0x000fd2000001ff00 */
[----:B---3--:R-:W-:Y:S02]  /*7e10*/  @!P1 IMAD.WIDE R10, R13, 0x2, R22 ;  /* 0x000000020d0a9825 */ /* 0x008fe400078e0216 */
[----:B------:R-:W-:-:S03]  /*7e20*/  @!P0 SHF.R.S32.HI R8, RZ, 0x1f, R9 ;  /* 0x0000001fff088819 */ /* 0x000fc60000011409 */
[----:B------:R3:W5:Y:S01]  /*7e30*/  @!P1 LD.E.64 R46, [R10.64] ;  /* 0x000000100a2e9980 */ /* 0x000762000c101b00 */
[----:B------:R-:W-:-:S04]  /*7e40*/  @!P0 LEA.HI R8, R8, R9, RZ, 0x2 ;  /* 0x0000000908088211 */ /* 0x000fc800078f10ff */
[----:B------:R-:W-:-:S05]  /*7e50*/  @!P0 LOP3.LUT R8, R8, 0xfffffffc, RZ, 0xc0, !PT ;  /* 0xfffffffc08088812 */ /* 0x000fca00078ec0ff */
[----:B------:R-:W-:-:S04]  /*7e60*/  @!P0 IMAD.WIDE R22, R8, 0x2, R22 ;  /* 0x0000000208168825 */ /* 0x000fc800078e0216 */
[--C-:B--2-4-:R-:W-:Y:S01]  /*7e70*/  @!P0 IMAD.WIDE R8, R8, 0x2, R18.reuse ;  /* 0x0000000208088825 */ /* 0x114fe200078e0212 */
[----:B------:R3:W5:Y:S03]  /*7e80*/  @!P0 LD.E.64 R40, [R22.64] ;  /* 0x0000001016288980 */ /* 0x000766000c101b00 */
[----:B------:R-:W-:Y:S01]  /*7e90*/  @!P1 IMAD.WIDE R18, R13, 0x2, R18 ;  /* 0x000000020d129825 */ /* 0x000fe200078e0212 */
[----:B------:R3:W5:Y:S04]  /*7ea0*/  @!P0 LD.E.64 R34, [R8.64] ;  /* 0x0000001008228980 */ /* 0x000768000c101b00 */
[----:B------:R3:W5:Y:S02]  /*7eb0*/  @!P1 LD.E.64 R44, [R18.64] ;  /* 0x00000010122c9980 */ /* 0x000764000c101b00 */
.L_x_354:
[----:B------:R-:W-:Y:S05]  /*7ec0*/  BSYNC B0 ;  /* 0x0000000000007941 */ /* 0x000fea0003800000 */
.L_x_353:
[----:B---3-5:R-:W-:Y:S01]  /*7ed0*/  IMAD.MOV.U32 R11, RZ, RZ, R40 ;  /* 0x000000ffff0b7224 */ /* 0x028fe200078e0028 */
[----:B------:R-:W-:Y:S01]  /*7ee0*/  MOV R9, R46 ;  /* 0x0000002e00097202 */ /* 0x000fe20000000f00 */
[----:B------:R-:W-:Y:S01]  /*7ef0*/  IMAD.MOV.U32 R10, RZ, RZ, R41 ;  /* 0x000000ffff0a7224 */ /* 0x000fe200078e0029 */
[----:B------:R3:W1:Y:S01]  /*7f00*/  SHFL.IDX PT, R67, R20, 0x3, 0x181f ;  /* 0x00781f0014437f89 */ /* 0x00066200000e0000 */
        /* <DEDUP_REMOVED lines=8> */
[----:B------:R-:W4:Y:S01]  /*7f90*/  SHFL.IDX PT, R66, R15, 0x3, 0x181f ;  /* 0x00781f000f427f89 */ /* 0x000f2200000e0000 */
[----:B------:R-:W-:Y:S01]  /*7fa0*/  MOV R8, R45 ;  /* 0x0000002d00087202 */ /* 0x000fe20000000f00 */
[----:B------:R-:W-:-:S02]  /*7fb0*/  CS2R R24, SRZ ;  /* 0x0000000000187805 */ /* 0x000fc4000001ff00 */
[----:B--2---:R2:W1:Y:S01]  /*7fc0*/  SHFL.IDX PT, R19, R14, 0x3, 0x181f ;  /* 0x00781f000e137f89 */ /* 0x00446200000e0000 */
[----:B------:R-:W-:-:S03]  /*7fd0*/  PRMT R23, R8, 0x5410, R9 ;  /* 0x0000541008177816 */ /* 0x000fc60000000009 */
[----:B----4-:R4:W1:Y:S02]  /*7fe0*/  SHFL.IDX PT, R18, R12, 0x3, 0x181f ;  /* 0x00781f000c127f89 */ /* 0x01086400000e0000 */
[----:B-1-3--:R-:W-:Y:S01]  /*7ff0*/  PRMT R20, R10, 0x5410, R11 ;  /* 0x000054100a147816 */ /* 0x00afe2000000000b */
[----:B--2---:R-:W-:Y:S01]  /*8000*/  CS2R R14, SRZ ;  /* 0x00000000000e7805 */ /* 0x004fe2000001ff00 */
        /* <DEDUP_REMOVED lines=8> */
[----:B------:R-:W-:Y:S02]  /*8090*/  @!P1 IMAD.WIDE R10, R13, 0x2, R66 ;  /* 0x000000020d0a9825 */ /* 0x000fe400078e0242 */
[----:B------:R-:W-:-:S03]  /*80a0*/  @!P0 SHF.R.S32.HI R8, RZ, 0x1f, R9 ;  /* 0x0000001fff088819 */ /* 0x000fc60000011409 */
[----:B------:R1:W5:Y:S01]  /*80b0*/  @!P1 LD.E.64 R26, [R10.64] ;  /* 0x000000100a1a9980 */ /* 0x000362000c101b00 */
[----:B------:R-:W-:-:S04]  /*80c0*/  @!P0 LEA.HI R8, R8, R9, RZ, 0x2 ;  /* 0x0000000908088211 */ /* 0x000fc800078f10ff */
[----:B------:R-:W-:-:S05]  /*80d0*/  @!P0 LOP3.LUT R8, R8, 0xfffffffc, RZ, 0xc0, !PT ;  /* 0xfffffffc08088812 */ /* 0x000fca00078ec0ff */
[----:B------:R-:W-:-:S04]  /*80e0*/  @!P0 IMAD.WIDE R66, R8, 0x2, R66 ;  /* 0x0000000208428825 */ /* 0x000fc800078e0242 */
[--C-:B------:R-:W-:Y:S01]  /*80f0*/  @!P0 IMAD.WIDE R8, R8, 0x2, R18.reuse ;  /* 0x0000000208088825 */ /* 0x100fe200078e0212 */
[----:B------:R1:W5:Y:S03]  /*8100*/  @!P0 LD.E.64 R16, [R66.64] ;  /* 0x0000001042108980 */ /* 0x000366000c101b00 */
[----:B------:R-:W-:Y:S01]  /*8110*/  @!P1 IMAD.WIDE R18, R13, 0x2, R18 ;  /* 0x000000020d129825 */ /* 0x000fe200078e0212 */
[----:B------:R1:W5:Y:S04]  /*8120*/  @!P0 LD.E.64 R14, [R8.64] ;  /* 0x00000010080e8980 */ /* 0x000368000c101b00 */
[----:B------:R1:W5:Y:S02]  /*8130*/  @!P1 LD.E.64 R24, [R18.64] ;  /* 0x0000001012189980 */ /* 0x000364000c101b00 */
.L_x_356:
[----:B------:R-:W-:Y:S05]  /*8140*/  BSYNC B0 ;  /* 0x0000000000007941 */ /* 0x000fea0003800000 */
.L_x_355:
[----:B------:R-:W-:Y:S01]  /*8150*/  IADD3 R21, -R118, R7, RZ ;  /* 0x0000000776157210 */ /* 0x000fe20007ffe1ff */
[----:B-1---5:R-:W-:Y:S01]  /*8160*/  IMAD.MOV.U32 R8, RZ, RZ, R16 ;  /* 0x000000ffff087224 */ /* 0x022fe200078e0010 */
[----:B------:R-:W-:-:S04]  /*8170*/  DEPBAR.LE SB0, 0x1 ;  /* 0x000080400000791a */ /* 0x000fc80000000000 */
[----:B------:R-:W-:Y:S01]  /*8180*/  IMNMX R21, R21, 0x80, PT ;  /* 0x0000008015157817 */ /* 0x000fe20003800200 */
[----:B------:R-:W-:Y:S01]  /*8190*/  IMAD.MOV.U32 R9, RZ, RZ, R17 ;  /* 0x000000ffff097224 */ /* 0x000fe200078e0011 */
[----:B------:R-:W-:Y:S01]  /*81a0*/  BSSY B1, `(.L_x_357) ;  /* 0x0000069000017945 */ /* 0x000fe20003800000 */
[----:B------:R-:W-:Y:S01]  /*81b0*/  IMAD.MOV.U32 R7, RZ, RZ, R27 ;  /* 0x000000ffff077224 */ /* 0x000fe200078e001b */
[----:B------:R-:W-:Y:S01]  /*81c0*/  BAR.SYNC.DEFER_BLOCKING 0x0 ;  /* 0x0000000000007b1d */ /* 0x000fe20000010000 */
[----:B------:R-:W-:Y:S01]  /*81d0*/  ISETP.GE.AND P0, PT, R4, R21, PT ;  /* 0x000000150400720c */ /* 0x000fe20003f06270 */
[----:B------:R-:W-:Y:S01]  /*81e0*/  IMAD.MOV.U32 R10, RZ, RZ, R14 ;  /* 0x000000ffff0a7224 */ /* 0x000fe200078e000e */
[----:B----4-:R-:W-:Y:S01]  /*81f0*/  PRMT R12, R9, 0x5410, R8 ;  /* 0x00005410090c7816 */ /* 0x010fe20000000008 */
[----:B------:R-:W-:Y:S02]  /*8200*/  IMAD.MOV.U32 R8, RZ, RZ, R26 ;  /* 0x000000ffff087224 */ /* 0x000fe400078e001a */
[----:B------:R-:W-:-:S03]  /*8210*/  IMAD.MOV.U32 R9, RZ, RZ, R24 ;  /* 0x000000ffff097224 */ /* 0x000fc600078e0018 */
[----:B------:R-:W-:Y:S02]  /*8220*/  PRMT R19, R7, 0x5410, R8 ;  /* 0x0000541007137816 */ /* 0x000fe40000000008 */
[----:B------:R-:W-:Y:S02]  /*8230*/  MOV R7, R15 ;  /* 0x0000000f00077202 */ /* 0x000fe40000000f00 */
[----:B------:R-:W-:Y:S02]  /*8240*/  MOV R8, R25 ;  /* 0x0000001900087202 */ /* 0x000fe40000000f00 */
[----:B------:R-:W-:Y:S02]  /*8250*/  PRMT R7, R7, 0x5410, R10 ;  /* 0x0000541007077816 */ /* 0x000fe4000000000a */
[----:B------:R-:W-:Y:S01]  /*8260*/  PRMT R18, R8, 0x5410, R9 ;  /* 0x0000541008127816 */ /* 0x000fe20000000009 */
[----:B------:R-:W-:Y:S05]  /*8270*/  @P0 BRA `(.L_x_358) ;  /* 0x000005b000000947 */ /* 0x000fea0003800000 */
[----:B------:R-:W-:Y:S01]  /*8280*/  ISETP.GE.AND P0, PT, R13, c[0x0][0x27c], PT ;  /* 0x00009f000d007a0c */ /* 0x000fe20003f06270 */
[----:B------:R-:W-:-:S12]  /*8290*/  BSSY B0, `(.L_x_359) ;  /* 0x000002c000007945 */ /* 0x000fd80003800000 */
[----:B------:R-:W-:Y:S05]  /*82a0*/  @P0 BRA `(.L_x_360) ;  /* 0x000002a000000947 */ /* 0x000fea0003800000 */
[----:B------:R-:W1:Y:S01]  /*82b0*/  LDS.128 R8, [R6+0x100] ;  /* 0x0001000006087984 */ /* 0x000e620000000c00 */
[--C-:B------:R-:W-:Y:S01]  /*82c0*/  SHF.R.U64 R57, R60, 0x10, R61.reuse ;  /* 0x000000103c397819 */ /* 0x100fe2000000123d */
[--C-:B------:R-:W-:Y:S01]  /*82d0*/  HADD2.F32 R69, -RZ, R55.reuse.H1_H1 ;  /* 0x30000037ff457230 */ /* 0x100fe20000004100 */
[----:B------:R-:W-:Y:S01]  /*82e0*/  SHF.R.U32.HI R60, RZ, 0x10, R61 ;  /* 0x00000010ff3c7819 */ /* 0x000fe2000001163d */
[----:B------:R-:W-:Y:S01]  /*82f0*/  HADD2.F32 R71, -RZ, R56.H1_H1 ;  /* 0x30000038ff477230 */ /* 0x000fe20000004100 */
[--C-:B------:R-:W-:Y:S01]  /*8300*/  SHF.R.U64 R61, R62, 0x10, R63.reuse ;  /* 0x000000103e3d7819 */ /* 0x100fe2000000123f */
[----:B------:R-:W-:Y:S01]  /*8310*/  HADD2.F32 R55, -RZ, R55.H0_H0 ;  /* 0x20000037ff377230 */ /* 0x000fe20000004100 */
[----:B------:R-:W-:Y:S01]  /*8320*/  SHF.R.U32.HI R62, RZ, 0x10, R63 ;  /* 0x00000010ff3e7819 */ /* 0x000fe2000001163f */
[----:B------:R-:W-:Y:S02]  /*8330*/  HADD2.F32 R70, -RZ, R60.H0_H0 ;  /* 0x2000003cff467230 */ /* 0x000fe40000004100 */
[----:B------:R-:W-:-:S02]  /*8340*/  HADD2.F32 R61, -RZ, R61.H0_H0 ;  /* 0x2000003dff3d7230 */ /* 0x000fc40000004100 */
[----:B------:R-:W-:Y:S02]  /*8350*/  HADD2.F32 R62, -RZ, R62.H0_H0 ;  /* 0x2000003eff3e7230 */ /* 0x000fe40000004100 */
[----:B------:R-:W-:Y:S02]  /*8360*/  HADD2.F32 R57, -RZ, R57.H0_H0 ;  /* 0x20000039ff397230 */ /* 0x000fe40000004100 */
[--C-:B-1----:R-:W-:Y:S02]  /*8370*/  HADD2.F32 R63, -RZ, R11.reuse.H0_H0 ;  /* 0x2000000bff3f7230 */ /* 0x102fe40000004100 */
[----:B------:R-:W-:Y:S02]  /*8380*/  HADD2.F32 R11, -RZ, R11.H1_H1 ;  /* 0x3000000bff0b7230 */ /* 0x000fe40000004100 */
[--C-:B------:R-:W-:Y:S02]  /*8390*/  HADD2.F32 R67, -RZ, R8.reuse.H1_H1 ;  /* 0x30000008ff437230 */ /* 0x100fe40000004100 */
[----:B------:R-:W-:Y:S01]  /*83a0*/  HADD2.F32 R66, -RZ, R8.H0_H0 ;  /* 0x20000008ff427230 */ /* 0x000fe20000004100 */
[-C--:B------:R-:W-:Y:S01]  /*83b0*/  FMUL.FTZ R60, R11, R62.reuse ;  /* 0x0000003e0b3c7220 */ /* 0x080fe20000410000 */
[--C-:B------:R-:W-:Y:S01]  /*83c0*/  HADD2.F32 R8, -RZ, R10.reuse.H0_H0 ;  /* 0x2000000aff087230 */ /* 0x100fe20000004100 */
[----:B------:R-:W-:Y:S01]  /*83d0*/  FMUL.FTZ R62, R63, R62 ;  /* 0x0000003e3f3e7220 */ /* 0x000fe20000410000 */
[----:B------:R-:W-:Y:S01]  /*83e0*/  HADD2.F32 R10, -RZ, R10.H1_H1 ;  /* 0x3000000aff0a7230 */ /* 0x000fe20000004100 */
[-C--:B------:R-:W-:Y:S01]  /*83f0*/  FMUL.FTZ R72, R67, R69.reuse ;  /* 0x0000004543487220 */ /* 0x080fe20000410000 */
[--C-:B------:R-:W-:Y:S01]  /*8400*/  HADD2.F32 R68, -RZ, R9.reuse.H0_H0 ;  /* 0x20000009ff447230 */ /* 0x100fe20000004100 */
[-C--:B------:R-:W-:Y:S01]  /*8410*/  FFMA.FTZ R60, R63, R70.reuse, -R60 ;  /* 0x000000463f3c7223 */ /* 0x080fe2000001083c */
[----:B------:R-:W-:Y:S01]  /*8420*/  HADD2.F32 R9, -RZ, R9.H1_H1 ;  /* 0x30000009ff097230 */ /* 0x000fe20000004100 */
[----:B------:R-:W-:Y:S01]  /*8430*/  FMUL.FTZ R80, R66, R69 ;  /* 0x0000004542507220 */ /* 0x000fe20000410000 */
[----:B------:R-:W-:Y:S01]  /*8440*/  HADD2.F32 R63, -RZ, R56.H0_H0 ;  /* 0x20000038ff3f7230 */ /* 0x000fe20000004100 */
[----:B------:R-:W-:-:S02]  /*8450*/  FFMA.FTZ R11, R11, R70, R62 ;  /* 0x000000460b0b7223 */ /* 0x000fc4000001003e */
[----:B------:R-:W-:Y:S02]  /*8460*/  FFMA.FTZ R72, R66, R71, -R72 ;  /* 0x0000004742487223 */ /* 0x000fe40000010848 */
[-C--:B------:R-:W-:Y:S01]  /*8470*/  FMUL.FTZ R56, R10, R55.reuse ;  /* 0x000000370a387220 */ /* 0x080fe20000410000 */
[----:B------:R-:W-:Y:S01]  /*8480*/  F2FP.PACK_AB R11, R11, R60 ;  /* 0x0000003c0b0b723e */ /* 0x000fe200000000ff */
[----:B------:R-:W-:Y:S02]  /*8490*/  FMUL.FTZ R55, R8, R55 ;  /* 0x0000003708377220 */ /* 0x000fe40000410000 */
[-C--:B------:R-:W-:Y:S02]  /*84a0*/  FMUL.FTZ R62, R9, R61.reuse ;  /* 0x0000003d093e7220 */ /* 0x080fe40000410000 */
[----:B------:R-:W-:Y:S02]  /*84b0*/  FMUL.FTZ R66, R68, R61 ;  /* 0x0000003d44427220 */ /* 0x000fe40000410000 */
[----:B------:R-:W-:-:S02]  /*84c0*/  FFMA.FTZ R67, R67, R71, R80 ;  /* 0x0000004743437223 */ /* 0x000fc40000010050 */
[-C--:B------:R-:W-:Y:S02]  /*84d0*/  FFMA.FTZ R56, R8, R63.reuse, -R56 ;  /* 0x0000003f08387223 */ /* 0x080fe40000010838 */
[----:B------:R-:W-:Y:S01]  /*84e0*/  FFMA.FTZ R55, R10, R63, R55 ;  /* 0x0000003f0a377223 */ /* 0x000fe20000010037 */
[----:B------:R-:W-:Y:S01]  /*84f0*/  F2FP.PACK_AB R8, R67, R72 ;  /* 0x000000484308723e */ /* 0x000fe200000000ff */
[-C--:B------:R-:W-:Y:S02]  /*8500*/  FFMA.FTZ R62, R68, R57.reuse, -R62 ;  /* 0x00000039443e7223 */ /* 0x080fe4000001083e */
[----:B------:R-:W-:Y:S01]  /*8510*/  FFMA.FTZ R9, R9, R57, R66 ;  /* 0x0000003909097223 */ /* 0x000fe20000010042 */
[----:B------:R-:W-:-:S04]  /*8520*/  F2FP.PACK_AB R10, R55, R56 ;  /* 0x00000038370a723e */ /* 0x000fc800000000ff */
[----:B------:R-:W-:-:S05]  /*8530*/  F2FP.PACK_AB R9, R9, R62 ;  /* 0x0000003e0909723e */ /* 0x000fca00000000ff */
[----:B------:R1:W-:Y:S02]  /*8540*/  STS.128 [R6+0x100], R8 ;  /* 0x0001000806007388 */ /* 0x0003e40000000c00 */
.L_x_360:
[----:B------:R-:W-:Y:S05]  /*8550*/  BSYNC B0 ;  /* 0x0000000000007941 */ /* 0x000fea0003800000 */
.L_x_359:
[----:B-1----:R-:W-:-:S04]  /*8560*/  IADD3 R8, R13, 0x20, RZ ;  /* 0x000000200d087810 */ /* 0x002fc80007ffe0ff */
[----:B------:R-:W-:-:S13]  /*8570*/  ISETP.GE.AND P0, PT, R8, c[0x0][0x27c], PT ;  /* 0x00009f0008007a0c */ /* 0x000fda0003f06270 */
        /* <DEDUP_REMOVED lines=19> */
[-C--:B------:R-:W-:Y:S01]  /*86b0*/  FMUL.FTZ R68, R61, R63.reuse ;  /* 0x0000003f3d447220 */ /* 0x080fe20000410000 */
[--C-:B------:R-:W-:Y:S01]  /*86c0*/  HADD2.F32 R62, -RZ, R9.reuse.H0_H0 ;  /* 0x20000009ff3e7230 */ /* 0x100fe20000004100 */
[C---:B------:R-:W-:Y:S01]  /*86d0*/  FMUL.FTZ R76, R57.reuse, R76 ;  /* 0x0000004c394c7220 */ /* 0x040fe20000410000 */
[----:B------:R-:W-:Y:S01]  /*86e0*/  HADD2.F32 R10, -RZ, R10.H1_H1 ;  /* 0x3000000aff0a7230 */ /* 0x000fe20000004100 */
[----:B------:R-:W-:Y:S01]  /*86f0*/  FFMA.FTZ R66, R57, R78, -R66 ;  /* 0x0000004e39427223 */ /* 0x000fe20000010842 */
[----:B------:R-:W-:Y:S01]  /*8700*/  HADD2.F32 R9, -RZ, R9.H1_H1 ;  /* 0x30000009ff097230 */ /* 0x000fe20000004100 */
[C---:B------:R-:W-:Y:S01]  /*8710*/  FMUL.FTZ R70, R60.reuse, R63 ;  /* 0x0000003f3c467220 */ /* 0x040fe20000410000 */
[----:B------:R-:W-:Y:S01]  /*8720*/  HADD2.F32 R57, -RZ, R54.H0_H0 ;  /* 0x20000036ff397230 */ /* 0x000fe20000004100 */
[----:B------:R-:W-:-:S02]  /*8730*/  FFMA.FTZ R68, R60, R67, -R68 ;  /* 0x000000433c447223 */ /* 0x000fc40000010844 */
[-C--:B------:R-:W-:Y:S02]  /*8740*/  FMUL.FTZ R54, R10, R49.reuse ;  /* 0x000000310a367220 */ /* 0x080fe40000410000 */
[-C--:B------:R-:W-:Y:S02]  /*8750*/  FMUL.FTZ R60, R9, R56.reuse ;  /* 0x00000038093c7220 */ /* 0x080fe40000410000 */
[----:B------:R-:W-:Y:S02]  /*8760*/  FMUL.FTZ R49, R8, R49 ;  /* 0x0000003108317220 */ /* 0x000fe40000410000 */
[----:B------:R-:W-:Y:S02]  /*8770*/  FMUL.FTZ R56, R62, R56 ;  /* 0x000000383e387220 */ /* 0x000fe40000410000 */
[----:B------:R-:W-:Y:S02]  /*8780*/  FFMA.FTZ R11, R11, R78, R76 ;  /* 0x0000004e0b0b7223 */ /* 0x000fe4000001004c */
[----:B------:R-:W-:-:S02]  /*8790*/  FFMA.FTZ R61, R61, R67, R70 ;  /* 0x000000433d3d7223 */ /* 0x000fc40000010046 */
[-C--:B------:R-:W-:Y:S01]  /*87a0*/  FFMA.FTZ R54, R8, R57.reuse, -R54 ;  /* 0x0000003908367223 */ /* 0x080fe20000010836 */
[----:B------:R-:W-:Y:S01]  /*87b0*/  F2FP.PACK_AB R11, R11, R66 ;  /* 0x000000420b0b723e */ /* 0x000fe200000000ff */
[----:B------:R-:W-:Y:S01]  /*87c0*/  FFMA.FTZ R49, R10, R57, R49 ;  /* 0x000000390a317223 */ /* 0x000fe20000010031 */
[----:B------:R-:W-:Y:S01]  /*87d0*/  F2FP.PACK_AB R8, R61, R68 ;  /* 0x000000443d08723e */ /* 0x000fe200000000ff */
[-C--:B------:R-:W-:Y:S02]  /*87e0*/  FFMA.FTZ R60, R62, R55.reuse, -R60 ;  /* 0x000000373e3c7223 */ /* 0x080fe4000001083c */
[----:B------:R-:W-:Y:S01]  /*87f0*/  FFMA.FTZ R9, R9, R55, R56 ;  /* 0x0000003709097223 */ /* 0x000fe20000010038 */
[----:B------:R-:W-:-:S04]  /*8800*/  F2FP.PACK_AB R10, R49, R54 ;  /* 0x00000036310a723e */ /* 0x000fc800000000ff */
[----:B------:R-:W-:-:S05]  /*8810*/  F2FP.PACK_AB R9, R9, R60 ;  /* 0x0000003c0909723e */ /* 0x000fca00000000ff */
[----:B------:R1:W-:Y:S02]  /*8820*/  STS.128 [R6+0x4100], R8 ;  /* 0x0041000806007388 */ /* 0x0003e40000000c00 */
.L_x_358:
[----:B------:R-:W-:Y:S05]  /*8830*/  BSYNC B1 ;  /* 0x0000000000017941 */ /* 0x000fea0003800000 */
.L_x_357:
[----:B-1----:R-:W-:Y:S01]  /*8840*/  IADD3 R8, R4, 0x20, RZ ;  /* 0x0000002004087810 */ /* 0x002fe20007ffe0ff */
[----:B------:R-:W-:Y:S03]  /*8850*/  BSSY B1, `(.L_x_361) ;  /* 0x000005e000017945 */ /* 0x000fe60003800000 */
[----:B------:R-:W-:-:S13]  /*8860*/  ISETP.GE.AND P0, PT, R8, R21, PT ;  /* 0x000000150800720c */ /* 0x000fda0003f06270 */
        /* <DEDUP_REMOVED lines=15> */
[--C-:B-1----:R-:W-:Y:S02]  /*8960*/  HADD2.F32 R55, -RZ, R11.reuse.H0_H0 ;  /* 0x2000000bff377230 */ /* 0x102fe40000004100 */
[----:B------:R-:W-:Y:S02]  /*8970*/  HADD2.F32 R11, -RZ, R11.H1_H1 ;  /* 0x3000000bff0b7230 */ /* 0x000fe40000004100 */
[--C-:B------:R-:W-:Y:S02]  /*8980*/  HADD2.F32 R57, -RZ, R8.reuse.H1_H1 ;  /* 0x30000008ff397230 */ /* 0x100fe40000004100 */
[----:B------:R-:W-:Y:S01]  /*8990*/  HADD2.F32 R56, -RZ, R8.H0_H0 ;  /* 0x20000008ff387230 */ /* 0x000fe20000004100 */
[----:B------:R-:W-:Y:S01]  /*89a0*/  FMUL.FTZ R62, R11, R58 ;  /* 0x0000003a0b3e7220 */ /* 0x000fe20000410000 */
[--C-:B------:R-:W-:Y:S01]  /*89b0*/  HADD2.F32 R8, -RZ, R10.reuse.H0_H0 ;  /* 0x2000000aff087230 */ /* 0x100fe20000004100 */
[----:B------:R-:W-:Y:S01]  /*89c0*/  FMUL.FTZ R63, R57, R60 ;  /* 0x0000003c393f7220 */ /* 0x000fe20000410000 */
[--C-:B------:R-:W-:Y:S01]  /*89d0*/  HADD2.F32 R59, -RZ, R9.reuse.H0_H0 ;  /* 0x20000009ff3b7230 */ /* 0x100fe20000004100 */
[C---:B------:R-:W-:Y:S01]  /*89e0*/  FMUL.FTZ R58, R55.reuse, R58 ;  /* 0x0000003a373a7220 */ /* 0x040fe20000410000 */
[----:B------:R-:W-:Y:S01]  /*89f0*/  HADD2.F32 R10, -RZ, R10.H1_H1 ;  /* 0x3000000aff0a7230 */ /* 0x000fe20000004100 */
[----:B------:R-:W-:Y:S01]  /*8a00*/  FFMA.FTZ R62, R55, R64, -R62 ;  /* 0x00000040373e7223 */ /* 0x000fe2000001083e */
[----:B------:R-:W-:Y:S01]  /*8a10*/  HADD2.F32 R9, -RZ, R9.H1_H1 ;  /* 0x30000009ff097230 */ /* 0x000fe20000004100 */
[C---:B------:R-:W-:Y:S01]  /*8a20*/  FMUL.FTZ R60, R56.reuse, R60 ;  /* 0x0000003c383c7220 */ /* 0x040fe20000410000 */
[----:B------:R-:W-:Y:S01]  /*8a30*/  HADD2.F32 R55, -RZ, R48.H0_H0 ;  /* 0x20000030ff377230 */ /* 0x000fe20000004100 */
[----:B------:R-:W-:Y:S01]  /*8a40*/  FFMA.FTZ R63, R56, R61, -R63 ;  /* 0x0000003d383f7223 */ /* 0x000fe2000001083f */
[----:B------:R-:W-:Y:S01]  /*8a50*/  HADD2.F32 R56, -RZ, R49.H0_H0 ;  /* 0x20000031ff387230 */ /* 0x000fe20000004100 */
[----:B------:R-:W-:-:S02]  /*8a60*/  FMUL.FTZ R48, R10, R43 ;  /* 0x0000002b0a307220 */ /* 0x000fc40000410000 */
[-C--:B------:R-:W-:Y:S02]  /*8a70*/  FMUL.FTZ R49, R9, R54.reuse ;  /* 0x0000003609317220 */ /* 0x080fe40000410000 */
[C---:B------:R-:W-:Y:S02]  /*8a80*/  FMUL.FTZ R43, R8.reuse, R43 ;  /* 0x0000002b082b7220 */ /* 0x040fe40000410000 */
[----:B------:R-:W-:Y:S02]  /*8a90*/  FMUL.FTZ R54, R59, R54 ;  /* 0x000000363b367220 */ /* 0x000fe40000410000 */
[----:B------:R-:W-:Y:S02]  /*8aa0*/  FFMA.FTZ R11, R11, R64, R58 ;  /* 0x000000400b0b7223 */ /* 0x000fe4000001003a */
[----:B------:R-:W-:Y:S02]  /*8ab0*/  FFMA.FTZ R60, R57, R61, R60 ;  /* 0x0000003d393c7223 */ /* 0x000fe4000001003c */
        /* <DEDUP_REMOVED lines=9> */
.L_x_364:
[----:B------:R-:W-:Y:S05]  /*8b50*/  BSYNC B0 ;  /* 0x0000000000007941 */ /* 0x000fea0003800000 */
.L_x_363:
[----:B-1----:R-:W-:-:S04]  /*8b60*/  IADD3 R8, R13, 0x20, RZ ;  /* 0x000000200d087810 */ /* 0x002fc80007ffe0ff */
[----:B------:R-:W-:-:S13]  /*8b70*/  ISETP.GE.AND P0, PT, R8, c[0x0][0x27c], PT ;  /* 0x00009f0008007a0c */ /* 0x000fda0003f06270 */
[----:B------:R-:W-:Y:S05]  /*8b80*/  @P0 BRA `(.L_x_362) ;  /* 0x000002a000000947 */ /* 0x000fea0003800000 */
[----:B------:R-:W1:Y:S01]  /*8b90*/  LDS.128 R8, [R6+0x5100] ;  /* 0x0051000006087984 */ /* 0x000e620000000c00 */
[--C-:B------:R-:W-:Y:S01]  /*8ba0*/  SHF.R.U64 R48, R50, 0x10, R51.reuse ;  /* 0x0000001032307819 */ /* 0x100fe20000001233 */
[--C-:B------:R-:W-:Y:S01]  /*8bb0*/  HADD2.F32 R56, -RZ, R33.reuse.H1_H1 ;  /* 0x30000021ff387230 */ /* 0x100fe20000004100 */
[----:B------:R-:W-:Y:S01]  /*8bc0*/  SHF.R.U32.HI R50, RZ, 0x10, R51 ;  /* 0x00000010ff327819 */ /* 0x000fe20000011633 */
[----:B------:R-:W-:Y:S01]  /*8bd0*/  HADD2.F32 R33, -RZ, R33.H0_H0 ;  /* 0x20000021ff217230 */ /* 0x000fe20000004100 */
[--C-:B------:R-:W-:Y:S01]  /*8be0*/  SHF.R.U64 R43, R52, 0x10, R53.reuse ;  /* 0x00000010342b7819 */ /* 0x100fe20000001235 */
[----:B------:R-:W-:Y:S01]  /*8bf0*/  HADD2.F32 R48, -RZ, R48.H0_H0 ;  /* 0x20000030ff307230 */ /* 0x000fe20000004100 */
[----:B------:R-:W-:Y:S01]  /*8c00*/  SHF.R.U32.HI R52, RZ, 0x10, R53 ;  /* 0x00000010ff347819 */ /* 0x000fe20000011635 */
[----:B------:R-:W-:Y:S02]  /*8c10*/  HADD2.F32 R50, -RZ, R50.H0_H0 ;  /* 0x20000032ff327230 */ /* 0x000fe40000004100 */
[----:B------:R-:W-:-:S02]  /*8c20*/  HADD2.F32 R60, -RZ, R42.H1_H1 ;  /* 0x3000002aff3c7230 */ /* 0x000fc40000004100 */
[----:B------:R-:W-:Y:S02]  /*8c30*/  HADD2.F32 R58, -RZ, R52.H0_H0 ;  /* 0x20000034ff3a7230 */ /* 0x000fe40000004100 */
[----:B------:R-:W-:Y:S02]  /*8c40*/  HADD2.F32 R43, -RZ, R43.H0_H0 ;  /* 0x2000002bff2b7230 */ /* 0x000fe40000004100 */
[--C-:B-1----:R-:W-:Y:S02]  /*8c50*/  HADD2.F32 R49, -RZ, R11.reuse.H0_H0 ;  /* 0x2000000bff317230 */ /* 0x102fe40000004100 */
[----:B------:R-:W-:Y:S02]  /*8c60*/  HADD2.F32 R11, -RZ, R11.H1_H1 ;  /* 0x3000000bff0b7230 */ /* 0x000fe40000004100 */
[--C-:B------:R-:W-:Y:S02]  /*8c70*/  HADD2.F32 R51, -RZ, R8.reuse.H0_H0 ;  /* 0x20000008ff337230 */ /* 0x100fe40000004100 */
[----:B------:R-:W-:Y:S01]  /*8c80*/  HADD2.F32 R53, -RZ, R8.H1_H1 ;  /* 0x30000008ff357230 */ /* 0x000fe20000004100 */
[-C--:B------:R-:W-:Y:S01]  /*8c90*/  FMUL.FTZ R52, R11, R50.reuse ;  /* 0x000000320b347220 */ /* 0x080fe20000410000 */
[--C-:B------:R-:W-:Y:S01]  /*8ca0*/  HADD2.F32 R8, -RZ, R10.reuse.H0_H0 ;  /* 0x2000000aff087230 */ /* 0x100fe20000004100 */
[C---:B------:R-:W-:Y:S01]  /*8cb0*/  FMUL.FTZ R50, R49.reuse, R50 ;  /* 0x0000003231327220 */ /* 0x040fe20000410000 */
[--C-:B------:R-:W-:Y:S01]  /*8cc0*/  HADD2.F32 R54, -RZ, R9.reuse.H0_H0 ;  /* 0x20000009ff367230 */ /* 0x100fe20000004100 */
[-C--:B------:R-:W-:Y:S01]  /*8cd0*/  FFMA.FTZ R52, R49, R58.reuse, -R52 ;  /* 0x0000003a31347223 */ /* 0x080fe20000010834 */
[----:B------:R-:W-:Y:S01]  /*8ce0*/  HADD2.F32 R10, -RZ, R10.H1_H1 ;  /* 0x3000000aff0a7230 */ /* 0x000fe20000004100 */
[----:B------:R-:W-:Y:S01]  /*8cf0*/  FFMA.FTZ R11, R11, R58, R50 ;  /* 0x0000003a0b0b7223 */ /* 0x000fe20000010032 */
[----:B------:R-:W-:Y:S01]  /*8d00*/  HADD2.F32 R9, -RZ, R9.H1_H1 ;  /* 0x30000009ff097230 */ /* 0x000fe20000004100 */
[----:B------:R-:W-:Y:S01]  /*8d10*/  FMUL.FTZ R55, R53, R56 ;  /* 0x0000003835377220 */ /* 0x000fe20000410000 */
[----:B------:R-:W-:Y:S01]  /*8d20*/  HADD2.F32 R49, -RZ, R42.H0_H0 ;  /* 0x2000002aff317230 */ /* 0x000fe20000004100 */
[----:B------:R-:W-:Y:S01]  /*8d30*/  FMUL.FTZ R42, R10, R33 ;  /* 0x000000210a2a7220 */ /* 0x000fe20000410000 */
[----:B------:R-:W-:Y:S01]  /*8d40*/  F2FP.PACK_AB R11, R11, R52 ;  /* 0x000000340b0b723e */ /* 0x000fe200000000ff */
[----:B------:R-:W-:-:S02]  /*8d50*/  FMUL.FTZ R50, R9, R48 ;  /* 0x0000003009327220 */ /* 0x000fc40000410000 */
[C---:B------:R-:W-:Y:S02]  /*8d60*/  FMUL.FTZ R56, R51.reuse, R56 ;  /* 0x0000003833387220 */ /* 0x040fe40000410000 */
[----:B------:R-:W-:Y:S02]  /*8d70*/  FMUL.FTZ R33, R8, R33 ;  /* 0x0000002108217220 */ /* 0x000fe40000410000 */
[----:B------:R-:W-:Y:S02]  /*8d80*/  FMUL.FTZ R48, R54, R48 ;  /* 0x0000003036307220 */ /* 0x000fe40000410000 */
[-C--:B------:R-:W-:Y:S02]  /*8d90*/  FFMA.FTZ R55, R51, R60.reuse, -R55 ;  /* 0x0000003c33377223 */ /* 0x080fe40000010837 */
[----:B------:R-:W-:Y:S02]  /*8da0*/  FFMA.FTZ R56, R53, R60, R56 ;  /* 0x0000003c35387223 */ /* 0x000fe40000010038 */
[----:B------:R-:W-:-:S02]  /*8db0*/  FFMA.FTZ R42, R8, R49, -R42 ;  /* 0x00000031082a7223 */ /* 0x000fc4000001082a */
[----:B------:R-:W-:Y:S01]  /*8dc0*/  FFMA.FTZ R33, R10, R49, R33 ;  /* 0x000000310a217223 */ /* 0x000fe20000010021 */
[----:B------:R-:W-:Y:S01]  /*8dd0*/  F2FP.PACK_AB R8, R56, R55 ;  /* 0x000000373808723e */ /* 0x000fe200000000ff */
[-C--:B------:R-:W-:Y:S02]  /*8de0*/  FFMA.FTZ R50, R54, R43.reuse, -R50 ;  /* 0x0000002b36327223 */ /* 0x080fe40000010832 */
[----:B------:R-:W-:Y:S01]  /*8df0*/  FFMA.FTZ R9, R9, R43, R48 ;  /* 0x0000002b09097223 */ /* 0x000fe20000010030 */
[----:B------:R-:W-:-:S04]  /*8e00*/  F2FP.PACK_AB R10, R33, R42 ;  /* 0x0000002a210a723e */ /* 0x000fc800000000ff */
[----:B------:R-:W-:-:S05]  /*8e10*/  F2FP.PACK_AB R9, R9, R50 ;  /* 0x000000320909723e */ /* 0x000fca00000000ff */
[----:B------:R1:W-:Y:S02]  /*8e20*/  STS.128 [R6+0x5100], R8 ;  /* 0x0051000806007388 */ /* 0x0003e40000000c00 */
.L_x_362:
[----:B------:R-:W-:Y:S05]  /*8e30*/  BSYNC B1 ;  /* 0x0000000000017941 */ /* 0x000fea0003800000 */
.L_x_361:
        /* <DEDUP_REMOVED lines=49> */
.L_x_368:
[----:B------:R-:W-:Y:S05]  /*9150*/  BSYNC B0 ;  /* 0x0000000000007941 */ /* 0x000fea0003800000 */
.L_x_367:
[----:B-1----:R-:W-:-:S04]  /*9160*/  IADD3 R8, R13, 0x20, RZ ;  /* 0x000000200d087810 */ /* 0x002fc80007ffe0ff */
[----:B------:R-:W-:-:S13]  /*9170*/  ISETP.GE.AND P0, PT, R8, c[0x0][0x27c], PT ;  /* 0x00009f0008007a0c */ /* 0x000fda0003f06270 */
[----:B------:R-:W-:Y:S05]  /*9180*/  @P0 BRA `(.L_x_366) ;  /* 0x000002a000000947 */ /* 0x000fea0003800000 */
[----:B------:R-:W1:Y:S01]  /*9190*/  LDS.128 R8, [R6+0x6100] ;  /* 0x0061000006087984 */ /* 0x000e620000000c00 */
[--C-:B------:R-:W-:Y:S01]  /*91a0*/  SHF.R.U64 R32, R34, 0x10, R35.reuse ;  /* 0x0000001022207819 */ /* 0x100fe20000001223 */
[----:B------:R-:W-:Y:S01]  /*91b0*/  HADD2.F32 R44, -RZ, R20.H1_H1 ;  /* 0x30000014ff2c7230 */ /* 0x000fe20000004100 */
        /* <DEDUP_REMOVED lines=15> */
[--C-:B------:R-:W-:Y:S01]  /*92b0*/  HADD2.F32 R42, -RZ, R9.reuse.H0_H0 ;  /* 0x20000009ff2a7230 */ /* 0x100fe20000004100 */
[----:B------:R-:W-:Y:S01]  /*92c0*/  FMUL.FTZ R43, R41, R44 ;  /* 0x0000002c292b7220 */ /* 0x000fe20000410000 */
        /* <DEDUP_REMOVED lines=9> */
[----:B------:R-:W-:Y:S02]  /*9360*/  FMUL.FTZ R33, R8, R33 ;  /* 0x0000002108217220 */ /* 0x000fe40000410000 */
        /* <DEDUP_REMOVED lines=12> */
.L_x_366:
[----:B------:R-:W-:Y:S05]  /*9430*/  BSYNC B1 ;  /* 0x0000000000017941 */ /* 0x000fea0003800000 */
.L_x_365:
[----:B-1----:R-:W-:-:S04]  /*9440*/  IADD3 R8, R4, 0x60, RZ ;  /* 0x0000006004087810 */ /* 0x002fc80007ffe0ff */
[----:B------:R-:W-:-:S13]  /*9450*/  ISETP.GE.AND P0, PT, R8, R21, PT ;  /* 0x000000150800720c */ /* 0x000fda0003f06270 */
[----:B------:R-:W-:Y:S05]  /*9460*/  @P0 BRA `(.L_x_369) ;  /* 0x000029e000000947 */ /* 0x000fea0003800000 */
[----:B------:R-:W-:Y:S01]  /*9470*/  ISETP.GE.AND P0, PT, R13, c[0x0][0x27c], PT ;  /* 0x00009f000d007a0c */ /* 0x000fe20003f06270 */
[----:B------:R-:W-:-:S12]  /*9480*/  BSSY B0, `(.L_x_370) ;  /* 0x000002c000007945 */ /* 0x000fd80003800000 */
[----:B------:R-:W-:Y:S05]  /*9490*/  @P0 BRA `(.L_x_371) ;  /* 0x000002a000000947 */ /* 0x000fea0003800000 */
[----:B------:R-:W1:Y:S01]  /*94a0*/  LDS.128 R8, [R6+0x3100] ;  /* 0x0031000006087984 */ /* 0x000e620000000c00 */
[--C-:B------:R-:W-:Y:S01]  /*94b0*/  SHF.R.U64 R21, R24, 0x10, R25.reuse ;  /* 0x0000001018157819 */ /* 0x100fe20000001219 */
[----:B------:R-:W-:Y:S01]  /*94c0*/  HADD2.F32 R32, -RZ, R18.H1_H1 ;  /* 0x30000012ff207230 */ /* 0x000fe20000004100 */
[----:B------:R-:W-:Y:S01]  /*94d0*/  SHF.R.U32.HI R24, RZ, 0x10, R25 ;  /* 0x00000010ff187819 */ /* 0x000fe20000011619 */
[--C-:B------:R-:W-:Y:S01]  /*94e0*/  HADD2.F32 R34, -RZ, R19.reuse.H1_H1 ;  /* 0x30000013ff227230 */ /* 0x100fe20000004100 */
[--C-:B------:R-:W-:Y:S01]  /*94f0*/  SHF.R.U64 R20, R26, 0x10, R27.reuse ;  /* 0x000000101a147819 */ /* 0x100fe2000000121b */
[----:B------:R-:W-:Y:S01]  /*9500*/  HADD2.F32 R19, -RZ, R19.H0_H0 ;  /* 0x20000013ff137230 */ /* 0x000fe20000004100 */
[----:B------:R-:W-:Y:S01]  /*9510*/  SHF.R.U32.HI R26, RZ, 0x10, R27 ;  /* 0x00000010ff1a7819 */ /* 0x000fe2000001161b */
[----:B------:R-:W-:-:S04]  /*9520*/  HADD2.F32 R24, -RZ, R24.H0_H0 ;  /* 0x20000018ff187230 */ /* 0x000fc80000004100 */
[----:B------:R-:W-:Y:S02]  /*9530*/  HADD2.F32 R26, -RZ, R26.H0_H0 ;  /* 0x2000001aff1a7230 */ /* 0x000fe40000004100 */
[--C-:B-1----:R-:W-:Y:S02]  /*9540*/  HADD2.F32 R22, -RZ, R11.reuse.H0_H0 ;  /* 0x2000000bff167230 */ /* 0x102fe40000004100 */
[----:B------:R-:W-:Y:S02]  /*9550*/  HADD2.F32 R11, -RZ, R11.H1_H1 ;  /* 0x3000000bff0b7230 */ /* 0x000fe40000004100 */
[--C-:B------:R-:W-:Y:S02]  /*9560*/  HADD2.F32 R23, -RZ, R8.reuse.H0_H0 ;  /* 0x20000008ff177230 */ /* 0x100fe40000004100 */
[----:B------:R-:W-:Y:S01]  /*9570*/  HADD2.F32 R25, -RZ, R8.H1_H1 ;  /* 0x30000008ff197230 */ /* 0x000fe20000004100 */
[CC--:B------:R-:W-:Y:S01]  /*9580*/  FMUL.FTZ R33, R11.reuse, R24.reuse ;  /* 0x000000180b217220 */ /* 0x0c0fe20000410000 */
[--C-:B------:R-:W-:Y:S01]  /*9590*/  HADD2.F32 R8, -RZ, R10.reuse.H0_H0 ;  /* 0x2000000aff087230 */ /* 0x100fe20000004100 */
[C---:B------:R-:W-:Y:S01]  /*95a0*/  FMUL.FTZ R24, R22.reuse, R24 ;  /* 0x0000001816187220 */ /* 0x040fe20000410000 */
[--C-:B------:R-:W-:Y:S01]  /*95b0*/  HADD2.F32 R27, -RZ, R9.reuse.H0_H0 ;  /* 0x20000009ff1b7230 */ /* 0x100fe20000004100 */
[-C--:B------:R-:W-:Y:S01]  /*95c0*/  FFMA.FTZ R33, R22, R26.reuse, -R33 ;  /* 0x0000001a16217223 */ /* 0x080fe20000010821 */
[----:B------:R-:W-:Y:S01]  /*95d0*/  HADD2.F32 R10, -RZ, R10.H1_H1 ;  /* 0x3000000aff0a7230 */ /* 0x000fe20000004100 */
[----:B------:R-:W-:Y:S01]  /*95e0*/  FFMA.FTZ R24, R11, R26, R24 ;  /* 0x0000001a0b187223 */ /* 0x000fe20000010018 */
[----:B------:R-:W-:Y:S01]  /*95f0*/  HADD2.F32 R11, -RZ, R18.H0_H0 ;  /* 0x20000012ff0b7230 */ /* 0x000fe20000004100 */
[-C--:B------:R-:W-:Y:S01]  /*9600*/  FMUL.FTZ R35, R25, R32.reuse ;  /* 0x0000002019237220 */ /* 0x080fe20000410000 */
        /* <DEDUP_REMOVED lines=9> */
[-C--:B------:R-:W-:Y:S02]  /*96a0*/  FFMA.FTZ R20, R8, R19.reuse, -R20 ;  /* 0x0000001308147223 */ /* 0x080fe40000010814 */
[----:B------:R-:W-:Y:S02]  /*96b0*/  FFMA.FTZ R32, R25, R34, R32 ;  /* 0x0000002219207223 */ /* 0x000fe40000010020 */
[----:B------:R-:W-:Y:S01]  /*96c0*/  FFMA.FTZ R19, R10, R19, R11 ;  /* 0x000000130a137223 */ /* 0x000fe2000001000b */
[----:B------:R-:W-:Y:S01]  /*96d0*/  F2FP.PACK_AB R11, R24, R33 ;  /* 0x00000021180b723e */ /* 0x000fe200000000ff */
[-C--:B------:R-:W-:Y:S01]  /*96e0*/  FFMA.FTZ R21, R27, R22.reuse, -R21 ;  /* 0x000000161b157223 */ /* 0x080fe20000010815 */
[----:B------:R-:W-:Y:S01]  /*96f0*/  F2FP.PACK_AB R8, R32, R35 ;  /* 0x000000232008723e */ /* 0x000fe200000000ff */
[----:B------:R-:W-:Y:S01]  /*9700*/  FFMA.FTZ R18, R9, R22, R18 ;  /* 0x0000001609127223 */ /* 0x000fe20000010012 */
[----:B------:R-:W-:-:S04]  /*9710*/  F2FP.PACK_AB R10, R19, R20 ;  /* 0x00000014130a723e */ /* 0x000fc800000000ff */
[----:B------:R-:W-:-:S05]  /*9720*/  F2FP.PACK_AB R9, R18, R21 ;  /* 0x000000151209723e */ /* 0x000fca00000000ff */
[----:B------:R1:W-:Y:S02]  /*9730*/  STS.128 [R6+0x3100], R8 ;  /* 0x0031000806007388 */ /* 0x0003e40000000c00 */
.L_x_371:
[----:B------:R-:W-:Y:S05]  /*9740*/  BSYNC B0 ;  /* 0x0000000000007941 */ /* 0x000fea0003800000 */
.L_x_370:
[----:B------:R-:W-:-:S04]  /*9750*/  IADD3 R13, R13, 0x20, RZ ;  /* 0x000000200d0d7810 */ /* 0x000fc80007ffe0ff */
[----:B------:R-:W-:-:S13]  /*9760*/  ISETP.GE.AND P0, PT, R13, c[0x0][0x27c], PT ;  /* 0x00009f000d007a0c */ /* 0x000fda0003f06270 */
[----:B------:R-:W-:Y:S05]  /*9770*/  @P0 BRA `(.L_x_369) ;  /* 0x000026d000000947 */ /* 0x000fea0003800000 */
[----:B-1----:R-:W1:Y:S01]  /*9780*/  LDS.128 R8, [R6+0x7100] ;  /* 0x0071000006087984 */ /* 0x002e620000000c00 */
        /* <DEDUP_REMOVED lines=42> */
.L_x_348:
[----:B------:R-:W-:Y:S01]  /*9a30*/  ISETP.NE.AND P0, PT, R217, 0x1, PT ;  /* 0x00000001d900780c */ /* 0x000fe20003f05270 */
[----:B------:R-:W-:Y:S01]  /*9a40*/  IMAD.MOV.U32 R20, RZ, RZ, R14 ;  /* 0x000000ffff147224 */ /* 0x000fe200078e000e */
[----:B------:R-:W-:Y:S01]  /*9a50*/  CS2R R58, SRZ ;  /* 0x00000000003a7805 */ /* 0x000fe2000001ff00 */
[----:B------:R-:W-:Y:S01]  /*9a60*/  IMAD.MOV.U32 R17, RZ, RZ, R19 ;  /* 0x000000ffff117224 */ /* 0x000fe200078e0013 */
[----:B------:R-:W-:-:S09]  /*9a70*/  CS2R R56, SRZ ;  /* 0x0000000000387805 */ /* 0x000fd2000001ff00 */
[----:B------:R-:W-:-:S05]  /*9a80*/  @P0 IMAD.HI.U32 R12, R10, c[0x0][0x2c8], RZ ;  /* 0x0000b2000a0c0a27 */ /* 0x000fca00078e00ff */
[----:B------:R-:W-:-:S04]  /*9a90*/  @P0 SHF.R.U32.HI R10, RZ, c[0x0][0x2cc], R12 ;  /* 0x0000b300ff0a0a19 */ /* 0x000fc8000001160c */
[----:B------:R-:W-:Y:S01]  /*9aa0*/  SHF.R.S32.HI R15, RZ, 0x1f, R10 ;  /* 0x0000001fff0f7819 */ /* 0x000fe2000001140a */
[----:B------:R-:W-:-:S04]  /*9ab0*/  IMAD.WIDE.U32 R20, R10, c[0x0][0x280], R20 ;  /* 0x0000a0000a147a25 */ /* 0x000fc800078e0014 */
[C---:B------:R-:W-:Y:S02]  /*9ac0*/  IMAD R13, R15.reuse, c[0x0][0x280], RZ ;  /* 0x0000a0000f0d7a24 */ /* 0x040fe400078e02ff */
[----:B------:R-:W-:Y:S02]  /*9ad0*/  IMAD R15, R15, c[0x0][0x290], RZ ;  /* 0x0000a4000f0f7a24 */ /* 0x000fe400078e02ff */
[----:B------:R-:W-:Y:S01]  /*9ae0*/  IMAD R14, R10, c[0x0][0x284], R13 ;  /* 0x0000a1000a0e7a24 */ /* 0x000fe200078e020d */
[----:B------:R-:W-:Y:S01]  /*9af0*/  LEA R13, P0, R20, c[0x0][0x270], 0x1 ;  /* 0x00009c00140d7a11 */ /* 0x000fe200078008ff */
[----:B------:R-:W-:-:S04]  /*9b00*/  IMAD.WIDE.U32 R16, R10, c[0x0][0x290], R16 ;  /* 0x0000a4000a107a25 */ /* 0x000fc800078e0010 */
[----:B------:R-:W-:Y:S02]  /*9b10*/  IMAD.IADD R14, R21, 0x1, R14 ;  /* 0x00000001150e7824 */ /* 0x000fe400078e020e */
[----:B------:R-:W-:Y:S02]  /*9b20*/  IMAD R12, R10, c[0x0][0x294], R15 ;  /* 0x0000a5000a0c7a24 */ /* 0x000fe400078e020f */
[----:B------:R-:W1:Y:S01]  /*9b30*/  SHFL.IDX PT, R15, R13, RZ, 0x181f ;  /* 0x00181fff0d0f7589 */ /* 0x000e6200000e0000 */
[----:B------:R-:W-:Y:S02]  /*9b40*/  LEA.HI.X R14, R20, c[0x0][0x274], R14, 0x1, P0 ;  /* 0x00009d00140e7a11 */ /* 0x000fe400000f0c0e */
[----:B------:R-:W-:Y:S02]  /*9b50*/  IADD3 R12, R17, R12, RZ ;  /* 0x0000000c110c7210 */ /* 0x000fe40007ffe0ff */
[----:B------:R-:W-:-:S04]  /*9b60*/  LEA R10, P0, R16, c[0x0][0x288], 0x1 ;  /* 0x0000a200100a7a11 */ /* 0x000fc800078008ff */
[----:B------:R-:W-:Y:S02]  /*9b70*/  LEA.HI.X R12, R16, c[0x0][0x28c], R12, 0x1, P0 ;  /* 0x0000a300100c7a11 */ /* 0x000fe400000f0c0c */
[----:B------:R-:W2:Y:S01]  /*9b80*/  SHFL.IDX PT, R16, R14, RZ, 0x181f ;  /* 0x00181fff0e107589 */ /* 0x000ea200000e0000 */
[----:B------:R-:W-:-:S13]  /*9b90*/  ISETP.GE.OR P0, PT, R64, c[0x0][0x27c], P4 ;  /* 0x00009f0040007a0c */ /* 0x000fda0002706670 */
[C---:B------:R-:W-:Y:S01]  /*9ba0*/  @!P0 IMAD.SHL.U32 R18, R64.reuse, 0x2, RZ ;  /* 0x0000000240128824 */ /* 0x040fe200078e00ff */
[----:B------:R-:W-:-:S04]  /*9bb0*/  @!P0 SHF.L.U64.HI R17, R64, 0x1, R65 ;  /* 0x0000000140118819 */ /* 0x000fc80000010241 */
[-C--:B-1----:R-:W-:Y:S02]  /*9bc0*/  @!P0 IADD3 R20, P1, R15, R18.reuse, RZ ;  /* 0x000000120f148210 */ /* 0x082fe40007f3e0ff */
[----:B------:R-:W1:Y:S03]  /*9bd0*/  SHFL.IDX PT, R15, R10, RZ, 0x181f ;  /* 0x00181fff0a0f7589 */ /* 0x000e6600000e0000 */
[----:B--2---:R-:W-:Y:S02]  /*9be0*/  @!P0 IMAD.X R21, R16, 0x1, R17, P1 ;  /* 0x0000000110158824 */ /* 0x004fe400008e0611 */
[----:B------:R-:W2:Y:S01]  /*9bf0*/  SHFL.IDX PT, R16, R12, RZ, 0x181f ;  /* 0x00181fff0c107589 */ /* 0x000ea200000e0000 */
[----:B------:R-:W-:Y:S01]  /*9c00*/  CS2R R54, SRZ ;  /* 0x0000000000367805 */ /* 0x000fe2000001ff00 */
[----:B------:R-:W-:Y:S02]  /*9c10*/  CS2R R52, SRZ ;  /* 0x0000000000347805 */ /* 0x000fe4000001ff00 */
[----:B------:R-:W3:Y:S01]  /*9c20*/  @!P0 LD.E.128 R56, [R20.64] ;  /* 0x0000001014388980 */ /* 0x000ee2000c101d00 */
[----:B-1----:R-:W-:-:S05]  /*9c30*/  @!P0 IADD3 R22, P1, R15, R18, RZ ;  /* 0x000000120f168210 */ /* 0x002fca0007f3e0ff */
[----:B--2---:R-:W-:-:S05]  /*9c40*/  @!P0 IMAD.X R23, R16, 0x1, R17, P1 ;  /* 0x0000000110178824 */ /* 0x004fca00008e0611 */
[----:B------:R-:W2:Y:S01]  /*9c50*/  @!P0 LD.E.128 R52, [R22.64] ;  /* 0x0000001016348980 */ /* 0x000ea2000c101d00 */
[----:B------:R-:W-:Y:S01]  /*9c60*/  BSSY B0, `(.L_x_372) ;  /* 0x0000023000007945 */ /* 0x000fe20003800000 */
[----:B------:R-:W-:Y:S01]  /*9c70*/  CS2R R46, SRZ ;  /* 0x00000000002e7805 */ /* 0x000fe2000001ff00 */
[----:B------:R-:W-:Y:S01]  /*9c80*/  CS2R R44, SRZ ;  /* 0x00000000002c7805 */ /* 0x000fe2000001ff00 */
[----:B------:R-:W-:Y:S01]  /*9c90*/  CS2R R42, SRZ ;  /* 0x00000000002a7805 */ /* 0x000fe2000001ff00 */
[----:B------:R-:W-:Y:S01]  /*9ca0*/  CS2R R40, SRZ ;  /* 0x0000000000287805 */ /* 0x000fe2000001ff00 */
[----:B------:R-:W-:Y:S02]  /*9cb0*/  ISETP.GE.AND P1, PT, R64, c[0x0][0x27c], PT ;  /* 0x00009f0040007a0c */ /* 0x000fe40003f26270 */
[----:B---3--:R-:W-:Y:S01]  /*9cc0*/  MOV R18, R58 ;  /* 0x0000003a00127202 */ /* 0x008fe20000000f00 */
[----:B------:R-:W-:Y:S01]  /*9cd0*/  IMAD.MOV.U32 R17, RZ, RZ, R59 ;  /* 0x000000ffff117224 */ /* 0x000fe200078e003b */
[----:B------:R-:W-:Y:S01]  /*9ce0*/  MOV R15, R57 ;  /* 0x00000039000f7202 */ /* 0x000fe20000000f00 */
[----:B------:R-:W-:-:S03]  /*9cf0*/  IMAD.MOV.U32 R16, RZ, RZ, R56 ;  /* 0x000000ffff107224 */ /* 0x000fc600078e0038 */
[----:B------:R-:W-:Y:S02]  /*9d00*/  PRMT R75, R17, 0x5410, R18 ;  /* 0x00005410114b7816 */ /* 0x000fe40000000012 */
[----:B------:R-:W-:Y:S01]  /*9d10*/  PRMT R73, R15, 0x5410, R16 ;  /* 0x000054100f497816 */ /* 0x000fe20000000010 */
[----:B------:R1:W3:Y:S04]  /*9d20*/  SHFL.IDX PT, R17, R13, 0x1, 0x181f ;  /* 0x00381f000d117f89 */ /* 0x0002e800000e0000 */
[----:B------:R1:W4:Y:S04]  /*9d30*/  SHFL.IDX PT, R15, R10, 0x1, 0x181f ;  /* 0x00381f000a0f7f89 */ /* 0x00032800000e0000 */
[----:B------:R1:W1:Y:S04]  /*9d40*/  SHFL.IDX PT, R18, R14, 0x1, 0x181f ;  /* 0x00381f000e127f89 */ /* 0x00026800000e0000 */
[----:B------:R1:W1:Y:S01]  /*9d50*/  SHFL.IDX PT, R16, R12, 0x1, 0x181f ;  /* 0x00381f000c107f89 */ /* 0x00026200000e0000 */
[----:B--2---:R-:W-:Y:S01]  /*9d60*/  IMAD.MOV.U32 R22, RZ, RZ, R54 ;  /* 0x000000ffff167224 */ /* 0x004fe200078e0036 */
[----:B------:R-:W-:Y:S01]  /*9d70*/  MOV R20, R52 ;  /* 0x0000003400147202 */ /* 0x000fe20000000f00 */
[----:B------:R-:W-:-:S02]  /*9d80*/  IMAD.MOV.U32 R21, RZ, RZ, R55 ;  /* 0x000000ffff157224 */ /* 0x000fc400078e0037 */
[----:B------:R-:W-:-:S03]  /*9d90*/  IMAD.MOV.U32 R19, RZ, RZ, R53 ;  /* 0x000000ffff137224 */ /* 0x000fc600078e0035 */
[----:B------:R-:W-:Y:S02]  /*9da0*/  PRMT R72, R21, 0x5410, R22 ;  /* 0x0000541015487816 */ /* 0x000fe40000000016 */
[----:B------:R-:W-:Y:S01]  /*9db0*/  PRMT R71, R19, 0x5410, R20 ;  /* 0x0000541013477816 */ /* 0x000fe20000000014 */
[----:B------:R-:W-:Y:S05]  /*9dc0*/  @P3 BRA `(.L_x_373) ;  /* 0x000000c000003947 */ /* 0x000fea0003800000 */
[----:B---3--:R-:W-:Y:S01]  /*9dd0*/  CS2R R44, SRZ ;  /* 0x00000000002c7805 */ /* 0x008fe2000001ff00 */
[----:B------:R-:W-:Y:S01]  /*9de0*/  CS2R R42, SRZ ;  /* 0x00000000002a7805 */ /* 0x000fe2000001ff00 */
[----:B------:R-:W-:Y:S01]  /*9df0*/  CS2R R40, SRZ ;  /* 0x0000000000287805 */ /* 0x000fe2000001ff00 */
[----:B------:R-:W-:Y:S05]  /*9e00*/  @P1 BRA `(.L_x_373) ;  /* 0x0000008000001947 */ /* 0x000fea0003800000 */
[C---:B------:R-:W-:Y:S01]  /*9e10*/  IMAD.SHL.U32 R20, R64.reuse, 0x2, RZ ;  /* 0x0000000240147824 */ /* 0x040fe200078e00ff */
[----:B------:R-:W-:-:S04]  /*9e20*/  SHF.L.U64.HI R19, R64, 0x1, R65 ;  /* 0x0000000140137819 */ /* 0x000fc80000010241 */
[----:B------:R-:W-:-:S05]  /*9e30*/  IADD3 R44, P0, R17, R20, RZ ;  /* 0x00000014112c7210 */ /* 0x000fca0007f1e0ff */
[----:B-1----:R-:W-:Y:S01]  /*9e40*/  IMAD.X R45, R18, 0x1, R19, P0 ;  /* 0x00000001122d7824 */ /* 0x002fe200000e0613 */
[----:B----4-:R-:W-:-:S05]  /*9e50*/  IADD3 R20, P0, R15, R20, RZ ;  /* 0x000000140f147210 */ /* 0x010fca0007f1e0ff */
[----:B------:R-:W-:Y:S01]  /*9e60*/  IMAD.X R21, R16, 0x1, R19, P0 ;  /* 0x0000000110157824 */ /* 0x000fe200000e0613 */
[----:B------:R-:W5:Y:S04]  /*9e70*/  LD.E.128 R44, [R44.64] ;  /* 0x000000102c2c7980 */ /* 0x000f68000c101d00 */
[----:B------:R1:W5:Y:S03]  /*9e80*/  LD.E.128 R40, [R20.64] ;  /* 0x0000001014287980 */ /* 0x000366000c101d00 */
.L_x_373:
[----:B---3--:R-:W-:Y:S05]  /*9e90*/  BSYNC B0 ;  /* 0x0000000000007941 */ /* 0x008fea0003800000 */
.L_x_372:
[----:B-1----:R-:W1:Y:S01]  /*9ea0*/  SHFL.IDX PT, R18, R13, 0x2, 0x181f ;  /* 0x00581f000d127f89 */ /* 0x002e6200000e0000 */
[C---:B------:R-:W-:Y:S01]  /*9eb0*/  ISETP.GE.OR P0, PT, R64.reuse, c[0x0][0x27c], P5 ;  /* 0x00009f0040007a0c */ /* 0x040fe20002f06670 */
[----:B------:R-:W-:Y:S01]  /*9ec0*/  CS2R R34, SRZ ;  /* 0x0000000000227805 */ /* 0x000fe2000001ff00 */
[----:B------:R-:W-:Y:S01]  /*9ed0*/  CS2R R32, SRZ ;  /* 0x0000000000207805 */ /* 0x000fe2000001ff00 */
[----:B------:R-:W2:Y:S10]  /*9ee0*/  SHFL.IDX PT, R17, R14, 0x2, 0x181f ;  /* 0x00581f000e117f89 */ /* 0x000eb400000e0000 */
[C---:B----4-:R-:W-:Y:S01]  /*9ef0*/  @!P0 IMAD.SHL.U32 R15, R64.reuse, 0x2, RZ ;  /* 0x00000002400f8824 */ /* 0x050fe200078e00ff */
[----:B------:R-:W-:-:S04]  /*9f00*/  @!P0 SHF.L.U64.HI R16, R64, 0x1, R65 ;  /* 0x0000000140108819 */ /* 0x000fc80000010241 */
[-C--:B-1----:R-:W-:Y:S02]  /*9f10*/  @!P0 IADD3 R20, P2, R18, R15.reuse, RZ ;  /* 0x0000000f12148210 */ /* 0x082fe40007f5e0ff */
[----:B------:R-:W1:Y:S03]  /*9f20*/  SHFL.IDX PT, R18, R10, 0x2, 0x181f ;  /* 0x00581f000a127f89 */ /* 0x000e6600000e0000 */
[----:B--2---:R-:W-:Y:S02]  /*9f30*/  @!P0 IMAD.X R21, R17, 0x1, R16, P2 ;  /* 0x0000000111158824 */ /* 0x004fe400010e0610 */
[----:B------:R-:W2:Y:S01]  /*9f40*/  SHFL.IDX PT, R17, R12, 0x2, 0x181f ;  /* 0x00581f000c117f89 */ /* 0x000ea200000e0000 */
[----:B------:R-:W-:Y:S01]  /*9f50*/  CS2R R26, SRZ ;  /* 0x00000000001a7805 */ /* 0x000fe2000001ff00 */
[----:B------:R-:W-:Y:S02]  /*9f60*/  CS2R R24, SRZ ;  /* 0x0000000000187805 */ /* 0x000fe4000001ff00 */
[----:B------:R3:W4:Y:S01]  /*9f70*/  @!P0 LD.E.128 R32, [R20.64] ;  /* 0x0000001014208980 */ /* 0x000722000c101d00 */
[----:B-1----:R-:W-:-:S05]  /*9f80*/  @!P0 IADD3 R22, P2, R18, R15, RZ ;  /* 0x0000000f12168210 */ /* 0x002fca0007f5e0ff */
[----:B--2---:R-:W-:-:S05]  /*9f90*/  @!P0 IMAD.X R23, R17, 0x1, R16, P2 ;  /* 0x0000000111178824 */ /* 0x004fca00010e0610 */
[----:B------:R1:W2:Y:S01]  /*9fa0*/  @!P0 LD.E.128 R24, [R22.64] ;  /* 0x0000001016188980 */ /* 0x0002a2000c101d00 */
[----:B-----5:R-:W-:Y:S01]  /*9fb0*/  IMAD.MOV.U32 R17, RZ, RZ, R47 ;  /* 0x000000ffff117224 */ /* 0x020fe200078e002f */
[----:B------:R-:W-:Y:S01]  /*9fc0*/  MOV R18, R46 ;  /* 0x0000002e00127202 */ /* 0x000fe20000000f00 */
[----:B------:R-:W-:Y:S02]  /*9fd0*/  IMAD.MOV.U32 R16, RZ, RZ, R44 ;  /* 0x000000ffff107224 */ /* 0x000fe400078e002c */
[----:B------:R-:W-:Y:S01]  /*9fe0*/  IMAD.MOV.U32 R15, RZ, RZ, R45 ;  /* 0x000000ffff0f7224 */ /* 0x000fe200078e002d */
[----:B------:R-:W-:Y:S01]  /*9ff0*/  PRMT R69, R17, 0x5410, R18 ;  /* 0x0000541011457816 */ /* 0x000fe20000000012 */
[----:B------:R-:W-:Y:S01]  /*a000*/  IMAD.MOV.U32 R17, RZ, RZ, R43 ;  /* 0x000000ffff117224 */ /* 0x000fe200078e002b */
[----:B------:R-:W-:Y:S02]  /*a010*/  MOV R18, R42 ;  /* 0x0000002a00127202 */ /* 0x000fe40000000f00 */
[----:B------:R-:W-:Y:S01]  /*a020*/  PRMT R68, R15, 0x5410, R16 ;  /* 0x000054100f447816 */ /* 0x000fe20000000010 */
[----:B------:R-:W-:-:S02]  /*a030*/  IMAD.MOV.U32 R16, RZ, RZ, R40 ;  /* 0x000000ffff107224 */ /* 0x000fc400078e0028 */
[----:B------:R-:W-:Y:S01]  /*a040*/  IMAD.MOV.U32 R15, RZ, RZ, R41 ;  /* 0x000000ffff0f7224 */ /* 0x000fe200078e0029 */
[----:B------:R-:W-:-:S04]  /*a050*/  PRMT R67, R17, 0x5410, R18 ;  /* 0x0000541011437816 */ /* 0x000fc80000000012 */
[----:B------:R-:W-:Y:S01]  /*a060*/  PRMT R66, R15, 0x5410, R16 ;  /* 0x000054100f427816 */ /* 0x000fe20000000010 */
[----:B------:R-:W2:Y:S01]  /*a070*/  SHFL.IDX PT, R14, R14, 0x3, 0x181f ;  /* 0x00781f000e0e7f89 */ /* 0x000ea200000e0000 */
[----:B------:R-:W-:Y:S03]  /*a080*/  BSSY B0, `(.L_x_374) ;  /* 0x0000021000007945 */ /* 0x000fe60003800000 */
[----:B------:R-:W2:Y:S01]  /*a090*/  SHFL.IDX PT, R13, R13, 0x3, 0x181f ;  /* 0x00781f000d0d7f89 */ /* 0x000ea200000e0000 */
[----:B---3--:R-:W-:-:S03]  /*a0a0*/  CS2R R20, SRZ ;  /* 0x0000000000147805 */ /* 0x008fc6000001ff00 */
[----:B------:R-:W3:Y:S01]  /*a0b0*/  SHFL.IDX PT, R10, R10, 0x3, 0x181f ;  /* 0x00781f000a0a7f89 */ /* 0x000ee200000e0000 */
[----:B-1----:R-:W-:-:S03]  /*a0c0*/  CS2R R22, SRZ ;  /* 0x0000000000167805 */ /* 0x002fc6000001ff00 */
[----:B------:R-:W1:Y:S01]  /*a0d0*/  SHFL.IDX PT, R12, R12, 0x3, 0x181f ;  /* 0x00781f000c0c7f89 */ /* 0x000e6200000e0000 */
[----:B----4-:R-:W-:Y:S01]  /*a0e0*/  IMAD.MOV.U32 R17, RZ, RZ, R35 ;  /* 0x000000ffff117224 */ /* 0x010fe200078e0023 */
[----:B------:R-:W-:Y:S01]  /*a0f0*/  MOV R18, R34 ;  /* 0x0000002200127202 */ /* 0x000fe20000000f00 */
[----:B------:R-:W-:Y:S01]  /*a100*/  IMAD.MOV.U32 R16, RZ, RZ, R32 ;  /* 0x000000ffff107224 */ /* 0x000fe200078e0020 */
[----:B------:R-:W-:Y:S02]  /*a110*/  MOV R15, R33 ;  /* 0x00000021000f7202 */ /* 0x000fe40000000f00 */
[----:B------:R-:W-:Y:S02]  /*a120*/  PRMT R63, R17, 0x5410, R18 ;  /* 0x00005410113f7816 */ /* 0x000fe40000000012 */
[----:B------:R-:W-:Y:S01]  /*a130*/  PRMT R62, R15, 0x5410, R16 ;  /* 0x000054100f3e7816 */ /* 0x000fe20000000010 */
[----:B--2---:R-:W-:Y:S01]  /*a140*/  IMAD.MOV.U32 R18, RZ, RZ, R26 ;  /* 0x000000ffff127224 */ /* 0x004fe200078e001a */
[----:B------:R-:W-:Y:S01]  /*a150*/  MOV R16, R24 ;  /* 0x0000001800107202 */ /* 0x000fe20000000f00 */
[----:B------:R-:W-:-:S02]  /*a160*/  IMAD.MOV.U32 R17, RZ, RZ, R27 ;  /* 0x000000ffff117224 */ /* 0x000fc400078e001b */
[----:B------:R-:W-:-:S03]  /*a170*/  IMAD.MOV.U32 R15, RZ, RZ, R25 ;  /* 0x000000ffff0f7224 */ /* 0x000fc600078e0019 */
[----:B------:R-:W-:Y:S02]  /*a180*/  PRMT R61, R17, 0x5410, R18 ;  /* 0x00005410113d7816 */ /* 0x000fe40000000012 */
[----:B------:R-:W-:Y:S01]  /*a190*/  PRMT R60, R15, 0x5410, R16 ;  /* 0x000054100f3c7816 */ /* 0x000fe20000000010 */
[----:B------:R-:W-:Y:S01]  /*a1a0*/  CS2R R18, SRZ ;  /* 0x0000000000127805 */ /* 0x000fe2000001ff00 */
[----:B------:R-:W-:Y:S01]  /*a1b0*/  CS2R R16, SRZ ;  /* 0x0000000000107805 */ /* 0x000fe2000001ff00 */
[----:B------:R-:W-:Y:S05]  /*a1c0*/  @P6 BRA `(.L_x_375) ;  /* 0x000000c000006947 */ /* 0x000fea0003800000 */
[----:B-1-3--:R-:W-:Y:S01]  /*a1d0*/  CS2R R20, SRZ ;  /* 0x0000000000147805 */ /* 0x00afe2000001ff00 */
[----:B------:R-:W-:Y:S01]  /*a1e0*/  CS2R R18, SRZ ;  /* 0x0000000000127805 */ /* 0x000fe2000001ff00 */
[----:B------:R-:W-:Y:S01]  /*a1f0*/  CS2R R16, SRZ ;  /* 0x0000000000107805 */ /* 0x000fe2000001ff00 */
[----:B------:R-:W-:Y:S05]  /*a200*/  @P1 BRA `(.L_x_375) ;  /* 0x0000008000001947 */ /* 0x000fea0003800000 */
[C---:B------:R-:W-:Y:S01]  /*a210*/  IMAD.SHL.U32 R15, R64.reuse, 0x2, RZ ;  /* 0x00000002400f7824 */ /* 0x040fe200078e00ff */
[----:B------:R-:W-:-:S04]  /*a220*/  SHF.L.U64.HI R17, R64, 0x1, R65 ;  /* 0x0000000140117819 */ /* 0x000fc80000010241 */
[-C--:B------:R-:W-:Y:S02]  /*a230*/  IADD3 R20, P2, R13, R15.reuse, RZ ;  /* 0x0000000f0d147210 */ /* 0x080fe40007f5e0ff */
[----:B------:R-:W-:-:S03]  /*a240*/  IADD3 R16, P0, R10, R15, RZ ;  /* 0x0000000f0a107210 */ /* 0x000fc60007f1e0ff */
[--C-:B------:R-:W-:Y:S02]  /*a250*/  IMAD.X R21, R14, 0x1, R17.reuse, P2 ;  /* 0x000000010e157824 */ /* 0x100fe400010e0611 */
[----:B------:R-:W-:-:S04]  /*a260*/  IMAD.X R17, R12, 0x1, R17, P0 ;  /* 0x000000010c117824 */ /* 0x000fc800000e0611 */
[----:B------:R-:W5:Y:S04]  /*a270*/  LD.E.128 R20, [R20.64] ;  /* 0x0000001014147980 */ /* 0x000f68000c101d00 */
[----:B------:R-:W5:Y:S02]  /*a280*/  LD.E.128 R16, [R16.64] ;  /* 0x0000001010107980 */ /* 0x000f64000c101d00 */
.L_x_375:
[----:B-1-3--:R-:W-:Y:S05]  /*a290*/  BSYNC B0 ;  /* 0x0000000000007941 */ /* 0x00afea0003800000 */
.L_x_374:
[----:B------:R-:W-:Y:S01]  /*a2a0*/  IADD3 R51, -R118, R7, RZ ;  /* 0x0000000776337210 */ /* 0x000fe20007ffe1ff */
[----:B-----5:R-:W-:Y:S01]  /*a2b0*/  IMAD.MOV.U32 R10, RZ, RZ, R22 ;  /* 0x000000ffff0a7224 */ /* 0x020fe200078e0016 */
[----:B------:R-:W-:-:S04]  /*a2c0*/  DEPBAR.LE SB0, 0x1 ;  /* 0x000080400000791a */ /* 0x000fc80000000000 */
[----:B------:R-:W-:Y:S01]  /*a2d0*/  IMNMX R51, R51, 0x80, PT ;  /* 0x0000008033337817 */ /* 0x000fe20003800200 */
[----:B------:R-:W-:Y:S01]  /*a2e0*/  IMAD.MOV.U32 R12, RZ, RZ, R23 ;  /* 0x000000ffff0c7224 */ /* 0x000fe200078e0017 */
[----:B------:R-:W-:Y:S01]  /*a2f0*/  BSSY B0, `(.L_x_376) ;  /* 0x000006d000007945 */ /* 0x000fe20003800000 */
[----:B------:R-:W-:Y:S01]  /*a300*/  IMAD.MOV.U32 R7, RZ, RZ, R21 ;  /* 0x000000ffff077224 */ /* 0x000fe200078e0015 */
[----:B------:R-:W-:Y:S01]  /*a310*/  BAR.SYNC.DEFER_BLOCKING 0x0 ;  /* 0x0000000000007b1d */ /* 0x000fe20000010000 */
[----:B------:R-:W-:Y:S01]  /*a320*/  ISETP.GE.OR P0, PT, R4, R51, P1 ;  /* 0x000000330400720c */ /* 0x000fe20000f06670 */
[----:B------:R-:W-:Y:S01]  /*a330*/  IMAD.MOV.U32 R13, RZ, RZ, R18 ;  /* 0x000000ffff0d7224 */ /* 0x000fe200078e0012 */
[----:B------:R-:W-:Y:S01]  /*a340*/  PRMT R50, R12, 0x5410, R10 ;  /* 0x000054100c327816 */ /* 0x000fe2000000000a */
[----:B------:R-:W-:Y:S01]  /*a350*/  IMAD.MOV.U32 R10, RZ, RZ, R20 ;  /* 0x000000ffff0a7224 */ /* 0x000fe200078e0014 */
[----:B------:R-:W-:-:S04]  /*a360*/  MOV R12, R19 ;  /* 0x00000013000c7202 */ /* 0x000fc80000000f00 */
[----:B------:R-:W-:Y:S01]  /*a370*/  PRMT R49, R7, 0x5410, R10 ;  /* 0x0000541007317816 */ /* 0x000fe2000000000a */
[----:B------:R-:W-:Y:S01]  /*a380*/  IMAD.MOV.U32 R10, RZ, RZ, R16 ;  /* 0x000000ffff0a7224 */ /* 0x000fe200078e0010 */
[----:B------:R-:W-:Y:S02]  /*a390*/  MOV R7, R17 ;  /* 0x0000001100077202 */ /* 0x000fe40000000f00 */
[----:B------:R-:W-:Y:S02]  /*a3a0*/  PRMT R48, R12, 0x5410, R13 ;  /* 0x000054100c307816 */ /* 0x000fe4000000000d */
[----:B------:R-:W-:Y:S01]  /*a3b0*/  PRMT R7, R7, 0x5410, R10 ;  /* 0x0000541007077816 */ /* 0x000fe2000000000a */
[----:B------:R-:W-:Y:S05]  /*a3c0*/  @P0 BRA `(.L_x_377) ;  /* 0x000005f000000947 */ /* 0x000fea0003800000 */
[----:B------:R-:W-:Y:S01]  /*a3d0*/  MOV R10, c[0x0][0x27c] ;  /* 0x00009f00000a7a02 */ /* 0x000fe20000000f00 */
[--C-:B------:R-:W-:Y:S01]  /*a3e0*/  HADD2.F32 R80, -RZ, R71.reuse.H0_H0 ;  /* 0x20000047ff507230 */ /* 0x100fe20000004100 */
[--C-:B------:R-:W-:Y:S01]  /*a3f0*/  SHF.R.U64 R52, R52, 0x10, R53.reuse ;  /* 0x0000001034347819 */ /* 0x100fe20000001235 */
[----:B------:R-:W-:Y:S01]  /*a400*/  HADD2.F32 R71, -RZ, R71.H1_H1 ;  /* 0x30000047ff477230 */ /* 0x000fe20000004100 */
[----:B------:R-:W-:Y:S01]  /*a410*/  LEA.HI R13, R10, R29, RZ, 0x1d ;  /* 0x0000001d0a0d7211 */ /* 0x000fe200078fe8ff */
[--C-:B------:R-:W-:Y:S01]  /*a420*/  HADD2.F32 R88, -RZ, R73.reuse.H0_H0 ;  /* 0x20000049ff587230 */ /* 0x100fe20000004100 */
[----:B------:R-:W-:Y:S01]  /*a430*/  SHF.R.U32.HI R76, RZ, 0x10, R53 ;  /* 0x00000010ff4c7819 */ /* 0x000fe20000011635 */
[----:B------:R-:W-:Y:S01]  /*a440*/  HADD2.F32 R94, -RZ, R73.H1_H1 ;  /* 0x30000049ff5e7230 */ /* 0x000fe20000004100 */
[----:B------:R-:W-:Y:S01]  /*a450*/  SHF.R.S32.HI R10, RZ, 0x1f, R13 ;  /* 0x0000001fff0a7819 */ /* 0x000fe2000001140d */
[----:B------:R-:W-:Y:S01]  /*a460*/  HADD2.F32 R73, -RZ, R72.H1_H1 ;  /* 0x30000048ff497230 */ /* 0x000fe20000004100 */
[----:B------:R-:W-:Y:S01]  /*a470*/  SHF.L.U32 R12, R13, 0x3, RZ ;  /* 0x000000030d0c7819 */ /* 0x000fe200000006ff */
[----:B------:R-:W-:Y:S01]  /*a480*/  HADD2.F32 R76, -RZ, R76.H0_H0 ;  /* 0x2000004cff4c7230 */ /* 0x000fe20000004100 */
[----:B------:R-:W-:Y:S01]  /*a490*/  LEA.HI R10, R10, R13, RZ, 0x3 ;  /* 0x0000000d0a0a7211 */ /* 0x000fe200078f18ff */
[--C-:B------:R-:W-:Y:S01]  /*a4a0*/  HADD2.F32 R85, -RZ, R75.reuse.H1_H1 ;  /* 0x3000004bff557230 */ /* 0x100fe20000004100 */
[----:B------:R-:W-:Y:S01]  /*a4b0*/  LOP3.LUT R12, R11, 0x38, R12, 0xf8, !PT ;  /* 0x000000380b0c7812 */ /* 0x000fe200078ef80c */
[----:B------:R-:W-:Y:S01]  /*a4c0*/  HADD2.F32 R75, -RZ, R75.H0_H0 ;  /* 0x2000004bff4b7230 */ /* 0x000fe20000004100 */
[----:B------:R-:W-:Y:S01]  /*a4d0*/  SHF.L.U32 R10, R10, 0xa, RZ ;  /* 0x0000000a0a0a7819 */ /* 0x000fe200000006ff */
[----:B------:R-:W-:Y:S01]  /*a4e0*/  HADD2.F32 R52, -RZ, R52.H0_H0 ;  /* 0x20000034ff347230 */ /* 0x000fe20000004100 */
[----:B------:R-:W-:-:S02]  /*a4f0*/  LOP3.LUT R9, R12, R9, RZ, 0x3c, !PT ;  /* 0x000000090c097212 */ /* 0x000fc400078e3cff */
[----:B------:R-:W-:Y:S01]  /*a500*/  LOP3.LUT R10, R10, 0x7fffe000, RZ, 0xc0, !PT ;  /* 0x7fffe0000a0a7812 */ /* 0x000fe200078ec0ff */
[----:B------:R-:W1:Y:S01]  /*a510*/  LDS.128 R12, [R6+0x100] ;  /* 0x00010000060c7984 */ /* 0x000e620000000c00 */
[--C-:B------:R-:W-:Y:S02]  /*a520*/  SHF.R.U64 R53, R58, 0x10, R59.reuse ;  /* 0x000000103a357819 */ /* 0x100fe4000000123b */
[----:B------:R-:W-:Y:S02]  /*a530*/  IADD3 R9, R9, R10, R8 ;  /* 0x0000000a09097210 */ /* 0x000fe40007ffe008 */
[----:B------:R-:W-:Y:S01]  /*a540*/  SHF.R.U32.HI R58, RZ, 0x10, R59 ;  /* 0x00000010ff3a7819 */ /* 0x000fe2000001163b */
[----:B------:R-:W-:Y:S01]  /*a550*/  HADD2.F32 R53, -RZ, R53.H0_H0 ;  /* 0x20000035ff357230 */ /* 0x000fe20000004100 */
[----:B------:R-:W-:Y:S02]  /*a560*/  SHF.L.U32 R70, R9, 0x1, RZ ;  /* 0x0000000109467819 */ /* 0x000fe400000006ff */
[--C-:B------:R-:W-:Y:S01]  /*a570*/  SHF.R.U64 R56, R56, 0x10, R57.reuse ;  /* 0x0000001038387819 */ /* 0x100fe20000001239 */
[----:B------:R-:W-:Y:S01]  /*a580*/  HADD2.F32 R58, -RZ, R58.H0_H0 ;  /* 0x2000003aff3a7230 */ /* 0x000fe20000004100 */
[----:B------:R-:W-:Y:S01]  /*a590*/  SHF.R.U32.HI R57, RZ, 0x10, R57 ;  /* 0x00000010ff397819 */ /* 0x000fe20000011639 */
[----:B------:R-:W2:Y:S01]  /*a5a0*/  LDS.128 R8, [R70+0x100] ;  /* 0x0001000046087984 */ /* 0x000ea20000000c00 */
[--C-:B------:R-:W-:Y:S01]  /*a5b0*/  SHF.R.U64 R54, R54, 0x10, R55.reuse ;  /* 0x0000001036367819 */ /* 0x100fe20000001237 */
[----:B------:R-:W-:Y:S01]  /*a5c0*/  HADD2.F32 R56, -RZ, R56.H0_H0 ;  /* 0x20000038ff387230 */ /* 0x000fe20000004100 */
[----:B------:R-:W-:Y:S01]  /*a5d0*/  SHF.R.U32.HI R55, RZ, 0x10, R55 ;  /* 0x00000010ff377819 */ /* 0x000fe20000011637 */
[----:B------:R-:W-:-:S02]  /*a5e0*/  HADD2.F32 R92, -RZ, R57.H0_H0 ;  /* 0x20000039ff5c7230 */ /* 0x000fc40000004100 */
[----:B------:R-:W-:Y:S02]  /*a5f0*/  HADD2.F32 R54, -RZ, R54.H0_H0 ;  /* 0x20000036ff367230 */ /* 0x000fe40000004100 */
[--C-:B-1----:R-:W-:Y:S02]  /*a600*/  HADD2.F32 R59, -RZ, R13.reuse.H0_H0 ;  /* 0x2000000dff3b7230 */ /* 0x102fe40000004100 */
[----:B------:R-:W-:Y:S02]  /*a610*/  HADD2.F32 R13, -RZ, R13.H1_H1 ;  /* 0x3000000dff0d7230 */ /* 0x000fe40000004100 */
[--C-:B------:R-:W-:Y:S01]  /*a620*/  HADD2.F32 R77, -RZ, R12.reuse.H0_H0 ;  /* 0x2000000cff4d7230 */ /* 0x100fe20000004100 */
[----:B------:R-:W-:Y:S01]  /*a630*/  FMUL.FTZ R86, R59, R80 ;  /* 0x000000503b567220 */ /* 0x000fe20000410000 */
[----:B------:R-:W-:Y:S01]  /*a640*/  HADD2.F32 R78, -RZ, R12.H1_H1 ;  /* 0x3000000cff4e7230 */ /* 0x000fe20000004100 */
[----:B------:R-:W-:Y:S01]  /*a650*/  FMUL.FTZ R90, R13, R76 ;  /* 0x0000004c0d5a7220 */ /* 0x000fe20000410000 */
[--C-:B------:R-:W-:Y:S01]  /*a660*/  HADD2.F32 R12, -RZ, R14.reuse.H0_H0 ;  /* 0x2000000eff0c7230 */ /* 0x100fe20000004100 */
[----:B------:R-:W-:Y:S01]  /*a670*/  FMUL.FTZ R57, R77, R71 ;  /* 0x000000474d397220 */ /* 0x000fe20000410000 */
[----:B------:R-:W-:-:S02]  /*a680*/  HADD2.F32 R79, -RZ, R14.H1_H1 ;  /* 0x3000000eff4f7230 */ /* 0x000fc40000004100 */
[--C-:B--2---:R-:W-:Y:S02]  /*a690*/  HADD2.F32 R81, -RZ, R9.reuse.H0_H0 ;  /* 0x20000009ff517230 */ /* 0x104fe40000004100 */
[----:B------:R-:W-:Y:S02]  /*a6a0*/  HADD2.F32 R9, -RZ, R9.H1_H1 ;  /* 0x30000009ff097230 */ /* 0x000fe40000004100 */
[--C-:B------:R-:W-:Y:S01]  /*a6b0*/  HADD2.F32 R82, -RZ, R8.reuse.H0_H0 ;  /* 0x20000008ff527230 */ /* 0x100fe20000004100 */
[C---:B------:R-:W-:Y:S01]  /*a6c0*/  FMUL.FTZ R80, R81.reuse, R80 ;  /* 0x0000005051507220 */ /* 0x040fe20000410000 */
[--C-:B------:R-:W-:Y:S01]  /*a6d0*/  HADD2.F32 R14, -RZ, R15.reuse.H0_H0 ;  /* 0x2000000fff0e7230 */ /* 0x100fe20000004100 */
[----:B------:R-:W-:Y:S01]  /*a6e0*/  FFMA.FTZ R86, R81, R88, R86 ;  /* 0x0000005851567223 */ /* 0x000fe20000010056 */
[----:B------:R-:W-:Y:S01]  /*a6f0*/  HADD2.F32 R83, -RZ, R8.H1_H1 ;  /* 0x30000008ff537230 */ /* 0x000fe20000004100 */
[C---:B------:R-:W-:Y:S01]  /*a700*/  FMUL.FTZ R76, R9.reuse, R76 ;  /* 0x0000004c094c7220 */ /* 0x040fe20000410000 */
[----:B------:R-:W-:Y:S01]  /*a710*/  HADD2.F32 R81, -RZ, R72.H0_H0 ;  /* 0x20000048ff517230 */ /* 0x000fe20000004100 */
[----:B------:R-:W-:Y:S01]  /*a720*/  FFMA.FTZ R9, R9, R92, R90 ;  /* 0x0000005c09097223 */ /* 0x000fe2000001005a */
[--C-:B------:R-:W-:Y:S01]  /*a730*/  HADD2.F32 R8, -RZ, R10.reuse.H0_H0 ;  /* 0x2000000aff087230 */ /* 0x100fe20000004100 */
[C---:B------:R-:W-:Y:S01]  /*a740*/  FMUL.FTZ R71, R82.reuse, R71 ;  /* 0x0000004752477220 */ /* 0x040fe20000410000 */
[----:B------:R-:W-:Y:S01]  /*a750*/  HADD2.F32 R15, -RZ, R15.H1_H1 ;  /* 0x3000000fff0f7230 */ /* 0x000fe20000004100 */
[----:B------:R-:W-:Y:S01]  /*a760*/  FFMA.FTZ R57, R82, R94, R57 ;  /* 0x0000005e52397223 */ /* 0x000fe20000010039 */
[----:B------:R-:W-:Y:S01]  /*a770*/  HADD2.F32 R90, -RZ, R55.H0_H0 ;  /* 0x20000037ff5a7230 */ /* 0x000fe20000004100 */
[----:B------:R-:W-:Y:S01]  /*a780*/  FMUL.FTZ R82, R12, R73 ;  /* 0x000000490c527220 */ /* 0x000fe20000410000 */
[----:B------:R-:W-:Y:S01]  /*a790*/  HADD2.F32 R84, -RZ, R10.H1_H1 ;  /* 0x3000000aff547230 */ /* 0x000fe20000004100 */
[----:B------:R-:W-:Y:S01]  /*a7a0*/  FMUL.FTZ R72, R14, R81 ;  /* 0x000000510e487220 */ /* 0x000fe20000410000 */
[--C-:B------:R-:W-:Y:S01]  /*a7b0*/  HADD2.F32 R10, -RZ, R11.reuse.H0_H0 ;  /* 0x2000000bff0a7230 */ /* 0x100fe20000004100 */
[C---:B------:R-:W-:Y:S01]  /*a7c0*/  FMUL.FTZ R73, R8.reuse, R73 ;  /* 0x0000004908497220 */ /* 0x040fe20000410000 */
[----:B------:R-:W-:Y:S01]  /*a7d0*/  HADD2.F32 R11, -RZ, R11.H1_H1 ;  /* 0x3000000bff0b7230 */ /* 0x000fe20000004100 */
[----:B------:R-:W-:Y:S01]  /*a7e0*/  FFMA.FTZ R55, R8, R85, R82 ;  /* 0x0000005508377223 */ /* 0x000fe20000010052 */
[----:B------:R-:W-:Y:S01]  /*a7f0*/  F2FP.PACK_AB R9, R9, R86 ;  /* 0x000000560909723e */ /* 0x000fe200000000ff */
[----:B------:R-:W-:-:S02]  /*a800*/  FMUL.FTZ R8, R15, R90 ;  /* 0x0000005a0f087220 */ /* 0x000fc40000410000 */
[C---:B------:R-:W-:Y:S02]  /*a810*/  FMUL.FTZ R81, R10.reuse, R81 ;  /* 0x000000510a517220 */ /* 0x040fe40000410000 */
[----:B------:R-:W-:Y:S02]  /*a820*/  FFMA.FTZ R72, R10, R75, R72 ;  /* 0x0000004b0a487223 */ /* 0x000fe40000010048 */
[----:B------:R-:W-:Y:S02]  /*a830*/  FMUL.FTZ R90, R11, R90 ;  /* 0x0000005a0b5a7220 */ /* 0x000fe40000410000 */
[----:B------:R-:W-:Y:S02]  /*a840*/  FMUL.FTZ R10, R79, R54 ;  /* 0x000000364f0a7220 */ /* 0x000fe40000410000 */
[----:B------:R-:W-:Y:S02]  /*a850*/  FFMA.FTZ R11, R11, R58, R8 ;  /* 0x0000003a0b0b7223 */ /* 0x000fe40000010008 */
[----:B------:R-:W-:-:S02]  /*a860*/  FMUL.FTZ R87, R83, R52 ;  /* 0x0000003453577220 */ /* 0x000fc40000410000 */
[----:B------:R-:W-:Y:S01]  /*a870*/  FMUL.FTZ R54, R84, R54 ;  /* 0x0000003654367220 */ /* 0x000fe20000410000 */
[----:B------:R-:W-:Y:S01]  /*a880*/  F2FP.PACK_AB R11, R11, R72 ;  /* 0x000000480b0b723e */ /* 0x000fe200000000ff */
[----:B------:R-:W-:Y:S02]  /*a890*/  FMUL.FTZ R8, R78, R52 ;  /* 0x000000344e087220 */ /* 0x000fe40000410000 */
[----:B------:R-:W-:Y:S02]  /*a8a0*/  FFMA.FTZ R73, R12, R85, -R73 ;  /* 0x000000550c497223 */ /* 0x000fe40000010849 */
[----:B------:R-:W-:Y:S02]  /*a8b0*/  FFMA.FTZ R81, R14, R75, -R81 ;  /* 0x0000004b0e517223 */ /* 0x000fe40000010851 */
[----:B------:R-:W-:Y:S02]  /*a8c0*/  FFMA.FTZ R80, R59, R88, -R80 ;  /* 0x000000583b507223 */ /* 0x000fe40000010850 */
[----:B------:R-:W-:-:S02]  /*a8d0*/  FFMA.FTZ R13, R13, R92, -R76 ;  /* 0x0000005c0d0d7223 */ /* 0x000fc4000001084c */
[----:B------:R-:W-:Y:S02]  /*a8e0*/  FFMA.FTZ R71, R77, R94, -R71 ;  /* 0x0000005e4d477223 */ /* 0x000fe40000010847 */
[----:B------:R-:W-:Y:S01]  /*a8f0*/  FFMA.FTZ R90, R15, R58, -R90 ;  /* 0x0000003a0f5a7223 */ /* 0x000fe2000001085a */
[----:B------:R-:W-:Y:S01]  /*a900*/  F2FP.PACK_AB R13, R13, R80 ;  /* 0x000000500d0d723e */ /* 0x000fe200000000ff */
[-C--:B------:R-:W-:Y:S02]  /*a910*/  FFMA.FTZ R12, R78, R56.reuse, -R87 ;  /* 0x000000384e0c7223 */ /* 0x080fe40000010857 */
[----:B------:R-:W-:Y:S01]  /*a920*/  FFMA.FTZ R14, R79, R53, -R54 ;  /* 0x000000354f0e7223 */ /* 0x000fe20000010836 */
[----:B------:R-:W-:Y:S01]  /*a930*/  F2FP.PACK_AB R15, R90, R81 ;  /* 0x000000515a0f723e */ /* 0x000fe200000000ff */
[----:B------:R-:W-:Y:S01]  /*a940*/  FFMA.FTZ R8, R83, R56, R8 ;  /* 0x0000003853087223 */ /* 0x000fe20000010008 */
[----:B------:R-:W-:Y:S01]  /*a950*/  F2FP.PACK_AB R12, R12, R71 ;  /* 0x000000470c0c723e */ /* 0x000fe200000000ff */
[----:B------:R-:W-:Y:S01]  /*a960*/  FFMA.FTZ R10, R84, R53, R10 ;  /* 0x00000035540a7223 */ /* 0x000fe2000001000a */
[----:B------:R-:W-:-:S02]  /*a970*/  F2FP.PACK_AB R14, R14, R73 ;  /* 0x000000490e0e723e */ /* 0x000fc400000000ff */
[----:B------:R-:W-:Y:S02]  /*a980*/  F2FP.PACK_AB R8, R8, R57 ;  /* 0x000000390808723e */ /* 0x000fe400000000ff */
[----:B------:R-:W-:Y:S01]  /*a990*/  F2FP.PACK_AB R10, R10, R55 ;  /* 0x000000370a0a723e */ /* 0x000fe200000000ff */
[----:B------:R1:W-:Y:S04]  /*a9a0*/  STS.128 [R6+0x100], R12 ;  /* 0x0001000c06007388 */ /* 0x0003e80000000c00 */
[----:B------:R1:W-:Y:S02]  /*a9b0*/  STS.128 [R70+0x100], R8 ;  /* 0x0001000846007388 */ /* 0x0003e40000000c00 */
.L_x_377:
[----:B------:R-:W-:Y:S05]  /*a9c0*/  BSYNC B0 ;  /* 0x0000000000007941 */ /* 0x000fea0003800000 */
.L_x_376:
[----:B-1----:R-:W-:Y:S01]  /*a9d0*/  IADD3 R9, R4, 0x20, RZ ;  /* 0x0000002004097810 */ /* 0x002fe20007ffe0ff */
[----:B------:R-:W-:Y:S03]  /*a9e0*/  BSSY B0, `(.L_x_378) ;  /* 0x000006c000007945 */ /* 0x000fe60003800000 */
[----:B------:R-:W-:-:S13]  /*a9f0*/  ISETP.GE.OR P0, PT, R9, R51, P1 ;  /* 0x000000330900720c */ /* 0x000fda0000f06670 */
[----:B------:R-:W-:Y:S05]  /*aa00*/  @P0 BRA `(.L_x_379) ;  /* 0x0000069000000947 */ /* 0x000fea0003800000 */
[----:B------:R-:W-:Y:S01]  /*aa10*/  MOV R8, c[0x0][0x27c] ;  /* 0x00009f0000087a02 */ /* 0x000fe20000000f00 */
[----:B------:R-:W-:Y:S01]  /*aa20*/  HADD2.F32 R78, -RZ, R67.H0_H0 ;  /* 0x20000043ff4e7230 */ /* 0x000fe20000004100 */
[----:B------:R-:W-:Y:S01]  /*aa30*/  SHF.R.S32.HI R6, RZ, 0x1f, R9 ;  /* 0x0000001fff067819 */ /* 0x000fe20000011409 */
[--C-:B------:R-:W-:Y:S01]  /*aa40*/  HADD2.F32 R58, -RZ, R66.reuse.H0_H0 ;  /* 0x20000042ff3a7230 */ /* 0x100fe20000004100 */
[----:B------:R-:W-:Y:S01]  /*aa50*/  LEA.HI R11, R8, R29, RZ, 0x1d ;  /* 0x0000001d080b7211 */ /* 0x000fe200078fe8ff */
[----:B------:R-:W-:Y:S01]  /*aa60*/  HADD2.F32 R84, -RZ, R69.H0_H0 ;  /* 0x20000045ff547230 */ /* 0x000fe20000004100 */
[----:B------:R-:W-:Y:S01]  /*aa70*/  LEA.HI R6, R6, R9, RZ, 0x3 ;  /* 0x0000000906067211 */ /* 0x000fe200078f18ff */
[----:B------:R-:W-:Y:S01]  /*aa80*/  HADD2.F32 R66, -RZ, R66.H1_H1 ;  /* 0x30000042ff427230 */ /* 0x000fe20000004100 */
[----:B------:R-:W-:Y:S01]  /*aa90*/  SHF.R.S32.HI R8, RZ, 0x1f, R11 ;  /* 0x0000001fff087819 */ /* 0x000fe2000001140b */
[--C-:B------:R-:W-:Y:S01]  /*aaa0*/  HADD2.F32 R76, -RZ, R68.reuse.H0_H0 ;  /* 0x20000044ff4c7230 */ /* 0x100fe20000004100 */
[----:B------:R-:W-:Y:S01]  /*aab0*/  SHF.L.U32 R10, R9, 0x6, RZ ;  /* 0x00000006090a7819 */ /* 0x000fe200000006ff */
[----:B------:R-:W-:Y:S01]  /*aac0*/  IMAD.SHL.U32 R6, R6, 0x40, RZ ;  /* 0x0000004006067824 */ /* 0x000fe200078e00ff */
[----:B------:R-:W-:Y:S01]  /*aad0*/  LEA.HI R8, R8, R11, RZ, 0x3 ;  /* 0x0000000b08087211 */ /* 0x000fe200078f18ff */
[----:B------:R-:W-:Y:S01]  /*aae0*/  HADD2.F32 R68, -RZ, R68.H1_H1 ;  /* 0x30000044ff447230 */ /* 0x000fe20000004100 */
[----:B------:R-:W-:Y:S01]  /*aaf0*/  LOP3.LUT R10, R10, 0x1c0, RZ, 0xc0, !PT ;  /* 0x000001c00a0a7812 */ /* 0x000fe200078ec0ff */
[----:B------:R-:W-:Y:S01]  /*ab00*/  HADD2.F32 R67, -RZ, R67.H1_H1 ;  /* 0x30000043ff437230 */ /* 0x000fe20000004100 */
[----:B------:R-:W-:Y:S01]  /*ab10*/  SHF.L.U32 R9, R11, 0x3, RZ ;  /* 0x000000030b097819 */ /* 0x000fe200000006ff */
[----:B------:R-:W-:Y:S01]  /*ab20*/  IMAD.SHL.U32 R8, R8, 0x400, RZ ;  /* 0x0000040008087824 */ /* 0x000fe200078e00ff */
[----:B------:R-:W-:Y:S01]  /*ab30*/  LOP3.LUT R12, R10, 0x38, R64, 0xf8, !PT ;  /* 0x000000380a0c7812 */ /* 0x000fe200078ef840 */
[----:B------:R-:W-:Y:S01]  /*ab40*/  HADD2.F32 R69, -RZ, R69.H1_H1 ;  /* 0x30000045ff457230 */ /* 0x000fe20000004100 */
[----:B------:R-:W-:-:S02]  /*ab50*/  SHF.R.U32.HI R13, RZ, 0x3, R10 ;  /* 0x00000003ff0d7819 */ /* 0x000fc4000001160a */
[----:B------:R-:W-:Y:S02]  /*ab60*/  LOP3.LUT R6, R6, 0xfffffe00, RZ, 0xc0, !PT ;  /* 0xfffffe0006067812 */ /* 0x000fe400078ec0ff */
[----:B------:R-:W-:Y:S02]  /*ab70*/  LOP3.LUT R10, R10, 0x38, R9, 0xf8, !PT ;  /* 0x000000380a0a7812 */ /* 0x000fe400078ef809 */
[----:B------:R-:W-:Y:S02]  /*ab80*/  LOP3.LUT R12, R6, R12, R13, 0xf6, !PT ;  /* 0x0000000c060c7212 */ /* 0x000fe400078ef60d */
[----:B------:R-:W-:Y:S02]  /*ab90*/  LOP3.LUT R13, R10, R13, RZ, 0x3c, !PT ;  /* 0x0000000d0a0d7212 */ /* 0x000fe400078e3cff */
[----:B------:R-:W-:Y:S02]  /*aba0*/  LOP3.LUT R8, R8, 0x7fffe000, RZ, 0xc0, !PT ;  /* 0x7fffe00008087812 */ /* 0x000fe400078ec0ff */
[----:B------:R-:W-:-:S02]  /*abb0*/  SHF.L.U32 R52, R12, 0x1, RZ ;  /* 0x000000010c347819 */ /* 0x000fc400000006ff */
[----:B------:R-:W-:Y:S02]  /*abc0*/  IADD3 R6, R13, R8, R6 ;  /* 0x000000080d067210 */ /* 0x000fe40007ffe006 */
[--C-:B------:R-:W-:Y:S01]  /*abd0*/  SHF.R.U64 R40, R40, 0x10, R41.reuse ;  /* 0x0000001028287819 */ /* 0x100fe20000001229 */
[----:B------:R-:W1:Y:S01]  /*abe0*/  LDS.128 R12, [R52+0x100] ;  /* 0x00010000340c7984 */ /* 0x000e620000000c00 */
[----:B------:R-:W-:Y:S02]  /*abf0*/  SHF.L.U32 R6, R6, 0x1, RZ ;  /* 0x0000000106067819 */ /* 0x000fe400000006ff */
[----:B------:R-:W-:Y:S02]  /*ac00*/  SHF.R.U32.HI R53, RZ, 0x10, R41 ;  /* 0x00000010ff357819 */ /* 0x000fe40000011629 */
[--C-:B------:R-:W-:Y:S01]  /*ac10*/  SHF.R.U64 R41, R46, 0x10, R47.reuse ;  /* 0x000000102e297819 */ /* 0x100fe2000000122f */
[----:B------:R-:W2:Y:S01]  /*ac20*/  LDS.128 R8, [R6+0x100] ;  /* 0x0001000006087984 */ /* 0x000ea20000000c00 */
[----:B------:R-:W-:Y:S01]  /*ac30*/  SHF.R.U32.HI R46, RZ, 0x10, R47 ;  /* 0x00000010ff2e7819 */ /* 0x000fe2000001162f */
[----:B------:R-:W-:Y:S01]  /*ac40*/  HADD2.F32 R53, -RZ, R53.H0_H0 ;  /* 0x20000035ff357230 */ /* 0x000fe20000004100 */
[----:B------:R-:W-:-:S02]  /*ac50*/  SHF.R.U64 R44, R44, 0x10, R45 ;  /* 0x000000102c2c7819 */ /* 0x000fc4000000122d */
[----:B------:R-:W-:Y:S01]  /*ac60*/  SHF.R.U32.HI R45, RZ, 0x10, R45 ;  /* 0x00000010ff2d7819 */ /* 0x000fe2000001162d */
[----:B------:R-:W-:Y:S01]  /*ac70*/  HADD2.F32 R86, -RZ, R46.H0_H0 ;  /* 0x2000002eff567230 */ /* 0x000fe20000004100 */
[--C-:B------:R-:W-:Y:S01]  /*ac80*/  SHF.R.U64 R42, R42, 0x10, R43.reuse ;  /* 0x000000102a2a7819 */ /* 0x100fe2000000122b */
[----:B------:R-:W-:Y:S01]  /*ac90*/  HADD2.F32 R44, -RZ, R44.H0_H0 ;  /* 0x2000002cff2c7230 */ /* 0x000fe20000004100 */
[----:B------:R-:W-:Y:S01]  /*aca0*/  SHF.R.U32.HI R43, RZ, 0x10, R43 ;  /* 0x00000010ff2b7819 */ /* 0x000fe2000001162b */
[----:B------:R-:W-:Y:S02]  /*acb0*/  HADD2.F32 R45, -RZ, R45.H0_H0 ;  /* 0x2000002dff2d7230 */ /* 0x000fe40000004100 */
[--C-:B-1----:R-:W-:Y:S02]  /*acc0*/  HADD2.F32 R47, -RZ, R13.reuse.H0_H0 ;  /* 0x2000000dff2f7230 */ /* 0x102fe40000004100 */
[----:B------:R-:W-:Y:S02]  /*acd0*/  HADD2.F32 R54, -RZ, R13.H1_H1 ;  /* 0x3000000dff367230 */ /* 0x000fe40000004100 */
[----:B------:R-:W-:Y:S01]  /*ace0*/  HADD2.F32 R13, -RZ, R15.H0_H0 ;  /* 0x2000000fff0d7230 */ /* 0x000fe20000004100 */
[----:B------:R-:W-:Y:S01]  /*acf0*/  FMUL.FTZ R72, R47, R58 ;  /* 0x0000003a2f487220 */ /* 0x000fe20000410000 */
[--C-:B--2---:R-:W-:Y:S01]  /*ad00*/  HADD2.F32 R57, -RZ, R9.reuse.H0_H0 ;  /* 0x20000009ff397230 */ /* 0x104fe20000004100 */
[-C--:B------:R-:W-:Y:S01]  /*ad10*/  FMUL.FTZ R80, R54, R53.reuse ;  /* 0x0000003536507220 */ /* 0x080fe20000410000 */
[----:B------:R-:W-:Y:S01]  /*ad20*/  HADD2.F32 R59, -RZ, R9.H1_H1 ;  /* 0x30000009ff3b7230 */ /* 0x000fe20000004100 */
[----:B------:R-:W-:Y:S01]  /*ad30*/  FMUL.FTZ R82, R13, R78 ;  /* 0x0000004e0d527220 */ /* 0x000fe20000410000 */
[----:B------:R-:W-:Y:S01]  /*ad40*/  HADD2.F32 R9, -RZ, R11.H0_H0 ;  /* 0x2000000bff097230 */ /* 0x000fe20000004100 */
[----:B------:R-:W-:Y:S01]  /*ad50*/  FMUL.FTZ R58, R57, R58 ;  /* 0x0000003a393a7220 */ /* 0x000fe20000410000 */
[----:B------:R-:W-:Y:S01]  /*ad60*/  HADD2.F32 R55, -RZ, R12.H0_H0 ;  /* 0x2000000cff377230 */ /* 0x000fe20000004100 */
[----:B------:R-:W-:Y:S01]  /*ad70*/  FMUL.FTZ R53, R59, R53 ;  /* 0x000000353b357220 */ /* 0x000fe20000410000 */
[----:B------:R-:W-:Y:S01]  /*ad80*/  HADD2.F32 R70, -RZ, R8.H0_H0 ;  /* 0x20000008ff467230 */ /* 0x000fe20000004100 */
[C---:B------:R-:W-:Y:S01]  /*ad90*/  FMUL.FTZ R78, R9.reuse, R78 ;  /* 0x0000004e094e7220 */ /* 0x040fe20000410000 */
[----:B------:R-:W-:Y:S01]  /*ada0*/  HADD2.F32 R56, -RZ, R12.H1_H1 ;  /* 0x3000000cff387230 */ /* 0x000fe20000004100 */
[----:B------:R-:W-:Y:S01]  /*adb0*/  FFMA.FTZ R82, R9, R84, R82 ;  /* 0x0000005409527223 */ /* 0x000fe20000010052 */
[----:B------:R-:W-:Y:S01]  /*adc0*/  HADD2.F32 R12, -RZ, R14.H0_H0 ;  /* 0x2000000eff0c7230 */ /* 0x000fe20000004100 */
[-C--:B------:R-:W-:Y:S01]  /*add0*/  FMUL.FTZ R9, R55, R66.reuse ;  /* 0x0000004237097220 */ /* 0x080fe20000410000 */
[----:B------:R-:W-:Y:S01]  /*ade0*/  HADD2.F32 R71, -RZ, R8.H1_H1 ;  /* 0x30000008ff477230 */ /* 0x000fe20000004100 */
[C---:B------:R-:W-:Y:S01]  /*adf0*/  FMUL.FTZ R66, R70.reuse, R66 ;  /* 0x0000004246427220 */ /* 0x040fe20000410000 */
[----:B------:R-:W-:Y:S01]  /*ae00*/  HADD2.F32 R8, -RZ, R10.H0_H0 ;  /* 0x2000000aff087230 */ /* 0x000fe20000004100 */
[----:B------:R-:W-:Y:S01]  /*ae10*/  FFMA.FTZ R59, R59, R45, R80 ;  /* 0x0000002d3b3b7223 */ /* 0x000fe20000010050 */
[----:B------:R-:W-:Y:S01]  /*ae20*/  HADD2.F32 R80, -RZ, R43.H0_H0 ;  /* 0x2000002bff507230 */ /* 0x000fe20000004100 */
[----:B------:R-:W-:Y:S01]  /*ae30*/  FFMA.FTZ R70, R70, R68, R9 ;  /* 0x0000004446467223 */ /* 0x000fe20000010009 */
[----:B------:R-:W-:Y:S01]  /*ae40*/  HADD2.F32 R15, -RZ, R15.H1_H1 ;  /* 0x3000000fff0f7230 */ /* 0x000fe20000004100 */
[----:B------:R-:W-:Y:S01]  /*ae50*/  FFMA.FTZ R72, R57, R76, R72 ;  /* 0x0000004c39487223 */ /* 0x000fe20000010048 */
[----:B------:R-:W-:Y:S01]  /*ae60*/  HADD2.F32 R14, -RZ, R14.H1_H1 ;  /* 0x3000000eff0e7230 */ /* 0x000fe20000004100 */
[-C--:B------:R-:W-:Y:S01]  /*ae70*/  FMUL.FTZ R9, R12, R67.reuse ;  /* 0x000000430c097220 */ /* 0x080fe20000410000 */
[----:B------:R-:W-:Y:S01]  /*ae80*/  HADD2.F32 R43, -RZ, R40.H0_H0 ;  /* 0x20000028ff2b7230 */ /* 0x000fe20000004100 */
[C---:B------:R-:W-:Y:S01]  /*ae90*/  FMUL.FTZ R67, R8.reuse, R67 ;  /* 0x0000004308437220 */ /* 0x040fe20000410000 */
[----:B------:R-:W-:Y:S01]  /*aea0*/  HADD2.F32 R57, -RZ, R42.H0_H0 ;  /* 0x2000002aff397230 */ /* 0x000fe20000004100 */
[----:B------:R-:W-:Y:S01]  /*aeb0*/  FFMA.FTZ R40, R8, R69, R9 ;  /* 0x0000004508287223 */ /* 0x000fe20000010009 */
[----:B------:R-:W-:Y:S01]  /*aec0*/  HADD2.F32 R11, -RZ, R11.H1_H1 ;  /* 0x3000000bff0b7230 */ /* 0x000fe20000004100 */
[----:B------:R-:W-:Y:S01]  /*aed0*/  FMUL.FTZ R46, R15, R80 ;  /* 0x000000500f2e7220 */ /* 0x000fe20000410000 */
[----:B------:R-:W-:Y:S01]  /*aee0*/  HADD2.F32 R10, -RZ, R10.H1_H1 ;  /* 0x3000000aff0a7230 */ /* 0x000fe20000004100 */
[----:B------:R-:W-:Y:S01]  /*aef0*/  FMUL.FTZ R8, R56, R43 ;  /* 0x0000002b38087220 */ /* 0x000fe20000410000 */
[----:B------:R-:W-:Y:S01]  /*af00*/  HADD2.F32 R9, -RZ, R41.H0_H0 ;  /* 0x20000029ff097230 */ /* 0x000fe20000004100 */
[----:B------:R-:W-:-:S02]  /*af10*/  FMUL.FTZ R41, R14, R57 ;  /* 0x000000390e297220 */ /* 0x000fc40000410000 */
[----:B------:R-:W-:Y:S02]  /*af20*/  FMUL.FTZ R80, R11, R80 ;  /* 0x000000500b507220 */ /* 0x000fe40000410000 */
[----:B------:R-:W-:Y:S02]  /*af30*/  FMUL.FTZ R43, R71, R43 ;  /* 0x0000002b472b7220 */ /* 0x000fe40000410000 */
[----:B------:R-:W-:Y:S02]  /*af40*/  FMUL.FTZ R57, R10, R57 ;  /* 0x000000390a397220 */ /* 0x000fe40000410000 */
[----:B------:R-:W-:Y:S02]  /*af50*/  FFMA.FTZ R58, R47, R76, -R58 ;  /* 0x0000004c2f3a7223 */ /* 0x000fe4000001083a */
[----:B------:R-:W-:Y:S02]  /*af60*/  FFMA.FTZ R53, R54, R45, -R53 ;  /* 0x0000002d36357223 */ /* 0x000fe40000010835 */
[----:B------:R-:W-:-:S02]  /*af70*/  FFMA.FTZ R78, R13, R84, -R78 ;  /* 0x000000540d4e7223 */ /* 0x000fc4000001084e */
[----:B------:R-:W-:Y:S01]  /*af80*/  FFMA.FTZ R15, R15, R86, -R80 ;  /* 0x000000560f0f7223 */ /* 0x000fe20000010850 */
[----:B------:R-:W-:Y:S01]  /*af90*/  F2FP.PACK_AB R13, R53, R58 ;  /* 0x0000003a350d723e */ /* 0x000fe200000000ff */
[----:B------:R-:W-:Y:S02]  /*afa0*/  FFMA.FTZ R66, R55, R68, -R66 ;  /* 0x0000004437427223 */ /* 0x000fe40000010842 */
[----:B------:R-:W-:Y:S01]  /*afb0*/  FFMA.FTZ R67, R12, R69, -R67 ;  /* 0x000000450c437223 */ /* 0x000fe20000010843 */
[----:B------:R-:W-:Y:S01]  /*afc0*/  F2FP.PACK_AB R15, R15, R78 ;  /* 0x0000004e0f0f723e */ /* 0x000fe200000000ff */
[----:B------:R-:W-:Y:S02]  /*afd0*/  FFMA.FTZ R43, R56, R44, -R43 ;  /* 0x0000002c382b7223 */ /* 0x000fe4000001082b */
[----:B------:R-:W-:Y:S02]  /*afe0*/  FFMA.FTZ R14, R14, R9, -R57 ;  /* 0x000000090e0e7223 */ /* 0x000fe40000010839 */
[----:B------:R-:W-:Y:S01]  /*aff0*/  FFMA.FTZ R11, R11, R86, R46 ;  /* 0x000000560b0b7223 */ /* 0x000fe2000001002e */
[----:B------:R-:W-:Y:S01]  /*b000*/  F2FP.PACK_AB R12, R43, R66 ;  /* 0x000000422b0c723e */ /* 0x000fe200000000ff */
[----:B------:R-:W-:Y:S01]  /*b010*/  FFMA.FTZ R71, R71, R44, R8 ;  /* 0x0000002c47477223 */ /* 0x000fe20000010008 */
[----:B------:R-:W-:Y:S01]  /*b020*/  F2FP.PACK_AB R14, R14, R67 ;  /* 0x000000430e0e723e */ /* 0x000fe200000000ff */
[----:B------:R-:W-:Y:S01]  /*b030*/  FFMA.FTZ R41, R10, R9, R41 ;  /* 0x000000090a297223 */ /* 0x000fe20000010029 */
[----:B------:R-:W-:-:S02]  /*b040*/  F2FP.PACK_AB R11, R11, R82 ;  /* 0x000000520b0b723e */ /* 0x000fc400000000ff */
[----:B------:R-:W-:Y:S01]  /*b050*/  F2FP.PACK_AB R9, R59, R72 ;  /* 0x000000483b09723e */ /* 0x000fe200000000ff */
[----:B------:R1:W-:Y:S01]  /*b060*/  STS.128 [R52+0x100], R12 ;  /* 0x0001000c34007388 */ /* 0x0003e20000000c00 */
[----:B------:R-:W-:Y:S02]  /*b070*/  F2FP.PACK_AB R8, R71, R70 ;  /* 0x000000464708723e */ /* 0x000fe400000000ff */
[----:B------:R-:W-:-:S05]  /*b080*/  F2FP.PACK_AB R10, R41, R40 ;  /* 0x00000028290a723e */ /* 0x000fca00000000ff */
[----:B------:R1:W-:Y:S02]  /*b090*/  STS.128 [R6+0x100], R8 ;  /* 0x0001000806007388 */ /* 0x0003e40000000c00 */
.L_x_379:
[----:B------:R-:W-:Y:S05]  /*b0a0*/  BSYNC B0 ;  /* 0x0000000000007941 */ /* 0x000fea0003800000 */
.L_x_378:
        /* <DEDUP_REMOVED lines=109> */
.L_x_381:
[----:B------:R-:W-:Y:S05]  /*b780*/  BSYNC B0 ;  /* 0x0000000000007941 */ /* 0x000fea0003800000 */
.L_x_380:
[----:B-1----:R-:W-:-:S04]  /*b790*/  IADD3 R8, R4, 0x60, RZ ;  /* 0x0000006004087810 */ /* 0x002fc80007ffe0ff */
        /* <DEDUP_REMOVED lines=9> */
[----:B------:R-:W-:-:S02]  /*b830*/  SHF.R.S32.HI R11, RZ, 0x1f, R6 ;  /* 0x0000001fff0b7819 */ /* 0x000fc40000011406 */
[----:B------:R-:W-:Y:S01]  /*b840*/  LOP3.LUT R9, R9, 0x1c0, RZ, 0xc0, !PT ;  /* 0x000001c009097812 */ /* 0x000fe200078ec0ff */
[----:B------:R-:W-:Y:S01]  /*b850*/  IMAD.SHL.U32 R8, R8, 0x40, RZ ;  /* 0x0000004008087824 */ /* 0x000fe200078e00ff */
[----:B------:R-:W-:Y:S02]  /*b860*/  LEA.HI R11, R11, R6, RZ, 0x3 ;  /* 0x000000060b0b7211 */ /* 0x000fe400078f18ff */
[----:B------:R-:W-:Y:S02]  /*b870*/  SHF.L.U32 R10, R6, 0x3, RZ ;  /* 0x00000003060a7819 */ /* 0x000fe400000006ff */
[----:B------:R-:W-:Y:S01]  /*b880*/  LOP3.LUT R64, R9, 0x38, R64, 0xf8, !PT ;  /* 0x0000003809407812 */ /* 0x000fe200078ef840 */
[----:B------:R-:W-:Y:S01]  /*b890*/  IMAD.SHL.U32 R11, R11, 0x400, RZ ;  /* 0x000004000b0b7824 */ /* 0x000fe200078e00ff */
[----:B------:R-:W-:Y:S02]  /*b8a0*/  SHF.R.U32.HI R13, RZ, 0x3, R9 ;  /* 0x00000003ff0d7819 */ /* 0x000fe40000011609 */
[----:B------:R-:W-:-:S02]  /*b8b0*/  LOP3.LUT R8, R8, 0xfffffe00, RZ, 0xc0, !PT ;  /* 0xfffffe0008087812 */ /* 0x000fc400078ec0ff */
[----:B------:R-:W-:Y:S02]  /*b8c0*/  LOP3.LUT R10, R9, 0x38, R10, 0xf8, !PT ;  /* 0x00000038090a7812 */ /* 0x000fe400078ef80a */
[----:B------:R-:W-:Y:S02]  /*b8d0*/  LOP3.LUT R24, R8, R64, R13, 0xf6, !PT ;  /* 0x0000004008187212 */ /* 0x000fe400078ef60d */
[----:B------:R-:W-:Y:S02]  /*b8e0*/  LOP3.LUT R13, R10, R13, RZ, 0x3c, !PT ;  /* 0x0000000d0a0d7212 */ /* 0x000fe400078e3cff */
[----:B------:R-:W-:Y:S02]  /*b8f0*/  LOP3.LUT R6, R11, 0x7fffe000, RZ, 0xc0, !PT ;  /* 0x7fffe0000b067812 */ /* 0x000fe400078ec0ff */
[----:B------:R-:W-:Y:S02]  /*b900*/  SHF.L.U32 R24, R24, 0x1, RZ ;  /* 0x0000000118187819 */ /* 0x000fe400000006ff */
[----:B------:R-:W-:-:S02]  /*b910*/  IADD3 R6, R13, R6, R8 ;  /* 0x000000060d067210 */ /* 0x000fc40007ffe008 */
[--C-:B------:R-:W-:Y:S01]  /*b920*/  SHF.R.U32.HI R25, RZ, 0x10, R19.reuse ;  /* 0x00000010ff197819 */ /* 0x100fe20000011613 */
[----:B------:R-:W1:Y:S01]  /*b930*/  LDS.128 R12, [R24+0x100] ;  /* 0x00010000180c7984 */ /* 0x000e620000000c00 */
[----:B------:R-:W-:Y:S02]  /*b940*/  SHF.L.U32 R6, R6, 0x1, RZ ;  /* 0x0000000106067819 */ /* 0x000fe400000006ff */
[----:B------:R-:W-:Y:S01]  /*b950*/  SHF.R.U64 R18, R18, 0x10, R19 ;  /* 0x0000001012127819 */ /* 0x000fe20000001213 */
[----:B------:R-:W-:Y:S01]  /*b960*/  HADD2.F32 R46, -RZ, R25.H0_H0 ;  /* 0x20000019ff2e7230 */ /* 0x000fe20000004100 */
[----:B------:R-:W-:Y:S01]  /*b970*/  SHF.R.U64 R19, R20, 0x10, R21 ;  /* 0x0000001014137819 */ /* 0x000fe20000001215 */
[----:B------:R-:W2:Y:S01]  /*b980*/  LDS.128 R8, [R6+0x100] ;  /* 0x0001000006087984 */ /* 0x000ea20000000c00 */
[----:B------:R-:W-:Y:S01]  /*b990*/  SHF.R.U64 R22, R22, 0x10, R23 ;  /* 0x0000001016167819 */ /* 0x000fe20000001217 */
[--C-:B------:R-:W-:Y:S01]  /*b9a0*/  HADD2.F32 R25, -RZ, R7.reuse.H0_H0 ;  /* 0x20000007ff197230 */ /* 0x100fe20000004100 */
[----:B------:R-:W-:Y:S01]  /*b9b0*/  SHF.R.U32.HI R20, RZ, 0x10, R21 ;  /* 0x00000010ff147819 */ /* 0x000fe20000011615 */
[----:B------:R-:W-:Y:S01]  /*b9c0*/  HADD2.F32 R7, -RZ, R7.H1_H1 ;  /* 0x30000007ff077230 */ /* 0x000fe20000004100 */
[----:B------:R-:W-:Y:S01]  /*b9d0*/  SHF.R.U32.HI R23, RZ, 0x10, R23 ;  /* 0x00000010ff177819 */ /* 0x000fe20000011617 */
[----:B------:R-:W-:Y:S01]  /*b9e0*/  HADD2.F32 R43, -RZ, R18.H0_H0 ;  /* 0x20000012ff2b7230 */ /* 0x000fe20000004100 */
[--C-:B------:R-:W-:Y:S01]  /*b9f0*/  SHF.R.U64 R16, R16, 0x10, R17.reuse ;  /* 0x0000001010107819 */ /* 0x100fe20000001211 */
[----:B------:R-:W-:Y:S01]  /*ba00*/  HADD2.F32 R58, -RZ, R20.H0_H0 ;  /* 0x20000014ff3a7230 */ /* 0x000fe20000004100 */
[----:B------:R-:W-:Y:S01]  /*ba10*/  SHF.R.U32.HI R17, RZ, 0x10, R17 ;  /* 0x00000010ff117819 */ /* 0x000fe20000011611 */
[----:B------:R-:W-:-:S02]  /*ba20*/  HADD2.F32 R54, -RZ, R23.H0_H0 ;  /* 0x20000017ff367230 */ /* 0x000fc40000004100 */
[----:B------:R-:W-:Y:S02]  /*ba30*/  HADD2.F32 R23, -RZ, R49.H0_H0 ;  /* 0x20000031ff177230 */ /* 0x000fe40000004100 */
[----:B------:R-:W-:Y:S02]  /*ba40*/  HADD2.F32 R16, -RZ, R16.H0_H0 ;  /* 0x20000010ff107230 */ /* 0x000fe40000004100 */
[----:B------:R-:W-:Y:S02]  /*ba50*/  HADD2.F32 R19, -RZ, R19.H0_H0 ;  /* 0x20000013ff137230 */ /* 0x000fe40000004100 */
[----:B------:R-:W-:Y:S02]  /*ba60*/  HADD2.F32 R49, -RZ, R49.H1_H1 ;  /* 0x30000031ff317230 */ /* 0x000fe40000004100 */
[----:B------:R-:W-:Y:S02]  /*ba70*/  HADD2.F32 R45, -RZ, R22.H0_H0 ;  /* 0x20000016ff2d7230 */ /* 0x000fe40000004100 */
[----:B-1----:R-:W-:-:S02]  /*ba80*/  HADD2.F32 R21, -RZ, R15.H0_H0 ;  /* 0x2000000fff157230 */ /* 0x002fc40000004100 */
[----:B------:R-:W-:Y:S02]  /*ba90*/  HADD2.F32 R15, -RZ, R15.H1_H1 ;  /* 0x3000000fff0f7230 */ /* 0x000fe40000004100 */
[----:B------:R-:W-:Y:S01]  /*baa0*/  HADD2.F32 R26, -RZ, R13.H0_H0 ;  /* 0x2000000dff1a7230 */ /* 0x000fe20000004100 */
[----:B------:R-:W-:Y:S01]  /*bab0*/  FMUL.FTZ R42, R21, R34 ;  /* 0x00000022152a7220 */ /* 0x000fe20000410000 */
[--C-:B--2---:R-:W-:Y:S01]  /*bac0*/  HADD2.F32 R33, -RZ, R11.reuse.H0_H0 ;  /* 0x2000000bff217230 */ /* 0x104fe20000004100 */
[----:B------:R-:W-:Y:S01]  /*bad0*/  FMUL.FTZ R52, R15, R46 ;  /* 0x0000002e0f347220 */ /* 0x000fe20000410000 */
[----:B------:R-:W-:Y:S01]  /*bae0*/  HADD2.F32 R11, -RZ, R11.H1_H1 ;  /* 0x3000000bff0b7230 */ /* 0x000fe20000004100 */
[-C--:B------:R-:W-:Y:S01]  /*baf0*/  FMUL.FTZ R56, R26, R25.reuse ;  /* 0x000000191a387220 */ /* 0x080fe20000410000 */
[----:B------:R-:W-:Y:S01]  /*bb00*/  HADD2.F32 R13, -RZ, R13.H1_H1 ;  /* 0x3000000dff0d7230 */ /* 0x000fe20000004100 */
[----:B------:R-:W-:Y:S01]  /*bb10*/  FMUL.FTZ R34, R33, R34 ;  /* 0x0000002221227220 */ /* 0x000fe20000410000 */
[--C-:B------:R-:W-:Y:S01]  /*bb20*/  HADD2.F32 R35, -RZ, R9.reuse.H0_H0 ;  /* 0x20000009ff237230 */ /* 0x100fe20000004100 */
[C---:B------:R-:W-:Y:S01]  /*bb30*/  FMUL.FTZ R46, R11.reuse, R46 ;  /* 0x0000002e0b2e7220 */ /* 0x040fe20000410000 */
[----:B------:R-:W-:Y:S01]  /*bb40*/  HADD2.F32 R9, -RZ, R9.H1_H1 ;  /* 0x30000009ff097230 */ /* 0x000fe20000004100 */
[----:B------:R-:W-:Y:S01]  /*bb50*/  FFMA.FTZ R11, R11, R54, R52 ;  /* 0x000000360b0b7223 */ /* 0x000fe20000010034 */
[----:B------:R-:W-:Y:S01]  /*bb60*/  HADD2.F32 R52, -RZ, R17.H0_H0 ;  /* 0x20000011ff347230 */ /* 0x000fe20000004100 */
[----:B------:R-:W-:Y:S01]  /*bb70*/  FFMA.FTZ R42, R33, R44, R42 ;  /* 0x0000002c212a7223 */ /* 0x000fe2000001002a */
[--C-:B------:R-:W-:Y:S01]  /*bb80*/  HADD2.F32 R27, -RZ, R12.reuse.H0_H0 ;  /* 0x2000000cff1b7230 */ /* 0x100fe20000004100 */
[----:B------:R-:W-:Y:S01]  /*bb90*/  FMUL.FTZ R25, R35, R25 ;  /* 0x0000001923197220 */ /* 0x000fe20000410000 */
[----:B------:R-:W-:Y:S01]  /*bba0*/  HADD2.F32 R32, -RZ, R12.H1_H1 ;  /* 0x3000000cff207230 */ /* 0x000fe20000004100 */
[-C--:B------:R-:W-:Y:S01]  /*bbb0*/  FMUL.FTZ R20, R13, R52.reuse ;  /* 0x000000340d147220 */ /* 0x080fe20000410000 */
[----:B------:R-:W-:Y:S01]  /*bbc0*/  HADD2.F32 R40, -RZ, R8.H0_H0 ;  /* 0x20000008ff287230 */ /* 0x000fe20000004100 */
[----:B------:R-:W-:Y:S01]  /*bbd0*/  FMUL.FTZ R52, R9, R52 ;  /* 0x0000003409347220 */ /* 0x000fe20000410000 */
[----:B------:R-:W-:Y:S01]  /*bbe0*/  HADD2.F32 R12, -RZ, R14.H0_H0 ;  /* 0x2000000eff0c7230 */ /* 0x000fe20000004100 */
[----:B------:R-:W-:Y:S01]  /*bbf0*/  FFMA.FTZ R56, R35, R23, R56 ;  /* 0x0000001723387223 */ /* 0x000fe20000010038 */
[----:B------:R-:W-:Y:S01]  /*bc00*/  HADD2.F32 R33, -RZ, R48.H1_H1 ;  /* 0x30000030ff217230 */ /* 0x000fe20000004100 */
[----:B------:R-:W-:Y:S01]  /*bc10*/  FFMA.FTZ R9, R9, R58, R20 ;  /* 0x0000003a09097223 */ /* 0x000fe20000010014 */
[----:B------:R-:W-:Y:S01]  /*bc20*/  HADD2.F32 R41, -RZ, R8.H1_H1 ;  /* 0x30000008ff297230 */ /* 0x000fe20000004100 */
[-C--:B------:R-:W-:Y:S01]  /*bc30*/  FMUL.FTZ R17, R27, R7.reuse ;  /* 0x000000071b117220 */ /* 0x080fe20000410000 */
[----:B------:R-:W-:Y:S01]  /*bc40*/  HADD2.F32 R8, -RZ, R10.H0_H0 ;  /* 0x2000000aff087230 */ /* 0x000fe20000004100 */
[----:B------:R-:W-:Y:S01]  /*bc50*/  FMUL.FTZ R20, R40, R7 ;  /* 0x0000000728147220 */ /* 0x000fe20000410000 */
[----:B------:R-:W-:Y:S01]  /*bc60*/  HADD2.F32 R35, -RZ, R50.H1_H1 ;  /* 0x30000032ff237230 */ /* 0x000fe20000004100 */
[-C--:B------:R-:W-:Y:S01]  /*bc70*/  FMUL.FTZ R7, R12, R33.reuse ;  /* 0x000000210c077220 */ /* 0x080fe20000410000 */
[----:B------:R-:W-:Y:S01]  /*bc80*/  HADD2.F32 R14, -RZ, R14.H1_H1 ;  /* 0x3000000eff0e7230 */ /* 0x000fe20000004100 */
[C---:B------:R-:W-:Y:S01]  /*bc90*/  FMUL.FTZ R33, R8.reuse, R33 ;  /* 0x0000002108217220 */ /* 0x040fe20000410000 */
[----:B------:R-:W-:Y:S01]  /*bca0*/  HADD2.F32 R10, -RZ, R10.H1_H1 ;  /* 0x3000000aff0a7230 */ /* 0x000fe20000004100 */
[----:B------:R-:W-:Y:S01]  /*bcb0*/  FFMA.FTZ R7, R8, R35, R7 ;  /* 0x0000002308077223 */ /* 0x000fe20000010007 */
[----:B------:R-:W-:Y:S01]  /*bcc0*/  F2FP.PACK_AB R11, R11, R42 ;  /* 0x0000002a0b0b723e */ /* 0x000fe200000000ff */
[----:B------:R-:W-:Y:S01]  /*bcd0*/  FMUL.FTZ R8, R32, R16 ;  /* 0x0000001020087220 */ /* 0x000fe20000410000 */
[----:B------:R-:W-:Y:S01]  /*bce0*/  F2FP.PACK_AB R9, R9, R56 ;  /* 0x000000380909723e */ /* 0x000fe200000000ff */
[----:B------:R-:W-:-:S02]  /*bcf0*/  FMUL.FTZ R18, R14, R43 ;  /* 0x0000002b0e127220 */ /* 0x000fc40000410000 */
[C---:B------:R-:W-:Y:S02]  /*bd00*/  FMUL.FTZ R16, R41.reuse, R16 ;  /* 0x0000001029107220 */ /* 0x040fe40000410000 */
[----:B------:R-:W-:Y:S02]  /*bd10*/  FMUL.FTZ R43, R10, R43 ;  /* 0x0000002b0a2b7220 */ /* 0x000fe40000410000 */
[----:B------:R-:W-:Y:S02]  /*bd20*/  FFMA.FTZ R8, R41, R19, R8 ;  /* 0x0000001329087223 */ /* 0x000fe40000010008 */
        /* <DEDUP_REMOVED lines=18> */
.L_x_369:
[----:B------:R-:W-:Y:S05]  /*be50*/  BSYNC B2 ;  /* 0x0000000000027941 */ /* 0x000fea0003800000 */
.L_x_347:
[----:B-1----:R-:W-:Y:S01]  /*be60*/  IMAD.SHL.U32 R6, R29, 0x40, RZ ;  /* 0x000000401d067824 */ /* 0x002fe200078e00ff */
[----:B------:R-:W-:Y:S01]  /*be70*/  LEA.HI R72, R37, R74, RZ, 0x5 ;  /* 0x0000004a25487211 */ /* 0x000fe200078f28ff */
[----:B------:R-:W-:Y:S01]  /*be80*/  IMAD.SHL.U32 R9, R4, 0x8, RZ ;  /* 0x0000000804097824 */ /* 0x000fe200078e00ff */
[----:B------:R-:W-:Y:S01]  /*be90*/  BAR.SYNC.DEFER_BLOCKING 0x0 ;  /* 0x0000000000007b1d */ /* 0x000fe20000010000 */
[----:B------:R-:W-:Y:S01]  /*bea0*/  LOP3.LUT P0, RZ, R29, 0x2, RZ, 0xc0, !PT ;  /* 0x000000021dff7812 */ /* 0x000fe2000780c0ff */
[----:B------:R-:W-:Y:S01]  /*beb0*/  IMAD.MOV.U32 R236, RZ, RZ, R234 ;  /* 0x000000ffffec7224 */ /* 0x000fe200078e00ea */
[----:B------:R-:W-:Y:S01]  /*bec0*/  LOP3.LUT R4, R6, 0x1c0, RZ, 0xc0, !PT ;  /* 0x000001c006047812 */ /* 0x000fe200078ec0ff */
[----:B------:R-:W-:Y:S01]  /*bed0*/  IMAD.SHL.U32 R228, R30, 0x2, RZ ;  /* 0x000000021ee47824 */ /* 0x000fe200078e00ff */
[----:B------:R-:W-:Y:S01]  /*bee0*/  SHF.R.S32.HI R73, RZ, 0x5, R72 ;  /* 0x00000005ff497819 */ /* 0x000fe20000011448 */
[----:B------:R-:W-:Y:S01]  /*bef0*/  ULDC.64 UR4, c[0x0][0x208] ;  /* 0x0000820000047ab9 */ /* 0x000fe20000000a00 */
[----:B------:R-:W-:Y:S01]  /*bf00*/  LOP3.LUT R9, R4, 0x8, R9, 0xf8, !PT ;  /* 0x0000000804097812 */ /* 0x000fe200078ef809 */
[----:B------:R-:W-:Y:S01]  /*bf10*/  USHF.L.U32 UR8, UR4, 0x6, URZ ;  /* 0x0000000604087899 */ /* 0x000fe2000800063f */
[----:B------:R-:W-:Y:S01]  /*bf20*/  SHF.R.U32.HI R4, RZ, 0x3, R4 ;  /* 0x00000003ff047819 */ /* 0x000fe20000011604 */
[----:B------:R-:W-:Y:S01]  /*bf30*/  IMAD R7, R73, 0x400, R2 ;  /* 0x0000040049077824 */ /* 0x000fe200078e0202 */
[----:B------:R-:W-:Y:S01]  /*bf40*/  UMOV UR9, 0x6 ;  /* 0x0000000600097882 */ /* 0x000fe20000000000 */
[----:B------:R-:W-:Y:S01]  /*bf50*/  LOP3.LUT P5, RZ, R222, 0x40000, RZ, 0xc0, !PT ;  /* 0x00040000deff7812 */ /* 0x000fe200078ac0ff */
[----:B------:R-:W-:Y:S01]  /*bf60*/  USHF.L.U64.HI UR7, UR4, UR9, UR5 ;  /* 0x0000000904077299 */ /* 0x000fe20008010205 */
[----:B------:R-:W-:-:S02]  /*bf70*/  LOP3.LUT R9, R9, R4, RZ, 0x3c, !PT ;  /* 0x0000000409097212 */ /* 0x000fc400078e3cff */
[C---:B------:R-:W-:Y:S01]  /*bf80*/  LEA R4, R7.reuse, 0x100, 0x1 ;  /* 0x0000010007047811 */ /* 0x040fe200078e08ff */
[----:B------:R-:W-:Y:S01]  /*bf90*/  IMAD.SHL.U32 R7, R7, 0x2, RZ ;  /* 0x0000000207077824 */ /* 0x000fe200078e00ff */
[----:B------:R-:W-:Y:S01]  /*bfa0*/  LOP3.LUT P4, RZ, R222, 0x20000, RZ, 0xc0, !PT ;  /* 0x00020000deff7812 */ /* 0x000fe2000788c0ff */
[----:B------:R-:W-:Y:S01]  /*bfb0*/  IMAD R214, R0, 0x200, R9 ;  /* 0x0000020000d67824 */ /* 0x000fe200078e0209 */
[C---:B------:R-:W-:Y:S01]  /*bfc0*/  ISETP.LT.OR P3, PT, R28.reuse, 0x1, P5 ;  /* 0x000000011c00780c */ /* 0x040fe20002f61670 */
[--C-:B------:R-:W-:Y:S01]  /*bfd0*/  IMAD R6, R5, 0x2, R4.reuse ;  /* 0x0000000205067824 */ /* 0x100fe200078e0204 */
[----:B------:R-:W-:Y:S01]  /*bfe0*/  ISETP.LT.OR P2, PT, R28, 0x1, P4 ;  /* 0x000000011c00780c */ /* 0x000fe20002741670 */
[C---:B------:R-:W-:Y:S01]  /*bff0*/  IMAD R4, R3.reuse, 0x2, R4 ;  /* 0x0000000203047824 */ /* 0x040fe200078e0204 */
[----:B------:R-:W-:Y:S01]  /*c000*/  LDSM.16.M88.4 R120, [R7+0x100] ;  /* 0x000100000778783b */ /* 0x000fe20000000200 */
[----:B------:R-:W-:Y:S02]  /*c010*/  IMAD R0, R3, 0x2, R6 ;  /* 0x0000000203007824 */ /* 0x000fe400078e0206 */
[----:B------:R-:W-:Y:S01]  /*c020*/  IMAD.SHL.U32 R214, R214, 0x2, RZ ;  /* 0x00000002d6d67824 */ /* 0x000fe200078e00ff */
[----:B------:R1:W-:Y:S04]  /*c030*/  LDSM.16.M88.4 R172, [R7+0x4100] ;  /* 0x0041000007ac783b */ /* 0x0003e80000000200 */
[----:B------:R-:W-:Y:S01]  /*c040*/  LDSM.16.M88.4 R140, [R6] ;  /* 0x00000000068c783b */ /* 0x000fe20000000200 */
[----:B------:R-:W-:-:S03]  /*c050*/  IADD3 R213, R214, 0x8120, RZ ;  /* 0x00008120d6d57810 */ /* 0x000fc60007ffe0ff */
[----:B------:R2:W-:Y:S04]  /*c060*/  LDSM.16.M88.4 R176, [R6+0x4000] ;  /* 0x0040000006b0783b */ /* 0x0005e80000000200 */
[----:B------:R-:W-:Y:S04]  /*c070*/  LDSM.16.M88.4 R152, [R4] ;  /* 0x000000000498783b */ /* 0x000fe80000000200 */
[----:B------:R-:W-:Y:S04]  /*c080*/  LDSM.16.M88.4 R180, [R4+0x4000] ;  /* 0x0040000004b4783b */ /* 0x000fe80000000200 */
[----:B------:R-:W-:Y:S01]  /*c090*/  LDSM.16.M88.4 R168, [R0] ;  /* 0x0000000000a8783b */ /* 0x000fe20000000200 */
[----:B-1----:R-:W-:-:S03]  /*c0a0*/  IMAD R7, R31, c[0x0][0x208], RZ ;  /* 0x000082001f077a24 */ /* 0x002fc600078e02ff */
[----:B------:R-:W-:Y:S01]  /*c0b0*/  LDSM.16.M88.4 R188, [R0+0x4000] ;  /* 0x0040000000bc783b */ /* 0x000fe20000000200 */
[----:B------:R-:W-:-:S03]  /*c0c0*/  IMAD R7, R110, c[0x0][0x20c], R7 ;  /* 0x000083006e077a24 */ /* 0x000fc600078e0207 */
[----:B------:R-:W-:Y:S01]  /*c0d0*/  BAR.SYNC.DEFER_BLOCKING 0x0 ;  /* 0x0000000000007b1d */ /* 0x000fe20000010000 */
[----:B--2---:R-:W-:-:S04]  /*c0e0*/  IADD3 R6, R214, 0x8100, RZ ;  /* 0x00008100d6067810 */ /* 0x004fc80007ffe0ff */
[----:B------:R-:W-:-:S04]  /*c0f0*/  @P0 IADD3 R213, R6, -0x20, RZ ;  /* 0xffffffe006d50810 */ /* 0x000fc80007ffe0ff */
[C---:B------:R-:W-:Y:S02]  /*c100*/  IADD3 R207, R213.reuse, 0x800, RZ ;  /* 0x00000800d5cf7810 */ /* 0x040fe40007ffe0ff */
[C---:B------:R-:W-:Y:S02]  /*c110*/  IADD3 R206, R213.reuse, 0x1000, RZ ;  /* 0x00001000d5ce7810 */ /* 0x040fe40007ffe0ff */
        /* <DEDUP_REMOVED lines=11> */
[----:B------:R-:W1:Y:S04]  /*c1d0*/  LDSM.16.M88.4 R8, [R214+0x8100] ;  /* 0x00810000d608783b */ /* 0x000e680000000200 */
[----:B------:R-:W2:Y:S04]  /*c1e0*/  LDSM.16.M88.4 R68, [R214+0x9100] ;  /* 0x00910000d644783b */ /* 0x000ea80000000200 */
[----:B------:R-:W3:Y:S04]  /*c1f0*/  LDSM.16.M88.4 R24, [R213] ;  /* 0x00000000d518783b */ /* 0x000ee80000000200 */
[----:B------:R-:W4:Y:S04]  /*c200*/  LDSM.16.M88.4 R80, [R214+0x8900] ;  /* 0x00890000d650783b */ /* 0x000f280000000200 */
[----:B------:R-:W5:Y:S04]  /*c210*/  LDSM.16.M88.4 R16, [R213+0x1000] ;  /* 0x00100000d510783b */ /* 0x000f680000000200 */
[----:B------:R-:W3:Y:S04]  /*c220*/  LDSM.16.M88.4 R20, [R213+0x800] ;  /* 0x00080000d514783b */ /* 0x000ee80000000200 */
[----:B------:R-:W3:Y:S04]  /*c230*/  LDSM.16.M88.4 R60, [R214+0x9900] ;  /* 0x00990000d63c783b */ /* 0x000ee80000000200 */
[----:B------:R-:W4:Y:S04]  /*c240*/  LDSM.16.M88.4 R52, [R214+0xa100] ;  /* 0x00a10000d634783b */ /* 0x000f280000000200 */
[----:B------:R-:W4:Y:S04]  /*c250*/  LDSM.16.M88.4 R44, [R214+0xa900] ;  /* 0x00a90000d62c783b */ /* 0x000f280000000200 */
[----:B------:R-:W-:Y:S01]  /*c260*/  LDSM.16.M88.4 R40, [R213+0x2800] ;  /* 0x00280000d528783b */ /* 0x000fe20000000200 */
[C---:B-1----:R-:W-:Y:S08]  /*c270*/  HMMA.16816.F32 R12, R120.reuse, R8, RZ ;  /* 0x00000008780c723c */ /* 0x042ff000000018ff */
[C---:B--2---:R-:W-:Y:S08]  /*c280*/  HMMA.16816.F32 R76, R120.reuse, R68, RZ ;  /* 0x00000044784c723c */ /* 0x044ff000000018ff */
[----:B------:R-:W-:Y:S08]  /*c290*/  HMMA.16816.F32 R8, R120, R10, RZ ;  /* 0x0000000a7808723c */ /* 0x000ff000000018ff */
[----:B---3--:R-:W-:Y:S07]  /*c2a0*/  HMMA.16816.F32 R12, R140, R24, R12 ;  /* 0x000000188c0c723c */ /* 0x008fee000000180c */
[----:B------:R-:W-:Y:S01]  /*c2b0*/  IMAD.WIDE.U32 R24, R110, c[0x0][0x208], RZ ;  /* 0x000082006e187a25 */ /* 0x000fe200078e00ff */
[----:B----4-:R-:W-:Y:S03]  /*c2c0*/  HMMA.16816.F32 R84, R120, R80, RZ ;  /* 0x000000507854723c */ /* 0x010fe600000018ff */
[----:B------:R-:W-:-:S02]  /*c2d0*/  IMAD.IADD R7, R25, 0x1, R7 ;  /* 0x0000000119077824 */ /* 0x000fc400078e0207 */
[----:B------:R-:W-:Y:S02]  /*c2e0*/  IMAD.U32 R25, RZ, RZ, UR8 ;  /* 0x00000008ff197e24 */ /* 0x000fe4000f8e00ff */
[----:B------:R-:W-:Y:S01]  /*c2f0*/  IMAD R7, R7, 0x60, RZ ;  /* 0x0000006007077824 */ /* 0x000fe200078e02ff */
[----:B------:R-:W-:Y:S08]  /*c300*/  HMMA.16816.F32 R80, R120, R82, RZ ;  /* 0x000000527850723c */ /* 0x000ff000000018ff */
[----:B-----5:R-:W-:Y:S07]  /*c310*/  HMMA.16816.F32 R76, R140, R16, R76 ;  /* 0x000000108c4c723c */ /* 0x020fee000000184c */
[----:B------:R-:W-:Y:S01]  /*c320*/  IMAD.WIDE.U32 R16, R24, 0x60, R236 ;  /* 0x0000006018107825 */ /* 0x000fe200078e00ec */
[----:B------:R-:W-:Y:S03]  /*c330*/  HMMA.16816.F32 R68, R120, R70, RZ ;  /* 0x000000467844723c */ /* 0x000fe600000018ff */
[----:B------:R-:W-:Y:S01]  /*c340*/  IMAD.IADD R0, R17, 0x1, R7 ;  /* 0x0000000111007824 */ /* 0x000fe200078e0207 */
[----:B------:R-:W-:-:S04]  /*c350*/  LEA R6, P0, R16, c[0x0][0x1f8], 0x1 ;  /* 0x00007e0010067a11 */ /* 0x000fc800078008ff */
[----:B------:R-:W-:Y:S01]  /*c360*/  LEA.HI.X R7, R16, c[0x0][0x1fc], R0, 0x1, P0 ;  /* 0x00007f0010077a11 */ /* 0x000fe200000f0c00 */
[----:B------:R-:W-:Y:S01]  /*c370*/  HMMA.16816.F32 R8, R140, R26, R8 ;  /* 0x0000001a8c08723c */ /* 0x000fe20000001808 */
[----:B------:R-:W-:Y:S01]  /*c380*/  IADD3 R24, P1, P0, R25, 0x80, R6 ;  /* 0x0000008019187810 */ /* 0x000fe2000783e006 */
[----:B------:R-:W-:-:S03]  /*c390*/  IMAD.MOV.U32 R0, RZ, RZ, 0x40 ;  /* 0x00000040ff007424 */ /* 0x000fc600078e00ff */
[----:B------:R-:W-:Y:S02]  /*c3a0*/  IADD3.X R25, RZ, UR7, R7, P1, P0 ;  /* 0x00000007ff197c10 */ /* 0x000fe40008fe0407 */
[----:B------:R-:W-:Y:S01]  /*c3b0*/  IADD3 R26, P0, R6, UR8, RZ ;  /* 0x00000008061a7c10 */ /* 0x000fe2000ff1e0ff */
[----:B------:R-:W-:Y:S01]  /*c3c0*/  HMMA.16816.F32 R84, R140, R20, R84 ;  /* 0x000000148c54723c */ /* 0x000fe20000001854 */
[C---:B------:R-:W-:Y:S02]  /*c3d0*/  ISETP.LT.OR P1, PT, R28.reuse, 0x21, P4 ;  /* 0x000000211c00780c */ /* 0x040fe40002721670 */
[----:B------:R-:W-:Y:S02]  /*c3e0*/  IADD3.X R27, R7, UR7, RZ, P0, !PT ;  /* 0x00000007071b7c10 */ /* 0x000fe400087fe4ff */
[----:B------:R-:W-:-:S03]  /*c3f0*/  ISETP.LT.OR P0, PT, R28, 0x21, P5 ;  /* 0x000000211c00780c */ /* 0x000fc60002f01670 */
[C---:B------:R-:W-:Y:S01]  /*c400*/  HMMA.16816.F32 R80, R140.reuse, R22, R80 ;  /* 0x000000168c50723c */ /* 0x040fe20000001850 */
[----:B------:R-:W1:Y:S07]  /*c410*/  LDSM.16.M88.4 R20, [R213+0x1800] ;  /* 0x00180000d514783b */ /* 0x000e6e0000000200 */
[----:B------:R-:W-:Y:S01]  /*c420*/  HMMA.16816.F32 R68, R140, R18, R68 ;  /* 0x000000128c44723c */ /* 0x000fe20000001844 */
[----:B------:R-:W2:Y:S04]  /*c430*/  LDSM.16.M88.4 R16, [R213+0x2000] ;  /* 0x00200000d510783b */ /* 0x000ea80000000200 */
[----:B------:R-:W-:Y:S01]  /*c440*/  @!PT LDS RZ, [RZ] ;  /* 0x00000000fffff984 */ /* 0x000fe20000000800 */
[----:B------:R-:W-:Y:S01]  /*c450*/  @!PT LDS RZ, [RZ] ;  /* 0x00000000fffff984 */ /* 0x000fe20000000800 */
[----:B------:R-:W-:Y:S01]  /*c460*/  @!PT LDS RZ, [RZ] ;  /* 0x00000000fffff984 */ /* 0x000fe20000000800 */
[----:B------:R3:W-:Y:S03]  /*c470*/  LDGSTS.E.BYPASS.LTC128B.128 [R228+0x100], [R6.64], !P3 ;  /* 0x0010000006e47fae */ /* 0x0007e6000d901d50 */
[----:B------:R-:W-:Y:S01]  /*c480*/  HMMA.16816.F32 R64, R120, R60, RZ ;  /* 0x0000003c7840723c */ /* 0x000fe200000018ff */
[----:B------:R3:W-:Y:S01]  /*c490*/  LDGSTS.E.BYPASS.LTC128B.128 [R228+0x3100], [R6.64+0x80], !P2 ;  /* 0x0310008006e47fae */ /* 0x0007e2000d101d50 */
[----:B------:R-:W-:-:S03]  /*c4a0*/  LOP3.LUT P2, RZ, R29, 0x4, RZ, 0xc0, !PT ;  /* 0x000000041dff7812 */ /* 0x000fc6000784c0ff */
[----:B------:R4:W-:Y:S01]  /*c4b0*/  LDGSTS.E.BYPASS.LTC128B.128 [R228+0x1100], [R26.64], !P0 ;  /* 0x011000001ae47fae */ /* 0x0009e2000c101d50 */
[----:B------:R-:W-:Y:S02]  /*c4c0*/  IADD3 R88, P0, R26, UR8, RZ ;  /* 0x000000081a587c10 */ /* 0x000fe4000ff1e0ff */
[C---:B------:R-:W-:Y:S01]  /*c4d0*/  HMMA.16816.F32 R60, R120.reuse, R62, RZ ;  /* 0x0000003e783c723c */ /* 0x040fe200000018ff */
[----:B------:R4:W-:Y:S01]  /*c4e0*/  LDGSTS.E.BYPASS.LTC128B.128 [R228+0x4100], [R24.64], !P1 ;  /* 0x0410000018e47fae */ /* 0x0009e2000c901d50 */
[----:B------:R-:W-:Y:S02]  /*c4f0*/  IADD3.X R89, R27, UR7, RZ, P0, !PT ;  /* 0x000000071b597c10 */ /* 0x000fe400087fe4ff */
[C---:B------:R-:W-:Y:S02]  /*c500*/  ISETP.LT.OR P1, PT, R28.reuse, 0x41, P5 ;  /* 0x000000411c00780c */ /* 0x040fe40002f21670 */
[----:B------:R-:W-:Y:S02]  /*c510*/  ISETP.LT.OR P0, PT, R28, 0x41, P4 ;  /* 0x000000411c00780c */ /* 0x000fe40002701670 */
[----:B------:R-:W-:Y:S01]  /*c520*/  HMMA.16816.F32 R56, R120, R52, RZ ;  /* 0x000000347838723c */ /* 0x000fe200000018ff */
[----:B------:R-:W-:-:S05]  /*c530*/  SEL R0, R0, 0xffffffc0, !P2 ;  /* 0xffffffc000007807 */ /* 0x000fca0005000000 */
[----:B------:R-:W-:Y:S02]  /*c540*/  IMAD.IADD R211, R214, 0x1, R0 ;  /* 0x00000001d6d37824 */ /* 0x000fe400078e0200 */
[----:B------:R-:W-:Y:S01]  /*c550*/  HMMA.16816.F32 R52, R120, R54, RZ ;  /* 0x000000367834723c */ /* 0x000fe200000018ff */
[----:B------:R5:W-:Y:S01]  /*c560*/  LDGSTS.E.BYPASS.LTC128B.128 [R228+0x2100], [R88.64], !P1 ;  /* 0x0210000058e47fae */ /* 0x000be2000c901d50 */
[----:B------:R-:W-:-:S03]  /*c570*/  IMAD.IADD R202, R0, 0x1, R213 ;  /* 0x0000000100ca7824 */ /* 0x000fc600078e02d5 */
[----:B------:R5:W-:Y:S01]  /*c580*/  LDGSTS.E.BYPASS.LTC128B.128 [R228+0x5100], [R88.64+0x80], !P0 ;  /* 0x0510008058e47fae */ /* 0x000be2000c101d50 */
[----:B------:R-:W-:Y:S02]  /*c590*/  ISETP.GT.AND P0, PT, R110, R223, PT ;  /* 0x000000df6e00720c */ /* 0x000fe40003f04270 */
[----:B------:R-:W-:Y:S01]  /*c5a0*/  HMMA.16816.F32 R48, R120, R44, RZ ;  /* 0x0000002c7830723c */ /* 0x000fe200000018ff */
[----:B------:R-:W3:Y:S04]  /*c5b0*/  LDSM.16.M88.4 R32, [R211+0x8100] ;  /* 0x00810000d320783b */ /* 0x000ee80000000200 */
[----:B------:R-:W3:Y:S03]  /*c5c0*/  LDSM.16.M88.4 R100, [R211+0x8900] ;  /* 0x00890000d364783b */ /* 0x000ee60000000200 */
[C---:B-1----:R-:W-:Y:S01]  /*c5d0*/  HMMA.16816.F32 R64, R140.reuse, R20, R64 ;  /* 0x000000148c40723c */ /* 0x042fe20000001840 */
[----:B------:R-:W1:Y:S04]  /*c5e0*/  LDSM.16.M88.4 R28, [R211+0x9100] ;  /* 0x00910000d31c783b */ /* 0x000e680000000200 */
[----:B----4-:R-:W4:Y:S03]  /*c5f0*/  LDSM.16.M88.4 R24, [R211+0x9900] ;  /* 0x00990000d318783b */ /* 0x010f260000000200 */
[----:B------:R-:W-:Y:S01]  /*c600*/  HMMA.16816.F32 R60, R140, R22, R60 ;  /* 0x000000168c3c723c */ /* 0x000fe2000000183c */
[----:B------:R-:W1:Y:S04]  /*c610*/  LDSM.16.M88.4 R20, [R211+0xa100] ;  /* 0x00a10000d314783b */ /* 0x000e680000000200 */
[----:B------:R-:W-:Y:S03]  /*c620*/  LDSM.16.M88.4 R96, [R202] ;  /* 0x00000000ca60783b */ /* 0x000fe60000000200 */
[----:B------:R-:W-:Y:S01]  /*c630*/  HMMA.16816.F32 R44, R120, R46, RZ ;  /* 0x0000002e782c723c */ /* 0x000fe200000018ff */
[----:B------:R-:W-:Y:S04]  /*c640*/  LDSM.16.M88.4 R92, [R202+0x800] ;  /* 0x00080000ca5c783b */ /* 0x000fe80000000200 */
[----:B-----5:R-:W-:Y:S03]  /*c650*/  LDSM.16.M88.4 R88, [R202+0x1000] ;  /* 0x00100000ca58783b */ /* 0x020fe60000000200 */
[C---:B--2---:R-:W-:Y:S01]  /*c660*/  HMMA.16816.F32 R56, R140.reuse, R16, R56 ;  /* 0x000000108c38723c */ /* 0x044fe20000001838 */
[----:B------:R-:W-:Y:S04]  /*c670*/  LDSM.16.M88.4 R104, [R211+0xb900] ;  /* 0x00b90000d368783b */ /* 0x000fe80000000200 */
[----:B------:R-:W0:Y:S03]  /*c680*/  LDGDEPBAR ;  /* 0x00000000000079af */ /* 0x000e260000000000 */
[C---:B------:R-:W-:Y:S01]  /*c690*/  HMMA.16816.F32 R52, R140.reuse, R18, R52 ;  /* 0x000000128c34723c */ /* 0x040fe20000001834 */
[----:B------:R-:W2:Y:S07]  /*c6a0*/  LDSM.16.M88.4 R16, [R211+0xa900] ;  /* 0x00a90000d310783b */ /* 0x000eae0000000200 */
[C---:B------:R-:W-:Y:S08]  /*c6b0*/  HMMA.16816.F32 R48, R140.reuse, R40, R48 ;  /* 0x000000288c30723c */ /* 0x040ff00000001830 */
[----:B------:R-:W-:Y:S01]  /*c6c0*/  HMMA.16816.F32 R44, R140, R42, R44 ;  /* 0x0000002a8c2c723c */ /* 0x000fe2000000182c */
[----:B------:R-:W5:Y:S07]  /*c6d0*/  LDSM.16.M88.4 R40, [R202+0x1800] ;  /* 0x00180000ca28783b */ /* 0x000f6e0000000200 */
[C---:B---3--:R-:W-:Y:S08]  /*c6e0*/  HMMA.16816.F32 R12, R152.reuse, R32, R12 ;  /* 0x00000020980c723c */ /* 0x048ff0000000180c */
[C---:B------:R-:W-:Y:S01]  /*c6f0*/  HMMA.16816.F32 R8, R152.reuse, R34, R8 ;  /* 0x000000229808723c */ /* 0x040fe20000001808 */
[----:B------:R-:W3:Y:S07]  /*c700*/  LDSM.16.M88.4 R32, [R202+0x2000] ;  /* 0x00200000ca20783b */ /* 0x000eee0000000200 */
[C---:B------:R-:W-:Y:S08]  /*c710*/  HMMA.16816.F32 R84, R152.reuse, R100, R84 ;  /* 0x000000649854723c */ /* 0x040ff00000001854 */
[C---:B------:R-:W-:Y:S01]  /*c720*/  HMMA.16816.F32 R80, R152.reuse, R102, R80 ;  /* 0x000000669850723c */ /* 0x040fe20000001850 */
[----:B------:R-:W2:Y:S07]  /*c730*/  LDSM.16.M88.4 R100, [R202+0x2800] ;  /* 0x00280000ca64783b */ /* 0x000eae0000000200 */
[C---:B-1----:R-:W-:Y:S08]  /*c740*/  HMMA.16816.F32 R76, R152.reuse, R28, R76 ;  /* 0x0000001c984c723c */ /* 0x042ff0000000184c */
[C---:B------:R-:W-:Y:S01]  /*c750*/  HMMA.16816.F32 R68, R152.reuse, R30, R68 ;  /* 0x0000001e9844723c */ /* 0x040fe20000001844 */
        /* <DEDUP_REMOVED lines=8> */
[----:B------:R-:W-:Y:S01]  /*c7e0*/  HMMA.16816.F32 R44, R152, R18, R44 ;  /* 0x00000012982c723c */ /* 0x000fe2000000182c */
[----:B------:R-:W2:Y:S07]  /*c7f0*/  LDSM.16.M88.4 R16, [R214+0xc900] ;  /* 0x00c90000d610783b */ /* 0x000eae0000000200 */
        /* <DEDUP_REMOVED lines=14> */
[----:B------:R-:W3:Y:S07]  /*c8e0*/  LDSM.16.M88.4 R32, [R213+0x4000] ;  /* 0x00400000d520783b */ /* 0x000eee0000000200 */
[C---:B------:R-:W-:Y:S08]  /*c8f0*/  HMMA.16816.F32 R48, R168.reuse, R100, R48 ;  /* 0x00000064a830723c */ /* 0x040ff00000001830 */
[----:B------:R-:W-:Y:S01]  /*c900*/  HMMA.16816.F32 R44, R168, R102, R44 ;  /* 0x00000066a82c723c */ /* 0x000fe2000000182c */
[----:B------:R-:W-:Y:S07]  /*c910*/  LDSM.16.M88.4 R100, [R211+0xc100] ;  /* 0x00c10000d364783b */ /* 0x000fee0000000200 */
        /* <DEDUP_REMOVED lines=20> */
[----:B------:R-:W2:Y:S07]  /*ca60*/  LDSM.16.M88.4 R88, [R211+0xd900] ;  /* 0x00d90000d358783b */ /* 0x000eae0000000200 */
[C---:B-----5:R-:W-:Y:S08]  /*ca70*/  HMMA.16816.F32 R84, R176.reuse, R40, R84 ;  /* 0x00000028b054723c */ /* 0x060ff00000001854 */
[C---:B------:R-:W-:Y:S01]  /*ca80*/  HMMA.16816.F32 R80, R176.reuse, R42, R80 ;  /* 0x0000002ab050723c */ /* 0x040fe20000001850 */
[----:B------:R-:W5:Y:S07]  /*ca90*/  LDSM.16.M88.4 R40, [R202+0x3000] ;  /* 0x00300000ca28783b */ /* 0x000f6e0000000200 */
        /* <DEDUP_REMOVED lines=9> */
[C---:B------:R-:W-:Y:S08]  /*cb30*/  HMMA.16816.F32 R48, R176.reuse, R20, R48 ;  /* 0x00000014b030723c */ /* 0x040ff00000001830 */
[----:B------:R-:W-:Y:S01]  /*cb40*/  HMMA.16816.F32 R44, R176, R22, R44 ;  /* 0x00000016b02c723c */ /* 0x000fe2000000182c */
[----:B------:R-:W1:Y:S07]  /*cb50*/  LDSM.16.M88.4 R20, [R202+0x5000] ;  /* 0x00500000ca14783b */ /* 0x000e6e0000000200 */
[C---:B--2---:R-:W-:Y:S08]  /*cb60*/  HMMA.16816.F32 R12, R180.reuse, R16, R12 ;  /* 0x00000010b40c723c */ /* 0x044ff0000000180c */
[----:B------:R-:W-:Y:S01]  /*cb70*/  HMMA.16816.F32 R8, R180, R18, R8 ;  /* 0x00000012b408723c */ /* 0x000fe20000001808 */
[----:B------:R-:W2:Y:S01]  /*cb80*/  LDSM.16.M88.4 R16, [R202+0x5800] ;  /* 0x00580000ca10783b */ /* 0x000ea20000000200 */
        /* <DEDUP_REMOVED lines=13> */
[C---:B---3--:R-:W-:Y:S08]  /*cc60*/  HMMA.16816.F32 R84, R188.reuse, R32, R84 ;  /* 0x00000020bc54723c */ /* 0x048ff00000001854 */
[C---:B------:R-:W-:Y:S08]  /*cc70*/  HMMA.16816.F32 R80, R188.reuse, R34, R80 ;  /* 0x00000022bc50723c */ /* 0x040ff00000001850 */
[C---:B-1----:R-:W-:Y:S08]  /*cc80*/  HMMA.16816.F32 R76, R188.reuse, R28, R76 ;  /* 0x0000001cbc4c723c */ /* 0x042ff0000000184c */
[C---:B------:R-:W-:Y:S08]  /*cc90*/  HMMA.16816.F32 R68, R188.reuse, R30, R68 ;  /* 0x0000001ebc44723c */ /* 0x040ff00000001844 */
[C---:B----4-:R-:W-:Y:S08]  /*cca0*/  HMMA.16816.F32 R64, R188.reuse, R24, R64 ;  /* 0x00000018bc40723c */ /* 0x050ff00000001840 */
[C---:B------:R-:W-:Y:S08]  /*ccb0*/  HMMA.16816.F32 R60, R188.reuse, R26, R60 ;  /* 0x0000001abc3c723c */ /* 0x040ff0000000183c */
[C---:B------:R-:W-:Y:S08]  /*ccc0*/  HMMA.16816.F32 R56, R188.reuse, R20, R56 ;  /* 0x00000014bc38723c */ /* 0x040ff00000001838 */
[C---:B------:R-:W-:Y:S08]  /*ccd0*/  HMMA.16816.F32 R52, R188.reuse, R22, R52 ;  /* 0x00000016bc34723c */ /* 0x040ff00000001834 */
[C---:B--2---:R-:W-:Y:S08]  /*cce0*/  HMMA.16816.F32 R48, R188.reuse, R16, R48 ;  /* 0x00000010bc30723c */ /* 0x044ff00000001830 */
[----:B------:R-:W-:Y:S01]  /*ccf0*/  HMMA.16816.F32 R44, R188, R18, R44 ;  /* 0x00000012bc2c723c */ /* 0x000fe2000000182c */
[----:B------:R-:W-:Y:S06]  /*cd00*/  BAR.SYNC.DEFER_BLOCKING 0x0 ;  /* 0x0000000000007b1d */ /* 0x000fec0000010000 */
[----:B------:R-:W-:Y:S05]  /*cd10*/  @!P0 BRA `(.L_x_382) ;  /* 0x000001b000008947 */ /* 0x000fea0003800000 */
[----:B------:R-:W-:Y:S01]  /*cd20*/  IADD3 R17, R36, -0x2, RZ ;  /* 0xfffffffe24117810 */ /* 0x000fe20007ffe0ff */
[----:B------:R-:W-:-:S02]  /*cd30*/  USHF.L.U32 UR5, UR10, 0x6, URZ ;  /* 0x000000060a057899 */ /* 0x000fc4000800063f */
[----:B------:R-:W-:Y:S01]  /*cd40*/  ULDC UR4, c[0x0][0x1e4] ;  /* 0x0000790000047ab9 */ /* 0x000fe20000000800 */
[----:B------:R-:W-:Y:S01]  /*cd50*/  SHF.R.S32.HI R7, RZ, 0x1f, R17 ;  /* 0x0000001fff077819 */ /* 0x000fe20000011411 */
[----:B------:R-:W-:Y:S01]  /*cd60*/  IMAD R39, R39, R17, RZ ;  /* 0x0000001127277224 */ /* 0x000fe200078e02ff */
[----:B------:R-:W-:Y:S01]  /*cd70*/  USHF.L.U64.HI UR4, UR10, UR9, UR4 ;  /* 0x000000090a047299 */ /* 0x000fe20008010204 */
        /* <DEDUP_REMOVED lines=21> */
.L_x_382:
[-C--:B-1----:R-:W-:Y:S01]  /*ced0*/  LEA.HI R21, R37, R74.reuse, RZ, 0x2 ;  /* 0x0000004a25157211 */ /* 0x082fe200078f10ff */
[----:B------:R-:W-:Y:S01]  /*cee0*/  FMUL.FTZ R19, R9, c[0x0][0x320] ;  /* 0x0000c80009137a20 */ /* 0x000fe20000410000 */
[----:B------:R-:W-:Y:S01]  /*cef0*/  LOP3.LUT R23, R72, 0xffffffe0, RZ, 0xc0, !PT ;  /* 0xffffffe048177812 */ /* 0x000fe200078ec0ff */
[----:B------:R-:W-:Y:S01]  /*cf00*/  FMUL.FTZ R17, R84, c[0x0][0x320] ;  /* 0x0000c80054117a20 */ /* 0x000fe20000410000 */
[----:B------:R-:W-:Y:S01]  /*cf10*/  SHF.R.S32.HI R16, RZ, 0x1f, R73 ;  /* 0x0000001fff107819 */ /* 0x000fe20000011449 */
[----:B------:R-:W-:Y:S01]  /*cf20*/  FMUL.FTZ R0, R85, c[0x0][0x320] ;  /* 0x0000c80055007a20 */ /* 0x000fe20000410000 */
[----:B------:R-:W-:Y:S01]  /*cf30*/  LOP3.LUT R21, R21, 0xfffffffc, RZ, 0xc0, !PT ;  /* 0xfffffffc15157812 */ /* 0x000fe200078ec0ff */
[----:B------:R-:W-:Y:S01]  /*cf40*/  FMUL.FTZ R7, R80, c[0x0][0x320] ;  /* 0x0000c80050077a20 */ /* 0x000fe20000410000 */
[-C--:B------:R-:W-:Y:S01]  /*cf50*/  IADD3 R4, -R23, R74.reuse, RZ ;  /* 0x0000004a17047210 */ /* 0x080fe20007ffe1ff */
[----:B------:R-:W-:Y:S01]  /*cf60*/  FMUL.FTZ R9, R81, c[0x0][0x320] ;  /* 0x0000c80051097a20 */ /* 0x000fe20000410000 */
[----:B------:R-:W-:Y:S01]  /*cf70*/  LEA.HI R16, R16, R73, RZ, 0x3 ;  /* 0x0000004910107211 */ /* 0x000fe200078f18ff */
[----:B------:R-:W-:Y:S01]  /*cf80*/  FMUL.FTZ R33, R76, c[0x0][0x320] ;  /* 0x0000c8004c217a20 */ /* 0x000fe20000410000 */
[----:B------:R-:W-:Y:S01]  /*cf90*/  IADD3 R74, -R21, R74, RZ ;  /* 0x0000004a154a7210 */ /* 0x000fe20007ffe1ff */
[----:B------:R-:W-:Y:S01]  /*cfa0*/  FMUL.FTZ R31, R77, c[0x0][0x320] ;  /* 0x0000c8004d1f7a20 */ /* 0x000fe20000410000 */
[----:B------:R-:W-:Y:S01]  /*cfb0*/  SHF.R.S32.HI R25, RZ, 0x1f, R4 ;  /* 0x0000001fff197819 */ /* 0x000fe20000011404 */
[----:B------:R-:W-:Y:S01]  /*cfc0*/  FMUL.FTZ R29, R68, c[0x0][0x320] ;  /* 0x0000c800441d7a20 */ /* 0x000fe20000410000 */
[----:B------:R-:W-:Y:S01]  /*cfd0*/  LOP3.LUT R16, R16, 0xffffff8, RZ, 0xc0, !PT ;  /* 0x0ffffff810107812 */ /* 0x000fe200078ec0ff */
[----:B------:R-:W-:Y:S01]  /*cfe0*/  FMUL.FTZ R69, R69, c[0x0][0x320] ;  /* 0x0000c80045457a20 */ /* 0x000fe20000410000 */
[----:B------:R-:W-:Y:S01]  /*cff0*/  LEA.HI R6, R74, R74, RZ, 0x1 ;  /* 0x0000004a4a067211 */ /* 0x000fe200078f08ff */
[----:B------:R-:W-:Y:S01]  /*d000*/  FMUL.FTZ R64, R64, c[0x0][0x320] ;  /* 0x0000c80040407a20 */ /* 0x000fe20000410000 */
[----:B------:R-:W-:Y:S01]  /*d010*/  LEA.HI R25, R25, R4, RZ, 0x2 ;  /* 0x0000000419197211 */ /* 0x000fe200078f10ff */
[----:B------:R-:W-:Y:S01]  /*d020*/  IMAD.IADD R73, R73, 0x1, -R16 ;  /* 0x0000000149497824 */ /* 0x000fe200078e0a10 */
[----:B------:R-:W-:Y:S01]  /*d030*/  LOP3.LUT R21, R6, 0x1ffffffe, RZ, 0xc0, !PT ;  /* 0x1ffffffe06157812 */ /* 0x000fe200078ec0ff */
[----:B------:R-:W-:Y:S01]  /*d040*/  FMUL.FTZ R65, R65, c[0x0][0x320] ;  /* 0x0000c80041417a20 */ /* 0x000fe20000410000 */
[----:B------:R-:W-:Y:S01]  /*d050*/  LEA.HI.SX32 R16, R25, R118, 0x1e ;  /* 0x0000007619107211 */ /* 0x000fe200078ff2ff */
[----:B------:R-:W-:Y:S01]  /*d060*/  FMUL.FTZ R61, R61, c[0x0][0x320] ;  /* 0x0000c8003d3d7a20 */ /* 0x000fe20000410000 */
[----:B------:R-:W-:Y:S01]  /*d070*/  ISETP.NE.AND P0, PT, R217, 0x1, PT ;  /* 0x00000001d900780c */ /* 0x000fe20003f05270 */
[----:B------:R-:W-:Y:S01]  /*d080*/  IMAD.IADD R21, R74, 0x1, -R21 ;  /* 0x000000014a157824 */ /* 0x000fe200078e0a15 */
[----:B------:R-:W-:Y:S01]  /*d090*/  LEA R16, R73, R16, 0x4 ;  /* 0x0000001049107211 */ /* 0x000fe200078e20ff */
[----:B------:R-:W-:Y:S01]  /*d0a0*/  FMUL.FTZ R56, R56, c[0x0][0x320] ;  /* 0x0000c80038387a20 */ /* 0x000fe20000410000 */
[----:B------:R-:W-:Y:S01]  /*d0b0*/  LOP3.LUT R25, R25, 0x7ffffffc, RZ, 0xc0, !PT ;  /* 0x7ffffffc19197812 */ /* 0x000fe200078ec0ff */
[----:B------:R-:W-:Y:S01]  /*d0c0*/  FMUL.FTZ R57, R57, c[0x0][0x320] ;  /* 0x0000c80039397a20 */ /* 0x000fe20000410000 */
[----:B------:R-:W-:Y:S01]  /*d0d0*/  LEA R229, R21, R16, 0x3 ;  /* 0x0000001015e57211 */ /* 0x000fe200078e18ff */
[----:B------:R-:W-:Y:S01]  /*d0e0*/  FMUL.FTZ R21, R8, c[0x0][0x320] ;  /* 0x0000c80008157a20 */ /* 0x000fe20000410000 */
[----:B------:R-:W-:Y:S01]  /*d0f0*/  IADD3 R230, R4, -R25, RZ ;  /* 0x8000001904e67210 */ /* 0x000fe20007ffe0ff */
[----:B------:R-:W-:Y:S01]  /*d100*/  FMUL.FTZ R52, R52, c[0x0][0x320] ;  /* 0x0000c80034347a20 */ /* 0x000fe20000410000 */
[----:B------:R-:W-:Y:S01]  /*d110*/  IADD3 R43, R215, 0x1, R38 ;  /* 0x00000001d72b7810 */ /* 0x000fe20007ffe026 */
[----:B------:R-:W-:Y:S01]  /*d120*/  IMAD.MOV.U32 R6, RZ, RZ, R229 ;  /* 0x000000ffff067224 */ /* 0x000fe200078e00e5 */
[----:B------:R-:W-:Y:S01]  /*d130*/  SHF.L.U32 R230, R230, 0x1, RZ ;  /* 0x00000001e6e67819 */ /* 0x000fe200000006ff */
[----:B------:R-:W-:Y:S01]  /*d140*/  @P0 IMAD.HI.U32 R16, R229, c[0x0][0x2c8], RZ ;  /* 0x0000b200e5100a27 */ /* 0x000fe200078e00ff */
[----:B------:R-:W1:Y:S01]  /*d150*/  MUFU.TANH R19, R19 ;  /* 0x0000001300137308 */ /* 0x000e620000002400 */
[----:B------:R-:W-:Y:S01]  /*d160*/  ULDC UR10, c[0x0][0x324] ;  /* 0x0000c900000a7ab9 */ /* 0x000fe20000000800 */
[----:B------:R-:W-:Y:S01]  /*d170*/  IADD3 R43, -R220, R43, -R230 ;  /* 0x0000002bdc2b7210 */ /* 0x000fe20007ffe9e6 */
[----:B------:R-:W-:Y:S01]  /*d180*/  FMUL.FTZ R53, R53, c[0x0][0x320] ;  /* 0x0000c80035357a20 */ /* 0x000fe20000410000 */
[----:B------:R-:W-:Y:S01]  /*d190*/  @P0 SHF.R.U32.HI R6, RZ, c[0x0][0x2cc], R16 ;  /* 0x0000b300ff060a19 */ /* 0x000fe20000011610 */
[----:B------:R-:W-:Y:S01]  /*d1a0*/  FMUL.FTZ R48, R48, c[0x0][0x320] ;  /* 0x0000c80030307a20 */ /* 0x000fe20000410000 */
[----:B------:R-:W-:Y:S01]  /*d1b0*/  ISETP.GE.AND P0, PT, R216, 0x1, PT ;  /* 0x00000001d800780c */ /* 0x000fe20003f06270 */
[----:B------:R-:W-:Y:S01]  /*d1c0*/  FMUL.FTZ R49, R49, c[0x0][0x320] ;  /* 0x0000c80031317a20 */ /* 0x000fe20000410000 */
[----:B------:R-:W2:Y:S01]  /*d1d0*/  MUFU.TANH R17, R17 ;  /* 0x0000001100117308 */ /* 0x000ea20000002400 */
[----:B------:R-:W3:Y:S01]  /*d1e0*/  SHFL.IDX PT, R8, R6, RZ, 0x1c1f ;  /* 0x001c1fff06087589 */ /* 0x000ee200000e0000 */
[----:B------:R-:W-:Y:S01]  /*d1f0*/  FMUL.FTZ R45, R45, c[0x0][0x320] ;  /* 0x0000c8002d2d7a20 */ /* 0x000fe20000410000 */
[----:B------:R-:W-:Y:S01]  /*d200*/  ULOP3.LUT UR10, URZ, UR10, URZ, 0x33, !UPT ;  /* 0x0000000a3f0a7292 */ /* 0x000fe2000f8e333f */
[----:B------:R-:W-:Y:S01]  /*d210*/  FMUL.FTZ R13, R13, c[0x0][0x320] ;  /* 0x0000c8000d0d7a20 */ /* 0x000fe20000410000 */
[----:B------:R-:W-:Y:S01]  /*d220*/  IADD3 R42, -R230, R215, R38 ;  /* 0x000000d7e62a7210 */ /* 0x000fe20007ffe126 */
[----:B------:R-:W-:Y:S01]  /*d230*/  FMUL.FTZ R12, R12, c[0x0][0x320] ;  /* 0x0000c8000c0c7a20 */ /* 0x000fe20000410000 */
[----:B------:R-:W0:Y:S01]  /*d240*/  LDGDEPBAR ;  /* 0x00000000000079af */ /* 0x000e220000000000 */
[----:B------:R-:W-:Y:S01]  /*d250*/  FMUL.FTZ R60, R60, c[0x0][0x320] ;  /* 0x0000c8003c3c7a20 */ /* 0x000fe20000410000 */
[----:B------:R-:W4:Y:S01]  /*d260*/  MUFU.TANH R0, R0 ;  /* 0x0000000000007308 */ /* 0x000f220000002400 */
[----:B------:R-:W-:Y:S01]  /*d270*/  FMUL.FTZ R44, R44, c[0x0][0x320] ;  /* 0x0000c8002c2c7a20 */ /* 0x000fe20000410000 */
[----:B------:R-:W-:-:S06]  /*d280*/  IADD3 R30, R38, -R230, RZ ;  /* 0x800000e6261e7210 */ /* 0x000fcc0007ffe0ff */
        /* <DEDUP_REMOVED lines=20> */
[----:B------:R5:W1:Y:S02]  /*d3d0*/  MUFU.TANH R133, R44 ;  /* 0x0000002c00857308 */ /* 0x000a640000002400 */
[----:B-----5:R-:W-:-:S02]  /*d3e0*/  IADD3 R44, R43, c[0x0][0x328], RZ ;  /* 0x0000ca002b2c7a10 */ /* 0x020fc40007ffe0ff */
[----:B------:R-:W-:-:S03]  /*d3f0*/  IADD3 R43, R43, UR10, RZ ;  /* 0x0000000a2b2b7c10 */ /* 0x000fc6000fffe0ff */
[----:B---3--:R-:W-:Y:S01]  /*d400*/  IMAD.IADD R41, R44, 0x1, R8 ;  /* 0x000000012c297824 */ /* 0x008fe200078e0208 */
[----:B------:R-:W-:-:S04]  /*d410*/  IADD3 R24, R43, R8, RZ ;  /* 0x000000082b187210 */ /* 0x000fc80007ffe0ff */
[----:B------:R-:W-:Y:S01]  /*d420*/  IMNMX R41, R41, R42, PT ;  /* 0x0000002a29297217 */ /* 0x000fe20003800200 */
[----:B------:R-:W-:Y:S05]  /*d430*/  @!P0 BRA `(.L_x_383) ;  /* 0x0000014000008947 */ /* 0x000fea0003800000 */
[----:B-12-4-:R-:W-:Y:S01]  /*d440*/  IADD3 R13, -R220, R215, R8 ;  /* 0x000000d7dc0d7210 */ /* 0x016fe20007ffe108 */
[----:B------:R-:W-:Y:S03]  /*d450*/  BSSY B0, `(.L_x_384) ;  /* 0x000000e000007945 */ /* 0x000fe60003800000 */
        /* <DEDUP_REMOVED lines=9> */
.L_x_385:
[----:B------:R-:W-:-:S04]  /*d4f0*/  MOV R8, c[0x0][0x32c] ;  /* 0x0000cb0000087a02 */ /* 0x000fc80000000f00 */
[----:B------:R-:W-:-:S13]  /*d500*/  ISETP.NE.AND P0, PT, R8, 0x1, PT ;  /* 0x000000010800780c */ /* 0x000fda0003f05270 */
[----:B------:R-:W-:-:S05]  /*d510*/  @P0 IMAD.HI.U32 R8, R13, c[0x0][0x330], RZ ;  /* 0x0000cc000d080a27 */ /* 0x000fca00078e00ff */
[----:B------:R-:W-:Y:S02]  /*d520*/  @P0 SHF.R.U32.HI R13, RZ, c[0x0][0x334], R8 ;  /* 0x0000cd00ff0d0a19 */ /* 0x000fe40000011608 */
.L_x_386:
[----:B------:R-:W-:Y:S05]  /*d530*/  BSYNC B0 ;  /* 0x0000000000007941 */ /* 0x000fea0003800000 */
.L_x_384:
[----:B------:R-:W-:-:S05]  /*d540*/  IMAD R13, R13, c[0x0][0x32c], R30 ;  /* 0x0000cb000d0d7a24 */ /* 0x000fca00078e021e */
[----:B------:R-:W-:Y:S02]  /*d550*/  IADD3 R8, R13, c[0x0][0x32c], RZ ;  /* 0x0000cb000d087a10 */ /* 0x000fe40007ffe0ff */
[----:B------:R-:W-:Y:S02]  /*d560*/  IMNMX R24, R24, R13, !PT ;  /* 0x0000000d18187217 */ /* 0x000fe40007800200 */
[----:B------:R-:W-:Y:S02]  /*d570*/  IMNMX R41, R41, R8, PT ;  /* 0x0000000829297217 */ /* 0x000fe40003800200 */
.L_x_383:
[C---:B-12-4-:R-:W-:Y:S01]  /*d580*/  ISETP.GE.AND P0, PT, R38.reuse, 0x2, PT ;  /* 0x000000022600780c */ /* 0x056fe20003f06270 */
        /* <DEDUP_REMOVED lines=40> */
[----:B------:R2:W3:Y:S01]  /*d810*/  MUFU.TANH R156, R67 ;  /* 0x00000043009c7308 */ /* 0x0004e20000002400 */
[----:B------:R-:W-:Y:S01]  /*d820*/  P2R R12, PR, RZ, 0x2 ;  /* 0x00000002ff0c7803 */ /* 0x000fe20000000000 */
[--C-:B-1----:R-:W-:Y:S01]  /*d830*/  IMAD.IADD R11, R44, 0x1, R6.reuse ;  /* 0x000000012c0b7824 */ /* 0x102fe200078e0206 */
[----:B------:R-:W-:Y:S01]  /*d840*/  FSEL R17, R17, -INF , !P0 ;  /* 0xff80000011117808 */ /* 0x000fe20004000000 */
[----:B------:R-:W-:Y:S01]  /*d850*/  IMAD.IADD R43, R43, 0x1, R6 ;  /* 0x000000012b2b7824 */ /* 0x000fe200078e0206 */
[----:B------:R-:W-:-:S02]  /*d860*/  ISETP.GT.AND P0, PT, R24, 0x11, !P1 ;  /* 0x000000111800780c */ /* 0x000fc40004f04270 */
[----:B------:R-:W-:Y:S01]  /*d870*/  ISETP.GE.AND P1, PT, R38, 0x19, PT ;  /* 0x000000192600780c */ /* 0x000fe20003f26270 */
[----:B------:R2:W1:Y:S01]  /*d880*/  MUFU.TANH R166, R62 ;  /* 0x0000003e00a67308 */ /* 0x0004620000002400 */
[----:B------:R-:W-:Y:S02]  /*d890*/  ISETP.LT.OR P0, PT, R41, 0x12, P0 ;  /* 0x000000122900780c */ /* 0x000fe40000701670 */
[----:B------:R-:W-:Y:S02]  /*d8a0*/  P2R R37, PR, RZ, 0x2 ;  /* 0x00000002ff257803 */ /* 0x000fe40000000000 */
[----:B------:R-:W-:Y:S02]  /*d8b0*/  FSEL R13, R0, -INF , !P0 ;  /* 0xff800000000d7808 */ /* 0x000fe40004000000 */
[----:B------:R-:W-:Y:S01]  /*d8c0*/  ISETP.GT.AND P0, PT, R24, 0x18, !P1 ;  /* 0x000000181800780c */ /* 0x000fe20004f04270 */
[----:B------:R2:W4:Y:S01]  /*d8d0*/  MUFU.TANH R160, R63 ;  /* 0x0000003f00a07308 */ /* 0x0005220000002400 */
[----:B------:R-:W-:-:S02]  /*d8e0*/  ISETP.GE.AND P1, PT, R38, 0x1a, PT ;  /* 0x0000001a2600780c */ /* 0x000fc40003f26270 */
[----:B------:R-:W-:Y:S02]  /*d8f0*/  ISETP.LT.OR P0, PT, R41, 0x19, P0 ;  /* 0x000000192900780c */ /* 0x000fe40000701670 */
[----:B------:R-:W-:Y:S02]  /*d900*/  P2R R8, PR, RZ, 0x2 ;  /* 0x00000002ff087803 */ /* 0x000fe40000000000 */
[----:B------:R-:W-:Y:S01]  /*d910*/  FSEL R7, R7, -INF , !P0 ;  /* 0xff80000007077808 */ /* 0x000fe20004000000 */
[----:B------:R2:W1:Y:S01]  /*d920*/  MUFU.TANH R164, R58 ;  /* 0x0000003a00a47308 */ /* 0x0004620000002400 */
[----:B------:R-:W-:Y:S02]  /*d930*/  ISETP.GT.AND P0, PT, R24, 0x19, !P1 ;  /* 0x000000191800780c */ /* 0x000fe40004f04270 */
[----:B------:R-:W-:Y:S02]  /*d940*/  ISETP.GE.AND P1, PT, R38, 0x21, PT ;  /* 0x000000212600780c */ /* 0x000fe40003f26270 */
[----:B------:R-:W-:-:S02]  /*d950*/  ISETP.LT.OR P0, PT, R41, 0x1a, P0 ;  /* 0x0000001a2900780c */ /* 0x000fc40000701670 */
[----:B------:R-:W-:Y:S01]  /*d960*/  P2R R35, PR, RZ, 0x2 ;  /* 0x00000002ff237803 */ /* 0x000fe20000000000 */
[----:B------:R2:W1:Y:S01]  /*d970*/  MUFU.TANH R162, R59 ;  /* 0x0000003b00a27308 */ /* 0x0004620000002400 */
[----:B------:R-:W-:Y:S02]  /*d980*/  FSEL R9, R9, -INF , !P0 ;  /* 0xff80000009097808 */ /* 0x000fe40004000000 */
[----:B------:R-:W-:Y:S02]  /*d990*/  ISETP.GT.AND P0, PT, R24, 0x20, !P1 ;  /* 0x000000201800780c */ /* 0x000fe40004f04270 */
[----:B------:R-:W-:Y:S02]  /*d9a0*/  ISETP.GE.AND P1, PT, R38, 0x22, PT ;  /* 0x000000222600780c */ /* 0x000fe40003f26270 */
[----:B------:R-:W-:Y:S01]  /*d9b0*/  ISETP.LT.OR P0, PT, R41, 0x21, P0 ;  /* 0x000000212900780c */ /* 0x000fe20000701670 */
[----:B------:R2:W1:Y:S01]  /*d9c0*/  MUFU.TANH R148, R78 ;  /* 0x0000004e00947308 */ /* 0x0004620000002400 */
[----:B------:R-:W-:-:S02]  /*d9d0*/  P2R R34, PR, RZ, 0x2 ;  /* 0x00000002ff227803 */ /* 0x000fc40000000000 */
[----:B------:R-:W-:Y:S02]  /*d9e0*/  FSEL R33, R33, -INF , !P0 ;  /* 0xff80000021217808 */ /* 0x000fe40004000000 */
[----:B------:R-:W-:Y:S02]  /*d9f0*/  ISETP.GT.AND P0, PT, R24, 0x21, !P1 ;  /* 0x000000211800780c */ /* 0x000fe40004f04270 */
[----:B------:R-:W-:Y:S01]  /*da00*/  ISETP.GE.AND P1, PT, R38, 0x29, PT ;  /* 0x000000292600780c */ /* 0x000fe20003f26270 */
[----:B------:R2:W1:Y:S01]  /*da10*/  MUFU.TANH R158, R54 ;  /* 0x00000036009e7308 */ /* 0x0004620000002400 */
[----:B------:R-:W-:Y:S02]  /*da20*/  ISETP.LT.OR P0, PT, R41, 0x22, P0 ;  /* 0x000000222900780c */ /* 0x000fe40000701670 */
[----:B------:R-:W-:Y:S02]  /*da30*/  P2R R32, PR, RZ, 0x2 ;  /* 0x00000002ff207803 */ /* 0x000fe40000000000 */
[----:B------:R-:W-:-:S02]  /*da40*/  FSEL R31, R31, -INF , !P0 ;  /* 0xff8000001f1f7808 */ /* 0x000fc40004000000 */
[----:B------:R-:W-:Y:S01]  /*da50*/  ISETP.GT.AND P0, PT, R24, 0x28, !P1 ;  /* 0x000000281800780c */ /* 0x000fe20004f04270 */
[----:B------:R2:W1:Y:S01]  /*da60*/  MUFU.TANH R150, R55 ;  /* 0x0000003700967308 */ /* 0x0004620000002400 */
[----:B------:R-:W-:Y:S02]  /*da70*/  ISETP.GE.AND P1, PT, R38, 0x2a, PT ;  /* 0x0000002a2600780c */ /* 0x000fe40003f26270 */
[----:B------:R-:W-:Y:S02]  /*da80*/  ISETP.LT.OR P0, PT, R41, 0x29, P0 ;  /* 0x000000292900780c */ /* 0x000fe40000701670 */
[----:B------:R-:W-:Y:S02]  /*da90*/  P2R R28, PR, RZ, 0x2 ;  /* 0x00000002ff1c7803 */ /* 0x000fe40000000000 */
[----:B------:R-:W-:Y:S01]  /*daa0*/  FSEL R29, R29, -INF , !P0 ;  /* 0xff8000001d1d7808 */ /* 0x000fe20004000000 */
[----:B------:R2:W1:Y:S01]  /*dab0*/  MUFU.TANH R128, R79 ;  /* 0x0000004f00807308 */ /* 0x0004620000002400 */
[----:B------:R-:W-:-:S02]  /*dac0*/  ISETP.GT.AND P0, PT, R24, 0x29, !P1 ;  /* 0x000000291800780c */ /* 0x000fc40004f04270 */
[----:B------:R-:W-:Y:S02]  /*dad0*/  ISETP.GE.AND P1, PT, R38, 0x31, PT ;  /* 0x000000312600780c */ /* 0x000fe40003f26270 */
[----:B------:R-:W-:Y:S02]  /*dae0*/  ISETP.LT.OR P0, PT, R41, 0x2a, P0 ;  /* 0x0000002a2900780c */ /* 0x000fe40000701670 */
[----:B------:R-:W-:Y:S01]  /*daf0*/  P2R R27, PR, RZ, 0x2 ;  /* 0x00000002ff1b7803 */ /* 0x000fe20000000000 */
[----:B------:R2:W1:Y:S01]  /*db00*/  MUFU.TANH R136, R51 ;  /* 0x0000003300887308 */ /* 0x0004620000002400 */
        /* <DEDUP_REMOVED lines=9> */
[----:B------:R2:W1:Y:S01]  /*dba0*/  MUFU.TANH R146, R70 ;  /* 0x0000004600927308 */ /* 0x0004620000002400 */
[----:B------:R-:W-:-:S02]  /*dbb0*/  ISETP.LT.OR P0, PT, R41, 0x32, P0 ;  /* 0x000000322900780c */ /* 0x000fc40000701670 */
[----:B------:R-:W-:Y:S02]  /*dbc0*/  P2R R25, PR, RZ, 0x2 ;  /* 0x00000002ff197803 */ /* 0x000fe40000000000 */
[----:B------:R-:W-:Y:S02]  /*dbd0*/  FSEL R151, R151, -INF , !P0 ;  /* 0xff80000097977808 */ /* 0x000fe40004000000 */
[----:B------:R-:W-:Y:S01]  /*dbe0*/  ISETP.GT.AND P0, PT, R24, 0x38, !P1 ;  /* 0x000000381800780c */ /* 0x000fe20004f04270 */
[----:B------:R-:W1:Y:S01]  /*dbf0*/  MUFU.TANH R132, R132 ;  /* 0x0000008400847308 */ /* 0x000e620000002400 */
[C---:B------:R-:W-:Y:S02]  /*dc00*/  ISETP.GE.AND P1, PT, R38.reuse, 0x3a, PT ;  /* 0x0000003a2600780c */ /* 0x040fe40003f26270 */
[----:B------:R-:W-:Y:S02]  /*dc10*/  ISETP.LT.OR P0, PT, R41, 0x39, P0 ;  /* 0x000000392900780c */ /* 0x000fe40000701670 */
[----:B------:R-:W-:-:S02]  /*dc20*/  ISETP.GE.AND P5, PT, R38, 0x42, PT ;  /* 0x000000422600780c */ /* 0x000fc40003fa6270 */
[----:B------:R-:W-:Y:S01]  /*dc30*/  FSEL R147, R147, -INF , !P0 ;  /* 0xff80000093937808 */ /* 0x000fe20004000000 */
[----:B------:R2:W1:Y:S01]  /*dc40*/  MUFU.TANH R130, R47 ;  /* 0x0000002f00827308 */ /* 0x0004620000002400 */
[----:B------:R-:W-:Y:S02]  /*dc50*/  ISETP.GT.AND P0, PT, R24, 0x39, !P1 ;  /* 0x000000391800780c */ /* 0x000fe40004f04270 */
[C---:B------:R-:W-:Y:S02]  /*dc60*/  ISETP.GE.AND P4, PT, R38.reuse, 0x49, PT ;  /* 0x000000492600780c */ /* 0x040fe40003f86270 */
[----:B------:R-:W-:Y:S02]  /*dc70*/  ISETP.LT.OR P0, PT, R41, 0x3a, P0 ;  /* 0x0000003a2900780c */ /* 0x000fe40000701670 */
[----:B------:R-:W-:Y:S01]  /*dc80*/  ISETP.GE.AND P3, PT, R38, 0x4a, PT ;  /* 0x0000004a2600780c */ /* 0x000fe20003f66270 */
[----:B------:R2:W1:Y:S01]  /*dc90*/  MUFU.TANH R134, R71 ;  /* 0x0000004700867308 */ /* 0x0004620000002400 */
[----:B------:R-:W-:-:S02]  /*dca0*/  FSEL R145, R145, -INF , !P0 ;  /* 0xff80000091917808 */ /* 0x000fc40004000000 */
[----:B------:R-:W-:Y:S02]  /*dcb0*/  ISETP.GT.AND P0, PT, R24, 0x40, !P6 ;  /* 0x000000401800780c */ /* 0x000fe40007704270 */
[----:B------:R-:W-:Y:S02]  /*dcc0*/  ISETP.GE.AND P2, PT, R38, 0x51, PT ;  /* 0x000000512600780c */ /* 0x000fe40003f46270 */
[----:B------:R-:W-:Y:S01]  /*dcd0*/  ISETP.LT.OR P0, PT, R41, 0x41, P0 ;  /* 0x000000412900780c */ /* 0x000fe20000701670 */
[----:B------:R-:W1:Y:S01]  /*dce0*/  MUFU.TANH R46, R46 ;  /* 0x0000002e002e7308 */ /* 0x000e620000002400 */
        /* <DEDUP_REMOVED lines=9> */
[----:B------:R2:W1:Y:S01]  /*dd80*/  MUFU.TANH R184, R66 ;  /* 0x0000004200b87308 */ /* 0x0004620000002400 */
[----:B------:R-:W-:-:S02]  /*dd90*/  IMNMX R42, R11, R42, PT ;  /* 0x0000002a0b2a7217 */ /* 0x000fc40003800200 */
[----:B------:R-:W-:-:S04]  /*dda0*/  ISETP.LT.OR P0, PT, R41, 0x49, P0 ;  /* 0x000000492900780c */ /* 0x000fc80000701670 */
[----:B------:R-:W-:Y:S01]  /*ddb0*/  FSEL R157, R157, -INF , !P0 ;  /* 0xff8000009d9d7808 */ /* 0x000fe20004000000 */
[----:B------:R2:W1:Y:S01]  /*ddc0*/  MUFU.TANH R138, R50 ;  /* 0x00000032008a7308 */ /* 0x0004620000002400 */
[----:B------:R-:W-:-:S04]  /*ddd0*/  ISETP.GT.AND P0, PT, R24, 0x49, !P3 ;  /* 0x000000491800780c */ /* 0x000fc80005f04270 */
[----:B------:R-:W-:-:S04]  /*dde0*/  ISETP.LT.OR P0, PT, R41, 0x4a, P0 ;  /* 0x0000004a2900780c */ /* 0x000fc80000701670 */
[----:B------:R-:W-:Y:S02]  /*ddf0*/  FSEL R149, R149, -INF , !P0 ;  /* 0xff80000095957808 */ /* 0x000fe40004000000 */
[----:B------:R-:W-:-:S04]  /*de00*/  ISETP.GT.AND P0, PT, R24, 0x50, !P2 ;  /* 0x000000501800780c */ /* 0x000fc80005704270 */
[----:B------:R-:W-:-:S04]  /*de10*/  ISETP.LT.OR P0, PT, R41, 0x51, P0 ;  /* 0x000000512900780c */ /* 0x000fc80000701670 */
[----:B------:R-:W-:Y:S02]  /*de20*/  FSEL R137, R137, -INF , !P0 ;  /* 0xff80000089897808 */ /* 0x000fe40004000000 */
[----:B------:R-:W-:Y:S02]  /*de30*/  ISETP.GT.AND P0, PT, R24, 0x51, !P1 ;  /* 0x000000511800780c */ /* 0x000fe40004f04270 */
[----:B------:R-:W-:Y:S02]  /*de40*/  ISETP.GE.AND P1, PT, R38, 0x59, PT ;  /* 0x000000592600780c */ /* 0x000fe40003f26270 */
[----:B------:R-:W-:Y:S02]  /*de50*/  ISETP.LT.OR P0, PT, R41, 0x52, P0 ;  /* 0x000000522900780c */ /* 0x000fe40000701670 */
[----:B------:R-:W-:Y:S02]  /*de60*/  P2R R18, PR, RZ, 0x2 ;  /* 0x00000002ff127803 */ /* 0x000fe40000000000 */
[----:B------:R-:W-:-:S02]  /*de70*/  FSEL R135, R135, -INF , !P0 ;  /* 0xff80000087877808 */ /* 0x000fc40004000000 */
[----:B------:R-:W-:Y:S02]  /*de80*/  ISETP.GT.AND P0, PT, R24, 0x58, !P1 ;  /* 0x000000581800780c */ /* 0x000fe40004f04270 */
[----:B------:R-:W-:Y:S02]  /*de90*/  ISETP.GE.AND P1, PT, R38, 0x1, PT ;  /* 0x000000012600780c */ /* 0x000fe40003f26270 */
[----:B------:R-:W-:-:S04]  /*dea0*/  ISETP.LT.OR P0, PT, R41, 0x59, P0 ;  /* 0x000000592900780c */ /* 0x000fc80000701670 */
[----:B------:R-:W-:Y:S02]  /*deb0*/  FSEL R133, R133, -INF , !P0 ;  /* 0xff80000085857808 */ /* 0x000fe40004000000 */
[----:B------:R-:W-:-:S04]  /*dec0*/  ISETP.GT.AND P0, PT, R24, RZ, !P1 ;  /* 0x000000ff1800720c */ /* 0x000fc80004f04270 */
[----:B------:R-:W-:-:S04]  /*ded0*/  ISETP.LT.OR P0, PT, R41, 0x1, P0 ;  /* 0x000000012900780c */ /* 0x000fc80000701670 */
[----:B------:R-:W-:Y:S02]  /*dee0*/  FSEL R4, R4, -INF , !P0 ;  /* 0xff80000004047808 */ /* 0x000fe40004000000 */
[----:B------:R-:W-:Y:S01]  /*def0*/  ISETP.GE.AND P0, PT, R38, 0x5a, PT ;  /* 0x0000005a2600780c */ /* 0x000fe20003f06270 */
[----:B------:R-:W-:-:S03]  /*df00*/  FMUL.FTZ R38, R82, c[0x0][0x320] ;  /* 0x0000c80052267a20 */ /* 0x000fc60000410000 */
[----:B------:R-:W-:Y:S02]  /*df10*/  P2R R20, PR, RZ, 0x1 ;  /* 0x00000001ff147803 */ /* 0x000fe40000000000 */
        /* <DEDUP_REMOVED lines=8> */
[----:B------:R-:W-:Y:S01]  /*dfa0*/  ISETP.GE.AND P0, PT, R216, 0x1, PT ;  /* 0x00000001d800780c */ /* 0x000fe20003f06270 */
        /* <DEDUP_REMOVED lines=16> */
.L_x_389:
[----:B------:R-:W-:-:S04]  /*e0b0*/  MOV R6, c[0x0][0x32c] ;  /* 0x0000cb0000067a02 */ /* 0x000fc80000000f00 */
[----:B------:R-:W-:-:S13]  /*e0c0*/  ISETP.NE.AND P0, PT, R6, 0x1, PT ;  /* 0x000000010600780c */ /* 0x000fda0003f05270 */
[----:B------:R-:W-:-:S05]  /*e0d0*/  @P0 IMAD.HI.U32 R6, R11, c[0x0][0x330], RZ ;  /* 0x0000cc000b060a27 */ /* 0x000fca00078e00ff */
[----:B------:R-:W-:Y:S02]  /*e0e0*/  @P0 SHF.R.U32.HI R11, RZ, c[0x0][0x334], R6 ;  /* 0x0000cd00ff0b0a19 */ /* 0x000fe40000011606 */
.L_x_390:
[----:B------:R-:W-:Y:S05]  /*e0f0*/  BSYNC B0 ;  /* 0x0000000000007941 */ /* 0x000fea0003800000 */
.L_x_388:
[----:B------:R-:W-:-:S05]  /*e100*/  IMAD R30, R11, c[0x0][0x32c], R30 ;  /* 0x0000cb000b1e7a24 */ /* 0x000fca00078e021e */
[----:B------:R-:W-:Y:S02]  /*e110*/  IADD3 R11, R30, c[0x0][0x32c], RZ ;  /* 0x0000cb001e0b7a10 */ /* 0x000fe40007ffe0ff */
[----:B------:R-:W-:Y:S02]  /*e120*/  IMNMX R43, R43, R30, !PT ;  /* 0x0000001e2b2b7217 */ /* 0x000fe40007800200 */
[----:B------:R-:W-:Y:S02]  /*e130*/  IMNMX R42, R42, R11, PT ;  /* 0x0000000b2a2a7217 */ /* 0x000fe40003800200 */
.L_x_387:
[----:B--234-:R-:W-:Y:S01]  /*e140*/  ISETP.NE.AND P0, PT, R45, RZ, PT ;  /* 0x000000ff2d00720c */ /* 0x01cfe20003f05270 */
[----:B------:R-:W-:Y:S01]  /*e150*/  IMAD.SHL.U32 R212, R2, 0x2, RZ ;  /* 0x0000000202d47824 */ /* 0x000fe200078e00ff */
[----:B------:R-:W-:Y:S02]  /*e160*/  IADD3 R192, R36, -0x2, RZ ;  /* 0xfffffffe24c07810 */ /* 0x000fe40007ffe0ff */
[----:B------:R-:W-:Y:S01]  /*e170*/  ISETP.GT.AND P0, PT, R43, 0x1, !P0 ;  /* 0x000000012b00780c */ /* 0x000fe20004704270 */
[--C-:B------:R-:W-:Y:S01]  /*e180*/  IMAD R210, R5, 0x2, R212.reuse ;  /* 0x0000000205d27824 */ /* 0x100fe200078e02d4 */
[----:B------:R-:W-:Y:S01]  /*e190*/  LDSM.16.MT88.4 R76, [R212+0x3100] ;  /* 0x00310000d44c783b */ /* 0x000fe20000004200 */
[C---:B------:R-:W-:Y:S01]  /*e1a0*/  IMAD R209, R3.reuse, 0x2, R212 ;  /* 0x0000000203d17824 */ /* 0x040fe200078e02d4 */
[----:B------:R-:W-:Y:S01]  /*e1b0*/  ISETP.LT.OR P0, PT, R42, 0x2, P0 ;  /* 0x000000022a00780c */ /* 0x000fe20000701670 */
[----:B------:R-:W-:Y:S01]  /*e1c0*/  IMAD R208, R3, 0x2, R210 ;  /* 0x0000000203d07824 */ /* 0x000fe200078e02d2 */
[----:B------:R-:W-:Y:S02]  /*e1d0*/  LDSM.16.MT88.4 R108, [R212+0x100] ;  /* 0x00010000d46c783b */ /* 0x000fe40000004200 */
[----:B-1----:R-:W-:-:S02]  /*e1e0*/  FSEL R30, R14, -INF , !P0 ;  /* 0xff8000000e1e7808 */ /* 0x002fc40004000000 */
[----:B------:R-:W-:Y:S01]  /*e1f0*/  ISETP.NE.AND P0, PT, R16, RZ, PT ;  /* 0x000000ff1000720c */ /* 0x000fe20003f05270 */
[----:B------:R-:W-:Y:S03]  /*e200*/  LDSM.16.MT88.4 R84, [R208+0x100] ;  /* 0x00010000d054783b */ /* 0x000fe60000004200 */
[----:B------:R-:W-:Y:S01]  /*e210*/  ISETP.GT.AND P0, PT, R43, 0x8, !P0 ;  /* 0x000000082b00780c */ /* 0x000fe20004704270 */
[----:B------:R-:W-:Y:S03]  /*e220*/  LDSM.16.MT88.4 R100, [R210+0x100] ;  /* 0x00010000d264783b */ /* 0x000fe60000004200 */
[----:B------:R-:W-:Y:S01]  /*e230*/  ISETP.LT.OR P0, PT, R42, 0x9, P0 ;  /* 0x000000092a00780c */ /* 0x000fe20000701670 */
[----:B------:R-:W-:Y:S03]  /*e240*/  LDSM.16.MT88.4 R92, [R209+0x100] ;  /* 0x00010000d15c783b */ /* 0x000fe60000004200 */
[----:B------:R-:W-:Y:S01]  /*e250*/  FSEL R16, R46, -INF , !P0 ;  /* 0xff8000002e107808 */ /* 0x000fe20004000000 */
[----:B------:R-:W-:Y:S01]  /*e260*/  LDSM.16.MT88.4 R68, [R210+0x3100] ;  /* 0x00310000d244783b */ /* 0x000fe20000004200 */
[----:B------:R-:W-:-:S03]  /*e270*/  ISETP.NE.AND P0, PT, R40, RZ, PT ;  /* 0x000000ff2800720c */ /* 0x000fc60003f05270 */
[----:B------:R-:W-:Y:S01]  /*e280*/  LDSM.16.MT88.4 R56, [R209+0x3100] ;  /* 0x00310000d138783b */ /* 0x000fe20000004200 */
        /* <DEDUP_REMOVED lines=51> */
[----:B------:R-:W-:Y:S02]  /*e5c0*/  ISETP.GT.AND P0, PT, R43, 0x40, !P6 ;  /* 0x000000402b00780c */ /* 0x000fe40007704270 */
[----:B------:R-:W-:Y:S02]  /*e5d0*/  ISETP.NE.AND P6, PT, R20, RZ, PT ;  /* 0x000000ff1400720c */ /* 0x000fe40003fc5270 */
        /* <DEDUP_REMOVED lines=8> */
[----:B------:R-:W-:Y:S02]  /*e660*/  ISETP.LT.OR P0, PT, R42, 0x49, P0 ;  /* 0x000000492a00780c */ /* 0x000fe40000701670 */
[----:B------:R-:W-:Y:S02]  /*e670*/  FMNMX.FTZ R0, R4, R23, !PT ;  /* 0x0000001704007209 */ /* 0x000fe40007810000 */
[----:B------:R-:W-:-:S02]  /*e680*/  FSEL R158, R158, -INF , !P0 ;  /* 0xff8000009e9e7808 */ /* 0x000fc40004000000 */
[----:B------:R-:W-:Y:S02]  /*e690*/  ISETP.GT.AND P0, PT, R43, 0x49, !P3 ;  /* 0x000000492b00780c */ /* 0x000fe40005f04270 */
[----:B------:R-:W-:Y:S02]  /*e6a0*/  FMNMX.FTZ R0, R21, R0, !PT ;  /* 0x0000000015007209 */ /* 0x000fe40007810000 */
[----:B------:R-:W-:Y:S02]  /*e6b0*/  ISETP.LT.OR P0, PT, R42, 0x4a, P0 ;  /* 0x0000004a2a00780c */ /* 0x000fe40000701670 */
[----:B------:R-:W-:Y:S02]  /*e6c0*/  FMNMX.FTZ R0, R19, R0, !PT ;  /* 0x0000000013007209 */ /* 0x000fe40007810000 */
[----:B------:R-:W-:Y:S02]  /*e6d0*/  FSEL R150, R150, -INF , !P0 ;  /* 0xff80000096967808 */ /* 0x000fe40004000000 */
[----:B------:R-:W-:-:S02]  /*e6e0*/  ISETP.GT.AND P0, PT, R43, 0x50, !P2 ;  /* 0x000000502b00780c */ /* 0x000fc40005704270 */
[----:B------:R-:W-:Y:S02]  /*e6f0*/  FMNMX.FTZ R0, R17, R0, !PT ;  /* 0x0000000011007209 */ /* 0x000fe40007810000 */
[----:B------:R-:W-:Y:S02]  /*e700*/  ISETP.LT.OR P0, PT, R42, 0x51, P0 ;  /* 0x000000512a00780c */ /* 0x000fe40000701670 */
[----:B------:R-:W-:Y:S02]  /*e710*/  FMNMX.FTZ R0, R13, R0, !PT ;  /* 0x000000000d007209 */ /* 0x000fe40007810000 */
[----:B------:R-:W-:Y:S02]  /*e720*/  FSEL R138, R138, -INF , !P0 ;  /* 0xff8000008a8a7808 */ /* 0x000fe40004000000 */
[----:B------:R-:W-:Y:S02]  /*e730*/  ISETP.GT.AND P0, PT, R43, RZ, !P1 ;  /* 0x000000ff2b00720c */ /* 0x000fe40004f04270 */
[----:B------:R-:W-:-:S02]  /*e740*/  FMNMX.FTZ R0, R7, R0, !PT ;  /* 0x0000000007007209 */ /* 0x000fc40007810000 */
[----:B------:R-:W-:Y:S02]  /*e750*/  ISETP.LT.OR P0, PT, R42, 0x1, P0 ;  /* 0x000000012a00780c */ /* 0x000fe40000701670 */
[----:B------:R-:W-:Y:S02]  /*e760*/  FMNMX.FTZ R0, R9, R0, !PT ;  /* 0x0000000009007209 */ /* 0x000fe40007810000 */
[----:B------:R-:W-:Y:S02]  /*e770*/  FSEL R24, R24, -INF , !P0 ;  /* 0xff80000018187808 */ /* 0x000fe40004000000 */
        /* <DEDUP_REMOVED lines=24> */
[----:B------:R-:W-:Y:S02]  /*e900*/  ISETP.GT.AND P0, PT, R43, 0x51, !P4 ;  /* 0x000000512b00780c */ /* 0x000fe40006704270 */
[----:B------:R-:W-:Y:S02]  /*e910*/  FMNMX.FTZ R15, R156, R15, !PT ;  /* 0x0000000f9c0f7209 */ /* 0x000fe40007810000 */
[----:B------:R-:W-:-:S02]  /*e920*/  FMNMX.FTZ R0, R137, R0, !PT ;  /* 0x0000000089007209 */ /* 0x000fc40007810000 */
[----:B------:R-:W-:Y:S02]  /*e930*/  FMNMX.FTZ R15, R166, R15, !PT ;  /* 0x0000000fa60f7209 */ /* 0x000fe40007810000 */
[----:B------:R-:W-:Y:S02]  /*e940*/  ISETP.GT.AND P1, PT, R43, 0x58, !P5 ;  /* 0x000000582b00780c */ /* 0x000fe40006f24270 */
[----:B------:R-:W-:Y:S02]  /*e950*/  FMNMX.FTZ R15, R160, R15, !PT ;  /* 0x0000000fa00f7209 */ /* 0x000fe40007810000 */
[----:B------:R-:W-:Y:S02]  /*e960*/  ISETP.LT.OR P2, PT, R42, 0x52, P0 ;  /* 0x000000522a00780c */ /* 0x000fe40000741670 */
[----:B------:R-:W-:Y:S02]  /*e970*/  FMNMX.FTZ R15, R164, R15, !PT ;  /* 0x0000000fa40f7209 */ /* 0x000fe40007810000 */
[----:B------:R-:W-:-:S02]  /*e980*/  FMNMX.FTZ R0, R135, R0, !PT ;  /* 0x0000000087007209 */ /* 0x000fc40007810000 */
[----:B------:R-:W-:Y:S02]  /*e990*/  FMNMX.FTZ R15, R162, R15, !PT ;  /* 0x0000000fa20f7209 */ /* 0x000fe40007810000 */
[----:B------:R-:W-:Y:S02]  /*e9a0*/  ISETP.GT.AND P0, PT, R43, 0x59, !P6 ;  /* 0x000000592b00780c */ /* 0x000fe40007704270 */
[----:B------:R-:W-:Y:S02]  /*e9b0*/  FMNMX.FTZ R15, R158, R15, !PT ;  /* 0x0000000f9e0f7209 */ /* 0x000fe40007810000 */
[----:B------:R-:W-:Y:S02]  /*e9c0*/  ISETP.LT.OR P1, PT, R42, 0x59, P1 ;  /* 0x000000592a00780c */ /* 0x000fe40000f21670 */
[----:B------:R-:W-:Y:S02]  /*e9d0*/  FMNMX.FTZ R15, R150, R15, !PT ;  /* 0x0000000f960f7209 */ /* 0x000fe40007810000 */
[----:B------:R-:W-:-:S02]  /*e9e0*/  FSEL R136, R136, -INF , !P2 ;  /* 0xff80000088887808 */ /* 0x000fc40005000000 */
[----:B------:R-:W-:Y:S02]  /*e9f0*/  FMNMX.FTZ R15, R138, R15, !PT ;  /* 0x0000000f8a0f7209 */ /* 0x000fe40007810000 */
[----:B------:R-:W-:Y:S02]  /*ea00*/  FMNMX.FTZ R0, R133, R0, !PT ;  /* 0x0000000085007209 */ /* 0x000fe40007810000 */
[----:B------:R-:W-:Y:S02]  /*ea10*/  ISETP.LT.OR P0, PT, R42, 0x5a, P0 ;  /* 0x0000005a2a00780c */ /* 0x000fe40000701670 */
[----:B------:R-:W-:Y:S02]  /*ea20*/  FSEL R132, R132, -INF , !P1 ;  /* 0xff80000084847808 */ /* 0x000fe40004800000 */
[----:B------:R-:W-:Y:S02]  /*ea30*/  FMNMX.FTZ R15, R136, R15, !PT ;  /* 0x0000000f880f7209 */ /* 0x000fe40007810000 */
[----:B------:R-:W-:-:S02]  /*ea40*/  FMNMX.FTZ R11, R131, R0, !PT ;  /* 0x00000000830b7209 */ /* 0x000fc40007810000 */
[----:B------:R-:W-:Y:S02]  /*ea50*/  FSEL R130, R130, -INF , !P0 ;  /* 0xff80000082827808 */ /* 0x000fe40004000000 */
[----:B------:R-:W-:Y:S01]  /*ea60*/  FMNMX.FTZ R15, R132, R15, !PT ;  /* 0x0000000f840f7209 */ /* 0x000fe20007810000 */
[----:B------:R-:W1:Y:S01]  /*ea70*/  SHFL.BFLY PT, R0, R11, 0x2, 0x1f ;  /* 0x0c401f000b007f89 */ /* 0x000e6200000e0000 */
[----:B------:R-:W-:Y:S02]  /*ea80*/  ISETP.NE.AND P6, PT, R217, 0x1, PT ;  /* 0x00000001d900780c */ /* 0x000fe40003fc5270 */
[----:B------:R-:W-:Y:S02]  /*ea90*/  FMNMX.FTZ R15, R130, R15, !PT ;  /* 0x0000000f820f7209 */ /* 0x000fe40007810000 */
[----:B------:R-:W-:-:S03]  /*eaa0*/  ISETP.GE.AND P5, PT, R216, 0x1, PT ;  /* 0x00000001d800780c */ /* 0x000fc60003fa6270 */
[----:B------:R-:W2:Y:S01]  /*eab0*/  SHFL.BFLY PT, R18, R15, 0x2, 0x1f ;  /* 0x0c401f000f127f89 */ /* 0x000ea200000e0000 */
[----:B-1----:R-:W-:-:S05]  /*eac0*/  FMNMX.FTZ R25, R11, R0, !PT ;  /* 0x000000000b197209 */ /* 0x002fca0007810000 */
[----:B------:R-:W1:Y:S01]  /*ead0*/  SHFL.BFLY PT, R0, R25, 0x1, 0x1f ;  /* 0x0c201f0019007f89 */ /* 0x000e6200000e0000 */
[----:B--2---:R-:W-:-:S05]  /*eae0*/  FMNMX.FTZ R11, R15, R18, !PT ;  /* 0x000000120f0b7209 */ /* 0x004fca0007810000 */
[----:B------:R-:W2:Y:S01]  /*eaf0*/  SHFL.BFLY PT, R116, R11, 0x1, 0x1f ;  /* 0x0c201f000b747f89 */ /* 0x000ea200000e0000 */
[----:B-1----:R-:W-:-:S04]  /*eb00*/  FMNMX.FTZ R0, R25, R0, !PT ;  /* 0x0000000019007209 */ /* 0x002fc80007810000 */
[C---:B------:R-:W-:Y:S01]  /*eb10*/  FSETP.NEU.FTZ.AND P0, PT, R0.reuse, -INF , PT ;  /* 0xff8000000000780b */ /* 0x040fe20003f1d000 */
[----:B------:R-:W-:Y:S01]  /*eb20*/  FMUL.FTZ R144, R0, c[0x0][0x2d0] ;  /* 0x0000b40000907a20 */ /* 0x000fe20000410000 */
[----:B--2---:R-:W-:-:S04]  /*eb30*/  FMNMX.FTZ R116, R11, R116, !PT ;  /* 0x000000740b747209 */ /* 0x004fc80007810000 */
[----:B------:R-:W-:Y:S02]  /*eb40*/  FSEL R144, R144, RZ, P0 ;  /* 0x000000ff90907208 */ /* 0x000fe40000000000 */
[C---:B------:R-:W-:Y:S01]  /*eb50*/  FSETP.NEU.FTZ.AND P0, PT, R116.reuse, -INF , PT ;  /* 0xff8000007400780b */ /* 0x040fe20003f1d000 */
[----:B------:R-:W-:Y:S02]  /*eb60*/  FMUL.FTZ R127, R116, c[0x0][0x2d0] ;  /* 0x0000b400747f7a20 */ /* 0x000fe40000410000 */
        /* <DEDUP_REMOVED lines=9> */
[--C-:B------:R-:W-:Y:S01]  /*ec00*/  FFMA.FTZ R46, R16, c[0x0][0x2d0], -R127.reuse ;  /* 0x0000b400102e7a23 */ /* 0x100fe2000001087f */
[----:B------:R-:W-:Y:S01]  /*ec10*/  LDSM.16.MT88.4 R24, [R212+0x900] ;  /* 0x00090000d418783b */ /* 0x000fe20000004200 */
[--C-:B------:R-:W-:Y:S01]  /*ec20*/  FFMA.FTZ R45, R6, c[0x0][0x2d0], -R127.reuse ;  /* 0x0000b400062d7a23 */ /* 0x100fe2000001087f */
[----:B------:R-:W1:Y:S01]  /*ec30*/  MUFU.EX2 R47, R47 ;  /* 0x0000002f002f7308 */ /* 0x000e620000000800 */
[--C-:B------:R-:W-:Y:S02]  /*ec40*/  FFMA.FTZ R38, R7, c[0x0][0x2d0], -R144.reuse ;  /* 0x0000b40007267a23 */ /* 0x100fe40000010890 */
[----:B------:R-:W2:Y:S01]  /*ec50*/  LDSM.16.MT88.4 R4, [R208+0x3100] ;  /* 0x00310000d004783b */ /* 0x000ea20000004200 */
[----:B------:R-:W-:Y:S02]  /*ec60*/  FFMA.FTZ R41, R13, c[0x0][0x2d0], -R144 ;  /* 0x0000b4000d297a23 */ /* 0x000fe40000010890 */
[--C-:B------:R-:W-:Y:S02]  /*ec70*/  FFMA.FTZ R40, R14, c[0x0][0x2d0], -R127.reuse ;  /* 0x0000b4000e287a23 */ /* 0x100fe4000001087f */
[----:B------:R-:W-:Y:S01]  /*ec80*/  MUFU.EX2 R44, R44 ;  /* 0x0000002c002c7308 */ /* 0x000fe20000000800 */
[----:B------:R-:W-:-:S02]  /*ec90*/  FFMA.FTZ R39, R12, c[0x0][0x2d0], -R127 ;  /* 0x0000b4000c277a23 */ /* 0x000fc4000001087f */
[----:B------:R-:W3:Y:S01]  /*eca0*/  LDSM.16.MT88.4 R12, [R208+0x900] ;  /* 0x00090000d00c783b */ /* 0x000ee20000004200 */
[--C-:B------:R-:W-:Y:S02]  /*ecb0*/  FFMA.FTZ R37, R9, c[0x0][0x2d0], -R144.reuse ;  /* 0x0000b40009257a23 */ /* 0x100fe40000010890 */
[--C-:B------:R-:W-:Y:S02]  /*ecc0*/  FFMA.FTZ R3, R10, c[0x0][0x2d0], -R127.reuse ;  /* 0x0000b4000a037a23 */ /* 0x100fe4000001087f */
[----:B------:R-:W4:Y:S01]  /*ecd0*/  MUFU.EX2 R43, R43 ;  /* 0x0000002b002b7308 */ /* 0x000f220000000800 */
[----:B------:R-:W-:Y:S01]  /*ece0*/  FFMA.FTZ R2, R8, c[0x0][0x2d0], -R127 ;  /* 0x0000b40008027a23 */ /* 0x000fe2000001087f */
[----:B-1----:R-:W-:Y:S01]  /*ecf0*/  F2FP.PACK_AB R64, R47, R48 ;  /* 0x000000302f40723e */ /* 0x002fe200000000ff */
[----:B------:R-:W1:Y:S01]  /*ed00*/  LDSM.16.MT88.4 R8, [R212+0x3900] ;  /* 0x00390000d408783b */ /* 0x000e620000004200 */
[--C-:B------:R-:W-:Y:S02]  /*ed10*/  FFMA.FTZ R42, R17, c[0x0][0x2d0], -R144.reuse ;  /* 0x0000b400112a7a23 */ /* 0x100fe40000010890 */
[--C-:B------:R-:W-:Y:S01]  /*ed20*/  FFMA.FTZ R51, R33, c[0x0][0x2d0], -R144.reuse ;  /* 0x0000b40021337a23 */ /* 0x100fe20000010890 */
[----:B------:R-:W5:Y:S01]  /*ed30*/  LDSM.16.MT88.4 R16, [R209+0x900] ;  /* 0x00090000d110783b */ /* 0x000f620000004200 */
[----:B------:R-:W-:Y:S01]  /*ed40*/  MUFU.EX2 R49, R49 ;  /* 0x0000003100317308 */ /* 0x000fe20000000800 */
[----:B------:R-:W-:-:S02]  /*ed50*/  FFMA.FTZ R124, R31, c[0x0][0x2d0], -R144 ;  /* 0x0000b4001f7c7a23 */ /* 0x000fc40000010890 */
[--C-:B------:R-:W-:Y:S01]  /*ed60*/  FFMA.FTZ R126, R29, c[0x0][0x2d0], -R144.reuse ;  /* 0x0000b4001d7e7a23 */ /* 0x100fe20000010890 */
[----:B------:R-:W1:Y:S01]  /*ed70*/  LDSM.16.MT88.4 R32, [R210+0x3900] ;  /* 0x00390000d220783b */ /* 0x000e620000004200 */
[----:B------:R-:W-:Y:S02]  /*ed80*/  FFMA.FTZ R119, R119, c[0x0][0x2d0], -R144 ;  /* 0x0000b40077777a23 */ /* 0x000fe40000010890 */
[--C-:B------:R-:W-:Y:S01]  /*ed90*/  FFMA.FTZ R125, R148, c[0x0][0x2d0], -R127.reuse ;  /* 0x0000b400947d7a23 */ /* 0x100fe2000001087f */
[----:B------:R-:W2:Y:S01]  /*eda0*/  MUFU.EX2 R50, R50 ;  /* 0x0000003200327308 */ /* 0x000ea20000000800 */
[----:B----4-:R-:W-:Y:S01]  /*edb0*/  F2FP.PACK_AB R66, R43, R44 ;  /* 0x0000002c2b42723e */ /* 0x010fe200000000ff */
[----:B------:R-:W4:Y:S01]  /*edc0*/  LDSM.16.MT88.4 R28, [R209+0x3900] ;  /* 0x00390000d11c783b */ /* 0x000f220000004200 */
[--C-:B------:R-:W-:Y:S02]  /*edd0*/  FFMA.FTZ R128, R128, c[0x0][0x2d0], -R127.reuse ;  /* 0x0000b40080807a23 */ /* 0x100fe4000001087f */
[----:B------:R-:W-:-:S02]  /*ede0*/  FFMA.FTZ R129, R146, c[0x0][0x2d0], -R127 ;  /* 0x0000b40092817a23 */ /* 0x000fc4000001087f */
[--C-:B------:R-:W-:Y:S01]  /*edf0*/  FFMA.FTZ R134, R134, c[0x0][0x2d0], -R127.reuse ;  /* 0x0000b40086867a23 */ /* 0x100fe2000001087f */
[----:B------:R-:W-:Y:S01]  /*ee00*/  MUFU.EX2 R46, R46 ;  /* 0x0000002e002e7308 */ /* 0x000fe20000000800 */
[--C-:B------:R-:W-:Y:S02]  /*ee10*/  FFMA.FTZ R146, R151, c[0x0][0x2d0], -R144.reuse ;  /* 0x0000b40097927a23 */ /* 0x100fe40000010890 */
[--C-:B------:R-:W-:Y:S02]  /*ee20*/  FFMA.FTZ R148, R147, c[0x0][0x2d0], -R144.reuse ;  /* 0x0000b40093947a23 */ /* 0x100fe40000010890 */
[--C-:B------:R-:W-:Y:S02]  /*ee30*/  FFMA.FTZ R139, R139, c[0x0][0x2d0], -R144.reuse ;  /* 0x0000b4008b8b7a23 */ /* 0x100fe40000010890 */
[----:B------:R-:W-:Y:S01]  /*ee40*/  FFMA.FTZ R145, R145, c[0x0][0x2d0], -R144 ;  /* 0x0000b40091917a23 */ /* 0x000fe20000010890 */
[----:B------:R-:W3:Y:S01]  /*ee50*/  MUFU.EX2 R45, R45 ;  /* 0x0000002d002d7308 */ /* 0x000ee20000000800 */
[----:B--2---:R-:W-:Y:S01]  /*ee60*/  F2FP.PACK_AB R65, R50, R49 ;  /* 0x000000313241723e */ /* 0x004fe200000000ff */
        /* <DEDUP_REMOVED lines=8> */
[----:B---3--:R-:W-:Y:S01]  /*eef0*/  F2FP.PACK_AB R67, R45, R46 ;  /* 0x0000002e2d43723e */ /* 0x008fe200000000ff */
        /* <DEDUP_REMOVED lines=24> */
[----:B------:R-:W3:Y:S01]  /*f080*/  MUFU.EX2 R39, R39 ;  /* 0x0000002700277308 */ /* 0x000ee20000000800 */
        /* <DEDUP_REMOVED lines=23> */
[----:B------:R-:W-:Y:S05]  /*f200*/  MUFU.EX2 R139, R139 ;  /* 0x0000008b008b7308 */ /* 0x000fea0000000800 */
[----:B--2---:R-:W-:Y:S01]  /*f210*/  F2FP.PACK_AB R4, R41, R42 ;  /* 0x0000002a2904723e */ /* 0x004fe200000000ff */
[----:B------:R-:W-:Y:S01]  /*f220*/  HMMA.16816.F32 R64, R64, R6, RZ ;  /* 0x000000064040723c */ /* 0x000fe200000018ff */
[----:B---3--:R-:W-:Y:S01]  /*f230*/  F2FP.PACK_AB R5, R39, R40 ;  /* 0x000000282705723e */ /* 0x008fe200000000ff */
[----:B------:R-:W2:Y:S01]  /*f240*/  MUFU.EX2 R146, R146 ;  /* 0x0000009200927308 */ /* 0x000ea20000000800 */
[----:B------:R-:W-:-:S04]  /*f250*/  FADD.FTZ R42, R42, R43 ;  /* 0x0000002b2a2a7221 */ /* 0x000fc80000010000 */
[----:B------:R-:W-:Y:S01]  /*f260*/  F2FP.PACK_AB R6, R37, R38 ;  /* 0x000000262506723e */ /* 0x000fe200000000ff */
[----:B------:R-:W-:Y:S01]  /*f270*/  FADD.FTZ R41, R41, R42 ;  /* 0x0000002a29297221 */ /* 0x000fe20000010000 */
[----:B-1----:R-:W-:Y:S01]  /*f280*/  F2FP.PACK_AB R7, R2, R3 ;  /* 0x000000030207723e */ /* 0x002fe200000000ff */
[----:B------:R-:W-:Y:S02]  /*f290*/  MUFU.EX2 R148, R148 ;  /* 0x0000009400947308 */ /* 0x000fe40000000800 */
[----:B------:R-:W-:-:S04]  /*f2a0*/  FADD.FTZ R38, R38, R41 ;  /* 0x0000002926267221 */ /* 0x000fc80000010000 */
[C---:B------:R-:W-:Y:S02]  /*f2b0*/  HMMA.16816.F32 R88, R4.reuse, R12, R88 ;  /* 0x0000000c0458723c */ /* 0x040fe40000001858 */
[----:B------:R-:W1:Y:S06]  /*f2c0*/  MUFU.EX2 R145, R145 ;  /* 0x0000009100917308 */ /* 0x000e6c0000000800 */
[C---:B------:R-:W-:Y:S01]  /*f2d0*/  HMMA.16816.F32 R84, R4.reuse, R14, R84 ;  /* 0x0000000e0454723c */ /* 0x040fe20000001854 */
[----:B------:R-:W3:Y:S01]  /*f2e0*/  LDSM.16.MT88.4 R12, [R208+0x3900] ;  /* 0x00390000d00c783b */ /* 0x000ee20000004200 */
[----:B------:R-:W-:Y:S06]  /*f2f0*/  MUFU.EX2 R147, R147 ;  /* 0x0000009300937308 */ /* 0x000fec0000000800 */
[C---:B------:R-:W-:Y:S02]  /*f300*/  HMMA.16816.F32 R80, R4.reuse, R8, R80 ;  /* 0x000000080450723c */ /* 0x040fe40000001850 */
[----:B------:R-:W1:Y:S06]  /*f310*/  MUFU.EX2 R156, R156 ;  /* 0x0000009c009c7308 */ /* 0x000e6c0000000800 */
        /* <DEDUP_REMOVED lines=13> */
[C---:B-----5:R-:W-:Y:S02]  /*f3f0*/  HMMA.16816.F32 R96, R4.reuse, R16, R96 ;  /* 0x000000100460723c */ /* 0x060fe40000001860 */
[----:B------:R-:W5:Y:S06]  /*f400*/  MUFU.EX2 R184, R184 ;  /* 0x000000b800b87308 */ /* 0x000f6c0000000800 */
        /* <DEDUP_REMOVED lines=8> */
[C---:B----4-:R-:W-:Y:S02]  /*f490*/  HMMA.16816.F32 R52, R4.reuse, R28, R52 ;  /* 0x0000001c0434723c */ /* 0x050fe40000001834 */
[----:B------:R-:W4:Y:S06]  /*f4a0*/  MUFU.EX2 R159, R159 ;  /* 0x0000009f009f7308 */ /* 0x000f2c0000000800 */
[C---:B------:R-:W-:Y:S01]  /*f4b0*/  HMMA.16816.F32 R56, R4.reuse, R30, R56 ;  /* 0x0000001e0438723c */ /* 0x040fe20000001838 */
[----:B------:R-:W-:Y:S01]  /*f4c0*/  LDSM.16.MT88.4 R28, [R209+0x4100] ;  /* 0x00410000d11c783b */ /* 0x000fe20000004200 */
[----:B------:R-:W-:Y:S06]  /*f4d0*/  MUFU.EX2 R137, R137 ;  /* 0x0000008900897308 */ /* 0x000fec0000000800 */
[C---:B---3--:R-:W-:Y:S02]  /*f4e0*/  HMMA.16816.F32 R60, R4.reuse, R12, R60 ;  /* 0x0000000c043c723c */ /* 0x048fe4000000183c */
[----:B------:R-:W3:Y:S06]  /*f4f0*/  MUFU.EX2 R150, R150 ;  /* 0x0000009600967308 */ /* 0x000eec0000000800 */
        /* <DEDUP_REMOVED lines=34> */
[----:B------:R-:W3:Y:S06]  /*f720*/  LDSM.16.MT88.4 R28, [R209+0x4900] ;  /* 0x00490000d11c783b */ /* 0x000eec0000004200 */
[----:B------:R-:W-:-:S02]  /*f730*/  F2FP.PACK_AB R4, R146, R139 ;  /* 0x0000008b9204723e */ /* 0x000fc400000000ff */
[----:B------:R-:W-:Y:S02]  /*f740*/  F2FP.PACK_AB R6, R145, R148 ;  /* 0x000000949106723e */ /* 0x000fe400000000ff */
[----:B------:R-:W-:Y:S02]  /*f750*/  F2FP.PACK_AB R5, R156, R147 ;  /* 0x000000939c05723e */ /* 0x000fe400000000ff */
        /* <DEDUP_REMOVED lines=19> */
[C---:B---3--:R-:W-:Y:S08]  /*f890*/  HMMA.16816.F32 R52, R4.reuse, R28, R52 ;  /* 0x0000001c0434723c */ /* 0x048ff00000001834 */
[C---:B------:R-:W-:Y:S01]  /*f8a0*/  HMMA.16816.F32 R56, R4.reuse, R30, R56 ;  /* 0x0000001e0438723c */ /* 0x040fe20000001838 */
[----:B------:R-:W-:Y:S07]  /*f8b0*/  LDSM.16.MT88.4 R28, [R209+0x5100] ;  /* 0x00510000d11c783b */ /* 0x000fee0000004200 */
[C---:B--2---:R-:W-:Y:S08]  /*f8c0*/  HMMA.16816.F32 R60, R4.reuse, R12, R60 ;  /* 0x0000000c043c723c */ /* 0x044ff0000000183c */
[----:B------:R-:W-:Y:S01]  /*f8d0*/  HMMA.16816.F32 R64, R4, R14, R64 ;  /* 0x0000000e0440723c */ /* 0x000fe20000001840 */
[----:B------:R-:W2:Y:S06]  /*f8e0*/  LDSM.16.MT88.4 R12, [R212+0x5100] ;  /* 0x00510000d40c783b */ /* 0x000eac0000004200 */
[----:B------:R-:W-:-:S02]  /*f8f0*/  F2FP.PACK_AB R4, R166, R161 ;  /* 0x000000a1a604723e */ /* 0x000fc400000000ff */
[----:B-----5:R-:W-:Y:S02]  /*f900*/  F2FP.PACK_AB R6, R184, R157 ;  /* 0x0000009db806723e */ /* 0x020fe400000000ff */
[----:B------:R-:W-:Y:S02]  /*f910*/  F2FP.PACK_AB R5, R162, R149 ;  /* 0x00000095a205723e */ /* 0x000fe400000000ff */
[----:B----4-:R-:W-:-:S07]  /*f920*/  F2FP.PACK_AB R7, R159, R158 ;  /* 0x0000009e9f07723e */ /* 0x010fce00000000ff */
[C---:B-1----:R-:W-:Y:S08]  /*f930*/  HMMA.16816.F32 R88, R4.reuse, R8, R88 ;  /* 0x000000080458723c */ /* 0x042ff00000001858 */
[C---:B------:R-:W-:Y:S01]  /*f940*/  HMMA.16816.F32 R84, R4.reuse, R10, R84 ;  /* 0x0000000a0454723c */ /* 0x040fe20000001854 */
[----:B------:R-:W1:Y:S07]  /*f950*/  LDSM.16.MT88.4 R8, [R208+0x5100] ;  /* 0x00510000d008783b */ /* 0x000e6e0000004200 */
[C---:B------:R-:W-:Y:S08]  /*f960*/  HMMA.16816.F32 R104, R4.reuse, R20, R104 ;  /* 0x000000140468723c */ /* 0x040ff00000001868 */
[C---:B------:R-:W-:Y:S01]  /*f970*/  HMMA.16816.F32 R100, R4.reuse, R22, R100 ;  /* 0x000000160464723c */ /* 0x040fe20000001864 */
[----:B------:R-:W3:Y:S07]  /*f980*/  LDSM.16.MT88.4 R20, [R210+0x2900] ;  /* 0x00290000d214783b */ /* 0x000eee0000004200 */
[C---:B------:R-:W-:Y:S07]  /*f990*/  HMMA.16816.F32 R72, R4.reuse, R32, R72 ;  /* 0x000000200448723c */ /* 0x040fee0000001848 */
        /* <DEDUP_REMOVED lines=65> */
[----:B------:R-:W-:-:S04]  /*fdb0*/  @P6 IMAD.HI.U32 R2, R118, c[0x0][0x2c8], RZ ;  /* 0x0000b20076026a27 */ /* 0x000fc800078e00ff */
[----:B------:R-:W-:Y:S01]  /*fdc0*/  FADD.FTZ R150, R150, R137 ;  /* 0x0000008996967221 */ /* 0x000fe20000010000 */
[----:B------:R-:W-:Y:S01]  /*fdd0*/  @P6 SHF.R.U32.HI R118, RZ, c[0x0][0x2cc], R2 ;  /* 0x0000b300ff766a19 */ /* 0x000fe20000011602 */
[----:B------:R-:W-:Y:S01]  /*fde0*/  FADD.FTZ R131, R136, R131 ;  /* 0x0000008388837221 */ /* 0x000fe20000010000 */
[C---:B---3--:R-:W-:Y:S01]  /*fdf0*/  HMMA.16816.F32 R72, R4.reuse, R16, R72 ;  /* 0x000000100448723c */ /* 0x048fe20000001848 */
[----:B------:R-:W-:Y:S02]  /*fe00*/  FADD.FTZ R133, R133, R150 ;  /* 0x0000009685857221 */ /* 0x000fe40000010000 */
[----:B------:R-:W-:Y:S02]  /*fe10*/  IMAD.IADD R117, R117, 0x1, R118 ;  /* 0x0000000175757824 */ /* 0x000fe400078e0276 */
[----:B------:R-:W-:Y:S02]  /*fe20*/  FADD.FTZ R32, R32, R131 ;  /* 0x0000008320207221 */ /* 0x000fe40000010000 */
[----:B------:R-:W-:Y:S01]  /*fe30*/  FADD.FTZ R232, R232, R133 ;  /* 0x00000085e8e87221 */ /* 0x000fe20000010000 */
[----:B------:R-:W-:Y:S01]  /*fe40*/  HMMA.16816.F32 R68, R4, R18, R68 ;  /* 0x000000120444723c */ /* 0x000fe20000001844 */
[----:B------:R-:W-:Y:S01]  /*fe50*/  FADD.FTZ R231, R231, R32 ;  /* 0x00000020e7e77221 */ /* 0x000fe20000010000 */
[----:B------:R-:W-:-:S06]  /*fe60*/  IADD3 R3, R117, c[0x0][0x328], RZ ;  /* 0x0000ca0075037a10 */ /* 0x000fcc0007ffe0ff */
[C---:B--2---:R-:W-:Y:S08]  /*fe70*/  HMMA.16816.F32 R52, R4.reuse, R12, R52 ;  /* 0x0000000c0434723c */ /* 0x044ff00000001834 */
[C---:B------:R-:W-:Y:S08]  /*fe80*/  HMMA.16816.F32 R56, R4.reuse, R14, R56 ;  /* 0x0000000e0438723c */ /* 0x040ff00000001838 */
[C---:B-1----:R-:W-:Y:S08]  /*fe90*/  HMMA.16816.F32 R60, R4.reuse, R8, R60 ;  /* 0x00000008043c723c */ /* 0x042ff0000000183c */
        /* <DEDUP_REMOVED lines=12> */
.L_x_392:
[----:B------:R-:W-:-:S13]  /*ff60*/  ISETP.NE.AND P0, PT, R2, 0x1, PT ;  /* 0x000000010200780c */ /* 0x000fda0003f05270 */
[----:B------:R-:W-:-:S05]  /*ff70*/  @P0 IMAD.HI.U32 R4, R5, c[0x0][0x330], RZ ;  /* 0x0000cc0005040a27 */ /* 0x000fca00078e00ff */
[----:B------:R-:W-:-:S05]  /*ff80*/  @P0 SHF.R.U32.HI R5, RZ, c[0x0][0x334], R4 ;  /* 0x0000cd00ff050a19 */ /* 0x000fca0000011604 */
.L_x_393:
[----:B------:R-:W-:-:S05]  /*ff90*/  IMAD R2, R5, R2, c[0x0][0x32c] ;  /* 0x0000cb0005027624 */ /* 0x000fca00078e0202 */
[----:B------:R-:W-:-:S05]  /*ffa0*/  IMNMX R3, R3, R2, PT ;  /* 0x0000000203037217 */ /* 0x000fca0003800200 */
.L_x_391:
        /* <DEDUP_REMOVED lines=11> */
[----:B------:R-:W-:Y:S01]  /*10060*/  IMAD.MOV.U32 R194, RZ, RZ, 0x6 ;  /* 0x00000006ffc27424 */ /* 0x000fe200078e00ff */
[----:B------:R-:W-:Y:S02]  /*10070*/  MOV R195, c[0x0][0x1e0] ;  /* 0x0000780000c37a02 */ /* 0x000fe40000000f00 */
.L_x_403:
[----:B------:R-:W-:Y:S04]  /*10080*/  DEPBAR.LE SB0, 0x0 ;  /* 0x000080000000791a */ /* 0x000fe80000000000 */
[----:B------:R-:W-:Y:S01]  /*10090*/  BAR.SYNC.DEFER_BLOCKING 0x0 ;  /* 0x0000000000007b1d */ /* 0x000fe20000010000 */
[----:B------:R-:W-:Y:S02]  /*100a0*/  ISETP.GT.AND P0, PT, R223, R238, PT ;  /* 0x000000eedf00720c */ /* 0x000fe40003f04270 */
[C---:B------:R-:W-:Y:S02]  /*100b0*/  LOP3.LUT P4, RZ, R222.reuse, 0x40000, RZ, 0xc0, !PT ;  /* 0x00040000deff7812 */ /* 0x040fe4000788c0ff */
[----:B------:R-:W-:Y:S02]  /*100c0*/  LOP3.LUT P3, RZ, R222, 0x20000, RZ, 0xc0, !PT ;  /* 0x00020000deff7812 */ /* 0x000fe4000786c0ff */
[----:B------:R-:W-:Y:S07]  /*100d0*/  ISETP.NE.AND P5, PT, R217, 0x1, PT ;  /* 0x00000001d900780c */ /* 0x000fee0003fa5270 */
        /* <DEDUP_REMOVED lines=180> */
[----:B------:R-:W-:Y:S02]  /*10c20*/  FMUL.FTZ R158, R12, c[0x0][0x320] ;  /* 0x0000c8000c9e7a20 */ /* 0x000fe40000410000 */
[----:B------:R-:W-:Y:S02]  /*10c30*/  FMUL.FTZ R156, R13, c[0x0][0x320] ;  /* 0x0000c8000d9c7a20 */ /* 0x000fe40000410000 */
[----:B------:R-:W-:Y:S02]  /*10c40*/  FMUL.FTZ R167, R14, c[0x0][0x320] ;  /* 0x0000c8000ea77a20 */ /* 0x000fe40000410000 */
[----:B------:R-:W-:Y:S02]  /*10c50*/  FMUL.FTZ R151, R15, c[0x0][0x320] ;  /* 0x0000c8000f977a20 */ /* 0x000fe40000410000 */
[----:B------:R-:W-:Y:S01]  /*10c60*/  FMUL.FTZ R159, R16, c[0x0][0x320] ;  /* 0x0000c800109f7a20 */ /* 0x000fe20000410000 */
[----:B------:R-:W2:Y:S01]  /*10c70*/  MUFU.TANH R146, R146 ;  /* 0x0000009200927308 */ /* 0x000ea20000002400 */
[C---:B-1----:R-:W-:Y:S03]  /*10c80*/  HMMA.16816.F32 R28, R188.reuse, R116, R28 ;  /* 0x00000074bc1c723c */ /* 0x042fe6000000181c */
[----:B------:R-:W-:Y:S02]  /*10c90*/  FMUL.FTZ R160, R17, c[0x0][0x320] ;  /* 0x0000c80011a07a20 */ /* 0x000fe40000410000 */
[----:B------:R-:W-:Y:S02]  /*10ca0*/  FMUL.FTZ R157, R18, c[0x0][0x320] ;  /* 0x0000c800129d7a20 */ /* 0x000fe40000410000 */
[----:B------:R-:W-:Y:S01]  /*10cb0*/  FMUL.FTZ R163, R19, c[0x0][0x320] ;  /* 0x0000c80013a37a20 */ /* 0x000fe20000410000 */
        /* <DEDUP_REMOVED lines=8> */
[----:B------:R-:W-:Y:S02]  /*10d40*/  FMUL.FTZ R161, R21, c[0x0][0x320] ;  /* 0x0000c80015a17a20 */ /* 0x000fe40000410000 */
[----:B------:R-:W-:Y:S01]  /*10d50*/  FMUL.FTZ R243, R22, c[0x0][0x320] ;  /* 0x0000c80016f37a20 */ /* 0x000fe20000410000 */
[C---:B------:R-:W-:Y:S04]  /*10d60*/  HMMA.16816.F32 R40, R188.reuse, R126, R40 ;  /* 0x0000007ebc28723c */ /* 0x040fe80000001828 */
[----:B------:R-:W-:Y:S01]  /*10d70*/  FMUL.FTZ R187, R23, c[0x0][0x320] ;  /* 0x0000c80017bb7a20 */ /* 0x000fe20000410000 */
[----:B------:R-:W1:Y:S01]  /*10d80*/  MUFU.TANH R147, R147 ;  /* 0x0000009300937308 */ /* 0x000e620000002400 */
[----:B------:R-:W-:Y:S02]  /*10d90*/  FMUL.FTZ R162, R24, c[0x0][0x320] ;  /* 0x0000c80018a27a20 */ /* 0x000fe40000410000 */
[----:B------:R-:W-:Y:S04]  /*10da0*/  FMUL.FTZ R35, R35, c[0x0][0x320] ;  /* 0x0000c80023237a20 */ /* 0x000fe80000410000 */
        /* <DEDUP_REMOVED lines=8> */
[----:B------:R1:W1:Y:S01]  /*10e30*/  MUFU.TANH R192, R37 ;  /* 0x0000002500c07308 */ /* 0x0002620000002400 */
[C---:B-----5:R-:W-:Y:S03]  /*10e40*/  HMMA.16816.F32 R44, R188.reuse, R116, R44 ;  /* 0x00000074bc2c723c */ /* 0x060fe6000000182c */
[----:B------:R-:W-:Y:S02]  /*10e50*/  FMUL.FTZ R41, R41, c[0x0][0x320] ;  /* 0x0000c80029297a20 */ /* 0x000fe40000410000 */
[----:B------:R-:W-:Y:S01]  /*10e60*/  FMUL.FTZ R184, R40, c[0x0][0x320] ;  /* 0x0000c80028b87a20 */ /* 0x000fe20000410000 */
[----:B------:R-:W-:Y:S01]  /*10e70*/  @P0 MOV R40, R224 ;  /* 0x000000e000280202 */ /* 0x000fe20000000f00 */
[----:B------:R-:W-:Y:S01]  /*10e80*/  FMUL.FTZ R39, R39, c[0x0][0x320] ;  /* 0x0000c80027277a20 */ /* 0x000fe20000410000 */
[----:B------:R-:W-:Y:S01]  /*10e90*/  HMMA.16816.F32 R48, R188, R118, R48 ;  /* 0x00000076bc30723c */ /* 0x000fe20000001830 */
[----:B------:R5:W2:Y:S03]  /*10ea0*/  MUFU.TANH R247, R34 ;  /* 0x0000002200f77308 */ /* 0x000aa60000002400 */
[----:B------:R-:W-:Y:S02]  /*10eb0*/  FMUL.FTZ R164, R25, c[0x0][0x320] ;  /* 0x0000c80019a47a20 */ /* 0x000fe40000410000 */
[----:B------:R-:W-:Y:S02]  /*10ec0*/  FMUL.FTZ R241, R26, c[0x0][0x320] ;  /* 0x0000c8001af17a20 */ /* 0x000fe40000410000 */
[----:B------:R-:W-:Y:S03]  /*10ed0*/  FMUL.FTZ R239, R27, c[0x0][0x320] ;  /* 0x0000c8001bef7a20 */ /* 0x000fe60000410000 */
[----:B------:R2:W2:Y:S01]  /*10ee0*/  MUFU.TANH R166, R41 ;  /* 0x0000002900a67308 */ /* 0x0004a20000002400 */
[----:B------:R-:W-:Y:S02]  /*10ef0*/  FMUL.FTZ R248, R28, c[0x0][0x320] ;  /* 0x0000c8001cf87a20 */ /* 0x000fe40000410000 */
[----:B------:R-:W-:Y:S01]  /*10f00*/  FMUL.FTZ R242, R29, c[0x0][0x320] ;  /* 0x0000c8001df27a20 */ /* 0x000fe20000410000 */
[----:B-1----:R-:W-:Y:S01]  /*10f10*/  @P0 IADD3 R37, R238, -0x1, RZ ;  /* 0xffffffffee250810 */ /* 0x002fe20007ffe0ff */
[----:B------:R-:W-:Y:S02]  /*10f20*/  FMUL.FTZ R35, R46, c[0x0][0x320] ;  /* 0x0000c8002e237a20 */ /* 0x000fe40000410000 */
[----:B------:R-:W-:Y:S02]  /*10f30*/  FMUL.FTZ R251, R30, c[0x0][0x320] ;  /* 0x0000c8001efb7a20 */ /* 0x000fe40000410000 */
[----:B------:R-:W-:Y:S01]  /*10f40*/  FMUL.FTZ R249, R31, c[0x0][0x320] ;  /* 0x0000c8001ff97a20 */ /* 0x000fe20000410000 */
[----:B------:R1:W1:Y:S03]  /*10f50*/  MUFU.TANH R185, R38 ;  /* 0x0000002600b97308 */ /* 0x0002660000002400 */
[----:B------:R-:W-:Y:S01]  /*10f60*/  FMUL.FTZ R43, R49, c[0x0][0x320] ;  /* 0x0000c800312b7a20 */ /* 0x000fe20000410000 */
[----:B-----5:R-:W-:Y:S05]  /*10f70*/  @P0 SHF.R.S32.HI R34, RZ, 0x1f, R37 ;  /* 0x0000001fff220819 */ /* 0x020fea0000011425 */
[----:B------:R-:W-:Y:S01]  /*10f80*/  @P0 IMAD R34, R34, c[0x0][0x1e0], RZ ;  /* 0x0000780022220a24 */ /* 0x000fe200078e02ff */
[----:B------:R5:W3:Y:S03]  /*10f90*/  MUFU.TANH R244, R33 ;  /* 0x0000002100f47308 */ /* 0x000ae60000002400 */
[C---:B------:R-:W-:Y:S01]  /*10fa0*/  @P0 IMAD R34, R37.reuse, c[0x0][0x1e4], R34 ;  /* 0x0000790025220a24 */ /* 0x040fe200078e0222 */
[----:B--2---:R-:W-:Y:S01]  /*10fb0*/  @P0 MOV R41, R227 ;  /* 0x000000e300290202 */ /* 0x004fe20000000f00 */
[----:B------:R-:W-:Y:S05]  /*10fc0*/  @P0 IMAD.WIDE.U32 R36, R37, c[0x0][0x1e0], RZ ;  /* 0x0000780025240a25 */ /* 0x000fea00078e00ff */
[----:B------:R2:W2:Y:S01]  /*10fd0*/  MUFU.TANH R165, R39 ;  /* 0x0000002700a57308 */ /* 0x0004a20000002400 */
[----:B------:R-:W-:Y:S01]  /*10fe0*/  @P0 IADD3 R34, R37, R34, RZ ;  /* 0x0000002225220210 */ /* 0x000fe20007ffe0ff */
[----:B------:R-:W-:Y:S04]  /*10ff0*/  @P0 IMAD.WIDE.U32 R40, R36, 0x60, R40 ;  /* 0x0000006024280825 */ /* 0x000fe800078e0028 */
[----:B------:R-:W-:Y:S01]  /*11000*/  @P0 IMAD R36, R34, 0x60, RZ ;  /* 0x0000006022240824 */ /* 0x000fe200078e02ff */
[----:B------:R-:W-:Y:S01]  /*11010*/  @P0 SHF.L.U32 R37, R40, 0x1, RZ ;  /* 0x0000000128250819 */ /* 0x000fe200000006ff */
[----:B------:R-:W-:Y:S02]  /*11020*/  FMUL.FTZ R34, R47, c[0x0][0x320] ;  /* 0x0000c8002f227a20 */ /* 0x000fe40000410000 */
[----:B------:R-:W3:Y:S01]  /*11030*/  MUFU.TANH R148, R148 ;  /* 0x0000009400947308 */ /* 0x000ee20000002400 */
[C---:B------:R-:W-:Y:S01]  /*11040*/  @P0 IADD3 R6, P1, R37.reuse, c[0x0][0x1c8], RZ ;  /* 0x0000720025060a10 */ /* 0x040fe20007f3e0ff */
[----:B-1----:R-:W-:Y:S01]  /*11050*/  FMUL.FTZ R38, R44, c[0x0][0x320] ;  /* 0x0000c8002c267a20 */ /* 0x002fe20000410000 */
[----:B------:R-:W-:Y:S01]  /*11060*/  @P0 IADD3 R37, P2, R37, 0x80, RZ ;  /* 0x0000008025250810 */ /* 0x000fe20007f5e0ff */
[----:B------:R-:W-:Y:S01]  /*11070*/  FMUL.FTZ R44, R48, c[0x0][0x320] ;  /* 0x0000c800302c7a20 */ /* 0x000fe20000410000 */
[----:B------:R-:W-:Y:S01]  /*11080*/  @P0 IADD3 R36, R41, R36, RZ ;  /* 0x0000002429240210 */ /* 0x000fe20007ffe0ff */
[----:B-----5:R-:W-:Y:S01]  /*11090*/  FMUL.FTZ R33, R42, c[0x0][0x320] ;  /* 0x0000c8002a217a20 */ /* 0x020fe20000410000 */
[----:B------:R-:W-:Y:S02]  /*110a0*/  MOV R41, R229 ;  /* 0x000000e500297202 */ /* 0x000fe40000000f00 */
[----:B------:R-:W-:Y:S01]  /*110b0*/  @P0 SHF.L.U64.HI R36, R40, 0x1, R36 ;  /* 0x0000000128240819 */ /* 0x000fe20000010224 */
[----:B------:R-:W1:Y:S01]  /*110c0*/  MUFU.TANH R158, R158 ;  /* 0x0000009e009e7308 */ /* 0x000e620000002400 */
[----:B------:R-:W-:Y:S02]  /*110d0*/  @P5 MOV R41, R193 ;  /* 0x000000c100295202 */ /* 0x000fe40000000f00 */
[----:B------:R-:W-:Y:S01]  /*110e0*/  @P0 IADD3.X R7, R36, c[0x0][0x1cc], RZ, P1, !PT ;  /* 0x0000730024070a10 */ /* 0x000fe20000ffe4ff */
[----:B--2---:R-:W-:Y:S01]  /*110f0*/  FMUL.FTZ R39, R45, c[0x0][0x320] ;  /* 0x0000c8002d277a20 */ /* 0x004fe20000410000 */
[----:B------:R-:W-:Y:S01]  /*11100*/  @P0 IADD3 R46, P1, R37, c[0x0][0x1c8], RZ ;  /* 0x00007200252e0a10 */ /* 0x000fe20007f3e0ff */
[----:B------:R-:W2:Y:S01]  /*11110*/  SHFL.IDX PT, R40, R41, RZ, 0x1c1f ;  /* 0x001c1fff29287589 */ /* 0x000ea200000e0000 */
[C---:B------:R-:W-:Y:S02]  /*11120*/  @P0 SHF.L.U32 R37, R195.reuse, 0x6, RZ ;  /* 0x00000006c3250819 */ /* 0x040fe400000006ff */
[----:B------:R-:W-:Y:S01]  /*11130*/  @P0 IADD3.X R47, RZ, c[0x0][0x1cc], R36, P1, P2 ;  /* 0x00007300ff2f0a10 */ /* 0x000fe20000fe4424 */
[----:B------:R-:W1:Y:S01]  /*11140*/  MUFU.TANH R156, R156 ;  /* 0x0000009c009c7308 */ /* 0x000e620000002400 */
[-C--:B------:R-:W-:Y:S02]  /*11150*/  @P0 IADD3 R48, P2, R6, R37.reuse, RZ ;  /* 0x0000002506300210 */ /* 0x080fe40007f5e0ff */
[----:B------:R-:W-:Y:S01]  /*11160*/  @P0 SHF.L.U64.HI R36, R195, R194, c[0x0][0x1e4] ;  /* 0x00007900c3240619 */ /* 0x000fe200000102c2 */
[----:B------:R-:W-:Y:S01]  /*11170*/  @!PT LDS RZ, [RZ] ;  /* 0x00000000fffff984 */ /* 0x000fe20000000800 */
[----:B------:R-:W-:Y:S01]  /*11180*/  @!PT LDS RZ, [RZ] ;  /* 0x00000000fffff984 */ /* 0x000fe20000000800 */
[----:B------:R1:W-:Y:S01]  /*11190*/  @P0 LDGSTS.E.BYPASS.LTC128B.128 [R228+0x8100], [R6.64], !P4 ;  /* 0x0810000006e40fae */ /* 0x0003e2000e101d50 */
[----:B------:R-:W-:Y:S01]  /*111a0*/  @P0 IADD3 R10, P1, R48, R37, RZ ;  /* 0x00000025300a0210 */ /* 0x000fe20007f3e0ff */
[----:B------:R-:W-:Y:S01]  /*111b0*/  FMUL.FTZ R37, R50, c[0x0][0x320] ;  /* 0x0000c80032257a20 */ /* 0x000fe20000410000 */
[-C--:B------:R-:W-:Y:S03]  /*111c0*/  @P0 IADD3.X R49, R7, R36.reuse, RZ, P2, !PT ;  /* 0x0000002407310210 */ /* 0x080fe600017fe4ff */
[----:B------:R-:W1:Y:S01]  /*111d0*/  MUFU.TANH R167, R167 ;  /* 0x000000a700a77308 */ /* 0x000e620000002400 */
[----:B------:R-:W-:Y:S01]  /*111e0*/  @P0 IADD3.X R11, R49, R36, RZ, P1, !PT ;  /* 0x00000024310b0210 */ /* 0x000fe20000ffe4ff */
[----:B------:R5:W-:Y:S01]  /*111f0*/  @P0 LDGSTS.E.BYPASS.LTC128B.128 [R228+0xb100], [R46.64], !P3 ;  /* 0x0b1000002ee40fae */ /* 0x000be2000d901d50 */
[----:B------:R-:W-:Y:S07]  /*11200*/  FMUL.FTZ R36, R51, c[0x0][0x320] ;  /* 0x0000c80033247a20 */ /* 0x000fee0000410000 */
[----:B------:R-:W1:Y:S01]  /*11210*/  MUFU.TANH R151, R151 ;  /* 0x0000009700977308 */ /* 0x000e620000002400 */
[----:B------:R1:W-:Y:S08]  /*11220*/  @P0 LDGSTS.E.BYPASS.LTC128B.128 [R228+0x9100], [R48.64], !P4 ;  /* 0x0910000030e40fae */ /* 0x0003f0000e101d50 */
[----:B------:R1:W-:Y:S01]  /*11230*/  @P0 LDGSTS.E.BYPASS.LTC128B.128 [R228+0xc100], [R48.64+0x80], !P3 ;  /* 0x0c10008030e40fae */ /* 0x0003e2000d901d50 */
[----:B------:R-:W1:Y:S07]  /*11240*/  MUFU.TANH R159, R159 ;  /* 0x0000009f009f7308 */ /* 0x000e6e0000002400 */
[----:B------:R3:W-:Y:S01]  /*11250*/  @P0 LDGSTS.E.BYPASS.LTC128B.128 [R228+0xa100], [R10.64], !P4 ;  /* 0x0a1000000ae40fae */ /* 0x0007e2000e101d50 */
[----:B-----5:R-:W-:Y:S02]  /*11260*/  IMAD R47, R238, -0x60, RZ ;  /* 0xffffffa0ee2f7824 */ /* 0x020fe400078e02ff */
[----:B------:R-:W3:Y:S03]  /*11270*/  MUFU.TANH R160, R160 ;  /* 0x000000a000a07308 */ /* 0x000ee60000002400 */
[----:B------:R-:W-:Y:S02]  /*11280*/  IADD3 R45, -R230, 0x1, R47 ;  /* 0x00000001e62d7810 */ /* 0x000fe40007ffe12f */
[----:B------:R3:W-:Y:S01]  /*11290*/  @P0 LDGSTS.E.BYPASS.LTC128B.128 [R228+0xd100], [R10.64+0x80], !P3 ;  /* 0x0d1000800ae40fae */ /* 0x0007e2000d901d50 */
[----:B------:R-:W-:Y:S02]  /*112a0*/  ISETP.GE.AND P3, PT, R216, 0x1, PT ;  /* 0x00000001d800780c */ /* 0x000fe40003f66270 */
[----:B------:R-:W-:Y:S02]  /*112b0*/  IADD3 R45, -R220, R45, R215 ;  /* 0x0000002ddc2d7210 */ /* 0x000fe40007ffe1d7 */
[----:B------:R-:W3:Y:S02]  /*112c0*/  MUFU.TANH R157, R157 ;  /* 0x0000009d009d7308 */ /* 0x000ee40000002400 */
[C---:B------:R-:W-:Y:S01]  /*112d0*/  IADD3 R46, R45.reuse, c[0x0][0x328], RZ ;  /* 0x0000ca002d2e7a10 */ /* 0x040fe20007ffe0ff */
[----:B------:R-:W0:Y:S01]  /*112e0*/  LDGDEPBAR ;  /* 0x00000000000079af */ /* 0x000e220000000000 */
[----:B------:R-:W-:Y:S02]  /*112f0*/  IADD3 R45, R45, UR10, RZ ;  /* 0x0000000a2d2d7c10 */ /* 0x000fe4000fffe0ff */
[----:B--2---:R-:W-:Y:S02]  /*11300*/  IADD3 R51, R46, R40, RZ ;  /* 0x000000282e337210 */ /* 0x004fe40007ffe0ff */
[----:B-1----:R-:W-:Y:S02]  /*11310*/  IADD3 R49, R40, R45, RZ ;  /* 0x0000002d28317210 */ /* 0x002fe40007ffe0ff */
[----:B------:R-:W1:Y:S10]  /*11320*/  MUFU.TANH R163, R163 ;  /* 0x000000a300a37308 */ /* 0x000e740000002400 */
        /* <DEDUP_REMOVED lines=39> */
.L_x_397:
[----:B------:R-:W-:Y:S04]  /*115a0*/  MOV R4, c[0x0][0x32c] ;  /* 0x0000cb0000047a02 */ /* 0x000fe80000000f00 */
[----:B------:R-:W-:Y:S11]  /*115b0*/  ISETP.NE.AND P0, PT, R4, 0x1, PT ;  /* 0x000000010400780c */ /* 0x000ff60003f05270 */
[----:B------:R-:W-:Y:S02]  /*115c0*/  @!UPT UIADD3 URZ, URZ, URZ, URZ ;  /* 0x0000003f3f3ff290 */ /* 0x000fe4000fffe03f */
[----:B------:R-:W-:Y:S05]  /*115d0*/  @P0 IMAD.HI.U32 R4, R5, c[0x0][0x330], RZ ;  /* 0x0000cc0005040a27 */ /* 0x000fea00078e00ff */
[----:B------:R-:W-:Y:S02]  /*115e0*/  @P0 SHF.R.U32.HI R5, RZ, c[0x0][0x334], R4 ;  /* 0x0000cd00ff050a19 */ /* 0x000fe40000011604 */
.L_x_398:
[----:B------:R-:W-:Y:S05]  /*115f0*/  BSYNC B0 ;  /* 0x0000000000007941 */ /* 0x000fea0003800000 */
.L_x_396:
[----:B------:R-:W-:Y:S04]  /*11600*/  IMAD.IADD R6, R47, 0x1, -R230 ;  /* 0x000000012f067824 */ /* 0x000fe800078e0ae6 */
[----:B------:R-:W-:Y:S05]  /*11610*/  IMAD R6, R5, c[0x0][0x32c], R6 ;  /* 0x0000cb0005067a24 */ /* 0x000fea00078e0206 */
[----:B------:R-:W-:Y:S02]  /*11620*/  IADD3 R4, R6, c[0x0][0x32c], RZ ;  /* 0x0000cb0006047a10 */ /* 0x000fe40007ffe0ff */
[----:B------:R-:W-:Y:S02]  /*11630*/  IMNMX R49, R49, R6, !PT ;  /* 0x0000000631317217 */ /* 0x000fe40007800200 */
[----:B------:R-:W-:Y:S02]  /*11640*/  IMNMX R51, R51, R4, PT ;  /* 0x0000000433337217 */ /* 0x000fe40003800200 */
.L_x_395:
[C---:B--234-:R-:W-:Y:S01]  /*11650*/  ISETP.GE.AND P0, PT, R47.reuse, 0x1, PT ;  /* 0x000000012f00780c */ /* 0x05cfe20003f06270 */
[----:B------:R-:W2:Y:S01]  /*11660*/  SHFL.IDX PT, R4, R41, 0x1, 0x1c1f ;  /* 0x003c1f0029047f89 */ /* 0x000ea200000e0000 */
[C---:B------:R-:W-:Y:S02]  /*11670*/  ISETP.GE.AND P1, PT, R47.reuse, 0x2, PT ;  /* 0x000000022f00780c */ /* 0x040fe40003f26270 */
[----:B------:R-:W-:Y:S02]  /*11680*/  LOP3.LUT R222, R222, 0xffff7fff, RZ, 0xc0, !PT ;  /* 0xffff7fffdede7812 */ /* 0x000fe400078ec0ff */
[C---:B------:R-:W-:Y:S02]  /*11690*/  ISETP.GE.AND P6, PT, R47.reuse, 0x42, PT ;  /* 0x000000422f00780c */ /* 0x040fe40003fc6270 */
[C---:B------:R-:W-:Y:S02]  /*116a0*/  ISETP.GE.AND P5, PT, R47.reuse, 0x49, PT ;  /* 0x000000492f00780c */ /* 0x040fe40003fa6270 */
[C---:B------:R-:W-:Y:S02]  /*116b0*/  ISETP.GE.AND P4, PT, R47.reuse, 0x4a, PT ;  /* 0x0000004a2f00780c */ /* 0x040fe40003f86270 */
[----:B------:R-:W-:Y:S02]  /*116c0*/  ISETP.GE.AND P3, PT, R47, 0x51, PT ;  /* 0x000000512f00780c */ /* 0x000fe40003f66270 */
[----:B------:R-:W-:Y:S02]  /*116d0*/  @P0 LOP3.LUT R222, R222, 0x8000, RZ, 0xfc, !PT ;  /* 0x00008000dede0812 */ /* 0x000fe400078efcff */
[----:B------:R-:W-:Y:S02]  /*116e0*/  ISETP.GT.AND P0, PT, R49, RZ, !P0 ;  /* 0x000000ff3100720c */ /* 0x000fe40004704270 */
[----:B------:R-:W-:Y:S02]  /*116f0*/  LOP3.LUT R222, R222, 0xfffeffff, RZ, 0xc0, !PT ;  /* 0xfffeffffdede7812 */ /* 0x000fe400078ec0ff */
[----:B------:R-:W-:Y:S02]  /*11700*/  ISETP.LT.OR P0, PT, R51, 0x1, P0 ;  /* 0x000000013300780c */ /* 0x000fe40000701670 */
[----:B------:R-:W-:Y:S02]  /*11710*/  @P1 LOP3.LUT R222, R222, 0x10000, RZ, 0xfc, !PT ;  /* 0x00010000dede1812 */ /* 0x000fe400078efcff */
[----:B------:R-:W-:Y:S01]  /*11720*/  FSEL R12, R144, -INF , !P0 ;  /* 0xff800000900c7808 */ /* 0x000fe20004000000 */
[--C-:B--2---:R-:W-:Y:S01]  /*11730*/  IMAD.IADD R46, R46, 0x1, R4.reuse ;  /* 0x000000012e2e7824 */ /* 0x104fe200078e0204 */
[----:B------:R-:W-:Y:S01]  /*11740*/  ISETP.GT.AND P0, PT, R49, 0x1, !P1 ;  /* 0x000000013100780c */ /* 0x000fe20004f04270 */
[----:B------:R-:W-:Y:S01]  /*11750*/  IMAD.IADD R45, R45, 0x1, R4 ;  /* 0x000000012d2d7824 */ /* 0x000fe200078e0204 */
[----:B------:R-:W-:Y:S02]  /*11760*/  ISETP.GE.AND P1, PT, R47, 0x9, PT ;  /* 0x000000092f00780c */ /* 0x000fe40003f26270 */
[----:B------:R-:W-:Y:S02]  /*11770*/  ISETP.LT.OR P0, PT, R51, 0x2, P0 ;  /* 0x000000023300780c */ /* 0x000fe40000701670 */
[----:B------:R-:W-:Y:S02]  /*11780*/  LOP3.LUT R222, R222, 0xffffbfff, RZ, 0xc0, !PT ;  /* 0xffffbfffdede7812 */ /* 0x000fe400078ec0ff */
[----:B------:R-:W-:Y:S02]  /*11790*/  FSEL R10, R146, -INF , !P0 ;  /* 0xff800000920a7808 */ /* 0x000fe40004000000 */
[----:B------:R-:W-:Y:S02]  /*117a0*/  ISETP.GT.AND P0, PT, R49, 0x8, !P1 ;  /* 0x000000083100780c */ /* 0x000fe40004f04270 */
[----:B------:R-:W-:Y:S02]  /*117b0*/  ISETP.GE.AND P2, PT, R47, 0x52, PT ;  /* 0x000000522f00780c */ /* 0x000fe40003f46270 */
        /* <DEDUP_REMOVED lines=91> */
[----:B------:R-:W-:Y:S02]  /*11d70*/  ISETP.GT.AND P0, PT, R49, 0x48, !P5 ;  /* 0x000000483100780c */ /* 0x000fe40006f04270 */
[----:B------:R-:W-:Y:S02]  /*11d80*/  LOP3.LUT R222, R222, 0xfff7ffff, RZ, 0xc0, !PT ;  /* 0xfff7ffffdede7812 */ /* 0x000fe400078ec0ff */
[----:B------:R-:W-:Y:S04]  /*11d90*/  ISETP.LT.OR P0, PT, R51, 0x49, P0 ;  /* 0x000000493300780c */ /* 0x000fe80000701670 */
[----:B------:R-:W-:Y:S02]  /*11da0*/  FSEL R184, R184, -INF , !P0 ;  /* 0xff800000b8b87808 */ /* 0x000fe40004000000 */
[----:B------:R-:W-:Y:S04]  /*11db0*/  ISETP.GT.AND P0, PT, R49, 0x49, !P4 ;  /* 0x000000493100780c */ /* 0x000fe80006704270 */
        /* <DEDUP_REMOVED lines=11> */
[----:B------:R-:W-:Y:S11]  /*11e70*/  ISETP.GE.AND P0, PT, R47, 0x5a, PT ;  /* 0x0000005a2f00780c */ /* 0x000ff60003f06270 */
[----:B------:R-:W-:Y:S02]  /*11e80*/  @!UPT UIADD3 URZ, URZ, URZ, URZ ;  /* 0x0000003f3f3ff290 */ /* 0x000fe4000fffe03f */
[----:B------:R-:W-:Y:S02]  /*11e90*/  @P0 LOP3.LUT R222, R222, 0x80000, RZ, 0xfc, !PT ;  /* 0x00080000dede0812 */ /* 0x000fe400078efcff */
[----:B------:R-:W-:Y:S04]  /*11ea0*/  ISETP.GT.AND P0, PT, R49, 0x59, !P0 ;  /* 0x000000593100780c */ /* 0x000fe80004704270 */
[----:B------:R-:W-:Y:S04]  /*11eb0*/  ISETP.LT.OR P0, PT, R51, 0x5a, P0 ;  /* 0x0000005a3300780c */ /* 0x000fe80000701670 */
[----:B------:R-:W-:Y:S02]  /*11ec0*/  FSEL R144, R43, -INF , !P0 ;  /* 0xff8000002b907808 */ /* 0x000fe40004000000 */
[----:B------:R-:W-:Y:S11]  /*11ed0*/  ISETP.GE.AND P0, PT, R216, 0x1, PT ;  /* 0x00000001d800780c */ /* 0x000ff60003f06270 */
[----:B------:R-:W-:Y:S02]  /*11ee0*/  @!UPT UIADD3 URZ, URZ, URZ, URZ ;  /* 0x0000003f3f3ff290 */ /* 0x000fe4000fffe03f */
        /* <DEDUP_REMOVED lines=14> */
.L_x_401:
[----:B------:R-:W-:Y:S04]  /*11fd0*/  MOV R4, c[0x0][0x32c] ;  /* 0x0000cb0000047a02 */ /* 0x000fe80000000f00 */
[----:B------:R-:W-:Y:S11]  /*11fe0*/  ISETP.NE.AND P0, PT, R4, 0x1, PT ;  /* 0x000000010400780c */ /* 0x000ff60003f05270 */
[----:B------:R-:W-:Y:S02]  /*11ff0*/  @!UPT UIADD3 URZ, URZ, URZ, URZ ;  /* 0x0000003f3f3ff290 */ /* 0x000fe4000fffe03f */
[----:B------:R-:W-:Y:S05]  /*12000*/  @P0 IMAD.HI.U32 R4, R5, c[0x0][0x330], RZ ;  /* 0x0000cc0005040a27 */ /* 0x000fea00078e00ff */
[----:B------:R-:W-:Y:S02]  /*12010*/  @P0 SHF.R.U32.HI R5, RZ, c[0x0][0x334], R4 ;  /* 0x0000cd00ff050a19 */ /* 0x000fe40000011604 */
.L_x_402:
[----:B------:R-:W-:Y:S05]  /*12020*/  BSYNC B0 ;  /* 0x0000000000007941 */ /* 0x000fea0003800000 */
.L_x_400:
[----:B------:R-:W-:Y:S04]  /*12030*/  IMAD.IADD R4, R47, 0x1, -R230 ;  /* 0x000000012f047824 */ /* 0x000fe800078e0ae6 */
[----:B------:R-:W-:Y:S05]  /*12040*/  IMAD R4, R5, c[0x0][0x32c], R4 ;  /* 0x0000cb0005047a24 */ /* 0x000fea00078e0204 */
[----:B------:R-:W-:Y:S02]  /*12050*/  IADD3 R5, R4, c[0x0][0x32c], RZ ;  /* 0x0000cb0004057a10 */ /* 0x000fe40007ffe0ff */
[----:B------:R-:W-:Y:S02]  /*12060*/  IMNMX R45, R45, R4, !PT ;  /* 0x000000042d2d7217 */ /* 0x000fe40007800200 */
[----:B------:R-:W-:Y:S02]  /*12070*/  IMNMX R46, R46, R5, PT ;  /* 0x000000052e2e7217 */ /* 0x000fe40003800200 */
.L_x_399:
        /* <DEDUP_REMOVED lines=83> */
[C---:B------:R-:W-:Y:S02]  /*125b0*/  ISETP.LT.OR P0, PT, R46.reuse, 0x2a, P0 ;  /* 0x0000002a2e00780c */ /* 0x040fe40000701670 */
[----:B------:R-:W-:Y:S02]  /*125c0*/  ISETP.LT.OR P1, PT, R46, 0x59, P1 ;  /* 0x000000592e00780c */ /* 0x000fe40000f21670 */
[----:B------:R-:W-:Y:S02]  /*125d0*/  FSEL R239, R239, -INF , !P0 ;  /* 0xff800000efef7808 */ /* 0x000fe40004000000 */
[----:B------:R-:W-:Y:S02]  /*125e0*/  LOP3.LUT P0, RZ, R222, 0x10, RZ, 0xc0, !PT ;  /* 0x00000010deff7812 */ /* 0x000fe4000780c0ff */
[----:B------:R-:W-:Y:S02]  /*125f0*/  FMNMX.FTZ R0, R239, R0, !PT ;  /* 0x00000000ef007209 */ /* 0x000fe40007810000 */
[----:B------:R-:W-:Y:S02]  /*12600*/  ISETP.GT.AND P0, PT, R45, 0x30, !P0 ;  /* 0x000000302d00780c */ /* 0x000fe40004704270 */
[----:B------:R-:W-:Y:S02]  /*12610*/  FMNMX.FTZ R5, R144, R7, !PT ;  /* 0x0000000790057209 */ /* 0x000fe40007810000 */
[----:B------:R-:W-:Y:S02]  /*12620*/  ISETP.LT.OR P0, PT, R46, 0x31, P0 ;  /* 0x000000312e00780c */ /* 0x000fe40000701670 */
[----:B------:R-:W-:Y:S01]  /*12630*/  FSEL R135, R37, -INF , !P1 ;  /* 0xff80000025877808 */ /* 0x000fe20004800000 */
[----:B------:R-:W1:Y:S01]  /*12640*/  SHFL.BFLY PT, R14, R5, 0x2, 0x1f ;  /* 0x0c401f00050e7f89 */ /* 0x000e6200000e0000 */
        /* <DEDUP_REMOVED lines=21> */
[C---:B------:R-:W-:Y:S04]  /*127a0*/  ISETP.LT.OR P0, PT, R46.reuse, 0x41, P0 ;  /* 0x000000412e00780c */ /* 0x040fe80000701670 */
[----:B------:R-:W-:Y:S02]  /*127b0*/  FSEL R185, R185, -INF , !P0 ;  /* 0xff800000b9b97808 */ /* 0x000fe40004000000 */
[----:B------:R-:W-:Y:S02]  /*127c0*/  ISETP.GT.AND P0, PT, R45, 0x41, !P6 ;  /* 0x000000412d00780c */ /* 0x000fe40007704270 */
[----:B------:R-:W-:Y:S02]  /*127d0*/  FMNMX.FTZ R0, R185, R0, !PT ;  /* 0x00000000b9007209 */ /* 0x000fe40007810000 */
[----:B------:R-:W-:Y:S02]  /*127e0*/  ISETP.LT.OR P0, PT, R46, 0x42, P0 ;  /* 0x000000422e00780c */ /* 0x000fe40000701670 */
[----:B------:R-:W-:Y:S02]  /*127f0*/  LOP3.LUT P6, RZ, R222, 0x80000, RZ, 0xc0, !PT ;  /* 0x00080000deff7812 */ /* 0x000fe400078cc0ff */
[----:B------:R-:W-:Y:S02]  /*12800*/  FSEL R165, R165, -INF , !P0 ;  /* 0xff800000a5a57808 */ /* 0x000fe40004000000 */
[----:B------:R-:W-:Y:S02]  /*12810*/  ISETP.GT.AND P0, PT, R45, 0x48, !P5 ;  /* 0x000000482d00780c */ /* 0x000fe40006f04270 */
[----:B------:R-:W-:Y:S02]  /*12820*/  FMNMX.FTZ R0, R165, R0, !PT ;  /* 0x00000000a5007209 */ /* 0x000fe40007810000 */
[C---:B------:R-:W-:Y:S04]  /*12830*/  ISETP.LT.OR P0, PT, R46.reuse, 0x49, P0 ;  /* 0x000000492e00780c */ /* 0x040fe80000701670 */
[----:B------:R-:W-:Y:S02]  /*12840*/  FSEL R161, R33, -INF , !P0 ;  /* 0xff80000021a17808 */ /* 0x000fe40004000000 */
[----:B------:R-:W-:Y:S02]  /*12850*/  ISETP.GT.AND P0, PT, R45, 0x49, !P4 ;  /* 0x000000492d00780c */ /* 0x000fe40006704270 */
[----:B------:R-:W-:Y:S02]  /*12860*/  FMNMX.FTZ R0, R161, R0, !PT ;  /* 0x00000000a1007209 */ /* 0x000fe40007810000 */
[----:B------:R-:W-:Y:S04]  /*12870*/  ISETP.LT.OR P0, PT, R46, 0x4a, P0 ;  /* 0x0000004a2e00780c */ /* 0x000fe80000701670 */
[----:B------:R-:W-:Y:S02]  /*12880*/  FSEL R159, R32, -INF , !P0 ;  /* 0xff800000209f7808 */ /* 0x000fe40004000000 */
[----:B------:R-:W-:Y:S02]  /*12890*/  ISETP.GT.AND P0, PT, R45, 0x50, !P3 ;  /* 0x000000502d00780c */ /* 0x000fe40005f04270 */
[----:B------:R-:W-:Y:S02]  /*128a0*/  FMNMX.FTZ R0, R159, R0, !PT ;  /* 0x000000009f007209 */ /* 0x000fe40007810000 */
[C---:B------:R-:W-:Y:S04]  /*128b0*/  ISETP.LT.OR P0, PT, R46.reuse, 0x51, P0 ;  /* 0x000000512e00780c */ /* 0x040fe80000701670 */
[----:B------:R-:W-:Y:S02]  /*128c0*/  FSEL R147, R35, -INF , !P0 ;  /* 0xff80000023937808 */ /* 0x000fe40004000000 */
[----:B------:R-:W-:Y:S02]  /*128d0*/  ISETP.GT.AND P0, PT, R45, 0x51, !P2 ;  /* 0x000000512d00780c */ /* 0x000fe40005704270 */
[----:B------:R-:W-:Y:S02]  /*128e0*/  FMNMX.FTZ R0, R147, R0, !PT ;  /* 0x0000000093007209 */ /* 0x000fe40007810000 */
[----:B------:R-:W-:Y:S02]  /*128f0*/  ISETP.LT.OR P2, PT, R46, 0x52, P0 ;  /* 0x000000522e00780c */ /* 0x000fe40000741670 */
[----:B------:R-:W-:Y:S02]  /*12900*/  ISETP.GT.AND P0, PT, R45, 0x59, !P6 ;  /* 0x000000592d00780c */ /* 0x000fe40007704270 */
[----:B------:R-:W-:Y:S02]  /*12910*/  FSEL R139, R34, -INF , !P2 ;  /* 0xff800000228b7808 */ /* 0x000fe40005000000 */
[----:B------:R-:W-:Y:S02]  /*12920*/  ISETP.LT.OR P0, PT, R46, 0x5a, P0 ;  /* 0x0000005a2e00780c */ /* 0x000fe40000701670 */
[----:B------:R-:W-:Y:S01]  /*12930*/  FMNMX.FTZ R0, R139, R0, !PT ;  /* 0x000000008b007209 */ /* 0x000fe20007810000 */
[----:B------:R-:W-:Y:S01]  /*12940*/  LDSM.16.MT88.4 R44, [R212+0x3100] ;  /* 0x00310000d42c783b */ /* 0x000fe20000004200 */
[----:B------:R-:W-:Y:S02]  /*12950*/  FSEL R117, R36, -INF , !P0 ;  /* 0xff80000024757808 */ /* 0x000fe40004000000 */
[----:B------:R-:W-:Y:S04]  /*12960*/  FMNMX.FTZ R0, R135, R0, !PT ;  /* 0x0000000087007209 */ /* 0x000fe80007810000 */
[----:B------:R-:W-:Y:S01]  /*12970*/  FMNMX.FTZ R7, R117, R0, !PT ;  /* 0x0000000075077209 */ /* 0x000fe20007810000 */
[----:B------:R-:W-:Y:S01]  /*12980*/  LDSM.16.MT88.4 R36, [R208+0x100] ;  /* 0x00010000d024783b */ /* 0x000fe20000004200 */
[----:B-1----:R-:W-:Y:S04]  /*12990*/  FMNMX.FTZ R0, R14, R15, !PT ;  /* 0x0000000f0e007209 */ /* 0x002fe80007810000 */
[C---:B------:R-:W-:Y:S01]  /*129a0*/  FSETP.NEU.FTZ.AND P0, PT, R0.reuse, -INF , PT ;  /* 0xff8000000000780b */ /* 0x040fe20003f1d000 */
[----:B------:R-:W-:Y:S02]  /*129b0*/  FMUL.FTZ R149, R0, c[0x0][0x2d0] ;  /* 0x0000b40000957a20 */ /* 0x000fe40000410000 */
[----:B------:R-:W1:Y:S03]  /*129c0*/  SHFL.BFLY PT, R4, R7, 0x2, 0x1f ;  /* 0x0c401f0007047f89 */ /* 0x000e6600000e0000 */
        /* <DEDUP_REMOVED lines=8> */
[--C-:B------:R-:W-:Y:S02]  /*12a50*/  FFMA.FTZ R136, R42, c[0x0][0x2d0], -R149.reuse ;  /* 0x0000b4002a887a23 */ /* 0x100fe40000010895 */
[--C-:B------:R-:W-:Y:S02]  /*12a60*/  FFMA.FTZ R137, R40, c[0x0][0x2d0], -R149.reuse ;  /* 0x0000b40028897a23 */ /* 0x100fe40000010895 */
[--C-:B------:R-:W-:Y:S01]  /*12a70*/  FFMA.FTZ R138, R50, c[0x0][0x2d0], -R149.reuse ;  /* 0x0000b400328a7a23 */ /* 0x100fe20000010895 */
[----:B-1----:R-:W-:Y:S02]  /*12a80*/  FMNMX.FTZ R5, R7, R4, !PT ;  /* 0x0000000407057209 */ /* 0x002fe40007810000 */
[----:B------:R-:W-:Y:S01]  /*12a90*/  MUFU.EX2 R128, R128 ;  /* 0x0000008000807308 */ /* 0x000fe20000000800 */
[--C-:B------:R-:W-:Y:S02]  /*12aa0*/  FFMA.FTZ R240, R240, c[0x0][0x2d0], -R149.reuse ;  /* 0x0000b400f0f07a23 */ /* 0x100fe40000010895 */
[--C-:B------:R-:W-:Y:S01]  /*12ab0*/  FFMA.FTZ R184, R184, c[0x0][0x2d0], -R149.reuse ;  /* 0x0000b400b8b87a23 */ /* 0x100fe20000010895 */
[----:B------:R-:W1:Y:S01]  /*12ac0*/  SHFL.BFLY PT, R4, R5, 0x1, 0x1f ;  /* 0x0c201f0005047f89 */ /* 0x000e6200000e0000 */
[--C-:B------:R-:W-:Y:S02]  /*12ad0*/  FFMA.FTZ R160, R160, c[0x0][0x2d0], -R149.reuse ;  /* 0x0000b400a0a07a23 */ /* 0x100fe40000010895 */
[--C-:B------:R-:W-:Y:S02]  /*12ae0*/  FFMA.FTZ R162, R162, c[0x0][0x2d0], -R149.reuse ;  /* 0x0000b400a2a27a23 */ /* 0x100fe40000010895 */
[--C-:B------:R-:W-:Y:S01]  /*12af0*/  FFMA.FTZ R242, R242, c[0x0][0x2d0], -R149.reuse ;  /* 0x0000b400f2f27a23 */ /* 0x100fe20000010895 */
[----:B------:R-:W2:Y:S01]  /*12b00*/  MUFU.EX2 R119, R119 ;  /* 0x0000007700777308 */ /* 0x000ea20000000800 */
[--C-:B------:R-:W-:Y:S02]  /*12b10*/  FFMA.FTZ R244, R244, c[0x0][0x2d0], -R149.reuse ;  /* 0x0000b400f4f47a23 */ /* 0x100fe40000010895 */
[--C-:B------:R-:W-:Y:S02]  /*12b20*/  FFMA.FTZ R156, R156, c[0x0][0x2d0], -R149.reuse ;  /* 0x0000b4009c9c7a23 */ /* 0x100fe40000010895 */
[--C-:B------:R-:W-:Y:S05]  /*12b30*/  FFMA.FTZ R146, R146, c[0x0][0x2d0], -R149.reuse ;  /* 0x0000b40092927a23 */ /* 0x100fea0000010895 */
[----:B------:R-:W3:Y:S01]  /*12b40*/  MUFU.EX2 R129, R129 ;  /* 0x0000008100817308 */ /* 0x000ee20000000800 */
[----:B-1----:R-:W-:Y:S01]  /*12b50*/  FMNMX.FTZ R116, R5, R4, !PT ;  /* 0x0000000405747209 */ /* 0x002fe20007810000 */
[----:B------:R-:W-:Y:S08]  /*12b60*/  FMUL.FTZ R4, R3, c[0x0][0x2d0] ;  /* 0x0000b40003047a20 */ /* 0x000ff00000410000 */
[----:B------:R-:W-:Y:S01]  /*12b70*/  MUFU.EX2 R240, R240 ;  /* 0x000000f000f07308 */ /* 0x000fe20000000800 */
[C---:B------:R-:W-:Y:S01]  /*12b80*/  FSETP.NEU.FTZ.AND P0, PT, R116.reuse, -INF , PT ;  /* 0xff8000007400780b */ /* 0x040fe20003f1d000 */
[C---:B------:R-:W-:Y:S01]  /*12b90*/  FMUL.FTZ R134, R116.reuse, c[0x0][0x2d0] ;  /* 0x0000b40074867a20 */ /* 0x040fe20000410000 */
[----:B--2---:R-:W-:Y:S02]  /*12ba0*/  F2FP.PACK_AB R124, R119, R128 ;  /* 0x00000080777c723e */ /* 0x004fe400000000ff */
[----:B------:R-:W-:Y:S02]  /*12bb0*/  FSEL R5, R116, RZ, P0 ;  /* 0x000000ff74057208 */ /* 0x000fe40000000000 */
[----:B------:R-:W-:Y:S03]  /*12bc0*/  FSEL R134, R134, RZ, P0 ;  /* 0x000000ff86867208 */ /* 0x000fe60000000000 */
[----:B------:R-:W1:Y:S01]  /*12bd0*/  MUFU.EX2 R3, R4 ;  /* 0x0000000400037308 */ /* 0x000e620000000800 */
[----:B------:R-:W-:Y:S01]  /*12be0*/  FADD.FTZ R5, -R5, R2 ;  /* 0x0000000205057221 */ /* 0x000fe20000010100 */
[----:B------:R-:W-:Y:S01]  /*12bf0*/  ISETP.GT.AND P0, PT, R238, R233, PT ;  /* 0x000000e9ee00720c */ /* 0x000fe20003f04270 */
[--C-:B------:R-:W-:Y:S01]  /*12c00*/  FFMA.FTZ R133, R13, c[0x0][0x2d0], -R134.reuse ;  /* 0x0000b4000d857a23 */ /* 0x100fe20000010886 */
[----:B---3--:R-:W-:Y:S01]  /*12c10*/  F2FP.PACK_AB R126, R129, R118 ;  /* 0x00000076817e723e */ /* 0x008fe200000000ff */
[----:B------:R-:W2:Y:S01]  /*12c20*/  LDSM.16.MT88.4 R12, [R212+0x100] ;  /* 0x00010000d40c783b */ /* 0x000ea20000004200 */
[--C-:B------:R-:W-:Y:S02]  /*12c30*/  FFMA.FTZ R131, R11, c[0x0][0x2d0], -R134.reuse ;  /* 0x0000b4000b837a23 */ /* 0x100fe40000010886 */
[--C-:B------:R-:W-:Y:S02]  /*12c40*/  FFMA.FTZ R130, R9, c[0x0][0x2d0], -R134.reuse ;  /* 0x0000b40009827a23 */ /* 0x100fe40000010886 */
[--C-:B------:R-:W-:Y:S01]  /*12c50*/  FFMA.FTZ R132, R145, c[0x0][0x2d0], -R134.reuse ;  /* 0x0000b40091847a23 */ /* 0x100fe20000010886 */
[----:B------:R-:W-:Y:S01]  /*12c60*/  MUFU.EX2 R133, R133 ;  /* 0x0000008500857308 */ /* 0x000fe20000000800 */
[----:B------:R-:W-:Y:S02]  /*12c70*/  FMUL.FTZ R2, R5, c[0x0][0x2d0] ;  /* 0x0000b40005027a20 */ /* 0x000fe40000410000 */
[--C-:B------:R-:W-:Y:S02]  /*12c80*/  FFMA.FTZ R145, R48, c[0x0][0x2d0], -R149.reuse ;  /* 0x0000b40030917a23 */ /* 0x100fe40000010895 */
[--C-:B------:R-:W-:Y:S02]  /*12c90*/  FFMA.FTZ R165, R165, c[0x0][0x2d0], -R134.reuse ;  /* 0x0000b400a5a57a23 */ /* 0x100fe40000010886 */
[--C-:B------:R-:W-:Y:S02]  /*12ca0*/  FFMA.FTZ R161, R161, c[0x0][0x2d0], -R134.reuse ;  /* 0x0000b400a1a17a23 */ /* 0x100fe40000010886 */
[--C-:B------:R-:W-:Y:S01]  /*12cb0*/  FFMA.FTZ R148, R167, c[0x0][0x2d0], -R134.reuse ;  /* 0x0000b400a7947a23 */ /* 0x100fe20000010886 */
[----:B------:R-:W3:Y:S01]  /*12cc0*/  MUFU.EX2 R2, R2 ;  /* 0x0000000200027308 */ /* 0x000ee20000000800 */
        /* <DEDUP_REMOVED lines=14> */
[C---:B---3--:R-:W-:Y:S02]  /*12db0*/  FMUL.FTZ R6, R2.reuse, R114 ;  /* 0x0000007202067220 */ /* 0x048fe40000410000 */
[C---:B------:R-:W-:Y:S02]  /*12dc0*/  FMUL.FTZ R7, R2.reuse, R115 ;  /* 0x0000007302077220 */ /* 0x040fe40000410000 */
[C---:B------:R-:W-:Y:S01]  /*12dd0*/  FMUL.FTZ R10, R2.reuse, R110 ;  /* 0x0000006e020a7220 */ /* 0x040fe20000410000 */
[----:B------:R-:W3:Y:S01]  /*12de0*/  MUFU.EX2 R130, R130 ;  /* 0x0000008200827308 */ /* 0x000ee20000000800 */
[C---:B------:R-:W-:Y:S02]  /*12df0*/  FMUL.FTZ R11, R2.reuse, R111 ;  /* 0x0000006f020b7220 */ /* 0x040fe40000410000 */
[----:B------:R-:W-:Y:S01]  /*12e00*/  FMUL.FTZ R18, R2, R102 ;  /* 0x0000006602127220 */ /* 0x000fe20000410000 */
[----:B-1----:R-:W-:Y:S01]  /*12e10*/  F2FP.PACK_AB R125, R132, R133 ;  /* 0x00000085847d723e */ /* 0x002fe200000000ff */
        /* <DEDUP_REMOVED lines=10> */
[----:B------:R-:W-:Y:S01]  /*12ec0*/  FMUL.FTZ R43, R2, R79 ;  /* 0x0000004f022b7220 */ /* 0x000fe20000410000 */
[----:B------:R-:W-:Y:S01]  /*12ed0*/  MUFU.EX2 R165, R165 ;  /* 0x000000a500a57308 */ /* 0x000fe20000000800 */
[C---:B------:R-:W-:Y:S01]  /*12ee0*/  FMUL.FTZ R48, R3.reuse, R68 ;  /* 0x0000004403307220 */ /* 0x040fe20000410000 */
[----:B------:R-:W1:Y:S01]  /*12ef0*/  LDSM.16.MT88.4 R84, [R210+0x3100] ;  /* 0x00310000d254783b */ /* 0x000e620000004200 */
[C---:B------:R-:W-:Y:S01]  /*12f00*/  FMUL.FTZ R49, R3.reuse, R69 ;  /* 0x0000004503317220 */ /* 0x040fe20000410000 */
[----:B---3--:R-:W-:Y:S01]  /*12f10*/  F2FP.PACK_AB R127, R130, R131 ;  /* 0x00000083827f723e */ /* 0x008fe200000000ff */
[C---:B------:R-:W-:Y:S02]  /*12f20*/  FMUL.FTZ R50, R2.reuse, R70 ;  /* 0x0000004602327220 */ /* 0x040fe40000410000 */
[C---:B------:R-:W-:Y:S02]  /*12f30*/  FMUL.FTZ R51, R2.reuse, R71 ;  /* 0x0000004702337220 */ /* 0x040fe40000410000 */
[C---:B------:R-:W-:Y:S01]  /*12f40*/  FMUL.FTZ R52, R3.reuse, R52 ;  /* 0x0000003403347220 */ /* 0x040fe20000410000 */
[----:B------:R-:W3:Y:S01]  /*12f50*/  LDSM.16.MT88.4 R76, [R209+0x3100] ;  /* 0x00310000d14c783b */ /* 0x000ee20000004200 */
        /* <DEDUP_REMOVED lines=22> */
[C---:B------:R-:W-:Y:S01]  /*130c0*/  FMUL.FTZ R21, R3.reuse, R97 ;  /* 0x0000006103157220 */ /* 0x040fe20000410000 */
[----:B------:R-:W-:Y:S01]  /*130d0*/  MUFU.EX2 R145, R145 ;  /* 0x0000009100917308 */ /* 0x000fe20000000800 */
[C---:B------:R-:W-:Y:S04]  /*130e0*/  FMUL.FTZ R22, R2.reuse, R98 ;  /* 0x0000006202167220 */ /* 0x040fe80000410000 */
[C---:B------:R-:W-:Y:S02]  /*130f0*/  FMUL.FTZ R23, R2.reuse, R99 ;  /* 0x0000006302177220 */ /* 0x040fe40000410000 */
[C---:B------:R-:W-:Y:S02]  /*13100*/  FMUL.FTZ R60, R3.reuse, R60 ;  /* 0x0000003c033c7220 */ /* 0x040fe40000410000 */
[C---:B------:R-:W-:Y:S01]  /*13110*/  FMUL.FTZ R61, R3.reuse, R61 ;  /* 0x0000003d033d7220 */ /* 0x040fe20000410000 */
[----:B------:R-:W-:Y:S01]  /*13120*/  MUFU.EX2 R148, R148 ;  /* 0x0000009400947308 */ /* 0x000fe20000000800 */
[C---:B------:R-:W-:Y:S01]  /*13130*/  FMUL.FTZ R62, R2.reuse, R62 ;  /* 0x0000003e023e7220 */ /* 0x040fe20000410000 */
[C---:B------:R-:W-:Y:S03]  /*13140*/  HMMA.16816.F32 R20, R124.reuse, R28, R20 ;  /* 0x0000001c7c14723c */ /* 0x040fe60000001814 */
[C---:B------:R-:W-:Y:S02]  /*13150*/  FMUL.FTZ R63, R2.reuse, R63 ;  /* 0x0000003f023f7220 */ /* 0x040fe40000410000 */
[C---:B------:R-:W-:Y:S02]  /*13160*/  FMUL.FTZ R64, R3.reuse, R64 ;  /* 0x0000004003407220 */ /* 0x040fe40000410000 */
[C---:B------:R-:W-:Y:S01]  /*13170*/  FMUL.FTZ R28, R3.reuse, R88 ;  /* 0x00000058031c7220 */ /* 0x040fe20000410000 */
[C---:B------:R-:W-:Y:S01]  /*13180*/  HMMA.16816.F32 R24, R124.reuse, R30, R24 ;  /* 0x0000001e7c18723c */ /* 0x040fe20000001818 */
[----:B------:R-:W5:Y:S03]  /*13190*/  MUFU.EX2 R151, R151 ;  /* 0x0000009700977308 */ /* 0x000f660000000800 */
[C---:B------:R-:W-:Y:S02]  /*131a0*/  FMUL.FTZ R29, R3.reuse, R89 ;  /* 0x00000059031d7220 */ /* 0x040fe40000410000 */
[----:B------:R-:W-:Y:S02]  /*131b0*/  FMUL.FTZ R65, R3, R65 ;  /* 0x0000004103417220 */ /* 0x000fe40000410000 */
[C---:B------:R-:W-:Y:S03]  /*131c0*/  FMUL.FTZ R30, R2.reuse, R90 ;  /* 0x0000005a021e7220 */ /* 0x040fe60000410000 */
[----:B------:R-:W-:Y:S01]  /*131d0*/  MUFU.EX2 R160, R160 ;  /* 0x000000a000a07308 */ /* 0x000fe20000000800 */
[C---:B------:R-:W-:Y:S02]  /*131e0*/  FMUL.FTZ R31, R2.reuse, R91 ;  /* 0x0000005b021f7220 */ /* 0x040fe40000410000 */
[----:B------:R-:W-:Y:S01]  /*131f0*/  LDSM.16.MT88.4 R88, [R212+0x3900] ;  /* 0x00390000d458783b */ /* 0x000fe20000004200 */
[C---:B------:R-:W-:Y:S02]  /*13200*/  FMUL.FTZ R66, R2.reuse, R66 ;  /* 0x0000004202427220 */ /* 0x040fe40000410000 */
[----:B------:R-:W-:Y:S02]  /*13210*/  FMUL.FTZ R67, R2, R67 ;  /* 0x0000004302437220 */ /* 0x000fe40000410000 */
[C---:B------:R-:W-:Y:S02]  /*13220*/  HMMA.16816.F32 R28, R124.reuse, R36, R28 ;  /* 0x000000247c1c723c */ /* 0x040fe4000000181c */
[----:B------:R-:W-:Y:S01]  /*13230*/  MUFU.EX2 R162, R162 ;  /* 0x000000a200a27308 */ /* 0x000fe20000000800 */
[--C-:B------:R-:W-:Y:S02]  /*13240*/  FFMA.FTZ R157, R157, c[0x0][0x2d0], -R134.reuse ;  /* 0x0000b4009d9d7a23 */ /* 0x100fe40000010886 */
[--C-:B------:R-:W-:Y:S02]  /*13250*/  FFMA.FTZ R158, R163, c[0x0][0x2d0], -R134.reuse ;  /* 0x0000b400a39e7a23 */ /* 0x100fe40000010886 */
[C---:B------:R-:W-:Y:S01]  /*13260*/  FMUL.FTZ R36, R3.reuse, R80 ;  /* 0x0000005003247220 */ /* 0x040fe20000410000 */
[C---:B------:R-:W-:Y:S04]  /*13270*/  HMMA.16816.F32 R32, R124.reuse, R38, R32 ;  /* 0x000000267c20723c */ /* 0x040fe80000001820 */
[----:B------:R-:W-:Y:S01]  /*13280*/  FMUL.FTZ R37, R3, R81 ;  /* 0x0000005103257220 */ /* 0x000fe20000410000 */
[----:B------:R-:W-:Y:S01]  /*13290*/  MUFU.EX2 R157, R157 ;  /* 0x0000009d009d7308 */ /* 0x000fe20000000800 */
[--C-:B------:R-:W-:Y:S02]  /*132a0*/  FFMA.FTZ R163, R186, c[0x0][0x2d0], -R149.reuse ;  /* 0x0000b400baa37a23 */ /* 0x100fe40000010895 */
[C---:B------:R-:W-:Y:S04]  /*132b0*/  FMUL.FTZ R38, R2.reuse, R82 ;  /* 0x0000005202267220 */ /* 0x040fe80000410000 */
[----:B------:R-:W-:Y:S02]  /*132c0*/  FMUL.FTZ R39, R2, R83 ;  /* 0x0000005302277220 */ /* 0x000fe40000410000 */
[----:B------:R-:W-:Y:S01]  /*132d0*/  LDSM.16.MT88.4 R80, [R209+0x900] ;  /* 0x00090000d150783b */ /* 0x000fe20000004200 */
[----:B------:R-:W1:Y:S01]  /*132e0*/  MUFU.EX2 R158, R158 ;  /* 0x0000009e009e7308 */ /* 0x000e620000000800 */
[--C-:B------:R-:W-:Y:S02]  /*132f0*/  FFMA.FTZ R167, R164, c[0x0][0x2d0], -R149.reuse ;  /* 0x0000b400a4a77a23 */ /* 0x100fe40000010895 */
[--C-:B------:R-:W-:Y:S01]  /*13300*/  FFMA.FTZ R164, R243, c[0x0][0x2d0], -R134.reuse ;  /* 0x0000b400f3a47a23 */ /* 0x100fe20000010886 */
[C---:B------:R-:W-:Y:S03]  /*13310*/  HMMA.16816.F32 R36, R124.reuse, R44, R36 ;  /* 0x0000002c7c24723c */ /* 0x040fe60000001824 */
[--C-:B------:R-:W-:Y:S02]  /*13320*/  FFMA.FTZ R187, R187, c[0x0][0x2d0], -R134.reuse ;  /* 0x0000b400bbbb7a23 */ /* 0x100fe40000010886 */
[--C-:B------:R-:W-:Y:S01]  /*13330*/  FFMA.FTZ R186, R241, c[0x0][0x2d0], -R134.reuse ;  /* 0x0000b400f1ba7a23 */ /* 0x100fe20000010886 */
[----:B------:R-:W2:Y:S01]  /*13340*/  MUFU.EX2 R163, R163 ;  /* 0x000000a300a37308 */ /* 0x000ea20000000800 */
[C---:B------:R-:W-:Y:S01]  /*13350*/  FMUL.FTZ R44, R3.reuse, R72 ;  /* 0x00000048032c7220 */ /* 0x040fe20000410000 */
[C---:B------:R-:W-:Y:S04]  /*13360*/  HMMA.16816.F32 R40, R124.reuse, R46, R40 ;  /* 0x0000002e7c28723c */ /* 0x040fe80000001828 */
[----:B------:R-:W-:Y:S02]  /*13370*/  FMUL.FTZ R45, R3, R73 ;  /* 0x00000049032d7220 */ /* 0x000fe40000410000 */
[--C-:B------:R-:W-:Y:S02]  /*13380*/  FFMA.FTZ R239, R239, c[0x0][0x2d0], -R134.reuse ;  /* 0x0000b400efef7a23 */ /* 0x100fe40000010886 */
[C---:B------:R-:W-:Y:S01]  /*13390*/  FMUL.FTZ R46, R2.reuse, R74 ;  /* 0x0000004a022e7220 */ /* 0x040fe20000410000 */
[----:B------:R-:W2:Y:S03]  /*133a0*/  MUFU.EX2 R167, R167 ;  /* 0x000000a700a77308 */ /* 0x000ea60000000800 */
[----:B------:R-:W-:Y:S02]  /*133b0*/  FMUL.FTZ R47, R2, R75 ;  /* 0x0000004b022f7220 */ /* 0x000fe40000410000 */
[----:B------:R-:W4:Y:S01]  /*133c0*/  LDSM.16.MT88.4 R72, [R212+0x900] ;  /* 0x00090000d448783b */ /* 0x000f220000004200 */
[--C-:B------:R-:W-:Y:S02]  /*133d0*/  FFMA.FTZ R241, R248, c[0x0][0x2d0], -R149.reuse ;  /* 0x0000b400f8f17a23 */ /* 0x100fe40000010895 */
[--C-:B------:R-:W-:Y:S02]  /*133e0*/  FFMA.FTZ R243, R246, c[0x0][0x2d0], -R149.reuse ;  /* 0x0000b400f6f37a23 */ /* 0x100fe40000010895 */
[C---:B-1----:R-:W-:Y:S01]  /*133f0*/  HMMA.16816.F32 R44, R124.reuse, R84, R44 ;  /* 0x000000547c2c723c */ /* 0x042fe2000000182c */
[----:B------:R-:W-:Y:S02]  /*13400*/  MUFU.EX2 R164, R164 ;  /* 0x000000a400a47308 */ /* 0x000fe40000000800 */
[--C-:B------:R-:W-:Y:S02]  /*13410*/  FFMA.FTZ R246, R251, c[0x0][0x2d0], -R134.reuse ;  /* 0x0000b400fbf67a23 */ /* 0x100fe40000010886 */
[--C-:B------:R-:W-:Y:S02]  /*13420*/  FFMA.FTZ R251, R166, c[0x0][0x2d0], -R149.reuse ;  /* 0x0000b400a6fb7a23 */ /* 0x100fe40000010895 */
[--C-:B------:R-:W-:Y:S01]  /*13430*/  FFMA.FTZ R166, R185, c[0x0][0x2d0], -R134.reuse ;  /* 0x0000b400b9a67a23 */ /* 0x100fe20000010886 */
[C---:B------:R-:W-:Y:S01]  /*13440*/  HMMA.16816.F32 R48, R124.reuse, R86, R48 ;  /* 0x000000567c30723c */ /* 0x040fe20000001830 */
[----:B------:R-:W-:Y:S02]  /*13450*/  LDSM.16.MT88.4 R84, [R208+0x900] ;  /* 0x00090000d054783b */ /* 0x000fe40000004200 */
[----:B------:R-:W-:Y:S01]  /*13460*/  MUFU.EX2 R251, R251 ;  /* 0x000000fb00fb7308 */ /* 0x000fe20000000800 */
[--C-:B------:R-:W-:Y:S02]  /*13470*/  FFMA.FTZ R249, R249, c[0x0][0x2d0], -R134.reuse ;  /* 0x0000b400f9f97a23 */ /* 0x100fe40000010886 */
[--C-:B------:R-:W-:Y:S02]  /*13480*/  FFMA.FTZ R247, R247, c[0x0][0x2d0], -R134.reuse ;  /* 0x0000b400f7f77a23 */ /* 0x100fe40000010886 */
[C---:B---3--:R-:W-:Y:S04]  /*13490*/  HMMA.16816.F32 R52, R124.reuse, R76, R52 ;  /* 0x0000004c7c34723c */ /* 0x048fe80000001834 */
[--C-:B------:R-:W-:Y:S01]  /*134a0*/  FFMA.FTZ R248, R245, c[0x0][0x2d0], -R134.reuse ;  /* 0x0000b400f5f87a23 */ /* 0x100fe20000010886 */
[----:B------:R-:W-:Y:S01]  /*134b0*/  MUFU.EX2 R166, R166 ;  /* 0x000000a600a67308 */ /* 0x000fe20000000800 */
[--C-:B------:R-:W-:Y:S02]  /*134c0*/  FFMA.FTZ R245, R192, c[0x0][0x2d0], -R149.reuse ;  /* 0x0000b400c0f57a23 */ /* 0x100fe40000010895 */
[C---:B------:R-:W-:Y:S01]  /*134d0*/  HMMA.16816.F32 R56, R124.reuse, R78, R56 ;  /* 0x0000004e7c38723c */ /* 0x040fe20000001838 */
[----:B------:R-:W1:Y:S03]  /*134e0*/  LDSM.16.MT88.4 R76, [R210+0x900] ;  /* 0x00090000d24c783b */ /* 0x000e660000004200 */
[--C-:B------:R-:W-:Y:S02]  /*134f0*/  FFMA.FTZ R192, R159, c[0x0][0x2d0], -R134.reuse ;  /* 0x0000b4009fc07a23 */ /* 0x100fe40000010886 */
[--C-:B------:R-:W-:Y:S01]  /*13500*/  FFMA.FTZ R159, R150, c[0x0][0x2d0], -R149.reuse ;  /* 0x0000b400969f7a23 */ /* 0x100fe20000010895 */
[----:B------:R-:W-:Y:S01]  /*13510*/  MUFU.EX2 R245, R245 ;  /* 0x000000f500f57308 */ /* 0x000fe20000000800 */
[C---:B--2---:R-:W-:Y:S04]  /*13520*/  HMMA.16816.F32 R60, R124.reuse, R68, R60 ;  /* 0x000000447c3c723c */ /* 0x044fe8000000183c */
[----:B------:R-:W-:Y:S02]  /*13530*/  FFMA.FTZ R149, R144, c[0x0][0x2d0], -R149 ;  /* 0x0000b40090957a23 */ /* 0x000fe40000010895 */
[--C-:B------:R-:W-:Y:S01]  /*13540*/  FFMA.FTZ R144, R147, c[0x0][0x2d0], -R134.reuse ;  /* 0x0000b40093907a23 */ /* 0x100fe20000010886 */
[----:B----4-:R-:W-:Y:S01]  /*13550*/  F2FP.PACK_AB R68, R137, R136 ;  /* 0x000000888944723e */ /* 0x010fe200000000ff */
[----:B------:R-:W-:Y:S01]  /*13560*/  HMMA.16816.F32 R64, R124, R70, R64 ;  /* 0x000000467c40723c */ /* 0x000fe20000001840 */
[----:B------:R-:W-:Y:S03]  /*13570*/  MUFU.EX2 R192, R192 ;  /* 0x000000c000c07308 */ /* 0x000fe60000000800 */
[----:B-----5:R-:W-:Y:S01]  /*13580*/  F2FP.PACK_AB R69, R151, R148 ;  /* 0x000000949745723e */ /* 0x020fe200000000ff */
[--C-:B------:R-:W-:Y:S02]  /*13590*/  FFMA.FTZ R139, R139, c[0x0][0x2d0], -R134.reuse ;  /* 0x0000b4008b8b7a23 */ /* 0x100fe40000010886 */
[----:B------:R-:W-:Y:S01]  /*135a0*/  F2FP.PACK_AB R70, R145, R138 ;  /* 0x0000008a9146723e */ /* 0x000fe200000000ff */
[--C-:B------:R-:W-:Y:S01]  /*135b0*/  FFMA.FTZ R135, R135, c[0x0][0x2d0], -R134.reuse ;  /* 0x0000b40087877a23 */ /* 0x100fe20000010886 */
[----:B------:R-:W-:Y:S02]  /*135c0*/  F2FP.PACK_AB R71, R158, R157 ;  /* 0x0000009d9e47723e */ /* 0x000fe400000000ff */
[----:B------:R-:W2:Y:S01]  /*135d0*/  MUFU.EX2 R187, R187 ;  /* 0x000000bb00bb7308 */ /* 0x000ea20000000800 */
[----:B------:R-:W-:Y:S02]  /*135e0*/  FFMA.FTZ R134, R117, c[0x0][0x2d0], -R134 ;  /* 0x0000b40075867a23 */ /* 0x000fe40000010886 */
[----:B------:R-:W-:Y:S02]  /*135f0*/  FFMA.FTZ R128, R3, R232, R128 ;  /* 0x000000e803807223 */ /* 0x000fe40000010080 */
[C---:B------:R-:W-:Y:S05]  /*13600*/  HMMA.16816.F32 R4, R68.reuse, R72, R4 ;  /* 0x000000484404723c */ /* 0x040fea0000001804 */
[----:B------:R-:W-:Y:S01]  /*13610*/  MUFU.EX2 R186, R186 ;  /* 0x000000ba00ba7308 */ /* 0x000fe20000000800 */
[----:B------:R-:W-:Y:S02]  /*13620*/  FFMA.FTZ R133, R2, R231, R133 ;  /* 0x000000e702857223 */ /* 0x000fe40000010085 */
[C---:B------:R-:W-:Y:S01]  /*13630*/  HMMA.16816.F32 R8, R68.reuse, R74, R8 ;  /* 0x0000004a4408723c */ /* 0x040fe20000001808 */
[----:B------:R-:W3:Y:S03]  /*13640*/  LDSM.16.MT88.4 R72, [R210+0x3900] ;  /* 0x00390000d248783b */ /* 0x000ee60000004200 */
[----:B------:R-:W-:Y:S02]  /*13650*/  FADD.FTZ R119, R119, R128 ;  /* 0x0000008077777221 */ /* 0x000fe40000010000 */
[----:B------:R-:W-:Y:S01]  /*13660*/  FADD.FTZ R132, R132, R133 ;  /* 0x0000008584847221 */ /* 0x000fe20000010000 */
[----:B------:R-:W4:Y:S01]  /*13670*/  MUFU.EX2 R239, R239 ;  /* 0x000000ef00ef7308 */ /* 0x000f220000000800 */
[C---:B-1----:R-:W-:Y:S04]  /*13680*/  HMMA.16816.F32 R12, R68.reuse, R76, R12 ;  /* 0x0000004c440c723c */ /* 0x042fe8000000180c */
        /* <DEDUP_REMOVED lines=12> */
[----:B------:R-:W5:Y:S03]  /*13750*/  LDSM.16.MT88.4 R80, [R208+0x3900] ;  /* 0x00390000d050783b */ /* 0x000f660000004200 */
[----:B------:R-:W-:Y:S02]  /*13760*/  FADD.FTZ R137, R137, R136 ;  /* 0x0000008889897221 */ /* 0x000fe40000010000 */
[----:B------:R-:W-:Y:S01]  /*13770*/  MUFU.EX2 R243, R243 ;  /* 0x000000f300f37308 */ /* 0x000fe20000000800 */
[----:B------:R-:W-:Y:S01]  /*13780*/  FADD.FTZ R2, R151, R2 ;  /* 0x0000000297027221 */ /* 0x000fe20000010000 */
[C---:B------:R-:W-:Y:S04]  /*13790*/  HMMA.16816.F32 R28, R68.reuse, R84, R28 ;  /* 0x00000054441c723c */ /* 0x040fe8000000181c */
[----:B------:R-:W-:Y:S02]  /*137a0*/  FADD.FTZ R138, R138, R137 ;  /* 0x000000898a8a7221 */ /* 0x000fe40000010000 */
[----:B------:R-:W-:Y:S02]  /*137b0*/  FADD.FTZ R3, R157, R2 ;  /* 0x000000029d037221 */ /* 0x000fe40000010000 */
[C---:B------:R-:W-:Y:S01]  /*137c0*/  HMMA.16816.F32 R32, R68.reuse, R86, R32 ;  /* 0x000000564420723c */ /* 0x040fe20000001820 */
[----:B------:R-:W-:Y:S01]  /*137d0*/  LDSM.16.MT88.4 R84, [R210+0x1100] ;  /* 0x00110000d254783b */ /* 0x000fe20000004200 */
[----:B------:R-:W-:Y:S02]  /*137e0*/  MUFU.EX2 R244, R244 ;  /* 0x000000f400f47308 */ /* 0x000fe40000000800 */
[----:B------:R-:W-:Y:S02]  /*137f0*/  FADD.FTZ R138, R145, R138 ;  /* 0x0000008a918a7221 */ /* 0x000fe40000010000 */
[----:B------:R-:W-:Y:S02]  /*13800*/  FADD.FTZ R3, R158, R3 ;  /* 0x000000039e037221 */ /* 0x000fe40000010000 */
[C---:B------:R-:W-:Y:S04]  /*13810*/  HMMA.16816.F32 R36, R68.reuse, R88, R36 ;  /* 0x000000584424723c */ /* 0x040fe80000001824 */
[----:B------:R-:W-:Y:S04]  /*13820*/  MUFU.EX2 R246, R246 ;  /* 0x000000f600f67308 */ /* 0x000fe80000000800 */
[C---:B------:R-:W-:Y:S01]  /*13830*/  HMMA.16816.F32 R40, R68.reuse, R90, R40 ;  /* 0x0000005a4428723c */ /* 0x040fe20000001828 */
[----:B------:R-:W-:Y:S05]  /*13840*/  LDSM.16.MT88.4 R88, [R208+0x4100] ;  /* 0x00410000d058783b */ /* 0x000fea0000004200 */
[----:B------:R-:W-:Y:S02]  /*13850*/  MUFU.EX2 R249, R249 ;  /* 0x000000f900f97308 */ /* 0x000fe40000000800 */
[C---:B---3--:R-:W-:Y:S08]  /*13860*/  HMMA.16816.F32 R44, R68.reuse, R72, R44 ;  /* 0x00000048442c723c */ /* 0x048ff0000000182c */
[C---:B------:R-:W-:Y:S01]  /*13870*/  HMMA.16816.F32 R48, R68.reuse, R74, R48 ;  /* 0x0000004a4430723c */ /* 0x040fe20000001830 */
[----:B------:R-:W3:Y:S01]  /*13880*/  LDSM.16.MT88.4 R72, [R212+0x1100] ;  /* 0x00110000d448783b */ /* 0x000ee20000004200 */
[----:B------:R-:W-:Y:S06]  /*13890*/  MUFU.EX2 R247, R247 ;  /* 0x000000f700f77308 */ /* 0x000fec0000000800 */
[C---:B-1----:R-:W-:Y:S04]  /*138a0*/  HMMA.16816.F32 R52, R68.reuse, R76, R52 ;  /* 0x0000004c4434723c */ /* 0x042fe80000001834 */
[----:B------:R-:W-:Y:S04]  /*138b0*/  MUFU.EX2 R248, R248 ;  /* 0x000000f800f87308 */ /* 0x000fe80000000800 */
[C---:B------:R-:W-:Y:S01]  /*138c0*/  HMMA.16816.F32 R56, R68.reuse, R78, R56 ;  /* 0x0000004e4438723c */ /* 0x040fe20000001838 */
[----:B------:R-:W1:Y:S05]  /*138d0*/  LDSM.16.MT88.4 R76, [R209+0x1100] ;  /* 0x00110000d14c783b */ /* 0x000e6a0000004200 */
[----:B------:R-:W-:Y:S02]  /*138e0*/  MUFU.EX2 R156, R156 ;  /* 0x0000009c009c7308 */ /* 0x000fe40000000800 */
[C---:B-----5:R-:W-:Y:S08]  /*138f0*/  HMMA.16816.F32 R60, R68.reuse, R80, R60 ;  /* 0x00000050443c723c */ /* 0x060ff0000000183c */
[----:B------:R-:W-:Y:S01]  /*13900*/  HMMA.16816.F32 R64, R68, R82, R64 ;  /* 0x000000524440723c */ /* 0x000fe20000001840 */
[----:B------:R-:W5:Y:S01]  /*13910*/  LDSM.16.MT88.4 R80, [R208+0x1100] ;  /* 0x00110000d050783b */ /* 0x000f620000004200 */
[----:B------:R-:W1:Y:S05]  /*13920*/  MUFU.EX2 R159, R159 ;  /* 0x0000009f009f7308 */ /* 0x000e6a0000000800 */
[----:B------:R-:W-:Y:S01]  /*13930*/  F2FP.PACK_AB R68, R160, R163 ;  /* 0x000000a3a044723e */ /* 0x000fe200000000ff */
[----:B------:R-:W-:Y:S01]  /*13940*/  FADD.FTZ R163, R163, R138 ;  /* 0x0000008aa3a37221 */ /* 0x000fe20000010000 */
[----:B------:R-:W-:Y:S03]  /*13950*/  F2FP.PACK_AB R70, R167, R162 ;  /* 0x000000a2a746723e */ /* 0x000fe600000000ff */
[----:B--2---:R-:W-:Y:S01]  /*13960*/  F2FP.PACK_AB R69, R187, R164 ;  /* 0x000000a4bb45723e */ /* 0x004fe200000000ff */
[----:B------:R-:W-:Y:S01]  /*13970*/  MUFU.EX2 R146, R146 ;  /* 0x0000009200927308 */ /* 0x000fe20000000800 */
[----:B----4-:R-:W-:Y:S01]  /*13980*/  F2FP.PACK_AB R71, R239, R186 ;  /* 0x000000baef47723e */ /* 0x010fe200000000ff */
[----:B------:R-:W-:Y:S02]  /*13990*/  FADD.FTZ R164, R164, R3 ;  /* 0x00000003a4a47221 */ /* 0x000fe40000010000 */
[----:B------:R-:W-:Y:S02]  /*139a0*/  FADD.FTZ R163, R160, R163 ;  /* 0x000000a3a0a37221 */ /* 0x000fe40000010000 */
[----:B------:R-:W-:Y:S02]  /*139b0*/  FADD.FTZ R187, R187, R164 ;  /* 0x000000a4bbbb7221 */ /* 0x000fe40000010000 */
[C---:B---3--:R-:W-:Y:S02]  /*139c0*/  HMMA.16816.F32 R4, R68.reuse, R72, R4 ;  /* 0x000000484404723c */ /* 0x048fe40000001804 */
[----:B------:R-:W2:Y:S01]  /*139d0*/  MUFU.EX2 R149, R149 ;  /* 0x0000009500957308 */ /* 0x000ea20000000800 */
[----:B------:R-:W-:Y:S01]  /*139e0*/  FADD.FTZ R162, R162, R163 ;  /* 0x000000a3a2a27221 */ /* 0x000fe20000010000 */
[----:B-1----:R-:W-:Y:S01]  /*139f0*/  F2FP.PACK_AB R124, R159, R156 ;  /* 0x0000009c9f7c723e */ /* 0x002fe200000000ff */
[----:B------:R-:W-:Y:S03]  /*13a00*/  FADD.FTZ R186, R186, R187 ;  /* 0x000000bbbaba7221 */ /* 0x000fe60000010000 */
[C---:B------:R-:W-:Y:S01]  /*13a10*/  HMMA.16816.F32 R8, R68.reuse, R74, R8 ;  /* 0x0000004a4408723c */ /* 0x040fe20000001808 */
[----:B------:R-:W1:Y:S03]  /*13a20*/  LDSM.16.MT88.4 R72, [R212+0x4100] ;  /* 0x00410000d448783b */ /* 0x000e660000004200 */
[----:B------:R-:W-:Y:S01]  /*13a30*/  MUFU.EX2 R144, R144 ;  /* 0x0000009000907308 */ /* 0x000fe20000000800 */
[----:B------:R-:W-:Y:S02]  /*13a40*/  FADD.FTZ R162, R167, R162 ;  /* 0x000000a2a7a27221 */ /* 0x000fe40000010000 */
[----:B------:R-:W-:Y:S01]  /*13a50*/  FADD.FTZ R239, R239, R186 ;  /* 0x000000baefef7221 */ /* 0x000fe20000010000 */
[C---:B------:R-:W-:Y:S04]  /*13a60*/  HMMA.16816.F32 R12, R68.reuse, R84, R12 ;  /* 0x00000054440c723c */ /* 0x040fe8000000180c */
[----:B------:R-:W-:Y:S02]  /*13a70*/  FADD.FTZ R2, R246, R239 ;  /* 0x000000eff6027221 */ /* 0x000fe40000010000 */
[----:B------:R-:W3:Y:S02]  /*13a80*/  MUFU.EX2 R139, R139 ;  /* 0x0000008b008b7308 */ /* 0x000ee40000000800 */
[C---:B------:R-:W-:Y:S01]  /*13a90*/  HMMA.16816.F32 R16, R68.reuse, R86, R16 ;  /* 0x000000564410723c */ /* 0x040fe20000001810 */
[----:B------:R-:W4:Y:S03]  /*13aa0*/  LDSM.16.MT88.4 R84, [R210+0x4100] ;  /* 0x00410000d254783b */ /* 0x000f260000004200 */
[----:B--2---:R-:W-:Y:S01]  /*13ab0*/  F2FP.PACK_AB R126, R149, R146 ;  /* 0x00000092957e723e */ /* 0x004fe200000000ff */
[----:B------:R-:W-:Y:S03]  /*13ac0*/  FADD.FTZ R2, R249, R2 ;  /* 0x00000002f9027221 */ /* 0x000fe60000010000 */
[C---:B------:R-:W-:Y:S01]  /*13ad0*/  HMMA.16816.F32 R20, R68.reuse, R76, R20 ;  /* 0x0000004c4414723c */ /* 0x040fe20000001814 */
[----:B------:R-:W-:Y:S03]  /*13ae0*/  MUFU.EX2 R135, R135 ;  /* 0x0000008700877308 */ /* 0x000fe60000000800 */
[----:B------:R-:W-:Y:S04]  /*13af0*/  FADD.FTZ R3, R247, R2 ;  /* 0x00000002f7037221 */ /* 0x000fe80000010000 */
[C---:B------:R-:W-:Y:S01]  /*13b00*/  HMMA.16816.F32 R24, R68.reuse, R78, R24 ;  /* 0x0000004e4418723c */ /* 0x040fe20000001818 */
[----:B------:R-:W2:Y:S02]  /*13b10*/  LDSM.16.MT88.4 R76, [R209+0x4100] ;  /* 0x00410000d14c783b */ /* 0x000ea40000004200 */
[----:B------:R-:W4:Y:S01]  /*13b20*/  MUFU.EX2 R134, R134 ;  /* 0x0000008600867308 */ /* 0x000f220000000800 */
[----:B------:R-:W-:Y:S01]  /*13b30*/  FADD.FTZ R3, R248, R3 ;  /* 0x00000003f8037221 */ /* 0x000fe20000010000 */
[----:B---3--:R-:W-:Y:S03]  /*13b40*/  F2FP.PACK_AB R125, R139, R144 ;  /* 0x000000908b7d723e */ /* 0x008fe600000000ff */
[C---:B-----5:R-:W-:Y:S04]  /*13b50*/  HMMA.16816.F32 R28, R68.reuse, R80, R28 ;  /* 0x00000050441c723c */ /* 0x060fe8000000181c */
[----:B------:R-:W-:Y:S04]  /*13b60*/  FADD.FTZ R2, R166, R3 ;  /* 0x00000003a6027221 */ /* 0x000fe80000010000 */
[C---:B------:R-:W-:Y:S01]  /*13b70*/  HMMA.16816.F32 R32, R68.reuse, R82, R32 ;  /* 0x000000524420723c */ /* 0x040fe20000001820 */
[----:B------:R-:W3:Y:S03]  /*13b80*/  LDSM.16.MT88.4 R80, [R212+0x1900] ;  /* 0x00190000d450783b */ /* 0x000ee60000004200 */
[----:B------:R-:W-:Y:S04]  /*13b90*/  FADD.FTZ R2, R165, R2 ;  /* 0x00000002a5027221 */ /* 0x000fe80000010000 */
[C---:B-1----:R-:W-:Y:S04]  /*13ba0*/  HMMA.16816.F32 R36, R68.reuse, R72, R36 ;  /* 0x000000484424723c */ /* 0x042fe80000001824 */
[----:B----4-:R-:W-:Y:S01]  /*13bb0*/  F2FP.PACK_AB R127, R134, R135 ;  /* 0x00000087867f723e */ /* 0x010fe200000000ff */
[----:B------:R-:W-:Y:S02]  /*13bc0*/  FADD.FTZ R3, R161, R2 ;  /* 0x00000002a1037221 */ /* 0x000fe40000010000 */
[----:B------:R-:W-:Y:S01]  /*13bd0*/  IMAD.MOV.U32 R2, RZ, RZ, R116 ;  /* 0x000000ffff027224 */ /* 0x000fe200078e0074 */
[C---:B------:R-:W-:Y:S01]  /*13be0*/  HMMA.16816.F32 R40, R68.reuse, R74, R40 ;  /* 0x0000004a4428723c */ /* 0x040fe20000001828 */
[----:B------:R-:W1:Y:S03]  /*13bf0*/  LDSM.16.MT88.4 R72, [R210+0x1900] ;  /* 0x00190000d248783b */ /* 0x000e660000004200 */
[----:B------:R-:W-:Y:S04]  /*13c00*/  FADD.FTZ R3, R192, R3 ;  /* 0x00000003c0037221 */ /* 0x000fe80000010000 */
[C---:B------:R-:W-:Y:S04]  /*13c10*/  HMMA.16816.F32 R44, R68.reuse, R84, R44 ;  /* 0x00000054442c723c */ /* 0x040fe8000000182c */
[----:B------:R-:W-:Y:S02]  /*13c20*/  FADD.FTZ R144, R144, R3 ;  /* 0x0000000390907221 */ /* 0x000fe40000010000 */
[----:B------:R-:W-:Y:S02]  /*13c30*/  IMAD.MOV.U32 R3, RZ, RZ, R0 ;  /* 0x000000ffff037224 */ /* 0x000fe400078e0000 */
[C---:B------:R-:W-:Y:S01]  /*13c40*/  HMMA.16816.F32 R48, R68.reuse, R86, R48 ;  /* 0x000000564430723c */ /* 0x040fe20000001830 */
[----:B------:R-:W-:Y:S03]  /*13c50*/  LDSM.16.MT88.4 R84, [R208+0x1900] ;  /* 0x00190000d054783b */ /* 0x000fe60000004200 */
[----:B------:R-:W-:Y:S04]  /*13c60*/  FADD.FTZ R144, R139, R144 ;  /* 0x000000908b907221 */ /* 0x000fe80000010000 */
[C---:B--2---:R-:W-:Y:S04]  /*13c70*/  HMMA.16816.F32 R52, R68.reuse, R76, R52 ;  /* 0x0000004c4434723c */ /* 0x044fe80000001834 */
        /* <DEDUP_REMOVED lines=14> */
[C---:B---3--:R-:W-:Y:S03]  /*13d60*/  HMMA.16816.F32 R4, R68.reuse, R80, R4 ;  /* 0x000000504404723c */ /* 0x048fe60000001804 */
        /* <DEDUP_REMOVED lines=32> */
[C---:B--2---:R-:W-:Y:S03]  /*13f70*/  HMMA.16816.F32 R4, R68.reuse, R76, R4 ;  /* 0x0000004c4404723c */ /* 0x044fe60000001804 */
[----:B------:R-:W-:Y:S02]  /*13f80*/  FADD.FTZ R251, R251, R184 ;  /* 0x000000b8fbfb7221 */ /* 0x000fe40000010000 */
[----:B------:R-:W-:Y:S02]  /*13f90*/  IMAD.MOV.U32 R238, RZ, RZ, R192 ;  /* 0x000000ffffee7224 */ /* 0x000fe400078e00c0 */
        /* <DEDUP_REMOVED lines=44> */
.L_x_394:
[----:B------:R-:W1:Y:S01]  /*14260*/  S2R R5, SR_CTAID.X ;  /* 0x0000000000057919 */ /* 0x000e620000002500 */
[----:B------:R-:W-:-:S02]  /*14270*/  ISETP.NE.AND P1, PT, R217, 0x1, PT ;  /* 0x00000001d900780c */ /* 0x000fc40003f25270 */
[----:B------:R-:W-:Y:S02]  /*14280*/  ISETP.GE.AND P0, PT, R216, 0x1, PT ;  /* 0x00000001d800780c */ /* 0x000fe40003f06270 */
[----:B------:R-:W-:Y:S02]  /*14290*/  IADD3 R2, R215, 0x1, -R220 ;  /* 0x00000001d7027810 */ /* 0x000fe40007ffe8dc */
[----:B-1----:R-:W-:-:S07]  /*142a0*/  LEA R5, R5, 0x7f, 0x7 ;  /* 0x0000007f05057811 */ /* 0x002fce00078e38ff */
        /* <DEDUP_REMOVED lines=14> */
.L_x_405:
[----:B------:R-:W-:-:S04]  /*14390*/  MOV R2, c[0x0][0x32c] ;  /* 0x0000cb0000027a02 */ /* 0x000fc80000000f00 */
[----:B------:R-:W-:-:S13]  /*143a0*/  ISETP.NE.AND P0, PT, R2, 0x1, PT ;  /* 0x000000010200780c */ /* 0x000fda0003f05270 */
[----:B------:R-:W-:-:S05]  /*143b0*/  @P0 IMAD.HI.U32 R2, R4, c[0x0][0x330], RZ ;  /* 0x0000cc0004020a27 */ /* 0x000fca00078e00ff */
[----:B------:R-:W-:-:S05]  /*143c0*/  @P0 SHF.R.U32.HI R4, RZ, c[0x0][0x334], R2 ;  /* 0x0000cd00ff040a19 */ /* 0x000fca0000011602 */
.L_x_406:
[----:B------:R-:W-:-:S05]  /*143d0*/  IMAD R4, R4, c[0x0][0x32c], RZ ;  /* 0x0000cb0004047a24 */ /* 0x000fca00078e02ff */
[----:B------:R-:W-:-:S04]  /*143e0*/  IMNMX R3, R3, R4, !PT ;  /* 0x0000000403037217 */ /* 0x000fc80007800200 */
.L_x_404:
        /* <DEDUP_REMOVED lines=10> */
[----:B------:R-:W-:Y:S01]  /*14490*/  IMAD.MOV.U32 R233, RZ, RZ, 0x6 ;  /* 0x00000006ffe97424 */ /* 0x000fe200078e00ff */
[----:B------:R-:W-:Y:S02]  /*144a0*/  MOV R238, c[0x0][0x1e0] ;  /* 0x0000780000ee7a02 */ /* 0x000fe40000000f00 */
.L_x_408:
[----:B------:R-:W-:Y:S04]  /*144b0*/  DEPBAR.LE SB0, 0x0 ;  /* 0x000080000000791a */ /* 0x000fe80000000000 */
[----:B------:R-:W-:Y:S01]  /*144c0*/  BAR.SYNC.DEFER_BLOCKING 0x0 ;  /* 0x0000000000007b1d */ /* 0x000fe20000010000 */
[----:B------:R-:W-:Y:S02]  /*144d0*/  ISETP.GT.AND P0, PT, R223, R240, PT ;  /* 0x000000f0df00720c */ /* 0x000fe40003f04270 */
[C---:B------:R-:W-:Y:S02]  /*144e0*/  LOP3.LUT P4, RZ, R222.reuse, 0x40000, RZ, 0xc0, !PT ;  /* 0x00040000deff7812 */ /* 0x040fe4000788c0ff */
[----:B------:R-:W-:Y:S09]  /*144f0*/  LOP3.LUT P3, RZ, R222, 0x20000, RZ, 0xc0, !PT ;  /* 0x00020000deff7812 */ /* 0x000ff2000786c0ff */
        /* <DEDUP_REMOVED lines=270> */
[----:B------:R-:W-:Y:S01]  /*155e0*/  MUFU.TANH R241, R27 ;  /* 0x0000001b00f17308 */ /* 0x000fe20000002400 */
[----:B--2---:R-:W-:Y:S09]  /*155f0*/  FMNMX.FTZ R7, R186, R7, !PT ;  /* 0x00000007ba077209 */ /* 0x004ff20007810000 */
[----:B------:R-:W1:Y:S01]  /*15600*/  MUFU.TANH R164, R164 ;  /* 0x000000a400a47308 */ /* 0x000e620000002400 */
[----:B---3--:R-:W-:Y:S09]  /*15610*/  FMNMX.FTZ R0, R162, R5, !PT ;  /* 0x00000005a2007209 */ /* 0x008ff20007810000 */
[----:B------:R-:W2:Y:S10]  /*15620*/  MUFU.TANH R243, R29 ;  /* 0x0000001d00f37308 */ /* 0x000eb40000002400 */
[----:B------:R-:W3:Y:S01]  /*15630*/  MUFU.TANH R184, R30 ;  /* 0x0000001e00b87308 */ /* 0x000ee20000002400 */
[----:B-1----:R-:W-:Y:S02]  /*15640*/  FMNMX.FTZ R2, R164, R7, !PT ;  /* 0x00000007a4027209 */ /* 0x002fe40007810000 */
[----:B------:R-:W-:Y:S01]  /*15650*/  FMNMX.FTZ R7, R241, R0, !PT ;  /* 0x00000000f1077209 */ /* 0x000fe20007810000 */
[----:B------:R-:W-:Y:S06]  /*15660*/  FMUL.FTZ R0, R51, c[0x0][0x320] ;  /* 0x0000c80033007a20 */ /* 0x000fec0000410000 */
        /* <DEDUP_REMOVED lines=46> */
[----:B-1----:R-:W-:Y:S01]  /*15950*/  FMNMX.FTZ R11, R6, R9, !PT ;  /* 0x00000009060b7209 */ /* 0x002fe20007810000 */
[----:B------:R-:W-:Y:S06]  /*15960*/  @P0 IMAD.WIDE.U32 R8, R192, c[0x0][0x1e0], RZ ;  /* 0x00007800c0080a25 */ /* 0x000fec00078e00ff */
[----:B------:R-:W1:Y:S01]  /*15970*/  SHFL.BFLY PT, R2, R11, 0x1, 0x1f ;  /* 0x0c201f000b027f89 */ /* 0x000e6200000e0000 */
[----:B--2---:R-:W-:Y:S02]  /*15980*/  FMNMX.FTZ R5, R7, R0, !PT ;  /* 0x0000000007057209 */ /* 0x004fe40007810000 */
[----:B------:R-:W-:Y:S05]  /*15990*/  @P0 MOV R7, R227 ;  /* 0x000000e300070202 */ /* 0x000fea0000000f00 */
[----:B------:R-:W2:Y:S01]  /*159a0*/  SHFL.BFLY PT, R4, R5, 0x1, 0x1f ;  /* 0x0c201f0005047f89 */ /* 0x000ea200000e0000 */
[----:B-1----:R-:W-:Y:S05]  /*159b0*/  FMNMX.FTZ R0, R11, R2, !PT ;  /* 0x000000020b007209 */ /* 0x002fea0007810000 */
[C---:B------:R-:W-:Y:S02]  /*159c0*/  FADD.FTZ R2, -R0.reuse, R3 ;  /* 0x0000000300027221 */ /* 0x040fe40000010100 */
[----:B------:R-:W-:Y:S01]  /*159d0*/  FMUL.FTZ R148, R0, c[0x0][0x2d0] ;  /* 0x0000b40000947a20 */ /* 0x000fe20000410000 */
[----:B--2---:R-:W-:Y:S01]  /*159e0*/  FMNMX.FTZ R116, R5, R4, !PT ;  /* 0x0000000405747209 */ /* 0x004fe20007810000 */
        /* <DEDUP_REMOVED lines=48> */
[----:B------:R-:W-:Y:S01]  /*15cf0*/  @P0 SHF.L.U64.HI R4, R238, R233, c[0x0][0x1e4] ;  /* 0x00007900ee040619 */ /* 0x000fe200000102e9 */
        /* <DEDUP_REMOVED lines=15> */
[C---:B------:R-:W-:Y:S02]  /*15df0*/  FMUL.FTZ R50, R2.reuse, R70 ;  /* 0x0000004602327220 */ /* 0x040fe40000410000 */
[C---:B------:R-:W-:Y:S02]  /*15e00*/  FMUL.FTZ R51, R2.reuse, R71 ;  /* 0x0000004702337220 */ /* 0x040fe40000410000 */
[C---:B------:R-:W-:Y:S01]  /*15e10*/  FMUL.FTZ R52, R3.reuse, R52 ;  /* 0x0000003403347220 */ /* 0x040fe20000410000 */
[----:B------:R-:W-:Y:S01]  /*15e20*/  MUFU.EX2 R128, R128 ;  /* 0x0000008000807308 */ /* 0x000fe20000000800 */
[C---:B------:R-:W-:Y:S01]  /*15e30*/  FMUL.FTZ R53, R3.reuse, R53 ;  /* 0x0000003503357220 */ /* 0x040fe20000410000 */
[----:B------:R1:W-:Y:S01]  /*15e40*/  @P0 LDGSTS.E.BYPASS.LTC128B.128 [R228+0xc100], [R6.64+0x80], !P3 ;  /* 0x0c10008006e40fae */ /* 0x0003e2000d901d50 */
[C---:B------:R-:W-:Y:S02]  /*15e50*/  FMUL.FTZ R54, R2.reuse, R54 ;  /* 0x0000003602367220 */ /* 0x040fe40000410000 */
[C---:B--2---:R-:W-:Y:S02]  /*15e60*/  FMUL.FTZ R10, R2.reuse, R110 ;  /* 0x0000006e020a7220 */ /* 0x044fe40000410000 */
[C---:B------:R-:W-:Y:S02]  /*15e70*/  FMUL.FTZ R11, R2.reuse, R111 ;  /* 0x0000006f020b7220 */ /* 0x040fe40000410000 */
[----:B------:R-:W-:Y:S01]  /*15e80*/  FMUL.FTZ R55, R2, R55 ;  /* 0x0000003702377220 */ /* 0x000fe20000410000 */
[----:B------:R2:W-:Y:S01]  /*15e90*/  @P0 LDGSTS.E.BYPASS.LTC128B.128 [R228+0xa100], [R16.64], !P4 ;  /* 0x0a10000010e40fae */ /* 0x0005e2000e101d50 */
[----:B------:R-:W5:Y:S01]  /*15ea0*/  MUFU.EX2 R119, R119 ;  /* 0x0000007700777308 */ /* 0x000f620000000800 */
[----:B------:R-:W-:Y:S01]  /*15eb0*/  FMUL.FTZ R56, R3, R56 ;  /* 0x0000003803387220 */ /* 0x000fe20000410000 */
[----:B----4-:R-:W-:Y:S01]  /*15ec0*/  F2FP.PACK_AB R113, R129, R134 ;  /* 0x000000868171723e */ /* 0x010fe200000000ff */
[C---:B---3--:R-:W-:Y:S02]  /*15ed0*/  FMUL.FTZ R8, R3.reuse, R108 ;  /* 0x0000006c03087220 */ /* 0x048fe40000410000 */
[C---:B------:R-:W-:Y:S02]  /*15ee0*/  FMUL.FTZ R9, R3.reuse, R109 ;  /* 0x0000006d03097220 */ /* 0x040fe40000410000 */
[----:B------:R2:W-:Y:S01]  /*15ef0*/  @P0 LDGSTS.E.BYPASS.LTC128B.128 [R228+0xd100], [R16.64+0x80], !P3 ;  /* 0x0d10008010e40fae */ /* 0x0005e2000d901d50 */
[C---:B------:R-:W-:Y:S01]  /*15f00*/  FMUL.FTZ R57, R3.reuse, R57 ;  /* 0x0000003903397220 */ /* 0x040fe20000410000 */
[----:B------:R-:W-:Y:S01]  /*15f10*/  ISETP.GT.AND P0, PT, R240, R239, PT ;  /* 0x000000eff000720c */ /* 0x000fe20003f04270 */
[C---:B------:R-:W-:Y:S01]  /*15f20*/  FMUL.FTZ R58, R2.reuse, R58 ;  /* 0x0000003a023a7220 */ /* 0x040fe20000410000 */
[----:B------:R-:W-:Y:S01]  /*15f30*/  MUFU.EX2 R185, R185 ;  /* 0x000000b900b97308 */ /* 0x000fe20000000800 */
[C---:B------:R-:W-:Y:S01]  /*15f40*/  FMUL.FTZ R59, R2.reuse, R59 ;  /* 0x0000003b023b7220 */ /* 0x040fe20000410000 */
[----:B------:R-:W-:Y:S01]  /*15f50*/  MOV R240, R192 ;  /* 0x000000c000f07202 */ /* 0x000fe20000000f00 */
        /* <DEDUP_REMOVED lines=328> */
.L_x_407:
[----:B------:R-:W-:-:S13]  /*173e0*/  ISETP.GE.AND P0, PT, R192, R223, PT ;  /* 0x000000dfc000720c */ /* 0x000fda0003f06270 */
[----:B------:R-:W-:Y:S05]  /*173f0*/  @!P0 BRA `(.L_x_409) ;  /* 0x000042d000008947 */ /* 0x000fea0003800000 */
[----:B------:R-:W-:Y:S01]  /*17400*/  ISETP.NE.AND P1, PT, R217, 0x1, PT ;  /* 0x00000001d900780c */ /* 0x000fe20003f25270 */
[----:B------:R-:W-:Y:S01]  /*17410*/  UMOV UR11, 0x6 ;  /* 0x00000006000b7882 */ /* 0x000fe20000000000 */
[----:B------:R-:W-:Y:S01]  /*17420*/  IADD3 R194, P0, R234, 0x40, RZ ;  /* 0x00000040eac27810 */ /* 0x000fe20007f1e0ff */
[----:B------:R-:W-:Y:S01]  /*17430*/  ULDC.64 UR4, c[0x0][0x1e0] ;  /* 0x0000780000047ab9 */ /* 0x000fe20000000a00 */
[----:B------:R-:W-:Y:S01]  /*17440*/  IMAD.MOV.U32 R2, RZ, RZ, R116 ;  /* 0x000000ffff027224 */ /* 0x000fe200078e0074 */
[----:B------:R-:W-:Y:S01]  /*17450*/  UIADD3 UR9, UP1, UR12, 0x80, URZ ;  /* 0x000000800c097890 */ /* 0x000fe2000ff3e03f */
[----:B------:R-:W-:Y:S01]  /*17460*/  IMAD.MOV.U32 R3, RZ, RZ, R0 ;  /* 0x000000ffff037224 */ /* 0x000fe200078e0000 */
[----:B------:R-:W-:Y:S01]  /*17470*/  USHF.L.U64.HI UR11, UR4, UR11, UR5 ;  /* 0x0000000b040b7299 */ /* 0x000fe20008010205 */
[-C--:B------:R-:W-:Y:S01]  /*17480*/  IADD3.X R195, RZ, R237.reuse, RZ, P0, !PT ;  /* 0x000000edffc37210 */ /* 0x080fe200007fe4ff */
[----:B------:R-:W-:Y:S01]  /*17490*/  USHF.L.U32 UR13, UR4, 0x6, URZ ;  /* 0x00000006040d7899 */ /* 0x000fe2000800063f */
[----:B------:R-:W-:Y:S01]  /*174a0*/  MOV R235, R237 ;  /* 0x000000ed00eb7202 */ /* 0x000fe20000000f00 */
[----:B------:R-:W-:-:S02]  /*174b0*/  UMOV UR12, 0x60 ;  /* 0x00000060000c7882 */ /* 0x000fc40000000000 */
[----:B------:R-:W-:Y:S01]  /*174c0*/  ULDC.64 UR4, c[0x0][0x208] ;  /* 0x0000820000047ab9 */ /* 0x000fe20000000a00 */
[----:B------:R-:W-:Y:S01]  /*174d0*/  @P1 IMAD.HI.U32 R193, R229, c[0x0][0x2c8], RZ ;  /* 0x0000b200e5c11a27 */ /* 0x000fe200078e00ff */
[----:B------:R-:W-:Y:S02]  /*174e0*/  UIADD3 UR14, UP0, UR8, 0x80, URZ ;  /* 0x00000080080e7890 */ /* 0x000fe4000ff1e03f */
[----:B------:R-:W-:Y:S02]  /*174f0*/  UIMAD.WIDE.U32 UR18, UR12, UR4, URZ ;  /* 0x000000040c1272a5 */ /* 0x000fe4000f8e003f */
[----:B------:R-:W-:Y:S02]  /*17500*/  UIMAD UR5, UR12, UR5, URZ ;  /* 0x000000050c0572a4 */ /* 0x000fe4000f8e023f */
[----:B------:R-:W-:Y:S02]  /*17510*/  UIADD3.X UR6, URZ, UR6, URZ, UP1, !UPT ;  /* 0x000000063f067290 */ /* 0x000fe40008ffe43f */
[----:B------:R-:W-:-:S02]  /*17520*/  UIADD3.X UR4, URZ, UR7, URZ, UP0, !UPT ;  /* 0x000000073f047290 */ /* 0x000fc400087fe43f */
[----:B------:R-:W-:Y:S02]  /*17530*/  UIADD3 UR5, UR19, UR5, URZ ;  /* 0x0000000513057290 */ /* 0x000fe4000fffe03f */
.L_x_418:
[----:B------:R-:W-:Y:S04]  /*17540*/  DEPBAR.LE SB0, 0x0 ;  /* 0x000080000000791a */ /* 0x000fe80000000000 */
[----:B------:R-:W-:Y:S01]  /*17550*/  BAR.SYNC.DEFER_BLOCKING 0x0 ;  /* 0x0000000000007b1d */ /* 0x000fe20000010000 */
[----:B------:R-:W-:Y:S01]  /*17560*/  SHF.R.S32.HI R29, RZ, 0x1f, R192 ;  /* 0x0000001fff1d7819 */ /* 0x000fe200000114c0 */
[----:B------:R-:W-:Y:S01]  /*17570*/  IMAD R0, R192, UR5, RZ ;  /* 0x00000005c0007c24 */ /* 0x000fe2000f8e02ff */
[----:B------:R-:W-:Y:S01]  /*17580*/  LOP3.LUT P4, RZ, R222, 0x40000, RZ, 0xc0, !PT ;  /* 0x00040000deff7812 */ /* 0x000fe2000788c0ff */
[----:B------:R-:W-:Y:S01]  /*17590*/  IMAD.WIDE.U32 R38, R192, UR18, R234 ;  /* 0x00000012c0267c25 */ /* 0x000fe2000f8e00ea */
[----:B------:R-:W-:Y:S02]  /*175a0*/  LOP3.LUT P3, RZ, R222, 0x20000, RZ, 0xc0, !PT ;  /* 0x00020000deff7812 */ /* 0x000fe4000786c0ff */
[----:B------:R-:W-:Y:S01]  /*175b0*/  ISETP.NE.AND P5, PT, R217, 0x1, PT ;  /* 0x00000001d900780c */ /* 0x000fe20003fa5270 */
        /* <DEDUP_REMOVED lines=15> */
[----:B------:R-:W-:Y:S02]  /*176b0*/  IADD3.X R163, R161, UR4, RZ, P0, !PT ;  /* 0x00000004a1a37c10 */ /* 0x000fe400087fe4ff */
[----:B------:R-:W-:Y:S01]  /*176c0*/  ISETP.GT.AND P0, PT, R192, R223, PT ;  /* 0x000000dfc000720c */ /* 0x000fe20003f04270 */
        /* <DEDUP_REMOVED lines=175> */
[----:B------:R2:W2:Y:S01]  /*181c0*/  MUFU.TANH R160, R21 ;  /* 0x0000001500a07308 */ /* 0x0004a20000002400 */
        /* <DEDUP_REMOVED lines=42> */
[----:B------:R1:W1:Y:S01]  /*18470*/  MUFU.TANH R239, R22 ;  /* 0x0000001600ef7308 */ /* 0x0002620000002400 */
        /* <DEDUP_REMOVED lines=27> */
[C---:B------:R-:W-:Y:S01]  /*18630*/  @P0 IADD3 R20, P2, R16.reuse, UR13, RZ ;  /* 0x0000000d10140c10 */ /* 0x040fe2000ff5e0ff */
[----:B------:R-:W-:Y:S01]  /*18640*/  FMUL.FTZ R45, R45, c[0x0][0x320] ;  /* 0x0000c8002d2d7a20 */ /* 0x000fe20000410000 */
[----:B------:R-:W-:Y:S01]  /*18650*/  @P0 IADD3 R18, P1, R16, UR9, RZ ;  /* 0x0000000910120c10 */ /* 0x000fe2000ff3e0ff */
[----:B------:R-:W-:Y:S01]  /*18660*/  FMUL.FTZ R46, R46, c[0x0][0x320] ;  /* 0x0000c8002e2e7a20 */ /* 0x000fe20000410000 */
[C---:B--2---:R-:W-:Y:S01]  /*18670*/  @P0 IADD3.X R21, R17.reuse, UR11, RZ, P2, !PT ;  /* 0x0000000b11150c10 */ /* 0x044fe200097fe4ff */
        /* <DEDUP_REMOVED lines=15> */
[----:B------:R1:W-:Y:S01]  /*18770*/  @P0 LDGSTS.E.BYPASS.LTC128B.128 [R228+0xd100], [R18.64], !P3 ;  /* 0x0d10000012e40fae */ /* 0x0003e2000d901d50 */
[----:B------:R-:W-:Y:S02]  /*18780*/  ISETP.GE.AND P3, PT, R216, 0x1, PT ;  /* 0x00000001d800780c */ /* 0x000fe40003f66270 */
[----:B------:R-:W1:Y:S05]  /*18790*/  MUFU.TANH R246, R246 ;  /* 0x000000f600f67308 */ /* 0x000e6a0000002400 */
[----:B------:R-:W0:Y:S05]  /*187a0*/  LDGDEPBAR ;  /* 0x00000000000079af */ /* 0x000e2a0000000000 */
[----:B------:R1:W1:Y:S03]  /*187b0*/  MUFU.TANH R240, R29 ;  /* 0x0000001d00f07308 */ /* 0x0002660000002400 */
[----:B------:R-:W2:Y:S07]  /*187c0*/  SHFL.IDX PT, R8, R5, RZ, 0x1c1f ;  /* 0x001c1fff05087589 */ /* 0x000eae00000e0000 */
[----:B------:R1:W1:Y:S10]  /*187d0*/  MUFU.TANH R243, R30 ;  /* 0x0000001e00f37308 */ /* 0x0002740000002400 */
[----:B------:R1:W1:Y:S01]  /*187e0*/  MUFU.TANH R247, R31 ;  /* 0x0000001f00f77308 */ /* 0x0002620000002400 */
[-C--:B--2---:R-:W-:Y:S02]  /*187f0*/  IADD3 R17, R11, R8.reuse, RZ ;  /* 0x000000080b117210 */ /* 0x084fe40007ffe0ff */
[----:B------:R-:W-:Y:S07]  /*18800*/  IADD3 R16, R9, R8, RZ ;  /* 0x0000000809107210 */ /* 0x000fee0007ffe0ff */
[----:B------:R-:W2:Y:S10]  /*18810*/  MUFU.TANH R244, R244 ;  /* 0x000000f400f47308 */ /* 0x000eb40000002400 */
        /* <DEDUP_REMOVED lines=33> */
.L_x_412:
[----:B------:R-:W-:Y:S04]  /*18a30*/  MOV R6, c[0x0][0x32c] ;  /* 0x0000cb0000067a02 */ /* 0x000fe80000000f00 */
[----:B------:R-:W-:Y:S11]  /*18a40*/  ISETP.NE.AND P0, PT, R6, 0x1, PT ;  /* 0x000000010600780c */ /* 0x000ff60003f05270 */
[----:B------:R-:W-:Y:S02]  /*18a50*/  @!UPT UIADD3 URZ, URZ, URZ, URZ ;  /* 0x0000003f3f3ff290 */ /* 0x000fe4000fffe03f */
[----:B------:R-:W-:Y:S05]  /*18a60*/  @P0 IMAD.HI.U32 R6, R8, c[0x0][0x330], RZ ;  /* 0x0000cc0008060a27 */ /* 0x000fea00078e00ff */
[----:B------:R-:W-:Y:S02]  /*18a70*/  @P0 SHF.R.U32.HI R8, RZ, c[0x0][0x334], R6 ;  /* 0x0000cd00ff080a19 */ /* 0x000fe40000011606 */
.L_x_413:
[----:B------:R-:W-:Y:S05]  /*18a80*/  BSYNC B0 ;  /* 0x0000000000007941 */ /* 0x000fea0003800000 */
.L_x_411:
[----:B-1----:R-:W-:Y:S05]  /*18a90*/  IMAD R19, R8, c[0x0][0x32c], R7 ;  /* 0x0000cb0008137a24 */ /* 0x002fea00078e0207 */
[----:B------:R-:W-:Y:S02]  /*18aa0*/  IADD3 R6, R19, c[0x0][0x32c], RZ ;  /* 0x0000cb0013067a10 */ /* 0x000fe40007ffe0ff */
[----:B------:R-:W-:Y:S02]  /*18ab0*/  IMNMX R16, R16, R19, !PT ;  /* 0x0000001310107217 */ /* 0x000fe40007800200 */
[----:B------:R-:W-:Y:S02]  /*18ac0*/  IMNMX R17, R17, R6, PT ;  /* 0x0000000611117217 */ /* 0x000fe40003800200 */
.L_x_410:
[C---:B--234-:R-:W-:Y:S02]  /*18ad0*/  ISETP.GE.AND P0, PT, R15.reuse, 0x2, PT ;  /* 0x000000020f00780c */ /* 0x05cfe40003f06270 */
[C---:B------:R-:W-:Y:S02]  /*18ae0*/  ISETP.GE.AND P1, PT, R15.reuse, 0x9, PT ;  /* 0x000000090f00780c */ /* 0x040fe40003f26270 */
[----:B------:R-:W-:Y:S02]  /*18af0*/  LOP3.LUT R222, R222, 0xffff7fff, RZ, 0xc0, !PT ;  /* 0xffff7fffdede7812 */ /* 0x000fe400078ec0ff */
[C---:B------:R-:W-:Y:S02]  /*18b00*/  ISETP.GE.AND P6, PT, R15.reuse, 0x49, PT ;  /* 0x000000490f00780c */ /* 0x040fe40003fc6270 */
[C---:B------:R-:W-:Y:S02]  /*18b10*/  ISETP.GE.AND P5, PT, R15.reuse, 0x4a, PT ;  /* 0x0000004a0f00780c */ /* 0x040fe40003fa6270 */
[C---:B------:R-:W-:Y:S02]  /*18b20*/  ISETP.GE.AND P4, PT, R15.reuse, 0x51, PT ;  /* 0x000000510f00780c */ /* 0x040fe40003f86270 */
[----:B------:R-:W-:Y:S02]  /*18b30*/  ISETP.GE.AND P3, PT, R15, 0x52, PT ;  /* 0x000000520f00780c */ /* 0x000fe40003f66270 */
        /* <DEDUP_REMOVED lines=99> */
[C---:B------:R-:W-:Y:S04]  /*19170*/  ISETP.LT.OR P0, PT, R17.reuse, 0x42, P0 ;  /* 0x000000421100780c */ /* 0x040fe80000701670 */
        /* <DEDUP_REMOVED lines=8> */
[C---:B------:R-:W-:Y:S04]  /*19200*/  ISETP.LT.OR P0, PT, R17.reuse, 0x4a, P0 ;  /* 0x0000004a1100780c */ /* 0x040fe80000701670 */
[----:B------:R-:W-:Y:S02]  /*19210*/  FSEL R166, R166, -INF , !P0 ;  /* 0xff800000a6a67808 */ /* 0x000fe40004000000 */
[----:B------:R-:W-:Y:S04]  /*19220*/  ISETP.GT.AND P0, PT, R16, 0x50, !P4 ;  /* 0x000000501000780c */ /* 0x000fe80006704270 */
        /* <DEDUP_REMOVED lines=8> */
[----:B------:R-:W-:Y:S04]  /*192b0*/  ISETP.GT.AND P0, PT, R16, RZ, !P1 ;  /* 0x000000ff1000720c */ /* 0x000fe80004f04270 */
[----:B------:R-:W-:Y:S04]  /*192c0*/  ISETP.LT.OR P0, PT, R17, 0x1, P0 ;  /* 0x000000011100780c */ /* 0x000fe80000701670 */
[----:B------:R-:W-:Y:S01]  /*192d0*/  FSEL R10, R0, -INF , !P0 ;  /* 0xff800000000a7808 */ /* 0x000fe20004000000 */
[----:B------:R-:W-:Y:S01]  /*192e0*/  IMAD.IADD R0, R11, 0x1, R14 ;  /* 0x000000010b007824 */ /* 0x000fe200078e020e */
        /* <DEDUP_REMOVED lines=22> */
.L_x_416:
[----:B------:R-:W-:Y:S04]  /*19450*/  MOV R5, c[0x0][0x32c] ;  /* 0x0000cb0000057a02 */ /* 0x000fe80000000f00 */
[----:B------:R-:W-:Y:S11]  /*19460*/  ISETP.NE.AND P0, PT, R5, 0x1, PT ;  /* 0x000000010500780c */ /* 0x000ff60003f05270 */
[----:B------:R-:W-:Y:S02]  /*19470*/  @!UPT UIADD3 URZ, URZ, URZ, URZ ;  /* 0x0000003f3f3ff290 */ /* 0x000fe4000fffe03f */
[----:B------:R-:W-:Y:S05]  /*19480*/  @P0 IMAD.HI.U32 R5, R14, c[0x0][0x330], RZ ;  /* 0x0000cc000e050a27 */ /* 0x000fea00078e00ff */
[----:B------:R-:W-:Y:S02]  /*19490*/  @P0 SHF.R.U32.HI R14, RZ, c[0x0][0x334], R5 ;  /* 0x0000cd00ff0e0a19 */ /* 0x000fe40000011605 */
.L_x_417:
[----:B------:R-:W-:Y:S05]  /*194a0*/  BSYNC B0 ;  /* 0x0000000000007941 */ /* 0x000fea0003800000 */
.L_x_415:
[----:B------:R-:W-:Y:S05]  /*194b0*/  IMAD R7, R14, c[0x0][0x32c], R7 ;  /* 0x0000cb000e077a24 */ /* 0x000fea00078e0207 */
[----:B------:R-:W-:Y:S02]  /*194c0*/  IADD3 R5, R7, c[0x0][0x32c], RZ ;  /* 0x0000cb0007057a10 */ /* 0x000fe40007ffe0ff */
[----:B------:R-:W-:Y:S02]  /*194d0*/  IMNMX R12, R12, R7, !PT ;  /* 0x000000070c0c7217 */ /* 0x000fe40007800200 */
[----:B------:R-:W-:Y:S02]  /*194e0*/  IMNMX R0, R0, R5, PT ;  /* 0x0000000500007217 */ /* 0x000fe40003800200 */
.L_x_414:
[----:B------:R-:W-:Y:S01]  /*194f0*/  ISETP.GT.AND P0, PT, R12, RZ, !P1 ;  /* 0x000000ff0c00720c */ /* 0x000fe20004f04270 */
[----:B------:R-:W-:Y:S01]  /*19500*/  LDSM.16.MT88.4 R20, [R210+0x100] ;  /* 0x00010000d214783b */ /* 0x000fe20000004200 */
[----:B------:R-:W-:Y:S02]  /*19510*/  LOP3.LUT P1, RZ, R222, 0x800, RZ, 0xc0, !PT ;  /* 0x00000800deff7812 */ /* 0x000fe4000782c0ff */
[----:B------:R-:W-:Y:S02]  /*19520*/  ISETP.LT.OR P0, PT, R0, 0x1, P0 ;  /* 0x000000010000780c */ /* 0x000fe40000701670 */
[----:B------:R-:W-:Y:S02]  /*19530*/  FMNMX.FTZ R5, R10, R3, !PT ;  /* 0x000000030a057209 */ /* 0x000fe40007810000 */
[----:B------:R-:W-:Y:S01]  /*19540*/  FSEL R13, R124, -INF , !P0 ;  /* 0xff8000007c0d7808 */ /* 0x000fe20004000000 */
[----:B------:R-:W-:Y:S01]  /*19550*/  LDSM.16.MT88.4 R28, [R209+0x100] ;  /* 0x00010000d11c783b */ /* 0x000fe20000004200 */
[----:B------:R-:W-:Y:S02]  /*19560*/  LOP3.LUT P0, RZ, R222, 0x8000, RZ, 0xc0, !PT ;  /* 0x00008000deff7812 */ /* 0x000fe4000780c0ff */
[----:B------:R-:W-:Y:S02]  /*19570*/  FMNMX.FTZ R5, R126, R5, !PT ;  /* 0x000000057e057209 */ /* 0x000fe40007810000 */
[----:B------:R-:W-:Y:S02]  /*19580*/  ISETP.GT.AND P0, PT, R12, 0x1, !P0 ;  /* 0x000000010c00780c */ /* 0x000fe40004704270 */
[----:B------:R-:W-:Y:S01]  /*19590*/  FMNMX.FTZ R5, R6, R5, !PT ;  /* 0x0000000506057209 */ /* 0x000fe20007810000 */
[----:B------:R-:W-:Y:S01]  /*195a0*/  LDSM.16.MT88.4 R36, [R208+0x100] ;  /* 0x00010000d024783b */ /* 0x000fe20000004200 */
[----:B------:R-:W-:Y:S02]  /*195b0*/  ISETP.LT.OR P0, PT, R0, 0x2, P0 ;  /* 0x000000020000780c */ /* 0x000fe40000701670 */
[----:B------:R-:W-:Y:S02]  /*195c0*/  FMNMX.FTZ R16, R13, R2, !PT ;  /* 0x000000020d107209 */ /* 0x000fe40007810000 */
[----:B------:R-:W-:Y:S02]  /*195d0*/  FSEL R125, R125, -INF , !P0 ;  /* 0xff8000007d7d7808 */ /* 0x000fe40004000000 */
[----:B------:R-:W-:Y:S01]  /*195e0*/  LOP3.LUT P0, RZ, R222, 0x10000, RZ, 0xc0, !PT ;  /* 0x00010000deff7812 */ /* 0x000fe2000780c0ff */
[----:B------:R-:W-:Y:S01]  /*195f0*/  LDSM.16.MT88.4 R44, [R212+0x3100] ;  /* 0x00310000d42c783b */ /* 0x000fe20000004200 */
        /* <DEDUP_REMOVED lines=35> */
[----:B------:R-:W-:Y:S02]  /*19830*/  LOP3.LUT P1, RZ, R222, 0x1, RZ, 0xc0, !PT ;  /* 0x00000001deff7812 */ /* 0x000fe4000782c0ff */
        /* <DEDUP_REMOVED lines=60> */
[----:B------:R-:W-:Y:S02]  /*19c00*/  ISETP.GT.AND P0, PT, R12, 0x41, !P1 ;  /* 0x000000410c00780c */ /* 0x000fe40004f04270 */
[----:B------:R-:W-:Y:S02]  /*19c10*/  FMNMX.FTZ R16, R185, R16, !PT ;  /* 0x00000010b9107209 */ /* 0x000fe40007810000 */
[----:B------:R-:W-:Y:S02]  /*19c20*/  ISETP.LT.OR P0, PT, R0, 0x42, P0 ;  /* 0x000000420000780c */ /* 0x000fe40000701670 */
[C---:B------:R-:W-:Y:S02]  /*19c30*/  ISETP.GT.AND P1, PT, R12.reuse, 0x58, !P2 ;  /* 0x000000580c00780c */ /* 0x040fe40005724270 */
        /* <DEDUP_REMOVED lines=8> */
[C---:B------:R-:W-:Y:S02]  /*19cc0*/  ISETP.LT.OR P0, PT, R0.reuse, 0x4a, P0 ;  /* 0x0000004a0000780c */ /* 0x040fe40000701670 */
[----:B------:R-:W-:Y:S02]  /*19cd0*/  ISETP.LT.OR P1, PT, R0, 0x59, P1 ;  /* 0x000000590000780c */ /* 0x000fe40000f21670 */
[----:B------:R-:W-:Y:S02]  /*19ce0*/  FSEL R159, R159, -INF , !P0 ;  /* 0xff8000009f9f7808 */ /* 0x000fe40004000000 */
[----:B------:R-:W-:Y:S02]  /*19cf0*/  ISETP.GT.AND P0, PT, R12, 0x50, !P4 ;  /* 0x000000500c00780c */ /* 0x000fe40006704270 */
[----:B------:R-:W-:Y:S02]  /*19d00*/  FMNMX.FTZ R16, R159, R16, !PT ;  /* 0x000000109f107209 */ /* 0x000fe40007810000 */
[----:B------:R-:W-:Y:S02]  /*19d10*/  ISETP.LT.OR P0, PT, R0, 0x51, P0 ;  /* 0x000000510000780c */ /* 0x000fe40000701670 */
[----:B------:R-:W-:Y:S02]  /*19d20*/  FSEL R135, R135, -INF , !P1 ;  /* 0xff80000087877808 */ /* 0x000fe40004800000 */
[----:B------:R-:W-:Y:S02]  /*19d30*/  FSEL R147, R147, -INF , !P0 ;  /* 0xff80000093937808 */ /* 0x000fe40004000000 */
[----:B------:R-:W-:Y:S02]  /*19d40*/  ISETP.GT.AND P0, PT, R12, 0x51, !P3 ;  /* 0x000000510c00780c */ /* 0x000fe40005f04270 */
[----:B------:R-:W-:Y:S02]  /*19d50*/  FMNMX.FTZ R16, R147, R16, !PT ;  /* 0x0000001093107209 */ /* 0x000fe40007810000 */
[----:B------:R-:W-:Y:S02]  /*19d60*/  ISETP.LT.OR P2, PT, R0, 0x52, P0 ;  /* 0x000000520000780c */ /* 0x000fe40000741670 */
[----:B------:R-:W-:Y:S02]  /*19d70*/  ISETP.GT.AND P0, PT, R12, 0x59, !P6 ;  /* 0x000000590c00780c */ /* 0x000fe40007704270 */
[----:B------:R-:W-:Y:S02]  /*19d80*/  FSEL R139, R139, -INF , !P2 ;  /* 0xff8000008b8b7808 */ /* 0x000fe40005000000 */
[----:B------:R-:W-:Y:S02]  /*19d90*/  ISETP.LT.OR P0, PT, R0, 0x5a, P0 ;  /* 0x0000005a0000780c */ /* 0x000fe40000701670 */
[----:B------:R-:W-:Y:S02]  /*19da0*/  FMNMX.FTZ R0, R139, R16, !PT ;  /* 0x000000108b007209 */ /* 0x000fe40007810000 */
[----:B------:R-:W-:Y:S02]  /*19db0*/  FSEL R117, R4, -INF , !P0 ;  /* 0xff80000004757808 */ /* 0x000fe40004000000 */
[----:B------:R-:W-:Y:S02]  /*19dc0*/  FMNMX.FTZ R0, R135, R0, !PT ;  /* 0x0000000087007209 */ /* 0x000fe40007810000 */
[----:B-1----:R-:W-:Y:S02]  /*19dd0*/  FMNMX.FTZ R12, R14, R5, !PT ;  /* 0x000000050e0c7209 */ /* 0x002fe40007810000 */
[----:B------:R-:W-:Y:S03]  /*19de0*/  FMNMX.FTZ R7, R117, R0, !PT ;  /* 0x0000000075077209 */ /* 0x000fe60007810000 */
[----:B------:R-:W1:Y:S08]  /*19df0*/  SHFL.BFLY PT, R15, R12, 0x1, 0x1f ;  /* 0x0c201f000c0f7f89 */ /* 0x000e7000000e0000 */
[----:B------:R-:W2:Y:S01]  /*19e00*/  SHFL.BFLY PT, R4, R7, 0x2, 0x1f ;  /* 0x0c401f0007047f89 */ /* 0x000ea200000e0000 */
[----:B-1----:R-:W-:Y:S04]  /*19e10*/  FMNMX.FTZ R0, R12, R15, !PT ;  /* 0x0000000f0c007209 */ /* 0x002fe80007810000 */
[C---:B------:R-:W-:Y:S01]  /*19e20*/  FSETP.NEU.FTZ.AND P0, PT, R0.reuse, -INF , PT ;  /* 0xff8000000000780b */ /* 0x040fe20003f1d000 */
[----:B------:R-:W-:Y:S01]  /*19e30*/  FMUL.FTZ R149, R0, c[0x0][0x2d0] ;  /* 0x0000b40000957a20 */ /* 0x000fe20000410000 */
[----:B--2---:R-:W-:Y:S04]  /*19e40*/  FMNMX.FTZ R5, R7, R4, !PT ;  /* 0x0000000407057209 */ /* 0x004fe80007810000 */
[----:B------:R-:W-:Y:S01]  /*19e50*/  FSEL R149, R149, RZ, P0 ;  /* 0x000000ff95957208 */ /* 0x000fe20000000000 */
[----:B------:R-:W1:Y:S04]  /*19e60*/  SHFL.BFLY PT, R4, R5, 0x1, 0x1f ;  /* 0x0c201f0005047f89 */ /* 0x000e6800000e0000 */
        /* <DEDUP_REMOVED lines=9> */
[--C-:B------:R-:W-:Y:S02]  /*19f00*/  FFMA.FTZ R138, R50, c[0x0][0x2d0], -R149.reuse ;  /* 0x0000b400328a7a23 */ /* 0x100fe40000010895 */
[--C-:B------:R-:W-:Y:S01]  /*19f10*/  FFMA.FTZ R145, R48, c[0x0][0x2d0], -R149.reuse ;  /* 0x0000b40030917a23 */ /* 0x100fe20000010895 */
[----:B------:R-:W-:Y:S01]  /*19f20*/  MUFU.EX2 R128, R128 ;  /* 0x0000008000807308 */ /* 0x000fe20000000800 */
        /* <DEDUP_REMOVED lines=9> */
[----:B------:R-:W-:Y:S01]  /*19fc0*/  FSEL R5, R116, RZ, P0 ;  /* 0x000000ff74057208 */ /* 0x000fe20000000000 */
[--C-:B------:R-:W-:Y:S01]  /*19fd0*/  FFMA.FTZ R240, R240, c[0x0][0x2d0], -R149.reuse ;  /* 0x0000b400f0f07a23 */ /* 0x100fe20000010895 */
[----:B------:R-:W-:Y:S01]  /*19fe0*/  FSEL R134, R134, RZ, P0 ;  /* 0x000000ff86867208 */ /* 0x000fe20000000000 */
[--C-:B------:R-:W-:Y:S01]  /*19ff0*/  FFMA.FTZ R242, R242, c[0x0][0x2d0], -R149.reuse ;  /* 0x0000b400f2f27a23 */ /* 0x100fe20000010895 */
[----:B------:R-:W-:Y:S01]  /*1a000*/  ISETP.GT.AND P0, PT, R192, R223, PT ;  /* 0x000000dfc000720c */ /* 0x000fe20003f04270 */
[----:B------:R-:W-:Y:S02]  /*1a010*/  FADD.FTZ R5, -R5, R2 ;  /* 0x0000000205057221 */ /* 0x000fe40000010100 */
[--C-:B------:R-:W-:Y:S01]  /*1a020*/  FFMA.FTZ R133, R13, c[0x0][0x2d0], -R134.reuse ;  /* 0x0000b4000d857a23 */ /* 0x100fe20000010886 */
[----:B------:R-:W2:Y:S01]  /*1a030*/  MUFU.EX2 R119, R119 ;  /* 0x0000007700777308 */ /* 0x000ea20000000800 */
[----:B------:R-:W3:Y:S01]  /*1a040*/  LDSM.16.MT88.4 R12, [R212+0x100] ;  /* 0x00010000d40c783b */ /* 0x000ee20000004200 */
[--C-:B------:R-:W-:Y:S02]  /*1a050*/  FFMA.FTZ R131, R11, c[0x0][0x2d0], -R134.reuse ;  /* 0x0000b4000b837a23 */ /* 0x100fe40000010886 */
[--C-:B------:R-:W-:Y:S02]  /*1a060*/  FFMA.FTZ R130, R9, c[0x0][0x2d0], -R134.reuse ;  /* 0x0000b40009827a23 */ /* 0x100fe40000010886 */
[--C-:B------:R-:W-:Y:S02]  /*1a070*/  FFMA.FTZ R132, R125, c[0x0][0x2d0], -R134.reuse ;  /* 0x0000b4007d847a23 */ /* 0x100fe40000010886 */
[----:B------:R-:W-:Y:S02]  /*1a080*/  FMUL.FTZ R2, R5, c[0x0][0x2d0] ;  /* 0x0000b40005027a20 */ /* 0x000fe40000410000 */
[----:B------:R-:W4:Y:S01]  /*1a090*/  MUFU.EX2 R129, R129 ;  /* 0x0000008100817308 */ /* 0x000f220000000800 */
        /* <DEDUP_REMOVED lines=8> */
[----:B--2---:R-:W-:Y:S01]  /*1a120*/  F2FP.PACK_AB R124, R119, R128 ;  /* 0x00000080777c723e */ /* 0x004fe200000000ff */
[C---:B------:R-:W-:Y:S02]  /*1a130*/  FMUL.FTZ R17, R3.reuse, R101 ;  /* 0x0000006503117220 */ /* 0x040fe40000410000 */
[C---:B------:R-:W-:Y:S02]  /*1a140*/  FMUL.FTZ R24, R3.reuse, R92 ;  /* 0x0000005c03187220 */ /* 0x040fe40000410000 */
[C---:B------:R-:W-:Y:S01]  /*1a150*/  FMUL.FTZ R25, R3.reuse, R93 ;  /* 0x0000005d03197220 */ /* 0x040fe20000410000 */
[----:B------:R-:W-:Y:S01]  /*1a160*/  MUFU.EX2 R133, R133 ;  /* 0x0000008500857308 */ /* 0x000fe20000000800 */
[C---:B------:R-:W-:Y:S02]  /*1a170*/  FMUL.FTZ R32, R3.reuse, R84 ;  /* 0x0000005403207220 */ /* 0x040fe40000410000 */
[----:B------:R-:W-:Y:S01]  /*1a180*/  FMUL.FTZ R33, R3, R85 ;  /* 0x0000005503217220 */ /* 0x000fe20000410000 */
[----:B----4-:R-:W-:Y:S01]  /*1a190*/  F2FP.PACK_AB R126, R129, R118 ;  /* 0x00000076817e723e */ /* 0x010fe200000000ff */
[C---:B------:R-:W-:Y:S02]  /*1a1a0*/  FMUL.FTZ R40, R3.reuse, R76 ;  /* 0x0000004c03287220 */ /* 0x040fe40000410000 */
[C---:B------:R-:W-:Y:S02]  /*1a1b0*/  FMUL.FTZ R41, R3.reuse, R77 ;  /* 0x0000004d03297220 */ /* 0x040fe40000410000 */
[C---:B------:R-:W-:Y:S01]  /*1a1c0*/  FMUL.FTZ R48, R3.reuse, R68 ;  /* 0x0000004403307220 */ /* 0x040fe20000410000 */
[----:B------:R-:W2:Y:S01]  /*1a1d0*/  MUFU.EX2 R132, R132 ;  /* 0x0000008400847308 */ /* 0x000ea20000000800 */
[C---:B------:R-:W-:Y:S02]  /*1a1e0*/  FMUL.FTZ R49, R3.reuse, R69 ;  /* 0x0000004503317220 */ /* 0x040fe40000410000 */
[C---:B------:R-:W-:Y:S02]  /*1a1f0*/  FMUL.FTZ R52, R3.reuse, R52 ;  /* 0x0000003403347220 */ /* 0x040fe40000410000 */
[C---:B-1----:R-:W-:Y:S02]  /*1a200*/  FMUL.FTZ R6, R2.reuse, R114 ;  /* 0x0000007202067220 */ /* 0x042fe40000410000 */
        /* <DEDUP_REMOVED lines=9> */
[----:B------:R-:W1:Y:S01]  /*1a2a0*/  MUFU.EX2 R130, R130 ;  /* 0x0000008200827308 */ /* 0x000e620000000800 */
[C---:B------:R-:W-:Y:S01]  /*1a2b0*/  FMUL.FTZ R34, R2.reuse, R86 ;  /* 0x0000005602227220 */ /* 0x040fe20000410000 */
[----:B------:R-:W-:Y:S01]  /*1a2c0*/  LDSM.16.MT88.4 R92, [R208+0x4900] ;  /* 0x00490000d05c783b */ /* 0x000fe20000004200 */
[----:B------:R-:W-:Y:S01]  /*1a2d0*/  FMUL.FTZ R35, R2, R87 ;  /* 0x0000005702237220 */ /* 0x000fe20000410000 */
[----:B--2---:R-:W-:Y:S01]  /*1a2e0*/  F2FP.PACK_AB R125, R132, R133 ;  /* 0x00000085847d723e */ /* 0x004fe200000000ff */
[C---:B------:R-:W-:Y:S02]  /*1a2f0*/  FMUL.FTZ R42, R2.reuse, R78 ;  /* 0x0000004e022a7220 */ /* 0x040fe40000410000 */
[C---:B------:R-:W-:Y:S02]  /*1a300*/  FMUL.FTZ R43, R2.reuse, R79 ;  /* 0x0000004f022b7220 */ /* 0x040fe40000410000 */
[C---:B------:R-:W-:Y:S01]  /*1a310*/  FMUL.FTZ R50, R2.reuse, R70 ;  /* 0x0000004602327220 */ /* 0x040fe20000410000 */
[----:B------:R-:W2:Y:S01]  /*1a320*/  LDSM.16.MT88.4 R84, [R210+0x3100] ;  /* 0x00310000d254783b */ /* 0x000ea20000004200 */
[C---:B------:R-:W-:Y:S01]  /*1a330*/  FMUL.FTZ R51, R2.reuse, R71 ;  /* 0x0000004702337220 */ /* 0x040fe20000410000 */
[----:B------:R-:W-:Y:S01]  /*1a340*/  MUFU.EX2 R238, R238 ;  /* 0x000000ee00ee7308 */ /* 0x000fe20000000800 */
[C---:B------:R-:W-:Y:S02]  /*1a350*/  FMUL.FTZ R53, R3.reuse, R53 ;  /* 0x0000003503357220 */ /* 0x040fe40000410000 */
[C---:B------:R-:W-:Y:S02]  /*1a360*/  FMUL.FTZ R54, R2.reuse, R54 ;  /* 0x0000003602367220 */ /* 0x040fe40000410000 */
[C---:B------:R-:W-:Y:S01]  /*1a370*/  FMUL.FTZ R55, R2.reuse, R55 ;  /* 0x0000003702377220 */ /* 0x040fe20000410000 */
[----:B------:R-:W4:Y:S01]  /*1a380*/  LDSM.16.MT88.4 R76, [R209+0x3100] ;  /* 0x00310000d14c783b */ /* 0x000f220000004200 */
[C---:B------:R-:W-:Y:S02]  /*1a390*/  FMUL.FTZ R56, R3.reuse, R56 ;  /* 0x0000003803387220 */ /* 0x040fe40000410000 */
[C---:B------:R-:W-:Y:S01]  /*1a3a0*/  FMUL.FTZ R57, R3.reuse, R57 ;  /* 0x0000003903397220 */ /* 0x040fe20000410000 */
[----:B------:R-:W-:Y:S01]  /*1a3b0*/  MUFU.EX2 R184, R184 ;  /* 0x000000b800b87308 */ /* 0x000fe20000000800 */
[----:B------:R-:W-:Y:S01]  /*1a3c0*/  FMUL.FTZ R58, R2, R58 ;  /* 0x0000003a023a7220 */ /* 0x000fe20000410000 */
[----:B-1----:R-:W-:Y:S01]  /*1a3d0*/  F2FP.PACK_AB R127, R130, R131 ;  /* 0x00000083827f723e */ /* 0x002fe200000000ff */
[C---:B------:R-:W-:Y:S01]  /*1a3e0*/  FMUL.FTZ R59, R2.reuse, R59 ;  /* 0x0000003b023b7220 */ /* 0x040fe20000410000 */
[----:B------:R-:W1:Y:S01]  /*1a3f0*/  LDSM.16.MT88.4 R68, [R208+0x3100] ;  /* 0x00310000d044783b */ /* 0x000e620000004200 */
[C---:B------:R-:W-:Y:S02]  /*1a400*/  FMUL.FTZ R60, R3.reuse, R60 ;  /* 0x0000003c033c7220 */ /* 0x040fe40000410000 */
[C---:B------:R-:W-:Y:S02]  /*1a410*/  FMUL.FTZ R61, R3.reuse, R61 ;  /* 0x0000003d033d7220 */ /* 0x040fe40000410000 */
[C---:B---3--:R-:W-:Y:S01]  /*1a420*/  HMMA.16816.F32 R4, R124.reuse, R12, R4 ;  /* 0x0000000c7c04723c */ /* 0x048fe20000001804 */
[----:B------:R-:W-:Y:S02]  /*1a430*/  MUFU.EX2 R165, R165 ;  /* 0x000000a500a57308 */ /* 0x000fe40000000800 */
[----:B------:R-:W-:Y:S02]  /*1a440*/  LDSM.16.MT88.4 R100, [R210+0x2900] ;  /* 0x00290000d264783b */ /* 0x000fe40000004200 */
[C---:B------:R-:W-:Y:S02]  /*1a450*/  FMUL.FTZ R62, R2.reuse, R62 ;  /* 0x0000003e023e7220 */ /* 0x040fe40000410000 */
[C---:B------:R-:W-:Y:S01]  /*1a460*/  FMUL.FTZ R12, R3.reuse, R104 ;  /* 0x00000068030c7220 */ /* 0x040fe20000410000 */
[C---:B------:R-:W-:Y:S03]  /*1a470*/  HMMA.16816.F32 R8, R124.reuse, R14, R8 ;  /* 0x0000000e7c08723c */ /* 0x040fe60000001808 */
[----:B------:R-:W-:Y:S01]  /*1a480*/  MUFU.EX2 R161, R161 ;  /* 0x000000a100a17308 */ /* 0x000fe20000000800 */
[C---:B------:R-:W-:Y:S02]  /*1a490*/  FMUL.FTZ R13, R3.reuse, R105 ;  /* 0x00000069030d7220 */ /* 0x040fe40000410000 */
[C---:B------:R-:W-:Y:S02]  /*1a4a0*/  FMUL.FTZ R63, R2.reuse, R63 ;  /* 0x0000003f023f7220 */ /* 0x040fe40000410000 */
[C---:B------:R-:W-:Y:S04]  /*1a4b0*/  FMUL.FTZ R14, R2.reuse, R106 ;  /* 0x0000006a020e7220 */ /* 0x040fe80000410000 */
[C---:B------:R-:W-:Y:S01]  /*1a4c0*/  FMUL.FTZ R15, R2.reuse, R107 ;  /* 0x0000006b020f7220 */ /* 0x040fe20000410000 */
[----:B------:R-:W-:Y:S01]  /*1a4d0*/  MUFU.EX2 R136, R136 ;  /* 0x0000008800887308 */ /* 0x000fe20000000800 */
[C---:B------:R-:W-:Y:S02]  /*1a4e0*/  FMUL.FTZ R64, R3.reuse, R64 ;  /* 0x0000004003407220 */ /* 0x040fe40000410000 */
[----:B------:R-:W-:Y:S02]  /*1a4f0*/  FMUL.FTZ R65, R3, R65 ;  /* 0x0000004103417220 */ /* 0x000fe40000410000 */
[C---:B------:R-:W-:Y:S01]  /*1a500*/  FMUL.FTZ R66, R2.reuse, R66 ;  /* 0x0000004202427220 */ /* 0x040fe20000410000 */
[C---:B------:R-:W-:Y:S03]  /*1a510*/  HMMA.16816.F32 R12, R124.reuse, R20, R12 ;  /* 0x000000147c0c723c */ /* 0x040fe6000000180c */
[C---:B------:R-:W-:Y:S01]  /*1a520*/  FMUL.FTZ R67, R2.reuse, R67 ;  /* 0x0000004302437220 */ /* 0x040fe20000410000 */
[----:B------:R-:W3:Y:S01]  /*1a530*/  MUFU.EX2 R137, R137 ;  /* 0x0000008900897308 */ /* 0x000ee20000000800 */
[--C-:B------:R-:W-:Y:S02]  /*1a540*/  FFMA.FTZ R148, R167, c[0x0][0x2d0], -R134.reuse ;  /* 0x0000b400a7947a23 */ /* 0x100fe40000010886 */
[C---:B------:R-:W-:Y:S01]  /*1a550*/  FMUL.FTZ R20, R3.reuse, R96 ;  /* 0x0000006003147220 */ /* 0x040fe20000410000 */
[C---:B------:R-:W-:Y:S04]  /*1a560*/  HMMA.16816.F32 R16, R124.reuse, R22, R16 ;  /* 0x000000167c10723c */ /* 0x040fe80000001810 */
[----:B------:R-:W-:Y:S02]  /*1a570*/  FMUL.FTZ R21, R3, R97 ;  /* 0x0000006103157220 */ /* 0x000fe40000410000 */
[----:B------:R-:W-:Y:S01]  /*1a580*/  MUFU.EX2 R138, R138 ;  /* 0x0000008a008a7308 */ /* 0x000fe20000000800 */
[C---:B------:R-:W-:Y:S02]  /*1a590*/  FMUL.FTZ R22, R2.reuse, R98 ;  /* 0x0000006202167220 */ /* 0x040fe40000410000 */
[----:B------:R-:W-:Y:S03]  /*1a5a0*/  FMUL.FTZ R23, R2, R99 ;  /* 0x0000006302177220 */ /* 0x000fe60000410000 */
        /* <DEDUP_REMOVED lines=8> */
[----:B------:R-:W-:Y:S01]  /*1a630*/  MUFU.EX2 R148, R148 ;  /* 0x0000009400947308 */ /* 0x000fe20000000800 */
[----:B------:R-:W-:Y:S02]  /*1a640*/  FMUL.FTZ R29, R3, R89 ;  /* 0x00000059031d7220 */ /* 0x000fe40000410000 */
[--C-:B------:R-:W-:Y:S02]  /*1a650*/  FFMA.FTZ R167, R164, c[0x0][0x2d0], -R149.reuse ;  /* 0x0000b400a4a77a23 */ /* 0x100fe40000010895 */
[C---:B------:R-:W-:Y:S04]  /*1a660*/  FMUL.FTZ R30, R2.reuse, R90 ;  /* 0x0000005a021e7220 */ /* 0x040fe80000410000 */
[C---:B------:R-:W-:Y:S01]  /*1a670*/  FMUL.FTZ R31, R2.reuse, R91 ;  /* 0x0000005b021f7220 */ /* 0x040fe20000410000 */
[----:B------:R-:W5:Y:S01]  /*1a680*/  MUFU.EX2 R151, R151 ;  /* 0x0000009700977308 */ /* 0x000f620000000800 */
        /* <DEDUP_REMOVED lines=10> */
[----:B------:R-:W1:Y:S01]  /*1a730*/  MUFU.EX2 R158, R158 ;  /* 0x0000009e009e7308 */ /* 0x000e620000000800 */
        /* <DEDUP_REMOVED lines=16> */
[----:B------:R-:W-:Y:S01]  /*1a840*/  MUFU.EX2 R247, R247 ;  /* 0x000000f700f77308 */ /* 0x000fe20000000800 */
[----:B------:R-:W3:Y:S01]  /*1a850*/  LDSM.16.MT88.4 R72, [R212+0x900] ;  /* 0x00090000d448783b */ /* 0x000ee20000004200 */
[--C-:B------:R-:W-:Y:S02]  /*1a860*/  FFMA.FTZ R166, R185, c[0x0][0x2d0], -R134.reuse ;  /* 0x0000b400b9a67a23 */ /* 0x100fe40000010886 */
[--C-:B------:R-:W-:Y:S02]  /*1a870*/  FFMA.FTZ R245, R245, c[0x0][0x2d0], -R134.reuse ;  /* 0x0000b400f5f57a23 */ /* 0x100fe40000010886 */
[C---:B--2---:R-:W-:Y:S03]  /*1a880*/  HMMA.16816.F32 R44, R124.reuse, R84, R44 ;  /* 0x000000547c2c723c */ /* 0x044fe6000000182c */
        /* <DEDUP_REMOVED lines=9> */
[C---:B----4-:R-:W-:Y:S04]  /*1a920*/  HMMA.16816.F32 R52, R124.reuse, R76, R52 ;  /* 0x0000004c7c34723c */ /* 0x050fe80000001834 */
[--C-:B------:R-:W-:Y:S02]  /*1a930*/  FFMA.FTZ R146, R146, c[0x0][0x2d0], -R149.reuse ;  /* 0x0000b40092927a23 */ /* 0x100fe40000010895 */
[----:B------:R-:W-:Y:S02]  /*1a940*/  FFMA.FTZ R149, R144, c[0x0][0x2d0], -R149 ;  /* 0x0000b40090957a23 */ /* 0x000fe40000010895 */
[C---:B------:R-:W-:Y:S01]  /*1a950*/  HMMA.16816.F32 R56, R124.reuse, R78, R56 ;  /* 0x0000004e7c38723c */ /* 0x040fe20000001838 */
[----:B------:R-:W2:Y:S01]  /*1a960*/  LDSM.16.MT88.4 R76, [R210+0x900] ;  /* 0x00090000d24c783b */ /* 0x000ea20000004200 */
[----:B------:R-:W-:Y:S02]  /*1a970*/  MUFU.EX2 R236, R236 ;  /* 0x000000ec00ec7308 */ /* 0x000fe40000000800 */
[--C-:B------:R-:W-:Y:S02]  /*1a980*/  FFMA.FTZ R144, R147, c[0x0][0x2d0], -R134.reuse ;  /* 0x0000b40093907a23 */ /* 0x100fe40000010886 */
[--C-:B------:R-:W-:Y:S02]  /*1a990*/  FFMA.FTZ R139, R139, c[0x0][0x2d0], -R134.reuse ;  /* 0x0000b4008b8b7a23 */ /* 0x100fe40000010886 */
[C---:B-1----:R-:W-:Y:S04]  /*1a9a0*/  HMMA.16816.F32 R60, R124.reuse, R68, R60 ;  /* 0x000000447c3c723c */ /* 0x042fe8000000183c */
[----:B------:R-:W-:Y:S01]  /*1a9b0*/  MUFU.EX2 R162, R162 ;  /* 0x000000a200a27308 */ /* 0x000fe20000000800 */
[--C-:B------:R-:W-:Y:S02]  /*1a9c0*/  FFMA.FTZ R135, R135, c[0x0][0x2d0], -R134.reuse ;  /* 0x0000b40087877a23 */ /* 0x100fe40000010886 */
[----:B---3--:R-:W-:Y:S01]  /*1a9d0*/  F2FP.PACK_AB R68, R137, R136 ;  /* 0x000000888944723e */ /* 0x008fe200000000ff */
[----:B------:R-:W-:Y:S04]  /*1a9e0*/  HMMA.16816.F32 R64, R124, R70, R64 ;  /* 0x000000467c40723c */ /* 0x000fe80000001840 */
[----:B-----5:R-:W-:Y:S01]  /*1a9f0*/  F2FP.PACK_AB R69, R151, R148 ;  /* 0x000000949745723e */ /* 0x020fe200000000ff */
[----:B------:R-:W-:Y:S01]  /*1aa00*/  FFMA.FTZ R134, R117, c[0x0][0x2d0], -R134 ;  /* 0x0000b40075867a23 */ /* 0x000fe20000010886 */
[----:B------:R-:W1:Y:S01]  /*1aa10*/  MUFU.EX2 R167, R167 ;  /* 0x000000a700a77308 */ /* 0x000e620000000800 */
[----:B------:R-:W-:Y:S01]  /*1aa20*/  F2FP.PACK_AB R70, R145, R138 ;  /* 0x0000008a9146723e */ /* 0x000fe200000000ff */
[----:B------:R-:W-:Y:S01]  /*1aa30*/  FFMA.FTZ R128, R3, R232, R128 ;  /* 0x000000e803807223 */ /* 0x000fe20000010080 */
[----:B------:R-:W-:Y:S03]  /*1aa40*/  F2FP.PACK_AB R71, R158, R157 ;  /* 0x0000009d9e47723e */ /* 0x000fe600000000ff */
[----:B------:R-:W-:Y:S02]  /*1aa50*/  FFMA.FTZ R133, R2, R231, R133 ;  /* 0x000000e702857223 */ /* 0x000fe40000010085 */
[----:B------:R-:W-:Y:S02]  /*1aa60*/  FADD.FTZ R119, R119, R128 ;  /* 0x0000008077777221 */ /* 0x000fe40000010000 */
[C---:B------:R-:W-:Y:S01]  /*1aa70*/  HMMA.16816.F32 R4, R68.reuse, R72, R4 ;  /* 0x000000484404723c */ /* 0x040fe20000001804 */
[----:B------:R-:W-:Y:S04]  /*1aa80*/  MUFU.EX2 R164, R164 ;  /* 0x000000a400a47308 */ /* 0x000fe80000000800 */
[----:B------:R-:W-:Y:S02]  /*1aa90*/  FADD.FTZ R132, R132, R133 ;  /* 0x0000008584847221 */ /* 0x000fe40000010000 */
[----:B------:R-:W-:Y:S01]  /*1aaa0*/  FADD.FTZ R118, R118, R119 ;  /* 0x0000007776767221 */ /* 0x000fe20000010000 */
[C---:B------:R-:W-:Y:S01]  /*1aab0*/  HMMA.16816.F32 R8, R68.reuse, R74, R8 ;  /* 0x0000004a4408723c */ /* 0x040fe20000001808 */
[----:B------:R-:W3:Y:S02]  /*1aac0*/  LDSM.16.MT88.4 R72, [R210+0x3900] ;  /* 0x00390000d248783b */ /* 0x000ee40000004200 */
[----:B------:R-:W4:Y:S01]  /*1aad0*/  MUFU.EX2 R187, R187 ;  /* 0x000000bb00bb7308 */ /* 0x000f220000000800 */
[----:B------:R-:W-:Y:S02]  /*1aae0*/  FADD.FTZ R3, R131, R132 ;  /* 0x0000008483037221 */ /* 0x000fe40000010000 */
[----:B------:R-:W-:Y:S02]  /*1aaf0*/  FADD.FTZ R129, R129, R118 ;  /* 0x0000007681817221 */ /* 0x000fe40000010000 */
[C---:B--2---:R-:W-:Y:S04]  /*1ab00*/  HMMA.16816.F32 R12, R68.reuse, R76, R12 ;  /* 0x0000004c440c723c */ /* 0x044fe8000000180c */
[----:B------:R-:W-:Y:S01]  /*1ab10*/  FADD.FTZ R3, R130, R3 ;  /* 0x0000000382037221 */ /* 0x000fe20000010000 */
[----:B------:R-:W-:Y:S01]  /*1ab20*/  MUFU.EX2 R186, R186 ;  /* 0x000000ba00ba7308 */ /* 0x000fe20000000800 */
[----:B------:R-:W-:Y:S02]  /*1ab30*/  FADD.FTZ R136, R136, R129 ;  /* 0x0000008188887221 */ /* 0x000fe40000010000 */
[C---:B------:R-:W-:Y:S01]  /*1ab40*/  HMMA.16816.F32 R16, R68.reuse, R78, R16 ;  /* 0x0000004e4410723c */ /* 0x040fe20000001810 */
[----:B------:R-:W2:Y:S03]  /*1ab50*/  LDSM.16.MT88.4 R76, [R209+0x3900] ;  /* 0x00390000d14c783b */ /* 0x000ea60000004200 */
        /* <DEDUP_REMOVED lines=13> */
[----:B------:R-:W-:Y:S03]  /*1ac30*/  FADD.FTZ R3, R158, R3 ;  /* 0x000000039e037221 */ /* 0x000fe60000010000 */
[C---:B------:R-:W-:Y:S01]  /*1ac40*/  HMMA.16816.F32 R32, R68.reuse, R86, R32 ;  /* 0x000000564420723c */ /* 0x040fe20000001820 */
[----:B------:R-:W-:Y:S05]  /*1ac50*/  LDSM.16.MT88.4 R84, [R210+0x1100] ;  /* 0x00110000d254783b */ /* 0x000fea0000004200 */
[----:B------:R-:W-:Y:S02]  /*1ac60*/  MUFU.EX2 R239, R239 ;  /* 0x000000ef00ef7308 */ /* 0x000fe40000000800 */
        /* <DEDUP_REMOVED lines=9> */
[C---:B--2---:R-:W-:Y:S08]  /*1ad00*/  HMMA.16816.F32 R52, R68.reuse, R76, R52 ;  /* 0x0000004c4434723c */ /* 0x044ff00000001834 */
[C---:B------:R-:W-:Y:S01]  /*1ad10*/  HMMA.16816.F32 R56, R68.reuse, R78, R56 ;  /* 0x0000004e4438723c */ /* 0x040fe20000001838 */
[----:B------:R-:W2:Y:S01]  /*1ad20*/  LDSM.16.MT88.4 R76, [R209+0x1100] ;  /* 0x00110000d14c783b */ /* 0x000ea20000004200 */
        /* <DEDUP_REMOVED lines=9> */
[----:B----4-:R-:W-:Y:S01]  /*1adc0*/  F2FP.PACK_AB R69, R187, R164 ;  /* 0x000000a4bb45723e */ /* 0x010fe200000000ff */
[----:B------:R-:W-:Y:S01]  /*1add0*/  FADD.FTZ R164, R164, R3 ;  /* 0x00000003a4a47221 */ /* 0x000fe20000010000 */
[----:B-----5:R-:W-:Y:S01]  /*1ade0*/  F2FP.PACK_AB R71, R233, R186 ;  /* 0x000000bae947723e */ /* 0x020fe200000000ff */
[----:B------:R-:W-:Y:S01]  /*1adf0*/  FADD.FTZ R163, R160, R163 ;  /* 0x000000a3a0a37221 */ /* 0x000fe20000010000 */
[----:B------:R-:W4:Y:S01]  /*1ae00*/  MUFU.EX2 R159, R159 ;  /* 0x0000009f009f7308 */ /* 0x000f220000000800 */
        /* <DEDUP_REMOVED lines=9> */
[----:B------:R-:W5:Y:S01]  /*1aea0*/  MUFU.EX2 R149, R149 ;  /* 0x0000009500957308 */ /* 0x000f620000000800 */
[C---:B------:R-:W-:Y:S04]  /*1aeb0*/  HMMA.16816.F32 R12, R68.reuse, R84, R12 ;  /* 0x00000054440c723c */ /* 0x040fe8000000180c */
[----:B----4-:R-:W-:Y:S04]  /*1aec0*/  F2FP.PACK_AB R124, R159, R156 ;  /* 0x0000009c9f7c723e */ /* 0x010fe800000000ff */
[C---:B------:R-:W-:Y:S01]  /*1aed0*/  HMMA.16816.F32 R16, R68.reuse, R86, R16 ;  /* 0x000000564410723c */ /* 0x040fe20000001810 */
[----:B------:R-:W4:Y:S01]  /*1aee0*/  LDSM.16.MT88.4 R84, [R210+0x4100] ;  /* 0x00410000d254783b */ /* 0x000f220000004200 */
[----:B------:R-:W-:Y:S06]  /*1aef0*/  MUFU.EX2 R144, R144 ;  /* 0x0000009000907308 */ /* 0x000fec0000000800 */
[C---:B--2---:R-:W-:Y:S04]  /*1af00*/  HMMA.16816.F32 R20, R68.reuse, R76, R20 ;  /* 0x0000004c4414723c */ /* 0x044fe80000001814 */
[----:B------:R-:W2:Y:S01]  /*1af10*/  MUFU.EX2 R139, R139 ;  /* 0x0000008b008b7308 */ /* 0x000ea20000000800 */
[----:B-----5:R-:W-:Y:S03]  /*1af20*/  F2FP.PACK_AB R126, R149, R146 ;  /* 0x00000092957e723e */ /* 0x020fe600000000ff */
[C---:B------:R-:W-:Y:S01]  /*1af30*/  HMMA.16816.F32 R24, R68.reuse, R78, R24 ;  /* 0x0000004e4418723c */ /* 0x040fe20000001818 */
[----:B------:R-:W5:Y:S05]  /*1af40*/  LDSM.16.MT88.4 R76, [R209+0x4100] ;  /* 0x00410000d14c783b */ /* 0x000f6a0000004200 */
[----:B------:R-:W-:Y:S02]  /*1af50*/  MUFU.EX2 R135, R135 ;  /* 0x0000008700877308 */ /* 0x000fe40000000800 */
[C---:B-1----:R-:W-:Y:S08]  /*1af60*/  HMMA.16816.F32 R28, R68.reuse, R80, R28 ;  /* 0x00000050441c723c */ /* 0x042ff0000000181c */
[C---:B------:R-:W-:Y:S01]  /*1af70*/  HMMA.16816.F32 R32, R68.reuse, R82, R32 ;  /* 0x000000524420723c */ /* 0x040fe20000001820 */
[----:B------:R-:W1:Y:S01]  /*1af80*/  LDSM.16.MT88.4 R80, [R212+0x1900] ;  /* 0x00190000d450783b */ /* 0x000e620000004200 */
[----:B------:R-:W5:Y:S02]  /*1af90*/  MUFU.EX2 R134, R134 ;  /* 0x0000008600867308 */ /* 0x000f640000000800 */
[----:B--2---:R-:W-:Y:S04]  /*1afa0*/  F2FP.PACK_AB R125, R139, R144 ;  /* 0x000000908b7d723e */ /* 0x004fe800000000ff */
[C---:B---3--:R-:W-:Y:S08]  /*1afb0*/  HMMA.16816.F32 R36, R68.reuse, R72, R36 ;  /* 0x000000484424723c */ /* 0x048ff00000001824 */
[C---:B------:R-:W-:Y:S01]  /*1afc0*/  HMMA.16816.F32 R40, R68.reuse, R74, R40 ;  /* 0x0000004a4428723c */ /* 0x040fe20000001828 */
[----:B------:R-:W2:Y:S07]  /*1afd0*/  LDSM.16.MT88.4 R72, [R210+0x1900] ;  /* 0x00190000d248783b */ /* 0x000eae0000004200 */
[C---:B----4-:R-:W-:Y:S04]  /*1afe0*/  HMMA.16816.F32 R44, R68.reuse, R84, R44 ;  /* 0x00000054442c723c */ /* 0x050fe8000000182c */
[----:B-----5:R-:W-:Y:S04]  /*1aff0*/  F2FP.PACK_AB R127, R134, R135 ;  /* 0x00000087867f723e */ /* 0x020fe800000000ff */
[C---:B------:R-:W-:Y:S01]  /*1b000*/  HMMA.16816.F32 R48, R68.reuse, R86, R48 ;  /* 0x000000564430723c */ /* 0x040fe20000001830 */
[----:B------:R-:W-:Y:S07]  /*1b010*/  LDSM.16.MT88.4 R84, [R208+0x1900] ;  /* 0x00190000d054783b */ /* 0x000fee0000004200 */
[C---:B------:R-:W-:Y:S08]  /*1b020*/  HMMA.16816.F32 R52, R68.reuse, R76, R52 ;  /* 0x0000004c4434723c */ /* 0x040ff00000001834 */
[C---:B------:R-:W-:Y:S01]  /*1b030*/  HMMA.16816.F32 R56, R68.reuse, R78, R56 ;  /* 0x0000004e4438723c */ /* 0x040fe20000001838 */
[----:B------:R-:W3:Y:S07]  /*1b040*/  LDSM.16.MT88.4 R76, [R209+0x1900] ;  /* 0x00190000d14c783b */ /* 0x000eee0000004200 */
        /* <DEDUP_REMOVED lines=12> */
[C---:B-1----:R-:W-:Y:S03]  /*1b110*/  HMMA.16816.F32 R4, R68.reuse, R80, R4 ;  /* 0x000000504404723c */ /* 0x042fe60000001804 */
[----:B------:R-:W-:Y:S02]  /*1b120*/  FADD.FTZ R3, R245, R244 ;  /* 0x000000f4f5037221 */ /* 0x000fe40000010000 */
[----:B------:R-:W-:Y:S02]  /*1b130*/  FADD.FTZ R239, R242, R239 ;  /* 0x000000eff2ef7221 */ /* 0x000fe40000010000 */
[----:B------:R-:W-:Y:S01]  /*1b140*/  FADD.FTZ R3, R246, R3 ;  /* 0x00000003f6037221 */ /* 0x000fe20000010000 */
[C---:B------:R-:W-:Y:S01]  /*1b150*/  HMMA.16816.F32 R8, R68.reuse, R82, R8 ;  /* 0x000000524408723c */ /* 0x040fe20000001808 */
[----:B------:R-:W1:Y:S03]  /*1b160*/  LDSM.16.MT88.4 R80, [R212+0x4900] ;  /* 0x00490000d450783b */ /* 0x000e660000004200 */
[----:B------:R-:W-:Y:S04]  /*1b170*/  FADD.FTZ R2, R166, R3 ;  /* 0x00000003a6027221 */ /* 0x000fe80000010000 */
[C---:B--2---:R-:W-:Y:S04]  /*1b180*/  HMMA.16816.F32 R12, R68.reuse, R72, R12 ;  /* 0x00000048440c723c */ /* 0x044fe8000000180c */
[----:B------:R-:W-:Y:S04]  /*1b190*/  FADD.FTZ R2, R165, R2 ;  /* 0x00000002a5027221 */ /* 0x000fe80000010000 */
[C---:B------:R-:W-:Y:S01]  /*1b1a0*/  HMMA.16816.F32 R16, R68.reuse, R74, R16 ;  /* 0x0000004a4410723c */ /* 0x040fe20000001810 */
[----:B------:R-:W2:Y:S03]  /*1b1b0*/  LDSM.16.MT88.4 R72, [R210+0x4900] ;  /* 0x00490000d248783b */ /* 0x000ea60000004200 */
[----:B------:R-:W-:Y:S01]  /*1b1c0*/  FADD.FTZ R3, R161, R2 ;  /* 0x00000002a1037221 */ /* 0x000fe20000010000 */
[----:B------:R-:W-:Y:S03]  /*1b1d0*/  IADD3 R2, R192, -0x1, RZ ;  /* 0xffffffffc0027810 */ /* 0x000fe60007ffe0ff */
[C---:B---3--:R-:W-:Y:S04]  /*1b1e0*/  HMMA.16816.F32 R20, R68.reuse, R76, R20 ;  /* 0x0000004c4414723c */ /* 0x048fe80000001814 */
[----:B------:R-:W-:Y:S02]  /*1b1f0*/  FADD.FTZ R3, R236, R3 ;  /* 0x00000003ec037221 */ /* 0x000fe40000010000 */
[----:B------:R-:W-:Y:S02]  /*1b200*/  IMAD.MOV.U32 R192, RZ, RZ, R2 ;  /* 0x000000ffffc07224 */ /* 0x000fe400078e0002 */
[C---:B------:R-:W-:Y:S01]  /*1b210*/  HMMA.16816.F32 R24, R68.reuse, R78, R24 ;  /* 0x0000004e4418723c */ /* 0x040fe20000001818 */
[----:B------:R-:W3:Y:S03]  /*1b220*/  LDSM.16.MT88.4 R76, [R212+0x2100] ;  /* 0x00210000d44c783b */ /* 0x000ee60000004200 */
        /* <DEDUP_REMOVED lines=29> */
[----:B------:R-:W-:Y:S04]  /*1b400*/  FADD.FTZ R247, R247, R184 ;  /* 0x000000b8f7f77221 */ /* 0x000fe80000010000 */
        /* <DEDUP_REMOVED lines=8> */
[----:B------:R-:W-:Y:S04]  /*1b490*/  FADD.FTZ R232, R149, R146 ;  /* 0x0000009295e87221 */ /* 0x000fe80000010000 */
        /* <DEDUP_REMOVED lines=10> */
[C---:B------:R-:W-:Y:S08]  /*1b540*/  HMMA.16816.F32 R48, R68.reuse, R82, R48 ;  /* 0x000000524430723c */ /* 0x040ff00000001830 */
[C---:B------:R-:W-:Y:S08]  /*1b550*/  HMMA.16816.F32 R52, R68.reuse, R88, R52 ;  /* 0x000000584434723c */ /* 0x040ff00000001834 */
[C---:B------:R-:W-:Y:S08]  /*1b560*/  HMMA.16816.F32 R56, R68.reuse, R90, R56 ;  /* 0x0000005a4438723c */ /* 0x040ff00000001838 */
[C---:B--2---:R-:W-:Y:S08]  /*1b570*/  HMMA.16816.F32 R60, R68.reuse, R72, R60 ;  /* 0x00000048443c723c */ /* 0x044ff0000000183c */
[----:B------:R-:W-:Y:S01]  /*1b580*/  HMMA.16816.F32 R64, R68, R74, R64 ;  /* 0x0000004a4440723c */ /* 0x000fe20000001840 */
[----:B------:R-:W1:Y:S07]  /*1b590*/  LDSM.16.MT88.4 R68, [R210+0x5900] ;  /* 0x00590000d244783b */ /* 0x000e6e0000004200 */
[C---:B------:R-:W-:Y:S01]  /*1b5a0*/  HMMA.16816.F32 R112, R124.reuse, R108, R4 ;  /* 0x0000006c7c70723c */ /* 0x040fe20000001804 */
[----:B------:R-:W2:Y:S07]  /*1b5b0*/  LDSM.16.MT88.4 R4, [R209+0x5900] ;  /* 0x00590000d104783b */ /* 0x000eae0000004200 */
        /* <DEDUP_REMOVED lines=8> */
[C---:B---3--:R-:W-:Y:S08]  /*1b640*/  HMMA.16816.F32 R80, R124.reuse, R76, R36 ;  /* 0x0000004c7c50723c */ /* 0x048ff00000001824 */
[C---:B------:R-:W-:Y:S08]  /*1b650*/  HMMA.16816.F32 R76, R124.reuse, R78, R40 ;  /* 0x0000004e7c4c723c */ /* 0x040ff00000001828 */
[C---:B-1----:R-:W-:Y:S08]  /*1b660*/  HMMA.16816.F32 R72, R124.reuse, R68, R44 ;  /* 0x000000447c48723c */ /* 0x042ff0000000182c */
[C---:B------:R-:W-:Y:S08]  /*1b670*/  HMMA.16816.F32 R68, R124.reuse, R70, R48 ;  /* 0x000000467c44723c */ /* 0x040ff00000001830 */
[C---:B--2---:R-:W-:Y:S08]  /*1b680*/  HMMA.16816.F32 R52, R124.reuse, R4, R52 ;  /* 0x000000047c34723c */ /* 0x044ff00000001834 */
[C---:B------:R-:W-:Y:S08]  /*1b690*/  HMMA.16816.F32 R56, R124.reuse, R6, R56 ;  /* 0x000000067c38723c */ /* 0x040ff00000001838 */
[C---:B-----5:R-:W-:Y:S08]  /*1b6a0*/  HMMA.16816.F32 R60, R124.reuse, R8, R60 ;  /* 0x000000087c3c723c */ /* 0x060ff0000000183c */
[----:B------:R-:W-:Y:S01]  /*1b6b0*/  HMMA.16816.F32 R64, R124, R10, R64 ;  /* 0x0000000a7c40723c */ /* 0x000fe20000001840 */
[----:B------:R-:W-:-:S07]  /*1b6c0*/  @P0 BRA `(.L_x_418) ;  /* 0xffffbe7000000947 */ /* 0x000fce000383ffff */
.L_x_409:
[----:B------:R-:W1:Y:S01]  /*1b6d0*/  SHFL.BFLY PT, R3, R232, 0x2, 0x1f ;  /* 0x0c401f00e8037f89 */ /* 0x000e6200000e0000 */
[----:B------:R-:W-:-:S02]  /*1b6e0*/  MOV R4, RZ ;  /* 0x000000ff00047202 */ /* 0x000fc40000000f00 */
[----:B------:R-:W-:Y:S01]  /*1b6f0*/  MOV R8, 0xff800000 ;  /* 0xff80000000087802 */ /* 0x000fe20000000f00 */
[----:B------:R-:W2:Y:S01]  /*1b700*/  SHFL.BFLY PT, R2, R231, 0x2, 0x1f ;  /* 0x0c401f00e7027f89 */ /* 0x000ea200000e0000 */
[----:B------:R-:W-:Y:S01]  /*1b710*/  PLOP3.LUT P2, PT, PT, PT, PT, 0x8, 0x0 ;  /* 0x000000000000781c */ /* 0x000fe20003f4e170 */
        /* <DEDUP_REMOVED lines=13> */
[----:B------:R-:W2:Y:S08]  /*1b7f0*/  @P0 MUFU.LG2 R9, R2 ;  /* 0x0000000200090308 */ /* 0x000eb00000000c00 */
[----:B------:R-:W3:Y:S01]  /*1b800*/  @P1 MUFU.LG2 R5, R5 ;  /* 0x0000000500051308 */ /* 0x000ee20000000c00 */
[----:B-1----:R-:W-:-:S02]  /*1b810*/  FMUL.FTZ R112, R4, R112 ;  /* 0x0000007004707220 */ /* 0x002fc40000410000 */
[C---:B------:R-:W-:Y:S02]  /*1b820*/  FMUL.FTZ R113, R4.reuse, R113 ;  /* 0x0000007104717220 */ /* 0x040fe40000410000 */
[C---:B------:R-:W-:Y:S02]  /*1b830*/  FMUL.FTZ R108, R4.reuse, R108 ;  /* 0x0000006c046c7220 */ /* 0x040fe40000410000 */
[----:B------:R-:W-:Y:S01]  /*1b840*/  FMUL.FTZ R109, R4, R109 ;  /* 0x0000006d046d7220 */ /* 0x000fe20000410000 */
[----:B------:R1:W4:Y:S01]  /*1b850*/  @P0 MUFU.RCP R3, R2 ;  /* 0x0000000200030308 */ /* 0x0003220000001000 */
[----:B--2---:R-:W-:Y:S02]  /*1b860*/  @P0 FMUL.FTZ R11, R9, 0.69314718246459960938 ;  /* 0x3f317218090b0820 */ /* 0x004fe40000410000 */
[----:B------:R-:W-:Y:S02]  /*1b870*/  @P0 FMUL.FTZ R9, R12, c[0x0][0x2d0] ;  /* 0x0000b4000c090a20 */ /* 0x000fe40000410000 */
[----:B------:R-:W-:-:S02]  /*1b880*/  FMUL.FTZ R104, R4, R104 ;  /* 0x0000006804687220 */ /* 0x000fc40000410000 */
[C---:B------:R-:W-:Y:S02]  /*1b890*/  FMUL.FTZ R105, R4.reuse, R105 ;  /* 0x0000006904697220 */ /* 0x040fe40000410000 */
        /* <DEDUP_REMOVED lines=28> */
[C---:B----4-:R-:W-:Y:S02]  /*1ba60*/  FMUL.FTZ R114, R3.reuse, R114 ;  /* 0x0000007203727220 */ /* 0x050fe40000410000 */
        /* <DEDUP_REMOVED lines=33> */
.L_x_345:
        /* <DEDUP_REMOVED lines=43> */
[----:B------:R-:W-:Y:S01]  /*1bf30*/  F2FP.PACK_AB R78, R79, R78 ;  /* 0x0000004e4f4e723e */ /* 0x000fe200000000ff */
[----:B------:R-:W-:Y:S01]  /*1bf40*/  IMAD.SHL.U32 R7, R7, 0x2, RZ ;  /* 0x0000000207077824 */ /* 0x000fe200078e00ff */
[----:B------:R-:W-:-:S02]  /*1bf50*/  F2FP.PACK_AB R72, R73, R72 ;  /* 0x000000484948723e */ /* 0x000fc400000000ff */
[----:B------:R-:W-:Y:S02]  /*1bf60*/  F2FP.PACK_AB R68, R69, R68 ;  /* 0x000000444544723e */ /* 0x000fe400000000ff */
[C---:B------:R-:W-:Y:S01]  /*1bf70*/  IADD3 R14, R7.reuse, 0x80, RZ ;  /* 0x00000080070e7810 */ /* 0x040fe20007ffe0ff */
[----:B------:R-:W-:Y:S01]  /*1bf80*/  STS [R7+0x80], R112 ;  /* 0x0000807007007388 */ /* 0x000fe20000000800 */
[----:B------:R-:W-:Y:S02]  /*1bf90*/  IADD3 R13, R7, 0x70, RZ ;  /* 0x00000070070d7810 */ /* 0x000fe40007ffe0ff */
[----:B------:R-:W-:Y:S01]  /*1bfa0*/  @P0 IADD3 R13, R14, 0x10, RZ ;  /* 0x000000100e0d0810 */ /* 0x000fe20007ffe0ff */
[----:B------:R-:W-:Y:S01]  /*1bfb0*/  STS [R7+0x480], R114 ;  /* 0x0004807207007388 */ /* 0x000fe20000000800 */
[----:B------:R-:W-:Y:S01]  /*1bfc0*/  SEL R14, R11, 0xffffffe0, !P1 ;  /* 0xffffffe00b0e7807 */ /* 0x000fe20004800000 */
[----:B------:R-:W-:Y:S01]  /*1bfd0*/  IMAD.MOV.U32 R11, RZ, RZ, 0x40 ;  /* 0x00000040ff0b7424 */ /* 0x000fe200078e00ff */
[----:B------:R-:W-:Y:S01]  /*1bfe0*/  F2FP.PACK_AB R70, R71, R70 ;  /* 0x000000464746723e */ /* 0x000fe200000000ff */
[----:B------:R-:W-:Y:S01]  /*1bff0*/  STS [R13], R108 ;  /* 0x0000006c0d007388 */ /* 0x000fe20000000800 */
[----:B------:R-:W-:Y:S01]  /*1c000*/  F2FP.PACK_AB R52, R53, R52 ;  /* 0x000000343534723e */ /* 0x000fe200000000ff */
[----:B------:R-:W-:Y:S01]  /*1c010*/  IMAD.IADD R15, R7, 0x1, R14 ;  /* 0x00000001070f7824 */ /* 0x000fe200078e020e */
[----:B------:R-:W-:Y:S01]  /*1c020*/  SEL R16, R11, 0xffffffc0, !P2 ;  /* 0xffffffc00b107807 */ /* 0x000fe20005000000 */
[----:B------:R-:W-:Y:S01]  /*1c030*/  IMAD.IADD R11, R14, 0x1, R13 ;  /* 0x000000010e0b7824 */ /* 0x000fe200078e020d */
[----:B------:R-:W-:Y:S01]  /*1c040*/  STS [R13+0x400], R110 ;  /* 0x0004006e0d007388 */ /* 0x000fe20000000800 */
[----:B------:R-:W-:-:S02]  /*1c050*/  F2FP.PACK_AB R54, R55, R54 ;  /* 0x000000363736723e */ /* 0x000fc400000000ff */
        /* <DEDUP_REMOVED lines=8> */
[----:B------:R-:W-:Y:S01]  /*1c0e0*/  STS [R11], R100 ;  /* 0x000000640b007388 */ /* 0x000fe20000000800 */
[----:B------:R-:W-:-:S02]  /*1c0f0*/  F2FP.PACK_AB R60, R61, R60 ;  /* 0x0000003c3d3c723e */ /* 0x000fc400000000ff */
[----:B------:R-:W-:Y:S01]  /*1c100*/  F2FP.PACK_AB R62, R63, R62 ;  /* 0x0000003e3f3e723e */ /* 0x000fe200000000ff */
[----:B------:R-:W-:Y:S01]  /*1c110*/  STS [R11+0x400], R102 ;  /* 0x000400660b007388 */ /* 0x000fe20000000800 */
[----:B------:R-:W-:Y:S02]  /*1c120*/  F2FP.PACK_AB R64, R65, R64 ;  /* 0x000000404140723e */ /* 0x000fe400000000ff */
[----:B------:R-:W-:Y:S01]  /*1c130*/  F2FP.PACK_AB R3, R3, R66 ;  /* 0x000000420303723e */ /* 0x000fe200000000ff */
[----:B------:R-:W-:Y:S01]  /*1c140*/  STS [R17+0x80], R96 ;  /* 0x0000806011007388 */ /* 0x000fe20000000800 */
[----:B------:R-:W-:Y:S02]  /*1c150*/  ISETP.NE.U32.AND P1, PT, RZ, c[0x0][0x508], PT ;  /* 0x00014200ff007a0c */ /* 0x000fe40003f25070 */
[----:B------:R-:W-:Y:S01]  /*1c160*/  ISETP.NE.U32.AND P0, PT, RZ, c[0x0][0x500], PT ;  /* 0x00014000ff007a0c */ /* 0x000fe20003f05070 */
[----:B------:R-:W-:Y:S01]  /*1c170*/  STS [R17+0x480], R98 ;  /* 0x0004806211007388 */ /* 0x000fe20000000800 */
[----:B------:R-:W-:-:S02]  /*1c180*/  ISETP.NE.AND.EX P1, PT, RZ, c[0x0][0x50c], PT, P1 ;  /* 0x00014300ff007a0c */ /* 0x000fc40003f25310 */
[----:B------:R-:W-:Y:S01]  /*1c190*/  ISETP.NE.AND.EX P0, PT, RZ, c[0x0][0x504], PT, P0 ;  /* 0x00014100ff007a0c */ /* 0x000fe20003f05300 */
[----:B------:R-:W-:Y:S04]  /*1c1a0*/  STS [R19], R92 ;  /* 0x0000005c13007388 */ /* 0x000fe80000000800 */
[----:B------:R-:W-:Y:S04]  /*1c1b0*/  STS [R19+0x400], R94 ;  /* 0x0004005e13007388 */ /* 0x000fe80000000800 */
[----:B------:R-:W-:Y:S04]  /*1c1c0*/  STS [R21+0x80], R88 ;  /* 0x0000805815007388 */ /* 0x000fe80000000800 */
[----:B------:R-:W-:Y:S04]  /*1c1d0*/  STS [R21+0x480], R90 ;  /* 0x0004805a15007388 */ /* 0x000fe80000000800 */
[----:B------:R-:W-:Y:S04]  /*1c1e0*/  STS [R23], R84 ;  /* 0x0000005417007388 */ /* 0x000fe80000000800 */
[----:B------:R-:W-:Y:S04]  /*1c1f0*/  STS [R23+0x400], R86 ;  /* 0x0004005617007388 */ /* 0x000fe80000000800 */
[----:B------:R-:W-:Y:S04]  /*1c200*/  STS [R7+0x4080], R80 ;  /* 0x0040805007007388 */ /* 0x000fe80000000800 */
[----:B------:R-:W-:Y:S04]  /*1c210*/  STS [R7+0x4480], R82 ;  /* 0x0044805207007388 */ /* 0x000fe80000000800 */
[----:B------:R1:W-:Y:S04]  /*1c220*/  STS [R13+0x4000], R6 ;  /* 0x004000060d007388 */ /* 0x0003e80000000800 */
[----:B------:R-:W-:Y:S04]  /*1c230*/  STS [R13+0x4400], R78 ;  /* 0x0044004e0d007388 */ /* 0x000fe80000000800 */
[----:B------:R-:W-:Y:S04]  /*1c240*/  STS [R15+0x4080], R72 ;  /* 0x004080480f007388 */ /* 0x000fe80000000800 */
[----:B------:R2:W-:Y:S04]  /*1c250*/  STS [R15+0x4480], R4 ;  /* 0x004480040f007388 */ /* 0x0005e80000000800 */
[----:B------:R-:W-:Y:S04]  /*1c260*/  STS [R11+0x4000], R68 ;  /* 0x004000440b007388 */ /* 0x000fe80000000800 */
[----:B------:R-:W-:Y:S04]  /*1c270*/  STS [R11+0x4400], R70 ;  /* 0x004400460b007388 */ /* 0x000fe80000000800 */
[----:B------:R-:W-:Y:S01]  /*1c280*/  STS [R17+0x4080], R52 ;  /* 0x0040803411007388 */ /* 0x000fe20000000800 */
[----:B-1----:R-:W-:-:S03]  /*1c290*/  IMAD.MOV.U32 R6, RZ, RZ, 0x4 ;  /* 0x00000004ff067424 */ /* 0x002fc600078e00ff */
[----:B------:R1:W-:Y:S04]  /*1c2a0*/  STS [R17+0x4480], R54 ;  /* 0x0044803611007388 */ /* 0x0003e80000000800 */
[----:B------:R3:W-:Y:S04]  /*1c2b0*/  STS [R19+0x4000], R56 ;  /* 0x0040003813007388 */ /* 0x0007e80000000800 */
[----:B------:R3:W-:Y:S01]  /*1c2c0*/  STS [R19+0x4400], R58 ;  /* 0x0044003a13007388 */ /* 0x0007e20000000800 */
[----:B--2---:R-:W-:-:S03]  /*1c2d0*/  IMAD.WIDE R14, R221, R6, c[0x0][0x500] ;  /* 0x00014000dd0e7625 */ /* 0x004fc600078e0206 */
[----:B------:R3:W-:Y:S04]  /*1c2e0*/  STS [R21+0x4080], R60 ;  /* 0x0040803c15007388 */ /* 0x0007e80000000800 */
[----:B------:R3:W-:Y:S04]  /*1c2f0*/  STS [R21+0x4480], R62 ;  /* 0x0044803e15007388 */ /* 0x0007e80000000800 */
[----:B------:R3:W-:Y:S04]  /*1c300*/  STS [R23+0x4000], R64 ;  /* 0x0040004017007388 */ /* 0x0007e80000000800 */
[----:B------:R3:W-:Y:S04]  /*1c310*/  STS [R23+0x4400], R3 ;  /* 0x0044000317007388 */ /* 0x0007e80000000800 */
[----:B------:R-:W-:Y:S01]  /*1c320*/  BAR.SYNC.DEFER_BLOCKING 0x1, 0x100 ;  /* 0x0044000000007b1d */ /* 0x000fe20000010000 */
[----:B------:R-:W-:-:S02]  /*1c330*/  IMAD.MOV.U32 R4, RZ, RZ, c[0x0][0x388] ;  /* 0x0000e200ff047624 */ /* 0x000fc400078e00ff */
[----:B-1----:R-:W-:-:S03]  /*1c340*/  @P1 IMAD.WIDE R16, R221, R6, c[0x0][0x508] ;  /* 0x00014200dd101625 */ /* 0x002fc600078e0206 */
[----:B------:R-:W2:Y:S04]  /*1c350*/  @P0 LDG.E R11, [R14.64] ;  /* 0x000000100e0b0981 */ /* 0x000ea8000c1e1900 */
[----:B------:R3:W5:Y:S01]  /*1c360*/  @P1 LDG.E R4, [R16.64] ;  /* 0x0000001010041981 */ /* 0x000762000c1e1900 */
[----:B------:R-:W-:Y:S02]  /*1c370*/  CS2R R6, SRZ ;  /* 0x0000000000067805 */ /* 0x000fe4000001ff00 */
[--C-:B--2---:R-:W-:Y:S01]  /*1c380*/  @P0 SHF.R.S32.HI R7, RZ, 0x1f, R11.reuse ;  /* 0x0000001fff070819 */ /* 0x104fe2000001140b */
[----:B------:R-:W-:Y:S01]  /*1c390*/  @P0 IMAD.MOV.U32 R6, RZ, RZ, R11 ;  /* 0x000000ffff060224 */ /* 0x000fe200078e000b */
[----:B------:R-:W-:Y:S05]  /*1c3a0*/  @P1 BRA `(.L_x_420) ;  /* 0x0000004000001947 */ /* 0x000fea0003800000 */
[----:B---3--:R-:W-:Y:S05]  /*1c3b0*/  @!P0 BRA `(.L_x_420) ;  /* 0x0000003000008947 */ /* 0x008fea0003800000 */
[----:B-----5:R-:W2:Y:S04]  /*1c3c0*/  LDG.E R4, [R14.64] ;  /* 0x000000100e047981 */ /* 0x020ea8000c1e1900 */
[----:B------:R-:W2:Y:S02]  /*1c3d0*/  LDG.E R3, [R14.64+0x4] ;  /* 0x000004100e037981 */ /* 0x000ea4000c1e1900 */
[----:B--2---:R-:W-:-:S02]  /*1c3e0*/  IADD3 R4, -R4, R3, RZ ;  /* 0x0000000304047210 */ /* 0x004fc40007ffe1ff */
.L_x_420:
[----:B---3--:R-:W-:Y:S01]  /*1c3f0*/  LOP3.LUT R13, R10, 0xffffffe0, RZ, 0xc0, !PT ;  /* 0xffffffe00a0d7812 */ /* 0x008fe200078ec0ff */
[----:B------:R-:W1:Y:S01]  /*1c400*/  S2R R40, SR_CTAID.X ;  /* 0x0000000000287919 */ /* 0x000e620000002500 */
[----:B------:R-:W-:Y:S01]  /*1c410*/  SHF.R.S32.HI R11, RZ, 0x1f, R12 ;  /* 0x0000001fff0b7819 */ /* 0x000fe2000001140c */
[----:B------:R-:W-:Y:S01]  /*1c420*/  IMAD.MOV.U32 R14, RZ, RZ, c[0x0][0x4e8] ;  /* 0x00013a00ff0e7624 */ /* 0x000fe200078e00ff */
[----:B------:R-:W-:Y:S01]  /*1c430*/  LEA.HI R3, R9, R9, RZ, 0x1 ;  /* 0x0000000909037211 */ /* 0x000fe200078f08ff */
[----:B------:R-:W-:Y:S01]  /*1c440*/  IMAD.IADD R13, R0, 0x1, -R13 ;  /* 0x00000001000d7824 */ /* 0x000fe200078e0a0d */
[----:B------:R-:W-:Y:S01]  /*1c450*/  LEA.HI R11, R11, R12, RZ, 0x3 ;  /* 0x0000000c0b0b7211 */ /* 0x000fe200078f18ff */
[----:B------:R-:W-:Y:S01]  /*1c460*/  IMAD.MOV.U32 R19, RZ, RZ, R7 ;  /* 0x000000ffff137224 */ /* 0x000fe200078e0007 */
[----:B------:R-:W-:Y:S01]  /*1c470*/  ISETP.NE.AND P1, PT, R14, 0x1, PT ;  /* 0x000000010e00780c */ /* 0x000fe20003f25270 */
[----:B------:R-:W-:Y:S01]  /*1c480*/  IMAD.WIDE.U32 R20, R6, c[0x0][0x3a0], RZ ;  /* 0x0000e80006147a25 */ /* 0x000fe200078e00ff */
[----:B------:R-:W-:Y:S01]  /*1c490*/  SHF.R.S32.HI R10, RZ, 0x1f, R13 ;  /* 0x0000001fff0a7819 */ /* 0x000fe2000001140d */
[----:B------:R-:W-:Y:S01]  /*1c4a0*/  BSSY B0, `(.L_x_421) ;  /* 0x0000073000007945 */ /* 0x000fe20003800000 */
[----:B------:R-:W-:-:S02]  /*1c4b0*/  LOP3.LUT R11, R11, 0xffffff8, RZ, 0xc0, !PT ;  /* 0x0ffffff80b0b7812 */ /* 0x000fc400078ec0ff */
[----:B------:R-:W-:Y:S02]  /*1c4c0*/  LEA.HI R10, R10, R13, RZ, 0x2 ;  /* 0x0000000d0a0a7211 */ /* 0x000fe400078f10ff */
[----:B------:R-:W-:Y:S02]  /*1c4d0*/  IADD3 R11, R12, -R11, RZ ;  /* 0x8000000b0c0b7210 */ /* 0x000fe40007ffe0ff */
[----:B------:R-:W-:Y:S02]  /*1c4e0*/  LOP3.LUT R12, R3, 0x1ffffffe, RZ, 0xc0, !PT ;  /* 0x1ffffffe030c7812 */ /* 0x000fe400078ec0ff */
[----:B------:R-:W-:Y:S02]  /*1c4f0*/  SHF.R.S32.HI R14, RZ, 0x2, R10 ;  /* 0x00000002ff0e7819 */ /* 0x000fe4000001140a */
[----:B------:R-:W-:Y:S01]  /*1c500*/  LOP3.LUT P2, RZ, R13, 0x3, RZ, 0xc0, !PT ;  /* 0x000000030dff7812 */ /* 0x000fe2000784c0ff */
[----:B------:R-:W-:Y:S01]  /*1c510*/  IMAD R13, R7, c[0x0][0x3a0], RZ ;  /* 0x0000e800070d7a24 */ /* 0x000fe200078e02ff */
[----:B------:R-:W-:Y:S01]  /*1c520*/  MOV R18, R6 ;  /* 0x0000000600127202 */ /* 0x000fe20000000f00 */
[----:B------:R-:W-:Y:S01]  /*1c530*/  IMAD.IADD R10, R9, 0x1, -R12 ;  /* 0x00000001090a7824 */ /* 0x000fe200078e0a0c */
[-C--:B------:R-:W-:Y:S01]  /*1c540*/  LEA.HI R9, R5, R0.reuse, RZ, 0x3 ;  /* 0x0000000005097211 */ /* 0x080fe200078f18ff */
[----:B------:R-:W-:Y:S01]  /*1c550*/  IMAD R3, R11, 0x10, R14 ;  /* 0x000000100b037824 */ /* 0x000fe200078e020e */
[----:B------:R-:W-:Y:S01]  /*1c560*/  LEA.HI R5, R5, R0, RZ, 0x6 ;  /* 0x0000000005057211 */ /* 0x000fe200078f30ff */
[----:B------:R-:W-:Y:S01]  /*1c570*/  IMAD R7, R6, c[0x0][0x3a4], R13 ;  /* 0x0000e90006077a24 */ /* 0x000fe200078e020d */
[----:B------:R-:W-:Y:S01]  /*1c580*/  LOP3.LUT R11, R9, 0xfffffff8, RZ, 0xc0, !PT ;  /* 0xfffffff8090b7812 */ /* 0x000fe200078ec0ff */
[----:B------:R-:W-:Y:S01]  /*1c590*/  IMAD R6, R218, c[0x0][0x490], RZ ;  /* 0x00012400da067a24 */ /* 0x000fe200078e02ff */
[----:B------:R-:W-:Y:S01]  /*1c5a0*/  SHF.R.S32.HI R17, RZ, 0x1f, R221 ;  /* 0x0000001fff117819 */ /* 0x000fe200000114dd */
[----:B------:R-:W-:Y:S01]  /*1c5b0*/  IMAD R13, R10, 0x8, R3 ;  /* 0x000000080a0d7824 */ /* 0x000fe200078e0203 */
[----:B------:R-:W-:Y:S01]  /*1c5c0*/  IADD3 R21, R21, R7, RZ ;  /* 0x0000000715157210 */ /* 0x000fe20007ffe0ff */
[----:B------:R-:W-:Y:S01]  /*1c5d0*/  IMAD R7, R219, c[0x0][0x494], R6 ;  /* 0x00012500db077a24 */ /* 0x000fe200078e0206 */
[----:B------:R-:W-:Y:S01]  /*1c5e0*/  SEL R17, R17, RZ, !P0 ;  /* 0x000000ff11117207 */ /* 0x000fe20004000000 */
[----:B-1----:R-:W-:Y:S01]  /*1c5f0*/  IMAD R6, R40, 0x80, R13 ;  /* 0x0000008028067824 */ /* 0x002fe200078e020d */
[----:B------:R-:W-:Y:S01]  /*1c600*/  SEL R14, R221, RZ, !P0 ;  /* 0x000000ffdd0e7207 */ /* 0x000fe20004000000 */
[----:B------:R-:W-:Y:S01]  /*1c610*/  IMAD.WIDE.U32 R18, R219, c[0x0][0x490], R18 ;  /* 0x00012400db127a25 */ /* 0x000fe200078e0012 */
[----:B------:R-:W-:-:S03]  /*1c620*/  SHF.R.S32.HI R9, RZ, 0x3, R9 ;  /* 0x00000003ff097819 */ /* 0x000fc60000011409 */
[----:B------:R-:W-:Y:S01]  /*1c630*/  IMAD.IADD R0, R0, 0x1, -R11 ;  /* 0x0000000100007824 */ /* 0x000fe200078e0a0b */
[----:B------:R-:W-:Y:S01]  /*1c640*/  IADD3 R19, R19, R7, RZ ;  /* 0x0000000713137210 */ /* 0x000fe20007ffe0ff */
[----:B------:R-:W-:-:S03]  /*1c650*/  @P1 IMAD.HI.U32 R11, R6, c[0x0][0x4ec], RZ ;  /* 0x00013b00060b1a27 */ /* 0x000fc600078e00ff */
[----:B------:R-:W-:Y:S01]  /*1c660*/  LEA R13, R0, R9, 0x5 ;  /* 0x00000009000d7211 */ /* 0x000fe200078e28ff */
[----:B------:R-:W-:Y:S02]  /*1c670*/  IMAD R218, R218, c[0x0][0x3e8], RZ ;  /* 0x0000fa00dada7a24 */ /* 0x000fe400078e02ff */
[----:B------:R-:W-:Y:S01]  /*1c680*/  IMAD.MOV.U32 R10, RZ, RZ, R6 ;  /* 0x000000ffff0a7224 */ /* 0x000fe200078e0006 */
[----:B------:R-:W-:Y:S01]  /*1c690*/  @P1 SHF.R.U32.HI R10, RZ, c[0x0][0x4f0], R11 ;  /* 0x00013c00ff0a1a19 */ /* 0x000fe2000001160b */
[C---:B------:R-:W-:Y:S02]  /*1c6a0*/  IMAD R7, R219.reuse, c[0x0][0x3ec], R218 ;  /* 0x0000fb00db077a24 */ /* 0x040fe400078e02da */
[----:B------:R-:W-:Y:S01]  /*1c6b0*/  IMAD.WIDE.U32 R20, R219, c[0x0][0x3e8], R20 ;  /* 0x0000fa00db147a25 */ /* 0x000fe200078e0014 */
[----:B------:R-:W-:-:S03]  /*1c6c0*/  SHF.R.S32.HI R16, RZ, 0x1f, R10 ;  /* 0x0000001fff107819 */ /* 0x000fc6000001140a */
[----:B------:R-:W-:Y:S02]  /*1c6d0*/  IMAD.IADD R21, R21, 0x1, R7 ;  /* 0x0000000115157824 */ /* 0x000fe400078e0207 */
[----:B------:R-:W-:Y:S02]  /*1c6e0*/  IMAD.MOV R7, RZ, RZ, -R10 ;  /* 0x000000ffff077224 */ /* 0x000fe400078e0a0a */
[----:B------:R-:W-:Y:S02]  /*1c6f0*/  IMAD R11, R17, c[0x0][0x498], RZ ;  /* 0x00012600110b7a24 */ /* 0x000fe400078e02ff */
[----:B------:R-:W-:-:S04]  /*1c700*/  IMAD.WIDE.U32 R18, R14, c[0x0][0x498], R18 ;  /* 0x000126000e127a25 */ /* 0x000fc800078e0012 */
[----:B------:R-:W-:Y:S01]  /*1c710*/  IMAD R6, R7, c[0x0][0x4e8], R6 ;  /* 0x00013a0007067a24 */ /* 0x000fe200078e0206 */
[----:B------:R-:W-:Y:S01]  /*1c720*/  IADD3 R10, P0, R10, R18, RZ ;  /* 0x000000120a0a7210 */ /* 0x000fe20007f1e0ff */
[----:B------:R-:W-:Y:S02]  /*1c730*/  IMAD R11, R14, c[0x0][0x49c], R11 ;  /* 0x000127000e0b7a24 */ /* 0x000fe400078e020b */
[----:B------:R-:W-:Y:S01]  /*1c740*/  IMAD R13, R40, 0x80, R13 ;  /* 0x00000080280d7824 */ /* 0x000fe200078e020d */
[----:B------:R-:W-:Y:S01]  /*1c750*/  SHF.R.S32.HI R15, RZ, 0x1f, R6 ;  /* 0x0000001fff0f7819 */ /* 0x000fe20000011406 */
[----:B------:R-:W-:Y:S01]  /*1c760*/  IMAD.SHL.U32 R23, R9, 0x40, RZ ;  /* 0x0000004009177824 */ /* 0x000fe200078e00ff */
[----:B------:R-:W-:Y:S01]  /*1c770*/  IADD3.X R11, R16, R19, R11, P0, !PT ;  /* 0x00000013100b7210 */ /* 0x000fe200007fe40b */
[----:B------:R-:W-:Y:S01]  /*1c780*/  @P1 IMAD.HI.U32 R12, R13, c[0x0][0x4ec], RZ ;  /* 0x00013b000d0c1a27 */ /* 0x000fe200078e00ff */
[----:B------:R-:W-:Y:S02]  /*1c790*/  MOV R7, R13 ;  /* 0x0000000d00077202 */ /* 0x000fe40000000f00 */
[----:B------:R-:W-:Y:S01]  /*1c7a0*/  LEA R16, R40, R3, 0x7 ;  /* 0x0000000328107211 */ /* 0x000fe200078e38ff */
[----:B------:R-:W-:Y:S01]  /*1c7b0*/  IMAD R15, R15, c[0x0][0x488], RZ ;  /* 0x000122000f0f7a24 */ /* 0x000fe200078e02ff */
[----:B------:R-:W-:Y:S01]  /*1c7c0*/  @P1 SHF.R.U32.HI R7, RZ, c[0x0][0x4f0], R12 ;  /* 0x00013c00ff071a19 */ /* 0x000fe2000001160c */
[----:B------:R-:W-:Y:S01]  /*1c7d0*/  IMAD.WIDE.U32 R10, R6, c[0x0][0x488], R10 ;  /* 0x00012200060a7a25 */ /* 0x000fe200078e000a */
[----:B------:R-:W-:-:S02]  /*1c7e0*/  LOP3.LUT R23, R23, 0x1c0, RZ, 0xc0, !PT ;  /* 0x000001c017177812 */ /* 0x000fc400078ec0ff */
[----:B------:R-:W-:Y:S01]  /*1c7f0*/  LEA R40, R40, R9, 0x7 ;  /* 0x0000000928287211 */ /* 0x000fe200078e38ff */
[----:B------:R-:W-:Y:S01]  /*1c800*/  IMAD R15, R6, c[0x0][0x48c], R15 ;  /* 0x00012300060f7a24 */ /* 0x000fe200078e020f */
[----:B------:R-:W-:Y:S01]  /*1c810*/  LEA R12, P0, R10, c[0x0][0x450], 0x2 ;  /* 0x000114000a0c7a11 */ /* 0x000fe200078010ff */
[----:B------:R-:W-:Y:S01]  /*1c820*/  IMAD R17, R17, c[0x0][0x3f0], RZ ;  /* 0x0000fc0011117a24 */ /* 0x000fe200078e02ff */
[----:B------:R-:W-:Y:S01]  /*1c830*/  SHF.R.U32.HI R6, RZ, 0x3, R23 ;  /* 0x00000003ff067819 */ /* 0x000fe20000011617 */
[----:B------:R-:W-:Y:S01]  /*1c840*/  IMAD.SHL.U32 R0, R0, 0x8, RZ ;  /* 0x0000000800007824 */ /* 0x000fe200078e00ff */
[----:B------:R-:W-:Y:S01]  /*1c850*/  IADD3 R11, R11, R15, RZ ;  /* 0x0000000f0b0b7210 */ /* 0x000fe20007ffe0ff */
[----:B------:R-:W-:Y:S01]  /*1c860*/  SHFL.IDX PT, R42, R12, RZ, 0x1c1f ;  /* 0x001c1fff0c2a7589 */ /* 0x000fe200000e0000 */
[----:B------:R-:W-:Y:S02]  /*1c870*/  IMAD R17, R14, c[0x0][0x3f4], R17 ;  /* 0x0000fd000e117a24 */ /* 0x000fe400078e0211 */
[----:B------:R-:W-:Y:S01]  /*1c880*/  LEA.HI.X R11, R10, c[0x0][0x454], R11, 0x2, P0 ;  /* 0x000115000a0b7a11 */ /* 0x000fe200000f140b */
[----:B-----5:R-:W-:Y:S01]  /*1c890*/  SHFL.IDX PT, R34, R12, 0x1, 0x1c1f ;  /* 0x003c1f000c227f89 */ /* 0x020fe200000e0000 */
[----:B------:R-:W-:Y:S01]  /*1c8a0*/  SHF.R.S32.HI R10, RZ, 0x1f, R7 ;  /* 0x0000001fff0a7819 */ /* 0x000fe20000011407 */
[----:B------:R-:W-:Y:S01]  /*1c8b0*/  IMAD.WIDE.U32 R14, R14, c[0x0][0x3f0], R20 ;  /* 0x0000fc000e0e7a25 */ /* 0x000fe200078e0014 */
[----:B------:R-:W-:Y:S01]  /*1c8c0*/  LOP3.LUT R19, R23, 0x38, R0, 0xf8, !PT ;  /* 0x0000003817137812 */ /* 0x000fe200078ef800 */
[----:B------:R-:W1:Y:S01]  /*1c8d0*/  SHFL.IDX PT, R43, R11, RZ, 0x1c1f ;  /* 0x001c1fff0b2b7589 */ /* 0x000e6200000e0000 */
[----:B------:R-:W-:Y:S01]  /*1c8e0*/  IADD3 R36, R0, 0x40, RZ ;  /* 0x0000004000247810 */ /* 0x000fe20007ffe0ff */
[----:B------:R-:W-:Y:S01]  /*1c8f0*/  IMAD.MOV R32, RZ, RZ, -R7 ;  /* 0x000000ffff207224 */ /* 0x000fe200078e0a07 */
[----:B------:R-:W-:Y:S01]  /*1c900*/  LOP3.LUT R6, R19, R6, RZ, 0x3c, !PT ;  /* 0x0000000613067212 */ /* 0x000fe200078e3cff */
[----:B------:R-:W2:Y:S01]  /*1c910*/  SHFL.IDX PT, R35, R11, 0x1, 0x1c1f ;  /* 0x003c1f000b237f89 */ /* 0x000ea200000e0000 */
[----:B------:R-:W-:Y:S01]  /*1c920*/  IMAD R3, R4, c[0x0][0x4e8], RZ ;  /* 0x00013a0004037a24 */ /* 0x000fe200078e02ff */
[----:B------:R-:W-:Y:S01]  /*1c930*/  IADD3 R4, R16, 0x8, RZ ;  /* 0x0000000810047810 */ /* 0x000fe20007ffe0ff */
[----:B------:R-:W-:-:S02]  /*1c940*/  IMAD.IADD R15, R15, 0x1, R17 ;  /* 0x000000010f0f7824 */ /* 0x000fc400078e0211 */
[----:B------:R-:W-:Y:S01]  /*1c950*/  IMAD R32, R32, c[0x0][0x4e8], R13 ;  /* 0x00013a0020207a24 */ /* 0x000fe200078e020d */
[-C--:B------:R-:W-:Y:S01]  /*1c960*/  ISETP.GE.OR P1, PT, R16, R3.reuse, P2 ;  /* 0x000000031000720c */ /* 0x080fe20001726670 */
[----:B------:R-:W-:Y:S01]  /*1c970*/  IMAD R10, R10, c[0x0][0x3e0], RZ ;  /* 0x0000f8000a0a7a24 */ /* 0x000fe200078e02ff */
[----:B------:R-:W-:Y:S01]  /*1c980*/  ISETP.GE.OR P0, PT, R4, R3, P2 ;  /* 0x000000030400720c */ /* 0x000fe20001706670 */
[----:B------:R-:W-:Y:S02]  /*1c990*/  IMAD.SHL.U32 R5, R5, 0x8, RZ ;  /* 0x0000000805057824 */ /* 0x000fe400078e00ff */
[C---:B------:R-:W-:Y:S02]  /*1c9a0*/  IMAD R10, R7.reuse, c[0x0][0x3e4], R10 ;  /* 0x0000f900070a7a24 */ /* 0x040fe400078e020a */
[----:B------:R-:W-:Y:S01]  /*1c9b0*/  IMAD.WIDE.U32 R14, R7, c[0x0][0x3e0], R14 ;  /* 0x0000f800070e7a25 */ /* 0x000fe200078e000e */
[----:B------:R-:W-:Y:S02]  /*1c9c0*/  SHF.R.S32.HI R7, RZ, 0x1f, R32 ;  /* 0x0000001fff077819 */ /* 0x000fe40000011420 */
[----:B------:R-:W-:Y:S01]  /*1c9d0*/  LOP3.LUT R5, R6, 0x7ffffe00, R5, 0xf8, !PT ;  /* 0x7ffffe0006057812 */ /* 0x000fe200078ef805 */
[----:B------:R-:W-:-:S02]  /*1c9e0*/  IMAD.IADD R15, R15, 0x1, R10 ;  /* 0x000000010f0f7824 */ /* 0x000fc400078e020a */
[----:B------:R-:W-:Y:S01]  /*1c9f0*/  IMAD R7, R7, c[0x0][0x3d8], RZ ;  /* 0x0000f60007077a24 */ /* 0x000fe200078e02ff */
[----:B------:R-:W-:Y:S01]  /*1ca00*/  SHF.L.U32 R41, R5, 0x1, RZ ;  /* 0x0000000105297819 */ /* 0x000fe200000006ff */
[----:B-1----:R1:W-:Y:S02]  /*1ca10*/  @!P1 ST.E [R42.64], R2 ;  /* 0x000000022a009985 */ /* 0x0023e4000c101910 */
[C---:B------:R-:W-:Y:S02]  /*1ca20*/  IMAD R10, R32.reuse, c[0x0][0x3dc], R7 ;  /* 0x0000f700200a7a24 */ /* 0x040fe400078e0207 */
[----:B------:R-:W-:Y:S01]  /*1ca30*/  IMAD.WIDE.U32 R32, R32, c[0x0][0x3d8], R14 ;  /* 0x0000f60020207a25 */ /* 0x000fe200078e000e */
[----:B--2---:R1:W-:Y:S03]  /*1ca40*/  @!P0 ST.E [R34.64], R8 ;  /* 0x0000000822008985 */ /* 0x0043e6000c101910 */
[----:B------:R-:W-:Y:S01]  /*1ca50*/  IMAD.IADD R10, R33, 0x1, R10 ;  /* 0x00000001210a7824 */ /* 0x000fe200078e020a */
[----:B------:R1:W2:Y:S01]  /*1ca60*/  LDS.128 R28, [R41+0x1080] ;  /* 0x00108000291c7984 */ /* 0x0002a20000000c00 */
[----:B------:R-:W-:-:S03]  /*1ca70*/  LEA R38, P0, R32, c[0x0][0x380], 0x1 ;  /* 0x0000e00020267a11 */ /* 0x000fc600078008ff */
[----:B------:R1:W3:Y:S01]  /*1ca80*/  LDS.128 R24, [R41+0x2080] ;  /* 0x0020800029187984 */ /* 0x0002e20000000c00 */
[----:B------:R-:W-:Y:S02]  /*1ca90*/  LEA.HI.X R37, R32, c[0x0][0x384], R10, 0x1, P0 ;  /* 0x0000e10020257a11 */ /* 0x000fe400000f0c0a */
[----:B------:R-:W-:Y:S01]  /*1caa0*/  ISETP.GE.AND P0, PT, R40, R3, PT ;  /* 0x000000032800720c */ /* 0x000fe20003f06270 */
[----:B------:R1:W4:Y:S04]  /*1cab0*/  LDS.128 R20, [R41+0x3080] ;  /* 0x0030800029147984 */ /* 0x0003280000000c00 */
        /* <DEDUP_REMOVED lines=17> */
.L_x_422:
[----:B------:R-:W-:Y:S05]  /*1cbd0*/  BSYNC B0 ;  /* 0x0000000000007941 */ /* 0x000fea0003800000 */
.L_x_421:
        /* <DEDUP_REMOVED lines=12> */
[----:B--2---:R2:W-:Y:S03]  /*1cca0*/  @!P1 ST.E.128 [R8.64], R28 ;  /* 0x0000001c08009985 */ /* 0x0045e6000c101d10 */
[----:B------:R-:W-:-:S05]  /*1ccb0*/  @!P0 IMAD.WIDE R10, R2, 0x2, R10 ;  /* 0x00000002020a8825 */ /* 0x000fca00078e020a */
[----:B------:R2:W-:Y:S02]  /*1ccc0*/  @!P0 ST.E.128 [R10.64], R16 ;  /* 0x000000100a008985 */ /* 0x0005e4000c101d10 */
.L_x_424:
[----:B------:R-:W-:Y:S05]  /*1ccd0*/  BSYNC B0 ;  /* 0x0000000000007941 */ /* 0x000fea0003800000 */
.L_x_423:
        /* <DEDUP_REMOVED lines=15> */
.L_x_426:
[----:B------:R-:W-:Y:S05]  /*1cdd0*/  BSYNC B0 ;  /* 0x0000000000007941 */ /* 0x000fea0003800000 */
.L_x_425:
[----:B------:R-:W-:Y:S01]  /*1cde0*/  IADD3 R40, R40, 0x60, RZ ;  /* 0x0000006028287810 */ /* 0x000fe20007ffe0ff */
[----:B---3--:R3:W1:Y:S03]  /*1cdf0*/  SHFL.IDX PT, R9, R37, 0x3, 0x181f ;  /* 0x00781f0025097f89 */ /* 0x00866600000e0000 */
[----:B------:R-:W-:Y:S01]  /*1ce00*/  ISETP.GE.AND P0, PT, R40, R3, PT ;  /* 0x000000032800720c */ /* 0x000fe20003f06270 */
[----:B------:R3:W2:-:S12]  /*1ce10*/  SHFL.IDX PT, R8, R38, 0x3, 0x181f ;  /* 0x00781f0026087f89 */ /* 0x00069800000e0000 */
[----:B------:R-:W-:Y:S05]  /*1ce20*/  @P0 EXIT ;  /* 0x000000000000094d */ /* 0x000fea0003800000 */
[----:B------:R-:W-:-:S13]  /*1ce30*/  ISETP.GE.AND P0, PT, R0, c[0x0][0x3c8], PT ;  /* 0x0000f20000007a0c */ /* 0x000fda0003f06270 */
[----:B-12---:R-:W-:-:S05]  /*1ce40*/  @!P0 IMAD.WIDE R2, R0, 0x2, R8 ;  /* 0x0000000200028825 */ /* 0x006fca00078e0208 */
        /* <DEDUP_REMOVED lines=9> */
.L_x_419:
        /* <DEDUP_REMOVED lines=18> */
.L_x_427:
        /* <DEDUP_REMOVED lines=19> */
[----:B------:R-:W-:-:S04]  /*1d130*/  IMAD.WIDE.U32 R12, R219, c[0x0][0x490], R12 ;  /* 0x00012400db0c7a25 */ /* 0x000fc800078e000c */
[----:B------:R-:W-:Y:S01]  /*1d140*/  IMAD R14, R4, c[0x0][0x498], RZ ;  /* 0x00012600040e7a24 */ /* 0x000fe200078e02ff */
[----:B------:R-:W-:-:S03]  /*1d150*/  IADD3 R13, R3, R13, RZ ;  /* 0x0000000d030d7210 */ /* 0x000fc60007ffe0ff */
[----:B------:R-:W-:Y:S02]  /*1d160*/  IMAD R3, R221, c[0x0][0x49c], R14 ;  /* 0x00012700dd037a24 */ /* 0x000fe400078e020e */
[----:B------:R-:W-:-:S04]  /*1d170*/  @P0 IMAD.HI.U32 R5, R7, c[0x0][0x4ec], RZ ;  /* 0x00013b0007050a27 */ /* 0x000fc800078e00ff */
[----:B------:R-:W-:Y:S01]  /*1d180*/  IMAD.WIDE.U32 R12, R221, c[0x0][0x498], R12 ;  /* 0x00012600dd0c7a25 */ /* 0x000fe200078e000c */
[----:B------:R-:W-:-:S04]  /*1d190*/  @P0 SHF.R.U32.HI R6, RZ, c[0x0][0x4f0], R5 ;  /* 0x00013c00ff060a19 */ /* 0x000fc80000011605 */
[--C-:B------:R-:W-:Y:S01]  /*1d1a0*/  SHF.R.S32.HI R5, RZ, 0x1f, R6.reuse ;  /* 0x0000001fff057819 */ /* 0x100fe20000011406 */
[----:B------:R-:W-:Y:S01]  /*1d1b0*/  IMAD.MOV R10, RZ, RZ, -R6 ;  /* 0x000000ffff0a7224 */ /* 0x000fe200078e0a06 */
[----:B------:R-:W-:-:S03]  /*1d1c0*/  IADD3 R12, P0, R6, R12, RZ ;  /* 0x0000000c060c7210 */ /* 0x000fc60007f1e0ff */
[----:B------:R-:W-:Y:S01]  /*1d1d0*/  IMAD R10, R10, c[0x0][0x4e8], R7 ;  /* 0x00013a000a0a7a24 */ /* 0x000fe200078e0207 */
[----:B------:R-:W-:-:S04]  /*1d1e0*/  IADD3.X R13, R5, R13, R3, P0, !PT ;  /* 0x0000000d050d7210 */ /* 0x000fc800007fe403 */
[----:B------:R-:W-:Y:S01]  /*1d1f0*/  SHF.R.S32.HI R6, RZ, 0x1f, R10 ;  /* 0x0000001fff067819 */ /* 0x000fe2000001140a */
[----:B------:R-:W-:-:S04]  /*1d200*/  IMAD.WIDE.U32 R12, R10, c[0x0][0x488], R12 ;  /* 0x000122000a0c7a25 */ /* 0x000fc800078e000c */
[----:B------:R-:W-:Y:S01]  /*1d210*/  IMAD R3, R6, c[0x0][0x488], RZ ;  /* 0x0001220006037a24 */ /* 0x000fe200078e02ff */
[----:B------:R-:W-:-:S03]  /*1d220*/  LEA R6, P0, R12, c[0x0][0x450], 0x2 ;  /* 0x000114000c067a11 */ /* 0x000fc600078010ff */
[----:B------:R-:W-:-:S05]  /*1d230*/  IMAD R3, R10, c[0x0][0x48c], R3 ;  /* 0x000123000a037a24 */ /* 0x000fca00078e0203 */
[----:B------:R-:W-:-:S04]  /*1d240*/  IADD3 R3, R13, R3, RZ ;  /* 0x000000030d037210 */ /* 0x000fc80007ffe0ff */
[----:B------:R-:W-:Y:S02]  /*1d250*/  LEA.HI.X R7, R12, c[0x0][0x454], R3, 0x2, P0 ;  /* 0x000115000c077a11 */ /* 0x000fe400000f1403 */
[----:B------:R-:W-:-:S05]  /*1d260*/  MOV R3, 0xff800000 ;  /* 0xff80000000037802 */ /* 0x000fca0000000f00 */
[----:B------:R1:W-:Y:S02]  /*1d270*/  STG.E [R6.64], R3 ;  /* 0x0000000306007986 */ /* 0x0003e4000c101910 */
.L_x_429:
[----:B------:R-:W-:Y:S05]  /*1d280*/  BSYNC B0 ;  /* 0x0000000000007941 */ /* 0x000fea0003800000 */
.L_x_428:
[----:B------:R-:W2:Y:S01]  /*1d290*/  S2R R5, SR_CTAID.X ;  /* 0x0000000000057919 */ /* 0x000ea20000002500 */
[----:B-1----:R-:W-:Y:S01]  /*1d2a0*/  SHF.R.S32.HI R3, RZ, 0x1f, R0 ;  /* 0x0000001fff037819 */ /* 0x002fe20000011400 */
[----:B------:R-:W-:Y:S01]  /*1d2b0*/  IMAD R7, R9, c[0x0][0x3a0], RZ ;  /* 0x0000e80009077a24 */ /* 0x000fe200078e02ff */
[----:B------:R-:W-:Y:S01]  /*1d2c0*/  BSSY B0, `(.L_x_430) ;  /* 0x0000036000007945 */ /* 0x000fe20003800000 */
[----:B------:R-:W-:Y:S01]  /*1d2d0*/  IMAD.WIDE.U32 R10, R8, c[0x0][0x3a0], RZ ;  /* 0x0000e800080a7a25 */ /* 0x000fe200078e00ff */
[----:B------:R-:W-:-:S03]  /*1d2e0*/  LEA.HI R3, R3, R0, RZ, 0x3 ;  /* 0x0000000003037211 */ /* 0x000fc600078f18ff */
[----:B------:R-:W-:Y:S01]  /*1d2f0*/  IMAD R6, R8, c[0x0][0x3a4], R7 ;  /* 0x0000e90008067a24 */ /* 0x000fe200078e0207 */
[----:B------:R-:W-:Y:S01]  /*1d300*/  LOP3.LUT R9, R3, 0xfffffff8, RZ, 0xc0, !PT ;  /* 0xfffffff803097812 */ /* 0x000fe200078ec0ff */
[----:B------:R-:W-:Y:S01]  /*1d310*/  IMAD R218, R218, c[0x0][0x3e8], RZ ;  /* 0x0000fa00dada7a24 */ /* 0x000fe200078e02ff */
[----:B------:R-:W-:Y:S01]  /*1d320*/  MOV R7, c[0x0][0x4e8] ;  /* 0x00013a0000077a02 */ /* 0x000fe20000000f00 */
[----:B------:R-:W-:Y:S01]  /*1d330*/  IMAD R4, R4, c[0x0][0x3f0], RZ ;  /* 0x0000fc0004047a24 */ /* 0x000fe200078e02ff */
[----:B------:R-:W-:Y:S01]  /*1d340*/  IADD3 R9, -R9, R0, RZ ;  /* 0x0000000009097210 */ /* 0x000fe20007ffe1ff */
[----:B------:R-:W-:Y:S01]  /*1d350*/  IMAD R218, R219, c[0x0][0x3ec], R218 ;  /* 0x0000fb00dbda7a24 */ /* 0x000fe200078e02da */
[----:B------:R-:W-:Y:S01]  /*1d360*/  SHF.R.S32.HI R0, RZ, 0x3, R3 ;  /* 0x00000003ff007819 */ /* 0x000fe20000011403 */
[----:B------:R-:W-:Y:S01]  /*1d370*/  IMAD R4, R221, c[0x0][0x3f4], R4 ;  /* 0x0000fd00dd047a24 */ /* 0x000fe200078e0204 */
[----:B------:R-:W-:Y:S01]  /*1d380*/  ISETP.NE.AND P0, PT, R7, 0x1, PT ;  /* 0x000000010700780c */ /* 0x000fe20003f05270 */
[----:B-----5:R-:W-:Y:S01]  /*1d390*/  IMAD R2, R2, c[0x0][0x4e8], RZ ;  /* 0x00013a0002027a24 */ /* 0x020fe200078e02ff */
[----:B------:R-:W-:Y:S01]  /*1d3a0*/  IADD3 R11, R11, R6, RZ ;  /* 0x000000060b0b7210 */ /* 0x000fe20007ffe0ff */
[C---:B------:R-:W-:Y:S01]  /*1d3b0*/  IMAD R6, R9.reuse, 0x20, R0 ;  /* 0x0000002009067824 */ /* 0x040fe200078e0200 */
[----:B------:R-:W-:-:S03]  /*1d3c0*/  SHF.L.U32 R9, R9, 0x3, RZ ;  /* 0x0000000309097819 */ /* 0x000fc600000006ff */
[----:B------:R-:W-:Y:S01]  /*1d3d0*/  IMAD.WIDE.U32 R10, R219, c[0x0][0x3e8], R10 ;  /* 0x0000fa00db0a7a25 */ /* 0x000fe200078e000a */
[C---:B--2---:R-:W-:Y:S02]  /*1d3e0*/  LEA R6, R5.reuse, R6, 0x7 ;  /* 0x0000000605067211 */ /* 0x044fe400078e38ff */
[----:B------:R-:W-:Y:S02]  /*1d3f0*/  LEA R5, R5, R0, 0x7 ;  /* 0x0000000005057211 */ /* 0x000fe400078e38ff */
[----:B------:R-:W-:Y:S01]  /*1d400*/  IADD3 R11, R218, R11, RZ ;  /* 0x0000000bda0b7210 */ /* 0x000fe20007ffe0ff */
[----:B------:R-:W-:Y:S01]  /*1d410*/  @P0 IMAD.HI.U32 R3, R6, c[0x0][0x4ec], RZ ;  /* 0x00013b0006030a27 */ /* 0x000fe200078e00ff */
[----:B------:R-:W-:-:S03]  /*1d420*/  IADD3 R0, R9, 0x40, RZ ;  /* 0x0000004009007810 */ /* 0x000fc60007ffe0ff */
        /* <DEDUP_REMOVED lines=10> */
[----:B------:R-:W-:Y:S02]  /*1d4d0*/  IMAD R7, R7, c[0x0][0x3e4], R8 ;  /* 0x0000f90007077a24 */ /* 0x000fe400078e0208 */
[----:B------:R-:W-:Y:S02]  /*1d4e0*/  IMAD R4, R4, c[0x0][0x3d8], RZ ;  /* 0x0000f60004047a24 */ /* 0x000fe400078e02ff */
[----:B------:R-:W-:Y:S02]  /*1d4f0*/  IMAD.IADD R11, R11, 0x1, R7 ;  /* 0x000000010b0b7824 */ /* 0x000fe400078e0207 */
[C---:B------:R-:W-:Y:S02]  /*1d500*/  IMAD R4, R3.reuse, c[0x0][0x3dc], R4 ;  /* 0x0000f70003047a24 */ /* 0x040fe400078e0204 */
[----:B------:R-:W-:-:S05]  /*1d510*/  IMAD.WIDE.U32 R10, R3, c[0x0][0x3d8], R10 ;  /* 0x0000f600030a7a25 */ /* 0x000fca00078e000a */
[----:B------:R-:W-:Y:S02]  /*1d520*/  IADD3 R3, R11, R4, RZ ;  /* 0x000000040b037210 */ /* 0x000fe40007ffe0ff */
        /* <DEDUP_REMOVED lines=15> */
.L_x_431:
[----:B------:R-:W-:Y:S05]  /*1d620*/  BSYNC B0 ;  /* 0x0000000000007941 */ /* 0x000fea0003800000 */
.L_x_430:
        /* <DEDUP_REMOVED lines=15> */
.L_x_433:
[----:B------:R-:W-:Y:S05]  /*1d720*/  BSYNC B0 ;  /* 0x0000000000007941 */ /* 0x000fea0003800000 */
.L_x_432:
        /* <DEDUP_REMOVED lines=15> */
.L_x_435:
[----:B------:R-:W-:Y:S05]  /*1d820*/  BSYNC B0 ;  /* 0x0000000000007941 */ /* 0x000fea0003800000 */
.L_x_434:
        /* <DEDUP_REMOVED lines=16> */
.L_x_436:
        /* <DEDUP_REMOVED lines=13> */
.L_x_3541:


//--------------------- .text._ZN7cutlass13device_kernelIN5flash19enable_sm80_to_sm89INS1_16FlashAttnFwdSm80INS1_25CollectiveMainloopFwdSm80ILi8ELi1ELb1EN4cute5tupleIJNS5_1CILi128EEES8_S8_EEELi128ENS_6half_tEfNS_4arch4Sm80ELb1ELb0ELb1ELb0ELb0ELb0ELb1ELb0EEENS1_21CollectiveEpilogueFwdIS9_NS6_IJNS7_ILi1EEESF_SF_EEESA_SC_Li256ELb0ELb1ELb0ELb0EEENS1_30DynamicPersistentTileSchedulerILi256ELi256ELb0ELb1ELb0EEEEEEEEEvNT_6ParamsE --------------------------
	.section	.text._ZN7cutlass13device_kernelIN5flash19enable_sm80_to_sm89INS1_16FlashAttnFwdSm80INS1_25CollectiveMainloopFwdSm80ILi8ELi1ELb1EN4cute5tupleIJNS5_1CILi128EEES8_S8_EEELi128ENS_6half_tEfNS_4arch4Sm80ELb1ELb0ELb1ELb0ELb0ELb0ELb1ELb0EEENS1_21CollectiveEpilogueFwdIS9_NS6_IJNS7_ILi1EEESF_SF_EEESA_SC_Li256ELb0ELb1ELb0ELb0EEENS1_30DynamicPersistentTileSchedulerILi256ELi256ELb0ELb1ELb0EEEEEEEEEvNT_6ParamsE,"ax",@progbits
	.sectioninfo	@"SHI_REGISTERS=255"
	.align	128
.text._ZN7cutlass13device_kernelIN5flash19enable_sm80_to_sm89INS1_16FlashAttnFwdSm80INS1_25CollectiveMainloopFwdSm80ILi8ELi1ELb1EN4cute5tupleIJNS5_1CILi128EEES8_S8_EEELi128ENS_6half_tEfNS_4arch4Sm80ELb1ELb0ELb1ELb0ELb0ELb0ELb1ELb0EEENS1_21CollectiveEpilogueFwdIS9_NS6_IJNS7_ILi1EEESF_SF_EEESA_SC_Li256ELb0ELb1ELb0ELb0EEENS1_30DynamicPersistentTileSchedulerILi256ELi256ELb0ELb1ELb0EEEEEEEEEvNT_6ParamsE:
        .type           _ZN7cutlass13device_kernelIN5flash19enable_sm80_to_sm89INS1_16FlashAttnFwdSm80INS1_25CollectiveMainloopFwdSm80ILi8ELi1ELb1EN4cute5tupleIJNS5_1CILi128EEES8_S8_EEELi128ENS_6half_tEfNS_4arch4Sm80ELb1ELb0ELb1ELb0ELb0ELb0ELb1ELb0EEENS1_21CollectiveEpilogueFwdIS9_NS6_IJNS7_ILi1EEESF_SF_EEESA_SC_Li256ELb0ELb1ELb0ELb0EEENS1_30DynamicPersistentTileSchedulerILi256ELi256ELb0ELb1ELb0EEEEEEEEEvNT_6ParamsE,@function
        .size           _ZN7cutlass13device_kernelIN5flash19enable_sm80_to_sm89INS1_16FlashAttnFwdSm80INS1_25CollectiveMainloopFwdSm80ILi8ELi1ELb1EN4cute5tupleIJNS5_1CILi128EEES8_S8_EEELi128ENS_6half_tEfNS_4arch4Sm80ELb1ELb0ELb1ELb0ELb0ELb0ELb1ELb0EEENS1_21CollectiveEpilogueFwdIS9_NS6_IJNS7_ILi1EEESF_SF_EEESA_SC_Li256ELb0ELb1ELb0ELb0EEENS1_30DynamicPersistentTileSchedulerILi256ELi256ELb0ELb1ELb0EEEEEEEEEvNT_6ParamsE,(.L_x_3542 - _ZN7cutlass13device_kernelIN5flash19enable_sm80_to_sm89INS1_16FlashAttnFwdSm80INS1_25CollectiveMainloopFwdSm80ILi8ELi1ELb1EN4cute5tupleIJNS5_1CILi128EEES8_S8_EEELi128ENS_6half_tEfNS_4arch4Sm80ELb1ELb0ELb1ELb0ELb0ELb0ELb1ELb0EEENS1_21CollectiveEpilogueFwdIS9_NS6_IJNS7_ILi1EEESF_SF_EEESA_SC_Li256ELb0ELb1ELb0ELb0EEENS1_30DynamicPersistentTileSchedulerILi256ELi256ELb0ELb1ELb0EEEEEEEEEvNT_6ParamsE)
        .other          _ZN7cutlass13device_kernelIN5flash19enable_sm80_to_sm89INS1_16FlashAttnFwdSm80INS1_25CollectiveMainloopFwdSm80ILi8ELi1ELb1EN4cute5tupleIJNS5_1CILi128EEES8_S8_EEELi128ENS_6half_tEfNS_4arch4Sm80ELb1ELb0ELb1ELb0ELb0ELb0ELb1ELb0EEENS1_21CollectiveEpilogueFwdIS9_NS6_IJNS7_ILi1EEESF_SF_EEESA_SC_Li256ELb0ELb1ELb0ELb0EEENS1_30DynamicPersistentTileSchedulerILi256ELi256ELb0ELb1ELb0EEEEEEEEEvNT_6ParamsE,@"STO_CUDA_ENTRY STV_DEFAULT"
_ZN7cutlass13device_kernelIN5flash19enable_sm80_to_sm89INS1_16FlashAttnFwdSm80INS1_25CollectiveMainloopFwdSm80ILi8ELi1ELb1EN4cute5tupleIJNS5_1CILi128EEES8_S8_EEELi128ENS_6half_tEfNS_4arch4Sm80ELb1ELb0ELb1ELb0ELb0ELb0ELb1ELb0EEENS1_21CollectiveEpilogueFwdIS9_NS6_IJNS7_ILi1EEESF_SF_EEESA_SC_Li256ELb0ELb1ELb0ELb0EEENS1_30DynamicPersistentTileSchedulerILi256ELi256ELb0ELb1ELb0EEEEEEEEEvNT_6ParamsE:
[----:B------:R-:W-:-:S03]  /*0000*/  MOV R1, c[0x0][0x28] ;  /* 0x00000a0000017a02 */ /* 0x000fc60000000f00 */
[----:B------:R-:W1:Y:S01]  /*0010*/  S2R R20, SR_TID.X ;  /* 0x0000000000147919 */ /* 0x000e620000002100 */
[----:B------:R-:W-:-:S03]  /*0020*/  IADD3 R1, R1, -0x78, RZ ;  /* 0xffffff8801017810 */ /* 0x000fc60007ffe0ff */
[----:B------:R-:W2:Y:S01]  /*0030*/  S2R R14, SR_CTAID.X ;  /* 0x00000000000e7919 */ /* 0x000ea20000002500 */
[----:B-1----:R-:W-:-:S05]  /*0040*/  SHF.R.U32.HI R2, RZ, 0x5, R20 ;  /* 0x00000005ff027819 */ /* 0x002fca0000011614 */
[----:B------:R-:W1:Y:S02]  /*0050*/  SHFL.IDX PT, R0, R2, RZ, 0x1f ;  /* 0x00001fff02007589 */ /* 0x000e6400000e0000 */
[----:B-1----:R-:W-:Y:S02]  /*0060*/  ISETP.GE.AND P0, PT, R0, 0x1, PT ;  /* 0x000000010000780c */ /* 0x002fe40003f06270 */
[----:B------:R1:W-:Y:S11]  /*0070*/  STL [R1+0x70], R0 ;  /* 0x0000700001007387 */ /* 0x0003f60000100800 */
[----:B------:R-:W-:Y:S06]  /*0080*/  @P0 BAR.ARV 0x4, 0x100 ;  /* 0x0104000000000b1d */ /* 0x000fec0000002000 */
[----:B--2---:R-:W-:-:S13]  /*0090*/  ISETP.GE.AND P0, PT, R14, c[0x0][0x538], PT ;  /* 0x00014e000e007a0c */ /* 0x004fda0003f06270 */
[----:B------:R-:W-:Y:S05]  /*00a0*/  @P0 EXIT ;  /* 0x000000000000094d */ /* 0x000fea0003800000 */
[----:B-1----:R-:W-:Y:S01]  /*00b0*/  SHF.R.S32.HI R11, RZ, 0x1f, R20 ;  /* 0x0000001fff0b7819 */ /* 0x002fe20000011414 */
[----:B------:R-:W-:-:S03]  /*00c0*/  ULDC.64 UR6, c[0x0][0x118] ;  /* 0x0000460000067ab9 */ /* 0x000fc60000000a00 */
[CC--:B------:R-:W-:Y:S02]  /*00d0*/  LEA.HI R12, R11.reuse, R20.reuse, RZ, 0x3 ;  /* 0x000000140b0c7211 */ /* 0x0c0fe400078f18ff */
[CC--:B------:R-:W-:Y:S02]  /*00e0*/  LEA.HI R2, R11.reuse, R20.reuse, RZ, 0x4 ;  /* 0x000000140b027211 */ /* 0x0c0fe400078f20ff */
[----:B------:R-:W-:Y:S02]  /*00f0*/  LEA.HI R13, R11, R20, RZ, 0x2 ;  /* 0x000000140b0d7211 */ /* 0x000fe400078f10ff */
[----:B------:R-:W-:Y:S02]  /*0100*/  SHF.R.S32.HI R17, RZ, 0x3, R12 ;  /* 0x00000003ff117819 */ /* 0x000fe4000001140c */
[----:B------:R-:W-:Y:S02]  /*0110*/  SHF.R.S32.HI R4, RZ, 0x4, R2 ;  /* 0x00000004ff047819 */ /* 0x000fe40000011402 */
[----:B------:R-:W-:Y:S01]  /*0120*/  LOP3.LUT R0, R2, 0xfffffff0, RZ, 0xc0, !PT ;  /* 0xfffffff002007812 */ /* 0x000fe200078ec0ff */
[----:B------:R-:W-:Y:S01]  /*0130*/  IMAD.SHL.U32 R7, R17, 0x40, RZ ;  /* 0x0000004011077824 */ /* 0x000fe200078e00ff */
[----:B------:R-:W-:-:S02]  /*0140*/  LOP3.LUT R3, R12, 0xfffffff8, RZ, 0xc0, !PT ;  /* 0xfffffff80c037812 */ /* 0x000fc400078ec0ff */
[--C-:B------:R-:W-:Y:S01]  /*0150*/  SHF.R.S32.HI R8, RZ, 0x2, R13.reuse ;  /* 0x00000002ff087819 */ /* 0x100fe2000001140d */
[C---:B------:R-:W-:Y:S01]  /*0160*/  IMAD.IADD R0, R20.reuse, 0x1, -R0 ;  /* 0x0000000114007824 */ /* 0x040fe200078e0a00 */
[----:B------:R-:W-:Y:S01]  /*0170*/  SHF.R.S32.HI R5, RZ, 0x1f, R13 ;  /* 0x0000001fff057819 */ /* 0x000fe2000001140d */
[----:B------:R-:W-:Y:S01]  /*0180*/  IMAD.IADD R6, R20, 0x1, -R3 ;  /* 0x0000000114067824 */ /* 0x000fe200078e0a03 */
[----:B------:R-:W-:Y:S02]  /*0190*/  LEA.HI R2, R2, R4, RZ, 0x1 ;  /* 0x0000000402027211 */ /* 0x000fe400078f08ff */
[----:B------:R-:W-:Y:S01]  /*01a0*/  LEA.HI R3, R5, R8, RZ, 0x3 ;  /* 0x0000000805037211 */ /* 0x000fe200078f18ff */
[----:B------:R-:W-:Y:S01]  /*01b0*/  IMAD.SHL.U32 R18, R6, 0x8, RZ ;  /* 0x0000000806127824 */ /* 0x000fe200078e00ff */
[----:B------:R-:W-:Y:S01]  /*01c0*/  LOP3.LUT R5, R2, 0xfffffffe, RZ, 0xc0, !PT ;  /* 0xfffffffe02057812 */ /* 0x000fe200078ec0ff */
[----:B------:R-:W-:Y:S01]  /*01d0*/  IMAD.SHL.U32 R9, R6, 0x40, RZ ;  /* 0x0000004006097824 */ /* 0x000fe200078e00ff */
[----:B------:R-:W-:-:S02]  /*01e0*/  LOP3.LUT R2, R7, 0x1c0, RZ, 0xc0, !PT ;  /* 0x000001c007027812 */ /* 0x000fc400078ec0ff */
[----:B------:R-:W-:Y:S01]  /*01f0*/  SHF.R.S32.HI R7, RZ, 0x1f, R0 ;  /* 0x0000001fff077819 */ /* 0x000fe20000011400 */
[----:B------:R-:W-:Y:S01]  /*0200*/  IMAD.IADD R201, R4, 0x1, -R5 ;  /* 0x0000000104c97824 */ /* 0x000fe200078e0a05 */
[----:B------:R-:W-:Y:S02]  /*0210*/  LOP3.LUT R3, R3, 0xfffffff8, RZ, 0xc0, !PT ;  /* 0xfffffff803037812 */ /* 0x000fe400078ec0ff */
[----:B------:R-:W-:Y:S02]  /*0220*/  LEA.HI R200, R7, R0, RZ, 0x3 ;  /* 0x0000000007c87211 */ /* 0x000fe400078f18ff */
[----:B------:R-:W-:Y:S01]  /*0230*/  LOP3.LUT R4, R2, 0x38, R18, 0xf8, !PT ;  /* 0x0000003802047812 */ /* 0x000fe200078ef812 */
[----:B------:R-:W-:Y:S01]  /*0240*/  IMAD.IADD R7, R8, 0x1, -R3 ;  /* 0x0000000108077824 */ /* 0x000fe200078e0a03 */
[----:B------:R-:W-:Y:S02]  /*0250*/  SHF.R.U32.HI R3, RZ, 0x3, R2 ;  /* 0x00000003ff037819 */ /* 0x000fe40000011602 */
[C---:B------:R-:W-:Y:S01]  /*0260*/  LOP3.LUT R2, R200.reuse, 0xfffffff8, RZ, 0xc0, !PT ;  /* 0xfffffff8c8027812 */ /* 0x040fe200078ec0ff */
[----:B------:R-:W-:Y:S01]  /*0270*/  IMAD.SHL.U32 R200, R200, 0x40, RZ ;  /* 0x00000040c8c87824 */ /* 0x000fe200078e00ff */
[----:B------:R-:W-:-:S02]  /*0280*/  LEA.HI R10, R11, R20, RZ, 0x5 ;  /* 0x000000140b0a7211 */ /* 0x000fc400078f28ff */
[----:B------:R-:W-:Y:S01]  /*0290*/  LOP3.LUT R8, R4, R3, RZ, 0x3c, !PT ;  /* 0x0000000304087212 */ /* 0x000fe200078e3cff */
[----:B------:R-:W-:Y:S01]  /*02a0*/  IMAD.IADD R5, R0, 0x1, -R2 ;  /* 0x0000000100057824 */ /* 0x000fe200078e0a02 */
[----:B------:R-:W-:Y:S02]  /*02b0*/  LOP3.LUT R2, R10, 0xffffffe0, RZ, 0xc0, !PT ;  /* 0xffffffe00a027812 */ /* 0x000fe400078ec0ff */
[----:B------:R-:W-:Y:S02]  /*02c0*/  LOP3.LUT R0, R9, 0x1c0, RZ, 0xc0, !PT ;  /* 0x000001c009007812 */ /* 0x000fe400078ec0ff */
[----:B------:R-:W-:Y:S01]  /*02d0*/  SHF.R.S32.HI R224, RZ, 0x5, R10 ;  /* 0x00000005ffe07819 */ /* 0x000fe2000001140a */
[----:B------:R-:W-:Y:S01]  /*02e0*/  IMAD.IADD R16, R20, 0x1, -R2 ;  /* 0x0000000114107824 */ /* 0x000fe200078e0a02 */
[----:B------:R-:W-:Y:S02]  /*02f0*/  SHF.R.S32.HI R3, RZ, 0x1f, R10 ;  /* 0x0000001fff037819 */ /* 0x000fe4000001140a */
[----:B------:R-:W-:Y:S01]  /*0300*/  LOP3.LUT R4, R0, 0x8, R12, 0xf8, !PT ;  /* 0x0000000800047812 */ /* 0x000fe200078ef80c */
[----:B------:R-:W-:Y:S01]  /*0310*/  IMAD.MOV.U32 R12, RZ, RZ, 0x10 ;  /* 0x00000010ff0c7424 */ /* 0x000fe200078e00ff */
[----:B------:R-:W-:-:S02]  /*0320*/  SHF.R.U32.HI R2, RZ, 0x3, R0 ;  /* 0x00000003ff027819 */ /* 0x000fc40000011600 */
[----:B------:R-:W-:Y:S01]  /*0330*/  LEA.HI R9, R11, R20, RZ, 0x6 ;  /* 0x000000140b097211 */ /* 0x000fe200078f30ff */
[----:B------:R-:W-:Y:S01]  /*0340*/  IMAD.MOV.U32 R11, RZ, RZ, 0x20 ;  /* 0x00000020ff0b7424 */ /* 0x000fe200078e00ff */
[----:B------:R-:W-:Y:S02]  /*0350*/  LEA.HI R0, R3, R224, RZ, 0x3 ;  /* 0x000000e003007211 */ /* 0x000fe400078f18ff */
[----:B------:R-:W-:Y:S02]  /*0360*/  SHF.R.S32.HI R3, RZ, 0x1f, R16 ;  /* 0x0000001fff037819 */ /* 0x000fe40000011410 */
[----:B------:R-:W-:Y:S01]  /*0370*/  LOP3.LUT R10, R4, R2, RZ, 0x3c, !PT ;  /* 0x00000002040a7212 */ /* 0x000fe200078e3cff */
[----:B------:R-:W-:Y:S01]  /*0380*/  IMAD.SHL.U32 R2, R9, 0x8, RZ ;  /* 0x0000000809027824 */ /* 0x000fe200078e00ff */
[----:B------:R-:W-:Y:S02]  /*0390*/  LOP3.LUT R0, R0, 0xffffff8, RZ, 0xc0, !PT ;  /* 0x0ffffff800007812 */ /* 0x000fe400078ec0ff */
[----:B------:R-:W-:-:S02]  /*03a0*/  LEA.HI R9, R3, R16, RZ, 0x2 ;  /* 0x0000001003097211 */ /* 0x000fc400078f10ff */
[----:B------:R-:W-:Y:S02]  /*03b0*/  LOP3.LUT R3, R7, 0x1, RZ, 0xc0, !PT ;  /* 0x0000000107037812 */ /* 0x000fe400078ec0ff */
[----:B------:R-:W-:Y:S01]  /*03c0*/  LOP3.LUT R8, R8, 0x7ffffe00, R2, 0xf8, !PT ;  /* 0x7ffffe0008087812 */ /* 0x000fe200078ef802 */
[----:B------:R-:W-:Y:S01]  /*03d0*/  IMAD.IADD R2, R224, 0x1, -R0 ;  /* 0x00000001e0027824 */ /* 0x000fe200078e0a00 */
[----:B------:R-:W-:Y:S02]  /*03e0*/  SHF.R.S32.HI R0, RZ, 0x2, R9 ;  /* 0x00000002ff007819 */ /* 0x000fe40000011409 */
[----:B------:R-:W-:Y:S01]  /*03f0*/  ISETP.NE.U32.AND P0, PT, R3, 0x1, PT ;  /* 0x000000010300780c */ /* 0x000fe20003f05070 */
[----:B------:R-:W-:Y:S01]  /*0400*/  IMAD.SHL.U32 R3, R5, 0x40, RZ ;  /* 0x0000004005037824 */ /* 0x000fe200078e00ff */
[----:B------:R-:W-:Y:S01]  /*0410*/  LOP3.LUT R4, R13, 0xfffffffc, RZ, 0xc0, !PT ;  /* 0xfffffffc0d047812 */ /* 0x000fe200078ec0ff */
[----:B------:R-:W-:Y:S01]  /*0420*/  IMAD R15, R2, 0x10, R0 ;  /* 0x00000010020f7824 */ /* 0x000fe200078e0200 */
[----:B------:R-:W-:Y:S01]  /*0430*/  LOP3.LUT P4, RZ, R5, 0x2, RZ, 0xc0, !PT ;  /* 0x0000000205ff7812 */ /* 0x000fe2000788c0ff */
[----:B------:R-:W-:Y:S01]  /*0440*/  IMAD.SHL.U32 R2, R201, 0x8, RZ ;  /* 0x00000008c9027824 */ /* 0x000fe200078e00ff */
[----:B------:R-:W-:Y:S01]  /*0450*/  LOP3.LUT R0, R3, 0x1c0, RZ, 0xc0, !PT ;  /* 0x000001c003007812 */ /* 0x000fe200078ec0ff */
[----:B------:R-:W-:Y:S01]  /*0460*/  IMAD.IADD R3, R20, 0x1, -R4 ;  /* 0x0000000114037824 */ /* 0x000fe200078e0a04 */
[----:B------:R-:W-:Y:S01]  /*0470*/  LOP3.LUT P3, RZ, R5, 0x4, RZ, 0xc0, !PT ;  /* 0x0000000405ff7812 */ /* 0x000fe2000786c0ff */
[----:B------:R-:W-:Y:S01]  /*0480*/  IMAD.SHL.U32 R4, R7, 0x40, RZ ;  /* 0x0000004007047824 */ /* 0x000fe200078e00ff */
[----:B------:R-:W-:Y:S01]  /*0490*/  LOP3.LUT R5, R0, 0x8, R2, 0xf8, !PT ;  /* 0x0000000800057812 */ /* 0x000fe200078ef802 */
[----:B------:R-:W-:Y:S01]  /*04a0*/  STL [R1+0x74], R15 ;  /* 0x0000740f01007387 */ /* 0x000fe20000100800 */
[----:B------:R-:W-:Y:S01]  /*04b0*/  SHF.R.U32.HI R2, RZ, 0x3, R0 ;  /* 0x00000003ff027819 */ /* 0x000fe20000011600 */
[----:B------:R-:W-:Y:S01]  /*04c0*/  IMAD R201, R201, 0x200, R10 ;  /* 0x00000200c9c97824 */ /* 0x000fe200078e020a */
[----:B------:R-:W-:Y:S01]  /*04d0*/  LEA.HI R0, R3, R3, RZ, 0x1 ;  /* 0x0000000303007211 */ /* 0x000fe200078f08ff */
[----:B------:R-:W-:Y:S01]  /*04e0*/  STL [R1+0x48], R14 ;  /* 0x0000480e01007387 */ /* 0x000fe20000100800 */
[----:B------:R-:W-:Y:S01]  /*04f0*/  LOP3.LUT R5, R5, R2, RZ, 0x3c, !PT ;  /* 0x0000000205057212 */ /* 0x000fe200078e3cff */
[----:B------:R-:W-:Y:S01]  /*0500*/  IMAD.MOV.U32 R10, RZ, RZ, 0x40 ;  /* 0x00000040ff0a7424 */ /* 0x000fe200078e00ff */
[----:B------:R-:W-:Y:S01]  /*0510*/  LOP3.LUT R0, R0, 0x1ffffffe, RZ, 0xc0, !PT ;  /* 0x1ffffffe00007812 */ /* 0x000fe200078ec0ff */
[----:B------:R-:W-:Y:S01]  /*0520*/  IMAD.SHL.U32 R228, R8, 0x2, RZ ;  /* 0x0000000208e47824 */ /* 0x000fe200078e00ff */
[----:B------:R-:W-:-:S02]  /*0530*/  LOP3.LUT R2, R4, 0x1c0, RZ, 0xc0, !PT ;  /* 0x000001c004027812 */ /* 0x000fc400078ec0ff */
[----:B------:R-:W-:Y:S01]  /*0540*/  R2P PR, R7, 0x6 ;  /* 0x0000000607007804 */ /* 0x000fe20000000000 */
[----:B------:R-:W-:Y:S01]  /*0550*/  IMAD.IADD R7, R3, 0x1, -R0 ;  /* 0x0000000103077824 */ /* 0x000fe200078e0a00 */
[----:B------:R-:W-:Y:S01]  /*0560*/  LEA.HI R0, R2, R2, RZ, 0x1d ;  /* 0x0000000202007211 */ /* 0x000fe200078fe8ff */
[----:B------:R-:W-:Y:S01]  /*0570*/  IMAD R3, R224, 0x200, R3 ;  /* 0x00000200e0037824 */ /* 0x000fe200078e0203 */
[----:B------:R-:W-:Y:S02]  /*0580*/  SEL R2, R12, 0xfffffff0, !P4 ;  /* 0xfffffff00c027807 */ /* 0x000fe40006000000 */
[----:B------:R-:W-:Y:S01]  /*0590*/  SEL R223, R11, 0xffffffe0, !P3 ;  /* 0xffffffe00bdf7807 */ /* 0x000fe20005800000 */
[----:B------:R-:W-:Y:S01]  /*05a0*/  IMAD.U32 R4, R3, 0x2, R0 ;  /* 0x0000000203047824 */ /* 0x000fe200078e0000 */
[----:B------:R-:W-:Y:S01]  /*05b0*/  LOP3.LUT R0, R9, 0x7ffffffc, RZ, 0xc0, !PT ;  /* 0x7ffffffc09007812 */ /* 0x000fe200078ec0ff */
[----:B------:R-:W-:Y:S01]  /*05c0*/  IMAD R3, R6, 0x20, R17 ;  /* 0x0000002006037824 */ /* 0x000fe200078e0211 */
[----:B------:R-:W-:Y:S01]  /*05d0*/  LOP3.LUT R200, R5, 0x7ffffe00, R200, 0xf8, !PT ;  /* 0x7ffffe0005c87812 */ /* 0x000fe200078ef8c8 */
[----:B------:R-:W-:Y:S01]  /*05e0*/  IMAD.IADD R223, R2, 0x1, R223 ;  /* 0x0000000102df7824 */ /* 0x000fe200078e02df */
[----:B------:R-:W-:Y:S01]  /*05f0*/  IADD3 R2, R18, 0x40, RZ ;  /* 0x0000004012027810 */ /* 0x000fe20007ffe0ff */
[----:B------:R-:W-:Y:S01]  /*0600*/  IMAD.IADD R0, R16, 0x1, -R0 ;  /* 0x0000000110007824 */ /* 0x000fe200078e0a00 */
[----:B------:R1:W-:Y:S01]  /*0610*/  STL [R1+0x6c], R3 ;  /* 0x00006c0301007387 */ /* 0x0003e20000100800 */
[----:B------:R-:W-:-:S02]  /*0620*/  SHF.R.S32.HI R19, RZ, 0x1f, R18 ;  /* 0x0000001fff137819 */ /* 0x000fc40000011412 */
[C---:B------:R-:W-:Y:S01]  /*0630*/  LOP3.LUT P6, RZ, R6.reuse, 0x2, RZ, 0xc0, !PT ;  /* 0x0000000206ff7812 */ /* 0x040fe200078cc0ff */
[----:B------:R2:W-:Y:S01]  /*0640*/  STL [R1+0x2c], R2 ;  /* 0x00002c0201007387 */ /* 0x0005e20000100800 */
[----:B------:R-:W-:Y:S01]  /*0650*/  LOP3.LUT P5, RZ, R6, 0x4, RZ, 0xc0, !PT ;  /* 0x0000000406ff7812 */ /* 0x000fe200078ac0ff */
[----:B------:R-:W-:Y:S01]  /*0660*/  IMAD.SHL.U32 R6, R0, 0x2, RZ ;  /* 0x0000000200067824 */ /* 0x000fe200078e00ff */
[----:B------:R-:W-:Y:S01]  /*0670*/  SEL R5, R11, 0xffffffe0, !P1 ;  /* 0xffffffe00b057807 */ /* 0x000fe20004800000 */
[----:B------:R-:W-:Y:S01]  /*0680*/  IMAD R0, R7, 0x8, R15 ;  /* 0x0000000807007824 */ /* 0x000fe200078e020f */
[----:B------:R-:W-:Y:S01]  /*0690*/  LEA R4, R4, 0x80, 0x1 ;  /* 0x0000008004047811 */ /* 0x000fe200078e08ff */
[----:B------:R-:W-:Y:S01]  /*06a0*/  STL.64 [R1+0x8], R18 ;  /* 0x0000081201007387 */ /* 0x000fe20000100a00 */
[----:B------:R-:W-:Y:S02]  /*06b0*/  LEA R200, R200, 0x100, 0x1 ;  /* 0x00000100c8c87811 */ /* 0x000fe400078e08ff */
[----:B------:R-:W-:Y:S01]  /*06c0*/  LEA R201, R201, 0x8100, 0x1 ;  /* 0x00008100c9c97811 */ /* 0x000fe200078e08ff */
[----:B------:R-:W-:Y:S01]  /*06d0*/  IMAD.IADD R8, R4, 0x1, R5 ;  /* 0x0000000104087824 */ /* 0x000fe200078e0205 */
[----:B------:R-:W-:Y:S01]  /*06e0*/  SEL R202, R10, 0xffffffc0, !P5 ;  /* 0xffffffc00aca7807 */ /* 0x000fe20006800000 */
[--C-:B------:R-:W-:Y:S01]  /*06f0*/  IMAD R224, R224, 0x800, R200.reuse ;  /* 0x00000800e0e07824 */ /* 0x100fe200078e02c8 */
[----:B------:R-:W-:Y:S01]  /*0700*/  IADD3 R207, R201, 0x20, RZ ;  /* 0x00000020c9cf7810 */ /* 0x000fe20007ffe0ff */
[----:B------:R-:W-:Y:S01]  /*0710*/  IMAD R223, R223, 0x2, R200 ;  /* 0x00000002dfdf7824 */ /* 0x000fe200078e02c8 */
[C---:B------:R-:W-:Y:S01]  /*0720*/  @P6 IADD3 R207, R201.reuse, -0x20, RZ ;  /* 0xffffffe0c9cf6810 */ /* 0x040fe20007ffe0ff */
[----:B------:R-:W-:-:S03]  /*0730*/  IMAD.IADD R205, R201, 0x1, R202 ;  /* 0x00000001c9cd7824 */ /* 0x000fc600078e02ca */
[C---:B------:R-:W-:Y:S01]  /*0740*/  IADD3 R222, R207.reuse, 0x800, RZ ;  /* 0x00000800cfde7810 */ /* 0x040fe20007ffe0ff */
[----:B------:R-:W-:Y:S01]  /*0750*/  IMAD.IADD R202, R202, 0x1, R207 ;  /* 0x00000001caca7824 */ /* 0x000fe200078e02cf */
[----:B-1----:R-:W-:Y:S02]  /*0760*/  SEL R3, R10, 0xffffffc0, !P2 ;  /* 0xffffffc00a037807 */ /* 0x002fe40005000000 */
[C---:B------:R-:W-:Y:S02]  /*0770*/  IADD3 R221, R207.reuse, 0x1000, RZ ;  /* 0x00001000cfdd7810 */ /* 0x040fe40007ffe0ff */
[----:B--2---:R-:W-:Y:S01]  /*0780*/  SHF.R.S32.HI R2, RZ, 0x1f, R2 ;  /* 0x0000001fff027819 */ /* 0x004fe20000011402 */
[----:B------:R-:W-:Y:S01]  /*0790*/  IMAD.IADD R7, R4, 0x1, R3 ;  /* 0x0000000104077824 */ /* 0x000fe200078e0203 */
[C---:B------:R-:W-:Y:S02]  /*07a0*/  IADD3 R220, R207.reuse, 0x1800, RZ ;  /* 0x00001800cfdc7810 */ /* 0x040fe40007ffe0ff */
[C---:B------:R-:W-:Y:S01]  /*07b0*/  IADD3 R219, R207.reuse, 0x2000, RZ ;  /* 0x00002000cfdb7810 */ /* 0x040fe20007ffe0ff */
[----:B------:R1:W-:Y:S01]  /*07c0*/  STL [R1+0x44], R2 ;  /* 0x0000440201007387 */ /* 0x0003e20000100800 */
[----:B------:R-:W-:-:S02]  /*07d0*/  IADD3 R218, R207, 0x2800, RZ ;  /* 0x00002800cfda7810 */ /* 0x000fc40007ffe0ff */
[C---:B------:R-:W-:Y:S01]  /*07e0*/  IADD3 R217, R207.reuse, 0x3000, RZ ;  /* 0x00003000cfd97810 */ /* 0x040fe20007ffe0ff */
[----:B------:R2:W-:Y:S01]  /*07f0*/  STL [R1+0x40], R6 ;  /* 0x0000400601007387 */ /* 0x0005e20000100800 */
[C---:B------:R-:W-:Y:S02]  /*0800*/  IADD3 R216, R207.reuse, 0x3800, RZ ;  /* 0x00003800cfd87810 */ /* 0x040fe40007ffe0ff */
[C---:B------:R-:W-:Y:S01]  /*0810*/  IADD3 R215, R207.reuse, 0x4000, RZ ;  /* 0x00004000cfd77810 */ /* 0x040fe20007ffe0ff */
[----:B------:R3:W-:Y:S01]  /*0820*/  STL [R1+0x3c], R0 ;  /* 0x00003c0001007387 */ /* 0x0007e20000100800 */
[C---:B------:R-:W-:Y:S02]  /*0830*/  IADD3 R214, R207.reuse, 0x4800, RZ ;  /* 0x00004800cfd67810 */ /* 0x040fe40007ffe0ff */
[C---:B------:R-:W-:Y:S01]  /*0840*/  IADD3 R213, R207.reuse, 0x5000, RZ ;  /* 0x00005000cfd57810 */ /* 0x040fe20007ffe0ff */
[----:B------:R4:W-:Y:S01]  /*0850*/  STL [R1+0x4c], R4 ;  /* 0x00004c0401007387 */ /* 0x0009e20000100800 */
[----:B------:R-:W-:-:S02]  /*0860*/  IADD3 R212, R207, 0x5800, RZ ;  /* 0x00005800cfd47810 */ /* 0x000fc40007ffe0ff */
[C---:B------:R-:W-:Y:S01]  /*0870*/  IADD3 R211, R207.reuse, 0x6000, RZ ;  /* 0x00006000cfd37810 */ /* 0x040fe20007ffe0ff */
[----:B------:R-:W-:Y:S01]  /*0880*/  STL [R1+0x68], R7 ;  /* 0x0000680701007387 */ /* 0x000fe20000100800 */
[C---:B------:R-:W-:Y:S02]  /*0890*/  IADD3 R210, R207.reuse, 0x6800, RZ ;  /* 0x00006800cfd27810 */ /* 0x040fe40007ffe0ff */
[C---:B------:R-:W-:Y:S01]  /*08a0*/  IADD3 R209, R207.reuse, 0x7000, RZ ;  /* 0x00007000cfd17810 */ /* 0x040fe20007ffe0ff */
[----:B------:R-:W-:Y:S01]  /*08b0*/  STL [R1+0x58], R8 ;  /* 0x0000580801007387 */ /* 0x000fe20000100800 */
[----:B------:R-:W-:Y:S02]  /*08c0*/  IADD3 R208, R207, 0x7800, RZ ;  /* 0x00007800cfd07810 */ /* 0x000fe40007ffe0ff */
[----:B-1----:R-:W-:Y:S02]  /*08d0*/  SEL R2, R11, 0xffffffe0, !P4 ;  /* 0xffffffe00b027807 */ /* 0x002fe40006000000 */
[----:B--2---:R-:W-:-:S03]  /*08e0*/  IADD3 R6, R4, -0x10, RZ ;  /* 0xfffffff004067810 */ /* 0x004fc60007ffe0ff */
[----:B------:R-:W-:Y:S01]  /*08f0*/  IMAD.IADD R204, R200, 0x1, R2 ;  /* 0x00000001c8cc7824 */ /* 0x000fe200078e0202 */
[----:B------:R-:W-:Y:S01]  /*0900*/  @P0 IADD3 R6, R4, 0x10, RZ ;  /* 0x0000001004060810 */ /* 0x000fe20007ffe0ff */
[----:B------:R-:W-:Y:S01]  /*0910*/  IMAD.IADD R225, R2, 0x1, R224 ;  /* 0x0000000102e17824 */ /* 0x000fe200078e02e0 */
[----:B---3--:R-:W-:Y:S01]  /*0920*/  SEL R0, R10, 0xffffffc0, !P3 ;  /* 0xffffffc00a007807 */ /* 0x008fe20005800000 */
[----:B----4-:R-:W-:-:S03]  /*0930*/  IMAD.IADD R4, R8, 0x1, R3 ;  /* 0x0000000108047824 */ /* 0x010fc600078e0203 */
[----:B------:R-:W-:Y:S01]  /*0940*/  IADD3 R206, R0, R200, R2 ;  /* 0x000000c800ce7210 */ /* 0x000fe20007ffe002 */
[----:B------:R-:W-:Y:S02]  /*0950*/  IMAD.IADD R203, R200, 0x1, R0 ;  /* 0x00000001c8cb7824 */ /* 0x000fe400078e0200 */
[C---:B------:R-:W-:Y:S01]  /*0960*/  IMAD.IADD R227, R0.reuse, 0x1, R224 ;  /* 0x0000000100e37824 */ /* 0x040fe200078e02e0 */
[----:B------:R1:W-:Y:S01]  /*0970*/  STL [R1+0x64], R4 ;  /* 0x0000640401007387 */ /* 0x0003e20000100800 */
[----:B------:R-:W-:-:S03]  /*0980*/  IMAD.IADD R226, R0, 0x1, R225 ;  /* 0x0000000100e27824 */ /* 0x000fc600078e02e1 */
[----:B------:R2:W-:Y:S01]  /*0990*/  STL [R1+0x50], R6 ;  /* 0x0000500601007387 */ /* 0x0005e20000100800 */
[--C-:B-1----:R-:W-:Y:S02]  /*09a0*/  IMAD.IADD R4, R5, 0x1, R6.reuse ;  /* 0x0000000105047824 */ /* 0x102fe400078e0206 */
[----:B------:R-:W-:Y:S02]  /*09b0*/  IMAD.IADD R5, R3, 0x1, R6 ;  /* 0x0000000103057824 */ /* 0x000fe400078e0206 */
[----:B------:R-:W-:-:S03]  /*09c0*/  IMAD.IADD R2, R4, 0x1, R3 ;  /* 0x0000000104027824 */ /* 0x000fc600078e0203 */
[----:B------:R2:W-:Y:S04]  /*09d0*/  STL [R1+0x60], R5 ;  /* 0x0000600501007387 */ /* 0x0005e80000100800 */
[----:B------:R2:W-:Y:S04]  /*09e0*/  STL [R1+0x54], R4 ;  /* 0x0000540401007387 */ /* 0x0005e80000100800 */
[----:B------:R2:W-:Y:S02]  /*09f0*/  STL [R1+0x5c], R2 ;  /* 0x00005c0201007387 */ /* 0x0005e40000100800 */
.L_x_478:
[----:B--2---:R-:W2:Y:S01]  /*0a00*/  LDL R4, [R1+0x48] ;  /* 0x0000480001047983 */ /* 0x004ea20000100800 */
[----:B------:R-:W-:Y:S01]  /*0a10*/  IMAD.MOV.U32 R0, RZ, RZ, c[0x0][0x560] ;  /* 0x00015800ff007624 */ /* 0x000fe200078e00ff */
[----:B------:R-:W-:Y:S01]  /*0a20*/  YIELD ;  /* 0x0000000000007946 */ /* 0x000fe20003800000 */
[----:B------:R-:W-:Y:S03]  /*0a30*/  BSSY B0, `(.L_x_437) ;  /* 0x0000016000007945 */ /* 0x000fe60003800000 */
[----:B------:R-:W-:-:S13]  /*0a40*/  ISETP.NE.AND P0, PT, R0, 0x1, PT ;  /* 0x000000010000780c */ /* 0x000fda0003f05270 */
[----:B--2---:R-:W-:Y:S01]  /*0a50*/  @P0 IMAD.HI.U32 R0, R4, c[0x0][0x564], RZ ;  /* 0x0001590004000a27 */ /* 0x004fe200078e00ff */
[----:B------:R-:W-:-:S04]  /*0a60*/  MOV R3, R4 ;  /* 0x0000000400037202 */ /* 0x000fc80000000f00 */
[----:B------:R-:W-:-:S04]  /*0a70*/  @P0 SHF.R.U32.HI R3, RZ, c[0x0][0x568], R0 ;  /* 0x00015a00ff030a19 */ /* 0x000fc80000011600 */
[----:B------:R-:W-:Y:S01]  /*0a80*/  ISETP.GE.AND P0, PT, R3, c[0x0][0x578], PT ;  /* 0x00015e0003007a0c */ /* 0x000fe20003f06270 */
[----:B------:R-:W-:-:S04]  /*0a90*/  IMAD.MOV R2, RZ, RZ, -R3 ;  /* 0x000000ffff027224 */ /* 0x000fc800078e0a03 */
[----:B------:R-:W-:-:S08]  /*0aa0*/  IMAD R2, R2, c[0x0][0x560], R4 ;  /* 0x0001580002027a24 */ /* 0x000fd000078e0204 */
[----:B------:R-:W-:Y:S05]  /*0ab0*/  @!P0 BRA `(.L_x_438) ;  /* 0x0000007000008947 */ /* 0x000fea0003800000 */
[----:B------:R-:W-:-:S04]  /*0ac0*/  MOV R0, c[0x0][0x56c] ;  /* 0x00015b0000007a02 */ /* 0x000fc80000000f00 */
[----:B------:R-:W-:Y:S02]  /*0ad0*/  ISETP.NE.AND P0, PT, R0, 0x1, PT ;  /* 0x000000010000780c */ /* 0x000fe40003f05270 */
[----:B------:R-:W-:-:S11]  /*0ae0*/  MOV R0, R2 ;  /* 0x0000000200007202 */ /* 0x000fd60000000f00 */
[----:B------:R-:W-:-:S05]  /*0af0*/  @P0 IMAD.HI.U32 R4, R2, c[0x0][0x570], RZ ;  /* 0x00015c0002040a27 */ /* 0x000fca00078e00ff */
[----:B------:R-:W-:-:S05]  /*0b00*/  @P0 SHF.R.U32.HI R0, RZ, c[0x0][0x574], R4 ;  /* 0x00015d00ff000a19 */ /* 0x000fca0000011604 */
[----:B------:R-:W-:Y:S01]  /*0b10*/  IMAD R4, R0, c[0x0][0x56c], RZ ;  /* 0x00015b0000047a24 */ /* 0x000fe200078e02ff */
[----:B------:R-:W-:Y:S05]  /*0b20*/  BRA `(.L_x_439) ;  /* 0x0000006000007947 */ /* 0x000fea0003800000 */
.L_x_438:
[----:B------:R-:W-:-:S04]  /*0b30*/  MOV R0, c[0x0][0x554] ;  /* 0x0001550000007a02 */ /* 0x000fc80000000f00 */
[----:B------:R-:W-:Y:S02]  /*0b40*/  ISETP.NE.AND P0, PT, R0, 0x1, PT ;  /* 0x000000010000780c */ /* 0x000fe40003f05270 */
[----:B------:R-:W-:-:S11]  /*0b50*/  MOV R0, R2 ;  /* 0x0000000200007202 */ /* 0x000fd60000000f00 */
[----:B------:R-:W-:-:S05]  /*0b60*/  @P0 IMAD.HI.U32 R4, R2, c[0x0][0x558], RZ ;  /* 0x0001560002040a27 */ /* 0x000fca00078e00ff */
[----:B------:R-:W-:-:S05]  /*0b70*/  @P0 SHF.R.U32.HI R0, RZ, c[0x0][0x55c], R4 ;  /* 0x00015700ff000a19 */ /* 0x000fca0000011604 */
[----:B------:R-:W-:Y:S02]  /*0b80*/  IMAD R4, R0, c[0x0][0x554], RZ ;  /* 0x0001550000047a24 */ /* 0x000fe400078e02ff */
.L_x_439:
[----:B------:R-:W-:Y:S05]  /*0b90*/  BSYNC B0 ;  /* 0x0000000000007941 */ /* 0x000fea0003800000 */
.L_x_437:
[----:B------:R-:W-:Y:S01]  /*0ba0*/  IMAD.MOV.U32 R35, RZ, RZ, c[0x0][0x2c4] ;  /* 0x0000b100ff237624 */ /* 0x000fe200078e00ff */
[----:B------:R-:W-:Y:S01]  /*0bb0*/  LOP3.LUT R0, RZ, R0, RZ, 0x33, !PT ;  /* 0x00000000ff007212 */ /* 0x000fe200078e33ff */
[----:B------:R-:W-:Y:S01]  /*0bc0*/  IMAD.MOV.U32 R5, RZ, RZ, c[0x0][0x548] ;  /* 0x00015200ff057624 */ /* 0x000fe200078e00ff */
[----:B------:R-:W-:Y:S01]  /*0bd0*/  ULDC UR5, c[0x0][0x1d0] ;  /* 0x0000740000057ab9 */ /* 0x000fe20000000800 */
[----:B------:R-:W-:Y:S01]  /*0be0*/  IMAD.IADD R2, R2, 0x1, -R4 ;  /* 0x0000000102027824 */ /* 0x000fe200078e0a04 */
[----:B------:R-:W-:Y:S01]  /*0bf0*/  IADD3 R0, R0, c[0x0][0x53c], RZ ;  /* 0x00014f0000007a10 */ /* 0x000fe20007ffe0ff */
[----:B------:R-:W-:Y:S01]  /*0c00*/  UIADD3 UR5, UR5, 0x7f, URZ ;  /* 0x0000007f05057890 */ /* 0x000fe2000fffe03f */
[----:B------:R-:W-:Y:S01]  /*0c10*/  ISETP.NE.AND P4, PT, R35, 0x1, PT ;  /* 0x000000012300780c */ /* 0x000fe20003f85270 */
[----:B------:R-:W-:Y:S01]  /*0c20*/  IMAD R2, R3, c[0x0][0x554], R2 ;  /* 0x0001550003027a24 */ /* 0x000fe200078e0202 */
[----:B------:R-:W-:Y:S01]  /*0c30*/  ISETP.NE.AND P0, PT, R5, 0x1, PT ;  /* 0x000000010500780c */ /* 0x000fe20003f05270 */
[----:B------:R-:W-:Y:S01]  /*0c40*/  IMAD.MOV.U32 R5, RZ, RZ, 0x80 ;  /* 0x00000080ff057424 */ /* 0x000fe200078e00ff */
[----:B------:R-:W-:Y:S01]  /*0c50*/  SHF.L.U32 R153, R0, 0x7, RZ ;  /* 0x0000000700997819 */ /* 0x000fe200000006ff */
[----:B------:R-:W-:Y:S01]  /*0c60*/  USHF.R.S32.HI UR4, URZ, 0x1f, UR5 ;  /* 0x0000001f3f047899 */ /* 0x000fe20008011405 */
[----:B------:R-:W-:Y:S01]  /*0c70*/  MOV R36, R2 ;  /* 0x0000000200247202 */ /* 0x000fe20000000f00 */
[----:B------:R-:W-:Y:S01]  /*0c80*/  CS2R R134, SRZ ;  /* 0x0000000000867805 */ /* 0x000fe2000001ff00 */
[----:B------:R-:W-:Y:S01]  /*0c90*/  IADD3 R0, R153, 0x7f, RZ ;  /* 0x0000007f99007810 */ /* 0x000fe20007ffe0ff */
[----:B------:R-:W-:Y:S01]  /*0ca0*/  ULEA.HI UR4, UR4, UR5, URZ, 0x7 ;  /* 0x0000000504047291 */ /* 0x000fe2000f8f383f */
[----:B------:R1:W-:Y:S01]  /*0cb0*/  STL [R1+0x30], R153 ;  /* 0x0000309901007387 */ /* 0x0003e20000100800 */
[----:B------:R-:W-:Y:S01]  /*0cc0*/  CS2R R132, SRZ ;  /* 0x0000000000847805 */ /* 0x000fe2000001ff00 */
[----:B------:R-:W-:Y:S01]  /*0cd0*/  CS2R R130, SRZ ;  /* 0x0000000000827805 */ /* 0x000fe2000001ff00 */
[----:B------:R-:W-:Y:S01]  /*0ce0*/  @P4 IMAD.HI.U32 R3, R0, c[0x0][0x2c8], RZ ;  /* 0x0000b20000034a27 */ /* 0x000fe200078e00ff */
[----:B------:R-:W-:Y:S01]  /*0cf0*/  USHF.R.S32.HI UR4, URZ, 0x7, UR4 ;  /* 0x000000073f047899 */ /* 0x000fe20008011404 */
[----:B------:R-:W-:Y:S01]  /*0d00*/  MOV R126, RZ ;  /* 0x000000ff007e7202 */ /* 0x000fe20000000f00 */
[----:B------:R-:W-:Y:S01]  /*0d10*/  CS2R R6, SRZ ;  /* 0x0000000000067805 */ /* 0x000fe2000001ff00 */
[----:B------:R-:W-:Y:S01]  /*0d20*/  @P0 IMAD.HI.U32 R4, R2, c[0x0][0x54c], RZ ;  /* 0x0001530002040a27 */ /* 0x000fe200078e00ff */
[----:B------:R-:W-:Y:S01]  /*0d30*/  @P4 SHF.R.U32.HI R0, RZ, c[0x0][0x2cc], R3 ;  /* 0x0000b300ff004a19 */ /* 0x000fe20000011603 */
[----:B------:R-:W-:Y:S01]  /*0d40*/  CS2R R8, SRZ ;  /* 0x0000000000087805 */ /* 0x000fe2000001ff00 */
[----:B------:R-:W-:Y:S01]  /*0d50*/  IADD3 R3, R5, -c[0x0][0x168], RZ ;  /* 0x80005a0005037a10 */ /* 0x000fe20007ffe0ff */
[----:B------:R-:W-:Y:S01]  /*0d60*/  IMAD.MOV.U32 R128, RZ, RZ, RZ ;  /* 0x000000ffff807224 */ /* 0x000fe200078e00ff */
[----:B------:R-:W-:Y:S01]  /*0d70*/  @P0 SHF.R.U32.HI R36, RZ, c[0x0][0x550], R4 ;  /* 0x00015400ff240a19 */ /* 0x000fe20000011604 */
[----:B------:R-:W-:Y:S01]  /*0d80*/  IMAD.MOV.U32 R124, RZ, RZ, RZ ;  /* 0x000000ffff7c7224 */ /* 0x000fe200078e00ff */
[----:B------:R-:W-:Y:S01]  /*0d90*/  IADD3 R0, R0, c[0x0][0x1d0], R3 ;  /* 0x0000740000007a10 */ /* 0x000fe20007ffe003 */
[----:B------:R-:W-:Y:S01]  /*0da0*/  IMAD.MOV.U32 R122, RZ, RZ, RZ ;  /* 0x000000ffff7a7224 */ /* 0x000fe200078e00ff */
[----:B------:R-:W-:Y:S01]  /*0db0*/  MOV R120, RZ ;  /* 0x000000ff00787202 */ /* 0x000fe20000000f00 */
[----:B------:R-:W-:Y:S01]  /*0dc0*/  IMAD.MOV R3, RZ, RZ, -R36 ;  /* 0x000000ffff037224 */ /* 0x000fe200078e0a24 */
[----:B------:R-:W-:Y:S01]  /*0dd0*/  SHF.R.S32.HI R4, RZ, 0x1f, R0 ;  /* 0x0000001fff047819 */ /* 0x000fe20000011400 */
[----:B------:R1:W-:Y:S01]  /*0de0*/  STL [R1+0x38], R36 ;  /* 0x0000382401007387 */ /* 0x0003e20000100800 */
[----:B------:R-:W-:Y:S01]  /*0df0*/  IMAD.MOV.U32 R118, RZ, RZ, RZ ;  /* 0x000000ffff767224 */ /* 0x000fe200078e00ff */
[----:B------:R-:W-:Y:S01]  /*0e00*/  CS2R R10, SRZ ;  /* 0x00000000000a7805 */ /* 0x000fe2000001ff00 */
[----:B------:R-:W-:Y:S01]  /*0e10*/  IMAD R37, R3, c[0x0][0x548], R2 ;  /* 0x0001520003257a24 */ /* 0x000fe200078e0202 */
[----:B------:R-:W-:Y:S01]  /*0e20*/  LEA.HI R2, R4, R0, RZ, 0x7 ;  /* 0x0000000004027211 */ /* 0x000fe200078f38ff */
[----:B------:R-:W-:Y:S01]  /*0e30*/  IMAD.MOV.U32 R116, RZ, RZ, RZ ;  /* 0x000000ffff747224 */ /* 0x000fe200078e00ff */
[----:B------:R-:W-:Y:S01]  /*0e40*/  PRMT R0, RZ, 0x7610, R0 ;  /* 0x00007610ff007816 */ /* 0x000fe20000000000 */
[----:B------:R-:W-:Y:S01]  /*0e50*/  CS2R R4, SRZ ;  /* 0x0000000000047805 */ /* 0x000fe2000001ff00 */
[----:B------:R-:W-:Y:S01]  /*0e60*/  SHF.R.S32.HI R2, RZ, 0x7, R2 ;  /* 0x00000007ff027819 */ /* 0x000fe20000011402 */
[----:B------:R1:W-:Y:S01]  /*0e70*/  STL [R1+0x34], R37 ;  /* 0x0000342501007387 */ /* 0x0003e20000100800 */
[----:B------:R-:W-:Y:S01]  /*0e80*/  MOV R114, RZ ;  /* 0x000000ff00727202 */ /* 0x000fe20000000f00 */
[----:B------:R-:W-:Y:S01]  /*0e90*/  CS2R R12, SRZ ;  /* 0x00000000000c7805 */ /* 0x000fe2000001ff00 */
[----:B------:R-:W-:Y:S01]  /*0ea0*/  IMNMX R154, R2, UR4, PT ;  /* 0x00000004029a7c17 */ /* 0x000fe2000b800200 */
[----:B------:R-:W-:Y:S01]  /*0eb0*/  IMAD.MOV.U32 R112, RZ, RZ, RZ ;  /* 0x000000ffff707224 */ /* 0x000fe200078e00ff */
[----:B------:R-:W-:Y:S01]  /*0ec0*/  CS2R R14, SRZ ;  /* 0x00000000000e7805 */ /* 0x000fe2000001ff00 */
[----:B------:R-:W-:Y:S01]  /*0ed0*/  IMAD.MOV.U32 R110, RZ, RZ, RZ ;  /* 0x000000ffff6e7224 */ /* 0x000fe200078e00ff */
[----:B------:R-:W-:Y:S01]  /*0ee0*/  ISETP.GE.AND P0, PT, R154, 0x1, PT ;  /* 0x000000019a00780c */ /* 0x000fe20003f06270 */
[----:B------:R-:W-:Y:S01]  /*0ef0*/  IMAD.MOV.U32 R106, RZ, RZ, RZ ;  /* 0x000000ffff6a7224 */ /* 0x000fe200078e00ff */
[----:B------:R-:W-:Y:S01]  /*0f00*/  MOV R108, RZ ;  /* 0x000000ff006c7202 */ /* 0x000fe20000000f00 */
[----:B------:R-:W-:Y:S01]  /*0f10*/  CS2R R16, SRZ ;  /* 0x0000000000107805 */ /* 0x000fe2000001ff00 */
[----:B------:R-:W-:Y:S01]  /*0f20*/  IMAD.MOV.U32 R104, RZ, RZ, RZ ;  /* 0x000000ffff687224 */ /* 0x000fe200078e00ff */
[----:B------:R-:W-:Y:S01]  /*0f30*/  MOV R102, RZ ;  /* 0x000000ff00667202 */ /* 0x000fe20000000f00 */
[----:B------:R-:W-:Y:S01]  /*0f40*/  CS2R R18, SRZ ;  /* 0x0000000000127805 */ /* 0x000fe2000001ff00 */
[----:B------:R-:W-:Y:S01]  /*0f50*/  IMAD.MOV.U32 R100, RZ, RZ, RZ ;  /* 0x000000ffff647224 */ /* 0x000fe200078e00ff */
[----:B------:R-:W-:Y:S01]  /*0f60*/  CS2R R20, SRZ ;  /* 0x0000000000147805 */ /* 0x000fe2000001ff00 */
[----:B------:R-:W-:Y:S01]  /*0f70*/  IMAD.MOV.U32 R98, RZ, RZ, RZ ;  /* 0x000000ffff627224 */ /* 0x000fe200078e00ff */
[----:B------:R-:W-:Y:S01]  /*0f80*/  MOV R96, RZ ;  /* 0x000000ff00607202 */ /* 0x000fe20000000f00 */
[----:B------:R-:W-:Y:S01]  /*0f90*/  IMAD.MOV.U32 R94, RZ, RZ, RZ ;  /* 0x000000ffff5e7224 */ /* 0x000fe200078e00ff */
        /* <DEDUP_REMOVED lines=18> */
[----:B------:R-:W-:Y:S05]  /*10c0*/  @!P0 BRA `(.L_x_440) ;  /* 0x0000dcd000008947 */ /* 0x000fea0003800000 */
[----:B-1----:R-:W-:Y:S01]  /*10d0*/  ISETP.NE.U32.AND P0, PT, RZ, c[0x0][0x340], PT ;  /* 0x0000d000ff007a0c */ /* 0x002fe20003f05070 */
[----:B------:R-:W2:Y:S03]  /*10e0*/  LDL.64 R136, [R1+0x8] ;  /* 0x0000080001887983 */ /* 0x000ea60000100a00 */
[----:B------:R-:W-:Y:S01]  /*10f0*/  ISETP.NE.AND.EX P0, PT, RZ, c[0x0][0x344], PT, P0 ;  /* 0x0000d100ff007a0c */ /* 0x000fe20003f05300 */
[----:B------:R-:W1:-:S12]  /*1100*/  S2R R38, SR_TID.X ;  /* 0x0000000000267919 */ /* 0x000e580000002100 */
[----:B------:R-:W-:-:S05]  /*1110*/  @P0 MOV R2, 0x4 ;  /* 0x0000000400020802 */ /* 0x000fca0000000f00 */
[----:B------:R-:W-:-:S05]  /*1120*/  @P0 IMAD.WIDE R2, R36, R2, c[0x0][0x340] ;  /* 0x0000d00024020625 */ /* 0x000fca00078e0202 */
[----:B------:R3:W4:Y:S01]  /*1130*/  @P0 LDG.E R0, [R2.64] ;  /* 0x0000000602000981 */ /* 0x000722000c1e1900 */
[----:B-1----:R-:W-:-:S04]  /*1140*/  SHF.R.S32.HI R40, RZ, 0x1f, R38 ;  /* 0x0000001fff287819 */ /* 0x002fc80000011426 */
[----:B------:R-:W-:-:S04]  /*1150*/  LEA.HI R40, R40, R38, RZ, 0x3 ;  /* 0x0000002628287211 */ /* 0x000fc800078f18ff */
[----:B------:R-:W-:-:S04]  /*1160*/  SHF.R.S32.HI R40, RZ, 0x3, R40 ;  /* 0x00000003ff287819 */ /* 0x000fc80000011428 */
[----:B------:R-:W-:-:S05]  /*1170*/  SHF.R.S32.HI R7, RZ, 0x1f, R40 ;  /* 0x0000001fff077819 */ /* 0x000fca0000011428 */
[C---:B------:R-:W-:Y:S02]  /*1180*/  IMAD R6, R7.reuse, c[0x0][0x1e0], RZ ;  /* 0x0000780007067a24 */ /* 0x040fe400078e02ff */
[----:B------:R-:W-:Y:S02]  /*1190*/  IMAD R7, R7, c[0x0][0x208], RZ ;  /* 0x0000820007077a24 */ /* 0x000fe400078e02ff */
[----:B------:R-:W-:Y:S01]  /*11a0*/  IMAD R6, R40, c[0x0][0x1e4], R6 ;  /* 0x0000790028067a24 */ /* 0x000fe200078e0206 */
[----:B------:R-:W-:Y:S02]  /*11b0*/  SHF.R.S32.HI R8, RZ, 0x1f, R37 ;  /* 0x0000001fff087819 */ /* 0x000fe40000011425 */
[----:B------:R-:W-:-:S03]  /*11c0*/  SHF.R.S32.HI R10, RZ, 0x1f, R36 ;  /* 0x0000001fff0a7819 */ /* 0x000fc60000011424 */
[----:B------:R-:W-:Y:S01]  /*11d0*/  IMAD R11, R8, c[0x0][0x1b8], RZ ;  /* 0x00006e00080b7a24 */ /* 0x000fe200078e02ff */
[----:B------:R-:W-:Y:S03]  /*11e0*/  WARPSYNC 0xffffffff ;  /* 0xffffffff00007948 */ /* 0x000fe60003800000 */
[----:B------:R-:W-:Y:S02]  /*11f0*/  IMAD R11, R37, c[0x0][0x1bc], R11 ;  /* 0x00006f00250b7a24 */ /* 0x000fe400078e020b */
[----:B--2---:R-:W-:-:S04]  /*1200*/  IMAD.WIDE.U32 R4, R40, c[0x0][0x1e0], R136 ;  /* 0x0000780028047a25 */ /* 0x004fc800078e0088 */
[----:B---3--:R-:W-:Y:S01]  /*1210*/  IMAD.WIDE.U32 R2, R40, c[0x0][0x208], R136 ;  /* 0x0000820028027a25 */ /* 0x008fe200078e0088 */
[----:B------:R-:W-:-:S03]  /*1220*/  IADD3 R5, R5, R6, RZ ;  /* 0x0000000605057210 */ /* 0x000fc60007ffe0ff */
[----:B------:R-:W-:Y:S02]  /*1230*/  IMAD R6, R40, c[0x0][0x20c], R7 ;  /* 0x0000830028067a24 */ /* 0x000fe400078e0207 */
[----:B------:R-:W-:-:S03]  /*1240*/  IMAD R7, R8, c[0x0][0x1e8], RZ ;  /* 0x00007a0008077a24 */ /* 0x000fc600078e02ff */
[----:B------:R-:W-:Y:S01]  /*1250*/  IADD3 R3, R3, R6, RZ ;  /* 0x0000000603037210 */ /* 0x000fe20007ffe0ff */
[----:B------:R-:W-:Y:S02]  /*1260*/  IMAD R6, R8, c[0x0][0x210], RZ ;  /* 0x0000840008067a24 */ /* 0x000fe400078e02ff */
[C---:B------:R-:W-:Y:S02]  /*1270*/  IMAD R7, R37.reuse, c[0x0][0x1ec], R7 ;  /* 0x00007b0025077a24 */ /* 0x040fe400078e0207 */
[----:B------:R-:W-:-:S04]  /*1280*/  IMAD.WIDE.U32 R4, R37, c[0x0][0x1e8], R4 ;  /* 0x00007a0025047a25 */ /* 0x000fc800078e0004 */
[C---:B------:R-:W-:Y:S02]  /*1290*/  IMAD R6, R37.reuse, c[0x0][0x214], R6 ;  /* 0x0000850025067a24 */ /* 0x040fe400078e0206 */
[----:B------:R-:W-:Y:S01]  /*12a0*/  IMAD.WIDE.U32 R2, R37, c[0x0][0x210], R2 ;  /* 0x0000840025027a25 */ /* 0x000fe200078e0002 */
[----:B------:R-:W-:-:S04]  /*12b0*/  IADD3 R7, R5, R7, RZ ;  /* 0x0000000705077210 */ /* 0x000fc80007ffe0ff */
[----:B------:R-:W-:Y:S02]  /*12c0*/  IADD3 R5, R3, R6, RZ ;  /* 0x0000000603057210 */ /* 0x000fe40007ffe0ff */
[----:B----4-:R-:W-:Y:S02]  /*12d0*/  @P0 SHF.R.S32.HI R3, RZ, 0x1f, R0 ;  /* 0x0000001fff030819 */ /* 0x010fe40000011400 */
[----:B------:R-:W-:Y:S02]  /*12e0*/  @!P0 MOV R3, R10 ;  /* 0x0000000a00038202 */ /* 0x000fe40000000f00 */
[----:B------:R-:W-:Y:S02]  /*12f0*/  MOV R6, R4 ;  /* 0x0000000400067202 */ /* 0x000fe40000000f00 */
[----:B------:R-:W-:Y:S02]  /*1300*/  MOV R4, R2 ;  /* 0x0000000200047202 */ /* 0x000fe40000000f00 */
[----:B------:R-:W-:Y:S01]  /*1310*/  @P0 MOV R2, R0 ;  /* 0x0000000000020202 */ /* 0x000fe20000000f00 */
[C---:B------:R-:W-:Y:S01]  /*1320*/  IMAD R0, R3.reuse, c[0x0][0x1f0], RZ ;  /* 0x00007c0003007a24 */ /* 0x040fe200078e02ff */
[----:B------:R-:W-:Y:S01]  /*1330*/  @!P0 MOV R2, R36 ;  /* 0x0000002400028202 */ /* 0x000fe20000000f00 */
[----:B------:R-:W-:-:S04]  /*1340*/  IMAD R3, R3, c[0x0][0x218], RZ ;  /* 0x0000860003037a24 */ /* 0x000fc800078e02ff */
[----:B------:R-:W-:-:S04]  /*1350*/  IMAD.WIDE.U32 R134, R2, c[0x0][0x1f0], R6 ;  /* 0x00007c0002867a25 */ /* 0x000fc800078e0006 */
[----:B------:R-:W-:-:S04]  /*1360*/  IMAD.WIDE.U32 R22, R2, c[0x0][0x218], R4 ;  /* 0x0000860002167a25 */ /* 0x000fc800078e0004 */
[C---:B------:R-:W-:Y:S02]  /*1370*/  IMAD R0, R2.reuse, c[0x0][0x1f4], R0 ;  /* 0x00007d0002007a24 */ /* 0x040fe400078e0200 */
[----:B------:R-:W-:-:S03]  /*1380*/  IMAD R2, R2, c[0x0][0x21c], R3 ;  /* 0x0000870002027a24 */ /* 0x000fc600078e0203 */
[----:B------:R-:W-:Y:S02]  /*1390*/  IADD3 R132, R135, R0, RZ ;  /* 0x0000000087847210 */ /* 0x000fe40007ffe0ff */
[----:B------:R-:W-:Y:S01]  /*13a0*/  IADD3 R21, R23, R2, RZ ;  /* 0x0000000217157210 */ /* 0x000fe20007ffe0ff */
[----:B------:R1:W-:Y:S04]  /*13b0*/  STL.64 [R1+0x18], R134 ;  /* 0x0000188601007387 */ /* 0x0003e80000100a00 */
[----:B------:R1:W-:Y:S04]  /*13c0*/  STL.64 [R1+0x20], R22 ;  /* 0x0000201601007387 */ /* 0x0003e80000100a00 */
[----:B------:R1:W-:Y:S04]  /*13d0*/  STL [R1+0x14], R132 ;  /* 0x0000148401007387 */ /* 0x0003e80000100800 */
[----:B------:R1:W-:Y:S01]  /*13e0*/  STL [R1+0x28], R21 ;  /* 0x0000281501007387 */ /* 0x0003e20000100800 */
[----:B------:R-:W-:-:S05]  /*13f0*/  IMAD.WIDE.U32 R8, R37, c[0x0][0x1b8], RZ ;  /* 0x00006e0025087a25 */ /* 0x000fca00078e00ff */
[----:B------:R-:W-:Y:S02]  /*1400*/  IADD3 R6, R9, R11, RZ ;  /* 0x0000000b09067210 */ /* 0x000fe40007ffe0ff */
[----:B------:R-:W2:Y:S04]  /*1410*/  LDL R12, [R1+0x6c] ;  /* 0x00006c00010c7983 */ /* 0x000ea80000100800 */
[----:B------:R-:W3:Y:S04]  /*1420*/  LDL R15, [R1+0x2c] ;  /* 0x00002c00010f7983 */ /* 0x000ee80000100800 */
[----:B------:R-:W4:Y:S01]  /*1430*/  LDL R16, [R1+0x44] ;  /* 0x0000440001107983 */ /* 0x000f220000100800 */
[----:B------:R-:W-:Y:S01]  /*1440*/  MOV R7, R6 ;  /* 0x0000000600077202 */ /* 0x000fe20000000f00 */
[----:B------:R-:W-:-:S02]  /*1450*/  IMAD R3, R10, c[0x0][0x1c0], RZ ;  /* 0x000070000a037a24 */ /* 0x000fc400078e02ff */
[----:B------:R-:W-:Y:S02]  /*1460*/  IMAD.MOV.U32 R6, RZ, RZ, R8 ;  /* 0x000000ffff067224 */ /* 0x000fe400078e0008 */
[C---:B------:R-:W-:Y:S02]  /*1470*/  IMAD R3, R36.reuse, c[0x0][0x1c4], R3 ;  /* 0x0000710024037a24 */ /* 0x040fe400078e0203 */
[----:B------:R-:W-:Y:S01]  /*1480*/  IMAD.WIDE.U32 R6, R36, c[0x0][0x1c0], R6 ;  /* 0x0000700024067a25 */ /* 0x000fe200078e0006 */
[----:B------:R-:W-:Y:S04]  /*1490*/  BAR.SYNC.DEFER_BLOCKING 0x0 ;  /* 0x0000000000007b1d */ /* 0x000fe80000010000 */
[----:B------:R-:W-:Y:S01]  /*14a0*/  IADD3 R3, R7, R3, RZ ;  /* 0x0000000307037210 */ /* 0x000fe20007ffe0ff */
[----:B------:R-:W-:Y:S01]  /*14b0*/  IMAD R14, R35, c[0x0][0x168], RZ ;  /* 0x00005a00230e7a24 */ /* 0x000fe200078e02ff */
[----:B------:R-:W-:-:S02]  /*14c0*/  ISETP.GE.AND P3, PT, R136, c[0x0][0x198], PT ;  /* 0x0000660088007a0c */ /* 0x000fc40003f66270 */
[----:B------:R-:W-:-:S04]  /*14d0*/  IADD3 R68, R154, -0x1, RZ ;  /* 0xffffffff9a447810 */ /* 0x000fc80007ffe0ff */
[----:B------:R-:W-:Y:S02]  /*14e0*/  SHF.R.S32.HI R20, RZ, 0x1f, R68 ;  /* 0x0000001fff147819 */ /* 0x000fe40000011444 */
[----:B------:R-:W-:Y:S01]  /*14f0*/  MOV R129, c[0x0][0x1e0] ;  /* 0x0000780000817a02 */ /* 0x000fe20000000f00 */
[----:B------:R-:W-:Y:S01]  /*1500*/  IMAD.MOV.U32 R130, RZ, RZ, c[0x0][0x1e4] ;  /* 0x00007900ff827624 */ /* 0x000fe200078e00ff */
[----:B--2---:R-:W-:-:S05]  /*1510*/  IADD3 R2, R12, R153, RZ ;  /* 0x000000990c027210 */ /* 0x004fca0007ffe0ff */
[----:B------:R-:W-:Y:S01]  /*1520*/  @P4 IMAD.HI.U32 R4, R2, c[0x0][0x2c8], RZ ;  /* 0x0000b20002044a27 */ /* 0x000fe200078e00ff */
[----:B------:R-:W-:-:S04]  /*1530*/  MOV R0, R2 ;  /* 0x0000000200007202 */ /* 0x000fc80000000f00 */
[----:B------:R-:W-:-:S04]  /*1540*/  @P4 SHF.R.U32.HI R0, RZ, c[0x0][0x2cc], R4 ;  /* 0x0000b300ff004a19 */ /* 0x000fc80000011604 */
[----:B------:R-:W-:Y:S02]  /*1550*/  IADD3 R4, -R0, RZ, RZ ;  /* 0x000000ff00047210 */ /* 0x000fe40007ffe1ff */
[----:B------:R-:W-:-:S03]  /*1560*/  SHF.R.S32.HI R5, RZ, 0x1f, R0 ;  /* 0x0000001fff057819 */ /* 0x000fc60000011400 */
[----:B------:R-:W-:Y:S02]  /*1570*/  IMAD R4, R4, c[0x0][0x2c4], R2 ;  /* 0x0000b10004047a24 */ /* 0x000fe400078e0202 */
[----:B------:R-:W-:Y:S02]  /*1580*/  IMAD.MOV.U32 R2, RZ, RZ, R6 ;  /* 0x000000ffff027224 */ /* 0x000fe400078e0006 */
[----:B------:R-:W-:Y:S02]  /*1590*/  IMAD R5, R5, c[0x0][0x1b0], RZ ;  /* 0x00006c0005057a24 */ /* 0x000fe400078e02ff */
[----:B------:R-:W-:-:S04]  /*15a0*/  IMAD.WIDE.U32 R2, R0, c[0x0][0x1b0], R2 ;  /* 0x00006c0000027a25 */ /* 0x000fc800078e0002 */
[----:B------:R-:W-:Y:S01]  /*15b0*/  IMAD R0, R0, c[0x0][0x1b4], R5 ;  /* 0x00006d0000007a24 */ /* 0x000fe200078e0205 */
[----:B------:R-:W-:-:S04]  /*15c0*/  SHF.R.S32.HI R5, RZ, 0x1f, R4 ;  /* 0x0000001fff057819 */ /* 0x000fc80000011404 */
[----:B------:R-:W-:Y:S01]  /*15d0*/  IADD3 R3, R3, R0, RZ ;  /* 0x0000000003037210 */ /* 0x000fe20007ffe0ff */
[----:B------:R-:W-:-:S04]  /*15e0*/  IMAD R0, R5, c[0x0][0x1a8], RZ ;  /* 0x00006a0005007a24 */ /* 0x000fc800078e02ff */
[C---:B------:R-:W-:Y:S02]  /*15f0*/  IMAD R0, R4.reuse, c[0x0][0x1ac], R0 ;  /* 0x00006b0004007a24 */ /* 0x040fe400078e0200 */
[----:B------:R-:W-:-:S05]  /*1600*/  IMAD.WIDE.U32 R4, R4, c[0x0][0x1a8], R2 ;  /* 0x00006a0004047a25 */ /* 0x000fca00078e0002 */
[----:B------:R-:W-:Y:S02]  /*1610*/  IADD3 R0, R5, R0, RZ ;  /* 0x0000000005007210 */ /* 0x000fe40007ffe0ff */
[----:B------:R-:W-:-:S04]  /*1620*/  LEA R2, P0, R4, c[0x0][0x160], 0x1 ;  /* 0x0000580004027a11 */ /* 0x000fc800078008ff */
[----:B------:R-:W-:Y:S02]  /*1630*/  LEA.HI.X R0, R4, c[0x0][0x164], R0, 0x1, P0 ;  /* 0x0000590004007a11 */ /* 0x000fe400000f0c00 */
[----:B------:R-:W2:Y:S01]  /*1640*/  SHFL.IDX PT, R4, R2, RZ, 0x181f ;  /* 0x00181fff02047589 */ /* 0x000ea200000e0000 */
[----:B------:R-:W-:-:S03]  /*1650*/  IMAD.IADD R3, R40, 0x1, R153 ;  /* 0x0000000128037824 */ /* 0x000fc600078e0299 */
[----:B------:R-:W5:Y:S02]  /*1660*/  SHFL.IDX PT, R5, R0, RZ, 0x181f ;  /* 0x00181fff00057589 */ /* 0x000f6400000e0000 */
[C---:B------:R-:W-:Y:S02]  /*1670*/  ISETP.GE.AND P5, PT, R3.reuse, R14, PT ;  /* 0x0000000e0300720c */ /* 0x040fe40003fa6270 */
[----:B------:R-:W1:Y:S01]  /*1680*/  SHFL.IDX PT, R8, R2, 0x1, 0x181f ;  /* 0x00381f0002087f89 */ /* 0x000e6200000e0000 */
[----:B------:R-:W-:-:S03]  /*1690*/  IADD3 R6, R3, 0x20, RZ ;  /* 0x0000002003067810 */ /* 0x000fc60007ffe0ff */
[----:B------:R-:W1:Y:S01]  /*16a0*/  SHFL.IDX PT, R9, R0, 0x1, 0x181f ;  /* 0x00381f0000097f89 */ /* 0x000e6200000e0000 */
[----:B---3--:R-:W-:-:S03]  /*16b0*/  ISETP.GE.AND P6, PT, R15, c[0x0][0x198], PT ;  /* 0x000066000f007a0c */ /* 0x008fc60003fc6270 */
[----:B------:R-:W3:Y:S01]  /*16c0*/  SHFL.IDX PT, R10, R2, 0x2, 0x181f ;  /* 0x00581f00020a7f89 */ /* 0x000ee200000e0000 */
[----:B------:R-:W-:-:S03]  /*16d0*/  ISETP.GE.AND P1, PT, R6, R14, PT ;  /* 0x0000000e0600720c */ /* 0x000fc60003f26270 */
[----:B------:R-:W1:Y:S01]  /*16e0*/  SHFL.IDX PT, R13, R0, 0x2, 0x181f ;  /* 0x00581f00000d7f89 */ /* 0x000e6200000e0000 */
[----:B------:R-:W-:Y:S02]  /*16f0*/  IADD3 R11, R3, 0x40, RZ ;  /* 0x00000040030b7810 */ /* 0x000fe40007ffe0ff */
[CC--:B--2---:R-:W-:Y:S02]  /*1700*/  @!P5 LEA R6, P2, R136.reuse, R4.reuse, 0x1 ;  /* 0x000000048806d211 */ /* 0x0c4fe400078408ff */
[C---:B------:R-:W-:Y:S01]  /*1710*/  @!P5 LEA R4, P0, R15.reuse, R4, 0x1 ;  /* 0x000000040f04d211 */ /* 0x040fe200078008ff */
[----:B------:R1:W2:Y:S01]  /*1720*/  SHFL.IDX PT, R12, R2, 0x3, 0x181f ;  /* 0x00781f00020c7f89 */ /* 0x0002a200000e0000 */
[-C--:B-----5:R-:W-:Y:S02]  /*1730*/  @!P5 LEA.HI.X R7, R136, R5.reuse, R137, 0x1, P2 ;  /* 0x000000058807d211 */ /* 0x0a0fe400010f0c89 */
[----:B----4-:R-:W-:Y:S02]  /*1740*/  @!P5 LEA.HI.X R5, R15, R5, R16, 0x1, P0 ;  /* 0x000000050f05d211 */ /* 0x010fe400000f0c10 */
[----:B------:R-:W-:Y:S01]  /*1750*/  ISETP.GE.AND P2, PT, R11, R14, PT ;  /* 0x0000000e0b00720c */ /* 0x000fe20003f46270 */
[----:B------:R3:W-:Y:S01]  /*1760*/  @!P5 LDGSTS.E.BYPASS.LTC128B.128 [R228+0x100], [R6.64], !P3 ;  /* 0x0010000006e4dfae */ /* 0x0007e2000d901d46 */
[----:B------:R-:W-:-:S03]  /*1770*/  IADD3 R3, R3, 0x60, RZ ;  /* 0x0000006003037810 */ /* 0x000fc60007ffe0ff */
[----:B------:R4:W5:Y:S04]  /*1780*/  SHFL.IDX PT, R11, R0, 0x3, 0x181f ;  /* 0x00781f00000b7f89 */ /* 0x00096800000e0000 */
[----:B------:R2:W-:Y:S01]  /*1790*/  @!P5 LDGSTS.E.BYPASS.LTC128B.128 [R228+0x4100], [R4.64], !P6 ;  /* 0x0410000004e4dfae */ /* 0x0005e2000f101d46 */
[-C--:B-1----:R-:W-:Y:S02]  /*17a0*/  @!P1 LEA R2, P0, R15, R8.reuse, 0x1 ;  /* 0x000000080f029211 */ /* 0x082fe400078008ff */
[----:B----4-:R-:W-:Y:S02]  /*17b0*/  IADD3 R0, -R40, c[0x0][0x1d0], RZ ;  /* 0x0000740028007a10 */ /* 0x010fe40007ffe1ff */
[----:B--2---:R-:W-:-:S04]  /*17c0*/  @!P1 LEA R4, P5, R136, R8, 0x1 ;  /* 0x0000000888049211 */ /* 0x004fc800078a08ff */
[CCC-:B------:R-:W-:Y:S02]  /*17d0*/  @!P1 LEA.HI.X R5, R136.reuse, R9.reuse, R137.reuse, 0x1, P5 ;  /* 0x0000000988059211 */ /* 0x1c0fe400028f0c89 */
[----:B------:R-:W-:Y:S02]  /*17e0*/  ISETP.GE.AND P5, PT, R3, R14, PT ;  /* 0x0000000e0300720c */ /* 0x000fe40003fa6270 */
[----:B------:R-:W-:Y:S01]  /*17f0*/  @!P1 LEA.HI.X R3, R15, R9, R16, 0x1, P0 ;  /* 0x000000090f039211 */ /* 0x000fe200000f0c10 */
[----:B------:R1:W-:Y:S01]  /*1800*/  @!P1 LDGSTS.E.BYPASS.LTC128B.128 [R228+0x1100], [R4.64], !P3 ;  /* 0x0110000004e49fae */ /* 0x0003e2000d901d46 */
[----:B---3--:R-:W-:Y:S01]  /*1810*/  @!P2 LEA R6, P0, R136, R10, 0x1 ;  /* 0x0000000a8806a211 */ /* 0x008fe200078008ff */
[----:B------:R-:W-:Y:S02]  /*1820*/  IMAD R0, R68, -0x80, R0 ;  /* 0xffffff8044007824 */ /* 0x000fe400078e0200 */
[----:B------:R2:W-:Y:S01]  /*1830*/  @!P1 LDGSTS.E.BYPASS.LTC128B.128 [R228+0x5100], [R2.64], !P6 ;  /* 0x0510000002e49fae */ /* 0x0005e2000f101d46 */
[----:B------:R-:W-:-:S05]  /*1840*/  @!P2 LEA.HI.X R7, R136, R13, R137, 0x1, P0 ;  /* 0x0000000d8807a211 */ /* 0x000fca00000f0c89 */
[----:B------:R3:W-:Y:S01]  /*1850*/  @!P2 LDGSTS.E.BYPASS.LTC128B.128 [R228+0x2100], [R6.64], !P3 ;  /* 0x0210000006e4afae */ /* 0x0007e2000d901d46 */
[----:B-1----:R-:W-:-:S04]  /*1860*/  @!P2 LEA R4, P1, R15, R10, 0x1 ;  /* 0x0000000a0f04a211 */ /* 0x002fc800078208ff */
[C---:B------:R-:W-:Y:S02]  /*1870*/  @!P2 LEA.HI.X R5, R15.reuse, R13, R16, 0x1, P1 ;  /* 0x0000000d0f05a211 */ /* 0x040fe400008f0c10 */
[----:B------:R-:W-:Y:S02]  /*1880*/  ISETP.GE.AND P1, PT, R0, 0x1, PT ;  /* 0x000000010000780c */ /* 0x000fe40003f26270 */
[-C--:B--2---:R-:W-:Y:S01]  /*1890*/  @!P5 LEA R2, P0, R136, R12.reuse, 0x1 ;  /* 0x0000000c8802d211 */ /* 0x084fe200078008ff */
[----:B------:R1:W-:Y:S01]  /*18a0*/  @!P2 LDGSTS.E.BYPASS.LTC128B.128 [R228+0x6100], [R4.64], !P6 ;  /* 0x0610000004e4afae */ /* 0x0003e2000f101d46 */
[----:B---3--:R-:W-:Y:S02]  /*18b0*/  IMAD R6, R20, c[0x0][0x1e0], RZ ;  /* 0x0000780014067a24 */ /* 0x008fe400078e02ff */
[----:B-----5:R-:W-:Y:S02]  /*18c0*/  @!P5 LEA.HI.X R3, R136, R11, R137, 0x1, P0 ;  /* 0x0000000b8803d211 */ /* 0x020fe400000f0c89 */
[----:B------:R-:W-:Y:S01]  /*18d0*/  IMAD R7, R68, c[0x0][0x1e4], R6 ;  /* 0x0000790044077a24 */ /* 0x000fe200078e0206 */
[----:B------:R-:W-:-:S02]  /*18e0*/  @!P5 LEA R6, P0, R15, R12, 0x1 ;  /* 0x0000000c0f06d211 */ /* 0x000fc400078008ff */
[----:B------:R2:W-:Y:S01]  /*18f0*/  @!P5 LDGSTS.E.BYPASS.LTC128B.128 [R228+0x3100], [R2.64], !P3 ;  /* 0x0310000002e4dfae */ /* 0x0005e2000d901d46 */
[----:B------:R-:W-:Y:S01]  /*1900*/  ISETP.GE.AND P2, PT, R0, 0x21, PT ;  /* 0x000000210000780c */ /* 0x000fe20003f46270 */
[----:B-1----:R-:W-:-:S05]  /*1910*/  IMAD.WIDE.U32 R4, R68, c[0x0][0x1e0], RZ ;  /* 0x0000780044047a25 */ /* 0x002fca00078e00ff */
[----:B--2---:R-:W-:Y:S02]  /*1920*/  IADD3 R3, R5, R7, RZ ;  /* 0x0000000705037210 */ /* 0x004fe40007ffe0ff */
[----:B------:R-:W-:Y:S02]  /*1930*/  LEA R2, P3, R4, R134, 0x7 ;  /* 0x0000008604027211 */ /* 0x000fe400078638ff */
[----:B------:R-:W-:Y:S02]  /*1940*/  @!P5 LEA.HI.X R7, R15, R11, R16, 0x1, P0 ;  /* 0x0000000b0f07d211 */ /* 0x000fe400000f0c10 */
[----:B------:R-:W-:Y:S02]  /*1950*/  @P1 ISETP.GE.AND P0, PT, R136, c[0x0][0x1d4], PT ;  /* 0x0000750088001a0c */ /* 0x000fe40003f06270 */
[----:B------:R-:W-:Y:S01]  /*1960*/  LEA.HI.X R3, R4, R132, R3, 0x7, P3 ;  /* 0x0000008404037211 */ /* 0x000fe200018f3c03 */
[----:B------:R1:W-:Y:S01]  /*1970*/  @!P5 LDGSTS.E.BYPASS.LTC128B.128 [R228+0x7100], [R6.64], !P6 ;  /* 0x0710000006e4dfae */ /* 0x0003e2000f101d46 */
[----:B------:R-:W-:-:S02]  /*1980*/  @P1 LEA R4, P3, R2, c[0x0][0x1c8], 0x1 ;  /* 0x0000720002041a11 */ /* 0x000fc400078608ff */
[----:B------:R-:W-:Y:S01]  /*1990*/  ISETP.GE.AND P6, PT, R15, c[0x0][0x1d4], PT ;  /* 0x000075000f007a0c */ /* 0x000fe20003fc6270 */
[----:B------:R-:W0:Y:S01]  /*19a0*/  LDGDEPBAR ;  /* 0x00000000000079af */ /* 0x000e220000000000 */
[----:B------:R-:W-:Y:S02]  /*19b0*/  @P1 LEA.HI.X R5, R2, c[0x0][0x1cc], R3, 0x1, P3 ;  /* 0x0000730002051a11 */ /* 0x000fe400018f0c03 */
[----:B------:R-:W-:-:S03]  /*19c0*/  ISETP.GE.AND P5, PT, R0, 0x41, PT ;  /* 0x000000410000780c */ /* 0x000fc60003fa6270 */
[----:B------:R2:W-:Y:S01]  /*19d0*/  @P1 LDGSTS.E.BYPASS.LTC128B.128 [R228+0x8100], [R4.64], !P0 ;  /* 0x0810000004e41fae */ /* 0x0005e2000c101d46 */
[----:B------:R-:W-:-:S05]  /*19e0*/  IMAD.WIDE.U32 R10, R129, 0x40, RZ ;  /* 0x00000040810a7825 */ /* 0x000fca00078e00ff */
[----:B------:R2:W-:Y:S01]  /*19f0*/  @P1 LDGSTS.E.BYPASS.LTC128B.128 [R228+0xc100], [R4.64+0x80], !P6 ;  /* 0x0c10008004e41fae */ /* 0x0005e2000f101d46 */
[----:B-1----:R-:W-:-:S04]  /*1a00*/  @P2 LEA R6, P3, R129, R2, 0x5 ;  /* 0x0000000281062211 */ /* 0x002fc800078628ff */
[----:B------:R-:W-:Y:S02]  /*1a10*/  @P2 LEA R8, P0, R6, c[0x0][0x1c8], 0x1 ;  /* 0x0000720006082a11 */ /* 0x000fe400078008ff */
[----:B------:R-:W-:Y:S02]  /*1a20*/  @P2 LEA.HI.X R7, R129, R3, R130, 0x5, P3 ;  /* 0x0000000381072211 */ /* 0x000fe400018f2c82 */
[----:B------:R-:W-:Y:S02]  /*1a30*/  ISETP.GE.AND P3, PT, R0, 0x61, PT ;  /* 0x000000610000780c */ /* 0x000fe40003f66270 */
[----:B------:R-:W-:Y:S02]  /*1a40*/  @P2 LEA.HI.X R9, R6, c[0x0][0x1cc], R7, 0x1, P0 ;  /* 0x0000730006092a11 */ /* 0x000fe400000f0c07 */
[----:B------:R-:W-:Y:S02]  /*1a50*/  @P2 ISETP.GE.AND P0, PT, R136, c[0x0][0x1d4], PT ;  /* 0x0000750088002a0c */ /* 0x000fe40003f06270 */
[----:B------:R-:W-:-:S02]  /*1a60*/  @P5 IADD3 R0, P1, R2, R10, RZ ;  /* 0x0000000a02005210 */ /* 0x000fc40007f3e0ff */
[----:B--2---:R-:W-:-:S04]  /*1a70*/  SHF.L.U32 R4, R130, 0x6, RZ ;  /* 0x0000000682047819 */ /* 0x004fc800000006ff */
[----:B------:R-:W-:Y:S02]  /*1a80*/  @P5 IADD3.X R4, R3, R11, R4, P1, !PT ;  /* 0x0000000b03045210 */ /* 0x000fe40000ffe404 */
[C---:B------:R-:W-:Y:S01]  /*1a90*/  @P5 LEA R6, P1, R0.reuse, c[0x0][0x1c8], 0x1 ;  /* 0x0000720000065a11 */ /* 0x040fe200078208ff */
[----:B------:R-:W-:Y:S02]  /*1aa0*/  @P3 IMAD.WIDE.U32 R2, R129, 0x60, R2 ;  /* 0x0000006081023825 */ /* 0x000fe400078e0002 */
[----:B------:R1:W-:Y:S01]  /*1ab0*/  @P2 LDGSTS.E.BYPASS.LTC128B.128 [R228+0x9100], [R8.64], !P0 ;  /* 0x0910000008e42fae */ /* 0x0003e2000c101d46 */
[----:B------:R-:W-:Y:S01]  /*1ac0*/  @P5 LEA.HI.X R7, R0, c[0x0][0x1cc], R4, 0x1, P1 ;  /* 0x0000730000075a11 */ /* 0x000fe200008f0c04 */
[----:B------:R-:W-:Y:S01]  /*1ad0*/  @P3 IMAD R0, R130, 0x60, RZ ;  /* 0x0000006082003824 */ /* 0x000fe200078e02ff */
[C---:B------:R-:W-:Y:S01]  /*1ae0*/  @P5 ISETP.GE.AND P1, PT, R136.reuse, c[0x0][0x1d4], PT ;  /* 0x0000750088005a0c */ /* 0x040fe20003f26270 */
[----:B------:R1:W-:Y:S01]  /*1af0*/  @P2 LDGSTS.E.BYPASS.LTC128B.128 [R228+0xd100], [R8.64+0x80], !P6 ;  /* 0x0d10008008e42fae */ /* 0x0003e2000f101d46 */
[----:B------:R-:W-:-:S02]  /*1b00*/  @P3 ISETP.GE.AND P0, PT, R136, c[0x0][0x1d4], PT ;  /* 0x0000750088003a0c */ /* 0x000fc40003f06270 */
[----:B------:R-:W-:Y:S02]  /*1b10*/  @P3 IADD3 R0, R3, R0, RZ ;  /* 0x0000000003003210 */ /* 0x000fe40007ffe0ff */
[----:B------:R-:W-:-:S04]  /*1b20*/  @P3 LEA R4, P2, R2, c[0x0][0x1c8], 0x1 ;  /* 0x0000720002043a11 */ /* 0x000fc800078408ff */
[----:B------:R-:W-:-:S03]  /*1b30*/  @P3 LEA.HI.X R5, R2, c[0x0][0x1cc], R0, 0x1, P2 ;  /* 0x0000730002053a11 */ /* 0x000fc600010f0c00 */
[----:B------:R2:W-:Y:S04]  /*1b40*/  @P5 LDGSTS.E.BYPASS.LTC128B.128 [R228+0xa100], [R6.64], !P1 ;  /* 0x0a10000006e45fae */ /* 0x0005e8000c901d46 */
[----:B------:R2:W-:Y:S04]  /*1b50*/  @P5 LDGSTS.E.BYPASS.LTC128B.128 [R228+0xe100], [R6.64+0x80], !P6 ;  /* 0x0e10008006e45fae */ /* 0x0005e8000f101d46 */
[----:B------:R2:W-:Y:S04]  /*1b60*/  @P3 LDGSTS.E.BYPASS.LTC128B.128 [R228+0xb100], [R4.64], !P0 ;  /* 0x0b10000004e43fae */ /* 0x0005e8000c101d46 */
[----:B------:R2:W-:Y:S04]  /*1b70*/  @P3 LDGSTS.E.BYPASS.LTC128B.128 [R228+0xf100], [R4.64+0x80], !P6 ;  /* 0x0f10008004e43fae */ /* 0x0005e8000f101d46 */
[----:B------:R-:W0:Y:S01]  /*1b80*/  LDGDEPBAR ;  /* 0x00000000000079af */ /* 0x000e220000000000 */
[----:B------:R-:W-:-:S04]  /*1b90*/  DEPBAR.LE SB0, 0x1 ;  /* 0x000080400000791a */ /* 0x000fc80000000000 */
[----:B------:R-:W-:Y:S06]  /*1ba0*/  BAR.SYNC.DEFER_BLOCKING 0x0 ;  /* 0x0000000000007b1d */ /* 0x000fec0000010000 */
[----:B------:R-:W-:Y:S04]  /*1bb0*/  LDSM.16.M88.4 R140, [R224] ;  /* 0x00000000e08c783b */ /* 0x000fe80000000200 */
[----:B------:R-:W-:Y:S04]  /*1bc0*/  LDSM.16.M88.4 R144, [R225] ;  /* 0x00000000e190783b */ /* 0x000fe80000000200 */
[----:B------:R-:W-:Y:S04]  /*1bd0*/  LDSM.16.M88.4 R164, [R227] ;  /* 0x00000000e3a4783b */ /* 0x000fe80000000200 */
[----:B------:R-:W-:Y:S04]  /*1be0*/  LDSM.16.M88.4 R172, [R226] ;  /* 0x00000000e2ac783b */ /* 0x000fe80000000200 */
[----:B------:R-:W-:Y:S04]  /*1bf0*/  LDSM.16.M88.4 R176, [R224+0x4000] ;  /* 0x00400000e0b0783b */ /* 0x000fe80000000200 */
[----:B------:R-:W-:Y:S04]  /*1c00*/  LDSM.16.M88.4 R180, [R225+0x4000] ;  /* 0x00400000e1b4783b */ /* 0x000fe80000000200 */
[----:B------:R-:W-:Y:S04]  /*1c10*/  LDSM.16.M88.4 R184, [R227+0x4000] ;  /* 0x00400000e3b8783b */ /* 0x000fe80000000200 */
[----:B------:R-:W-:Y:S04]  /*1c20*/  LDSM.16.M88.4 R188, [R226+0x4000] ;  /* 0x00400000e2bc783b */ /* 0x000fe80000000200 */
[----:B------:R-:W-:Y:S06]  /*1c30*/  BAR.SYNC.DEFER_BLOCKING 0x0 ;  /* 0x0000000000007b1d */ /* 0x000fec0000010000 */
[----:B------:R-:W-:-:S04]  /*1c40*/  DEPBAR.LE SB0, 0x0 ;  /* 0x000080000000791a */ /* 0x000fc80000000000 */
[----:B------:R-:W-:Y:S06]  /*1c50*/  BAR.SYNC.DEFER_BLOCKING 0x0 ;  /* 0x0000000000007b1d */ /* 0x000fec0000010000 */
[----:B--2---:R-:W2:Y:S04]  /*1c60*/  LDSM.16.M88.4 R4, [R201] ;  /* 0x00000000c904783b */ /* 0x004ea80000000200 */
[----:B------:R-:W3:Y:S04]  /*1c70*/  LDSM.16.M88.4 R16, [R201+0x800] ;  /* 0x00080000c910783b */ /* 0x000ee80000000200 */
[----:B------:R-:W4:Y:S04]  /*1c80*/  LDSM.16.M88.4 R28, [R222] ;  /* 0x00000000de1c783b */ /* 0x000f280000000200 */
[----:B------:R-:W5:Y:S04]  /*1c90*/  LDSM.16.M88.4 R24, [R207] ;  /* 0x00000000cf18783b */ /* 0x000f680000000200 */
[----:B------:R-:W3:Y:S01]  /*1ca0*/  LDSM.16.M88.4 R32, [R201+0x1000] ;  /* 0x00100000c920783b */ /* 0x000ee20000000200 */
[----:B------:R-:W-:Y:S01]  /*1cb0*/  IMAD R0, R20, c[0x0][0x208], RZ ;  /* 0x0000820014007a24 */ /* 0x000fe200078e02ff */
[----:B------:R-:W-:-:S02]  /*1cc0*/  MOV R131, 0xffffff80 ;  /* 0xffffff8000837802 */ /* 0x000fc40000000f00 */
[----:B------:R-:W4:Y:S01]  /*1cd0*/  LDSM.16.M88.4 R36, [R221] ;  /* 0x00000000dd24783b */ /* 0x000f220000000200 */
[----:B------:R-:W-:-:S03]  /*1ce0*/  ISETP.GE.AND P5, PT, R136, c[0x0][0x1d4], PT ;  /* 0x0000750088007a0c */ /* 0x000fc60003fa6270 */
[----:B------:R-:W-:Y:S04]  /*1cf0*/  LDSM.16.M88.4 R48, [R201+0x3800] ;  /* 0x00380000c930783b */ /* 0x000fe80000000200 */
[----:B------:R-:W-:Y:S04]  /*1d00*/  LDSM.16.M88.4 R56, [R220] ;  /* 0x00000000dc38783b */ /* 0x000fe80000000200 */
[----:B------:R-:W-:Y:S04]  /*1d10*/  LDSM.16.M88.4 R60, [R218] ;  /* 0x00000000da3c783b */ /* 0x000fe80000000200 */
[----:B------:R-:W-:Y:S01]  /*1d20*/  LDSM.16.M88.4 R76, [R217] ;  /* 0x00000000d94c783b */ /* 0x000fe20000000200 */
[C---:B--2---:R-:W-:Y:S03]  /*1d30*/  HMMA.16816.F32 R12, R140.reuse, R4, RZ ;  /* 0x000000048c0c723c */ /* 0x044fe600000018ff */
[----:B------:R-:W-:Y:S04]  /*1d40*/  LDSM.16.M88.4 R52, [R219] ;  /* 0x00000000db34783b */ /* 0x000fe80000000200 */
[----:B------:R-:W-:Y:S01]  /*1d50*/  LDSM.16.M88.4 R92, [R216] ;  /* 0x00000000d85c783b */ /* 0x000fe20000000200 */
[C---:B-1----:R-:W-:Y:S08]  /*1d60*/  HMMA.16816.F32 R8, R140.reuse, R6, RZ ;  /* 0x000000068c08723c */ /* 0x042ff000000018ff */
[C---:B---3--:R-:W-:Y:S08]  /*1d70*/  HMMA.16816.F32 R4, R140.reuse, R16, RZ ;  /* 0x000000108c04723c */ /* 0x048ff000000018ff */
[----:B------:R-:W-:Y:S01]  /*1d80*/  HMMA.16816.F32 R16, R140, R18, RZ ;  /* 0x000000128c10723c */ /* 0x000fe200000018ff */
[----:B------:R-:W-:-:S02]  /*1d90*/  IMAD R0, R68, c[0x0][0x20c], R0 ;  /* 0x0000830044007a24 */ /* 0x000fc400078e0200 */
[C---:B------:R-:W-:Y:S11]  /*1da0*/  IMAD R128, R68.reuse, R131, c[0x0][0x1d0] ;  /* 0x0000740044807624 */ /* 0x040ff600078e0283 */
[----:B------:R-:W-:Y:S02]  /*1db0*/  @!UPT UIADD3 URZ, URZ, URZ, URZ ;  /* 0x0000003f3f3ff290 */ /* 0x000fe4000fffe03f */
[C---:B----4-:R-:W-:Y:S07]  /*1dc0*/  HMMA.16816.F32 R124, R144.reuse, R28, R4 ;  /* 0x0000001c907c723c */ /* 0x050fee0000001804 */
[----:B------:R-:W-:Y:S01]  /*1dd0*/  IMAD.WIDE.U32 R4, R68, c[0x0][0x208], RZ ;  /* 0x0000820044047a25 */ /* 0x000fe200078e00ff */
[----:B-----5:R-:W-:Y:S01]  /*1de0*/  HMMA.16816.F32 R112, R144, R24, R12 ;  /* 0x000000189070723c */ /* 0x020fe2000000180c */
[----:B------:R-:W-:Y:S03]  /*1df0*/  LDSM.16.M88.4 R12, [R201+0x2800] ;  /* 0x00280000c90c783b */ /* 0x000fe60000000200 */
[----:B------:R-:W-:-:S02]  /*1e00*/  LEA R3, P0, R4, R22, 0x7 ;  /* 0x0000001604037211 */ /* 0x000fc400078038ff */
[----:B------:R-:W-:Y:S02]  /*1e10*/  IADD3 R0, R5, R0, RZ ;  /* 0x0000000005007210 */ /* 0x000fe40007ffe0ff */
[C---:B------:R-:W-:Y:S01]  /*1e20*/  HMMA.16816.F32 R120, R144.reuse, R26, R8 ;  /* 0x0000001a9078723c */ /* 0x040fe20000001808 */
[----:B------:R-:W1:Y:S01]  /*1e30*/  LDSM.16.M88.4 R24, [R201+0x1800] ;  /* 0x00180000c918783b */ /* 0x000e620000000200 */
[----:B------:R-:W-:Y:S01]  /*1e40*/  LEA.HI.X R4, R4, R21, R0, 0x7, P0 ;  /* 0x0000001504047211 */ /* 0x000fe200000f3c00 */
[----:B------:R-:W-:Y:S02]  /*1e50*/  IMAD.IADD R0, R128, 0x1, -R40 ;  /* 0x0000000180007824 */ /* 0x000fe400078e0a28 */
[----:B------:R-:W2:Y:S03]  /*1e60*/  LDSM.16.M88.4 R40, [R201+0x3000] ;  /* 0x00300000c928783b */ /* 0x000ea60000000200 */
[----:B------:R-:W-:Y:S01]  /*1e70*/  HMMA.16816.F32 R100, R144, R30, R16 ;  /* 0x0000001e9064723c */ /* 0x000fe20000001810 */
[----:B------:R-:W3:Y:S01]  /*1e80*/  LDSM.16.M88.4 R16, [R201+0x2000] ;  /* 0x00200000c910783b */ /* 0x000ee20000000200 */
[----:B------:R-:W-:Y:S01]  /*1e90*/  IMAD.MOV.U32 R28, RZ, RZ, 0x6 ;  /* 0x00000006ff1c7424 */ /* 0x000fe200078e00ff */
[----:B------:R-:W-:-:S05]  /*1ea0*/  MOV R29, c[0x0][0x208] ;  /* 0x00008200001d7a02 */ /* 0x000fca0000000f00 */
[----:B------:R-:W-:Y:S01]  /*1eb0*/  HMMA.16816.F32 R8, R140, R32, RZ ;  /* 0x000000208c08723c */ /* 0x000fe200000018ff */
[C---:B------:R-:W-:Y:S02]  /*1ec0*/  SHF.L.U64.HI R28, R29.reuse, R28, c[0x0][0x20c] ;  /* 0x000083001d1c7619 */ /* 0x040fe4000001021c */
[----:B------:R-:W-:Y:S02]  /*1ed0*/  SHF.L.U32 R29, R29, 0x6, RZ ;  /* 0x000000061d1d7819 */ /* 0x000fe400000006ff */
[----:B------:R-:W-:-:S03]  /*1ee0*/  LEA R2, P1, R3, c[0x0][0x1f8], 0x1 ;  /* 0x00007e0003027a11 */ /* 0x000fc600078208ff */
[----:B------:R-:W-:Y:S01]  /*1ef0*/  HMMA.16816.F32 R20, R140, R34, RZ ;  /* 0x000000228c14723c */ /* 0x000fe200000018ff */
[----:B------:R-:W-:Y:S02]  /*1f00*/  IADD3 R6, P0, R29, R2, RZ ;  /* 0x000000021d067210 */ /* 0x000fe40007f1e0ff */
[----:B------:R-:W-:Y:S02]  /*1f10*/  LEA.HI.X R3, R3, c[0x0][0x1fc], R4, 0x1, P1 ;  /* 0x00007f0003037a11 */ /* 0x000fe400008f0c04 */
[----:B------:R-:W-:Y:S02]  /*1f20*/  ISETP.LT.OR P2, PT, R0, 0x1, P5 ;  /* 0x000000010000780c */ /* 0x000fe40002f41670 */
[----:B------:R-:W-:Y:S02]  /*1f30*/  IADD3.X R7, R28, R3, RZ, P0, !PT ;  /* 0x000000031c077210 */ /* 0x000fe400007fe4ff */
[----:B------:R-:W-:Y:S02]  /*1f40*/  ISETP.LT.OR P0, PT, R0, 0x1, P6 ;  /* 0x000000010000780c */ /* 0x000fe40003701670 */
[----:B------:R-:W-:-:S02]  /*1f50*/  IADD3 R4, P1, R6, R29, RZ ;  /* 0x0000001d06047210 */ /* 0x000fc40007f3e0ff */
[----:B------:R-:W-:Y:S02]  /*1f60*/  ISETP.LT.OR P3, PT, R0, 0x21, P5 ;  /* 0x000000210000780c */ /* 0x000fe40002f61670 */
[----:B------:R-:W-:Y:S01]  /*1f70*/  IADD3.X R5, R7, R28, RZ, P1, !PT ;  /* 0x0000001c07057210 */ /* 0x000fe20000ffe4ff */
[C---:B------:R-:W-:Y:S02]  /*1f80*/  HMMA.16816.F32 R108, R144.reuse, R36, R8 ;  /* 0x00000024906c723c */ /* 0x040fe40000001808 */
[----:B------:R-:W-:Y:S01]  /*1f90*/  @!PT LDS RZ, [RZ] ;  /* 0x00000000fffff984 */ /* 0x000fe20000000800 */
[----:B------:R-:W-:Y:S01]  /*1fa0*/  @!PT LDS RZ, [RZ] ;  /* 0x00000000fffff984 */ /* 0x000fe20000000800 */
[----:B------:R-:W-:Y:S01]  /*1fb0*/  @!PT LDS RZ, [RZ] ;  /* 0x00000000fffff984 */ /* 0x000fe20000000800 */
[----:B------:R4:W-:Y:S04]  /*1fc0*/  LDGSTS.E.BYPASS.LTC128B.128 [R228+0x100], [R2.64], !P2 ;  /* 0x0010000002e47fae */ /* 0x0009e8000d101d46 */
[----:B------:R4:W-:Y:S01]  /*1fd0*/  LDGSTS.E.BYPASS.LTC128B.128 [R228+0x4100], [R2.64+0x80], !P0 ;  /* 0x0410008002e47fae */ /* 0x0009e2000c101d46 */
[----:B------:R-:W-:Y:S01]  /*1fe0*/  IADD3 R8, P2, P1, R29, 0x80, R2 ;  /* 0x000000801d087810 */ /* 0x000fe2000795e002 */
[----:B------:R-:W-:Y:S02]  /*1ff0*/  HMMA.16816.F32 R116, R144, R38, R20 ;  /* 0x000000269074723c */ /* 0x000fe40000001814 */
[----:B------:R5:W-:Y:S01]  /*2000*/  LDGSTS.E.BYPASS.LTC128B.128 [R228+0x1100], [R6.64], !P3 ;  /* 0x0110000006e47fae */ /* 0x000be2000d901d46 */
[----:B------:R-:W-:-:S02]  /*2010*/  IADD3.X R9, R28, RZ, R3, P2, P1 ;  /* 0x000000ff1c097210 */ /* 0x000fc400017e2403 */
[----:B------:R-:W-:-:S03]  /*2020*/  ISETP.LT.OR P1, PT, R0, 0x21, P6 ;  /* 0x000000210000780c */ /* 0x000fc60003721670 */
[----:B-1----:R-:W-:Y:S01]  /*2030*/  HMMA.16816.F32 R44, R140, R24, RZ ;  /* 0x000000188c2c723c */ /* 0x002fe200000018ff */
[C---:B------:R-:W-:Y:S02]  /*2040*/  ISETP.LT.OR P2, PT, R0.reuse, 0x41, P5 ;  /* 0x000000410000780c */ /* 0x040fe40002f41670 */
[----:B------:R-:W-:-:S05]  /*2050*/  ISETP.LT.OR P5, PT, R0, 0x61, P5 ;  /* 0x000000610000780c */ /* 0x000fca0002fa1670 */
[C---:B------:R-:W-:Y:S01]  /*2060*/  HMMA.16816.F32 R36, R140.reuse, R26, RZ ;  /* 0x0000001a8c24723c */ /* 0x040fe200000018ff */
[----:B------:R-:W-:Y:S01]  /*2070*/  ISETP.LT.OR P3, PT, R0, 0x61, P6 ;  /* 0x000000610000780c */ /* 0x000fe20003761670 */
[----:B------:R1:W-:Y:S04]  /*2080*/  LDGSTS.E.BYPASS.LTC128B.128 [R228+0x5100], [R8.64], !P1 ;  /* 0x0510000008e47fae */ /* 0x0003e8000c901d46 */
[----:B------:R5:W-:Y:S01]  /*2090*/  LDGSTS.E.BYPASS.LTC128B.128 [R228+0x2100], [R4.64], !P2 ;  /* 0x0210000004e47fae */ /* 0x000be2000d101d46 */
[----:B----4-:R-:W-:Y:S01]  /*20a0*/  IADD3 R2, P0, R4, R29, RZ ;  /* 0x0000001d04027210 */ /* 0x010fe20007f1e0ff */
[----:B------:R-:W-:Y:S03]  /*20b0*/  HMMA.16816.F32 R24, R140, R12, RZ ;  /* 0x0000000c8c18723c */ /* 0x000fe600000018ff */
[----:B------:R-:W-:-:S02]  /*20c0*/  IADD3.X R3, R5, R28, RZ, P0, !PT ;  /* 0x0000001c05037210 */ /* 0x000fc400007fe4ff */
[----:B------:R-:W-:-:S03]  /*20d0*/  ISETP.LT.OR P0, PT, R0, 0x41, P6 ;  /* 0x000000410000780c */ /* 0x000fc60003701670 */
[C---:B------:R-:W-:Y:S08]  /*20e0*/  HMMA.16816.F32 R20, R140.reuse, R14, RZ ;  /* 0x0000000e8c14723c */ /* 0x040ff000000018ff */
[C---:B--2---:R-:W-:Y:S02]  /*20f0*/  HMMA.16816.F32 R12, R140.reuse, R42, RZ ;  /* 0x0000002a8c0c723c */ /* 0x044fe400000018ff */
[----:B------:R5:W-:Y:S04]  /*2100*/  LDGSTS.E.BYPASS.LTC128B.128 [R228+0x6100], [R4.64+0x80], !P0 ;  /* 0x0610008004e47fae */ /* 0x000be8000c101d46 */
[----:B------:R2:W-:Y:S02]  /*2110*/  LDGSTS.E.BYPASS.LTC128B.128 [R228+0x3100], [R2.64], !P5 ;  /* 0x0310000002e47fae */ /* 0x0005e4000e901d46 */
[C---:B---3--:R-:W-:Y:S02]  /*2120*/  HMMA.16816.F32 R28, R140.reuse, R18, RZ ;  /* 0x000000128c1c723c */ /* 0x048fe400000018ff */
[----:B------:R2:W-:Y:S04]  /*2130*/  LDGSTS.E.BYPASS.LTC128B.128 [R228+0x7100], [R2.64+0x80], !P3 ;  /* 0x0710008002e47fae */ /* 0x0005e8000d901d46 */
[----:B------:R-:W3:Y:S02]  /*2140*/  LDSM.16.M88.4 R64, [R205] ;  /* 0x00000000cd40783b */ /* 0x000ee40000000200 */
[C---:B------:R-:W-:Y:S02]  /*2150*/  HMMA.16816.F32 R32, R140.reuse, R16, RZ ;  /* 0x000000108c20723c */ /* 0x040fe400000018ff */
[----:B------:R-:W-:Y:S04]  /*2160*/  LDSM.16.M88.4 R72, [R205+0x800] ;  /* 0x00080000cd48783b */ /* 0x000fe80000000200 */
[----:B------:R-:W-:Y:S02]  /*2170*/  LDSM.16.M88.4 R88, [R205+0x1000] ;  /* 0x00100000cd58783b */ /* 0x000fe40000000200 */
[C---:B------:R-:W-:Y:S02]  /*2180*/  HMMA.16816.F32 R16, R140.reuse, R40, RZ ;  /* 0x000000288c10723c */ /* 0x040fe400000018ff */
[----:B------:R-:W0:Y:S06]  /*2190*/  LDGDEPBAR ;  /* 0x00000000000079af */ /* 0x000e2c0000000000 */
[C---:B-1----:R-:W-:Y:S08]  /*21a0*/  HMMA.16816.F32 R8, R140.reuse, R48, RZ ;  /* 0x000000308c08723c */ /* 0x042ff000000018ff */
[----:B-----5:R-:W-:Y:S08]  /*21b0*/  HMMA.16816.F32 R4, R140, R50, RZ ;  /* 0x000000328c04723c */ /* 0x020ff000000018ff */
[C---:B------:R-:W-:Y:S08]  /*21c0*/  HMMA.16816.F32 R96, R144.reuse, R56, R44 ;  /* 0x000000389060723c */ /* 0x040ff0000000182c */
[C---:B------:R-:W-:Y:S08]  /*21d0*/  HMMA.16816.F32 R80, R144.reuse, R58, R36 ;  /* 0x0000003a9050723c */ /* 0x040ff00000001824 */
[C---:B------:R-:W-:Y:S01]  /*21e0*/  HMMA.16816.F32 R56, R144.reuse, R60, R24 ;  /* 0x0000003c9038723c */ /* 0x040fe20000001818 */
[----:B------:R-:W1:Y:S07]  /*21f0*/  LDSM.16.M88.4 R24, [R205+0x2000] ;  /* 0x00200000cd18783b */ /* 0x000e6e0000000200 */
[C---:B------:R-:W-:Y:S01]  /*2200*/  HMMA.16816.F32 R44, R144.reuse, R78, R12 ;  /* 0x0000004e902c723c */ /* 0x040fe2000000180c */
[----:B------:R-:W4:Y:S07]  /*2210*/  LDSM.16.M88.4 R12, [R205+0x3800] ;  /* 0x00380000cd0c783b */ /* 0x000f2e0000000200 */
[C---:B------:R-:W-:Y:S01]  /*2220*/  HMMA.16816.F32 R104, R144.reuse, R54, R28 ;  /* 0x000000369068723c */ /* 0x040fe2000000181c */
[----:B------:R-:W5:Y:S07]  /*2230*/  LDSM.16.M88.4 R28, [R205+0x1800] ;  /* 0x00180000cd1c783b */ /* 0x000f6e0000000200 */
[C---:B------:R-:W-:Y:S01]  /*2240*/  HMMA.16816.F32 R48, R144.reuse, R76, R16 ;  /* 0x0000004c9030723c */ /* 0x040fe20000001810 */
[----:B------:R-:W1:Y:S07]  /*2250*/  LDSM.16.M88.4 R16, [R205+0x3000] ;  /* 0x00300000cd10783b */ /* 0x000e6e0000000200 */
[C---:B------:R-:W-:Y:S08]  /*2260*/  HMMA.16816.F32 R40, R144.reuse, R92, R8 ;  /* 0x0000005c9028723c */ /* 0x040ff00000001808 */
[C---:B------:R-:W-:Y:S01]  /*2270*/  HMMA.16816.F32 R84, R144.reuse, R52, R32 ;  /* 0x000000349054723c */ /* 0x040fe20000001820 */
[----:B------:R-:W2:Y:S07]  /*2280*/  LDSM.16.M88.4 R32, [R202] ;  /* 0x00000000ca20783b */ /* 0x000eae0000000200 */
[C---:B------:R-:W-:Y:S01]  /*2290*/  HMMA.16816.F32 R8, R144.reuse, R94, R4 ;  /* 0x0000005e9008723c */ /* 0x040fe20000001804 */
[----:B------:R-:W-:Y:S07]  /*22a0*/  LDSM.16.M88.4 R92, [R202+0x1800] ;  /* 0x00180000ca5c783b */ /* 0x000fee0000000200 */
[----:B------:R-:W-:Y:S01]  /*22b0*/  HMMA.16816.F32 R52, R144, R62, R20 ;  /* 0x0000003e9034723c */ /* 0x000fe20000001814 */
[----:B------:R-:W2:Y:S07]  /*22c0*/  LDSM.16.M88.4 R20, [R205+0x2800] ;  /* 0x00280000cd14783b */ /* 0x000eae0000000200 */
[C---:B---3--:R-:W-:Y:S08]  /*22d0*/  HMMA.16816.F32 R4, R164.reuse, R64, R112 ;  /* 0x00000040a404723c */ /* 0x048ff00000001870 */
[C---:B-1----:R-:W-:Y:S08]  /*22e0*/  HMMA.16816.F32 R60, R164.reuse, R26, R104 ;  /* 0x0000001aa43c723c */ /* 0x042ff00000001868 */
[C---:B----4-:R-:W-:Y:S01]  /*22f0*/  HMMA.16816.F32 R104, R164.reuse, R14, R8 ;  /* 0x0000000ea468723c */ /* 0x050fe20000001808 */
[----:B------:R-:W1:Y:S07]  /*2300*/  LDSM.16.M88.4 R8, [R201+0x4000] ;  /* 0x00400000c908783b */ /* 0x000e6e0000000200 */
[C---:B------:R-:W-:Y:S08]  /*2310*/  HMMA.16816.F32 R36, R164.reuse, R66, R120 ;  /* 0x00000042a424723c */ /* 0x040ff00000001878 */
[C---:B------:R-:W-:Y:S08]  /*2320*/  HMMA.16816.F32 R64, R164.reuse, R72, R124 ;  /* 0x00000048a440723c */ /* 0x040ff0000000187c */
[C---:B------:R-:W-:Y:S01]  /*2330*/  HMMA.16816.F32 R100, R164.reuse, R74, R100 ;  /* 0x0000004aa464723c */ /* 0x040fe20000001864 */
[----:B------:R-:W3:Y:S07]  /*2340*/  LDSM.16.M88.4 R72, [R202+0x800] ;  /* 0x00080000ca48783b */ /* 0x000eee0000000200 */
[C---:B------:R-:W-:Y:S08]  /*2350*/  HMMA.16816.F32 R108, R164.reuse, R88, R108 ;  /* 0x00000058a46c723c */ /* 0x040ff0000000186c */
[C---:B------:R-:W-:Y:S01]  /*2360*/  HMMA.16816.F32 R112, R164.reuse, R90, R116 ;  /* 0x0000005aa470723c */ /* 0x040fe20000001874 */
[----:B------:R-:W-:Y:S07]  /*2370*/  LDSM.16.M88.4 R116, [R202+0x2000] ;  /* 0x00200000ca74783b */ /* 0x000fee0000000200 */
[C---:B-----5:R-:W-:Y:S08]  /*2380*/  HMMA.16816.F32 R88, R164.reuse, R28, R96 ;  /* 0x0000001ca458723c */ /* 0x060ff00000001860 */
[C---:B------:R-:W-:Y:S01]  /*2390*/  HMMA.16816.F32 R96, R164.reuse, R30, R80 ;  /* 0x0000001ea460723c */ /* 0x040fe20000001850 */
[----:B------:R-:W4:Y:S07]  /*23a0*/  LDSM.16.M88.4 R80, [R202+0x1000] ;  /* 0x00100000ca50783b */ /* 0x000f2e0000000200 */
[C---:B------:R-:W-:Y:S01]  /*23b0*/  HMMA.16816.F32 R76, R164.reuse, R24, R84 ;  /* 0x00000018a44c723c */ /* 0x040fe20000001854 */
[----:B------:R-:W-:Y:S07]  /*23c0*/  LDSM.16.M88.4 R84, [R202+0x2800] ;  /* 0x00280000ca54783b */ /* 0x000fee0000000200 */
[C---:B------:R-:W-:Y:S08]  /*23d0*/  HMMA.16816.F32 R48, R164.reuse, R16, R48 ;  /* 0x00000010a430723c */ /* 0x040ff00000001830 */
[----:B------:R-:W-:Y:S01]  /*23e0*/  HMMA.16816.F32 R24, R164, R18, R44 ;  /* 0x00000012a418723c */ /* 0x000fe2000000182c */
[----:B------:R-:W5:Y:S07]  /*23f0*/  LDSM.16.M88.4 R16, [R202+0x3000] ;  /* 0x00300000ca10783b */ /* 0x000f6e0000000200 */
[----:B--2---:R-:W-:Y:S08]  /*2400*/  HMMA.16816.F32 R4, R172, R32, R4 ;  /* 0x00000020ac04723c */ /* 0x004ff00000001804 */
[C---:B------:R-:W-:Y:S08]  /*2410*/  HMMA.16816.F32 R56, R164.reuse, R20, R56 ;  /* 0x00000014a438723c */ /* 0x040ff00000001838 */
[C---:B------:R-:W-:Y:S01]  /*2420*/  HMMA.16816.F32 R28, R164.reuse, R22, R52 ;  /* 0x00000016a41c723c */ /* 0x040fe20000001834 */
[----:B------:R-:W2:Y:S07]  /*2430*/  LDSM.16.M88.4 R20, [R215] ;  /* 0x00000000d714783b */ /* 0x000eae0000000200 */
[----:B------:R-:W-:Y:S01]  /*2440*/  HMMA.16816.F32 R44, R164, R12, R40 ;  /* 0x0000000ca42c723c */ /* 0x000fe20000001828 */
[----:B------:R-:W2:Y:S07]  /*2450*/  LDSM.16.M88.4 R40, [R202+0x3800] ;  /* 0x00380000ca28783b */ /* 0x000eae0000000200 */
[----:B------:R-:W-:Y:S01]  /*2460*/  HMMA.16816.F32 R12, R172, R34, R36 ;  /* 0x00000022ac0c723c */ /* 0x000fe20000001824 */
[----:B------:R-:W-:Y:S04]  /*2470*/  LDSM.16.M88.4 R36, [R214] ;  /* 0x00000000d624783b */ /* 0x000fe80000000200 */
[----:B------:R-:W-:Y:S03]  /*2480*/  LDSM.16.M88.4 R32, [R201+0x5800] ;  /* 0x00580000c920783b */ /* 0x000fe60000000200 */
[----:B-1----:R-:W-:Y:S08]  /*2490*/  HMMA.16816.F32 R4, R176, R8, R4 ;  /* 0x00000008b004723c */ /* 0x002ff00000001804 */
[C---:B---3--:R-:W-:Y:S08]  /*24a0*/  HMMA.16816.F32 R52, R172.reuse, R72, R64 ;  /* 0x00000048ac34723c */ /* 0x048ff00000001840 */
[C---:B------:R-:W-:Y:S08]  /*24b0*/  HMMA.16816.F32 R64, R172.reuse, R74, R100 ;  /* 0x0000004aac40723c */ /* 0x040ff00000001864 */
[C---:B----4-:R-:W-:Y:S08]  /*24c0*/  HMMA.16816.F32 R72, R172.reuse, R80, R108 ;  /* 0x00000050ac48723c */ /* 0x050ff0000000186c */
[----:B-----5:R-:W-:Y:S01]  /*24d0*/  HMMA.16816.F32 R108, R172, R18, R24 ;  /* 0x00000012ac6c723c */ /* 0x020fe20000001818 */
[----:B------:R-:W1:Y:S07]  /*24e0*/  LDSM.16.M88.4 R24, [R205+0x4000] ;  /* 0x00400000cd18783b */ /* 0x000e6e0000000200 */
[----:B------:R-:W-:Y:S01]  /*24f0*/  HMMA.16816.F32 R8, R176, R10, R12 ;  /* 0x0000000ab008723c */ /* 0x000fe2000000180c */
[----:B------:R-:W3:Y:S07]  /*2500*/  LDSM.16.M88.4 R12, [R201+0x4800] ;  /* 0x00480000c90c783b */ /* 0x000eee0000000200 */
[----:B--2---:R-:W-:Y:S08]  /*2510*/  HMMA.16816.F32 R4, R180, R20, R4 ;  /* 0x00000014b404723c */ /* 0x004ff00000001804 */
[C---:B------:R-:W-:Y:S08]  /*2520*/  HMMA.16816.F32 R80, R172.reuse, R82, R112 ;  /* 0x00000052ac50723c */ /* 0x040ff00000001870 */
[----:B------:R-:W-:Y:S01]  /*2530*/  HMMA.16816.F32 R112, R172, R40, R44 ;  /* 0x00000028ac70723c */ /* 0x000fe2000000182c */
[----:B------:R-:W2:Y:S07]  /*2540*/  LDSM.16.M88.4 R44, [R202+0x4000] ;  /* 0x00400000ca2c783b */ /* 0x000eae0000000200 */
[----:B------:R-:W-:Y:S08]  /*2550*/  HMMA.16816.F32 R8, R180, R22, R8 ;  /* 0x00000016b408723c */ /* 0x000ff00000001808 */
[C---:B------:R-:W-:Y:S08]  /*2560*/  HMMA.16816.F32 R88, R172.reuse, R92, R88 ;  /* 0x0000005cac58723c */ /* 0x040ff00000001858 */
[C---:B------:R-:W-:Y:S08]  /*2570*/  HMMA.16816.F32 R96, R172.reuse, R94, R96 ;  /* 0x0000005eac60723c */ /* 0x040ff00000001860 */
[C---:B------:R-:W-:Y:S01]  /*2580*/  HMMA.16816.F32 R92, R172.reuse, R84, R56 ;  /* 0x00000054ac5c723c */ /* 0x040fe20000001838 */
[----:B------:R-:W-:Y:S07]  /*2590*/  LDSM.16.M88.4 R56, [R201+0x6000] ;  /* 0x00600000c938783b */ /* 0x000fee0000000200 */
[C---:B------:R-:W-:Y:S01]  /*25a0*/  HMMA.16816.F32 R84, R172.reuse, R86, R28 ;  /* 0x00000056ac54723c */ /* 0x040fe2000000181c */
[----:B------:R-:W4:Y:S07]  /*25b0*/  LDSM.16.M88.4 R28, [R201+0x5000] ;  /* 0x00500000c91c783b */ /* 0x000f2e0000000200 */
[----:B------:R-:W-:Y:S01]  /*25c0*/  HMMA.16816.F32 R100, R172, R16, R48 ;  /* 0x00000010ac64723c */ /* 0x000fe20000001830 */
[----:B------:R-:W-:Y:S07]  /*25d0*/  LDSM.16.M88.4 R48, [R205+0x5000] ;  /* 0x00500000cd30783b */ /* 0x000fee0000000200 */
[----:B-1----:R-:W-:Y:S08]  /*25e0*/  HMMA.16816.F32 R4, R184, R24, R4 ;  /* 0x00000018b804723c */ /* 0x002ff00000001804 */
[C---:B---3--:R-:W-:Y:S08]  /*25f0*/  HMMA.16816.F32 R16, R176.reuse, R12, R52 ;  /* 0x0000000cb010723c */ /* 0x048ff00000001834 */
[----:B------:R-:W-:Y:S08]  /*2600*/  HMMA.16816.F32 R20, R176, R14, R64 ;  /* 0x0000000eb014723c */ /* 0x000ff00000001840 */
[----:B------:R-:W-:Y:S01]  /*2610*/  HMMA.16816.F32 R8, R184, R26, R8 ;  /* 0x0000001ab808723c */ /* 0x000fe20000001808 */
[----:B------:R-:W1:Y:S07]  /*2620*/  LDSM.16.M88.4 R24, [R205+0x4800] ;  /* 0x00480000cd18783b */ /* 0x000e6e0000000200 */
[----:B------:R-:W-:Y:S01]  /*2630*/  HMMA.16816.F32 R104, R172, R42, R104 ;  /* 0x0000002aac68723c */ /* 0x000fe20000001868 */
[----:B------:R-:W3:Y:S07]  /*2640*/  LDSM.16.M88.4 R40, [R213] ;  /* 0x00000000d528783b */ /* 0x000eee0000000200 */
[----:B--2---:R-:W-:Y:S08]  /*2650*/  HMMA.16816.F32 R12, R188, R44, R4 ;  /* 0x0000002cbc0c723c */ /* 0x004ff00000001804 */
[C---:B------:R-:W-:Y:S08]  /*2660*/  HMMA.16816.F32 R4, R180.reuse, R36, R16 ;  /* 0x00000024b404723c */ /* 0x040ff00000001810 */
[----:B------:R-:W-:Y:S01]  /*2670*/  HMMA.16816.F32 R16, R180, R38, R20 ;  /* 0x00000026b410723c */ /* 0x000fe20000001814 */
[----:B------:R-:W2:Y:S04]  /*2680*/  LDSM.16.M88.4 R36, [R202+0x4800] ;  /* 0x00480000ca24783b */ /* 0x000ea80000000200 */
[----:B------:R-:W5:Y:S03]  /*2690*/  LDSM.16.M88.4 R20, [R212] ;  /* 0x00000000d414783b */ /* 0x000f660000000200 */
[----:B----4-:R-:W-:Y:S01]  /*26a0*/  HMMA.16816.F32 R52, R176, R28, R72 ;  /* 0x0000001cb034723c */ /* 0x010fe20000001848 */
[----:B------:R-:W-:-:S07]  /*26b0*/  FMUL.FTZ R0, R12, c[0x0][0x320] ;  /* 0x0000c8000c007a20 */ /* 0x000fce0000410000 */
[----:B-1----:R-:W-:Y:S08]  /*26c0*/  HMMA.16816.F32 R4, R184, R24, R4 ;  /* 0x00000018b804723c */ /* 0x002ff00000001804 */
[C---:B------:R-:W-:Y:S01]  /*26d0*/  HMMA.16816.F32 R76, R172.reuse, R116, R76 ;  /* 0x00000074ac4c723c */ /* 0x040fe2000000184c */
[----:B------:R1:W4:Y:S07]  /*26e0*/  MUFU.TANH R123, R0 ;  /* 0x00000000007b7308 */ /* 0x00032e0000002400 */
[----:B------:R-:W-:Y:S08]  /*26f0*/  HMMA.16816.F32 R116, R172, R118, R60 ;  /* 0x00000076ac74723c */ /* 0x000ff0000000183c */
[----:B------:R-:W-:Y:S01]  /*2700*/  HMMA.16816.F32 R60, R176, R30, R80 ;  /* 0x0000001eb03c723c */ /* 0x000fe20000001850 */
[----:B-1----:R-:W-:-:S07]  /*2710*/  FMUL.FTZ R0, R13, c[0x0][0x320] ;  /* 0x0000c8000d007a20 */ /* 0x002fce0000410000 */
[----:B------:R-:W-:Y:S01]  /*2720*/  HMMA.16816.F32 R28, R188, R46, R8 ;  /* 0x0000002ebc1c723c */ /* 0x000fe20000001808 */
[----:B------:R1:W1:Y:S01]  /*2730*/  MUFU.TANH R122, R0 ;  /* 0x00000000007a7308 */ /* 0x0002620000002400 */
[----:B------:R-:W-:Y:S06]  /*2740*/  LDSM.16.M88.4 R44, [R201+0x6800] ;  /* 0x00680000c92c783b */ /* 0x000fec0000000200 */
[----:B---3--:R-:W-:Y:S01]  /*2750*/  HMMA.16816.F32 R8, R180, R40, R52 ;  /* 0x00000028b408723c */ /* 0x008fe20000001834 */
[----:B------:R-:W-:Y:S01]  /*2760*/  LDSM.16.M88.4 R52, [R205+0x5800] ;  /* 0x00580000cd34783b */ /* 0x000fe20000000200 */
[----:B-1----:R-:W-:-:S04]  /*2770*/  FMUL.FTZ R0, R14, c[0x0][0x320] ;  /* 0x0000c8000e007a20 */ /* 0x002fc80000410000 */
[----:B------:R1:W3:Y:S02]  /*2780*/  MUFU.TANH R127, R0 ;  /* 0x00000000007f7308 */ /* 0x0002e40000002400 */
[C---:B------:R-:W-:Y:S08]  /*2790*/  HMMA.16816.F32 R88, R176.reuse, R32, R88 ;  /* 0x00000020b058723c */ /* 0x040ff00000001858 */
[----:B------:R-:W-:Y:S01]  /*27a0*/  HMMA.16816.F32 R64, R176, R34, R96 ;  /* 0x00000022b040723c */ /* 0x000fe20000001860 */
[----:B------:R-:W3:Y:S01]  /*27b0*/  LDSM.16.M88.4 R32, [R202+0x5000] ;  /* 0x00500000ca20783b */ /* 0x000ee20000000200 */
[----:B-1----:R-:W-:-:S06]  /*27c0*/  FMUL.FTZ R0, R15, c[0x0][0x320] ;  /* 0x0000c8000f007a20 */ /* 0x002fcc0000410000 */
[----:B------:R-:W-:Y:S01]  /*27d0*/  HMMA.16816.F32 R12, R184, R26, R16 ;  /* 0x0000001ab80c723c */ /* 0x000fe20000001810 */
[----:B------:R1:W1:Y:S07]  /*27e0*/  MUFU.TANH R126, R0 ;  /* 0x00000000007e7308 */ /* 0x00026e0000002400 */
[----:B--2---:R-:W-:Y:S01]  /*27f0*/  HMMA.16816.F32 R16, R188, R36, R4 ;  /* 0x00000024bc10723c */ /* 0x004fe20000001804 */
[----:B-1----:R-:W-:-:S04]  /*2800*/  FMUL.FTZ R0, R28, c[0x0][0x320] ;  /* 0x0000c8001c007a20 */ /* 0x002fc80000410000 */
[----:B------:R1:W2:Y:S03]  /*2810*/  MUFU.TANH R99, R0 ;  /* 0x0000000000637308 */ /* 0x0002a60000002400 */
[----:B------:R-:W-:Y:S01]  /*2820*/  HMMA.16816.F32 R4, R184, R48, R8 ;  /* 0x00000030b804723c */ /* 0x000fe20000001808 */
[----:B-1----:R-:W-:-:S04]  /*2830*/  FMUL.FTZ R0, R29, c[0x0][0x320] ;  /* 0x0000c8001d007a20 */ /* 0x002fc80000410000 */
[----:B------:R1:W1:Y:S03]  /*2840*/  MUFU.TANH R98, R0 ;  /* 0x0000000000627308 */ /* 0x0002660000002400 */
[----:B------:R-:W-:Y:S01]  /*2850*/  HMMA.16816.F32 R24, R180, R42, R60 ;  /* 0x0000002ab418723c */ /* 0x000fe2000000183c */
[----:B------:R-:W-:Y:S07]  /*2860*/  LDSM.16.M88.4 R40, [R202+0x5800] ;  /* 0x00580000ca28783b */ /* 0x000fee0000000200 */
[----:B------:R-:W-:Y:S01]  /*2870*/  HMMA.16816.F32 R8, R188, R38, R12 ;  /* 0x00000026bc08723c */ /* 0x000fe2000000180c */
[----:B------:R-:W-:Y:S01]  /*2880*/  LDSM.16.M88.4 R36, [R210] ;  /* 0x00000000d224783b */ /* 0x000fe20000000200 */
[----:B-1----:R-:W-:-:S04]  /*2890*/  FMUL.FTZ R0, R30, c[0x0][0x320] ;  /* 0x0000c8001e007a20 */ /* 0x002fc80000410000 */
[----:B------:R1:W1:Y:S02]  /*28a0*/  MUFU.TANH R121, R0 ;  /* 0x0000000000797308 */ /* 0x0002640000002400 */
[----:B-1----:R-:W-:Y:S01]  /*28b0*/  FMUL.FTZ R0, R31, c[0x0][0x320] ;  /* 0x0000c8001f007a20 */ /* 0x002fe20000410000 */
[----:B------:R-:W-:Y:S01]  /*28c0*/  HMMA.16816.F32 R72, R176, R58, R116 ;  /* 0x0000003ab048723c */ /* 0x000fe20000001874 */
[----:B------:R-:W1:Y:S04]  /*28d0*/  LDSM.16.M88.4 R28, [R211] ;  /* 0x00000000d31c783b */ /* 0x000e680000000200 */
[----:B------:R2:W1:Y:S02]  /*28e0*/  MUFU.TANH R120, R0 ;  /* 0x0000000000787308 */ /* 0x0004640000002400 */
[----:B--2---:R-:W-:-:S06]  /*28f0*/  FMUL.FTZ R0, R16, c[0x0][0x320] ;  /* 0x0000c80010007a20 */ /* 0x004fcc0000410000 */
[----:B------:R2:W1:Y:S01]  /*2900*/  MUFU.TANH R97, R0 ;  /* 0x0000000000617308 */ /* 0x0004620000002400 */
[----:B-----5:R-:W-:Y:S01]  /*2910*/  HMMA.16816.F32 R12, R180, R20, R88 ;  /* 0x00000014b40c723c */ /* 0x020fe20000001858 */
[----:B--2---:R-:W-:-:S06]  /*2920*/  FMUL.FTZ R0, R17, c[0x0][0x320] ;  /* 0x0000c80011007a20 */ /* 0x004fcc0000410000 */
[----:B------:R2:W1:Y:S02]  /*2930*/  MUFU.TANH R96, R0 ;  /* 0x0000000000607308 */ /* 0x0004640000002400 */
[----:B--2---:R-:W-:-:S06]  /*2940*/  FMUL.FTZ R0, R18, c[0x0][0x320] ;  /* 0x0000c80012007a20 */ /* 0x004fcc0000410000 */
[----:B------:R2:W1:Y:S02]  /*2950*/  MUFU.TANH R117, R0 ;  /* 0x0000000000757308 */ /* 0x0004640000002400 */
[----:B--2---:R-:W-:Y:S02]  /*2960*/  FMUL.FTZ R0, R19, c[0x0][0x320] ;  /* 0x0000c80013007a20 */ /* 0x004fe40000410000 */
[----:B---3--:R-:W-:Y:S04]  /*2970*/  HMMA.16816.F32 R16, R188, R32, R4 ;  /* 0x00000020bc10723c */ /* 0x008fe80000001804 */
[----:B------:R2:W3:Y:S04]  /*2980*/  MUFU.TANH R116, R0 ;  /* 0x0000000000747308 */ /* 0x0004e80000002400 */
[----:B------:R-:W-:Y:S01]  /*2990*/  HMMA.16816.F32 R4, R184, R50, R24 ;  /* 0x00000032b804723c */ /* 0x000fe20000001818 */
[----:B------:R-:W-:Y:S01]  /*29a0*/  LDSM.16.M88.4 R48, [R202+0x6000] ;  /* 0x00600000ca30783b */ /* 0x000fe20000000200 */
[----:B--2---:R-:W-:-:S04]  /*29b0*/  FMUL.FTZ R0, R8, c[0x0][0x320] ;  /* 0x0000c80008007a20 */ /* 0x004fc80000410000 */
[----:B------:R2:W1:Y:S02]  /*29c0*/  MUFU.TANH R90, R0 ;  /* 0x00000000005a7308 */ /* 0x0004640000002400 */
[----:B------:R-:W-:Y:S01]  /*29d0*/  HMMA.16816.F32 R76, R176, R56, R76 ;  /* 0x00000038b04c723c */ /* 0x000fe2000000184c */
[----:B------:R-:W-:Y:S01]  /*29e0*/  LDSM.16.M88.4 R56, [R201+0x7000] ;  /* 0x00700000c938783b */ /* 0x000fe20000000200 */
[----:B--2---:R-:W-:-:S04]  /*29f0*/  FMUL.FTZ R0, R9, c[0x0][0x320] ;  /* 0x0000c80009007a20 */ /* 0x004fc80000410000 */
[----:B------:R2:W1:Y:S02]  /*2a00*/  MUFU.TANH R89, R0 ;  /* 0x0000000000597308 */ /* 0x0004640000002400 */
[----:B------:R-:W-:Y:S08]  /*2a10*/  HMMA.16816.F32 R60, R176, R44, R92 ;  /* 0x0000002cb03c723c */ /* 0x000ff0000000185c */
[----:B------:R-:W-:Y:S01]  /*2a20*/  HMMA.16816.F32 R20, R180, R22, R64 ;  /* 0x00000016b414723c */ /* 0x000fe20000001840 */
[----:B--2---:R-:W-:-:S04]  /*2a30*/  FMUL.FTZ R0, R10, c[0x0][0x320] ;  /* 0x0000c8000a007a20 */ /* 0x004fc80000410000 */
[----:B------:R2:W1:Y:S03]  /*2a40*/  MUFU.TANH R92, R0 ;  /* 0x00000000005c7308 */ /* 0x0004660000002400 */
[----:B------:R-:W-:Y:S01]  /*2a50*/  HMMA.16816.F32 R4, R188, R34, R4 ;  /* 0x00000022bc04723c */ /* 0x000fe20000001804 */
[----:B------:R-:W5:Y:S01]  /*2a60*/  LDSM.16.M88.4 R32, [R205+0x6000] ;  /* 0x00600000cd20783b */ /* 0x000f620000000200 */
[----:B--2---:R-:W-:-:S06]  /*2a70*/  FMUL.FTZ R0, R11, c[0x0][0x320] ;  /* 0x0000c8000b007a20 */ /* 0x004fcc0000410000 */
[----:B------:R-:W-:Y:S01]  /*2a80*/  HMMA.16816.F32 R8, R184, R52, R12 ;  /* 0x00000034b808723c */ /* 0x000fe2000000180c */
[----:B------:R2:W2:Y:S07]  /*2a90*/  MUFU.TANH R91, R0 ;  /* 0x00000000005b7308 */ /* 0x0004ae0000002400 */
[----:B-1----:R-:W-:Y:S01]  /*2aa0*/  HMMA.16816.F32 R12, R180, R28, R76 ;  /* 0x0000001cb40c723c */ /* 0x002fe2000000184c */
[----:B--2---:R-:W-:-:S04]  /*2ab0*/  FMUL.FTZ R0, R16, c[0x0][0x320] ;  /* 0x0000c80010007a20 */ /* 0x004fc80000410000 */
[----:B------:R1:W2:Y:S11]  /*2ac0*/  MUFU.TANH R88, R0 ;  /* 0x0000000000587308 */ /* 0x0002b60000002400 */
[----:B------:R-:W-:Y:S01]  /*2ad0*/  HMMA.16816.F32 R24, R188, R40, R8 ;  /* 0x00000028bc18723c */ /* 0x000fe20000001808 */
[----:B-1----:R-:W-:-:S07]  /*2ae0*/  FMUL.FTZ R0, R17, c[0x0][0x320] ;  /* 0x0000c80011007a20 */ /* 0x002fce0000410000 */
[----:B------:R-:W-:Y:S01]  /*2af0*/  HMMA.16816.F32 R8, R184, R54, R20 ;  /* 0x00000036b808723c */ /* 0x000fe20000001814 */
[----:B------:R1:W1:Y:S07]  /*2b00*/  MUFU.TANH R82, R0 ;  /* 0x0000000000527308 */ /* 0x00026e0000002400 */
[----:B------:R-:W-:Y:S01]  /*2b10*/  HMMA.16816.F32 R64, R176, R46, R84 ;  /* 0x0000002eb040723c */ /* 0x000fe20000001854 */
[----:B------:R-:W-:Y:S01]  /*2b20*/  LDSM.16.M88.4 R44, [R205+0x6800] ;  /* 0x00680000cd2c783b */ /* 0x000fe20000000200 */
[----:B-1----:R-:W-:-:S04]  /*2b30*/  FMUL.FTZ R0, R18, c[0x0][0x320] ;  /* 0x0000c80012007a20 */ /* 0x002fc80000410000 */
[----:B------:R1:W1:Y:S02]  /*2b40*/  MUFU.TANH R85, R0 ;  /* 0x0000000000557308 */ /* 0x0002640000002400 */
[----:B------:R-:W-:Y:S01]  /*2b50*/  HMMA.16816.F32 R20, R180, R30, R72 ;  /* 0x0000001eb414723c */ /* 0x000fe20000001848 */
[----:B------:R-:W-:Y:S01]  /*2b60*/  LDSM.16.M88.4 R28, [R209] ;  /* 0x00000000d11c783b */ /* 0x000fe20000000200 */
[----:B-1----:R-:W-:-:S04]  /*2b70*/  FMUL.FTZ R0, R19, c[0x0][0x320] ;  /* 0x0000c80013007a20 */ /* 0x002fc80000410000 */
[----:B------:R1:W1:Y:S02]  /*2b80*/  MUFU.TANH R84, R0 ;  /* 0x0000000000547308 */ /* 0x0002640000002400 */
[----:B-----5:R-:W-:Y:S01]  /*2b90*/  HMMA.16816.F32 R16, R184, R32, R12 ;  /* 0x00000020b810723c */ /* 0x020fe2000000180c */
[----:B-1----:R-:W-:-:S05]  /*2ba0*/  FMUL.FTZ R0, R4, c[0x0][0x320] ;  /* 0x0000c80004007a20 */ /* 0x002fca0000410000 */
[----:B------:R1:W1:Y:S02]  /*2bb0*/  MUFU.TANH R81, R0 ;  /* 0x0000000000517308 */ /* 0x0002640000002400 */
[----:B-1----:R-:W-:-:S06]  /*2bc0*/  FMUL.FTZ R0, R5, c[0x0][0x320] ;  /* 0x0000c80005007a20 */ /* 0x002fcc0000410000 */
[----:B------:R1:W1:Y:S02]  /*2bd0*/  MUFU.TANH R80, R0 ;  /* 0x0000000000507308 */ /* 0x0002640000002400 */
[----:B-1----:R-:W-:-:S06]  /*2be0*/  FMUL.FTZ R0, R6, c[0x0][0x320] ;  /* 0x0000c80006007a20 */ /* 0x002fcc0000410000 */
[----:B------:R1:W1:Y:S02]  /*2bf0*/  MUFU.TANH R83, R0 ;  /* 0x0000000000537308 */ /* 0x0002640000002400 */
[----:B-1----:R-:W-:Y:S02]  /*2c00*/  FMUL.FTZ R0, R7, c[0x0][0x320] ;  /* 0x0000c80007007a20 */ /* 0x002fe40000410000 */
[----:B------:R-:W-:Y:S04]  /*2c10*/  HMMA.16816.F32 R4, R188, R42, R8 ;  /* 0x0000002abc04723c */ /* 0x000fe80000001808 */
[----:B------:R1:W1:Y:S02]  /*2c20*/  MUFU.TANH R75, R0 ;  /* 0x00000000004b7308 */ /* 0x0002640000002400 */
[----:B-1----:R-:W-:-:S06]  /*2c30*/  FMUL.FTZ R0, R24, c[0x0][0x320] ;  /* 0x0000c80018007a20 */ /* 0x002fcc0000410000 */
[----:B------:R1:W1:Y:S01]  /*2c40*/  MUFU.TANH R72, R0 ;  /* 0x0000000000487308 */ /* 0x0002620000002400 */
[----:B------:R-:W-:Y:S01]  /*2c50*/  HMMA.16816.F32 R8, R184, R34, R20 ;  /* 0x00000022b808723c */ /* 0x000fe20000001814 */
[----:B------:R-:W-:Y:S01]  /*2c60*/  LDSM.16.M88.4 R32, [R202+0x6800] ;  /* 0x00680000ca20783b */ /* 0x000fe20000000200 */
[----:B-1----:R-:W-:-:S05]  /*2c70*/  FMUL.FTZ R0, R25, c[0x0][0x320] ;  /* 0x0000c80019007a20 */ /* 0x002fca0000410000 */
[----:B------:R1:W1:Y:S01]  /*2c80*/  MUFU.TANH R71, R0 ;  /* 0x0000000000477308 */ /* 0x0002620000002400 */
[----:B------:R-:W-:Y:S01]  /*2c90*/  HMMA.16816.F32 R12, R180, R36, R60 ;  /* 0x00000024b40c723c */ /* 0x000fe2000000183c */
[----:B------:R-:W5:Y:S01]  /*2ca0*/  LDSM.16.M88.4 R60, [R201+0x7800] ;  /* 0x00780000c93c783b */ /* 0x000f620000000200 */
[----:B-1----:R-:W-:-:S05]  /*2cb0*/  FMUL.FTZ R0, R26, c[0x0][0x320] ;  /* 0x0000c8001a007a20 */ /* 0x002fca0000410000 */
        /* <DEDUP_REMOVED lines=11> */
[----:B-1----:R-:W-:-:S06]  /*2d70*/  FMUL.FTZ R0, R6, c[0x0][0x320] ;  /* 0x0000c80006007a20 */ /* 0x002fcc0000410000 */
[----:B------:R1:W1:Y:S01]  /*2d80*/  MUFU.TANH R66, R0 ;  /* 0x0000000000427308 */ /* 0x0002620000002400 */
[----:B------:R-:W-:Y:S01]  /*2d90*/  HMMA.16816.F32 R76, R176, R56, R100 ;  /* 0x00000038b04c723c */ /* 0x000fe20000001864 */
[----:B-1----:R-:W-:-:S07]  /*2da0*/  FMUL.FTZ R0, R7, c[0x0][0x320] ;  /* 0x0000c80007007a20 */ /* 0x002fce0000410000 */
[----:B------:R-:W-:Y:S01]  /*2db0*/  HMMA.16816.F32 R4, R188, R50, R8 ;  /* 0x00000032bc04723c */ /* 0x000fe20000001808 */
[----:B------:R-:W1:Y:S01]  /*2dc0*/  LDSM.16.M88.4 R48, [R205+0x7000] ;  /* 0x00700000cd30783b */ /* 0x000e620000000200 */
[----:B------:R2:W1:Y:S02]  /*2dd0*/  MUFU.TANH R65, R0 ;  /* 0x0000000000417308 */ /* 0x0004640000002400 */
[----:B--2---:R-:W-:-:S06]  /*2de0*/  FMUL.FTZ R0, R24, c[0x0][0x320] ;  /* 0x0000c80018007a20 */ /* 0x004fcc0000410000 */
[----:B------:R2:W1:Y:S01]  /*2df0*/  MUFU.TANH R58, R0 ;  /* 0x00000000003a7308 */ /* 0x0004620000002400 */
[----:B-----5:R-:W-:Y:S01]  /*2e00*/  HMMA.16816.F32 R52, R176, R60, R112 ;  /* 0x0000003cb034723c */ /* 0x020fe20000001870 */
[----:B--2---:R-:W-:-:S06]  /*2e10*/  FMUL.FTZ R0, R25, c[0x0][0x320] ;  /* 0x0000c80019007a20 */ /* 0x004fcc0000410000 */
[----:B------:R2:W1:Y:S01]  /*2e20*/  MUFU.TANH R57, R0 ;  /* 0x0000000000397308 */ /* 0x0004620000002400 */
[----:B------:R-:W-:Y:S01]  /*2e30*/  HMMA.16816.F32 R16, R184, R44, R12 ;  /* 0x0000002cb810723c */ /* 0x000fe2000000180c */
[----:B--2---:R-:W-:-:S06]  /*2e40*/  FMUL.FTZ R0, R26, c[0x0][0x320] ;  /* 0x0000c8001a007a20 */ /* 0x004fcc0000410000 */
[----:B------:R2:W1:Y:S01]  /*2e50*/  MUFU.TANH R64, R0 ;  /* 0x0000000000407308 */ /* 0x0004620000002400 */
[----:B------:R-:W-:Y:S01]  /*2e60*/  HMMA.16816.F32 R8, R184, R46, R20 ;  /* 0x0000002eb808723c */ /* 0x000fe20000001814 */
[----:B------:R-:W5:Y:S01]  /*2e70*/  LDSM.16.M88.4 R44, [R208] ;  /* 0x00000000d02c783b */ /* 0x000f620000000200 */
[----:B--2---:R-:W-:-:S05]  /*2e80*/  FMUL.FTZ R0, R27, c[0x0][0x320] ;  /* 0x0000c8001b007a20 */ /* 0x004fca0000410000 */
[----:B------:R2:W1:Y:S01]  /*2e90*/  MUFU.TANH R61, R0 ;  /* 0x00000000003d7308 */ /* 0x0004620000002400 */
[----:B------:R-:W-:Y:S01]  /*2ea0*/  HMMA.16816.F32 R24, R180, R30, R40 ;  /* 0x0000001eb418723c */ /* 0x000fe20000001828 */
[----:B--2---:R-:W-:-:S06]  /*2eb0*/  FMUL.FTZ R0, R4, c[0x0][0x320] ;  /* 0x0000c80004007a20 */ /* 0x004fcc0000410000 */
[----:B------:R2:W1:Y:S01]  /*2ec0*/  MUFU.TANH R56, R0 ;  /* 0x0000000000387308 */ /* 0x0004620000002400 */
[----:B------:R-:W-:Y:S01]  /*2ed0*/  HMMA.16816.F32 R12, R180, R28, R76 ;  /* 0x0000001cb40c723c */ /* 0x000fe2000000184c */
[----:B------:R-:W-:Y:S01]  /*2ee0*/  LDSM.16.M88.4 R28, [R202+0x7800] ;  /* 0x00780000ca1c783b */ /* 0x000fe20000000200 */
[----:B--2---:R-:W-:-:S05]  /*2ef0*/  FMUL.FTZ R0, R5, c[0x0][0x320] ;  /* 0x0000c80005007a20 */ /* 0x004fca0000410000 */
[----:B------:R2:W1:Y:S01]  /*2f00*/  MUFU.TANH R43, R0 ;  /* 0x00000000002b7308 */ /* 0x0004620000002400 */
[----:B------:R-:W-:Y:S01]  /*2f10*/  HMMA.16816.F32 R20, R188, R32, R16 ;  /* 0x00000020bc14723c */ /* 0x000fe20000001810 */
[----:B--2---:R-:W-:-:S06]  /*2f20*/  FMUL.FTZ R0, R6, c[0x0][0x320] ;  /* 0x0000c80006007a20 */ /* 0x004fcc0000410000 */
[----:B------:R2:W1:Y:S01]  /*2f30*/  MUFU.TANH R60, R0 ;  /* 0x00000000003c7308 */ /* 0x0004620000002400 */
[----:B------:R-:W-:Y:S01]  /*2f40*/  HMMA.16816.F32 R8, R188, R34, R8 ;  /* 0x00000022bc08723c */ /* 0x000fe20000001808 */
[----:B------:R-:W3:Y:S01]  /*2f50*/  LDSM.16.M88.4 R32, [R205+0x7800] ;  /* 0x00780000cd20783b */ /* 0x000ee20000000200 */
[----:B------:R-:W-:Y:S01]  /*2f60*/  ISETP.GE.AND P0, PT, R154, 0x2, PT ;  /* 0x000000029a00780c */ /* 0x000fe20003f06270 */
[----:B------:R-:W-:-:S04]  /*2f70*/  DEPBAR.LE SB0, 0x0 ;  /* 0x000080000000791a */ /* 0x000fc80000000000 */
[----:B--2---:R-:W-:Y:S02]  /*2f80*/  FMUL.FTZ R0, R7, c[0x0][0x320] ;  /* 0x0000c80007007a20 */ /* 0x004fe40000410000 */
[----:B------:R-:W-:Y:S08]  /*2f90*/  HMMA.16816.F32 R4, R176, R62, R104 ;  /* 0x0000003eb004723c */ /* 0x000ff00000001868 */
[----:B-1----:R-:W-:Y:S08]  /*2fa0*/  HMMA.16816.F32 R16, R184, R48, R12 ;  /* 0x00000030b810723c */ /* 0x002ff0000000180c */
[C---:B-----5:R-:W-:Y:S08]  /*2fb0*/  HMMA.16816.F32 R12, R180.reuse, R44, R52 ;  /* 0x0000002cb40c723c */ /* 0x060ff00000001834 */
[----:B------:R-:W-:Y:S08]  /*2fc0*/  HMMA.16816.F32 R4, R180, R46, R4 ;  /* 0x0000002eb404723c */ /* 0x000ff00000001804 */
[C---:B------:R-:W-:Y:S08]  /*2fd0*/  HMMA.16816.F32 R24, R184.reuse, R50, R24 ;  /* 0x00000032b818723c */ /* 0x040ff00000001818 */
[C---:B---3--:R-:W-:Y:S08]  /*2fe0*/  HMMA.16816.F32 R12, R184.reuse, R32, R12 ;  /* 0x00000020b80c723c */ /* 0x048ff0000000180c */
[----:B------:R-:W-:Y:S01]  /*2ff0*/  HMMA.16816.F32 R4, R184, R34, R4 ;  /* 0x00000022b804723c */ /* 0x000fe20000001804 */
[----:B------:R-:W-:-:S02]  /*3000*/  FMUL.FTZ R21, R21, c[0x0][0x320] ;  /* 0x0000c80015157a20 */ /* 0x000fc40000410000 */
[----:B------:R-:W-:Y:S02]  /*3010*/  FMUL.FTZ R22, R22, c[0x0][0x320] ;  /* 0x0000c80016167a20 */ /* 0x000fe40000410000 */
[----:B------:R-:W-:Y:S01]  /*3020*/  FMUL.FTZ R23, R23, c[0x0][0x320] ;  /* 0x0000c80017177a20 */ /* 0x000fe20000410000 */
[----:B------:R1:W2:Y:S01]  /*3030*/  MUFU.TANH R59, R0 ;  /* 0x00000000003b7308 */ /* 0x0002a20000002400 */
[----:B------:R-:W-:Y:S02]  /*3040*/  FMUL.FTZ R8, R8, c[0x0][0x320] ;  /* 0x0000c80008087a20 */ /* 0x000fe40000410000 */
[----:B------:R-:W-:Y:S02]  /*3050*/  FMUL.FTZ R9, R9, c[0x0][0x320] ;  /* 0x0000c80009097a20 */ /* 0x000fe40000410000 */
[----:B------:R-:W-:Y:S02]  /*3060*/  FMUL.FTZ R10, R10, c[0x0][0x320] ;  /* 0x0000c8000a0a7a20 */ /* 0x000fe40000410000 */
[----:B------:R-:W-:Y:S01]  /*3070*/  FMUL.FTZ R11, R11, c[0x0][0x320] ;  /* 0x0000c8000b0b7a20 */ /* 0x000fe20000410000 */
[----:B------:R-:W3:Y:S01]  /*3080*/  MUFU.TANH R40, R21 ;  /* 0x0000001500287308 */ /* 0x000ee20000002400 */
[----:B-1----:R-:W-:-:S07]  /*3090*/  FMUL.FTZ R0, R20, c[0x0][0x320] ;  /* 0x0000c80014007a20 */ /* 0x002fce0000410000 */
[----:B------:R-:W1:Y:S02]  /*30a0*/  MUFU.TANH R49, R22 ;  /* 0x0000001600317308 */ /* 0x000e640000002400 */
[C---:B------:R-:W-:Y:S06]  /*30b0*/  HMMA.16816.F32 R4, R188.reuse, R30, R4 ;  /* 0x0000001ebc04723c */ /* 0x040fec0000001804 */
[----:B------:R5:W1:Y:S08]  /*30c0*/  MUFU.TANH R48, R23 ;  /* 0x0000001700307308 */ /* 0x000a700000002400 */
[----:B------:R-:W1:Y:S01]  /*30d0*/  MUFU.TANH R45, R10 ;  /* 0x0000000a002d7308 */ /* 0x000e620000002400 */
[C---:B-----5:R-:W-:Y:S07]  /*30e0*/  HMMA.16816.F32 R20, R188.reuse, R36, R16 ;  /* 0x00000024bc14723c */ /* 0x060fee0000001810 */
[----:B------:R-:W1:Y:S01]  /*30f0*/  MUFU.TANH R37, R8 ;  /* 0x0000000800257308 */ /* 0x000e620000002400 */
[C---:B------:R-:W-:Y:S07]  /*3100*/  HMMA.16816.F32 R16, R188.reuse, R38, R24 ;  /* 0x00000026bc10723c */ /* 0x040fee0000001818 */
[----:B------:R-:W1:Y:S08]  /*3110*/  MUFU.TANH R36, R9 ;  /* 0x0000000900247308 */ /* 0x000e700000002400 */
[----:B------:R5:W1:Y:S02]  /*3120*/  MUFU.TANH R42, R11 ;  /* 0x0000000b002a7308 */ /* 0x000a640000002400 */
[----:B-----5:R-:W-:Y:S01]  /*3130*/  HMMA.16816.F32 R8, R188, R28, R12 ;  /* 0x0000001cbc08723c */ /* 0x020fe2000000180c */
[----:B------:R-:W-:-:S06]  /*3140*/  FMUL.FTZ R23, R23, c[0x0][0x320] ;  /* 0x0000c80017177a20 */ /* 0x000fcc0000410000 */
[----:B------:R-:W-:Y:S02]  /*3150*/  FMUL.FTZ R16, R16, c[0x0][0x320] ;  /* 0x0000c80010107a20 */ /* 0x000fe40000410000 */
[----:B------:R-:W-:Y:S02]  /*3160*/  FMUL.FTZ R19, R19, c[0x0][0x320] ;  /* 0x0000c80013137a20 */ /* 0x000fe40000410000 */
[----:B------:R-:W-:Y:S02]  /*3170*/  FMUL.FTZ R15, R17, c[0x0][0x320] ;  /* 0x0000c800110f7a20 */ /* 0x000fe40000410000 */
[----:B------:R-:W-:Y:S02]  /*3180*/  FMUL.FTZ R20, R20, c[0x0][0x320] ;  /* 0x0000c80014147a20 */ /* 0x000fe40000410000 */
[----:B------:R-:W-:Y:S02]  /*3190*/  FMUL.FTZ R21, R21, c[0x0][0x320] ;  /* 0x0000c80015157a20 */ /* 0x000fe40000410000 */
[----:B------:R-:W-:-:S02]  /*31a0*/  FMUL.FTZ R22, R22, c[0x0][0x320] ;  /* 0x0000c80016167a20 */ /* 0x000fc40000410000 */
        /* <DEDUP_REMOVED lines=8> */
[----:B------:R-:W-:Y:S01]  /*3230*/  FMUL.FTZ R11, R11, c[0x0][0x320] ;  /* 0x0000c8000b0b7a20 */ /* 0x000fe20000410000 */
        /* <DEDUP_REMOVED lines=16> */
[----:B------:R1:W1:Y:S01]  /*3340*/  MUFU.TANH R23, R7 ;  /* 0x0000000700177308 */ /* 0x0002620000002400 */
[----:B------:R-:W-:Y:S01]  /*3350*/  BSSY B0, `(.L_x_441) ;  /* 0x0000023000007945 */ /* 0x000fe20003800000 */
[----:B------:R-:W-:Y:S06]  /*3360*/  BAR.SYNC.DEFER_BLOCKING 0x0 ;  /* 0x0000000000007b1d */ /* 0x000fec0000010000 */
[----:B------:R-:W-:Y:S05]  /*3370*/  @!P0 BRA `(.L_x_442) ;  /* 0x0000020000008947 */ /* 0x000fea0003800000 */
[----:B-1234-:R-:W-:Y:S01]  /*3380*/  IADD3 R0, R154, -0x2, RZ ;  /* 0xfffffffe9a007810 */ /* 0x01efe20007ffe0ff */
[C---:B------:R-:W-:Y:S01]  /*3390*/  IMAD.SHL.U32 R8, R129.reuse, 0x40, RZ ;  /* 0x0000004081087824 */ /* 0x040fe200078e00ff */
[----:B------:R-:W-:-:S02]  /*33a0*/  SHF.L.U64.HI R9, R129, 0x6, R130 ;  /* 0x0000000681097819 */ /* 0x000fc40000010282 */
[----:B------:R-:W-:Y:S01]  /*33b0*/  SHF.R.S32.HI R2, RZ, 0x1f, R0 ;  /* 0x0000001fff027819 */ /* 0x000fe20000011400 */
[----:B------:R-:W-:-:S04]  /*33c0*/  IMAD.WIDE.U32 R4, R0, c[0x0][0x1e0], RZ ;  /* 0x0000780000047a25 */ /* 0x000fc800078e00ff */
[----:B------:R-:W-:-:S04]  /*33d0*/  IMAD R2, R2, c[0x0][0x1e0], RZ ;  /* 0x0000780002027a24 */ /* 0x000fc800078e02ff */
[----:B------:R-:W-:Y:S01]  /*33e0*/  IMAD R2, R0, c[0x0][0x1e4], R2 ;  /* 0x0000790000027a24 */ /* 0x000fe200078e0202 */
[----:B------:R-:W-:-:S03]  /*33f0*/  LEA R0, P0, R4, R134, 0x7 ;  /* 0x0000008604007211 */ /* 0x000fc600078038ff */
[----:B------:R-:W-:Y:S01]  /*3400*/  IMAD.IADD R3, R5, 0x1, R2 ;  /* 0x0000000105037824 */ /* 0x000fe200078e0202 */
[----:B------:R-:W-:-:S04]  /*3410*/  LEA R2, P2, R0, c[0x0][0x1c8], 0x1 ;  /* 0x0000720000027a11 */ /* 0x000fc800078408ff */
[----:B------:R-:W-:Y:S02]  /*3420*/  LEA.HI.X R3, R4, R132, R3, 0x7, P0 ;  /* 0x0000008404037211 */ /* 0x000fe400000f3c03 */
[----:B------:R-:W-:Y:S02]  /*3430*/  ISETP.GE.AND P0, PT, R136, c[0x0][0x1d4], PT ;  /* 0x0000750088007a0c */ /* 0x000fe40003f06270 */
[----:B------:R-:W-:Y:S02]  /*3440*/  IADD3 R6, P1, R8, R2, RZ ;  /* 0x0000000208067210 */ /* 0x000fe40007f3e0ff */
[----:B------:R-:W-:Y:S02]  /*3450*/  LEA.HI.X R3, R0, c[0x0][0x1cc], R3, 0x1, P2 ;  /* 0x0000730000037a11 */ /* 0x000fe400010f0c03 */
[-C--:B------:R-:W-:Y:S02]  /*3460*/  IADD3 R4, P2, R6, R8.reuse, RZ ;  /* 0x0000000806047210 */ /* 0x080fe40007f5e0ff */
[----:B------:R-:W-:Y:S01]  /*3470*/  IADD3 R10, P5, P3, R8, 0x80, R2 ;  /* 0x00000080080a7810 */ /* 0x000fe20007bbe002 */
[----:B------:R-:W-:Y:S01]  /*3480*/  IMAD.X R7, R9, 0x1, R3, P1 ;  /* 0x0000000109077824 */ /* 0x000fe200008e0603 */
[----:B------:R-:W-:-:S02]  /*3490*/  IADD3 R8, P1, R4, R8, RZ ;  /* 0x0000000804087210 */ /* 0x000fc40007f3e0ff */
[----:B------:R-:W-:Y:S01]  /*34a0*/  IADD3.X R11, R9, RZ, R3, P5, P3 ;  /* 0x000000ff090b7210 */ /* 0x000fe20002fe6403 */
[--C-:B------:R-:W-:Y:S01]  /*34b0*/  IMAD.X R5, R7, 0x1, R9.reuse, P2 ;  /* 0x0000000107057824 */ /* 0x100fe200010e0609 */
[----:B------:R-:W-:Y:S01]  /*34c0*/  @!PT LDS RZ, [RZ] ;  /* 0x00000000fffff984 */ /* 0x000fe20000000800 */
[----:B------:R-:W-:Y:S01]  /*34d0*/  @!PT LDS RZ, [RZ] ;  /* 0x00000000fffff984 */ /* 0x000fe20000000800 */
[----:B------:R-:W-:Y:S01]  /*34e0*/  @!PT LDS RZ, [RZ] ;  /* 0x00000000fffff984 */ /* 0x000fe20000000800 */
[----:B------:R1:W-:Y:S03]  /*34f0*/  LDGSTS.E.BYPASS.LTC128B.128 [R228+0x8100], [R2.64], !P0 ;  /* 0x0810000002e47fae */ /* 0x0003e6000c101d46 */
[----:B------:R-:W-:Y:S01]  /*3500*/  IMAD.X R9, R5, 0x1, R9, P1 ;  /* 0x0000000105097824 */ /* 0x000fe200008e0609 */
[----:B------:R1:W-:Y:S04]  /*3510*/  LDGSTS.E.BYPASS.LTC128B.128 [R228+0xc100], [R2.64+0x80], !P6 ;  /* 0x0c10008002e47fae */ /* 0x0003e8000f101d46 */
[----:B------:R1:W-:Y:S04]  /*3520*/  LDGSTS.E.BYPASS.LTC128B.128 [R228+0x9100], [R6.64], !P0 ;  /* 0x0910000006e47fae */ /* 0x0003e8000c101d46 */
[----:B------:R1:W-:Y:S04]  /*3530*/  LDGSTS.E.BYPASS.LTC128B.128 [R228+0xd100], [R10.64], !P6 ;  /* 0x0d1000000ae47fae */ /* 0x0003e8000f101d46 */
[----:B------:R1:W-:Y:S04]  /*3540*/  LDGSTS.E.BYPASS.LTC128B.128 [R228+0xa100], [R4.64], !P0 ;  /* 0x0a10000004e47fae */ /* 0x0003e8000c101d46 */
[----:B------:R1:W-:Y:S04]  /*3550*/  LDGSTS.E.BYPASS.LTC128B.128 [R228+0xe100], [R4.64+0x80], !P6 ;  /* 0x0e10008004e47fae */ /* 0x0003e8000f101d46 */
[----:B------:R1:W-:Y:S04]  /*3560*/  LDGSTS.E.BYPASS.LTC128B.128 [R228+0xb100], [R8.64], !P0 ;  /* 0x0b10000008e47fae */ /* 0x0003e8000c101d46 */
[----:B------:R1:W-:Y:S02]  /*3570*/  LDGSTS.E.BYPASS.LTC128B.128 [R228+0xf100], [R8.64+0x80], !P6 ;  /* 0x0f10008008e47fae */ /* 0x0003e4000f101d46 */
.L_x_442:
[----:B--234-:R-:W-:Y:S05]  /*3580*/  BSYNC B0 ;  /* 0x0000000000007941 */ /* 0x01cfea0003800000 */
.L_x_441:
[----:B-1----:R-:W2:Y:S04]  /*3590*/  LDL R0, [R1+0x3c] ;  /* 0x00003c0001007983 */ /* 0x002ea80000100800 */
[----:B------:R-:W3:Y:S04]  /*35a0*/  LDL R3, [R1+0x40] ;  /* 0x0000400001037983 */ /* 0x000ee80000100800 */
[----:B------:R-:W0:Y:S01]  /*35b0*/  LDGDEPBAR ;  /* 0x00000000000079af */ /* 0x000e220000000000 */
[----:B--2---:R-:W-:-:S04]  /*35c0*/  IMAD.IADD R0, R0, 0x1, R153 ;  /* 0x0000000100007824 */ /* 0x004fc800078e0299 */
[----:B------:R-:W-:-:S05]  /*35d0*/  @P4 IMAD.HI.U32 R2, R0, c[0x0][0x2c8], RZ ;  /* 0x0000b20000024a27 */ /* 0x000fca00078e00ff */
[----:B------:R-:W-:-:S05]  /*35e0*/  @P4 SHF.R.U32.HI R0, RZ, c[0x0][0x2cc], R2 ;  /* 0x0000b300ff004a19 */ /* 0x000fca0000011602 */
[----:B------:R-:W1:Y:S04]  /*35f0*/  SHFL.IDX PT, R2, R0, RZ, 0x1c1f ;  /* 0x001c1fff00027589 */ /* 0x000e6800000e0000 */
[----:B------:R2:W4:Y:S02]  /*3600*/  SHFL.IDX PT, R4, R0, 0x1, 0x1c1f ;  /* 0x003c1f0000047f89 */ /* 0x00052400000e0000 */
[----:B--2---:R-:W-:-:S05]  /*3610*/  IMAD R0, R68, R131, 0x1 ;  /* 0x0000000144007424 */ /* 0x004fca00078e0283 */
[----:B---3--:R-:W-:Y:S01]  /*3620*/  IADD3 R0, -R3, c[0x0][0x1d0], R0 ;  /* 0x0000740003007a10 */ /* 0x008fe20007ffe100 */
[----:B------:R-:W-:-:S03]  /*3630*/  IMAD.IADD R3, R128, 0x1, -R3 ;  /* 0x0000000180037824 */ /* 0x000fc600078e0a03 */
[----:B------:R-:W-:-:S05]  /*3640*/  IADD3 R0, R0, -c[0x0][0x168], RZ ;  /* 0x80005a0000007a10 */ /* 0x000fca0007ffe0ff */
[C---:B-1----:R-:W-:Y:S02]  /*3650*/  IMAD.IADD R2, R0.reuse, 0x1, R2 ;  /* 0x0000000100027824 */ /* 0x042fe400078e0202 */
[----:B----4-:R-:W-:-:S03]  /*3660*/  IMAD.IADD R0, R0, 0x1, R4 ;  /* 0x0000000100007824 */ /* 0x010fc600078e0204 */
[C---:B------:R-:W-:Y:S02]  /*3670*/  IMNMX R2, R3.reuse, R2, PT ;  /* 0x0000000203027217 */ /* 0x040fe40003800200 */
[----:B------:R-:W-:Y:S02]  /*3680*/  IMNMX R0, R3, R0, PT ;  /* 0x0000000003007217 */ /* 0x000fe40003800200 */
[C---:B------:R-:W-:Y:S02]  /*3690*/  ISETP.GT.AND P3, PT, R2.reuse, 0x8, PT ;  /* 0x000000080200780c */ /* 0x040fe40003f64270 */
[C---:B------:R-:W-:Y:S02]  /*36a0*/  ISETP.GT.AND P2, PT, R2.reuse, 0x9, PT ;  /* 0x000000090200780c */ /* 0x040fe40003f44270 */
[C---:B------:R-:W-:Y:S02]  /*36b0*/  ISETP.GT.AND P0, PT, R2.reuse, RZ, PT ;  /* 0x000000ff0200720c */ /* 0x040fe40003f04270 */
[----:B------:R-:W-:-:S02]  /*36c0*/  ISETP.GT.AND P1, PT, R2, 0x10, PT ;  /* 0x000000100200780c */ /* 0x000fc40003f24270 */
[----:B------:R-:W-:Y:S02]  /*36d0*/  FSEL R7, R99, -INF , P3 ;  /* 0xff80000063077808 */ /* 0x000fe40001800000 */
[----:B------:R-:W-:Y:S02]  /*36e0*/  FSEL R8, R98, -INF , P2 ;  /* 0xff80000062087808 */ /* 0x000fe40001000000 */
[C---:B------:R-:W-:Y:S02]  /*36f0*/  ISETP.GT.AND P3, PT, R2.reuse, 0x19, PT ;  /* 0x000000190200780c */ /* 0x040fe40003f64270 */
[C---:B------:R-:W-:Y:S02]  /*3700*/  ISETP.GT.AND P2, PT, R2.reuse, 0x20, PT ;  /* 0x000000200200780c */ /* 0x040fe40003f44270 */
[----:B------:R-:W-:Y:S02]  /*3710*/  ISETP.GT.AND P5, PT, R2, 0x1, PT ;  /* 0x000000010200780c */ /* 0x000fe40003fa4270 */
[----:B------:R-:W-:-:S02]  /*3720*/  FSEL R4, R123, -INF , P0 ;  /* 0xff8000007b047808 */ /* 0x000fc40000000000 */
[C---:B------:R-:W-:Y:S02]  /*3730*/  ISETP.GT.AND P0, PT, R2.reuse, 0x11, PT ;  /* 0x000000110200780c */ /* 0x040fe40003f04270 */
[----:B------:R-:W-:Y:S02]  /*3740*/  FSEL R20, R97, -INF , P1 ;  /* 0xff80000061147808 */ /* 0x000fe40000800000 */
[----:B------:R-:W-:Y:S02]  /*3750*/  ISETP.GT.AND P1, PT, R2, 0x21, PT ;  /* 0x000000210200780c */ /* 0x000fe40003f24270 */
[----:B------:R-:W-:Y:S02]  /*3760*/  FSEL R25, R89, -INF , P3 ;  /* 0xff80000059197808 */ /* 0x000fe40001800000 */
[----:B------:R-:W-:Y:S02]  /*3770*/  FSEL R98, R88, -INF , P2 ;  /* 0xff80000058627808 */ /* 0x000fe40001000000 */
[----:B------:R-:W-:-:S02]  /*3780*/  ISETP.GT.AND P3, PT, R2, 0x30, PT ;  /* 0x000000300200780c */ /* 0x000fc40003f64270 */
[----:B------:R-:W-:Y:S02]  /*3790*/  ISETP.GT.AND P2, PT, R2, 0x31, PT ;  /* 0x000000310200780c */ /* 0x000fe40003f44270 */
[----:B------:R-:W-:Y:S02]  /*37a0*/  FSEL R5, R122, -INF , P5 ;  /* 0xff8000007a057808 */ /* 0x000fe40002800000 */
[----:B------:R-:W-:Y:S02]  /*37b0*/  ISETP.GT.AND P5, PT, R2, 0x18, PT ;  /* 0x000000180200780c */ /* 0x000fe40003fa4270 */
[----:B------:R-:W-:Y:S02]  /*37c0*/  FSEL R21, R96, -INF , P0 ;  /* 0xff80000060157808 */ /* 0x000fe40000000000 */
[----:B------:R-:W-:Y:S02]  /*37d0*/  ISETP.GT.AND P0, PT, R2, 0x28, PT ;  /* 0x000000280200780c */ /* 0x000fe40003f04270 */
[----:B------:R-:W-:-:S02]  /*37e0*/  FSEL R99, R82, -INF , P1 ;  /* 0xff80000052637808 */ /* 0x000fc40000800000 */
[----:B------:R-:W-:Y:S02]  /*37f0*/  ISETP.GT.AND P1, PT, R2, 0x38, PT ;  /* 0x000000380200780c */ /* 0x000fe40003f24270 */
[----:B------:R-:W-:Y:S02]  /*3800*/  FSEL R122, R72, -INF , P3 ;  /* 0xff800000487a7808 */ /* 0x000fe40001800000 */
[----:B------:R-:W-:Y:S02]  /*3810*/  FSEL R125, R71, -INF , P2 ;  /* 0xff800000477d7808 */ /* 0x000fe40001000000 */
[C---:B------:R-:W-:Y:S02]  /*3820*/  ISETP.GT.AND P3, PT, R2.reuse, 0x41, PT ;  /* 0x000000410200780c */ /* 0x040fe40003f64270 */
[----:B------:R-:W-:Y:S02]  /*3830*/  ISETP.GT.AND P2, PT, R2, 0x48, PT ;  /* 0x000000480200780c */ /* 0x000fe40003f44270 */
[----:B------:R-:W-:-:S02]  /*3840*/  FSEL R22, R90, -INF , P5 ;  /* 0xff8000005a167808 */ /* 0x000fc40002800000 */
[C---:B------:R-:W-:Y:S02]  /*3850*/  ISETP.GT.AND P5, PT, R2.reuse, 0x29, PT ;  /* 0x000000290200780c */ /* 0x040fe40003fa4270 */
[----:B------:R-:W-:Y:S02]  /*3860*/  FSEL R112, R81, -INF , P0 ;  /* 0xff80000051707808 */ /* 0x000fe40000000000 */
[----:B------:R-:W-:Y:S02]  /*3870*/  ISETP.GT.AND P0, PT, R2, 0x39, PT ;  /* 0x000000390200780c */ /* 0x000fe40003f04270 */
[----:B------:R-:W-:Y:S02]  /*3880*/  FSEL R124, R70, -INF , P1 ;  /* 0xff800000467c7808 */ /* 0x000fe40000800000 */
[----:B------:R-:W-:Y:S02]  /*3890*/  ISETP.GT.AND P1, PT, R2, 0x49, PT ;  /* 0x000000490200780c */ /* 0x000fe40003f24270 */
[----:B------:R-:W-:-:S02]  /*38a0*/  FSEL R132, R57, -INF , P3 ;  /* 0xff80000039847808 */ /* 0x000fc40001800000 */
[----:B------:R-:W-:Y:S02]  /*38b0*/  FSEL R131, R56, -INF , P2 ;  /* 0xff80000038837808 */ /* 0x000fe40001000000 */
[C---:B------:R-:W-:Y:S02]  /*38c0*/  ISETP.GT.AND P3, PT, R2.reuse, 0x58, PT ;  /* 0x000000580200780c */ /* 0x040fe40003f64270 */
[----:B------:R-:W-:Y:S02]  /*38d0*/  ISETP.GT.AND P2, PT, R2, 0x59, PT ;  /* 0x000000590200780c */ /* 0x000fe40003f44270 */
[----:B------:R-:W-:Y:S02]  /*38e0*/  FSEL R113, R80, -INF , P5 ;  /* 0xff80000050717808 */ /* 0x000fe40002800000 */
[----:B------:R-:W-:Y:S02]  /*38f0*/  ISETP.GT.AND P5, PT, R2, 0x40, PT ;  /* 0x000000400200780c */ /* 0x000fe40003fa4270 */
[----:B------:R-:W-:-:S02]  /*3900*/  FSEL R123, R69, -INF , P0 ;  /* 0xff800000457b7808 */ /* 0x000fc40000000000 */
[C---:B------:R-:W-:Y:S02]  /*3910*/  ISETP.GT.AND P0, PT, R2.reuse, 0x50, PT ;  /* 0x000000500200780c */ /* 0x040fe40003f04270 */
[----:B------:R-:W-:Y:S02]  /*3920*/  FSEL R130, R43, -INF , P1 ;  /* 0xff8000002b827808 */ /* 0x000fe40000800000 */
[----:B------:R-:W-:Y:S02]  /*3930*/  ISETP.GT.AND P1, PT, R2, 0x60, PT ;  /* 0x000000600200780c */ /* 0x000fe40003f24270 */
[----:B------:R-:W-:Y:S02]  /*3940*/  FSEL R148, R37, -INF , P3 ;  /* 0xff80000025947808 */ /* 0x000fe40001800000 */
[----:B------:R-:W-:Y:S02]  /*3950*/  FSEL R149, R36, -INF , P2 ;  /* 0xff80000024957808 */ /* 0x000fe40001000000 */
[----:B------:R-:W-:-:S02]  /*3960*/  FMNMX.FTZ R69, R4, R5, !PT ;  /* 0x0000000504457209 */ /* 0x000fc40007810000 */
[C---:B------:R-:W-:Y:S02]  /*3970*/  ISETP.GT.AND P3, PT, R2.reuse, 0x69, PT ;  /* 0x000000690200780c */ /* 0x040fe40003f64270 */
[----:B------:R-:W-:Y:S02]  /*3980*/  ISETP.GT.AND P2, PT, R2, 0x70, PT ;  /* 0x000000700200780c */ /* 0x000fe40003f44270 */
[----:B------:R-:W-:Y:S02]  /*3990*/  FSEL R133, R58, -INF , P5 ;  /* 0xff8000003a857808 */ /* 0x000fe40002800000 */
[C---:B------:R-:W-:Y:S02]  /*39a0*/  ISETP.GT.AND P5, PT, R2.reuse, 0x51, PT ;  /* 0x000000510200780c */ /* 0x040fe40003fa4270 */
[----:B------:R-:W-:Y:S02]  /*39b0*/  FSEL R138, R41, -INF , P0 ;  /* 0xff800000298a7808 */ /* 0x000fe40000000000 */
[----:B------:R-:W-:-:S02]  /*39c0*/  ISETP.GT.AND P0, PT, R2, 0x61, PT ;  /* 0x000000610200780c */ /* 0x000fc40003f04270 */
[----:B------:R-:W-:Y:S02]  /*39d0*/  FSEL R231, R26, -INF , P1 ;  /* 0xff8000001ae77808 */ /* 0x000fe40000800000 */
[----:B------:R-:W-:Y:S02]  /*39e0*/  FMNMX.FTZ R69, R7, R69, !PT ;  /* 0x0000004507457209 */ /* 0x000fe40007810000 */
[----:B------:R-:W-:Y:S02]  /*39f0*/  ISETP.GT.AND P1, PT, R2, 0x71, PT ;  /* 0x000000710200780c */ /* 0x000fe40003f24270 */
[----:B------:R-:W-:Y:S02]  /*3a00*/  FSEL R233, R15, -INF , P3 ;  /* 0xff8000000fe97808 */ /* 0x000fe40001800000 */
[----:B------:R-:W-:Y:S02]  /*3a10*/  FSEL R150, R14, -INF , P2 ;  /* 0xff8000000e967808 */ /* 0x000fe40001000000 */
[----:B------:R-:W-:-:S02]  /*3a20*/  ISETP.GT.AND P3, PT, R0, RZ, PT ;  /* 0x000000ff0000720c */ /* 0x000fc40003f64270 */
[----:B------:R-:W-:Y:S02]  /*3a30*/  ISETP.GT.AND P2, PT, R0, 0x1, PT ;  /* 0x000000010000780c */ /* 0x000fe40003f44270 */
[----:B------:R-:W-:Y:S02]  /*3a40*/  FSEL R139, R40, -INF , P5 ;  /* 0xff800000288b7808 */ /* 0x000fe40002800000 */
[----:B------:R-:W-:Y:S02]  /*3a50*/  ISETP.GT.AND P5, PT, R2, 0x68, PT ;  /* 0x000000680200780c */ /* 0x000fe40003fa4270 */
[----:B------:R-:W-:Y:S02]  /*3a60*/  FSEL R232, R24, -INF , P0 ;  /* 0xff80000018e87808 */ /* 0x000fe40000000000 */
[----:B------:R-:W-:Y:S02]  /*3a70*/  FMNMX.FTZ R69, R8, R69, !PT ;  /* 0x0000004508457209 */ /* 0x000fe40007810000 */
[----:B------:R-:W-:-:S02]  /*3a80*/  ISETP.GT.AND P0, PT, R2, 0x78, PT ;  /* 0x000000780200780c */ /* 0x000fc40003f04270 */
[----:B------:R-:W-:Y:S02]  /*3a90*/  FSEL R151, R13, -INF , P1 ;  /* 0xff8000000d977808 */ /* 0x000fe40000800000 */
[----:B------:R-:W-:Y:S02]  /*3aa0*/  ISETP.GT.AND P1, PT, R0, 0x8, PT ;  /* 0x000000080000780c */ /* 0x000fe40003f24270 */
[----:B------:R-:W-:Y:S02]  /*3ab0*/  FSEL R6, R127, -INF , P3 ;  /* 0xff8000007f067808 */ /* 0x000fe40001800000 */
[----:B------:R-:W-:Y:S02]  /*3ac0*/  FSEL R18, R126, -INF , P2 ;  /* 0xff8000007e127808 */ /* 0x000fe40001000000 */
[----:B------:R-:W-:Y:S02]  /*3ad0*/  FSEL R234, R16, -INF , P5 ;  /* 0xff80000010ea7808 */ /* 0x000fe40002800000 */
[----:B------:R-:W-:-:S02]  /*3ae0*/  FMNMX.FTZ R69, R20, R69, !PT ;  /* 0x0000004514457209 */ /* 0x000fc40007810000 */
[----:B------:R-:W-:Y:S02]  /*3af0*/  ISETP.GT.AND P5, PT, R2, 0x79, PT ;  /* 0x000000790200780c */ /* 0x000fe40003fa4270 */
[----:B------:R-:W-:Y:S02]  /*3b00*/  FSEL R152, R12, -INF , P0 ;  /* 0xff8000000c987808 */ /* 0x000fe40000000000 */
[----:B------:R-:W-:Y:S01]  /*3b10*/  ISETP.GT.AND P0, PT, R0, 0x9, PT ;  /* 0x000000090000780c */ /* 0x000fe20003f04270 */
[----:B------:R-:W-:Y:S01]  /*3b20*/  LDSM.16.MT88.4 R12, [R204] ;  /* 0x00000000cc0c783b */ /* 0x000fe20000004200 */
[----:B------:R-:W-:Y:S02]  /*3b30*/  FSEL R17, R121, -INF , P1 ;  /* 0xff80000079117808 */ /* 0x000fe40000800000 */
[----:B------:R-:W-:Y:S02]  /*3b40*/  FMNMX.FTZ R2, R6, R18, !PT ;  /* 0x0000001206027209 */ /* 0x000fe40007810000 */
[----:B------:R-:W-:-:S02]  /*3b50*/  FMNMX.FTZ R69, R21, R69, !PT ;  /* 0x0000004515457209 */ /* 0x000fc40007810000 */
[----:B------:R-:W-:Y:S02]  /*3b60*/  ISETP.GT.AND P2, PT, R0, 0x10, PT ;  /* 0x000000100000780c */ /* 0x000fe40003f44270 */
[----:B------:R-:W-:Y:S02]  /*3b70*/  FSEL R16, R120, -INF , P0 ;  /* 0xff80000078107808 */ /* 0x000fe40000000000 */
[----:B------:R-:W-:Y:S02]  /*3b80*/  FMNMX.FTZ R2, R17, R2, !PT ;  /* 0x0000000211027209 */ /* 0x000fe40007810000 */
[----:B------:R-:W-:Y:S02]  /*3b90*/  FMNMX.FTZ R69, R22, R69, !PT ;  /* 0x0000004516457209 */ /* 0x000fe40007810000 */
        /* <DEDUP_REMOVED lines=44> */
[C---:B------:R-:W-:Y:S02]  /*3e60*/  ISETP.GT.AND P2, PT, R0.reuse, 0x40, PT ;  /* 0x000000400000780c */ /* 0x040fe40003f44270 */
        /* <DEDUP_REMOVED lines=49> */
[----:B------:R-:W-:Y:S01]  /*4180*/  FMNMX.FTZ R2, R171, R2, !PT ;  /* 0x00000002ab027209 */ /* 0x000fe20007810000 */
[----:B------:R-:W-:Y:S01]  /*4190*/  LDSM.16.MT88.4 R32, [R223] ;  /* 0x00000000df20783b */ /* 0x000fe20000004200 */
[----:B------:R-:W-:Y:S02]  /*41a0*/  FSEL R241, R19, -INF , P5 ;  /* 0xff80000013f17808 */ /* 0x000fe40002800000 */
[----:B------:R-:W-:Y:S02]  /*41b0*/  FMNMX.FTZ R69, R152, R69, !PT ;  /* 0x0000004598457209 */ /* 0x000fe40007810000 */
[----:B------:R-:W-:-:S02]  /*41c0*/  ISETP.GT.AND P0, PT, R0, 0x71, PT ;  /* 0x000000710000780c */ /* 0x000fc40003f04270 */
[----:B------:R-:W-:Y:S02]  /*41d0*/  FSEL R240, R29, -INF , P1 ;  /* 0xff8000001df07808 */ /* 0x000fe40000800000 */
[----:B------:R-:W-:Y:S02]  /*41e0*/  FMNMX.FTZ R2, R193, R2, !PT ;  /* 0x00000002c1027209 */ /* 0x000fe40007810000 */
[----:B------:R-:W-:Y:S02]  /*41f0*/  FMNMX.FTZ R69, R241, R69, !PT ;  /* 0x00000045f1457209 */ /* 0x000fe40007810000 */
[----:B------:R-:W-:Y:S02]  /*4200*/  ISETP.GT.AND P1, PT, R0, 0x78, PT ;  /* 0x000000780000780c */ /* 0x000fe40003f24270 */
[----:B------:R-:W-:Y:S01]  /*4210*/  FSEL R239, R28, -INF , P0 ;  /* 0xff8000001cef7808 */ /* 0x000fe20000000000 */
[----:B------:R-:W1:Y:S01]  /*4220*/  SHFL.BFLY PT, R3, R69, 0x2, 0x1f ;  /* 0x0c401f0045037f89 */ /* 0x000e6200000e0000 */
[----:B------:R-:W-:-:S02]  /*4230*/  FMNMX.FTZ R2, R240, R2, !PT ;  /* 0x00000002f0027209 */ /* 0x000fc40007810000 */
[----:B------:R-:W-:Y:S01]  /*4240*/  ISETP.GT.AND P0, PT, R0, 0x79, PT ;  /* 0x000000790000780c */ /* 0x000fe20003f04270 */
[----:B------:R-:W-:Y:S01]  /*4250*/  LDSM.16.MT88.4 R28, [R200+0x4000] ;  /* 0x00400000c81c783b */ /* 0x000fe20000004200 */
[----:B------:R-:W-:Y:S02]  /*4260*/  FSEL R245, R27, -INF , P1 ;  /* 0xff8000001bf57808 */ /* 0x000fe40000800000 */
[----:B------:R-:W-:Y:S02]  /*4270*/  FMNMX.FTZ R0, R239, R2, !PT ;  /* 0x00000002ef007209 */ /* 0x000fe40007810000 */
[----:B------:R-:W-:Y:S02]  /*4280*/  FSEL R244, R23, -INF , P0 ;  /* 0xff80000017f47808 */ /* 0x000fe40000000000 */
[----:B------:R-:W-:-:S04]  /*4290*/  FMNMX.FTZ R0, R245, R0, !PT ;  /* 0x00000000f5007209 */ /* 0x000fc80007810000 */
[----:B------:R-:W-:-:S05]  /*42a0*/  FMNMX.FTZ R0, R244, R0, !PT ;  /* 0x00000000f4007209 */ /* 0x000fca0007810000 */
[----:B------:R-:W2:Y:S01]  /*42b0*/  SHFL.BFLY PT, R2, R0, 0x2, 0x1f ;  /* 0x0c401f0000027f89 */ /* 0x000ea200000e0000 */
[----:B-1----:R-:W-:-:S05]  /*42c0*/  FMNMX.FTZ R69, R69, R3, !PT ;  /* 0x0000000345457209 */ /* 0x002fca0007810000 */
[----:B------:R-:W1:Y:S01]  /*42d0*/  SHFL.BFLY PT, R3, R69, 0x1, 0x1f ;  /* 0x0c201f0045037f89 */ /* 0x000e6200000e0000 */
[----:B--2---:R-:W-:-:S05]  /*42e0*/  FMNMX.FTZ R0, R0, R2, !PT ;  /* 0x0000000200007209 */ /* 0x004fca0007810000 */
[----:B------:R-:W2:Y:S01]  /*42f0*/  SHFL.BFLY PT, R68, R0, 0x1, 0x1f ;  /* 0x0c201f0000447f89 */ /* 0x000ea200000e0000 */
[----:B-1----:R-:W-:-:S04]  /*4300*/  FMNMX.FTZ R69, R69, R3, !PT ;  /* 0x0000000345457209 */ /* 0x002fc80007810000 */
[C---:B------:R-:W-:Y:S01]  /*4310*/  FSETP.NEU.FTZ.AND P0, PT, R69.reuse, -INF , PT ;  /* 0xff8000004500780b */ /* 0x040fe20003f1d000 */
[----:B------:R-:W-:-:S05]  /*4320*/  FMUL.FTZ R2, R69, c[0x0][0x2d0] ;  /* 0x0000b40045027a20 */ /* 0x000fca0000410000 */
[----:B------:R-:W-:-:S05]  /*4330*/  FSEL R2, R2, RZ, P0 ;  /* 0x000000ff02027208 */ /* 0x000fca0000000000 */
[----:B------:R-:W-:-:S04]  /*4340*/  FFMA.FTZ R3, R4, c[0x0][0x2d0], -R2 ;  /* 0x0000b40004037a23 */ /* 0x000fc80000010802 */
[----:B------:R1:W-:Y:S01]  /*4350*/  MUFU.EX2 R238, R3 ;  /* 0x0000000300ee7308 */ /* 0x0003e20000000800 */
[----:B--2---:R-:W-:Y:S01]  /*4360*/  FMNMX.FTZ R68, R0, R68, !PT ;  /* 0x0000004400447209 */ /* 0x004fe20007810000 */
[----:B------:R-:W-:-:S03]  /*4370*/  FFMA.FTZ R0, R5, c[0x0][0x2d0], -R2 ;  /* 0x0000b40005007a23 */ /* 0x000fc60000010802 */
[----:B------:R-:W-:-:S03]  /*4380*/  FSETP.NEU.FTZ.AND P0, PT, R68, -INF , PT ;  /* 0xff8000004400780b */ /* 0x000fc60003f1d000 */
[----:B------:R2:W3:Y:S01]  /*4390*/  MUFU.EX2 R235, R0 ;  /* 0x0000000000eb7308 */ /* 0x0004e20000000800 */
[----:B-1----:R-:W-:-:S07]  /*43a0*/  FFMA.FTZ R3, R7, c[0x0][0x2d0], -R2 ;  /* 0x0000b40007037a23 */ /* 0x002fce0000010802 */
[----:B------:R1:W-:Y:S01]  /*43b0*/  MUFU.EX2 R243, R3 ;  /* 0x0000000300f37308 */ /* 0x0003e20000000800 */
[----:B--2---:R-:W-:Y:S01]  /*43c0*/  FMUL.FTZ R0, R68, c[0x0][0x2d0] ;  /* 0x0000b40044007a20 */ /* 0x004fe20000410000 */
[----:B---3--:R-:W-:-:S04]  /*43d0*/  F2FP.PACK_AB R4, R235, R238 ;  /* 0x000000eeeb04723e */ /* 0x008fc800000000ff */
[----:B------:R-:W-:Y:S01]  /*43e0*/  FSEL R0, R0, RZ, P0 ;  /* 0x000000ff00007208 */ /* 0x000fe20000000000 */
[----:B-1----:R-:W-:Y:S02]  /*43f0*/  FFMA.FTZ R3, R8, c[0x0][0x2d0], -R2 ;  /* 0x0000b40008037a23 */ /* 0x002fe40000010802 */
[----:B------:R-:W1:Y:S02]  /*4400*/  LDSM.16.MT88.4 R8, [R200] ;  /* 0x00000000c808783b */ /* 0x000e640000004200 */
[----:B------:R2:W3:Y:S02]  /*4410*/  MUFU.EX2 R246, R3 ;  /* 0x0000000300f67308 */ /* 0x0004e40000000800 */
[----:B--2---:R-:W-:Y:S01]  /*4420*/  FFMA.FTZ R3, R6, c[0x0][0x2d0], -R0 ;  /* 0x0000b40006037a23 */ /* 0x004fe20000010800 */
[----:B---3--:R-:W-:-:S05]  /*4430*/  F2FP.PACK_AB R6, R246, R243 ;  /* 0x000000f3f606723e */ /* 0x008fca00000000ff */
[----:B------:R2:W-:Y:S02]  /*4440*/  MUFU.EX2 R237, R3 ;  /* 0x0000000300ed7308 */ /* 0x0005e40000000800 */
[----:B--2---:R-:W-:-:S06]  /*4450*/  FFMA.FTZ R3, R18, c[0x0][0x2d0], -R0 ;  /* 0x0000b40012037a23 */ /* 0x004fcc0000010800 */
[----:B------:R2:W3:Y:S02]  /*4460*/  MUFU.EX2 R236, R3 ;  /* 0x0000000300ec7308 */ /* 0x0004e40000000800 */
[----:B--2---:R-:W-:Y:S01]  /*4470*/  FFMA.FTZ R3, R17, c[0x0][0x2d0], -R0 ;  /* 0x0000b40011037a23 */ /* 0x004fe20000010800 */
[----:B---3--:R-:W-:-:S05]  /*4480*/  F2FP.PACK_AB R5, R236, R237 ;  /* 0x000000edec05723e */ /* 0x008fca00000000ff */
[----:B------:R2:W-:Y:S02]  /*4490*/  MUFU.EX2 R242, R3 ;  /* 0x0000000300f27308 */ /* 0x0005e40000000800 */
[----:B--2---:R-:W-:Y:S02]  /*44a0*/  FFMA.FTZ R3, R16, c[0x0][0x2d0], -R0 ;  /* 0x0000b40010037a23 */ /* 0x004fe40000010800 */
[----:B------:R-:W2:Y:S04]  /*44b0*/  LDSM.16.MT88.4 R16, [R203] ;  /* 0x00000000cb10783b */ /* 0x000ea80000004200 */
[----:B------:R-:W3:Y:S02]  /*44c0*/  MUFU.EX2 R157, R3 ;  /* 0x00000003009d7308 */ /* 0x000ee40000000800 */
[----:B---3--:R-:W-:Y:S01]  /*44d0*/  F2FP.PACK_AB R7, R157, R242 ;  /* 0x000000f29d07723e */ /* 0x008fe200000000ff */
[----:B------:R-:W-:-:S05]  /*44e0*/  FFMA.FTZ R3, R20, c[0x0][0x2d0], -R2 ;  /* 0x0000b40014037a23 */ /* 0x000fca0000010802 */
[----:B------:R3:W-:Y:S01]  /*44f0*/  MUFU.EX2 R252, R3 ;  /* 0x0000000300fc7308 */ /* 0x0007e20000000800 */
[C---:B------:R-:W-:Y:S08]  /*4500*/  HMMA.16816.F32 R52, R4.reuse, R12, RZ ;  /* 0x0000000c0434723c */ /* 0x040ff000000018ff */
[----:B------:R-:W-:Y:S01]  /*4510*/  HMMA.16816.F32 R80, R4, R14, RZ ;  /* 0x0000000e0450723c */ /* 0x000fe200000018ff */
[----:B------:R-:W4:Y:S01]  /*4520*/  LDSM.16.MT88.4 R12, [R203+0x4000] ;  /* 0x00400000cb0c783b */ /* 0x000f220000004200 */
[----:B---3--:R-:W-:-:S06]  /*4530*/  FFMA.FTZ R3, R21, c[0x0][0x2d0], -R2 ;  /* 0x0000b40015037a23 */ /* 0x008fcc0000010802 */
[C---:B-1----:R-:W-:Y:S01]  /*4540*/  HMMA.16816.F32 R64, R4.reuse, R8, RZ ;  /* 0x000000080440723c */ /* 0x042fe200000018ff */
[----:B------:R1:W3:Y:S07]  /*4550*/  MUFU.EX2 R156, R3 ;  /* 0x00000003009c7308 */ /* 0x0002ee0000000800 */
[C---:B------:R-:W-:Y:S01]  /*4560*/  HMMA.16816.F32 R56, R4.reuse, R10, RZ ;  /* 0x0000000a0438723c */ /* 0x040fe200000018ff */
[----:B------:R-:W5:Y:S07]  /*4570*/  LDSM.16.MT88.4 R8, [R206+0x4000] ;  /* 0x00400000ce08783b */ /* 0x000f6e0000004200 */
[----:B------:R-:W-:Y:S01]  /*4580*/  HMMA.16816.F32 R40, R4, R34, RZ ;  /* 0x000000220428723c */ /* 0x000fe200000018ff */
[----:B-1----:R-:W-:-:S02]  /*4590*/  FFMA.FTZ R3, R22, c[0x0][0x2d0], -R2 ;  /* 0x0000b40016037a23 */ /* 0x002fc40000010802 */
[----:B------:R-:W1:Y:S02]  /*45a0*/  LDSM.16.MT88.4 R20, [R204+0x4000] ;  /* 0x00400000cc14783b */ /* 0x000e640000004200 */
[----:B------:R3:W-:Y:S03]  /*45b0*/  MUFU.EX2 R251, R3 ;  /* 0x0000000300fb7308 */ /* 0x0007e60000000800 */
[C---:B------:R-:W-:Y:S08]  /*45c0*/  HMMA.16816.F32 R48, R4.reuse, R32, RZ ;  /* 0x000000200430723c */ /* 0x040ff000000018ff */
[----:B--2---:R-:W-:Y:S01]  /*45d0*/  HMMA.16816.F32 R76, R4, R16, RZ ;  /* 0x00000010044c723c */ /* 0x004fe200000018ff */
[----:B---3--:R-:W-:-:S07]  /*45e0*/  FFMA.FTZ R3, R25, c[0x0][0x2d0], -R2 ;  /* 0x0000b40019037a23 */ /* 0x008fce0000010802 */
[C---:B----4-:R-:W-:Y:S01]  /*45f0*/  HMMA.16816.F32 R84, R4.reuse, R12, RZ ;  /* 0x0000000c0454723c */ /* 0x050fe200000018ff */
[----:B------:R2:W-:Y:S07]  /*4600*/  MUFU.EX2 R155, R3 ;  /* 0x00000003009b7308 */ /* 0x0005ee0000000800 */
[C---:B------:R-:W-:Y:S01]  /*4610*/  HMMA.16816.F32 R88, R4.reuse, R14, RZ ;  /* 0x0000000e0458723c */ /* 0x040fe200000018ff */
[----:B------:R-:W-:Y:S07]  /*4620*/  LDSM.16.MT88.4 R12, [R206+0x800] ;  /* 0x00080000ce0c783b */ /* 0x000fee0000004200 */
[----:B-----5:R-:W-:Y:S01]  /*4630*/  HMMA.16816.F32 R108, R4, R8, RZ ;  /* 0x00000008046c723c */ /* 0x020fe200000018ff */
[----:B--2---:R-:W-:-:S02]  /*4640*/  FFMA.FTZ R3, R24, c[0x0][0x2d0], -R0 ;  /* 0x0000b40018037a23 */ /* 0x004fc40000010800 */
[----:B------:R-:W2:Y:S02]  /*4650*/  LDSM.16.MT88.4 R24, [R204+0x800] ;  /* 0x00080000cc18783b */ /* 0x000ea40000004200 */
[----:B------:R3:W-:Y:S03]  /*4660*/  MUFU.EX2 R249, R3 ;  /* 0x0000000300f97308 */ /* 0x0007e60000000800 */
[C---:B------:R-:W-:Y:S01]  /*4670*/  HMMA.16816.F32 R104, R4.reuse, R10, RZ ;  /* 0x0000000a0468723c */ /* 0x040fe200000018ff */
[----:B------:R-:W4:Y:S07]  /*4680*/  LDSM.16.MT88.4 R8, [R200+0x4800] ;  /* 0x00480000c808783b */ /* 0x000f2e0000004200 */
[----:B------:R-:W-:Y:S01]  /*4690*/  HMMA.16816.F32 R60, R4, R18, RZ ;  /* 0x00000012043c723c */ /* 0x000fe200000018ff */
[----:B------:R-:W5:Y:S01]  /*46a0*/  LDSM.16.MT88.4 R16, [R200+0x800] ;  /* 0x00080000c810783b */ /* 0x000f620000004200 */
[----:B---3--:R-:W-:-:S06]  /*46b0*/  FFMA.FTZ R3, R36, c[0x0][0x2d0], -R0 ;  /* 0x0000b40024037a23 */ /* 0x008fcc0000010800 */
[C---:B-1----:R-:W-:Y:S01]  /*46c0*/  HMMA.16816.F32 R32, R4.reuse, R20, RZ ;  /* 0x000000140420723c */ /* 0x042fe200000018ff */
[----:B------:R1:W3:Y:S07]  /*46d0*/  MUFU.EX2 R247, R3 ;  /* 0x0000000300f77308 */ /* 0x0002ee0000000800 */
[----:B------:R-:W-:Y:S01]  /*46e0*/  HMMA.16816.F32 R72, R4, R22, RZ ;  /* 0x000000160448723c */ /* 0x000fe200000018ff */
[----:B------:R-:W2:Y:S01]  /*46f0*/  LDSM.16.MT88.4 R20, [R204+0x4800] ;  /* 0x00480000cc14783b */ /* 0x000ea20000004200 */
[----:B-1----:R-:W-:-:S06]  /*4700*/  FFMA.FTZ R3, R37, c[0x0][0x2d0], -R0 ;  /* 0x0000b40025037a23 */ /* 0x002fcc0000010800 */
[C---:B------:R-:W-:Y:S01]  /*4710*/  HMMA.16816.F32 R36, R4.reuse, R28, RZ ;  /* 0x0000001c0424723c */ /* 0x040fe200000018ff */
[----:B------:R1:W-:Y:S07]  /*4720*/  MUFU.EX2 R248, R3 ;  /* 0x0000000300f87308 */ /* 0x0003ee0000000800 */
[----:B------:R-:W-:Y:S07]  /*4730*/  HMMA.16816.F32 R28, R4, R30, RZ ;  /* 0x0000001e041c723c */ /* 0x000fee00000018ff */
[----:B------:R-:W-:-:S02]  /*4740*/  F2FP.PACK_AB R4, R156, R252 ;  /* 0x000000fc9c04723e */ /* 0x000fc400000000ff */
[----:B---3--:R-:W-:Y:S01]  /*4750*/  F2FP.PACK_AB R5, R247, R249 ;  /* 0x000000f9f705723e */ /* 0x008fe200000000ff */
[----:B-1----:R-:W-:Y:S01]  /*4760*/  FFMA.FTZ R3, R44, c[0x0][0x2d0], -R0 ;  /* 0x0000b4002c037a23 */ /* 0x002fe20000010800 */
[----:B------:R-:W-:-:S03]  /*4770*/  F2FP.PACK_AB R6, R155, R251 ;  /* 0x000000fb9b06723e */ /* 0x000fc600000000ff */
[----:B------:R-:W1:Y:S02]  /*4780*/  MUFU.EX2 R250, R3 ;  /* 0x0000000300fa7308 */ /* 0x000e640000000800 */
[----:B-1----:R-:W-:Y:S01]  /*4790*/  F2FP.PACK_AB R7, R250, R248 ;  /* 0x000000f8fa07723e */ /* 0x002fe200000000ff */
[----:B------:R-:W-:-:S05]  /*47a0*/  FFMA.FTZ R3, R98, c[0x0][0x2d0], -R2 ;  /* 0x0000b40062037a23 */ /* 0x000fca0000010802 */
[----:B------:R1:W-:Y:S01]  /*47b0*/  MUFU.EX2 R198, R3 ;  /* 0x0000000300c67308 */ /* 0x0003e20000000800 */
[C---:B--2---:R-:W-:Y:S08]  /*47c0*/  HMMA.16816.F32 R92, R4.reuse, R24, R52 ;  /* 0x00000018045c723c */ /* 0x044ff00000001834 */
[----:B------:R-:W-:Y:S01]  /*47d0*/  HMMA.16816.F32 R52, R4, R14, R40 ;  /* 0x0000000e0434723c */ /* 0x000fe20000001828 */
[----:B-1----:R-:W-:-:S07]  /*47e0*/  FFMA.FTZ R3, R99, c[0x0][0x2d0], -R2 ;  /* 0x0000b40063037a23 */ /* 0x002fce0000010802 */
[C---:B----4-:R-:W-:Y:S01]  /*47f0*/  HMMA.16816.F32 R44, R4.reuse, R8, R36 ;  /* 0x00000008042c723c */ /* 0x050fe20000001824 */
[----:B------:R1:W2:Y:S07]  /*4800*/  MUFU.EX2 R229, R3 ;  /* 0x0000000300e57308 */ /* 0x0002ae0000000800 */
[C---:B------:R-:W-:Y:S01]  /*4810*/  HMMA.16816.F32 R40, R4.reuse, R10, R28 ;  /* 0x0000000a0428723c */ /* 0x040fe2000000181c */
[----:B------:R-:W3:Y:S07]  /*4820*/  LDSM.16.MT88.4 R8, [R203+0x4800] ;  /* 0x00480000cb08783b */ /* 0x000eee0000004200 */
[----:B-----5:R-:W-:Y:S01]  /*4830*/  HMMA.16816.F32 R100, R4, R18, R56 ;  /* 0x000000120464723c */ /* 0x020fe20000001838 */
[----:B-1----:R-:W-:-:S04]  /*4840*/  FFMA.FTZ R3, R112, c[0x0][0x2d0], -R2 ;  /* 0x0000b40070037a23 */ /* 0x002fc80000010802 */
[----:B------:R1:W-:Y:S03]  /*4850*/  MUFU.EX2 R199, R3 ;  /* 0x0000000300c77308 */ /* 0x0003e60000000800 */
[C---:B------:R-:W-:Y:S01]  /*4860*/  HMMA.16816.F32 R64, R4.reuse, R16, R64 ;  /* 0x000000100440723c */ /* 0x040fe20000001840 */
[----:B------:R-:W4:Y:S07]  /*4870*/  LDSM.16.MT88.4 R16, [R203+0x800] ;  /* 0x00080000cb10783b */ /* 0x000f2e0000004200 */
[----:B------:R-:W-:Y:S01]  /*4880*/  HMMA.16816.F32 R56, R4, R12, R48 ;  /* 0x0000000c0438723c */ /* 0x000fe20000001830 */
[----:B------:R-:W5:Y:S01]  /*4890*/  LDSM.16.MT88.4 R12, [R206+0x4800] ;  /* 0x00480000ce0c783b */ /* 0x000f620000004200 */
[----:B-1----:R-:W-:-:S06]  /*48a0*/  FFMA.FTZ R3, R113, c[0x0][0x2d0], -R2 ;  /* 0x0000b40071037a23 */ /* 0x002fcc0000010802 */
[C---:B------:R-:W-:Y:S01]  /*48b0*/  HMMA.16816.F32 R80, R4.reuse, R26, R80 ;  /* 0x0000001a0450723c */ /* 0x040fe20000001850 */
[----:B------:R1:W-:Y:S07]  /*48c0*/  MUFU.EX2 R230, R3 ;  /* 0x0000000300e67308 */ /* 0x0003ee0000000800 */
[C---:B------:R-:W-:Y:S08]  /*48d0*/  HMMA.16816.F32 R36, R4.reuse, R20, R32 ;  /* 0x000000140424723c */ /* 0x040ff00000001820 */
[----:B---3--:R-:W-:Y:S01]  /*48e0*/  HMMA.16816.F32 R24, R4, R8, R84 ;  /* 0x000000080418723c */ /* 0x008fe20000001854 */
[----:B-1----:R-:W-:-:S04]  /*48f0*/  FFMA.FTZ R3, R70, c[0x0][0x2d0], -R0 ;  /* 0x0000b40046037a23 */ /* 0x002fc80000010800 */
[----:B------:R1:W-:Y:S03]  /*4900*/  MUFU.EX2 R197, R3 ;  /* 0x0000000300c57308 */ /* 0x0003e60000000800 */
[C---:B------:R-:W-:Y:S01]  /*4910*/  HMMA.16816.F32 R28, R4.reuse, R10, R88 ;  /* 0x0000000a041c723c */ /* 0x040fe20000001858 */
[----:B------:R-:W3:Y:S07]  /*4920*/  LDSM.16.MT88.4 R8, [R200+0x1000] ;  /* 0x00100000c808783b */ /* 0x000eee0000004200 */
[----:B------:R-:W-:Y:S01]  /*4930*/  HMMA.16816.F32 R32, R4, R22, R72 ;  /* 0x000000160420723c */ /* 0x000fe20000001848 */
[----:B------:R-:W3:Y:S01]  /*4940*/  LDSM.16.MT88.4 R20, [R204+0x1000] ;  /* 0x00100000cc14783b */ /* 0x000ee20000004200 */
[----:B-1----:R-:W-:-:S06]  /*4950*/  FFMA.FTZ R3, R96, c[0x0][0x2d0], -R0 ;  /* 0x0000b40060037a23 */ /* 0x002fcc0000010800 */
[C---:B----4-:R-:W-:Y:S01]  /*4960*/  HMMA.16816.F32 R116, R4.reuse, R16, R76 ;  /* 0x000000100474723c */ /* 0x050fe2000000184c */
[----:B------:R1:W4:Y:S07]  /*4970*/  MUFU.EX2 R195, R3 ;  /* 0x0000000300c37308 */ /* 0x00032e0000000800 */
[C---:B------:R-:W-:Y:S01]  /*4980*/  HMMA.16816.F32 R60, R4.reuse, R18, R60 ;  /* 0x00000012043c723c */ /* 0x040fe2000000183c */
[----:B------:R-:W-:Y:S07]  /*4990*/  LDSM.16.MT88.4 R16, [R203+0x1000] ;  /* 0x00100000cb10783b */ /* 0x000fee0000004200 */
[----:B-----5:R-:W-:Y:S01]  /*49a0*/  HMMA.16816.F32 R72, R4, R12, R108 ;  /* 0x0000000c0448723c */ /* 0x020fe2000000186c */
[----:B-1----:R-:W-:-:S04]  /*49b0*/  FFMA.FTZ R3, R71, c[0x0][0x2d0], -R0 ;  /* 0x0000b40047037a23 */ /* 0x002fc80000010800 */
[----:B------:R1:W-:Y:S02]  /*49c0*/  MUFU.EX2 R194, R3 ;  /* 0x0000000300c27308 */ /* 0x0003e40000000800 */
[----:B------:R-:W-:Y:S01]  /*49d0*/  IMAD.MOV.U32 R108, RZ, RZ, R154 ;  /* 0x000000ffff6c7224 */ /* 0x000fe200078e009a */
[----:B------:R-:W-:Y:S01]  /*49e0*/  HMMA.16816.F32 R48, R4, R14, R104 ;  /* 0x0000000e0430723c */ /* 0x000fe20000001868 */
[----:B------:R-:W5:Y:S01]  /*49f0*/  LDSM.16.MT88.4 R12, [R206+0x1000] ;  /* 0x00100000ce0c783b */ /* 0x000f620000004200 */
[----:B------:R-:W-:Y:S02]  /*4a00*/  IMAD.MOV.U32 R111, RZ, RZ, R157 ;  /* 0x000000ffff6f7224 */ /* 0x000fe400078e009d */
[----:B------:R-:W-:Y:S02]  /*4a10*/  IMAD.MOV.U32 R110, RZ, RZ, R156 ;  /* 0x000000ffff6e7224 */ /* 0x000fe400078e009c */
[----:B------:R-:W-:Y:S01]  /*4a20*/  IMAD.MOV.U32 R109, RZ, RZ, R155 ;  /* 0x000000ffff6d7224 */ /* 0x000fe200078e009b */
[----:B--2---:R-:W-:-:S02]  /*4a30*/  F2FP.PACK_AB R4, R229, R198 ;  /* 0x000000c6e504723e */ /* 0x004fc400000000ff */
[----:B----4-:R-:W-:Y:S02]  /*4a40*/  F2FP.PACK_AB R5, R195, R197 ;  /* 0x000000c5c305723e */ /* 0x010fe400000000ff */
[----:B------:R-:W-:Y:S01]  /*4a50*/  F2FP.PACK_AB R6, R230, R199 ;  /* 0x000000c7e606723e */ /* 0x000fe200000000ff */
[----:B-1----:R-:W-:-:S04]  /*4a60*/  FFMA.FTZ R3, R97, c[0x0][0x2d0], -R0 ;  /* 0x0000b40061037a23 */ /* 0x002fc80000010800 */
[----:B------:R-:W1:Y:S02]  /*4a70*/  MUFU.EX2 R196, R3 ;  /* 0x0000000300c47308 */ /* 0x000e640000000800 */
[----:B-1----:R-:W-:Y:S01]  /*4a80*/  F2FP.PACK_AB R7, R196, R194 ;  /* 0x000000c2c407723e */ /* 0x002fe200000000ff */
[----:B------:R-:W-:-:S05]  /*4a90*/  FFMA.FTZ R3, R122, c[0x0][0x2d0], -R2 ;  /* 0x0000b4007a037a23 */ /* 0x000fca0000010802 */
[----:B------:R1:W-:Y:S01]  /*4aa0*/  MUFU.EX2 R162, R3 ;  /* 0x0000000300a27308 */ /* 0x0003e20000000800 */
[C---:B---3--:R-:W-:Y:S08]  /*4ab0*/  HMMA.16816.F32 R64, R4.reuse, R8, R64 ;  /* 0x000000080440723c */ /* 0x048ff00000001840 */
[----:B------:R-:W-:Y:S01]  /*4ac0*/  HMMA.16816.F32 R76, R4, R10, R100 ;  /* 0x0000000a044c723c */ /* 0x000fe20000001864 */
[----:B------:R-:W2:Y:S01]  /*4ad0*/  LDSM.16.MT88.4 R8, [R200+0x5000] ;  /* 0x00500000c808783b */ /* 0x000ea20000004200 */
[----:B-1----:R-:W-:-:S06]  /*4ae0*/  FFMA.FTZ R3, R125, c[0x0][0x2d0], -R2 ;  /* 0x0000b4007d037a23 */ /* 0x002fcc0000010802 */
[C---:B------:R-:W-:Y:S01]  /*4af0*/  HMMA.16816.F32 R84, R4.reuse, R20, R92 ;  /* 0x000000140454723c */ /* 0x040fe2000000185c */
[----:B------:R1:W3:Y:S07]  /*4b00*/  MUFU.EX2 R169, R3 ;  /* 0x0000000300a97308 */ /* 0x0002ee0000000800 */
[C---:B------:R-:W-:Y:S01]  /*4b10*/  HMMA.16816.F32 R96, R4.reuse, R22, R80 ;  /* 0x000000160460723c */ /* 0x040fe20000001850 */
[----:B------:R-:W4:Y:S07]  /*4b20*/  LDSM.16.MT88.4 R20, [R204+0x5000] ;  /* 0x00500000cc14783b */ /* 0x000f2e0000004200 */
[----:B-----5:R-:W-:Y:S01]  /*4b30*/  HMMA.16816.F32 R92, R4, R12, R56 ;  /* 0x0000000c045c723c */ /* 0x020fe20000001838 */
[----:B-1----:R-:W-:-:S02]  /*4b40*/  FFMA.FTZ R3, R124, c[0x0][0x2d0], -R2 ;  /* 0x0000b4007c037a23 */ /* 0x002fc40000010802 */
[----:B------:R-:W-:Y:S02]  /*4b50*/  IMAD.MOV.U32 R124, RZ, RZ, R108 ;  /* 0x000000ffff7c7224 */ /* 0x000fe400078e006c */
[----:B------:R1:W-:Y:S03]  /*4b60*/  MUFU.EX2 R168, R3 ;  /* 0x0000000300a87308 */ /* 0x0003e60000000800 */
[C---:B------:R-:W-:Y:S01]  /*4b70*/  HMMA.16816.F32 R88, R4.reuse, R14, R52 ;  /* 0x0000000e0458723c */ /* 0x040fe20000001834 */
[----:B------:R-:W5:Y:S07]  /*4b80*/  LDSM.16.MT88.4 R12, [R206+0x5000] ;  /* 0x00500000ce0c783b */ /* 0x000f6e0000004200 */
[----:B------:R-:W-:Y:S01]  /*4b90*/  HMMA.16816.F32 R100, R4, R18, R60 ;  /* 0x000000120464723c */ /* 0x000fe2000000183c */
[----:B-1----:R-:W-:-:S07]  /*4ba0*/  FFMA.FTZ R3, R123, c[0x0][0x2d0], -R2 ;  /* 0x0000b4007b037a23 */ /* 0x002fce0000010802 */
[C---:B--2---:R-:W-:Y:S01]  /*4bb0*/  HMMA.16816.F32 R80, R4.reuse, R8, R44 ;  /* 0x000000080450723c */ /* 0x044fe2000000182c */
[----:B------:R1:W-:Y:S07]  /*4bc0*/  MUFU.EX2 R163, R3 ;  /* 0x0000000300a37308 */ /* 0x0003ee0000000800 */
[C---:B------:R-:W-:Y:S01]  /*4bd0*/  HMMA.16816.F32 R56, R4.reuse, R10, R40 ;  /* 0x0000000a0438723c */ /* 0x040fe20000001828 */
[----:B------:R-:W2:Y:S07]  /*4be0*/  LDSM.16.MT88.4 R8, [R203+0x5000] ;  /* 0x00500000cb08783b */ /* 0x000eae0000004200 */
[----:B----4-:R-:W-:Y:S01]  /*4bf0*/  HMMA.16816.F32 R60, R4, R20, R36 ;  /* 0x00000014043c723c */ /* 0x010fe20000001824 */
[----:B-1----:R-:W-:-:S04]  /*4c00*/  FFMA.FTZ R3, R114, c[0x0][0x2d0], -R0 ;  /* 0x0000b40072037a23 */ /* 0x002fc80000010800 */
[----:B------:R1:W-:Y:S03]  /*4c10*/  MUFU.EX2 R161, R3 ;  /* 0x0000000300a17308 */ /* 0x0003e60000000800 */
[C---:B------:R-:W-:Y:S01]  /*4c20*/  HMMA.16816.F32 R52, R4.reuse, R22, R32 ;  /* 0x000000160434723c */ /* 0x040fe20000001820 */
[----:B------:R-:W-:Y:S07]  /*4c30*/  LDSM.16.MT88.4 R20, [R204+0x1800] ;  /* 0x00180000cc14783b */ /* 0x000fee0000004200 */
[----:B------:R-:W-:Y:S01]  /*4c40*/  HMMA.16816.F32 R104, R4, R16, R116 ;  /* 0x000000100468723c */ /* 0x000fe20000001874 */
[----:B------:R-:W-:Y:S01]  /*4c50*/  LDSM.16.MT88.4 R16, [R203+0x1800] ;  /* 0x00180000cb10783b */ /* 0x000fe20000004200 */
[----:B-1----:R-:W-:-:S06]  /*4c60*/  FFMA.FTZ R3, R120, c[0x0][0x2d0], -R0 ;  /* 0x0000b40078037a23 */ /* 0x002fcc0000010800 */
[C---:B-----5:R-:W-:Y:S01]  /*4c70*/  HMMA.16816.F32 R72, R4.reuse, R12, R72 ;  /* 0x0000000c0448723c */ /* 0x060fe20000001848 */
[----:B------:R-:W-:Y:S01]  /*4c80*/  IMAD.MOV.U32 R119, RZ, RZ, R153 ;  /* 0x000000ffff777224 */ /* 0x000fe200078e0099 */
[----:B------:R1:W4:Y:S01]  /*4c90*/  MUFU.EX2 R159, R3 ;  /* 0x00000003009f7308 */ /* 0x0003220000000800 */
[----:B------:R-:W-:Y:S02]  /*4ca0*/  IMAD.MOV.U32 R116, RZ, RZ, R150 ;  /* 0x000000ffff747224 */ /* 0x000fe400078e0096 */
[----:B------:R-:W-:Y:S02]  /*4cb0*/  IMAD.MOV.U32 R118, RZ, RZ, R152 ;  /* 0x000000ffff767224 */ /* 0x000fe400078e0098 */
[----:B------:R-:W-:Y:S01]  /*4cc0*/  IMAD.MOV.U32 R117, RZ, RZ, R151 ;  /* 0x000000ffff757224 */ /* 0x000fe200078e0097 */
[----:B------:R-:W-:Y:S01]  /*4cd0*/  HMMA.16816.F32 R32, R4, R14, R48 ;  /* 0x0000000e0420723c */ /* 0x000fe20000001830 */
[----:B------:R-:W-:Y:S01]  /*4ce0*/  LDSM.16.MT88.4 R12, [R206+0x1800] ;  /* 0x00180000ce0c783b */ /* 0x000fe20000004200 */
[----:B------:R-:W-:-:S02]  /*4cf0*/  IMAD.MOV.U32 R125, RZ, RZ, R119 ;  /* 0x000000ffff7d7224 */ /* 0x000fc400078e0077 */
[----:B------:R-:W-:-:S04]  /*4d00*/  IMAD.MOV.U32 R119, RZ, RZ, R110 ;  /* 0x000000ffff777224 */ /* 0x000fc800078e006e */
[----:B--2---:R-:W-:Y:S01]  /*4d10*/  HMMA.16816.F32 R44, R4, R8, R24 ;  /* 0x00000008042c723c */ /* 0x004fe20000001818 */
[----:B-1----:R-:W-:-:S04]  /*4d20*/  FFMA.FTZ R3, R115, c[0x0][0x2d0], -R0 ;  /* 0x0000b40073037a23 */ /* 0x002fc80000010800 */
[----:B------:R1:W-:Y:S03]  /*4d30*/  MUFU.EX2 R158, R3 ;  /* 0x00000003009e7308 */ /* 0x0003e60000000800 */
[----:B------:R-:W-:Y:S01]  /*4d40*/  HMMA.16816.F32 R36, R4, R10, R28 ;  /* 0x0000000a0424723c */ /* 0x000fe2000000181c */
[----:B------:R-:W2:Y:S06]  /*4d50*/  LDSM.16.MT88.4 R8, [R200+0x1800] ;  /* 0x00180000c808783b */ /* 0x000eac0000004200 */
[----:B---3--:R-:W-:-:S02]  /*4d60*/  F2FP.PACK_AB R4, R169, R162 ;  /* 0x000000a2a904723e */ /* 0x008fc400000000ff */
[----:B----4-:R-:W-:Y:S02]  /*4d70*/  F2FP.PACK_AB R5, R159, R161 ;  /* 0x000000a19f05723e */ /* 0x010fe400000000ff */
[----:B------:R-:W-:Y:S01]  /*4d80*/  F2FP.PACK_AB R6, R163, R168 ;  /* 0x000000a8a306723e */ /* 0x000fe200000000ff */
[----:B-1----:R-:W-:-:S04]  /*4d90*/  FFMA.FTZ R3, R121, c[0x0][0x2d0], -R0 ;  /* 0x0000b40079037a23 */ /* 0x002fc80000010800 */
[----:B------:R-:W1:Y:S02]  /*4da0*/  MUFU.EX2 R160, R3 ;  /* 0x0000000300a07308 */ /* 0x000e640000000800 */
[----:B-1----:R-:W-:Y:S01]  /*4db0*/  F2FP.PACK_AB R7, R160, R158 ;  /* 0x0000009ea007723e */ /* 0x002fe200000000ff */
[----:B------:R-:W-:-:S05]  /*4dc0*/  FFMA.FTZ R3, R133, c[0x0][0x2d0], -R2 ;  /* 0x0000b40085037a23 */ /* 0x000fca0000010802 */
[----:B------:R1:W-:Y:S01]  /*4dd0*/  MUFU.EX2 R154, R3 ;  /* 0x00000003009a7308 */ /* 0x0003e20000000800 */
[C---:B--2---:R-:W-:Y:S08]  /*4de0*/  HMMA.16816.F32 R40, R4.reuse, R8, R64 ;  /* 0x000000080428723c */ /* 0x044ff00000001840 */
[----:B------:R-:W-:Y:S01]  /*4df0*/  HMMA.16816.F32 R28, R4, R10, R76 ;  /* 0x0000000a041c723c */ /* 0x000fe2000000184c */
[----:B------:R-:W2:Y:S01]  /*4e00*/  LDSM.16.MT88.4 R8, [R200+0x5800] ;  /* 0x00580000c808783b */ /* 0x000ea20000004200 */
[----:B-1----:R-:W-:-:S06]  /*4e10*/  FFMA.FTZ R3, R132, c[0x0][0x2d0], -R2 ;  /* 0x0000b40084037a23 */ /* 0x002fcc0000010802 */
[C---:B------:R-:W-:Y:S01]  /*4e20*/  HMMA.16816.F32 R24, R4.reuse, R20, R84 ;  /* 0x000000140418723c */ /* 0x040fe20000001854 */
[----:B------:R1:W3:Y:S07]  /*4e30*/  MUFU.EX2 R157, R3 ;  /* 0x00000003009d7308 */ /* 0x0002ee0000000800 */
[C---:B------:R-:W-:Y:S01]  /*4e40*/  HMMA.16816.F32 R96, R4.reuse, R22, R96 ;  /* 0x000000160460723c */ /* 0x040fe20000001860 */
[----:B------:R-:W4:Y:S07]  /*4e50*/  LDSM.16.MT88.4 R20, [R204+0x5800] ;  /* 0x00580000cc14783b */ /* 0x000f2e0000004200 */
[----:B------:R-:W-:Y:S01]  /*4e60*/  HMMA.16816.F32 R92, R4, R12, R92 ;  /* 0x0000000c045c723c */ /* 0x000fe2000000185c */
[----:B-1----:R-:W-:-:S04]  /*4e70*/  FFMA.FTZ R3, R131, c[0x0][0x2d0], -R2 ;  /* 0x0000b40083037a23 */ /* 0x002fc80000010802 */
        /* <DEDUP_REMOVED lines=10> */
[----:B-1----:R-:W-:-:S02]  /*4f20*/  FFMA.FTZ R3, R126, c[0x0][0x2d0], -R0 ;  /* 0x0000b4007e037a23 */ /* 0x002fc40000010800 */
[----:B------:R-:W-:Y:S02]  /*4f30*/  IMAD.MOV.U32 R126, RZ, RZ, R109 ;  /* 0x000000ffff7e7224 */ /* 0x000fe400078e006d */
[----:B------:R1:W-:Y:S03]  /*4f40*/  MUFU.EX2 R153, R3 ;  /* 0x0000000300997308 */ /* 0x0003e60000000800 */
[C---:B------:R-:W-:Y:S01]  /*4f50*/  HMMA.16816.F32 R64, R4.reuse, R22, R52 ;  /* 0x000000160440723c */ /* 0x040fe20000001834 */
[----:B------:R-:W-:Y:S07]  /*4f60*/  LDSM.16.MT88.4 R20, [R204+0x2000] ;  /* 0x00200000cc14783b */ /* 0x000fee0000004200 */
[----:B------:R-:W-:Y:S01]  /*4f70*/  HMMA.16816.F32 R100, R4, R18, R100 ;  /* 0x000000120464723c */ /* 0x000fe20000001864 */
[----:B------:R-:W-:Y:S01]  /*4f80*/  LDSM.16.MT88.4 R16, [R203+0x2000] ;  /* 0x00200000cb10783b */ /* 0x000fe20000004200 */
[----:B-1----:R-:W-:-:S06]  /*4f90*/  FFMA.FTZ R3, R128, c[0x0][0x2d0], -R0 ;  /* 0x0000b40080037a23 */ /* 0x002fcc0000010800 */
[C---:B-----5:R-:W-:Y:S01]  /*4fa0*/  HMMA.16816.F32 R88, R4.reuse, R12, R72 ;  /* 0x0000000c0458723c */ /* 0x060fe20000001848 */
[----:B------:R1:W4:Y:S07]  /*4fb0*/  MUFU.EX2 R123, R3 ;  /* 0x00000003007b7308 */ /* 0x00032e0000000800 */
[C---:B------:R-:W-:Y:S01]  /*4fc0*/  HMMA.16816.F32 R56, R4.reuse, R14, R32 ;  /* 0x0000000e0438723c */ /* 0x040fe20000001820 */
[----:B------:R-:W-:Y:S07]  /*4fd0*/  LDSM.16.MT88.4 R12, [R206+0x2000] ;  /* 0x00200000ce0c783b */ /* 0x000fee0000004200 */
        /* <DEDUP_REMOVED lines=42> */
[C---:B--2---:R-:W-:Y:S08]  /*5280*/  HMMA.16816.F32 R24, R4.reuse, R8, R52 ;  /* 0x000000080418723c */ /* 0x044ff00000001834 */
[----:B------:R-:W-:Y:S01]  /*5290*/  HMMA.16816.F32 R48, R4, R10, R60 ;  /* 0x0000000a0430723c */ /* 0x000fe2000000183c */
[----:B------:R-:W2:Y:S01]  /*52a0*/  LDSM.16.MT88.4 R8, [R200+0x2800] ;  /* 0x00280000c808783b */ /* 0x000ea20000004200 */
[----:B-1----:R-:W-:-:S04]  /*52b0*/  FFMA.FTZ R3, R135, c[0x0][0x2d0], -R0 ;  /* 0x0000b40087037a23 */ /* 0x002fc80000010800 */
[----:B------:R1:W-:Y:S02]  /*52c0*/  MUFU.EX2 R130, R3 ;  /* 0x0000000300827308 */ /* 0x0003e40000000800 */
[----:B------:R-:W-:Y:S01]  /*52d0*/  HMMA.16816.F32 R52, R4, R14, R56 ;  /* 0x0000000e0434723c */ /* 0x000fe20000001838 */
[----:B------:R-:W5:Y:S06]  /*52e0*/  LDSM.16.MT88.4 R12, [R206+0x2800] ;  /* 0x00280000ce0c783b */ /* 0x000f6c0000004200 */
[----:B---3--:R-:W-:Y:S02]  /*52f0*/  F2FP.PACK_AB R4, R150, R120 ;  /* 0x000000789604723e */ /* 0x008fe400000000ff */
[----:B----4-:R-:W-:-:S02]  /*5300*/  F2FP.PACK_AB R5, R148, R149 ;  /* 0x000000959405723e */ /* 0x010fc400000000ff */
[----:B------:R-:W-:Y:S01]  /*5310*/  F2FP.PACK_AB R6, R151, R152 ;  /* 0x000000989706723e */ /* 0x000fe200000000ff */
[----:B-1----:R-:W-:-:S04]  /*5320*/  FFMA.FTZ R3, R137, c[0x0][0x2d0], -R0 ;  /* 0x0000b40089037a23 */ /* 0x002fc80000010800 */
[----:B------:R-:W1:Y:S02]  /*5330*/  MUFU.EX2 R131, R3 ;  /* 0x0000000300837308 */ /* 0x000e640000000800 */
[----:B-1----:R-:W-:Y:S01]  /*5340*/  F2FP.PACK_AB R7, R131, R130 ;  /* 0x000000828307723e */ /* 0x002fe200000000ff */
[----:B------:R-:W-:Y:S02]  /*5350*/  FFMA.FTZ R3, R231, c[0x0][0x2d0], -R2 ;  /* 0x0000b400e7037a23 */ /* 0x000fe40000010802 */
[----:B------:R-:W-:-:S03]  /*5360*/  IMAD.MOV.U32 R231, RZ, RZ, R124 ;  /* 0x000000ffffe77224 */ /* 0x000fc600078e007c */
[----:B------:R1:W-:Y:S01]  /*5370*/  MUFU.EX2 R129, R3 ;  /* 0x0000000300817308 */ /* 0x0003e20000000800 */
[C---:B--2---:R-:W-:Y:S08]  /*5380*/  HMMA.16816.F32 R72, R4.reuse, R8, R72 ;  /* 0x000000080448723c */ /* 0x044ff00000001848 */
[----:B------:R-:W-:Y:S01]  /*5390*/  HMMA.16816.F32 R56, R4, R10, R44 ;  /* 0x0000000a0438723c */ /* 0x000fe2000000182c */
[----:B------:R-:W2:Y:S01]  /*53a0*/  LDSM.16.MT88.4 R8, [R200+0x6800] ;  /* 0x00680000c808783b */ /* 0x000ea20000004200 */
[----:B-1----:R-:W-:-:S06]  /*53b0*/  FFMA.FTZ R3, R232, c[0x0][0x2d0], -R2 ;  /* 0x0000b400e8037a23 */ /* 0x002fcc0000010802 */
[C---:B------:R-:W-:Y:S01]  /*53c0*/  HMMA.16816.F32 R44, R4.reuse, R20, R28 ;  /* 0x00000014042c723c */ /* 0x040fe2000000181c */
[----:B------:R-:W-:Y:S01]  /*53d0*/  IMAD.MOV.U32 R232, RZ, RZ, R125 ;  /* 0x000000ffffe87224 */ /* 0x000fe200078e007d */
[----:B------:R1:W3:Y:S06]  /*53e0*/  MUFU.EX2 R137, R3 ;  /* 0x0000000300897308 */ /* 0x0002ec0000000800 */
[C---:B------:R-:W-:Y:S01]  /*53f0*/  HMMA.16816.F32 R88, R4.reuse, R22, R96 ;  /* 0x000000160458723c */ /* 0x040fe20000001860 */
[----:B------:R-:W4:Y:S07]  /*5400*/  LDSM.16.MT88.4 R20, [R204+0x6800] ;  /* 0x00680000cc14783b */ /* 0x000f2e0000004200 */
[----:B-----5:R-:W-:Y:S01]  /*5410*/  HMMA.16816.F32 R92, R4, R12, R92 ;  /* 0x0000000c045c723c */ /* 0x020fe2000000185c */
        /* <DEDUP_REMOVED lines=19> */
[----:B------:R-:W-:Y:S01]  /*5550*/  LDSM.16.MT88.4 R76, [R200+0x3800] ;  /* 0x00380000c84c783b */ /* 0x000fe20000004200 */
[----:B------:R1:W4:Y:S06]  /*5560*/  MUFU.EX2 R71, R3 ;  /* 0x0000000300477308 */ /* 0x00032c0000000800 */
        /* <DEDUP_REMOVED lines=13> */
[----:B------:R-:W-:-:S06]  /*5640*/  FFMA.FTZ R3, R116, c[0x0][0x2d0], -R2 ;  /* 0x0000b40074037a23 */ /* 0x000fcc0000010802 */
[C---:B--2---:R-:W-:Y:S08]  /*5650*/  HMMA.16816.F32 R72, R4.reuse, R8, R72 ;  /* 0x000000080448723c */ /* 0x044ff00000001848 */
[C---:B------:R-:W-:Y:S01]  /*5660*/  HMMA.16816.F32 R56, R4.reuse, R10, R56 ;  /* 0x0000000a0438723c */ /* 0x040fe20000001838 */
[----:B------:R-:W1:Y:S07]  /*5670*/  LDSM.16.MT88.4 R8, [R200+0x7000] ;  /* 0x00700000c808783b */ /* 0x000e6e0000004200 */
[C---:B------:R-:W-:Y:S08]  /*5680*/  HMMA.16816.F32 R44, R4.reuse, R20, R44 ;  /* 0x00000014042c723c */ /* 0x040ff0000000182c */
[C---:B------:R-:W-:Y:S01]  /*5690*/  HMMA.16816.F32 R48, R4.reuse, R22, R88 ;  /* 0x000000160430723c */ /* 0x040fe20000001858 */
[----:B------:R-:W2:Y:S07]  /*56a0*/  LDSM.16.MT88.4 R20, [R204+0x7000] ;  /* 0x00700000cc14783b */ /* 0x000eae0000004200 */
[C---:B------:R-:W-:Y:S08]  /*56b0*/  HMMA.16816.F32 R88, R4.reuse, R16, R96 ;  /* 0x000000100458723c */ /* 0x040ff00000001860 */
[C---:B------:R-:W-:Y:S01]  /*56c0*/  HMMA.16816.F32 R52, R4.reuse, R18, R100 ;  /* 0x000000120434723c */ /* 0x040fe20000001864 */
[----:B------:R-:W-:Y:S07]  /*56d0*/  LDSM.16.MT88.4 R100, [R206+0x3800] ;  /* 0x00380000ce64783b */ /* 0x000fee0000004200 */
[C---:B------:R-:W-:Y:S01]  /*56e0*/  HMMA.16816.F32 R96, R4.reuse, R12, R92 ;  /* 0x0000000c0460723c */ /* 0x040fe2000000185c */
[----:B------:R-:W-:Y:S07]  /*56f0*/  LDSM.16.MT88.4 R92, [R203+0x3800] ;  /* 0x00380000cb5c783b */ /* 0x000fee0000004200 */
[C---:B-1----:R-:W-:Y:S08]  /*5700*/  HMMA.16816.F32 R112, R4.reuse, R8, R80 ;  /* 0x000000080470723c */ /* 0x042ff00000001850 */
[C---:B------:R-:W-:Y:S01]  /*5710*/  HMMA.16816.F32 R64, R4.reuse, R10, R64 ;  /* 0x0000000a0440723c */ /* 0x040fe20000001840 */
[----:B------:R-:W1:Y:S07]  /*5720*/  LDSM.16.MT88.4 R8, [R203+0x7000] ;  /* 0x00700000cb08783b */ /* 0x000e6e0000004200 */
[C---:B--2---:R-:W-:Y:S01]  /*5730*/  HMMA.16816.F32 R60, R4.reuse, R20, R60 ;  /* 0x00000014043c723c */ /* 0x044fe2000000183c */
[----:B------:R2:W-:Y:S07]  /*5740*/  MUFU.EX2 R20, R3 ;  /* 0x0000000300147308 */ /* 0x0005ee0000000800 */
[C---:B------:R-:W-:Y:S01]  /*5750*/  HMMA.16816.F32 R104, R4.reuse, R14, R84 ;  /* 0x0000000e0468723c */ /* 0x040fe20000001854 */
[----:B------:R-:W3:Y:S04]  /*5760*/  LDSM.16.MT88.4 R12, [R206+0x7000] ;  /* 0x00700000ce0c783b */ /* 0x000ee80000004200 */
[----:B------:R-:W-:Y:S03]  /*5770*/  LDSM.16.MT88.4 R84, [R204+0x3800] ;  /* 0x00380000cc54783b */ /* 0x000fe60000004200 */
[----:B------:R-:W-:Y:S01]  /*5780*/  HMMA.16816.F32 R40, R4, R22, R40 ;  /* 0x000000160428723c */ /* 0x000fe20000001828 */
[----:B--2---:R-:W-:-:S04]  /*5790*/  FFMA.FTZ R3, R117, c[0x0][0x2d0], -R2 ;  /* 0x0000b40075037a23 */ /* 0x004fc80000010802 */
[----:B------:R2:W4:Y:S03]  /*57a0*/  MUFU.EX2 R17, R3 ;  /* 0x0000000300117308 */ /* 0x0005260000000800 */
[C---:B-1----:R-:W-:Y:S01]  /*57b0*/  HMMA.16816.F32 R28, R4.reuse, R8, R28 ;  /* 0x00000008041c723c */ /* 0x042fe2000000181c */
[--C-:B--2---:R-:W-:Y:S01]  /*57c0*/  FFMA.FTZ R3, R118, c[0x0][0x2d0], -R2.reuse ;  /* 0x0000b40076037a23 */ /* 0x104fe20000010802 */
[----:B----4-:R-:W-:Y:S01]  /*57d0*/  F2FP.PACK_AB R132, R17, R20 ;  /* 0x000000141184723e */ /* 0x010fe200000000ff */
[----:B------:R-:W-:Y:S02]  /*57e0*/  FFMA.FTZ R2, R241, c[0x0][0x2d0], -R2 ;  /* 0x0000b400f1027a23 */ /* 0x000fe40000010802 */
[----:B------:R1:W-:Y:S03]  /*57f0*/  MUFU.EX2 R19, R3 ;  /* 0x0000000300137308 */ /* 0x0003e60000000800 */
[----:B------:R-:W-:Y:S01]  /*5800*/  HMMA.16816.F32 R24, R4, R10, R24 ;  /* 0x0000000a0418723c */ /* 0x000fe20000001818 */
[----:B------:R-:W-:-:S02]  /*5810*/  IMAD.MOV.U32 R118, RZ, RZ, R111 ;  /* 0x000000ffff767224 */ /* 0x000fc400078e006f */
[----:B------:R-:W2:Y:S02]  /*5820*/  LDSM.16.MT88.4 R108, [R200+0x7800] ;  /* 0x00780000c86c783b */ /* 0x000ea40000004200 */
[----:B------:R4:W5:Y:S03]  /*5830*/  MUFU.EX2 R18, R2 ;  /* 0x0000000200127308 */ /* 0x0009660000000800 */
[----:B---3--:R-:W-:Y:S01]  /*5840*/  HMMA.16816.F32 R36, R4, R12, R36 ;  /* 0x0000000c0424723c */ /* 0x008fe20000001824 */
[----:B-1----:R-:W-:-:S07]  /*5850*/  FADD.FTZ R3, R238, R235 ;  /* 0x000000ebee037221 */ /* 0x002fce0000010000 */
[----:B------:R-:W-:Y:S01]  /*5860*/  HMMA.16816.F32 R32, R4, R14, R32 ;  /* 0x0000000e0420723c */ /* 0x000fe20000001820 */
[----:B------:R-:W-:Y:S01]  /*5870*/  LDSM.16.MT88.4 R12, [R206+0x7800] ;  /* 0x00780000ce0c783b */ /* 0x000fe20000004200 */
[----:B----4-:R-:W-:Y:S01]  /*5880*/  FFMA.FTZ R2, R240, c[0x0][0x2d0], -R0 ;  /* 0x0000b400f0027a23 */ /* 0x010fe20000010800 */
[----:B-----5:R-:W-:-:S04]  /*5890*/  F2FP.PACK_AB R134, R18, R19 ;  /* 0x000000131286723e */ /* 0x020fc800000000ff */
[----:B------:R-:W-:Y:S01]  /*58a0*/  IMAD.MOV.U32 R5, RZ, RZ, c[0x0][0x168] ;  /* 0x00005a00ff057624 */ /* 0x000fe200078e00ff */
[----:B------:R1:W-:Y:S02]  /*58b0*/  MUFU.EX2 R16, R2 ;  /* 0x0000000200107308 */ /* 0x0003e40000000800 */
[----:B-1----:R-:W-:-:S06]  /*58c0*/  FFMA.FTZ R2, R239, c[0x0][0x2d0], -R0 ;  /* 0x0000b400ef027a23 */ /* 0x002fcc0000010800 */
[----:B------:R1:W3:Y:S02]  /*58d0*/  MUFU.EX2 R9, R2 ;  /* 0x0000000200097308 */ /* 0x0002e40000000800 */
[--C-:B-1----:R-:W-:Y:S01]  /*58e0*/  FFMA.FTZ R2, R245, c[0x0][0x2d0], -R0.reuse ;  /* 0x0000b400f5027a23 */ /* 0x102fe20000010800 */
[----:B---3--:R-:W-:Y:S01]  /*58f0*/  F2FP.PACK_AB R133, R9, R16 ;  /* 0x000000100985723e */ /* 0x008fe200000000ff */
[----:B------:R-:W-:-:S04]  /*5900*/  FFMA.FTZ R0, R244, c[0x0][0x2d0], -R0 ;  /* 0x0000b400f4007a23 */ /* 0x000fc80000010800 */
[----:B------:R1:W-:Y:S08]  /*5910*/  MUFU.EX2 R10, R2 ;  /* 0x00000002000a7308 */ /* 0x0003f00000000800 */
        /* <DEDUP_REMOVED lines=12> */
[----:B------:R-:W-:Y:S01]  /*59e0*/  FADD.FTZ R2, R248, R2 ;  /* 0x00000002f8027221 */ /* 0x000fe20000010000 */
[----:B------:R-:W1:Y:S01]  /*59f0*/  LDSM.16.MT88.4 R116, [R204+0x7800] ;  /* 0x00780000cc74783b */ /* 0x000e620000004200 */
[----:B------:R-:W-:Y:S01]  /*5a00*/  FADD.FTZ R0, R251, R0 ;  /* 0x00000000fb007221 */ /* 0x000fe20000010000 */
[C---:B------:R-:W-:Y:S01]  /*5a10*/  HMMA.16816.F32 R100, R132.reuse, R102, R104 ;  /* 0x000000668464723c */ /* 0x040fe20000001868 */
[----:B------:R-:W-:Y:S02]  /*5a20*/  FADD.FTZ R2, R250, R2 ;  /* 0x00000002fa027221 */ /* 0x000fe40000010000 */
[----:B------:R-:W-:Y:S02]  /*5a30*/  FADD.FTZ R0, R126, R0 ;  /* 0x000000007e007221 */ /* 0x000fe40000010000 */
[----:B------:R-:W-:Y:S01]  /*5a40*/  FADD.FTZ R2, R197, R2 ;  /* 0x00000002c5027221 */ /* 0x000fe20000010000 */
[----:B------:R-:W3:Y:S01]  /*5a50*/  LDSM.16.MT88.4 R124, [R203+0x7800] ;  /* 0x00780000cb7c783b */ /* 0x000ee20000004200 */
[----:B------:R-:W-:Y:S01]  /*5a60*/  FADD.FTZ R0, R198, R0 ;  /* 0x00000000c6007221 */ /* 0x000fe20000010000 */
[----:B--2---:R-:W-:Y:S01]  /*5a70*/  HMMA.16816.F32 R104, R132, R108, R112 ;  /* 0x0000006c8468723c */ /* 0x004fe20000001870 */
[----:B------:R-:W-:-:S02]  /*5a80*/  FADD.FTZ R2, R195, R2 ;  /* 0x00000002c3027221 */ /* 0x000fc40000010000 */
[----:B------:R-:W-:Y:S01]  /*5a90*/  FADD.FTZ R0, R229, R0 ;  /* 0x00000000e5007221 */ /* 0x000fe20000010000 */
[----:B------:R-:W-:Y:S01]  /*5aa0*/  IADD3 R229, R231, -0x2, RZ ;  /* 0xfffffffee7e57810 */ /* 0x000fe20007ffe0ff */
        /* <DEDUP_REMOVED lines=29> */
[----:B------:R-:W-:Y:S02]  /*5c80*/  FADD.FTZ R4, R150, R0 ;  /* 0x0000000096047221 */ /* 0x000fe40000010000 */
[----:B------:R-:W-:Y:S01]  /*5c90*/  FADD.FTZ R3, R148, R3 ;  /* 0x0000000394037221 */ /* 0x000fe20000010000 */
[C---:B---3--:R-:W-:Y:S01]  /*5ca0*/  HMMA.16816.F32 R120, R132.reuse, R124, R28 ;  /* 0x0000007c8478723c */ /* 0x048fe2000000181c */
[----:B------:R-:W-:Y:S02]  /*5cb0*/  FADD.FTZ R4, R152, R4 ;  /* 0x0000000498047221 */ /* 0x000fe40000010000 */
[----:B------:R-:W-:Y:S01]  /*5cc0*/  IMAD.MOV.U32 R0, RZ, RZ, R232 ;  /* 0x000000ffff007224 */ /* 0x000fe200078e00e8 */
[----:B------:R-:W-:Y:S01]  /*5cd0*/  @P4 SHF.R.U32.HI R0, RZ, c[0x0][0x2cc], R2 ;  /* 0x0000b300ff004a19 */ /* 0x000fe20000011602 */
[----:B------:R-:W-:Y:S02]  /*5ce0*/  FADD.FTZ R3, R130, R3 ;  /* 0x0000000382037221 */ /* 0x000fe40000010000 */
[----:B------:R-:W-:Y:S01]  /*5cf0*/  FADD.FTZ R2, R151, R4 ;  /* 0x0000000497027221 */ /* 0x000fe20000010000 */
[----:B------:R-:W-:Y:S01]  /*5d00*/  IADD3 R0, R0, c[0x0][0x1d0], -R5 ;  /* 0x0000740000007a10 */ /* 0x000fe20007ffe805 */
[----:B------:R-:W-:Y:S01]  /*5d10*/  FADD.FTZ R3, R131, R3 ;  /* 0x0000000383037221 */ /* 0x000fe20000010000 */
[----:B------:R-:W-:Y:S01]  /*5d20*/  HMMA.16816.F32 R92, R132, R94, R52 ;  /* 0x0000005e845c723c */ /* 0x000fe20000001834 */
[----:B------:R-:W-:-:S02]  /*5d30*/  FADD.FTZ R4, R129, R2 ;  /* 0x0000000281047221 */ /* 0x000fc40000010000 */
[----:B------:R-:W-:Y:S02]  /*5d40*/  FADD.FTZ R2, R128, R3 ;  /* 0x0000000380027221 */ /* 0x000fe40000010000 */
[----:B------:R-:W-:Y:S01]  /*5d50*/  FADD.FTZ R3, R137, R4 ;  /* 0x0000000489037221 */ /* 0x000fe20000010000 */
[----:B------:R-:W-:Y:S01]  /*5d60*/  SHF.R.S32.HI R4, RZ, 0x1f, R0 ;  /* 0x0000001fff047819 */ /* 0x000fe20000011400 */
[----:B------:R-:W-:Y:S01]  /*5d70*/  FADD.FTZ R2, R71, R2 ;  /* 0x0000000247027221 */ /* 0x000fe20000010000 */
[C---:B------:R-:W-:Y:S01]  /*5d80*/  HMMA.16816.F32 R108, R132.reuse, R110, R64 ;  /* 0x0000006e846c723c */ /* 0x040fe20000001840 */
[----:B------:R-:W-:Y:S01]  /*5d90*/  FADD.FTZ R3, R139, R3 ;  /* 0x000000038b037221 */ /* 0x000fe20000010000 */
[----:B------:R-:W-:Y:S01]  /*5da0*/  LEA.HI R4, R4, R0, RZ, 0x7 ;  /* 0x0000000004047211 */ /* 0x000fe200078f38ff */
[----:B------:R-:W-:Y:S02]  /*5db0*/  FADD.FTZ R0, R70, R2 ;  /* 0x0000000246007221 */ /* 0x000fe40000010000 */
[----:B------:R-:W-:Y:S01]  /*5dc0*/  FADD.FTZ R2, R138, R3 ;  /* 0x000000038a027221 */ /* 0x000fe20000010000 */
[----:B------:R-:W-:Y:S01]  /*5dd0*/  SHF.R.S32.HI R3, RZ, 0x7, R4 ;  /* 0x00000007ff037819 */ /* 0x000fe20000011404 */
[----:B------:R-:W-:Y:S01]  /*5de0*/  FADD.FTZ R0, R136, R0 ;  /* 0x0000000088007221 */ /* 0x000fe20000010000 */
[----:B------:R-:W-:Y:S01]  /*5df0*/  HMMA.16816.F32 R116, R132, R118, R40 ;  /* 0x000000768474723c */ /* 0x000fe20000001828 */
[----:B------:R-:W-:Y:S01]  /*5e00*/  FADD.FTZ R2, R20, R2 ;  /* 0x0000000214027221 */ /* 0x000fe20000010000 */
[----:B------:R-:W-:Y:S01]  /*5e10*/  IMNMX R3, RZ, R3, !PT ;  /* 0x00000003ff037217 */ /* 0x000fe20007800200 */
[----:B------:R-:W-:-:S02]  /*5e20*/  FADD.FTZ R0, R16, R0 ;  /* 0x0000000010007221 */ /* 0x000fc40000010000 */
[----:B------:R-:W-:Y:S01]  /*5e30*/  FADD.FTZ R2, R17, R2 ;  /* 0x0000000211027221 */ /* 0x000fe20000010000 */
[----:B------:R-:W-:Y:S01]  /*5e40*/  ISETP.GE.AND P0, PT, R229, R3, PT ;  /* 0x00000003e500720c */ /* 0x000fe20003f06270 */
[----:B------:R-:W-:Y:S01]  /*5e50*/  FADD.FTZ R0, R9, R0 ;  /* 0x0000000009007221 */ /* 0x000fe20000010000 */
[----:B------:R1:W-:Y:S01]  /*5e60*/  STL [R1], R3 ;  /* 0x0000000301007387 */ /* 0x0003e20000100800 */
[----:B------:R-:W-:Y:S01]  /*5e70*/  FADD.FTZ R2, R19, R2 ;  /* 0x0000000213027221 */ /* 0x000fe20000010000 */
[----:B------:R-:W-:Y:S01]  /*5e80*/  HMMA.16816.F32 R124, R132, R126, R24 ;  /* 0x0000007e847c723c */ /* 0x000fe20000001818 */
[----:B------:R-:W-:Y:S02]  /*5e90*/  FADD.FTZ R0, R10, R0 ;  /* 0x000000000a007221 */ /* 0x000fe40000010000 */
[----:B------:R-:W-:Y:S02]  /*5ea0*/  FADD.FTZ R2, R18, R2 ;  /* 0x0000000212027221 */ /* 0x000fe40000010000 */
[----:B------:R-:W-:-:S03]  /*5eb0*/  FADD.FTZ R0, R8, R0 ;  /* 0x0000000008007221 */ /* 0x000fc60000010000 */
[C---:B------:R-:W-:Y:S02]  /*5ec0*/  HMMA.16816.F32 R128, R132.reuse, R12, R36 ;  /* 0x0000000c8480723c */ /* 0x040fe40000001824 */
[----:B------:R1:W-:Y:S04]  /*5ed0*/  STL [R1+0x10], R0 ;  /* 0x0000100001007387 */ /* 0x0003e80000100800 */
[----:B------:R1:W-:Y:S02]  /*5ee0*/  STL [R1+0x4], R2 ;  /* 0x0000040201007387 */ /* 0x0003e40000100800 */
[----:B------:R-:W-:Y:S01]  /*5ef0*/  HMMA.16816.F32 R132, R132, R14, R32 ;  /* 0x0000000e8484723c */ /* 0x000fe20000001820 */
[----:B------:R-:W-:Y:S01]  /*5f00*/  @!UPT UIADD3 URZ, URZ, URZ, URZ ;  /* 0x0000003f3f3ff290 */ /* 0x000fe2000fffe03f */
[----:B------:R-:W-:Y:S11]  /*5f10*/  @!P0 BRA `(.L_x_443) ;  /* 0x000048c000008947 */ /* 0x000ff60003800000 */
[----:B------:R-:W-:Y:S02]  /*5f20*/  MOV R70, R68 ;  /* 0x0000004400467202 */ /* 0x000fe40000000f00 */
[----:B-1----:R-:W-:-:S02]  /*5f30*/  MOV R3, R69 ;  /* 0x0000004500037202 */ /* 0x002fc40000000f00 */
[----:B------:R-:W-:-:S07]  /*5f40*/  MOV R192, R229 ;  /* 0x000000e500c07202 */ /* 0x000fce0000000f00 */
.L_x_444:
[----:B------:R-:W2:Y:S01]  /*5f50*/  LDL.64 R170, [R1+0x20] ;  /* 0x0000200001aa7983 */ /* 0x000ea20000100a00 */
[----:B------:R-:W-:Y:S04]  /*5f60*/  DEPBAR.LE SB0, 0x0 ;  /* 0x000080000000791a */ /* 0x000fe80000000000 */
[----:B------:R-:W-:Y:S01]  /*5f70*/  WARPSYNC 0xffffffff ;  /* 0xffffffff00007948 */ /* 0x000fe20003800000 */
[----:B------:R-:W3:Y:S04]  /*5f80*/  LDL R168, [R1+0x28] ;  /* 0x0000280001a87983 */ /* 0x000ee80000100800 */
[----:B------:R-:W-:Y:S01]  /*5f90*/  BAR.SYNC.DEFER_BLOCKING 0x0 ;  /* 0x0000000000007b1d */ /* 0x000fe20000010000 */
[C---:B------:R-:W-:Y:S02]  /*5fa0*/  ISETP.GE.AND P5, PT, R192.reuse, RZ, PT ;  /* 0x000000ffc000720c */ /* 0x040fe40003fa6270 */
[C---:B------:R-:W-:Y:S11]  /*5fb0*/  IADD3 R229, R192.reuse, -0x1, RZ ;  /* 0xffffffffc0e57810 */ /* 0x040ff60007ffe0ff */
[----:B------:R-:W-:Y:S01]  /*5fc0*/  @P5 SHF.R.S32.HI R0, RZ, 0x1f, R192 ;  /* 0x0000001fff005819 */ /* 0x000fe200000114c0 */
[----:B------:R-:W-:Y:S04]  /*5fd0*/  @P5 IMAD.WIDE.U32 R68, R192, c[0x0][0x208], RZ ;  /* 0x00008200c0445a25 */ /* 0x000fe800078e00ff */
[----:B------:R-:W-:Y:S01]  /*5fe0*/  @P5 IMAD R0, R0, c[0x0][0x208], RZ ;  /* 0x0000820000005a24 */ /* 0x000fe200078e02ff */
[----:B------:R-:W-:Y:S03]  /*5ff0*/  @P5 SHF.L.U32 R2, R68, 0x7, RZ ;  /* 0x0000000744025819 */ /* 0x000fe600000006ff */
[----:B------:R-:W-:Y:S01]  /*6000*/  @P5 IMAD R0, R192, c[0x0][0x20c], R0 ;  /* 0x00008300c0005a24 */ /* 0x000fe200078e0200 */
[----:B------:R-:W3:Y:S03]  /*6010*/  LDL.64 R232, [R1+0x8] ;  /* 0x0000080001e87983 */ /* 0x000ee60000100a00 */
[----:B------:R-:W-:Y:S03]  /*6020*/  @P5 IMAD.IADD R69, R69, 0x1, R0 ;  /* 0x0000000145455824 */ /* 0x000fe600078e0200 */
[----:B------:R-:W1:Y:S02]  /*6030*/  LDSM.16.M88.4 R8, [R201] ;  /* 0x00000000c908783b */ /* 0x000e640000000200 */
[----:B------:R-:W-:Y:S06]  /*6040*/  @P5 SHF.L.U64.HI R68, R68, 0x7, R69 ;  /* 0x0000000744445819 */ /* 0x000fec0000010245 */
[----:B------:R-:W5:Y:S08]  /*6050*/  LDSM.16.M88.4 R16, [R201+0x800] ;  /* 0x00080000c910783b */ /* 0x000f700000000200 */
[----:B------:R-:W5:Y:S08]  /*6060*/  LDSM.16.M88.4 R24, [R201+0x1000] ;  /* 0x00100000c918783b */ /* 0x000f700000000200 */
[----:B------:R-:W5:Y:S08]  /*6070*/  LDSM.16.M88.4 R32, [R201+0x1800] ;  /* 0x00180000c920783b */ /* 0x000f700000000200 */
[----:B------:R-:W5:Y:S01]  /*6080*/  LDSM.16.M88.4 R40, [R201+0x2000] ;  /* 0x00200000c928783b */ /* 0x000f620000000200 */
[C---:B-1----:R-:W-:Y:S07]  /*6090*/  HMMA.16816.F32 R4, R140.reuse, R8, RZ ;  /* 0x000000088c04723c */ /* 0x042fee00000018ff */
[----:B------:R-:W1:Y:S01]  /*60a0*/  LDSM.16.M88.4 R48, [R201+0x2800] ;  /* 0x00280000c930783b */ /* 0x000e620000000200 */
[C---:B------:R-:W-:Y:S07]  /*60b0*/  HMMA.16816.F32 R8, R140.reuse, R10, RZ ;  /* 0x0000000a8c08723c */ /* 0x040fee00000018ff */
[----:B------:R-:W1:Y:S01]  /*60c0*/  LDSM.16.M88.4 R56, [R201+0x3000] ;  /* 0x00300000c938783b */ /* 0x000e620000000200 */
[C---:B-----5:R-:W-:Y:S07]  /*60d0*/  HMMA.16816.F32 R12, R140.reuse, R16, RZ ;  /* 0x000000108c0c723c */ /* 0x060fee00000018ff */
[----:B------:R-:W5:Y:S01]  /*60e0*/  LDSM.16.M88.4 R64, [R201+0x3800] ;  /* 0x00380000c940783b */ /* 0x000f620000000200 */
[C---:B------:R-:W-:Y:S07]  /*60f0*/  HMMA.16816.F32 R16, R140.reuse, R18, RZ ;  /* 0x000000128c10723c */ /* 0x040fee00000018ff */
[----:B------:R-:W1:Y:S01]  /*6100*/  LDSM.16.M88.4 R136, [R207] ;  /* 0x00000000cf88783b */ /* 0x000e620000000200 */
[C---:B------:R-:W-:Y:S07]  /*6110*/  HMMA.16816.F32 R20, R140.reuse, R24, RZ ;  /* 0x000000188c14723c */ /* 0x040fee00000018ff */
[----:B------:R-:W1:Y:S01]  /*6120*/  LDSM.16.M88.4 R148, [R222] ;  /* 0x00000000de94783b */ /* 0x000e620000000200 */
[C---:B------:R-:W-:Y:S07]  /*6130*/  HMMA.16816.F32 R24, R140.reuse, R26, RZ ;  /* 0x0000001a8c18723c */ /* 0x040fee00000018ff */
[----:B------:R-:W5:Y:S01]  /*6140*/  LDSM.16.M88.4 R152, [R221] ;  /* 0x00000000dd98783b */ /* 0x000f620000000200 */
[C---:B------:R-:W-:Y:S07]  /*6150*/  HMMA.16816.F32 R28, R140.reuse, R32, RZ ;  /* 0x000000208c1c723c */ /* 0x040fee00000018ff */
[----:B------:R-:W5:Y:S01]  /*6160*/  LDSM.16.M88.4 R156, [R220] ;  /* 0x00000000dc9c783b */ /* 0x000f620000000200 */
[C---:B------:R-:W-:Y:S07]  /*6170*/  HMMA.16816.F32 R32, R140.reuse, R34, RZ ;  /* 0x000000228c20723c */ /* 0x040fee00000018ff */
[----:B------:R-:W5:Y:S01]  /*6180*/  LDSM.16.M88.4 R160, [R219] ;  /* 0x00000000dba0783b */ /* 0x000f620000000200 */
[C---:B------:R-:W-:Y:S07]  /*6190*/  HMMA.16816.F32 R36, R140.reuse, R40, RZ ;  /* 0x000000288c24723c */ /* 0x040fee00000018ff */
[----:B------:R-:W4:Y:S04]  /*61a0*/  LDL R195, [R1+0x30] ;  /* 0x0000300001c37983 */ /* 0x000f280000100800 */
[----:B------:R-:W4:Y:S01]  /*61b0*/  LDL R194, [R1+0x3c] ;  /* 0x00003c0001c27983 */ /* 0x000f220000100800 */
[C---:B------:R-:W-:Y:S03]  /*61c0*/  HMMA.16816.F32 R40, R140.reuse, R42, RZ ;  /* 0x0000002a8c28723c */ /* 0x040fe600000018ff */
[----:B------:R-:W4:Y:S05]  /*61d0*/  LDL R193, [R1+0x40] ;  /* 0x0000400001c17983 */ /* 0x000f2a0000100800 */
[C---:B-1----:R-:W-:Y:S08]  /*61e0*/  HMMA.16816.F32 R44, R140.reuse, R48, RZ ;  /* 0x000000308c2c723c */ /* 0x042ff000000018ff */
[C---:B------:R-:W-:Y:S08]  /*61f0*/  HMMA.16816.F32 R48, R140.reuse, R50, RZ ;  /* 0x000000328c30723c */ /* 0x040ff000000018ff */
[C---:B------:R-:W-:Y:S08]  /*6200*/  HMMA.16816.F32 R52, R140.reuse, R56, RZ ;  /* 0x000000388c34723c */ /* 0x040ff000000018ff */
[C---:B------:R-:W-:Y:S08]  /*6210*/  HMMA.16816.F32 R56, R140.reuse, R58, RZ ;  /* 0x0000003a8c38723c */ /* 0x040ff000000018ff */
[C---:B-----5:R-:W-:Y:S08]  /*6220*/  HMMA.16816.F32 R60, R140.reuse, R64, RZ ;  /* 0x000000408c3c723c */ /* 0x060ff000000018ff */
[----:B------:R-:W-:Y:S08]  /*6230*/  HMMA.16816.F32 R64, R140, R66, RZ ;  /* 0x000000428c40723c */ /* 0x000ff000000018ff */
[C---:B------:R-:W-:Y:S08]  /*6240*/  HMMA.16816.F32 R4, R144.reuse, R136, R4 ;  /* 0x000000889004723c */ /* 0x040ff00000001804 */
[C---:B------:R-:W-:Y:S01]  /*6250*/  HMMA.16816.F32 R8, R144.reuse, R138, R8 ;  /* 0x0000008a9008723c */ /* 0x040fe20000001808 */
[----:B------:R-:W1:Y:S07]  /*6260*/  LDSM.16.M88.4 R136, [R218] ;  /* 0x00000000da88783b */ /* 0x000e6e0000000200 */
[C---:B------:R-:W-:Y:S08]  /*6270*/  HMMA.16816.F32 R12, R144.reuse, R148, R12 ;  /* 0x00000094900c723c */ /* 0x040ff0000000180c */
[C---:B------:R-:W-:Y:S01]  /*6280*/  HMMA.16816.F32 R16, R144.reuse, R150, R16 ;  /* 0x000000969010723c */ /* 0x040fe20000001810 */
[----:B------:R-:W5:Y:S07]  /*6290*/  LDSM.16.M88.4 R148, [R217] ;  /* 0x00000000d994783b */ /* 0x000f6e0000000200 */
[C---:B------:R-:W-:Y:S07]  /*62a0*/  HMMA.16816.F32 R20, R144.reuse, R152, R20 ;  /* 0x000000989014723c */ /* 0x040fee0000001814 */
[----:B------:R-:W-:Y:S01]  /*62b0*/  @P5 IMAD.MOV.U32 R152, RZ, RZ, c[0x0][0x208] ;  /* 0x00008200ff985624 */ /* 0x000fe200078e00ff */
[C---:B------:R-:W-:Y:S04]  /*62c0*/  HMMA.16816.F32 R24, R144.reuse, R154, R24 ;  /* 0x0000009a9018723c */ /* 0x040fe80000001818 */
[----:B------:R-:W-:Y:S04]  /*62d0*/  @P5 IMAD.SHL.U32 R71, R152, 0x40, RZ ;  /* 0x0000004098475824 */ /* 0x000fe800078e00ff */
[C---:B------:R-:W-:Y:S08]  /*62e0*/  HMMA.16816.F32 R28, R144.reuse, R156, R28 ;  /* 0x0000009c901c723c */ /* 0x040ff0000000181c */
[C---:B------:R-:W-:Y:S08]  /*62f0*/  HMMA.16816.F32 R32, R144.reuse, R158, R32 ;  /* 0x0000009e9020723c */ /* 0x040ff00000001820 */
[C---:B------:R-:W-:Y:S08]  /*6300*/  HMMA.16816.F32 R36, R144.reuse, R160, R36 ;  /* 0x000000a09024723c */ /* 0x040ff00000001824 */
[C---:B------:R-:W-:Y:S08]  /*6310*/  HMMA.16816.F32 R40, R144.reuse, R162, R40 ;  /* 0x000000a29028723c */ /* 0x040ff00000001828 */
[C---:B-1----:R-:W-:Y:S08]  /*6320*/  HMMA.16816.F32 R44, R144.reuse, R136, R44 ;  /* 0x00000088902c723c */ /* 0x042ff0000000182c */
[C---:B------:R-:W-:Y:S04]  /*6330*/  HMMA.16816.F32 R48, R144.reuse, R138, R48 ;  /* 0x0000008a9030723c */ /* 0x040fe80000001830 */
[----:B--2---:R-:W-:Y:S04]  /*6340*/  @P5 IADD3 R0, P1, R2, R170, RZ ;  /* 0x000000aa02005210 */ /* 0x004fe80007f3e0ff */
[C---:B-----5:R-:W-:Y:S04]  /*6350*/  HMMA.16816.F32 R52, R144.reuse, R148, R52 ;  /* 0x000000949034723c */ /* 0x060fe80000001834 */
[----:B------:R-:W-:Y:S02]  /*6360*/  @P5 LEA R158, P0, R0, c[0x0][0x1f8], 0x1 ;  /* 0x00007e00009e5a11 */ /* 0x000fe400078008ff */
[----:B---3--:R-:W-:Y:S02]  /*6370*/  @P5 IADD3.X R69, R68, R168, RZ, P1, !PT ;  /* 0x000000a844455210 */ /* 0x008fe40000ffe4ff */
[C---:B------:R-:W-:Y:S04]  /*6380*/  HMMA.16816.F32 R56, R144.reuse, R150, R56 ;  /* 0x000000969038723c */ /* 0x040fe80000001838 */
[----:B------:R-:W-:Y:S02]  /*6390*/  @P5 LEA.HI.X R159, R0, c[0x0][0x1fc], R69, 0x1, P0 ;  /* 0x00007f00009f5a11 */ /* 0x000fe400000f0c45 */
[----:B------:R-:W-:Y:S02]  /*63a0*/  @P5 IADD3 R0, P3, P2, R2, 0x40, R170 ;  /* 0x0000004002005810 */ /* 0x000fe40007a7e0aa */
[----:B------:R-:W-:Y:S04]  /*63b0*/  @P5 MOV R2, 0x6 ;  /* 0x0000000600025802 */ /* 0x000fe80000000f00 */
[----:B------:R-:W-:Y:S02]  /*63c0*/  @P5 SHF.L.U64.HI R2, R152, R2, c[0x0][0x20c] ;  /* 0x0000830098025619 */ /* 0x000fe40000010202 */
[----:B------:R-:W1:Y:S01]  /*63d0*/  LDSM.16.M88.4 R152, [R216] ;  /* 0x00000000d898783b */ /* 0x000e620000000200 */
[----:B------:R-:W-:Y:S02]  /*63e0*/  @P5 LEA R160, P1, R0, c[0x0][0x1f8], 0x1 ;  /* 0x00007e0000a05a11 */ /* 0x000fe400078208ff */
[----:B------:R-:W-:Y:S02]  /*63f0*/  @P5 IADD3.X R69, R68, RZ, R168, P3, P2 ;  /* 0x000000ff44455210 */ /* 0x000fe40001fe44a8 */
[-C--:B------:R-:W-:Y:S02]  /*6400*/  @P5 IADD3 R68, P2, R158, R71.reuse, RZ ;  /* 0x000000479e445210 */ /* 0x080fe40007f5e0ff */
[----:B------:R-:W-:Y:S02]  /*6410*/  @P5 LEA.HI.X R161, R0, c[0x0][0x1fc], R69, 0x1, P1 ;  /* 0x00007f0000a15a11 */ /* 0x000fe400008f0c45 */
[----:B------:R-:W-:Y:S02]  /*6420*/  @P5 ISETP.GE.AND P0, PT, R232, c[0x0][0x1d4], PT ;  /* 0x00007500e8005a0c */ /* 0x000fe40003f06270 */
[-C--:B------:R-:W-:Y:S02]  /*6430*/  @P5 IADD3.X R69, R159, R2.reuse, RZ, P2, !PT ;  /* 0x000000029f455210 */ /* 0x080fe400017fe4ff */
[-C--:B------:R-:W-:Y:S04]  /*6440*/  @P5 IADD3 R156, P1, R68, R71.reuse, RZ ;  /* 0x00000047449c5210 */ /* 0x080fe80007f3e0ff */
[----:B------:R-:W-:Y:S01]  /*6450*/  @P5 IADD3 R136, P2, R156, R71, RZ ;  /* 0x000000479c885210 */ /* 0x000fe20007f5e0ff */
[----:B------:R-:W-:Y:S04]  /*6460*/  @P5 IMAD.X R157, R69, 0x1, R2, P1 ;  /* 0x00000001459d5824 */ /* 0x000fe800008e0602 */
[----:B------:R-:W-:Y:S01]  /*6470*/  @!PT LDS RZ, [RZ] ;  /* 0x00000000fffff984 */ /* 0x000fe20000000800 */
[----:B------:R-:W-:Y:S01]  /*6480*/  @!PT LDS RZ, [RZ] ;  /* 0x00000000fffff984 */ /* 0x000fe20000000800 */
[----:B------:R-:W-:Y:S01]  /*6490*/  @!PT LDS RZ, [RZ] ;  /* 0x00000000fffff984 */ /* 0x000fe20000000800 */
[----:B------:R2:W-:Y:S01]  /*64a0*/  @P5 LDGSTS.E.BYPASS.LTC128B.128 [R228+0x100], [R158.64], !P0 ;  /* 0x001000009ee45fae */ /* 0x0005e2000c101d46 */
[----:B------:R-:W-:Y:S07]  /*64b0*/  @P5 IADD3.X R137, R157, R2, RZ, P2, !PT ;  /* 0x000000029d895210 */ /* 0x000fee00017fe4ff */
[----:B------:R3:W-:Y:S08]  /*64c0*/  @P5 LDGSTS.E.BYPASS.LTC128B.128 [R228+0x4100], [R160.64], !P6 ;  /* 0x04100000a0e45fae */ /* 0x0007f0000f101d46 */
[----:B------:R5:W-:Y:S01]  /*64d0*/  @P5 LDGSTS.E.BYPASS.LTC128B.128 [R228+0x1100], [R68.64], !P0 ;  /* 0x0110000044e45fae */ /* 0x000be2000c101d46 */
[C---:B-1----:R-:W-:Y:S07]  /*64e0*/  HMMA.16816.F32 R60, R144.reuse, R152, R60 ;  /* 0x00000098903c723c */ /* 0x042fee000000183c */
[----:B------:R5:W-:Y:S01]  /*64f0*/  @P5 LDGSTS.E.BYPASS.LTC128B.128 [R228+0x5100], [R68.64+0x80], !P6 ;  /* 0x0510008044e45fae */ /* 0x000be2000f101d46 */
[----:B------:R-:W-:Y:S07]  /*6500*/  HMMA.16816.F32 R64, R144, R154, R64 ;  /* 0x0000009a9040723c */ /* 0x000fee0000001840 */
[----:B------:R2:W-:Y:S08]  /*6510*/  @P5 LDGSTS.E.BYPASS.LTC128B.128 [R228+0x2100], [R156.64], !P0 ;  /* 0x021000009ce45fae */ /* 0x0005f0000c101d46 */
[----:B------:R2:W-:Y:S08]  /*6520*/  @P5 LDGSTS.E.BYPASS.LTC128B.128 [R228+0x6100], [R156.64+0x80], !P6 ;  /* 0x061000809ce45fae */ /* 0x0005f0000f101d46 */
[----:B------:R1:W-:Y:S08]  /*6530*/  @P5 LDGSTS.E.BYPASS.LTC128B.128 [R228+0x3100], [R136.64], !P0 ;  /* 0x0310000088e45fae */ /* 0x0003f0000c101d46 */
[----:B------:R1:W-:Y:S08]  /*6540*/  @P5 LDGSTS.E.BYPASS.LTC128B.128 [R228+0x7100], [R136.64+0x80], !P6 ;  /* 0x0710008088e45fae */ /* 0x0003f0000f101d46 */
[----:B---3--:R-:W-:Y:S08]  /*6550*/  LDSM.16.M88.4 R160, [R205+0x1000] ;  /* 0x00100000cda0783b */ /* 0x008ff00000000200 */
[----:B--2---:R-:W-:Y:S08]  /*6560*/  LDSM.16.M88.4 R156, [R205+0x800] ;  /* 0x00080000cd9c783b */ /* 0x004ff00000000200 */
[----:B------:R-:W-:Y:S08]  /*6570*/  LDSM.16.M88.4 R168, [R205+0x1800] ;  /* 0x00180000cda8783b */ /* 0x000ff00000000200 */
[----:B-1----:R-:W1:Y:S08]  /*6580*/  LDSM.16.M88.4 R136, [R205] ;  /* 0x00000000cd88783b */ /* 0x002e700000000200 */
[----:B------:R-:W0:Y:S01]  /*6590*/  LDGDEPBAR ;  /* 0x00000000000079af */ /* 0x000e220000000000 */
[----:B----4-:R-:W-:Y:S07]  /*65a0*/  IMAD.IADD R0, R194, 0x1, R195 ;  /* 0x00000001c2007824 */ /* 0x010fee00078e02c3 */
[----:B------:R-:W2:Y:S01]  /*65b0*/  LDSM.16.M88.4 R148, [R205+0x2000] ;  /* 0x00200000cd94783b */ /* 0x000ea20000000200 */
[----:B------:R-:W-:Y:S05]  /*65c0*/  @P4 IMAD.HI.U32 R2, R0, c[0x0][0x2c8], RZ ;  /* 0x0000b20000024a27 */ /* 0x000fea00078e00ff */
[----:B------:R-:W-:Y:S02]  /*65d0*/  @P4 SHF.R.U32.HI R0, RZ, c[0x0][0x2cc], R2 ;  /* 0x0000b300ff004a19 */ /* 0x000fe40000011602 */
[----:B------:R-:W-:Y:S08]  /*65e0*/  LDSM.16.M88.4 R152, [R205+0x3000] ;  /* 0x00300000cd98783b */ /* 0x000ff00000000200 */
[----:B------:R-:W-:Y:S01]  /*65f0*/  SHFL.IDX PT, R2, R0, RZ, 0x1c1f ;  /* 0x001c1fff00027589 */ /* 0x000fe200000e0000 */
[C---:B-1----:R-:W-:Y:S08]  /*6600*/  HMMA.16816.F32 R4, R164.reuse, R136, R4 ;  /* 0x00000088a404723c */ /* 0x042ff00000001804 */
[C---:B------:R-:W-:Y:S01]  /*6610*/  HMMA.16816.F32 R8, R164.reuse, R138, R8 ;  /* 0x0000008aa408723c */ /* 0x040fe20000001808 */
[----:B------:R-:W1:Y:S07]  /*6620*/  LDSM.16.M88.4 R136, [R205+0x2800] ;  /* 0x00280000cd88783b */ /* 0x000e6e0000000200 */
[C---:B------:R-:W-:Y:S08]  /*6630*/  HMMA.16816.F32 R12, R164.reuse, R156, R12 ;  /* 0x0000009ca40c723c */ /* 0x040ff0000000180c */
[C---:B------:R-:W-:Y:S01]  /*6640*/  HMMA.16816.F32 R16, R164.reuse, R158, R16 ;  /* 0x0000009ea410723c */ /* 0x040fe20000001810 */
[----:B------:R-:W3:Y:S07]  /*6650*/  LDSM.16.M88.4 R156, [R205+0x3800] ;  /* 0x00380000cd9c783b */ /* 0x000eee0000000200 */
[C---:B------:R-:W-:Y:S08]  /*6660*/  HMMA.16816.F32 R20, R164.reuse, R160, R20 ;  /* 0x000000a0a414723c */ /* 0x040ff00000001814 */
[C---:B------:R-:W-:Y:S01]  /*6670*/  HMMA.16816.F32 R24, R164.reuse, R162, R24 ;  /* 0x000000a2a418723c */ /* 0x040fe20000001818 */
[----:B------:R-:W4:Y:S07]  /*6680*/  LDSM.16.M88.4 R160, [R202] ;  /* 0x00000000caa0783b */ /* 0x000f2e0000000200 */
[C---:B------:R-:W-:Y:S08]  /*6690*/  HMMA.16816.F32 R28, R164.reuse, R168, R28 ;  /* 0x000000a8a41c723c */ /* 0x040ff0000000181c */
[C---:B------:R-:W-:Y:S01]  /*66a0*/  HMMA.16816.F32 R32, R164.reuse, R170, R32 ;  /* 0x000000aaa420723c */ /* 0x040fe20000001820 */
[----:B------:R-:W3:Y:S07]  /*66b0*/  LDSM.16.M88.4 R168, [R202+0x800] ;  /* 0x00080000caa8783b */ /* 0x000eee0000000200 */
[C---:B--2---:R-:W-:Y:S08]  /*66c0*/  HMMA.16816.F32 R36, R164.reuse, R148, R36 ;  /* 0x00000094a424723c */ /* 0x044ff00000001824 */
        /* <DEDUP_REMOVED lines=9> */
[----:B------:R-:W-:Y:S01]  /*6760*/  HMMA.16816.F32 R64, R164, R158, R64 ;  /* 0x0000009ea440723c */ /* 0x000fe20000001840 */
[----:B------:R-:W3:Y:S07]  /*6770*/  LDSM.16.M88.4 R156, [R202+0x2800] ;  /* 0x00280000ca9c783b */ /* 0x000eee0000000200 */
[C---:B----4-:R-:W-:Y:S08]  /*6780*/  HMMA.16816.F32 R4, R172.reuse, R160, R4 ;  /* 0x000000a0ac04723c */ /* 0x050ff00000001804 */
[C---:B------:R-:W-:Y:S01]  /*6790*/  HMMA.16816.F32 R8, R172.reuse, R162, R8 ;  /* 0x000000a2ac08723c */ /* 0x040fe20000001808 */
[----:B------:R-:W4:Y:S07]  /*67a0*/  LDSM.16.M88.4 R160, [R202+0x3000] ;  /* 0x00300000caa0783b */ /* 0x000f2e0000000200 */
        /* <DEDUP_REMOVED lines=15> */
[C---:B----4-:R-:W-:Y:S08]  /*68a0*/  HMMA.16816.F32 R52, R172.reuse, R160, R52 ;  /* 0x000000a0ac34723c */ /* 0x050ff00000001834 */
[C---:B------:R-:W-:Y:S01]  /*68b0*/  HMMA.16816.F32 R56, R172.reuse, R162, R56 ;  /* 0x000000a2ac38723c */ /* 0x040fe20000001838 */
[----:B------:R-:W4:Y:S07]  /*68c0*/  LDSM.16.M88.4 R160, [R201+0x6000] ;  /* 0x00600000c9a0783b */ /* 0x000f2e0000000200 */
[C---:B------:R-:W-:Y:S08]  /*68d0*/  HMMA.16816.F32 R60, R172.reuse, R168, R60 ;  /* 0x000000a8ac3c723c */ /* 0x040ff0000000183c */
[----:B------:R-:W-:Y:S01]  /*68e0*/  HMMA.16816.F32 R64, R172, R170, R64 ;  /* 0x000000aaac40723c */ /* 0x000fe20000001840 */
        /* <DEDUP_REMOVED lines=9> */
[----:B------:R-:W1:Y:S07]  /*6980*/  LDSM.16.M88.4 R152, [R215] ;  /* 0x00000000d798783b */ /* 0x000e6e0000000200 */
[C---:B---3--:R-:W-:Y:S08]  /*6990*/  HMMA.16816.F32 R28, R176.reuse, R156, R28 ;  /* 0x0000009cb01c723c */ /* 0x048ff0000000181c */
[C---:B------:R-:W-:Y:S01]  /*69a0*/  HMMA.16816.F32 R32, R176.reuse, R158, R32 ;  /* 0x0000009eb020723c */ /* 0x040fe20000001820 */
[----:B------:R-:W3:Y:S07]  /*69b0*/  LDSM.16.M88.4 R156, [R214] ;  /* 0x00000000d69c783b */ /* 0x000eee0000000200 */
[C---:B----4-:R-:W-:Y:S08]  /*69c0*/  HMMA.16816.F32 R36, R176.reuse, R160, R36 ;  /* 0x000000a0b024723c */ /* 0x050ff00000001824 */
[C---:B------:R-:W-:Y:S01]  /*69d0*/  HMMA.16816.F32 R40, R176.reuse, R162, R40 ;  /* 0x000000a2b028723c */ /* 0x040fe20000001828 */
[----:B------:R-:W4:Y:S07]  /*69e0*/  LDSM.16.M88.4 R160, [R213] ;  /* 0x00000000d5a0783b */ /* 0x000f2e0000000200 */
[C---:B------:R-:W-:Y:S08]  /*69f0*/  HMMA.16816.F32 R44, R176.reuse, R168, R44 ;  /* 0x000000a8b02c723c */ /* 0x040ff0000000182c */
[C---:B------:R-:W-:Y:S01]  /*6a00*/  HMMA.16816.F32 R48, R176.reuse, R170, R48 ;  /* 0x000000aab030723c */ /* 0x040fe20000001830 */
[----:B------:R-:W3:Y:S07]  /*6a10*/  LDSM.16.M88.4 R168, [R212] ;  /* 0x00000000d4a8783b */ /* 0x000eee0000000200 */
[C---:B--2---:R-:W-:Y:S08]  /*6a20*/  HMMA.16816.F32 R52, R176.reuse, R148, R52 ;  /* 0x00000094b034723c */ /* 0x044ff00000001834 */
[C---:B------:R-:W-:Y:S01]  /*6a30*/  HMMA.16816.F32 R56, R176.reuse, R150, R56 ;  /* 0x00000096b038723c */ /* 0x040fe20000001838 */
[----:B------:R-:W2:Y:S07]  /*6a40*/  LDSM.16.M88.4 R148, [R211] ;  /* 0x00000000d394783b */ /* 0x000eae0000000200 */
[C---:B-1----:R-:W-:Y:S08]  /*6a50*/  HMMA.16816.F32 R60, R176.reuse, R136, R60 ;  /* 0x00000088b03c723c */ /* 0x042ff0000000183c */
[----:B------:R-:W-:Y:S01]  /*6a60*/  HMMA.16816.F32 R64, R176, R138, R64 ;  /* 0x0000008ab040723c */ /* 0x000fe20000001840 */
[----:B------:R-:W1:Y:S07]  /*6a70*/  LDSM.16.M88.4 R136, [R210] ;  /* 0x00000000d288783b */ /* 0x000e6e0000000200 */
        /* <DEDUP_REMOVED lines=37> */
[C---:B------:R-:W-:Y:S08]  /*6cd0*/  HMMA.16816.F32 R40, R184.reuse, R154, R40 ;  /* 0x0000009ab828723c */ /* 0x040ff00000001828 */
[C---:B---3--:R-:W-:Y:S08]  /*6ce0*/  HMMA.16816.F32 R44, R184.reuse, R156, R44 ;  /* 0x0000009cb82c723c */ /* 0x048ff0000000182c */
[C---:B------:R-:W-:Y:S08]  /*6cf0*/  HMMA.16816.F32 R48, R184.reuse, R158, R48 ;  /* 0x0000009eb830723c */ /* 0x040ff00000001830 */
[C---:B----4-:R-:W-:Y:S08]  /*6d00*/  HMMA.16816.F32 R52, R184.reuse, R160, R52 ;  /* 0x000000a0b834723c */ /* 0x050ff00000001834 */
[C---:B------:R-:W-:Y:S08]  /*6d10*/  HMMA.16816.F32 R56, R184.reuse, R162, R56 ;  /* 0x000000a2b838723c */ /* 0x040ff00000001838 */
[C---:B------:R-:W-:Y:S08]  /*6d20*/  HMMA.16816.F32 R60, R184.reuse, R168, R60 ;  /* 0x000000a8b83c723c */ /* 0x040ff0000000183c */
[----:B------:R-:W-:Y:S08]  /*6d30*/  HMMA.16816.F32 R64, R184, R170, R64 ;  /* 0x000000aab840723c */ /* 0x000ff00000001840 */
[C---:B--2---:R-:W-:Y:S08]  /*6d40*/  HMMA.16816.F32 R4, R188.reuse, R148, R4 ;  /* 0x00000094bc04723c */ /* 0x044ff00000001804 */
        /* <DEDUP_REMOVED lines=9> */
[----:B------:R-:W1:Y:S01]  /*6de0*/  MUFU.TANH R156, R5 ;  /* 0x00000005009c7308 */ /* 0x000e620000002400 */
        /* <DEDUP_REMOVED lines=11> */
[----:B------:R2:W-:Y:S01]  /*6ea0*/  MUFU.TANH R154, R7 ;  /* 0x00000007009a7308 */ /* 0x0005e20000002400 */
[----:B------:R-:W-:Y:S09]  /*6eb0*/  FMUL.FTZ R17, R17, c[0x0][0x320] ;  /* 0x0000c80011117a20 */ /* 0x000ff20000410000 */
[----:B------:R-:W-:Y:S10]  /*6ec0*/  MUFU.TANH R153, R8 ;  /* 0x0000000800997308 */ /* 0x000ff40000002400 */
[----:B------:R-:W-:Y:S01]  /*6ed0*/  MUFU.TANH R152, R9 ;  /* 0x0000000900987308 */ /* 0x000fe20000002400 */
[----:B--2---:R-:W2:Y:S09]  /*6ee0*/  LDSM.16.M88.4 R4, [R202+0x5000] ;  /* 0x00500000ca04783b */ /* 0x004eb20000000200 */
[----:B------:R-:W3:Y:S10]  /*6ef0*/  MUFU.TANH R149, R10 ;  /* 0x0000000a00957308 */ /* 0x000ef40000002400 */
[----:B------:R4:W-:Y:S10]  /*6f00*/  MUFU.TANH R148, R11 ;  /* 0x0000000b00947308 */ /* 0x0009f40000002400 */
[----:B------:R-:W-:Y:S10]  /*6f10*/  MUFU.TANH R137, R12 ;  /* 0x0000000c00897308 */ /* 0x000ff40000002400 */
[----:B------:R-:W-:Y:S01]  /*6f20*/  MUFU.TANH R136, R13 ;  /* 0x0000000d00887308 */ /* 0x000fe20000002400 */
[----:B----4-:R-:W4:Y:S01]  /*6f30*/  LDSM.16.M88.4 R8, [R202+0x5800] ;  /* 0x00580000ca08783b */ /* 0x010f220000000200 */
[C---:B--2---:R-:W-:Y:S08]  /*6f40*/  HMMA.16816.F32 R20, R188.reuse, R4, R20 ;  /* 0x00000004bc14723c */ /* 0x044ff00000001814 */
[----:B------:R-:W-:Y:S01]  /*6f50*/  MUFU.TANH R71, R14 ;  /* 0x0000000e00477308 */ /* 0x000fe20000002400 */
[C---:B------:R-:W-:Y:S01]  /*6f60*/  HMMA.16816.F32 R24, R188.reuse, R6, R24 ;  /* 0x00000006bc18723c */ /* 0x040fe20000001818 */
[----:B------:R-:W2:Y:S08]  /*6f70*/  LDSM.16.M88.4 R4, [R202+0x6000] ;  /* 0x00600000ca04783b */ /* 0x000eb00000000200 */
[----:B-----5:R5:W1:Y:S06]  /*6f80*/  MUFU.TANH R69, R15 ;  /* 0x0000000f00457308 */ /* 0x020a6c0000002400 */
[----:B------:R-:W-:Y:S04]  /*6f90*/  FMUL.FTZ R20, R20, c[0x0][0x320] ;  /* 0x0000c80014147a20 */ /* 0x000fe80000410000 */
[----:B------:R1:W-:Y:S01]  /*6fa0*/  MUFU.TANH R68, R16 ;  /* 0x0000001000447308 */ /* 0x0003e20000002400 */
[----:B------:R-:W-:Y:S02]  /*6fb0*/  FMUL.FTZ R21, R21, c[0x0][0x320] ;  /* 0x0000c80015157a20 */ /* 0x000fe40000410000 */
[----:B------:R-:W-:Y:S02]  /*6fc0*/  FMUL.FTZ R23, R23, c[0x0][0x320] ;  /* 0x0000c80017177a20 */ /* 0x000fe40000410000 */
[----:B------:R-:W-:Y:S02]  /*6fd0*/  FMUL.FTZ R22, R22, c[0x0][0x320] ;  /* 0x0000c80016167a20 */ /* 0x000fe40000410000 */
[----:B------:R-:W-:Y:S02]  /*6fe0*/  FMUL.FTZ R25, R25, c[0x0][0x320] ;  /* 0x0000c80019197a20 */ /* 0x000fe40000410000 */
[----:B------:R-:W-:Y:S01]  /*6ff0*/  FMUL.FTZ R24, R24, c[0x0][0x320] ;  /* 0x0000c80018187a20 */ /* 0x000fe20000410000 */
[----:B------:R-:W1:Y:S01]  /*7000*/  MUFU.TANH R20, R20 ;  /* 0x0000001400147308 */ /* 0x000e620000002400 */
[----:B------:R-:W-:Y:S02]  /*7010*/  FMUL.FTZ R27, R27, c[0x0][0x320] ;  /* 0x0000c8001b1b7a20 */ /* 0x000fe40000410000 */
[----:B------:R-:W-:Y:S01]  /*7020*/  FMUL.FTZ R26, R26, c[0x0][0x320] ;  /* 0x0000c8001a1a7a20 */ /* 0x000fe20000410000 */
[C---:B----4-:R-:W-:Y:S01]  /*7030*/  HMMA.16816.F32 R28, R188.reuse, R8, R28 ;  /* 0x00000008bc1c723c */ /* 0x050fe2000000181c */
[----:B-----5:R-:W-:Y:S05]  /*7040*/  LDSM.16.M88.4 R12, [R202+0x7800] ;  /* 0x00780000ca0c783b */ /* 0x020fea0000000200 */
[----:B------:R-:W4:Y:S02]  /*7050*/  MUFU.TANH R25, R25 ;  /* 0x0000001900197308 */ /* 0x000f240000002400 */
[C---:B------:R-:W-:Y:S01]  /*7060*/  HMMA.16816.F32 R32, R188.reuse, R10, R32 ;  /* 0x0000000abc20723c */ /* 0x040fe20000001820 */
[----:B------:R-:W5:Y:S07]  /*7070*/  LDSM.16.M88.4 R8, [R202+0x6800] ;  /* 0x00680000ca08783b */ /* 0x000f6e0000000200 */
[----:B------:R-:W-:Y:S01]  /*7080*/  MUFU.TANH R21, R21 ;  /* 0x0000001500157308 */ /* 0x000fe20000002400 */
[C---:B--2---:R-:W-:Y:S07]  /*7090*/  HMMA.16816.F32 R36, R188.reuse, R4, R36 ;  /* 0x00000004bc24723c */ /* 0x044fee0000001824 */
[----:B------:R-:W-:Y:S01]  /*70a0*/  FMUL.FTZ R30, R30, c[0x0][0x320] ;  /* 0x0000c8001e1e7a20 */ /* 0x000fe20000410000 */
[C---:B------:R-:W-:Y:S01]  /*70b0*/  HMMA.16816.F32 R40, R188.reuse, R6, R40 ;  /* 0x00000006bc28723c */ /* 0x040fe20000001828 */
[----:B------:R-:W-:Y:S01]  /*70c0*/  MUFU.TANH R150, R18 ;  /* 0x0000001200967308 */ /* 0x000fe20000002400 */
[----:B------:R-:W2:Y:S01]  /*70d0*/  LDSM.16.M88.4 R4, [R202+0x7000] ;  /* 0x00700000ca04783b */ /* 0x000ea20000000200 */
[----:B------:R-:W-:Y:S04]  /*70e0*/  DEPBAR.LE SB0, 0x0 ;  /* 0x000080000000791a */ /* 0x000fe80000000000 */
[----:B------:R-:W-:Y:S02]  /*70f0*/  FMUL.FTZ R35, R35, c[0x0][0x320] ;  /* 0x0000c80023237a20 */ /* 0x000fe40000410000 */
[----:B------:R-:W-:Y:S02]  /*7100*/  FMUL.FTZ R28, R28, c[0x0][0x320] ;  /* 0x0000c8001c1c7a20 */ /* 0x000fe40000410000 */
[----:B------:R-:W1:Y:S01]  /*7110*/  MUFU.TANH R30, R30 ;  /* 0x0000001e001e7308 */ /* 0x000e620000002400 */
[----:B------:R-:W-:Y:S01]  /*7120*/  BAR.SYNC.DEFER_BLOCKING 0x0 ;  /* 0x0000000000007b1d */ /* 0x000fe20000010000 */
[----:B------:R-:W-:Y:S02]  /*7130*/  FMUL.FTZ R29, R29, c[0x0][0x320] ;  /* 0x0000c8001d1d7a20 */ /* 0x000fe40000410000 */
[----:B------:R-:W-:Y:S02]  /*7140*/  FMUL.FTZ R31, R31, c[0x0][0x320] ;  /* 0x0000c8001f1f7a20 */ /* 0x000fe40000410000 */
[----:B------:R-:W-:Y:S02]  /*7150*/  FMUL.FTZ R36, R36, c[0x0][0x320] ;  /* 0x0000c80024247a20 */ /* 0x000fe40000410000 */
[----:B------:R-:W-:Y:S02]  /*7160*/  FMUL.FTZ R37, R37, c[0x0][0x320] ;  /* 0x0000c80025257a20 */ /* 0x000fe40000410000 */
[----:B------:R-:W1:Y:S01]  /*7170*/  MUFU.TANH R35, R35 ;  /* 0x0000002300237308 */ /* 0x000e620000002400 */
[----:B------:R-:W-:Y:S01]  /*7180*/  FMUL.FTZ R39, R39, c[0x0][0x320] ;  /* 0x0000c80027277a20 */ /* 0x000fe20000410000 */
[C---:B-----5:R-:W-:Y:S01]  /*7190*/  HMMA.16816.F32 R44, R188.reuse, R8, R44 ;  /* 0x00000008bc2c723c */ /* 0x060fe2000000182c */
[----:B------:R5:W1:Y:S04]  /*71a0*/  SHFL.IDX PT, R8, R0, 0x1, 0x1c1f ;  /* 0x003c1f0000087f89 */ /* 0x000a6800000e0000 */
[----:B------:R-:W-:Y:S03]  /*71b0*/  FMUL.FTZ R40, R40, c[0x0][0x320] ;  /* 0x0000c80028287a20 */ /* 0x000fe60000410000 */
[----:B------:R-:W-:Y:S01]  /*71c0*/  MUFU.TANH R17, R17 ;  /* 0x0000001100117308 */ /* 0x000fe20000002400 */
[C---:B------:R-:W-:Y:S03]  /*71d0*/  HMMA.16816.F32 R48, R188.reuse, R10, R48 ;  /* 0x0000000abc30723c */ /* 0x040fe60000001830 */
[----:B------:R-:W-:Y:S02]  /*71e0*/  FMUL.FTZ R38, R38, c[0x0][0x320] ;  /* 0x0000c80026267a20 */ /* 0x000fe40000410000 */
[----:B------:R-:W-:Y:S02]  /*71f0*/  FMUL.FTZ R41, R41, c[0x0][0x320] ;  /* 0x0000c80029297a20 */ /* 0x000fe40000410000 */
[----:B------:R-:W-:Y:S02]  /*7200*/  FMUL.FTZ R32, R32, c[0x0][0x320] ;  /* 0x0000c80020207a20 */ /* 0x000fe40000410000 */
[----:B------:R-:W1:Y:S01]  /*7210*/  MUFU.TANH R18, R40 ;  /* 0x0000002800127308 */ /* 0x000e620000002400 */
[C---:B--2---:R-:W-:Y:S03]  /*7220*/  HMMA.16816.F32 R52, R188.reuse, R4, R52 ;  /* 0x00000004bc34723c */ /* 0x044fe60000001834 */
[----:B------:R-:W-:Y:S02]  /*7230*/  FMUL.FTZ R34, R34, c[0x0][0x320] ;  /* 0x0000c80022227a20 */ /* 0x000fe40000410000 */
[----:B------:R-:W-:Y:S01]  /*7240*/  FMUL.FTZ R43, R43, c[0x0][0x320] ;  /* 0x0000c8002b2b7a20 */ /* 0x000fe20000410000 */
[----:B-----5:R-:W-:Y:S01]  /*7250*/  MOV R0, 0xffffff80 ;  /* 0xffffff8000007802 */ /* 0x020fe20000000f00 */
[----:B------:R-:W-:Y:S01]  /*7260*/  FMUL.FTZ R44, R44, c[0x0][0x320] ;  /* 0x0000c8002c2c7a20 */ /* 0x000fe20000410000 */
[C---:B------:R-:W-:Y:S01]  /*7270*/  HMMA.16816.F32 R56, R188.reuse, R6, R56 ;  /* 0x00000006bc38723c */ /* 0x040fe20000001838 */
[----:B------:R-:W2:Y:S03]  /*7280*/  MUFU.TANH R151, R19 ;  /* 0x0000001300977308 */ /* 0x000ea60000002400 */
[----:B------:R-:W-:Y:S02]  /*7290*/  IMAD R0, R192, R0, 0x1 ;  /* 0x00000001c0007424 */ /* 0x000fe400078e0200 */
[----:B------:R-:W-:Y:S02]  /*72a0*/  FMUL.FTZ R49, R49, c[0x0][0x320] ;  /* 0x0000c80031317a20 */ /* 0x000fe40000410000 */
[C---:B------:R-:W-:Y:S03]  /*72b0*/  HMMA.16816.F32 R60, R188.reuse, R12, R60 ;  /* 0x0000000cbc3c723c */ /* 0x040fe6000000183c */
[----:B------:R-:W-:Y:S01]  /*72c0*/  MUFU.TANH R19, R41 ;  /* 0x0000002900137308 */ /* 0x000fe20000002400 */
[----:B------:R-:W-:Y:S01]  /*72d0*/  IADD3 R0, R0, c[0x0][0x1d0], -R193 ;  /* 0x0000740000007a10 */ /* 0x000fe20007ffe8c1 */
[----:B------:R-:W-:Y:S02]  /*72e0*/  FMUL.FTZ R48, R48, c[0x0][0x320] ;  /* 0x0000c80030307a20 */ /* 0x000fe40000410000 */
[----:B------:R-:W-:Y:S01]  /*72f0*/  FMUL.FTZ R45, R45, c[0x0][0x320] ;  /* 0x0000c8002d2d7a20 */ /* 0x000fe20000410000 */
[----:B------:R-:W-:Y:S04]  /*7300*/  HMMA.16816.F32 R64, R188, R14, R64 ;  /* 0x0000000ebc40723c */ /* 0x000fe80000001840 */
[----:B------:R-:W-:Y:S01]  /*7310*/  FMUL.FTZ R46, R46, c[0x0][0x320] ;  /* 0x0000c8002e2e7a20 */ /* 0x000fe20000410000 */
[----:B------:R5:W-:Y:S01]  /*7320*/  MUFU.TANH R15, R49 ;  /* 0x00000031000f7308 */ /* 0x000be20000002400 */
[----:B------:R-:W-:Y:S01]  /*7330*/  IADD3 R0, R0, -c[0x0][0x168], RZ ;  /* 0x80005a0000007a10 */ /* 0x000fe20007ffe0ff */
[----:B------:R-:W-:Y:S02]  /*7340*/  FMUL.FTZ R47, R47, c[0x0][0x320] ;  /* 0x0000c8002f2f7a20 */ /* 0x000fe40000410000 */
[----:B------:R-:W-:Y:S03]  /*7350*/  FMUL.FTZ R5, R56, c[0x0][0x320] ;  /* 0x0000c80038057a20 */ /* 0x000fe60000410000 */
[C---:B------:R-:W-:Y:S01]  /*7360*/  IMAD.IADD R2, R0.reuse, 0x1, R2 ;  /* 0x0000000100027824 */ /* 0x040fe200078e0202 */
[----:B-1----:R-:W-:Y:S01]  /*7370*/  IADD3 R0, R0, R8, RZ ;  /* 0x0000000800007210 */ /* 0x002fe20007ffe0ff */
[----:B------:R-:W-:Y:S01]  /*7380*/  FMUL.FTZ R52, R52, c[0x0][0x320] ;  /* 0x0000c80034347a20 */ /* 0x000fe20000410000 */
[----:B------:R1:W-:Y:S01]  /*7390*/  MUFU.TANH R6, R48 ;  /* 0x0000003000067308 */ /* 0x0003e20000002400 */
[----:B------:R-:W-:Y:S01]  /*73a0*/  FMUL.FTZ R53, R53, c[0x0][0x320] ;  /* 0x0000c80035357a20 */ /* 0x000fe20000410000 */
[----:B------:R-:W-:Y:S01]  /*73b0*/  ISETP.GT.AND P0, PT, R2, 0x1, PT ;  /* 0x000000010200780c */ /* 0x000fe20003f04270 */
[----:B------:R-:W-:Y:S01]  /*73c0*/  FMUL.FTZ R60, R60, c[0x0][0x320] ;  /* 0x0000c8003c3c7a20 */ /* 0x000fe20000410000 */
[----:B------:R-:W-:Y:S01]  /*73d0*/  ISETP.GT.AND P1, PT, R2, RZ, PT ;  /* 0x000000ff0200720c */ /* 0x000fe20003f24270 */
[----:B------:R-:W-:Y:S01]  /*73e0*/  FMUL.FTZ R61, R61, c[0x0][0x320] ;  /* 0x0000c8003d3d7a20 */ /* 0x000fe20000410000 */
[----:B------:R-:W-:Y:S01]  /*73f0*/  FSEL R8, R156, -INF , P0 ;  /* 0xff8000009c087808 */ /* 0x000fe20000000000 */
[----:B------:R-:W-:Y:S01]  /*7400*/  FMUL.FTZ R54, R54, c[0x0][0x320] ;  /* 0x0000c80036367a20 */ /* 0x000fe20000410000 */
[C---:B------:R-:W-:Y:S01]  /*7410*/  ISETP.GT.AND P0, PT, R0.reuse, 0x8, PT ;  /* 0x000000080000780c */ /* 0x040fe20003f04270 */
[----:B------:R-:W-:Y:S01]  /*7420*/  FMUL.FTZ R55, R55, c[0x0][0x320] ;  /* 0x0000c80037377a20 */ /* 0x000fe20000410000 */
[----:B------:R-:W1:Y:S01]  /*7430*/  MUFU.TANH R24, R24 ;  /* 0x0000001800187308 */ /* 0x000e620000002400 */
[----:B------:R-:W-:Y:S01]  /*7440*/  ISETP.GT.AND P5, PT, R0, RZ, PT ;  /* 0x000000ff0000720c */ /* 0x000fe20003fa4270 */
[----:B------:R-:W-:Y:S01]  /*7450*/  FMUL.FTZ R16, R57, c[0x0][0x320] ;  /* 0x0000c80039107a20 */ /* 0x000fe20000410000 */
[----:B---3--:R-:W-:Y:S01]  /*7460*/  FSEL R13, R149, -INF , P0 ;  /* 0xff800000950d7808 */ /* 0x008fe20000000000 */
[----:B------:R-:W-:Y:S01]  /*7470*/  FMUL.FTZ R62, R62, c[0x0][0x320] ;  /* 0x0000c8003e3e7a20 */ /* 0x000fe20000410000 */
[----:B------:R-:W-:Y:S01]  /*7480*/  ISETP.GT.AND P0, PT, R0, 0x11, PT ;  /* 0x000000110000780c */ /* 0x000fe20003f04270 */
[----:B------:R-:W-:Y:S01]  /*7490*/  FMUL.FTZ R65, R65, c[0x0][0x320] ;  /* 0x0000c80041417a20 */ /* 0x000fe20000410000 */
[----:B------:R-:W-:Y:S01]  /*74a0*/  FSEL R7, R157, -INF , P1 ;  /* 0xff8000009d077808 */ /* 0x000fe20000800000 */
[----:B------:R-:W-:Y:S01]  /*74b0*/  FMUL.FTZ R42, R42, c[0x0][0x320] ;  /* 0x0000c8002a2a7a20 */ /* 0x000fe20000410000 */
[C---:B------:R-:W-:Y:S01]  /*74c0*/  ISETP.GT.AND P1, PT, R2.reuse, 0x9, PT ;  /* 0x000000090200780c */ /* 0x040fe20003f24270 */
[----:B------:R-:W3:Y:S01]  /*74d0*/  MUFU.TANH R23, R23 ;  /* 0x0000001700177308 */ /* 0x000ee20000002400 */
[----:B-----5:R-:W-:Y:S01]  /*74e0*/  FSEL R49, R69, -INF , P0 ;  /* 0xff80000045317808 */ /* 0x020fe20000000000 */
[----:B------:R-:W-:Y:S01]  /*74f0*/  FMUL.FTZ R59, R59, c[0x0][0x320] ;  /* 0x0000c8003b3b7a20 */ /* 0x000fe20000410000 */
[----:B------:R-:W-:Y:S01]  /*7500*/  ISETP.GT.AND P0, PT, R2, 0x20, PT ;  /* 0x000000200200780c */ /* 0x000fe20003f04270 */
[----:B------:R-:W-:Y:S01]  /*7510*/  FMUL.FTZ R50, R50, c[0x0][0x320] ;  /* 0x0000c80032327a20 */ /* 0x000fe20000410000 */
[----:B------:R-:W-:Y:S01]  /*7520*/  FSEL R11, R155, -INF , P5 ;  /* 0xff8000009b0b7808 */ /* 0x000fe20002800000 */
[----:B------:R-:W-:Y:S01]  /*7530*/  FMUL.FTZ R64, R64, c[0x0][0x320] ;  /* 0x0000c80040407a20 */ /* 0x000fe20000410000 */
[----:B------:R-:W-:Y:S01]  /*7540*/  ISETP.GT.AND P5, PT, R0, 0x9, PT ;  /* 0x000000090000780c */ /* 0x000fe20003fa4270 */
[----:B------:R-:W-:Y:S01]  /*7550*/  FMUL.FTZ R51, R51, c[0x0][0x320] ;  /* 0x0000c80033337a20 */ /* 0x000fe20000410000 */
[----:B------:R-:W-:Y:S01]  /*7560*/  FSEL R10, R152, -INF , P1 ;  /* 0xff800000980a7808 */ /* 0x000fe20000800000 */
[----:B------:R-:W-:Y:S01]  /*7570*/  MUFU.TANH R65, R65 ;  /* 0x0000004100417308 */ /* 0x000fe20000002400 */
[----:B------:R-:W-:Y:S01]  /*7580*/  FSEL R152, R20, -INF , P0 ;  /* 0xff80000014987808 */ /* 0x000fe20000000000 */
[----:B------:R-:W-:Y:S01]  /*7590*/  FMUL.FTZ R33, R33, c[0x0][0x320] ;  /* 0x0000c80021217a20 */ /* 0x000fe20000410000 */
[----:B------:R-:W-:Y:S01]  /*75a0*/  ISETP.GT.AND P0, PT, R2, 0x29, PT ;  /* 0x000000290200780c */ /* 0x000fe20003f04270 */
[----:B------:R-:W-:Y:S01]  /*75b0*/  FMUL.FTZ R67, R67, c[0x0][0x320] ;  /* 0x0000c80043437a20 */ /* 0x000fe20000410000 */
[----:B------:R-:W-:Y:S01]  /*75c0*/  FSEL R14, R148, -INF , P5 ;  /* 0xff800000940e7808 */ /* 0x000fe20002800000 */
[----:B------:R-:W-:Y:S01]  /*75d0*/  FMUL.FTZ R58, R58, c[0x0][0x320] ;  /* 0x0000c8003a3a7a20 */ /* 0x000fe20000410000 */
[----:B------:R-:W-:Y:S02]  /*75e0*/  ISETP.GT.AND P5, PT, R2, 0x18, PT ;  /* 0x000000180200780c */ /* 0x000fe40003fa4270 */
[----:B----4-:R-:W-:Y:S01]  /*75f0*/  FSEL R157, R25, -INF , P0 ;  /* 0xff800000199d7808 */ /* 0x010fe20000000000 */
[----:B------:R-:W4:Y:S01]  /*7600*/  MUFU.TANH R22, R22 ;  /* 0x0000001600167308 */ /* 0x000f220000002400 */
[----:B------:R-:W-:Y:S02]  /*7610*/  ISETP.GT.AND P0, PT, R0, 0x30, PT ;  /* 0x000000300000780c */ /* 0x000fe40003f04270 */
[----:B------:R-:W-:Y:S02]  /*7620*/  ISETP.GT.AND P2, PT, R2, 0x8, PT ;  /* 0x000000080200780c */ /* 0x000fe40003f44270 */
[----:B------:R-:W-:Y:S02]  /*7630*/  FSEL R56, R68, -INF , P5 ;  /* 0xff80000044387808 */ /* 0x000fe40002800000 */
[----:B------:R-:W-:Y:S02]  /*7640*/  ISETP.GT.AND P5, PT, R2, 0x21, PT ;  /* 0x000000210200780c */ /* 0x000fe40003fa4270 */
[----:B------:R-:W-:Y:S01]  /*7650*/  FSEL R162, R30, -INF , P0 ;  /* 0xff8000001ea27808 */ /* 0x000fe20000000000 */
[----:B------:R-:W2:Y:S01]  /*7660*/  MUFU.TANH R28, R28 ;  /* 0x0000001c001c7308 */ /* 0x000ea20000002400 */
[----:B------:R-:W-:Y:S02]  /*7670*/  ISETP.GT.AND P0, PT, R0, 0x39, PT ;  /* 0x000000390000780c */ /* 0x000fe40003f04270 */
[----:B------:R-:W-:Y:S02]  /*7680*/  FSEL R9, R153, -INF , P2 ;  /* 0xff80000099097808 */ /* 0x000fe40001000000 */
[----:B------:R-:W-:Y:S02]  /*7690*/  FSEL R153, R21, -INF , P5 ;  /* 0xff80000015997808 */ /* 0x000fe40002800000 */
[----:B------:R-:W-:Y:S01]  /*76a0*/  FSEL R171, R35, -INF , P0 ;  /* 0xff80000023ab7808 */ /* 0x000fe20000000000 */
[----:B------:R-:W5:Y:S01]  /*76b0*/  LDL.64 R20, [R1+0x18] ;  /* 0x0000180001147983 */ /* 0x000f620000100a00 */
[----:B------:R-:W-:Y:S01]  /*76c0*/  ISETP.GT.AND P0, PT, R2, 0x48, PT ;  /* 0x000000480200780c */ /* 0x000fe20003f04270 */
[----:B------:R-:W1:Y:S01]  /*76d0*/  MUFU.TANH R29, R29 ;  /* 0x0000001d001d7308 */ /* 0x000e620000002400 */
[----:B------:R-:W-:Y:S02]  /*76e0*/  FMNMX.FTZ R4, R7, R3, !PT ;  /* 0x0000000307047209 */ /* 0x000fe40007810000 */
[----:B------:R-:W-:Y:S02]  /*76f0*/  FSEL R198, R18, -INF , P0 ;  /* 0xff80000012c67808 */ /* 0x000fe40000000000 */
[----:B------:R-:W5:Y:S01]  /*7700*/  LDL R18, [R1+0x14] ;  /* 0x0000140001127983 */ /* 0x000f620000100800 */
[----:B------:R-:W-:Y:S02]  /*7710*/  ISETP.GT.AND P3, PT, R0, 0x1, PT ;  /* 0x000000010000780c */ /* 0x000fe40003f64270 */
[----:B------:R-:W-:Y:S02]  /*7720*/  FMNMX.FTZ R4, R8, R4, !PT ;  /* 0x0000000408047209 */ /* 0x000fe40007810000 */
[----:B------:R-:W-:Y:S01]  /*7730*/  FSEL R12, R154, -INF , P3 ;  /* 0xff8000009a0c7808 */ /* 0x000fe20001800000 */
[----:B------:R-:W2:Y:S01]  /*7740*/  MUFU.TANH R27, R27 ;  /* 0x0000001b001b7308 */ /* 0x000ea20000002400 */
[C---:B------:R-:W-:Y:S02]  /*7750*/  ISETP.GT.AND P3, PT, R2.reuse, 0x10, PT ;  /* 0x000000100200780c */ /* 0x040fe40003f64270 */
[----:B------:R-:W-:Y:S02]  /*7760*/  FMNMX.FTZ R4, R9, R4, !PT ;  /* 0x0000000409047209 */ /* 0x000fe40007810000 */
[----:B------:R-:W-:Y:S02]  /*7770*/  FSEL R40, R137, -INF , P3 ;  /* 0xff80000089287808 */ /* 0x000fe40001800000 */
[----:B------:R-:W-:Y:S02]  /*7780*/  ISETP.GT.AND P3, PT, R2, 0x19, PT ;  /* 0x000000190200780c */ /* 0x000fe40003f64270 */
[----:B------:R-:W-:Y:S01]  /*7790*/  FMNMX.FTZ R4, R10, R4, !PT ;  /* 0x000000040a047209 */ /* 0x000fe20007810000 */
[----:B------:R-:W3:Y:S01]  /*77a0*/  MUFU.TANH R32, R32 ;  /* 0x0000002000207308 */ /* 0x000ee20000002400 */
[----:B------:R-:W-:Y:S02]  /*77b0*/  ISETP.GT.AND P2, PT, R2, 0x11, PT ;  /* 0x000000110200780c */ /* 0x000fe40003f44270 */
[----:B------:R-:W-:Y:S02]  /*77c0*/  FSEL R57, R17, -INF , P3 ;  /* 0xff80000011397808 */ /* 0x000fe40001800000 */
[----:B------:R-:W-:Y:S02]  /*77d0*/  FSEL R41, R136, -INF , P2 ;  /* 0xff80000088297808 */ /* 0x000fe40001000000 */
[----:B------:R-:W-:Y:S02]  /*77e0*/  FMNMX.FTZ R4, R40, R4, !PT ;  /* 0x0000000428047209 */ /* 0x000fe40007810000 */
[----:B------:R-:W-:Y:S01]  /*77f0*/  ISETP.GT.AND P1, PT, R0, 0x10, PT ;  /* 0x000000100000780c */ /* 0x000fe20003f24270 */
[----:B------:R3:W-:Y:S01]  /*7800*/  MUFU.TANH R17, R5 ;  /* 0x0000000500117308 */ /* 0x0007e20000002400 */
[----:B------:R-:W-:Y:S02]  /*7810*/  FMNMX.FTZ R4, R41, R4, !PT ;  /* 0x0000000429047209 */ /* 0x000fe40007810000 */
[----:B-1----:R-:W-:Y:S02]  /*7820*/  FSEL R48, R71, -INF , P1 ;  /* 0xff80000047307808 */ /* 0x002fe40000800000 */
[----:B------:R-:W-:Y:S02]  /*7830*/  FMNMX.FTZ R4, R56, R4, !PT ;  /* 0x0000000438047209 */ /* 0x000fe40007810000 */
[C---:B------:R-:W-:Y:S02]  /*7840*/  ISETP.GT.AND P1, PT, R0.reuse, 0x19, PT ;  /* 0x000000190000780c */ /* 0x040fe40003f24270 */
[----:B------:R-:W-:Y:S01]  /*7850*/  FMNMX.FTZ R4, R57, R4, !PT ;  /* 0x0000000439047209 */ /* 0x000fe20007810000 */
[----:B------:R-:W1:Y:S01]  /*7860*/  MUFU.TANH R26, R26 ;  /* 0x0000001a001a7308 */ /* 0x000e620000002400 */
[----:B------:R-:W-:Y:S02]  /*7870*/  ISETP.GT.AND P2, PT, R0, 0x18, PT ;  /* 0x000000180000780c */ /* 0x000fe40003f44270 */
[----:B--2---:R-:W-:Y:S02]  /*7880*/  FSEL R151, R151, -INF , P1 ;  /* 0xff80000097977808 */ /* 0x004fe40000800000 */
[----:B------:R-:W-:Y:S02]  /*7890*/  ISETP.GT.AND P1, PT, R2, 0x28, PT ;  /* 0x000000280200780c */ /* 0x000fe40003f24270 */
[----:B------:R-:W-:Y:S02]  /*78a0*/  FMNMX.FTZ R4, R152, R4, !PT ;  /* 0x0000000498047209 */ /* 0x000fe40007810000 */
[----:B------:R-:W-:Y:S01]  /*78b0*/  FSEL R150, R150, -INF , P2 ;  /* 0xff80000096967808 */ /* 0x000fe20001000000 */
[----:B------:R-:W2:Y:S01]  /*78c0*/  MUFU.TANH R31, R31 ;  /* 0x0000001f001f7308 */ /* 0x000ea20000002400 */
[----:B------:R-:W-:Y:S02]  /*78d0*/  ISETP.GT.AND P2, PT, R0, 0x21, PT ;  /* 0x000000210000780c */ /* 0x000fe40003f44270 */
[----:B------:R-:W-:Y:S02]  /*78e0*/  FSEL R156, R24, -INF , P1 ;  /* 0xff800000189c7808 */ /* 0x000fe40000800000 */
[----:B------:R-:W-:Y:S02]  /*78f0*/  FMNMX.FTZ R4, R153, R4, !PT ;  /* 0x0000000499047209 */ /* 0x000fe40007810000 */
[----:B---3--:R-:W-:Y:S02]  /*7900*/  FSEL R155, R23, -INF , P2 ;  /* 0xff800000179b7808 */ /* 0x008fe40001000000 */
[----:B------:R-:W-:Y:S01]  /*7910*/  ISETP.GT.AND P3, PT, R0, 0x20, PT ;  /* 0x000000200000780c */ /* 0x000fe20003f64270 */
[----:B------:R-:W3:Y:S01]  /*7920*/  MUFU.TANH R33, R33 ;  /* 0x0000002100217308 */ /* 0x000ee20000002400 */
[----:B------:R-:W-:Y:S02]  /*7930*/  ISETP.GT.AND P2, PT, R2, 0x30, PT ;  /* 0x000000300200780c */ /* 0x000fe40003f44270 */
[----:B------:R-:W-:Y:S02]  /*7940*/  FMNMX.FTZ R5, R11, R70, !PT ;  /* 0x000000460b057209 */ /* 0x000fe40007810000 */
[----:B------:R-:W-:Y:S02]  /*7950*/  FMNMX.FTZ R4, R156, R4, !PT ;  /* 0x000000049c047209 */ /* 0x000fe40007810000 */
[----:B----4-:R-:W-:Y:S02]  /*7960*/  FSEL R154, R22, -INF , P3 ;  /* 0xff800000169a7808 */ /* 0x010fe40001800000 */
[----:B------:R-:W-:Y:S01]  /*7970*/  FSEL R160, R28, -INF , P2 ;  /* 0xff8000001ca07808 */ /* 0x000fe20001000000 */
[----:B------:R-:W4:Y:S01]  /*7980*/  MUFU.TANH R36, R36 ;  /* 0x0000002400247308 */ /* 0x000f220000002400 */
[----:B------:R-:W-:Y:S02]  /*7990*/  FMNMX.FTZ R5, R12, R5, !PT ;  /* 0x000000050c057209 */ /* 0x000fe40007810000 */
[----:B------:R-:W-:Y:S02]  /*79a0*/  ISETP.GT.AND P1, PT, R2, 0x31, PT ;  /* 0x000000310200780c */ /* 0x000fe40003f24270 */
[C---:B------:R-:W-:Y:S02]  /*79b0*/  ISETP.GT.AND P3, PT, R0.reuse, 0x29, PT ;  /* 0x000000290000780c */ /* 0x040fe40003f64270 */
[----:B------:R-:W-:Y:S02]  /*79c0*/  FMNMX.FTZ R4, R157, R4, !PT ;  /* 0x000000049d047209 */ /* 0x000fe40007810000 */
[----:B------:R-:W-:Y:S01]  /*79d0*/  FSEL R161, R29, -INF , P1 ;  /* 0xff8000001da17808 */ /* 0x000fe20000800000 */
[----:B------:R-:W3:Y:S01]  /*79e0*/  MUFU.TANH R37, R37 ;  /* 0x0000002500257308 */ /* 0x000ee20000002400 */
[----:B------:R-:W-:Y:S02]  /*79f0*/  FMNMX.FTZ R5, R13, R5, !PT ;  /* 0x000000050d057209 */ /* 0x000fe40007810000 */
[----:B------:R-:W-:Y:S02]  /*7a00*/  ISETP.GT.AND P5, PT, R0, 0x28, PT ;  /* 0x000000280000780c */ /* 0x000fe40003fa4270 */
[----:B------:R-:W-:Y:S02]  /*7a10*/  FSEL R159, R27, -INF , P3 ;  /* 0xff8000001b9f7808 */ /* 0x000fe40001800000 */
[----:B------:R-:W-:Y:S02]  /*7a20*/  ISETP.GT.AND P3, PT, R2, 0x38, PT ;  /* 0x000000380200780c */ /* 0x000fe40003f64270 */
[----:B------:R-:W-:Y:S01]  /*7a30*/  FMNMX.FTZ R4, R160, R4, !PT ;  /* 0x00000004a0047209 */ /* 0x000fe20007810000 */
[----:B------:R-:W4:Y:S01]  /*7a40*/  MUFU.TANH R34, R34 ;  /* 0x0000002200227308 */ /* 0x000f220000002400 */
[----:B------:R-:W-:Y:S02]  /*7a50*/  FSEL R168, R32, -INF , P3 ;  /* 0xff80000020a87808 */ /* 0x000fe40001800000 */
[----:B------:R-:W-:Y:S02]  /*7a60*/  FMNMX.FTZ R5, R14, R5, !PT ;  /* 0x000000050e057209 */ /* 0x000fe40007810000 */
[----:B------:R-:W-:Y:S02]  /*7a70*/  FMNMX.FTZ R4, R161, R4, !PT ;  /* 0x00000004a1047209 */ /* 0x000fe40007810000 */
[----:B-1----:R-:W-:Y:S02]  /*7a80*/  FSEL R158, R26, -INF , P5 ;  /* 0xff8000001a9e7808 */ /* 0x002fe40002800000 */
[----:B------:R-:W-:Y:S01]  /*7a90*/  ISETP.GT.AND P5, PT, R0, 0x31, PT ;  /* 0x000000310000780c */ /* 0x000fe20003fa4270 */
[----:B------:R-:W1:Y:S01]  /*7aa0*/  MUFU.TANH R39, R39 ;  /* 0x0000002700277308 */ /* 0x000e620000002400 */
[----:B------:R-:W-:Y:S02]  /*7ab0*/  ISETP.GT.AND P2, PT, R2, 0x39, PT ;  /* 0x000000390200780c */ /* 0x000fe40003f44270 */
[----:B--2---:R-:W-:Y:S02]  /*7ac0*/  FSEL R163, R31, -INF , P5 ;  /* 0xff8000001fa37808 */ /* 0x004fe40002800000 */
[----:B------:R-:W-:Y:S02]  /*7ad0*/  FMNMX.FTZ R4, R168, R4, !PT ;  /* 0x00000004a8047209 */ /* 0x000fe40007810000 */
[----:B------:R-:W-:Y:S02]  /*7ae0*/  ISETP.GT.AND P5, PT, R2, 0x40, PT ;  /* 0x000000400200780c */ /* 0x000fe40003fa4270 */
[----:B---3--:R-:W-:Y:S01]  /*7af0*/  FSEL R169, R33, -INF , P2 ;  /* 0xff80000021a97808 */ /* 0x008fe20001000000 */
[----:B------:R-:W2:Y:S01]  /*7b00*/  MUFU.TANH R38, R38 ;  /* 0x0000002600267308 */ /* 0x000ea20000002400 */
[----:B------:R-:W-:Y:S02]  /*7b10*/  FMNMX.FTZ R5, R48, R5, !PT ;  /* 0x0000000530057209 */ /* 0x000fe40007810000 */
[----:B----4-:R-:W-:Y:S02]  /*7b20*/  FSEL R194, R36, -INF , P5 ;  /* 0xff80000024c27808 */ /* 0x010fe40002800000 */
[----:B------:R-:W-:Y:S02]  /*7b30*/  ISETP.GT.AND P3, PT, R2, 0x41, PT ;  /* 0x000000410200780c */ /* 0x000fe40003f64270 */
[----:B------:R-:W-:Y:S02]  /*7b40*/  FMNMX.FTZ R5, R49, R5, !PT ;  /* 0x0000000531057209 */ /* 0x000fe40007810000 */
[----:B------:R-:W-:Y:S01]  /*7b50*/  FMNMX.FTZ R4, R169, R4, !PT ;  /* 0x00000004a9047209 */ /* 0x000fe20007810000 */
[----:B------:R-:W3:Y:S01]  /*7b60*/  MUFU.TANH R44, R44 ;  /* 0x0000002c002c7308 */ /* 0x000ee20000002400 */
[----:B------:R-:W-:Y:S02]  /*7b70*/  FSEL R195, R37, -INF , P3 ;  /* 0xff80000025c37808 */ /* 0x000fe40001800000 */
[----:B------:R-:W-:Y:S02]  /*7b80*/  ISETP.GT.AND P1, PT, R0, 0x38, PT ;  /* 0x000000380000780c */ /* 0x000fe40003f24270 */
[----:B------:R-:W-:Y:S02]  /*7b90*/  FMNMX.FTZ R5, R150, R5, !PT ;  /* 0x0000000596057209 */ /* 0x000fe40007810000 */
[----:B------:R-:W-:Y:S02]  /*7ba0*/  FMNMX.FTZ R4, R194, R4, !PT ;  /* 0x00000004c2047209 */ /* 0x000fe40007810000 */
[----:B------:R-:W-:Y:S01]  /*7bb0*/  FSEL R170, R34, -INF , P1 ;  /* 0xff80000022aa7808 */ /* 0x000fe20000800000 */
[----:B------:R-:W4:Y:S01]  /*7bc0*/  MUFU.TANH R45, R45 ;  /* 0x0000002d002d7308 */ /* 0x000f220000002400 */
[----:B------:R-:W-:Y:S02]  /*7bd0*/  ISETP.GT.AND P1, PT, R0, 0x41, PT ;  /* 0x000000410000780c */ /* 0x000fe40003f24270 */
[----:B------:R-:W-:Y:S02]  /*7be0*/  ISETP.GT.AND P5, PT, R2, 0x49, PT ;  /* 0x000000490200780c */ /* 0x000fe40003fa4270 */
[----:B------:R-:W-:Y:S02]  /*7bf0*/  FMNMX.FTZ R5, R151, R5, !PT ;  /* 0x0000000597057209 */ /* 0x000fe40007810000 */
[----:B------:R-:W-:Y:S02]  /*7c00*/  FMNMX.FTZ R4, R195, R4, !PT ;  /* 0x00000004c3047209 */ /* 0x000fe40007810000 */
[----:B-1----:R-:W-:Y:S01]  /*7c10*/  FSEL R197, R39, -INF , P1 ;  /* 0xff80000027c57808 */ /* 0x002fe20000800000 */
[----:B------:R-:W1:Y:S01]  /*7c20*/  MUFU.TANH R43, R43 ;  /* 0x0000002b002b7308 */ /* 0x000e620000002400 */
[----:B------:R-:W-:Y:S02]  /*7c30*/  ISETP.GT.AND P2, PT, R0, 0x40, PT ;  /* 0x000000400000780c */ /* 0x000fe40003f44270 */
[----:B------:R-:W-:Y:S02]  /*7c40*/  ISETP.GT.AND P1, PT, R2, 0x50, PT ;  /* 0x000000500200780c */ /* 0x000fe40003f24270 */
[----:B------:R-:W-:Y:S02]  /*7c50*/  FSEL R199, R19, -INF , P5 ;  /* 0xff80000013c77808 */ /* 0x000fe40002800000 */
[----:B------:R-:W-:Y:S02]  /*7c60*/  FMNMX.FTZ R5, R154, R5, !PT ;  /* 0x000000059a057209 */ /* 0x000fe40007810000 */
[----:B------:R-:W-:Y:S01]  /*7c70*/  FMNMX.FTZ R4, R198, R4, !PT ;  /* 0x00000004c6047209 */ /* 0x000fe20007810000 */
[----:B------:R-:W1:Y:S01]  /*7c80*/  MUFU.TANH R42, R42 ;  /* 0x0000002a002a7308 */ /* 0x000e620000002400 */
[----:B--2---:R-:W-:Y:S02]  /*7c90*/  FSEL R196, R38, -INF , P2 ;  /* 0xff80000026c47808 */ /* 0x004fe40001000000 */
[----:B---3--:R-:W-:Y:S02]  /*7ca0*/  FSEL R240, R44, -INF , P1 ;  /* 0xff8000002cf07808 */ /* 0x008fe40000800000 */
[----:B------:R-:W-:Y:S02]  /*7cb0*/  ISETP.GT.AND P0, PT, R2, 0x51, PT ;  /* 0x000000510200780c */ /* 0x000fe40003f04270 */
[C---:B------:R-:W-:Y:S02]  /*7cc0*/  ISETP.GT.AND P2, PT, R0.reuse, 0x49, PT ;  /* 0x000000490000780c */ /* 0x040fe40003f44270 */
[----:B------:R-:W-:Y:S01]  /*7cd0*/  FMNMX.FTZ R5, R155, R5, !PT ;  /* 0x000000059b057209 */ /* 0x000fe20007810000 */
[----:B------:R-:W2:Y:S01]  /*7ce0*/  MUFU.TANH R46, R46 ;  /* 0x0000002e002e7308 */ /* 0x000ea20000002400 */
[----:B------:R-:W-:Y:S02]  /*7cf0*/  FMNMX.FTZ R4, R199, R4, !PT ;  /* 0x00000004c7047209 */ /* 0x000fe40007810000 */
[----:B----4-:R-:W-:Y:S02]  /*7d00*/  FSEL R239, R45, -INF , P0 ;  /* 0xff8000002def7808 */ /* 0x010fe40000000000 */
[----:B------:R-:W-:Y:S02]  /*7d10*/  ISETP.GT.AND P3, PT, R0, 0x48, PT ;  /* 0x000000480000780c */ /* 0x000fe40003f64270 */
[----:B-1----:R-:W-:Y:S02]  /*7d20*/  FSEL R231, R43, -INF , P2 ;  /* 0xff8000002be77808 */ /* 0x002fe40001000000 */
[----:B------:R-:W-:Y:S01]  /*7d30*/  ISETP.GT.AND P2, PT, R2, 0x58, PT ;  /* 0x000000580200780c */ /* 0x000fe20003f44270 */
[----:B------:R-:W1:Y:S01]  /*7d40*/  MUFU.TANH R47, R47 ;  /* 0x0000002f002f7308 */ /* 0x000e620000002400 */
[----:B------:R-:W-:Y:S02]  /*7d50*/  FMNMX.FTZ R5, R158, R5, !PT ;  /* 0x000000059e057209 */ /* 0x000fe40007810000 */
[----:B------:R-:W-:Y:S02]  /*7d60*/  FMNMX.FTZ R4, R240, R4, !PT ;  /* 0x00000004f0047209 */ /* 0x000fe40007810000 */
[----:B------:R-:W-:Y:S02]  /*7d70*/  ISETP.GT.AND P5, PT, R0, 0x50, PT ;  /* 0x000000500000780c */ /* 0x000fe40003fa4270 */
[----:B------:R-:W-:Y:S02]  /*7d80*/  FSEL R230, R42, -INF , P3 ;  /* 0xff8000002ae67808 */ /* 0x000fe40001800000 */
[----:B------:R-:W-:Y:S01]  /*7d90*/  ISETP.GT.AND P3, PT, R0, 0x51, PT ;  /* 0x000000510000780c */ /* 0x000fe20003f64270 */
[----:B------:R-:W3:Y:S01]  /*7da0*/  MUFU.TANH R52, R52 ;  /* 0x0000003400347308 */ /* 0x000ee20000002400 */
[----:B------:R-:W-:Y:S02]  /*7db0*/  ISETP.GT.AND P1, PT, R2, 0x59, PT ;  /* 0x000000590200780c */ /* 0x000fe40003f24270 */
[----:B------:R-:W-:Y:S02]  /*7dc0*/  FMNMX.FTZ R4, R239, R4, !PT ;  /* 0x00000004ef047209 */ /* 0x000fe40007810000 */
[----:B------:R-:W-:Y:S02]  /*7dd0*/  FSEL R246, R6, -INF , P2 ;  /* 0xff80000006f67808 */ /* 0x000fe40001000000 */
[----:B------:R-:W-:Y:S02]  /*7de0*/  FMNMX.FTZ R6, R159, R5, !PT ;  /* 0x000000059f067209 */ /* 0x000fe40007810000 */
[----:B--2---:R-:W-:Y:S01]  /*7df0*/  FSEL R241, R46, -INF , P5 ;  /* 0xff8000002ef17808 */ /* 0x004fe20002800000 */
[----:B------:R-:W2:Y:S01]  /*7e00*/  MUFU.TANH R53, R53 ;  /* 0x0000003500357308 */ /* 0x000ea20000002400 */
[C---:B------:R-:W-:Y:S02]  /*7e10*/  ISETP.GT.AND P5, PT, R2.reuse, 0x60, PT ;  /* 0x000000600200780c */ /* 0x040fe40003fa4270 */
[----:B------:R-:W-:Y:S02]  /*7e20*/  FSEL R245, R15, -INF , P1 ;  /* 0xff8000000ff57808 */ /* 0x000fe40000800000 */
[----:B-1----:R-:W-:Y:S02]  /*7e30*/  FSEL R243, R47, -INF , P3 ;  /* 0xff8000002ff37808 */ /* 0x002fe40001800000 */
[C---:B------:R-:W-:Y:S02]  /*7e40*/  ISETP.GT.AND P3, PT, R2.reuse, 0x61, PT ;  /* 0x000000610200780c */ /* 0x040fe40003f64270 */
[----:B------:R-:W-:Y:S01]  /*7e50*/  ISETP.GT.AND P2, PT, R2, 0x68, PT ;  /* 0x000000680200780c */ /* 0x000fe20003f44270 */
[----:B------:R-:W1:Y:S01]  /*7e60*/  MUFU.TANH R50, R50 ;  /* 0x0000003200327308 */ /* 0x000e620000002400 */
[----:B------:R-:W-:Y:S02]  /*7e70*/  ISETP.GT.AND P0, PT, R0, 0x58, PT ;  /* 0x000000580000780c */ /* 0x000fe40003f04270 */
[----:B------:R-:W-:Y:S02]  /*7e80*/  FMNMX.FTZ R5, R246, R4, !PT ;  /* 0x00000004f6057209 */ /* 0x000fe40007810000 */
[----:B------:R-:W-:Y:S02]  /*7e90*/  FMNMX.FTZ R6, R162, R6, !PT ;  /* 0x00000006a2067209 */ /* 0x000fe40007810000 */
[----:B---3--:R-:W-:Y:S02]  /*7ea0*/  FSEL R193, R52, -INF , P5 ;  /* 0xff80000034c17808 */ /* 0x008fe40002800000 */
[C---:B------:R-:W-:Y:S01]  /*7eb0*/  ISETP.GT.AND P5, PT, R2.reuse, 0x71, PT ;  /* 0x000000710200780c */ /* 0x040fe20003fa4270 */
[----:B------:R-:W3:Y:S01]  /*7ec0*/  MUFU.TANH R16, R16 ;  /* 0x0000001000107308 */ /* 0x000ee20000002400 */
[----:B------:R-:W-:Y:S02]  /*7ed0*/  FSEL R251, R17, -INF , P2 ;  /* 0xff80000011fb7808 */ /* 0x000fe40001000000 */
[C---:B------:R-:W-:Y:S02]  /*7ee0*/  ISETP.GT.AND P2, PT, R2.reuse, 0x79, PT ;  /* 0x000000790200780c */ /* 0x040fe40003f44270 */
[----:B--2---:R-:W-:Y:S02]  /*7ef0*/  FSEL R252, R53, -INF , P3 ;  /* 0xff80000035fc7808 */ /* 0x004fe40001800000 */
[C---:B------:R-:W-:Y:S02]  /*7f00*/  ISETP.GT.AND P3, PT, R2.reuse, 0x78, PT ;  /* 0x000000780200780c */ /* 0x040fe40003f64270 */
[----:B------:R-:W-:Y:S01]  /*7f10*/  ISETP.GT.AND P1, PT, R2, 0x69, PT ;  /* 0x000000690200780c */ /* 0x000fe20003f24270 */
[----:B------:R-:W2:Y:S01]  /*7f20*/  MUFU.TANH R60, R60 ;  /* 0x0000003c003c7308 */ /* 0x000ea20000002400 */
[----:B------:R-:W-:Y:S02]  /*7f30*/  FMNMX.FTZ R6, R163, R6, !PT ;  /* 0x00000006a3067209 */ /* 0x000fe40007810000 */
[----:B------:R-:W-:Y:S02]  /*7f40*/  FSEL R242, R65, -INF , P2 ;  /* 0xff80000041f27808 */ /* 0x000fe40001000000 */
[----:B-1----:R-:W-:Y:S02]  /*7f50*/  FSEL R248, R50, -INF , P0 ;  /* 0xff80000032f87808 */ /* 0x002fe40000000000 */
[----:B------:R-:W-:Y:S02]  /*7f60*/  ISETP.GT.AND P0, PT, R2, 0x70, PT ;  /* 0x000000700200780c */ /* 0x000fe40003f04270 */
[----:B------:R-:W-:Y:S01]  /*7f70*/  FMNMX.FTZ R2, R245, R5, !PT ;  /* 0x00000005f5027209 */ /* 0x000fe20007810000 */
[----:B------:R-:W1:Y:S01]  /*7f80*/  MUFU.TANH R61, R61 ;  /* 0x0000003d003d7308 */ /* 0x000e620000002400 */
[----:B------:R-:W-:Y:S01]  /*7f90*/  FMNMX.FTZ R6, R170, R6, !PT ;  /* 0x00000006aa067209 */ /* 0x000fe20007810000 */
[----:B------:R-:W-:Y:S01]  /*7fa0*/  FMUL.FTZ R5, R66, c[0x0][0x320] ;  /* 0x0000c80042057a20 */ /* 0x000fe20000410000 */
[----:B------:R-:W-:Y:S02]  /*7fb0*/  FMNMX.FTZ R2, R193, R2, !PT ;  /* 0x00000002c1027209 */ /* 0x000fe40007810000 */
[----:B------:R-:W-:Y:S01]  /*7fc0*/  FMNMX.FTZ R4, R171, R6, !PT ;  /* 0x00000006ab047209 */ /* 0x000fe20007810000 */
[----:B------:R-:W-:Y:S01]  /*7fd0*/  FMUL.FTZ R6, R63, c[0x0][0x320] ;  /* 0x0000c8003f067a20 */ /* 0x000fe20000410000 */
[----:B------:R-:W-:Y:S02]  /*7fe0*/  FMNMX.FTZ R2, R252, R2, !PT ;  /* 0x00000002fc027209 */ /* 0x000fe40007810000 */
[----:B---3--:R-:W-:Y:S01]  /*7ff0*/  FSEL R250, R16, -INF , P1 ;  /* 0xff80000010fa7808 */ /* 0x008fe20000800000 */
[----:B------:R-:W3:Y:S01]  /*8000*/  MUFU.TANH R64, R64 ;  /* 0x0000004000407308 */ /* 0x000ee20000002400 */
[----:B------:R-:W-:Y:S02]  /*8010*/  FMNMX.FTZ R2, R251, R2, !PT ;  /* 0x00000002fb027209 */ /* 0x000fe40007810000 */
[----:B------:R-:W-:Y:S02]  /*8020*/  FMNMX.FTZ R4, R196, R4, !PT ;  /* 0x00000004c4047209 */ /* 0x000fe40007810000 */
[----:B--2---:R-:W-:Y:S02]  /*8030*/  FSEL R249, R60, -INF , P0 ;  /* 0xff8000003cf97808 */ /* 0x004fe40000000000 */
[----:B------:R-:W-:Y:S02]  /*8040*/  FMNMX.FTZ R2, R250, R2, !PT ;  /* 0x00000002fa027209 */ /* 0x000fe40007810000 */
[----:B------:R-:W-:Y:S01]  /*8050*/  FMNMX.FTZ R4, R197, R4, !PT ;  /* 0x00000004c5047209 */ /* 0x000fe20007810000 */
[----:B------:R-:W2:Y:S01]  /*8060*/  MUFU.TANH R54, R54 ;  /* 0x0000003600367308 */ /* 0x000ea20000002400 */
[----:B------:R-:W-:Y:S02]  /*8070*/  FMNMX.FTZ R2, R249, R2, !PT ;  /* 0x00000002f9027209 */ /* 0x000fe40007810000 */
[----:B------:R-:W-:Y:S02]  /*8080*/  FMNMX.FTZ R4, R230, R4, !PT ;  /* 0x00000004e6047209 */ /* 0x000fe40007810000 */
[----:B-1----:R-:W-:Y:S02]  /*8090*/  FSEL R247, R61, -INF , P5 ;  /* 0xff8000003df77808 */ /* 0x002fe40002800000 */
[----:B------:R-:W-:Y:S02]  /*80a0*/  FMNMX.FTZ R4, R231, R4, !PT ;  /* 0x00000004e7047209 */ /* 0x000fe40007810000 */
[----:B------:R-:W-:Y:S01]  /*80b0*/  FMNMX.FTZ R2, R247, R2, !PT ;  /* 0x00000002f7027209 */ /* 0x000fe20007810000 */
[----:B------:R-:W1:Y:S01]  /*80c0*/  MUFU.TANH R51, R51 ;  /* 0x0000003300337308 */ /* 0x000e620000002400 */
[----:B------:R-:W-:Y:S02]  /*80d0*/  FMNMX.FTZ R4, R241, R4, !PT ;  /* 0x00000004f1047209 */ /* 0x000fe40007810000 */
[----:B------:R-:W-:Y:S02]  /*80e0*/  ISETP.GT.AND P0, PT, R0, 0x60, PT ;  /* 0x000000600000780c */ /* 0x000fe40003f04270 */
[----:B---3--:R-:W-:Y:S02]  /*80f0*/  FSEL R244, R64, -INF , P3 ;  /* 0xff80000040f47808 */ /* 0x008fe40001800000 */
[----:B------:R-:W-:Y:S02]  /*8100*/  ISETP.GT.AND P1, PT, R0, 0x59, PT ;  /* 0x000000590000780c */ /* 0x000fe40003f24270 */
[----:B------:R-:W-:Y:S01]  /*8110*/  FMNMX.FTZ R2, R244, R2, !PT ;  /* 0x00000002f4027209 */ /* 0x000fe20007810000 */
[----:B------:R3:W-:Y:S01]  /*8120*/  MUFU.TANH R71, R67 ;  /* 0x0000004300477308 */ /* 0x0007e20000002400 */
[----:B------:R-:W-:Y:S02]  /*8130*/  FMNMX.FTZ R4, R243, R4, !PT ;  /* 0x00000004f3047209 */ /* 0x000fe40007810000 */
[----:B------:R-:W-:Y:S02]  /*8140*/  FMNMX.FTZ R2, R242, R2, !PT ;  /* 0x00000002f2027209 */ /* 0x000fe40007810000 */
[----:B--2---:R-:W-:Y:S02]  /*8150*/  FSEL R139, R54, -INF , P0 ;  /* 0xff800000368b7808 */ /* 0x004fe40000000000 */
[----:B------:R-:W-:Y:S01]  /*8160*/  FMNMX.FTZ R4, R248, R4, !PT ;  /* 0x00000004f8047209 */ /* 0x000fe20007810000 */
[----:B------:R-:W2:Y:S01]  /*8170*/  SHFL.BFLY PT, R69, R2, 0x2, 0x1f ;  /* 0x0c401f0002457f89 */ /* 0x000ea200000e0000 */
[----:B------:R-:W-:Y:S01]  /*8180*/  ISETP.GT.AND P0, PT, R0, 0x68, PT ;  /* 0x000000680000780c */ /* 0x000fe20003f04270 */
[----:B------:R-:W4:Y:S01]  /*8190*/  MUFU.TANH R55, R55 ;  /* 0x0000003700377308 */ /* 0x000f220000002400 */
[----:B------:R-:W-:Y:S02]  /*81a0*/  ISETP.GE.AND P5, PT, R192, 0x1, PT ;  /* 0x00000001c000780c */ /* 0x000fe40003fa6270 */
[----:B-1----:R-:W-:Y:S02]  /*81b0*/  FSEL R238, R51, -INF , P1 ;  /* 0xff80000033ee7808 */ /* 0x002fe40000800000 */
[----:B------:R-:W-:Y:S02]  /*81c0*/  ISETP.GT.AND P1, PT, R0, 0x61, PT ;  /* 0x000000610000780c */ /* 0x000fe40003f24270 */
[----:B------:R-:W-:Y:S03]  /*81d0*/  FMNMX.FTZ R4, R238, R4, !PT ;  /* 0x00000004ee047209 */ /* 0x000fe60007810000 */
[----:B------:R-:W1:Y:S01]  /*81e0*/  MUFU.TANH R58, R58 ;  /* 0x0000003a003a7308 */ /* 0x000e620000002400 */
[----:B---3--:R-:W-:Y:S01]  /*81f0*/  IMAD.MOV.U32 R67, RZ, RZ, R139 ;  /* 0x000000ffff437224 */ /* 0x008fe200078e008b */
[----:B------:R-:W-:Y:S04]  /*8200*/  MOV R139, R233 ;  /* 0x000000e9008b7202 */ /* 0x000fe80000000f00 */
[----:B------:R-:W-:Y:S04]  /*8210*/  FMNMX.FTZ R4, R67, R4, !PT ;  /* 0x0000000443047209 */ /* 0x000fe80007810000 */
[----:B------:R-:W3:Y:S01]  /*8220*/  MUFU.TANH R59, R59 ;  /* 0x0000003b003b7308 */ /* 0x000ee20000002400 */
[----:B--2---:R-:W-:Y:S02]  /*8230*/  FMNMX.FTZ R69, R2, R69, !PT ;  /* 0x0000004502457209 */ /* 0x004fe40007810000 */
[----:B----4-:R-:W-:Y:S02]  /*8240*/  FSEL R138, R55, -INF , P1 ;  /* 0xff800000378a7808 */ /* 0x010fe40000800000 */
[----:B------:R-:W-:Y:S05]  /*8250*/  ISETP.GT.AND P1, PT, R0, 0x69, PT ;  /* 0x000000690000780c */ /* 0x000fea0003f24270 */
[----:B------:R-:W2:Y:S01]  /*8260*/  MUFU.TANH R62, R62 ;  /* 0x0000003e003e7308 */ /* 0x000ea20000002400 */
[----:B-1----:R-:W-:Y:S02]  /*8270*/  FSEL R16, R58, -INF , P0 ;  /* 0xff8000003a107808 */ /* 0x002fe40000000000 */
[----:B------:R-:W-:Y:S01]  /*8280*/  MOV R58, R138 ;  /* 0x0000008a003a7202 */ /* 0x000fe20000000f00 */
[----:B------:R-:W-:Y:S01]  /*8290*/  IMAD.MOV.U32 R138, RZ, RZ, R232 ;  /* 0x000000ffff8a7224 */ /* 0x000fe200078e00e8 */
[----:B------:R-:W-:Y:S05]  /*82a0*/  ISETP.GT.AND P0, PT, R0, 0x70, PT ;  /* 0x000000700000780c */ /* 0x000fea0003f04270 */
[----:B------:R-:W1:Y:S01]  /*82b0*/  MUFU.TANH R6, R6 ;  /* 0x0000000600067308 */ /* 0x000e620000002400 */
[----:B------:R-:W-:Y:S02]  /*82c0*/  FMNMX.FTZ R4, R58, R4, !PT ;  /* 0x000000043a047209 */ /* 0x000fe40007810000 */
[----:B---3--:R-:W-:Y:S02]  /*82d0*/  FSEL R17, R59, -INF , P1 ;  /* 0xff8000003b117808 */ /* 0x008fe40000800000 */
[----:B------:R-:W-:Y:S02]  /*82e0*/  FMNMX.FTZ R4, R16, R4, !PT ;  /* 0x0000000410047209 */ /* 0x000fe40007810000 */
[----:B------:R-:W-:Y:S02]  /*82f0*/  ISETP.GT.AND P1, PT, R0, 0x71, PT ;  /* 0x000000710000780c */ /* 0x000fe40003f24270 */
[----:B------:R-:W-:Y:S01]  /*8300*/  FMNMX.FTZ R4, R17, R4, !PT ;  /* 0x0000000411047209 */ /* 0x000fe20007810000 */
[----:B------:R-:W3:Y:S01]  /*8310*/  MUFU.TANH R5, R5 ;  /* 0x0000000500057308 */ /* 0x000ee20000002400 */
[----:B--2---:R-:W-:Y:S02]  /*8320*/  FSEL R66, R62, -INF , P0 ;  /* 0xff8000003e427808 */ /* 0x004fe40000000000 */
[----:B------:R-:W-:Y:S02]  /*8330*/  ISETP.GT.AND P0, PT, R0, 0x78, PT ;  /* 0x000000780000780c */ /* 0x000fe40003f04270 */
[----:B------:R-:W-:Y:S02]  /*8340*/  FMNMX.FTZ R4, R66, R4, !PT ;  /* 0x0000000442047209 */ /* 0x000fe40007810000 */
[----:B-1----:R-:W-:Y:S02]  /*8350*/  FSEL R237, R6, -INF , P1 ;  /* 0xff80000006ed7808 */ /* 0x002fe40000800000 */
[----:B------:R-:W-:Y:S02]  /*8360*/  ISETP.GT.AND P1, PT, R0, 0x79, PT ;  /* 0x000000790000780c */ /* 0x000fe40003f24270 */
[----:B------:R-:W-:Y:S02]  /*8370*/  FMNMX.FTZ R0, R237, R4, !PT ;  /* 0x00000004ed007209 */ /* 0x000fe40007810000 */
[----:B------:R-:W1:Y:S01]  /*8380*/  SHFL.BFLY PT, R4, R69, 0x1, 0x1f ;  /* 0x0c201f0045047f89 */ /* 0x000e6200000e0000 */
[----:B------:R-:W-:Y:S02]  /*8390*/  FSEL R71, R71, -INF , P1 ;  /* 0xff80000047477808 */ /* 0x000fe40000800000 */
[----:B---3--:R-:W-:Y:S04]  /*83a0*/  FSEL R235, R5, -INF , P0 ;  /* 0xff80000005eb7808 */ /* 0x008fe80000000000 */
[----:B------:R-:W-:Y:S04]  /*83b0*/  FMNMX.FTZ R0, R235, R0, !PT ;  /* 0x00000000eb007209 */ /* 0x000fe80007810000 */
[----:B------:R-:W-:Y:S05]  /*83c0*/  FMNMX.FTZ R0, R71, R0, !PT ;  /* 0x0000000047007209 */ /* 0x000fea0007810000 */
[----:B------:R-:W2:Y:S01]  /*83d0*/  SHFL.BFLY PT, R2, R0, 0x2, 0x1f ;  /* 0x0c401f0000027f89 */ /* 0x000ea200000e0000 */
[----:B-1----:R-:W-:Y:S04]  /*83e0*/  FMNMX.FTZ R69, R69, R4, !PT ;  /* 0x0000000445457209 */ /* 0x002fe80007810000 */
[C---:B------:R-:W-:Y:S01]  /*83f0*/  FSETP.NEU.FTZ.AND P1, PT, R69.reuse, -INF , PT ;  /* 0xff8000004500780b */ /* 0x040fe20003f3d000 */
[----:B------:R-:W-:Y:S05]  /*8400*/  FMUL.FTZ R148, R69, c[0x0][0x2d0] ;  /* 0x0000b40045947a20 */ /* 0x000fea0000410000 */
[----:B------:R-:W-:Y:S05]  /*8410*/  FSEL R148, R148, RZ, P1 ;  /* 0x000000ff94947208 */ /* 0x000fea0000800000 */
[--C-:B------:R-:W-:Y:S02]  /*8420*/  FFMA.FTZ R6, R8, c[0x0][0x2d0], -R148.reuse ;  /* 0x0000b40008067a23 */ /* 0x100fe40000010894 */
[--C-:B------:R-:W-:Y:S01]  /*8430*/  FFMA.FTZ R4, R7, c[0x0][0x2d0], -R148.reuse ;  /* 0x0000b40007047a23 */ /* 0x100fe20000010894 */
[----:B--2---:R-:W-:Y:S01]  /*8440*/  FMNMX.FTZ R0, R0, R2, !PT ;  /* 0x0000000200007209 */ /* 0x004fe20007810000 */
[----:B------:R1:W-:Y:S01]  /*8450*/  MUFU.EX2 R236, R6 ;  /* 0x0000000600ec7308 */ /* 0x0003e20000000800 */
[----:B------:R-:W-:Y:S03]  /*8460*/  @P5 SHF.R.S32.HI R7, RZ, 0x1f, R229 ;  /* 0x0000001fff075819 */ /* 0x000fe600000114e5 */
[----:B------:R-:W2:Y:S02]  /*8470*/  SHFL.BFLY PT, R2, R0, 0x1, 0x1f ;  /* 0x0c201f0000027f89 */ /* 0x000ea400000e0000 */
[----:B------:R-:W-:Y:S04]  /*8480*/  @P5 IMAD R7, R7, c[0x0][0x1e0], RZ ;  /* 0x0000780007075a24 */ /* 0x000fe800078e02ff */
[----:B------:R-:W3:Y:S01]  /*8490*/  MUFU.EX2 R233, R4 ;  /* 0x0000000400e97308 */ /* 0x000ee20000000800 */
[----:B-1----:R-:W-:Y:S02]  /*84a0*/  @P5 IMAD R6, R229, c[0x0][0x1e4], R7 ;  /* 0x00007900e5065a24 */ /* 0x002fe400078e0207 */
[----:B------:R-:W-:Y:S01]  /*84b0*/  FFMA.FTZ R7, R9, c[0x0][0x2d0], -R148 ;  /* 0x0000b40009077a23 */ /* 0x000fe20000010894 */
[----:B--2---:R-:W-:Y:S06]  /*84c0*/  FMNMX.FTZ R68, R0, R2, !PT ;  /* 0x0000000200447209 */ /* 0x004fec0007810000 */
[----:B------:R1:W-:Y:S01]  /*84d0*/  MUFU.EX2 R15, R7 ;  /* 0x00000007000f7308 */ /* 0x0003e20000000800 */
[C---:B------:R-:W-:Y:S01]  /*84e0*/  FSETP.NEU.FTZ.AND P0, PT, R68.reuse, -INF , PT ;  /* 0xff8000004400780b */ /* 0x040fe20003f1d000 */
[----:B------:R-:W-:Y:S01]  /*84f0*/  FMUL.FTZ R149, R68, c[0x0][0x2d0] ;  /* 0x0000b40044957a20 */ /* 0x000fe20000410000 */
[----:B---3--:R-:W-:Y:S01]  /*8500*/  F2FP.PACK_AB R136, R236, R233 ;  /* 0x000000e9ec88723e */ /* 0x008fe200000000ff */
[----:B------:R-:W-:Y:S03]  /*8510*/  @P5 IMAD.WIDE.U32 R4, R229, c[0x0][0x1e0], RZ ;  /* 0x00007800e5045a25 */ /* 0x000fe600078e00ff */
[----:B------:R-:W-:Y:S01]  /*8520*/  FSEL R149, R149, RZ, P0 ;  /* 0x000000ff95957208 */ /* 0x000fe20000000000 */
[----:B------:R-:W-:Y:S01]  /*8530*/  @P5 IMAD.SHL.U32 R8, R4, 0x80, RZ ;  /* 0x0000008004085824 */ /* 0x000fe200078e00ff */
[----:B------:R-:W-:Y:S04]  /*8540*/  @P5 IADD3 R0, R5, R6, RZ ;  /* 0x0000000605005210 */ /* 0x000fe80007ffe0ff */
[----:B-----5:R-:W-:Y:S02]  /*8550*/  @P5 IADD3 R2, P3, R8, R20, RZ ;  /* 0x0000001408025210 */ /* 0x020fe40007f7e0ff */
[----:B------:R-:W-:Y:S01]  /*8560*/  @P5 SHF.L.U64.HI R0, R4, 0x7, R0 ;  /* 0x0000000704005819 */ /* 0x000fe20000010200 */
[----:B------:R-:W-:Y:S01]  /*8570*/  FFMA.FTZ R4, R10, c[0x0][0x2d0], -R148 ;  /* 0x0000b4000a047a23 */ /* 0x000fe20000010894 */
[----:B------:R-:W-:Y:S02]  /*8580*/  @P5 LEA R6, P2, R2, c[0x0][0x1c8], 0x1 ;  /* 0x0000720002065a11 */ /* 0x000fe400078408ff */
[----:B------:R-:W-:Y:S01]  /*8590*/  @P5 MOV R10, c[0x0][0x1e0] ;  /* 0x00007800000a5a02 */ /* 0x000fe20000000f00 */
[----:B------:R2:W-:Y:S01]  /*85a0*/  MUFU.EX2 R234, R4 ;  /* 0x0000000400ea7308 */ /* 0x0005e20000000800 */
[----:B------:R-:W-:Y:S05]  /*85b0*/  @P5 IMAD.X R5, R0, 0x1, R18, P3 ;  /* 0x0000000100055824 */ /* 0x000fea00018e0612 */
[----:B-1----:R-:W-:Y:S01]  /*85c0*/  @P5 LEA.HI.X R7, R2, c[0x0][0x1cc], R5, 0x1, P2 ;  /* 0x0000730002075a11 */ /* 0x002fe200010f0c05 */
[----:B------:R-:W-:Y:S01]  /*85d0*/  @P5 IMAD.MOV.U32 R5, RZ, RZ, 0x6 ;  /* 0x00000006ff055424 */ /* 0x000fe200078e00ff */
[----:B------:R-:W-:Y:S04]  /*85e0*/  @P5 IADD3 R2, P3, P2, R8, 0x40, R20 ;  /* 0x0000004008025810 */ /* 0x000fe80007a7e014 */
[----:B------:R-:W-:Y:S02]  /*85f0*/  @P5 IADD3.X R0, R0, RZ, R18, P3, P2 ;  /* 0x000000ff00005210 */ /* 0x000fe40001fe4412 */
[----:B------:R-:W-:Y:S02]  /*8600*/  @P5 LEA R8, P3, R2, c[0x0][0x1c8], 0x1 ;  /* 0x0000720002085a11 */ /* 0x000fe400078608ff */
[----:B------:R-:W-:Y:S02]  /*8610*/  @P5 ISETP.GE.AND P2, PT, R138, c[0x0][0x1d4], PT ;  /* 0x000075008a005a0c */ /* 0x000fe40003f46270 */
[----:B------:R-:W-:Y:S01]  /*8620*/  @P5 LEA.HI.X R9, R2, c[0x0][0x1cc], R0, 0x1, P3 ;  /* 0x0000730002095a11 */ /* 0x000fe200018f0c00 */
[--C-:B------:R-:W-:Y:S02]  /*8630*/  FFMA.FTZ R0, R13, c[0x0][0x2d0], -R149.reuse ;  /* 0x0000b4000d007a23 */ /* 0x100fe40000010895 */
[--C-:B------:R-:W-:Y:S02]  /*8640*/  FFMA.FTZ R2, R14, c[0x0][0x2d0], -R149.reuse ;  /* 0x0000b4000e027a23 */ /* 0x100fe40000010895 */
[----:B------:R1:W-:Y:S01]  /*8650*/  MUFU.EX2 R64, R0 ;  /* 0x0000000000407308 */ /* 0x0003e20000000800 */
[--C-:B--2---:R-:W-:Y:S01]  /*8660*/  FFMA.FTZ R4, R11, c[0x0][0x2d0], -R149.reuse ;  /* 0x0000b4000b047a23 */ /* 0x104fe20000010895 */
[C---:B------:R-:W-:Y:S02]  /*8670*/  @P5 SHF.L.U32 R11, R10.reuse, 0x6, RZ ;  /* 0x000000060a0b5819 */ /* 0x040fe400000006ff */
[----:B------:R-:W-:Y:S01]  /*8680*/  @P5 SHF.L.U64.HI R10, R10, R5, c[0x0][0x1e4] ;  /* 0x000079000a0a5619 */ /* 0x000fe20000010205 */
[----:B------:R-:W-:Y:S01]  /*8690*/  FFMA.FTZ R5, R12, c[0x0][0x2d0], -R149 ;  /* 0x0000b4000c057a23 */ /* 0x000fe20000010895 */
[----:B------:R2:W-:Y:S04]  /*86a0*/  @P5 LDGSTS.E.BYPASS.LTC128B.128 [R228+0x8100], [R6.64], !P2 ;  /* 0x0810000006e45fae */ /* 0x0005e8000d101d46 */
[----:B------:R3:W-:Y:S04]  /*86b0*/  MUFU.EX2 R232, R4 ;  /* 0x0000000400e87308 */ /* 0x0007e80000000800 */
[----:B------:R4:W-:Y:S06]  /*86c0*/  @P5 LDGSTS.E.BYPASS.LTC128B.128 [R228+0xc100], [R8.64], !P6 ;  /* 0x0c10000008e45fae */ /* 0x0009ec000f101d46 */
[----:B------:R5:W2:Y:S01]  /*86d0*/  MUFU.EX2 R59, R5 ;  /* 0x00000005003b7308 */ /* 0x000aa20000000800 */
[----:B-1----:R-:W-:Y:S05]  /*86e0*/  FSEL R0, R69, RZ, P1 ;  /* 0x000000ff45007208 */ /* 0x002fea0000800000 */
[----:B------:R-:W-:Y:S04]  /*86f0*/  FADD.FTZ R0, -R0, R3 ;  /* 0x0000000300007221 */ /* 0x000fe80000010100 */
[----:B------:R1:W1:Y:S01]  /*8700*/  MUFU.EX2 R65, R2 ;  /* 0x0000000200417308 */ /* 0x0002620000000800 */
[----:B------:R-:W-:Y:S01]  /*8710*/  FMUL.FTZ R0, R0, c[0x0][0x2d0] ;  /* 0x0000b40000007a20 */ /* 0x000fe20000410000 */
[-C--:B---3--:R-:W-:Y:S08]  /*8720*/  @P5 IADD3 R4, P3, R6, R11.reuse, RZ ;  /* 0x0000000b06045210 */ /* 0x088ff00007f7e0ff */
[----:B------:R3:W3:Y:S01]  /*8730*/  MUFU.EX2 R3, R0 ;  /* 0x0000000000037308 */ /* 0x0006e20000000800 */
[----:B-----5:R-:W-:Y:S01]  /*8740*/  @P5 IMAD.X R5, R10, 0x1, R7, P3 ;  /* 0x000000010a055824 */ /* 0x020fe200018e0607 */
[-C--:B--2---:R-:W-:Y:S02]  /*8750*/  @P5 IADD3 R6, P3, R4, R11.reuse, RZ ;  /* 0x0000000b04065210 */ /* 0x084fe40007f7e0ff */
[----:B------:R-:W-:Y:S02]  /*8760*/  F2FP.PACK_AB R137, R59, R232 ;  /* 0x000000e83b89723e */ /* 0x000fe400000000ff */
[----:B------:R2:W-:Y:S01]  /*8770*/  @P5 LDGSTS.E.BYPASS.LTC128B.128 [R228+0x9100], [R4.64], !P2 ;  /* 0x0910000004e45fae */ /* 0x0005e2000d101d46 */
[----:B------:R-:W-:Y:S02]  /*8780*/  @P5 IADD3.X R7, R5, R10, RZ, P3, !PT ;  /* 0x0000000a05075210 */ /* 0x000fe40001ffe4ff */
[----:B----4-:R-:W-:Y:S02]  /*8790*/  @P5 IADD3 R8, P1, R6, R11, RZ ;  /* 0x0000000b06085210 */ /* 0x010fe40007f3e0ff */
[----:B-1----:R-:W-:Y:S02]  /*87a0*/  FSEL R2, R68, RZ, P0 ;  /* 0x000000ff44027208 */ /* 0x002fe40000000000 */
[----:B------:R-:W-:Y:S01]  /*87b0*/  F2FP.PACK_AB R139, R65, R64 ;  /* 0x00000040418b723e */ /* 0x000fe200000000ff */
[----:B------:R2:W-:Y:S01]  /*87c0*/  @P5 LDGSTS.E.BYPASS.LTC128B.128 [R228+0xd100], [R4.64+0x80], !P6 ;  /* 0x0d10008004e45fae */ /* 0x0005e2000f101d46 */
[----:B------:R-:W-:Y:S02]  /*87d0*/  @P5 IMAD.X R9, R7, 0x1, R10, P1 ;  /* 0x0000000107095824 */ /* 0x000fe400008e060a */
[----:B---3--:R-:W-:Y:S05]  /*87e0*/  FADD.FTZ R0, -R2, R70 ;  /* 0x0000004602007221 */ /* 0x008fea0000010100 */
[----:B------:R1:W-:Y:S01]  /*87f0*/  @P5 LDGSTS.E.BYPASS.LTC128B.128 [R228+0xa100], [R6.64], !P2 ;  /* 0x0a10000006e45fae */ /* 0x0003e2000d101d46 */
[--C-:B------:R-:W-:Y:S01]  /*8800*/  FFMA.FTZ R2, R40, c[0x0][0x2d0], -R148.reuse ;  /* 0x0000b40028027a23 */ /* 0x100fe20000010894 */
[----:B------:R-:W-:Y:S01]  /*8810*/  MOV R70, R15 ;  /* 0x0000000f00467202 */ /* 0x000fe20000000f00 */
[----:B------:R-:W-:Y:S02]  /*8820*/  FMUL.FTZ R0, R0, c[0x0][0x2d0] ;  /* 0x0000b40000007a20 */ /* 0x000fe40000410000 */
[C---:B------:R-:W-:Y:S01]  /*8830*/  FMUL.FTZ R40, R3.reuse, R108 ;  /* 0x0000006c03287220 */ /* 0x040fe20000410000 */
[----:B------:R-:W-:Y:S01]  /*8840*/  F2FP.PACK_AB R138, R234, R70 ;  /* 0x00000046ea8a723e */ /* 0x000fe200000000ff */
[C---:B------:R-:W-:Y:S01]  /*8850*/  FMUL.FTZ R32, R3.reuse, R100 ;  /* 0x0000006403207220 */ /* 0x040fe20000410000 */
[----:B------:R1:W-:Y:S01]  /*8860*/  @P5 LDGSTS.E.BYPASS.LTC128B.128 [R228+0xe100], [R6.64+0x80], !P6 ;  /* 0x0e10008006e45fae */ /* 0x0003e2000f101d46 */
[----:B------:R-:W3:Y:S01]  /*8870*/  MUFU.EX2 R0, R0 ;  /* 0x0000000000007308 */ /* 0x000ee20000000800 */
[----:B------:R-:W-:Y:S02]  /*8880*/  IMAD.MOV.U32 R100, RZ, RZ, R235 ;  /* 0x000000ffff647224 */ /* 0x000fe400078e00eb */
[C---:B------:R-:W-:Y:S02]  /*8890*/  FMUL.FTZ R24, R3.reuse, R92 ;  /* 0x0000005c03187220 */ /* 0x040fe40000410000 */
[C---:B------:R-:W-:Y:S02]  /*88a0*/  FMUL.FTZ R25, R3.reuse, R93 ;  /* 0x0000005d03197220 */ /* 0x040fe40000410000 */
[----:B------:R4:W-:Y:S01]  /*88b0*/  @P5 LDGSTS.E.BYPASS.LTC128B.128 [R228+0xb100], [R8.64], !P2 ;  /* 0x0b10000008e45fae */ /* 0x0009e2000d101d46 */
[C---:B------:R-:W-:Y:S02]  /*88c0*/  FMUL.FTZ R33, R3.reuse, R101 ;  /* 0x0000006503217220 */ /* 0x040fe40000410000 */
[C---:B--2---:R-:W-:Y:S02]  /*88d0*/  FMUL.FTZ R4, R3.reuse, R72 ;  /* 0x0000004803047220 */ /* 0x044fe40000410000 */
[C---:B------:R-:W-:Y:S01]  /*88e0*/  FMUL.FTZ R5, R3.reuse, R73 ;  /* 0x0000004903057220 */ /* 0x040fe20000410000 */
[----:B------:R-:W-:Y:S01]  /*88f0*/  MOV R73, R16 ;  /* 0x0000001000497202 */ /* 0x000fe20000000f00 */
[----:B------:R-:W-:Y:S01]  /*8900*/  IMAD.MOV.U32 R72, RZ, RZ, R17 ;  /* 0x000000ffff487224 */ /* 0x000fe200078e0011 */
[----:B------:R4:W-:Y:S01]  /*8910*/  @P5 LDGSTS.E.BYPASS.LTC128B.128 [R228+0xf100], [R8.64+0x80], !P6 ;  /* 0x0f10008008e45fae */ /* 0x0009e2000f101d46 */
[C---:B------:R-:W-:Y:S02]  /*8920*/  FMUL.FTZ R16, R3.reuse, R84 ;  /* 0x0000005403107220 */ /* 0x040fe40000410000 */
[C---:B------:R-:W-:Y:S01]  /*8930*/  FMUL.FTZ R17, R3.reuse, R85 ;  /* 0x0000005503117220 */ /* 0x040fe20000410000 */
[----:B------:R-:W-:Y:S01]  /*8940*/  MOV R93, R72 ;  /* 0x00000048005d7202 */ /* 0x000fe20000000f00 */
[----:B------:R-:W-:Y:S02]  /*8950*/  IMAD.MOV.U32 R92, RZ, RZ, R73 ;  /* 0x000000ffff5c7224 */ /* 0x000fe400078e0049 */
[----:B------:R-:W-:Y:S01]  /*8960*/  FFMA.FTZ R100, R100, c[0x0][0x2d0], -R149 ;  /* 0x0000b40064647a23 */ /* 0x000fe20000010895 */
[----:B------:R-:W2:Y:S01]  /*8970*/  LDSM.16.MT88.4 R12, [R200] ;  /* 0x00000000c80c783b */ /* 0x000ea20000004200 */
[C---:B---3--:R-:W-:Y:S02]  /*8980*/  FMUL.FTZ R42, R0.reuse, R110 ;  /* 0x0000006e002a7220 */ /* 0x048fe40000410000 */
[C---:B-1----:R-:W-:Y:S02]  /*8990*/  FMUL.FTZ R6, R0.reuse, R74 ;  /* 0x0000004a00067220 */ /* 0x042fe40000410000 */
[----:B------:R1:W3:Y:S01]  /*89a0*/  MUFU.EX2 R74, R2 ;  /* 0x00000002004a7308 */ /* 0x0002e20000000800 */
[C---:B------:R-:W-:Y:S02]  /*89b0*/  FMUL.FTZ R35, R0.reuse, R103 ;  /* 0x0000006700237220 */ /* 0x040fe40000410000 */
[C---:B------:R-:W-:Y:S01]  /*89c0*/  FMUL.FTZ R34, R0.reuse, R102 ;  /* 0x0000006600227220 */ /* 0x040fe20000410000 */
[----:B------:R-:W5:Y:S01]  /*89d0*/  LDSM.16.MT88.4 R20, [R204] ;  /* 0x00000000cc14783b */ /* 0x000f620000004200 */
[C---:B------:R-:W-:Y:S02]  /*89e0*/  FMUL.FTZ R7, R0.reuse, R75 ;  /* 0x0000004b00077220 */ /* 0x040fe40000410000 */
[C---:B------:R-:W-:Y:S02]  /*89f0*/  FMUL.FTZ R43, R0.reuse, R111 ;  /* 0x0000006f002b7220 */ /* 0x040fe40000410000 */
[C---:B------:R-:W-:Y:S02]  /*8a00*/  FMUL.FTZ R10, R0.reuse, R78 ;  /* 0x0000004e000a7220 */ /* 0x040fe40000410000 */
[C---:B------:R-:W-:Y:S01]  /*8a10*/  FMUL.FTZ R11, R0.reuse, R79 ;  /* 0x0000004f000b7220 */ /* 0x040fe20000410000 */
[----:B------:R-:W5:Y:S01]  /*8a20*/  LDSM.16.MT88.4 R28, [R203] ;  /* 0x00000000cb1c783b */ /* 0x000f620000004200 */
[C---:B------:R-:W-:Y:S02]  /*8a30*/  FMUL.FTZ R18, R0.reuse, R86 ;  /* 0x0000005600127220 */ /* 0x040fe40000410000 */
[C---:B----4-:R-:W-:Y:S02]  /*8a40*/  FMUL.FTZ R8, R3.reuse, R76 ;  /* 0x0000004c03087220 */ /* 0x050fe40000410000 */
[----:B------:R-:W-:Y:S02]  /*8a50*/  FMUL.FTZ R9, R3, R77 ;  /* 0x0000004d03097220 */ /* 0x000fe40000410000 */
[C---:B------:R-:W-:Y:S01]  /*8a60*/  FMUL.FTZ R19, R0.reuse, R87 ;  /* 0x0000005700137220 */ /* 0x040fe20000410000 */
[----:B------:R-:W4:Y:S01]  /*8a70*/  LDSM.16.MT88.4 R36, [R223] ;  /* 0x00000000df24783b */ /* 0x000f220000004200 */
[C---:B------:R-:W-:Y:S02]  /*8a80*/  FMUL.FTZ R26, R0.reuse, R94 ;  /* 0x0000005e001a7220 */ /* 0x040fe40000410000 */
[----:B------:R-:W-:Y:S02]  /*8a90*/  IMAD.MOV.U32 R94, RZ, RZ, R59 ;  /* 0x000000ffff5e7224 */ /* 0x000fe400078e003b */
[----:B-1----:R-:W-:Y:S02]  /*8aa0*/  FFMA.FTZ R2, R41, c[0x0][0x2d0], -R148 ;  /* 0x0000b40029027a23 */ /* 0x002fe40000010894 */
[C---:B------:R-:W-:Y:S01]  /*8ab0*/  FMUL.FTZ R41, R3.reuse, R109 ;  /* 0x0000006d03297220 */ /* 0x040fe20000410000 */
[----:B------:R-:W1:Y:S01]  /*8ac0*/  LDSM.16.MT88.4 R44, [R200+0x4000] ;  /* 0x00400000c82c783b */ /* 0x000e620000004200 */
[----:B------:R5:W5:Y:S01]  /*8ad0*/  MUFU.EX2 R50, R2 ;  /* 0x0000000200327308 */ /* 0x000b620000000800 */
[C---:B------:R-:W-:Y:S02]  /*8ae0*/  FMUL.FTZ R59, R0.reuse, R127 ;  /* 0x0000007f003b7220 */ /* 0x040fe40000410000 */
[C---:B------:R-:W-:Y:S01]  /*8af0*/  FMUL.FTZ R27, R0.reuse, R95 ;  /* 0x0000005f001b7220 */ /* 0x040fe20000410000 */
[----:B------:R-:W-:Y:S01]  /*8b00*/  MOV R95, R58 ;  /* 0x0000003a005f7202 */ /* 0x000fe20000000f00 */
[C---:B------:R-:W-:Y:S01]  /*8b10*/  FMUL.FTZ R58, R0.reuse, R126 ;  /* 0x0000007e003a7220 */ /* 0x040fe20000410000 */
[C---:B--2---:R-:W-:Y:S01]  /*8b20*/  HMMA.16816.F32 R4, R136.reuse, R12, R4 ;  /* 0x0000000c8804723c */ /* 0x044fe20000001804 */
[----:B------:R-:W2:Y:S04]  /*8b30*/  LDSM.16.MT88.4 R52, [R204+0x4000] ;  /* 0x00400000cc34783b */ /* 0x000ea80000004200 */
[C---:B------:R-:W-:Y:S01]  /*8b40*/  FMUL.FTZ R51, R0.reuse, R119 ;  /* 0x0000007700337220 */ /* 0x040fe20000410000 */
[----:B---3--:R-:W-:Y:S01]  /*8b50*/  MOV R119, R74 ;  /* 0x0000004a00777202 */ /* 0x008fe20000000f00 */
[C---:B------:R-:W-:Y:S01]  /*8b60*/  FMUL.FTZ R12, R3.reuse, R80 ;  /* 0x00000050030c7220 */ /* 0x040fe20000410000 */
[C---:B------:R-:W-:Y:S01]  /*8b70*/  HMMA.16816.F32 R8, R136.reuse, R14, R8 ;  /* 0x0000000e8808723c */ /* 0x040fe20000001808 */
[----:B------:R-:W2:Y:S03]  /*8b80*/  LDSM.16.MT88.4 R60, [R203+0x4000] ;  /* 0x00400000cb3c783b */ /* 0x000ea60000004200 */
[C---:B------:R-:W-:Y:S02]  /*8b90*/  FMUL.FTZ R13, R3.reuse, R81 ;  /* 0x00000051030d7220 */ /* 0x040fe40000410000 */
[----:B------:R-:W-:Y:S02]  /*8ba0*/  IMAD.MOV.U32 R101, RZ, RZ, R64 ;  /* 0x000000ffff657224 */ /* 0x000fe400078e0040 */
[----:B------:R-:W-:Y:S01]  /*8bb0*/  FMUL.FTZ R14, R0, R82 ;  /* 0x00000052000e7220 */ /* 0x000fe20000410000 */
[----:B------:R-:W1:Y:S03]  /*8bc0*/  LDSM.16.MT88.4 R72, [R206+0x4000] ;  /* 0x00400000ce48783b */ /* 0x000e660000004200 */
[--C-:B-----5:R-:W-:Y:S02]  /*8bd0*/  FFMA.FTZ R2, R48, c[0x0][0x2d0], -R149.reuse ;  /* 0x0000b40030027a23 */ /* 0x120fe40000010895 */
[----:B------:R-:W-:Y:S02]  /*8be0*/  IMAD.MOV.U32 R111, RZ, RZ, R50 ;  /* 0x000000ffff6f7224 */ /* 0x000fe400078e0032 */
[----:B------:R5:W-:Y:S01]  /*8bf0*/  MUFU.EX2 R110, R2 ;  /* 0x00000002006e7308 */ /* 0x000be20000000800 */
[C---:B------:R-:W-:Y:S01]  /*8c00*/  FMUL.FTZ R50, R0.reuse, R118 ;  /* 0x0000007600327220 */ /* 0x040fe20000410000 */
[----:B------:R-:W1:Y:S01]  /*8c10*/  LDSM.16.MT88.4 R76, [R200+0x800] ;  /* 0x00080000c84c783b */ /* 0x000e620000004200 */
[C---:B------:R-:W-:Y:S02]  /*8c20*/  FMUL.FTZ R15, R0.reuse, R83 ;  /* 0x00000053000f7220 */ /* 0x040fe40000410000 */
[C---:B------:R-:W-:Y:S02]  /*8c30*/  FMUL.FTZ R48, R3.reuse, R116 ;  /* 0x0000007403307220 */ /* 0x040fe40000410000 */
[C---:B------:R-:W-:Y:S03]  /*8c40*/  FMUL.FTZ R64, R3.reuse, R132 ;  /* 0x0000008403407220 */ /* 0x040fe60000410000 */
[C---:B------:R-:W-:Y:S01]  /*8c50*/  HMMA.16816.F32 R12, R136.reuse, R20, R12 ;  /* 0x00000014880c723c */ /* 0x040fe2000000180c */
[----:B------:R-:W1:Y:S06]  /*8c60*/  LDSM.16.MT88.4 R80, [R204+0x800] ;  /* 0x00080000cc50783b */ /* 0x000e6c0000004200 */
[C---:B------:R-:W-:Y:S01]  /*8c70*/  FMUL.FTZ R20, R3.reuse, R88 ;  /* 0x0000005803147220 */ /* 0x040fe20000410000 */
[C---:B------:R-:W-:Y:S01]  /*8c80*/  HMMA.16816.F32 R16, R136.reuse, R22, R16 ;  /* 0x000000168810723c */ /* 0x040fe20000001810 */
[----:B------:R-:W1:Y:S03]  /*8c90*/  LDSM.16.MT88.4 R84, [R203+0x800] ;  /* 0x00080000cb54783b */ /* 0x000e660000004200 */
[----:B------:R-:W-:Y:S02]  /*8ca0*/  FMUL.FTZ R21, R3, R89 ;  /* 0x0000005903157220 */ /* 0x000fe40000410000 */
[--C-:B-----5:R-:W-:Y:S02]  /*8cb0*/  FFMA.FTZ R2, R49, c[0x0][0x2d0], -R149.reuse ;  /* 0x0000b40031027a23 */ /* 0x120fe40000010895 */
[C---:B------:R-:W-:Y:S01]  /*8cc0*/  FMUL.FTZ R49, R3.reuse, R117 ;  /* 0x0000007503317220 */ /* 0x040fe20000410000 */
[----:B------:R-:W0:Y:S01]  /*8cd0*/  LDGDEPBAR ;  /* 0x00000000000079af */ /* 0x000e220000000000 */
[----:B------:R5:W1:Y:S02]  /*8ce0*/  MUFU.EX2 R109, R2 ;  /* 0x00000002006d7308 */ /* 0x000a640000000800 */
[C---:B------:R-:W-:Y:S02]  /*8cf0*/  FMUL.FTZ R22, R0.reuse, R90 ;  /* 0x0000005a00167220 */ /* 0x040fe40000410000 */
[----:B------:R-:W-:Y:S03]  /*8d00*/  FMUL.FTZ R23, R0, R91 ;  /* 0x0000005b00177220 */ /* 0x000fe60000410000 */
[----:B------:R-:W1:Y:S04]  /*8d10*/  LDSM.16.MT88.4 R88, [R206+0x800] ;  /* 0x00080000ce58783b */ /* 0x000e680000004200 */
[C---:B------:R-:W-:Y:S07]  /*8d20*/  HMMA.16816.F32 R20, R136.reuse, R28, R20 ;  /* 0x0000001c8814723c */ /* 0x040fee0000001814 */
[C---:B------:R-:W-:Y:S01]  /*8d30*/  FMUL.FTZ R29, R3.reuse, R97 ;  /* 0x00000061031d7220 */ /* 0x040fe20000410000 */
[C---:B------:R-:W-:Y:S04]  /*8d40*/  HMMA.16816.F32 R24, R136.reuse, R30, R24 ;  /* 0x0000001e8818723c */ /* 0x040fe80000001818 */
[----:B------:R-:W-:Y:S01]  /*8d50*/  MOV R97, R237 ;  /* 0x000000ed00617202 */ /* 0x000fe20000000f00 */
[----:B-----5:R-:W-:Y:S02]  /*8d60*/  FFMA.FTZ R2, R56, c[0x0][0x2d0], -R148 ;  /* 0x0000b40038027a23 */ /* 0x020fe40000010894 */
[C---:B------:R-:W-:Y:S02]  /*8d70*/  FMUL.FTZ R30, R0.reuse, R98 ;  /* 0x00000062001e7220 */ /* 0x040fe40000410000 */
[----:B------:R5:W-:Y:S01]  /*8d80*/  MUFU.EX2 R103, R2 ;  /* 0x0000000200677308 */ /* 0x000be20000000800 */
[----:B------:R-:W3:Y:S02]  /*8d90*/  LDL.LU R98, [R1+0x10] ;  /* 0x0000100001627983 */ /* 0x000ee40000300800 */
[C---:B------:R-:W-:Y:S01]  /*8da0*/  FMUL.FTZ R31, R0.reuse, R99 ;  /* 0x00000063001f7220 */ /* 0x040fe20000410000 */
[----:B------:R-:W-:Y:S01]  /*8db0*/  MOV R99, R65 ;  /* 0x0000004100637202 */ /* 0x000fe20000000f00 */
[C---:B------:R-:W-:Y:S02]  /*8dc0*/  FMUL.FTZ R28, R3.reuse, R96 ;  /* 0x00000060031c7220 */ /* 0x040fe40000410000 */
[C---:B------:R-:W-:Y:S02]  /*8dd0*/  FMUL.FTZ R56, R3.reuse, R124 ;  /* 0x0000007c03387220 */ /* 0x040fe40000410000 */
[----:B------:R-:W-:Y:S02]  /*8de0*/  IMAD.MOV.U32 R96, RZ, RZ, R66 ;  /* 0x000000ffff607224 */ /* 0x000fe400078e0042 */
[----:B------:R-:W-:Y:S01]  /*8df0*/  FMUL.FTZ R65, R3, R133 ;  /* 0x0000008503417220 */ /* 0x000fe20000410000 */
[C---:B----4-:R-:W-:Y:S03]  /*8e00*/  HMMA.16816.F32 R28, R136.reuse, R36, R28 ;  /* 0x00000024881c723c */ /* 0x050fe6000000181c */
[----:B------:R-:W-:Y:S02]  /*8e10*/  IMAD.MOV.U32 R132, RZ, RZ, R96 ;  /* 0x000000ffff847224 */ /* 0x000fe400078e0060 */
[--C-:B------:R-:W-:Y:S02]  /*8e20*/  FFMA.FTZ R96, R251, c[0x0][0x2d0], -R148.reuse ;  /* 0x0000b400fb607a23 */ /* 0x100fe40000010894 */
[----:B------:R-:W-:Y:S01]  /*8e30*/  FMUL.FTZ R36, R3, R104 ;  /* 0x0000006803247220 */ /* 0x000fe20000410000 */
[C---:B------:R-:W-:Y:S04]  /*8e40*/  HMMA.16816.F32 R32, R136.reuse, R38, R32 ;  /* 0x000000268820723c */ /* 0x040fe80000001820 */
[----:B-----5:R-:W-:Y:S02]  /*8e50*/  FFMA.FTZ R2, R57, c[0x0][0x2d0], -R148 ;  /* 0x0000b40039027a23 */ /* 0x020fe40000010894 */
[C---:B------:R-:W-:Y:S02]  /*8e60*/  FMUL.FTZ R37, R3.reuse, R105 ;  /* 0x0000006903257220 */ /* 0x040fe40000410000 */
[----:B------:R4:W5:Y:S01]  /*8e70*/  MUFU.EX2 R108, R2 ;  /* 0x00000002006c7308 */ /* 0x0009620000000800 */
[C---:B------:R-:W-:Y:S03]  /*8e80*/  FMUL.FTZ R38, R0.reuse, R106 ;  /* 0x0000006a00267220 */ /* 0x040fe60000410000 */
[C---:B------:R-:W-:Y:S02]  /*8e90*/  FMUL.FTZ R39, R0.reuse, R107 ;  /* 0x0000006b00277220 */ /* 0x040fe40000410000 */
[C---:B------:R-:W-:Y:S02]  /*8ea0*/  FMUL.FTZ R57, R3.reuse, R125 ;  /* 0x0000007d03397220 */ /* 0x040fe40000410000 */
[----:B------:R-:W-:Y:S03]  /*8eb0*/  FMUL.FTZ R66, R0, R134 ;  /* 0x0000008600427220 */ /* 0x000fe60000410000 */
[C---:B-1----:R-:W-:Y:S07]  /*8ec0*/  HMMA.16816.F32 R36, R136.reuse, R44, R36 ;  /* 0x0000002c8824723c */ /* 0x042fee0000001824 */
[C---:B------:R-:W-:Y:S01]  /*8ed0*/  FMUL.FTZ R44, R3.reuse, R112 ;  /* 0x00000070032c7220 */ /* 0x040fe20000410000 */
[C---:B------:R-:W-:Y:S04]  /*8ee0*/  HMMA.16816.F32 R40, R136.reuse, R46, R40 ;  /* 0x0000002e8828723c */ /* 0x040fe80000001828 */
[C---:B------:R-:W-:Y:S02]  /*8ef0*/  FMUL.FTZ R45, R3.reuse, R113 ;  /* 0x00000071032d7220 */ /* 0x040fe40000410000 */
[--C-:B----4-:R-:W-:Y:S02]  /*8f00*/  FFMA.FTZ R2, R150, c[0x0][0x2d0], -R149.reuse ;  /* 0x0000b40096027a23 */ /* 0x110fe40000010895 */
[C---:B------:R-:W-:Y:S02]  /*8f10*/  FMUL.FTZ R46, R0.reuse, R114 ;  /* 0x00000072002e7220 */ /* 0x040fe40000410000 */
[----:B------:R1:W-:Y:S02]  /*8f20*/  MUFU.EX2 R102, R2 ;  /* 0x0000000200667308 */ /* 0x0003e40000000800 */
[C---:B------:R-:W-:Y:S02]  /*8f30*/  FMUL.FTZ R47, R0.reuse, R115 ;  /* 0x00000073002f7220 */ /* 0x040fe40000410000 */
[----:B------:R-:W-:Y:S01]  /*8f40*/  IMAD.MOV.U32 R150, RZ, RZ, R70 ;  /* 0x000000ffff967224 */ /* 0x000fe200078e0046 */
[----:B------:R-:W-:Y:S01]  /*8f50*/  MOV R70, R67 ;  /* 0x0000004300467202 */ /* 0x000fe20000000f00 */
[----:B------:R-:W-:Y:S01]  /*8f60*/  FMUL.FTZ R67, R0, R135 ;  /* 0x0000008700437220 */ /* 0x000fe20000410000 */
[----:B------:R-:W-:Y:S02]  /*8f70*/  MOV R135, R132 ;  /* 0x0000008400877202 */ /* 0x000fe40000000f00 */
[C---:B--2---:R-:W-:Y:S03]  /*8f80*/  HMMA.16816.F32 R44, R136.reuse, R52, R44 ;  /* 0x00000034882c723c */ /* 0x044fe6000000182c */
[----:B------:R-:W-:Y:S01]  /*8f90*/  MOV R133, R70 ;  /* 0x0000004600857202 */ /* 0x000fe20000000f00 */
[--C-:B------:R-:W-:Y:S03]  /*8fa0*/  FFMA.FTZ R70, R252, c[0x0][0x2d0], -R148.reuse ;  /* 0x0000b400fc467a23 */ /* 0x100fe60000010894 */
[C---:B------:R-:W-:Y:S01]  /*8fb0*/  FMUL.FTZ R52, R3.reuse, R120 ;  /* 0x0000007803347220 */ /* 0x040fe20000410000 */
[C---:B------:R-:W-:Y:S04]  /*8fc0*/  HMMA.16816.F32 R48, R136.reuse, R54, R48 ;  /* 0x000000368830723c */ /* 0x040fe80000001830 */
[----:B------:R-:W-:Y:S02]  /*8fd0*/  FMUL.FTZ R53, R3, R121 ;  /* 0x0000007903357220 */ /* 0x000fe40000410000 */
[----:B-1----:R-:W-:Y:S01]  /*8fe0*/  FFMA.FTZ R2, R151, c[0x0][0x2d0], -R149 ;  /* 0x0000b40097027a23 */ /* 0x002fe20000010895 */
[----:B------:R-:W-:Y:S01]  /*8ff0*/  MOV R151, R234 ;  /* 0x000000ea00977202 */ /* 0x000fe20000000f00 */
[C---:B------:R-:W-:Y:S02]  /*9000*/  FMUL.FTZ R54, R0.reuse, R122 ;  /* 0x0000007a00367220 */ /* 0x040fe40000410000 */
[----:B------:R1:W2:Y:S02]  /*9010*/  MUFU.EX2 R118, R2 ;  /* 0x0000000200767308 */ /* 0x0002a40000000800 */
[----:B------:R-:W-:Y:S07]  /*9020*/  FMUL.FTZ R55, R0, R123 ;  /* 0x0000007b00377220 */ /* 0x000fee0000410000 */
[C---:B------:R-:W-:Y:S07]  /*9030*/  HMMA.16816.F32 R52, R136.reuse, R60, R52 ;  /* 0x0000003c8834723c */ /* 0x040fee0000001834 */
[C---:B------:R-:W-:Y:S01]  /*9040*/  FMUL.FTZ R60, R3.reuse, R128 ;  /* 0x00000080033c7220 */ /* 0x040fe20000410000 */
[C---:B------:R-:W-:Y:S04]  /*9050*/  HMMA.16816.F32 R56, R136.reuse, R62, R56 ;  /* 0x0000003e8838723c */ /* 0x040fe80000001838 */
[----:B------:R-:W-:Y:S02]  /*9060*/  IMAD.MOV.U32 R128, RZ, RZ, R193 ;  /* 0x000000ffff807224 */ /* 0x000fe400078e00c1 */
[----:B------:R-:W-:Y:S02]  /*9070*/  FMUL.FTZ R61, R3, R129 ;  /* 0x00000081033d7220 */ /* 0x000fe40000410000 */
[--C-:B-1----:R-:W-:Y:S01]  /*9080*/  FFMA.FTZ R2, R152, c[0x0][0x2d0], -R148.reuse ;  /* 0x0000b40098027a23 */ /* 0x102fe20000010894 */
[----:B------:R-:W4:Y:S01]  /*9090*/  LDL.LU R129, [R1+0x4] ;  /* 0x0000040001817983 */ /* 0x000f220000300800 */
[----:B------:R1:W-:Y:S02]  /*90a0*/  MUFU.EX2 R152, R70 ;  /* 0x0000004600987308 */ /* 0x0003e40000000800 */
[C---:B------:R-:W-:Y:S02]  /*90b0*/  FMUL.FTZ R62, R0.reuse, R130 ;  /* 0x00000082003e7220 */ /* 0x040fe40000410000 */
[----:B------:R-:W-:Y:S01]  /*90c0*/  FMUL.FTZ R63, R0, R131 ;  /* 0x00000083003f7220 */ /* 0x000fe20000410000 */
[----:B------:R-:W-:Y:S01]  /*90d0*/  MOV R131, R97 ;  /* 0x0000006100837202 */ /* 0x000fe20000000f00 */
[--C-:B------:R-:W-:Y:S02]  /*90e0*/  FFMA.FTZ R97, R250, c[0x0][0x2d0], -R148.reuse ;  /* 0x0000b400fa617a23 */ /* 0x100fe40000010894 */
[----:B------:R-:W-:Y:S02]  /*90f0*/  IMAD.MOV.U32 R130, RZ, RZ, R101 ;  /* 0x000000ffff827224 */ /* 0x000fe400078e0065 */
[----:B------:R2:W-:Y:S01]  /*9100*/  MUFU.EX2 R117, R2 ;  /* 0x0000000200757308 */ /* 0x0005e20000000800 */
[C---:B------:R-:W-:Y:S03]  /*9110*/  HMMA.16816.F32 R60, R136.reuse, R72, R60 ;  /* 0x00000048883c723c */ /* 0x040fe6000000183c */
[----:B------:R-:W-:Y:S02]  /*9120*/  FFMA.FTZ R101, R244, c[0x0][0x2d0], -R148 ;  /* 0x0000b400f4657a23 */ /* 0x000fe40000010894 */
[----:B------:R-:W-:Y:S02]  /*9130*/  IMAD.MOV.U32 R134, RZ, RZ, R131 ;  /* 0x000000ffff867224 */ /* 0x000fe400078e0083 */
[----:B------:R-:W-:Y:S01]  /*9140*/  F2FP.PACK_AB R72, R111, R119 ;  /* 0x000000776f48723e */ /* 0x000fe200000000ff */
[----:B------:R-:W-:Y:S04]  /*9150*/  HMMA.16816.F32 R64, R136, R74, R64 ;  /* 0x0000004a8840723c */ /* 0x000fe80000001840 */
[----:B------:R-:W-:Y:S01]  /*9160*/  F2FP.PACK_AB R73, R109, R110 ;  /* 0x0000006e6d49723e */ /* 0x000fe200000000ff */
[--C-:B-1----:R-:W-:Y:S02]  /*9170*/  FFMA.FTZ R70, R134, c[0x0][0x2d0], -R149.reuse ;  /* 0x0000b40086467a23 */ /* 0x102fe40000010895 */
[----:B-----5:R-:W-:Y:S01]  /*9180*/  F2FP.PACK_AB R74, R108, R103 ;  /* 0x000000676c4a723e */ /* 0x020fe200000000ff */
[----:B------:R-:W-:Y:S01]  /*9190*/  IMAD.MOV.U32 R136, RZ, RZ, R94 ;  /* 0x000000ffff887224 */ /* 0x000fe200078e005e */
[----:B--2---:R-:W-:Y:S03]  /*91a0*/  F2FP.PACK_AB R75, R118, R102 ;  /* 0x00000066764b723e */ /* 0x004fe600000000ff */
[----:B------:R-:W-:Y:S01]  /*91b0*/  IMAD.MOV.U32 R137, RZ, RZ, R150 ;  /* 0x000000ffff897224 */ /* 0x000fe200078e0096 */
[----:B------:R-:W-:Y:S01]  /*91c0*/  MOV R150, R93 ;  /* 0x0000005d00967202 */ /* 0x000fe20000000f00 */
[--C-:B------:R-:W-:Y:S02]  /*91d0*/  FFMA.FTZ R139, R249, c[0x0][0x2d0], -R148.reuse ;  /* 0x0000b400f98b7a23 */ /* 0x100fe40000010894 */
[C---:B------:R-:W-:Y:S04]  /*91e0*/  HMMA.16816.F32 R4, R72.reuse, R76, R4 ;  /* 0x0000004c4804723c */ /* 0x040fe80000001804 */
[----:B------:R-:W-:Y:S01]  /*91f0*/  MUFU.EX2 R139, R139 ;  /* 0x0000008b008b7308 */ /* 0x000fe20000000800 */
[--C-:B------:R-:W-:Y:S02]  /*9200*/  FFMA.FTZ R2, R153, c[0x0][0x2d0], -R148.reuse ;  /* 0x0000b40099027a23 */ /* 0x100fe40000010894 */
[--C-:B------:R-:W-:Y:S01]  /*9210*/  FFMA.FTZ R138, R247, c[0x0][0x2d0], -R148.reuse ;  /* 0x0000b400f78a7a23 */ /* 0x100fe20000010894 */
[C---:B------:R-:W-:Y:S01]  /*9220*/  HMMA.16816.F32 R8, R72.reuse, R78, R8 ;  /* 0x0000004e4808723c */ /* 0x040fe20000001808 */
[----:B------:R-:W1:Y:S05]  /*9230*/  LDSM.16.MT88.4 R76, [R200+0x4800] ;  /* 0x00480000c84c783b */ /* 0x000e6a0000004200 */
[----:B------:R2:W5:Y:S02]  /*9240*/  MUFU.EX2 R237, R2 ;  /* 0x0000000200ed7308 */ /* 0x0005640000000800 */
[C---:B------:R-:W-:Y:S08]  /*9250*/  HMMA.16816.F32 R12, R72.reuse, R80, R12 ;  /* 0x00000050480c723c */ /* 0x040ff0000000180c */
[C---:B------:R-:W-:Y:S01]  /*9260*/  HMMA.16816.F32 R16, R72.reuse, R82, R16 ;  /* 0x000000524810723c */ /* 0x040fe20000001810 */
[----:B------:R-:W5:Y:S01]  /*9270*/  LDSM.16.MT88.4 R80, [R204+0x4800] ;  /* 0x00480000cc50783b */ /* 0x000f620000004200 */
[----:B------:R-:W-:Y:S06]  /*9280*/  MUFU.EX2 R138, R138 ;  /* 0x0000008a008a7308 */ /* 0x000fec0000000800 */
[C---:B------:R-:W-:Y:S04]  /*9290*/  HMMA.16816.F32 R20, R72.reuse, R84, R20 ;  /* 0x000000544814723c */ /* 0x040fe80000001814 */
[--C-:B--2---:R-:W-:Y:S04]  /*92a0*/  FFMA.FTZ R2, R154, c[0x0][0x2d0], -R149.reuse ;  /* 0x0000b4009a027a23 */ /* 0x104fe80000010895 */
[C---:B------:R-:W-:Y:S01]  /*92b0*/  HMMA.16816.F32 R24, R72.reuse, R86, R24 ;  /* 0x000000564818723c */ /* 0x040fe20000001818 */
[----:B------:R-:W2:Y:S01]  /*92c0*/  LDSM.16.MT88.4 R84, [R203+0x4800] ;  /* 0x00480000cb54783b */ /* 0x000ea20000004200 */
[----:B------:R5:W-:Y:S06]  /*92d0*/  MUFU.EX2 R116, R2 ;  /* 0x0000000200747308 */ /* 0x000bec0000000800 */
[C---:B------:R-:W-:Y:S08]  /*92e0*/  HMMA.16816.F32 R28, R72.reuse, R88, R28 ;  /* 0x00000058481c723c */ /* 0x040ff0000000181c */
[C---:B------:R-:W-:Y:S01]  /*92f0*/  HMMA.16816.F32 R32, R72.reuse, R90, R32 ;  /* 0x0000005a4820723c */ /* 0x040fe20000001820 */
[----:B------:R-:W2:Y:S07]  /*9300*/  LDSM.16.MT88.4 R88, [R206+0x4800] ;  /* 0x00480000ce58783b */ /* 0x000eae0000004200 */
[C---:B-1----:R-:W-:Y:S04]  /*9310*/  HMMA.16816.F32 R36, R72.reuse, R76, R36 ;  /* 0x0000004c4824723c */ /* 0x042fe80000001824 */
[--C-:B-----5:R-:W-:Y:S04]  /*9320*/  FFMA.FTZ R2, R155, c[0x0][0x2d0], -R149.reuse ;  /* 0x0000b4009b027a23 */ /* 0x120fe80000010895 */
[C---:B------:R-:W-:Y:S01]  /*9330*/  HMMA.16816.F32 R40, R72.reuse, R78, R40 ;  /* 0x0000004e4828723c */ /* 0x040fe20000001828 */
[----:B------:R1:W5:Y:S01]  /*9340*/  MUFU.EX2 R235, R2 ;  /* 0x0000000200eb7308 */ /* 0x0003620000000800 */
[----:B------:R-:W3:Y:S06]  /*9350*/  LDSM.16.MT88.4 R76, [R200+0x1000] ;  /* 0x00100000c84c783b */ /* 0x000eec0000004200 */
[C---:B------:R-:W-:Y:S08]  /*9360*/  HMMA.16816.F32 R44, R72.reuse, R80, R44 ;  /* 0x00000050482c723c */ /* 0x040ff0000000182c */
[C---:B------:R-:W-:Y:S01]  /*9370*/  HMMA.16816.F32 R48, R72.reuse, R82, R48 ;  /* 0x000000524830723c */ /* 0x040fe20000001830 */
[----:B------:R-:W3:Y:S07]  /*9380*/  LDSM.16.MT88.4 R80, [R204+0x1000] ;  /* 0x00100000cc50783b */ /* 0x000eee0000004200 */
[C---:B--2---:R-:W-:Y:S04]  /*9390*/  HMMA.16816.F32 R52, R72.reuse, R84, R52 ;  /* 0x000000544834723c */ /* 0x044fe80000001834 */
[--C-:B-1----:R-:W-:Y:S04]  /*93a0*/  FFMA.FTZ R2, R156, c[0x0][0x2d0], -R148.reuse ;  /* 0x0000b4009c027a23 */ /* 0x102fe80000010894 */
[C---:B------:R-:W-:Y:S01]  /*93b0*/  HMMA.16816.F32 R56, R72.reuse, R86, R56 ;  /* 0x000000564838723c */ /* 0x040fe20000001838 */
[----:B------:R1:W-:Y:S01]  /*93c0*/  MUFU.EX2 R234, R2 ;  /* 0x0000000200ea7308 */ /* 0x0003e20000000800 */
[----:B------:R-:W2:Y:S06]  /*93d0*/  LDSM.16.MT88.4 R84, [R203+0x1000] ;  /* 0x00100000cb54783b */ /* 0x000eac0000004200 */
[C---:B------:R-:W-:Y:S08]  /*93e0*/  HMMA.16816.F32 R60, R72.reuse, R88, R60 ;  /* 0x00000058483c723c */ /* 0x040ff0000000183c */
[----:B------:R-:W-:Y:S01]  /*93f0*/  HMMA.16816.F32 R64, R72, R90, R64 ;  /* 0x0000005a4840723c */ /* 0x000fe20000001840 */
[----:B------:R-:W2:Y:S06]  /*9400*/  LDSM.16.MT88.4 R88, [R206+0x1000] ;  /* 0x00100000ce58783b */ /* 0x000eac0000004200 */
[----:B------:R-:W-:Y:S01]  /*9410*/  F2FP.PACK_AB R72, R237, R117 ;  /* 0x00000075ed48723e */ /* 0x000fe200000000ff */
[----:B-1----:R-:W-:Y:S01]  /*9420*/  FFMA.FTZ R2, R157, c[0x0][0x2d0], -R148 ;  /* 0x0000b4009d027a23 */ /* 0x002fe20000010894 */
[----:B-----5:R-:W-:Y:S03]  /*9430*/  F2FP.PACK_AB R73, R235, R116 ;  /* 0x00000074eb49723e */ /* 0x020fe600000000ff */
[----:B------:R1:W5:Y:S01]  /*9440*/  MUFU.EX2 R127, R2 ;  /* 0x00000002007f7308 */ /* 0x0003620000000800 */
[----:B---3--:R-:W-:Y:S02]  /*9450*/  FFMA.FTZ R98, R0, R98, R232 ;  /* 0x0000006200627223 */ /* 0x008fe400000100e8 */
[--C-:B-1----:R-:W-:Y:S01]  /*9460*/  FFMA.FTZ R2, R158, c[0x0][0x2d0], -R149.reuse ;  /* 0x0000b4009e027a23 */ /* 0x102fe20000010895 */
[----:B-----5:R-:W-:Y:S01]  /*9470*/  F2FP.PACK_AB R74, R127, R234 ;  /* 0x000000ea7f4a723e */ /* 0x020fe200000000ff */
[--C-:B------:R-:W-:Y:S01]  /*9480*/  FFMA.FTZ R0, R133, c[0x0][0x2d0], -R149.reuse ;  /* 0x0000b40085007a23 */ /* 0x100fe20000010895 */
[----:B------:R-:W-:Y:S04]  /*9490*/  MOV R133, R130 ;  /* 0x0000008200857202 */ /* 0x000fe80000000f00 */
[----:B------:R1:W-:Y:S10]  /*94a0*/  MUFU.EX2 R126, R2 ;  /* 0x00000002007e7308 */ /* 0x0003f40000000800 */
[----:B------:R-:W-:Y:S01]  /*94b0*/  MUFU.EX2 R131, R0 ;  /* 0x0000000000837308 */ /* 0x000fe20000000800 */
[----:B-1----:R-:W-:Y:S09]  /*94c0*/  FFMA.FTZ R2, R159, c[0x0][0x2d0], -R149 ;  /* 0x0000b4009f027a23 */ /* 0x002ff20000010895 */
        /* <DEDUP_REMOVED lines=11> */
[----:B------:R-:W5:Y:S06]  /*9580*/  LDSM.16.MT88.4 R80, [R204+0x5000] ;  /* 0x00500000cc50783b */ /* 0x000f6c0000004200 */
[C---:B--2---:R-:W-:Y:S08]  /*9590*/  HMMA.16816.F32 R20, R72.reuse, R84, R20 ;  /* 0x000000544814723c */ /* 0x044ff00000001814 */
[C---:B------:R-:W-:Y:S01]  /*95a0*/  HMMA.16816.F32 R24, R72.reuse, R86, R24 ;  /* 0x000000564818723c */ /* 0x040fe20000001818 */
[----:B------:R-:W2:Y:S03]  /*95b0*/  LDSM.16.MT88.4 R84, [R203+0x5000] ;  /* 0x00500000cb54783b */ /* 0x000ea60000004200 */
[----:B----4-:R-:W-:Y:S01]  /*95c0*/  FFMA.FTZ R3, R3, R129, R233 ;  /* 0x0000008103037223 */ /* 0x010fe200000100e9 */
[----:B------:R-:W-:Y:S02]  /*95d0*/  MOV R129, R151 ;  /* 0x0000009700817202 */ /* 0x000fe40000000f00 */
[----:B------:R-:W-:Y:S01]  /*95e0*/  MOV R151, R95 ;  /* 0x0000005f00977202 */ /* 0x000fe20000000f00 */
[C---:B------:R-:W-:Y:S04]  /*95f0*/  HMMA.16816.F32 R28, R72.reuse, R88, R28 ;  /* 0x00000058481c723c */ /* 0x040fe8000000181c */
[--C-:B-1----:R-:W-:Y:S02]  /*9600*/  FFMA.FTZ R2, R162, c[0x0][0x2d0], -R149.reuse ;  /* 0x0000b400a2027a23 */ /* 0x102fe40000010895 */
[----:B------:R-:W-:Y:S02]  /*9610*/  FFMA.FTZ R0, R151, c[0x0][0x2d0], -R149 ;  /* 0x0000b40097007a23 */ /* 0x000fe40000010895 */
[C---:B------:R-:W-:Y:S01]  /*9620*/  HMMA.16816.F32 R32, R72.reuse, R90, R32 ;  /* 0x0000005a4820723c */ /* 0x040fe20000001820 */
[----:B------:R1:W-:Y:S01]  /*9630*/  MUFU.EX2 R106, R2 ;  /* 0x00000002006a7308 */ /* 0x0003e20000000800 */
[----:B------:R-:W4:Y:S02]  /*9640*/  LDSM.16.MT88.4 R88, [R206+0x5000] ;  /* 0x00500000ce58783b */ /* 0x000f240000004200 */
[----:B------:R-:W-:Y:S02]  /*9650*/  IMAD.MOV.U32 R132, RZ, RZ, R129 ;  /* 0x000000ffff847224 */ /* 0x000fe400078e0081 */
[----:B------:R-:W-:Y:S02]  /*9660*/  FADD.FTZ R3, R236, R3 ;  /* 0x00000003ec037221 */ /* 0x000fe40000010000 */
[C---:B---3--:R-:W-:Y:S03]  /*9670*/  HMMA.16816.F32 R36, R72.reuse, R76, R36 ;  /* 0x0000004c4824723c */ /* 0x048fe60000001824 */
[----:B------:R-:W-:Y:S05]  /*9680*/  MUFU.EX2 R129, R96 ;  /* 0x0000006000817308 */ /* 0x000fea0000000800 */
[C---:B------:R-:W-:Y:S01]  /*9690*/  HMMA.16816.F32 R40, R72.reuse, R78, R40 ;  /* 0x0000004e4828723c */ /* 0x040fe20000001828 */
[----:B------:R-:W3:Y:S04]  /*96a0*/  LDSM.16.MT88.4 R76, [R200+0x1800] ;  /* 0x00180000c84c783b */ /* 0x000ee80000004200 */
[----:B------:R-:W-:Y:S03]  /*96b0*/  MUFU.EX2 R151, R97 ;  /* 0x0000006100977308 */ /* 0x000fe60000000800 */
[C---:B-----5:R-:W-:Y:S04]  /*96c0*/  HMMA.16816.F32 R44, R72.reuse, R80, R44 ;  /* 0x00000050482c723c */ /* 0x060fe8000000182c */
[--C-:B-1----:R-:W-:Y:S03]  /*96d0*/  FFMA.FTZ R2, R163, c[0x0][0x2d0], -R149.reuse ;  /* 0x0000b400a3027a23 */ /* 0x102fe60000010895 */
[----:B------:R-:W-:Y:S01]  /*96e0*/  MUFU.EX2 R130, R0 ;  /* 0x0000000000827308 */ /* 0x000fe20000000800 */
[C---:B------:R-:W-:Y:S01]  /*96f0*/  HMMA.16816.F32 R48, R72.reuse, R82, R48 ;  /* 0x000000524830723c */ /* 0x040fe20000001830 */
[----:B------:R-:W1:Y:S07]  /*9700*/  LDSM.16.MT88.4 R80, [R204+0x1800] ;  /* 0x00180000cc50783b */ /* 0x000e6e0000004200 */
[C---:B--2---:R-:W-:Y:S01]  /*9710*/  HMMA.16816.F32 R52, R72.reuse, R84, R52 ;  /* 0x000000544834723c */ /* 0x044fe20000001834 */
[----:B------:R2:W5:Y:S07]  /*9720*/  MUFU.EX2 R107, R2 ;  /* 0x00000002006b7308 */ /* 0x00056e0000000800 */
[C---:B------:R-:W-:Y:S01]  /*9730*/  HMMA.16816.F32 R56, R72.reuse, R86, R56 ;  /* 0x000000564838723c */ /* 0x040fe20000001838 */
[----:B------:R-:W1:Y:S07]  /*9740*/  LDSM.16.MT88.4 R84, [R203+0x1800] ;  /* 0x00180000cb54783b */ /* 0x000e6e0000004200 */
[C---:B----4-:R-:W-:Y:S08]  /*9750*/  HMMA.16816.F32 R60, R72.reuse, R88, R60 ;  /* 0x00000058483c723c */ /* 0x050ff0000000183c */
[----:B------:R-:W-:Y:S01]  /*9760*/  HMMA.16816.F32 R64, R72, R90, R64 ;  /* 0x0000005a4840723c */ /* 0x000fe20000001840 */
[----:B------:R-:W4:Y:S03]  /*9770*/  LDSM.16.MT88.4 R88, [R206+0x1800] ;  /* 0x00180000ce58783b */ /* 0x000f260000004200 */
[--C-:B--2---:R-:W-:Y:S03]  /*9780*/  FFMA.FTZ R2, R168, c[0x0][0x2d0], -R148.reuse ;  /* 0x0000b400a8027a23 */ /* 0x104fe60000010894 */
[----:B------:R-:W-:Y:S01]  /*9790*/  F2FP.PACK_AB R72, R193, R124 ;  /* 0x0000007cc148723e */ /* 0x000fe200000000ff */
[----:B------:R2:W-:Y:S01]  /*97a0*/  MUFU.EX2 R105, R2 ;  /* 0x0000000200697308 */ /* 0x0005e20000000800 */
[----:B-----5:R-:W-:Y:S01]  /*97b0*/  F2FP.PACK_AB R73, R107, R106 ;  /* 0x0000006a6b49723e */ /* 0x020fe200000000ff */
[----:B------:R-:W5:Y:S02]  /*97c0*/  LDL R168, [R1] ;  /* 0x0000000001a87983 */ /* 0x000f640000100800 */
[--C-:B--2---:R-:W-:Y:S06]  /*97d0*/  FFMA.FTZ R2, R169, c[0x0][0x2d0], -R148.reuse ;  /* 0x0000b400a9027a23 */ /* 0x104fec0000010894 */
[----:B------:R2:W1:Y:S02]  /*97e0*/  MUFU.EX2 R163, R2 ;  /* 0x0000000200a37308 */ /* 0x0004640000000800 */
[--C-:B--2---:R-:W-:Y:S01]  /*97f0*/  FFMA.FTZ R2, R170, c[0x0][0x2d0], -R149.reuse ;  /* 0x0000b400aa027a23 */ /* 0x104fe20000010895 */
[----:B-1----:R-:W-:Y:S07]  /*9800*/  F2FP.PACK_AB R74, R163, R105 ;  /* 0x00000069a34a723e */ /* 0x002fee00000000ff */
[----:B------:R1:W-:Y:S02]  /*9810*/  MUFU.EX2 R104, R2 ;  /* 0x0000000200687308 */ /* 0x0003e40000000800 */
[--C-:B-1----:R-:W-:Y:S08]  /*9820*/  FFMA.FTZ R2, R171, c[0x0][0x2d0], -R149.reuse ;  /* 0x0000b400ab027a23 */ /* 0x102ff00000010895 */
[----:B------:R1:W2:Y:S02]  /*9830*/  MUFU.EX2 R162, R2 ;  /* 0x0000000200a27308 */ /* 0x0002a40000000800 */
[--C-:B-1----:R-:W-:Y:S01]  /*9840*/  FFMA.FTZ R2, R194, c[0x0][0x2d0], -R148.reuse ;  /* 0x0000b400c2027a23 */ /* 0x102fe20000010894 */
[----:B--2---:R-:W-:Y:S07]  /*9850*/  F2FP.PACK_AB R75, R162, R104 ;  /* 0x00000068a24b723e */ /* 0x004fee00000000ff */
[----:B------:R1:W-:Y:S01]  /*9860*/  MUFU.EX2 R160, R2 ;  /* 0x0000000200a07308 */ /* 0x0003e20000000800 */
[C---:B---3--:R-:W-:Y:S08]  /*9870*/  HMMA.16816.F32 R4, R72.reuse, R76, R4 ;  /* 0x0000004c4804723c */ /* 0x048ff00000001804 */
[C---:B------:R-:W-:Y:S01]  /*9880*/  HMMA.16816.F32 R8, R72.reuse, R78, R8 ;  /* 0x0000004e4808723c */ /* 0x040fe20000001808 */
[----:B------:R-:W2:Y:S07]  /*9890*/  LDSM.16.MT88.4 R76, [R200+0x5800] ;  /* 0x00580000c84c783b */ /* 0x000eae0000004200 */
[C---:B------:R-:W-:Y:S04]  /*98a0*/  HMMA.16816.F32 R12, R72.reuse, R80, R12 ;  /* 0x00000050480c723c */ /* 0x040fe8000000180c */
[--C-:B-1----:R-:W-:Y:S04]  /*98b0*/  FFMA.FTZ R2, R195, c[0x0][0x2d0], -R148.reuse ;  /* 0x0000b400c3027a23 */ /* 0x102fe80000010894 */
[C---:B------:R-:W-:Y:S01]  /*98c0*/  HMMA.16816.F32 R16, R72.reuse, R82, R16 ;  /* 0x000000524810723c */ /* 0x040fe20000001810 */
[----:B------:R1:W3:Y:S01]  /*98d0*/  MUFU.EX2 R161, R2 ;  /* 0x0000000200a17308 */ /* 0x0002e20000000800 */
[----:B------:R-:W3:Y:S06]  /*98e0*/  LDSM.16.MT88.4 R80, [R204+0x5800] ;  /* 0x00580000cc50783b */ /* 0x000eec0000004200 */
[C---:B------:R-:W-:Y:S08]  /*98f0*/  HMMA.16816.F32 R20, R72.reuse, R84, R20 ;  /* 0x000000544814723c */ /* 0x040ff00000001814 */
[C---:B------:R-:W-:Y:S01]  /*9900*/  HMMA.16816.F32 R24, R72.reuse, R86, R24 ;  /* 0x000000564818723c */ /* 0x040fe20000001818 */
[----:B------:R-:W3:Y:S07]  /*9910*/  LDSM.16.MT88.4 R84, [R203+0x5800] ;  /* 0x00580000cb54783b */ /* 0x000eee0000004200 */
        /* <DEDUP_REMOVED lines=8> */
[C---:B---3--:R-:W-:Y:S04]  /*99a0*/  HMMA.16816.F32 R44, R72.reuse, R80, R44 ;  /* 0x00000050482c723c */ /* 0x048fe8000000182c */
[--C-:B-1----:R-:W-:Y:S04]  /*99b0*/  FFMA.FTZ R2, R197, c[0x0][0x2d0], -R149.reuse ;  /* 0x0000b400c5027a23 */ /* 0x102fe80000010895 */
[C---:B------:R-:W-:Y:S01]  /*99c0*/  HMMA.16816.F32 R48, R72.reuse, R82, R48 ;  /* 0x000000524830723c */ /* 0x040fe20000001830 */
[----:B------:R1:W3:Y:S01]  /*99d0*/  MUFU.EX2 R115, R2 ;  /* 0x0000000200737308 */ /* 0x0002e20000000800 */
[----:B------:R-:W2:Y:S06]  /*99e0*/  LDSM.16.MT88.4 R80, [R204+0x2000] ;  /* 0x00200000cc50783b */ /* 0x000eac0000004200 */
[C---:B------:R-:W-:Y:S08]  /*99f0*/  HMMA.16816.F32 R52, R72.reuse, R84, R52 ;  /* 0x000000544834723c */ /* 0x040ff00000001834 */
[C---:B------:R-:W-:Y:S01]  /*9a00*/  HMMA.16816.F32 R56, R72.reuse, R86, R56 ;  /* 0x000000564838723c */ /* 0x040fe20000001838 */
[----:B------:R-:W2:Y:S07]  /*9a10*/  LDSM.16.MT88.4 R84, [R203+0x2000] ;  /* 0x00200000cb54783b */ /* 0x000eae0000004200 */
[C---:B----4-:R-:W-:Y:S04]  /*9a20*/  HMMA.16816.F32 R60, R72.reuse, R88, R60 ;  /* 0x00000058483c723c */ /* 0x050fe8000000183c */
[--C-:B-1----:R-:W-:Y:S04]  /*9a30*/  FFMA.FTZ R2, R198, c[0x0][0x2d0], -R148.reuse ;  /* 0x0000b400c6027a23 */ /* 0x102fe80000010894 */
[----:B------:R-:W-:Y:S01]  /*9a40*/  HMMA.16816.F32 R64, R72, R90, R64 ;  /* 0x0000005a4840723c */ /* 0x000fe20000001840 */
[----:B------:R1:W-:Y:S01]  /*9a50*/  MUFU.EX2 R113, R2 ;  /* 0x0000000200717308 */ /* 0x0003e20000000800 */
[----:B------:R-:W4:Y:S05]  /*9a60*/  LDSM.16.MT88.4 R88, [R206+0x2000] ;  /* 0x00200000ce58783b */ /* 0x000f2a0000004200 */
[----:B------:R-:W-:Y:S02]  /*9a70*/  F2FP.PACK_AB R72, R161, R160 ;  /* 0x000000a0a148723e */ /* 0x000fe400000000ff */
[----:B---3--:R-:W-:Y:S03]  /*9a80*/  F2FP.PACK_AB R73, R115, R114 ;  /* 0x000000727349723e */ /* 0x008fe600000000ff */
[--C-:B-1----:R-:W-:Y:S04]  /*9a90*/  FFMA.FTZ R2, R199, c[0x0][0x2d0], -R148.reuse ;  /* 0x0000b400c7027a23 */ /* 0x102fe80000010894 */
[----:B------:R1:W3:Y:S02]  /*9aa0*/  MUFU.EX2 R159, R2 ;  /* 0x00000002009f7308 */ /* 0x0002e40000000800 */
[----:B-1----:R-:W-:Y:S01]  /*9ab0*/  FFMA.FTZ R2, R230, c[0x0][0x2d0], -R149 ;  /* 0x0000b400e6027a23 */ /* 0x002fe20000010895 */
[----:B---3--:R-:W-:Y:S07]  /*9ac0*/  F2FP.PACK_AB R74, R159, R113 ;  /* 0x000000719f4a723e */ /* 0x008fee00000000ff */
[----:B------:R1:W-:Y:S01]  /*9ad0*/  MUFU.EX2 R112, R2 ;  /* 0x0000000200707308 */ /* 0x0003e20000000800 */
[----:B-----5:R-:W-:Y:S01]  /*9ae0*/  ISETP.GT.AND P0, PT, R192, R168, PT ;  /* 0x000000a8c000720c */ /* 0x020fe20003f04270 */
[----:B------:R-:W-:Y:S02]  /*9af0*/  IMAD.MOV.U32 R192, RZ, RZ, R229 ;  /* 0x000000ffffc07224 */ /* 0x000fe400078e00e5 */
[--C-:B-1----:R-:W-:Y:S06]  /*9b00*/  FFMA.FTZ R2, R231, c[0x0][0x2d0], -R149.reuse ;  /* 0x0000b400e7027a23 */ /* 0x102fec0000010895 */
        /* <DEDUP_REMOVED lines=11> */
[----:B------:R-:W5:Y:S06]  /*9bc0*/  LDSM.16.MT88.4 R80, [R204+0x6000] ;  /* 0x00600000cc50783b */ /* 0x000f6c0000004200 */
        /* <DEDUP_REMOVED lines=11> */
[C---:B-----5:R-:W-:Y:S04]  /*9c80*/  HMMA.16816.F32 R44, R72.reuse, R80, R44 ;  /* 0x00000050482c723c */ /* 0x060fe8000000182c */
[--C-:B-1----:R-:W-:Y:S04]  /*9c90*/  FFMA.FTZ R2, R243, c[0x0][0x2d0], -R149.reuse ;  /* 0x0000b400f3027a23 */ /* 0x102fe80000010895 */
[C---:B------:R-:W-:Y:S01]  /*9ca0*/  HMMA.16816.F32 R48, R72.reuse, R82, R48 ;  /* 0x000000524830723c */ /* 0x040fe20000001830 */
[----:B------:R1:W5:Y:S01]  /*9cb0*/  MUFU.EX2 R122, R2 ;  /* 0x00000002007a7308 */ /* 0x0003620000000800 */
[----:B------:R-:W2:Y:S06]  /*9cc0*/  LDSM.16.MT88.4 R80, [R204+0x2800] ;  /* 0x00280000cc50783b */ /* 0x000eac0000004200 */
[C---:B---3--:R-:W-:Y:S08]  /*9cd0*/  HMMA.16816.F32 R52, R72.reuse, R84, R52 ;  /* 0x000000544834723c */ /* 0x048ff00000001834 */
[C---:B------:R-:W-:Y:S01]  /*9ce0*/  HMMA.16816.F32 R56, R72.reuse, R86, R56 ;  /* 0x000000564838723c */ /* 0x040fe20000001838 */
[----:B------:R-:W3:Y:S07]  /*9cf0*/  LDSM.16.MT88.4 R84, [R203+0x2800] ;  /* 0x00280000cb54783b */ /* 0x000eee0000004200 */
[C---:B----4-:R-:W-:Y:S04]  /*9d00*/  HMMA.16816.F32 R60, R72.reuse, R88, R60 ;  /* 0x00000058483c723c */ /* 0x050fe8000000183c */
[--C-:B-1----:R-:W-:Y:S04]  /*9d10*/  FFMA.FTZ R2, R246, c[0x0][0x2d0], -R148.reuse ;  /* 0x0000b400f6027a23 */ /* 0x102fe80000010894 */
[----:B------:R-:W-:Y:S01]  /*9d20*/  HMMA.16816.F32 R64, R72, R90, R64 ;  /* 0x0000005a4840723c */ /* 0x000fe20000001840 */
[----:B------:R1:W-:Y:S01]  /*9d30*/  MUFU.EX2 R121, R2 ;  /* 0x0000000200797308 */ /* 0x0003e20000000800 */
[----:B------:R-:W4:Y:S05]  /*9d40*/  LDSM.16.MT88.4 R88, [R206+0x2800] ;  /* 0x00280000ce58783b */ /* 0x000f2a0000004200 */
[----:B------:R-:W-:Y:S02]  /*9d50*/  F2FP.PACK_AB R72, R157, R156 ;  /* 0x0000009c9d48723e */ /* 0x000fe400000000ff */
[----:B-----5:R-:W-:Y:S03]  /*9d60*/  F2FP.PACK_AB R73, R122, R123 ;  /* 0x0000007b7a49723e */ /* 0x020fe600000000ff */
[--C-:B-1----:R-:W-:Y:S04]  /*9d70*/  FFMA.FTZ R2, R245, c[0x0][0x2d0], -R148.reuse ;  /* 0x0000b400f5027a23 */ /* 0x102fe80000010894 */
[----:B------:R1:W5:Y:S02]  /*9d80*/  MUFU.EX2 R155, R2 ;  /* 0x00000002009b7308 */ /* 0x0003640000000800 */
[--C-:B-1----:R-:W-:Y:S01]  /*9d90*/  FFMA.FTZ R2, R248, c[0x0][0x2d0], -R149.reuse ;  /* 0x0000b400f8027a23 */ /* 0x102fe20000010895 */
[----:B-----5:R-:W-:Y:S07]  /*9da0*/  F2FP.PACK_AB R74, R155, R121 ;  /* 0x000000799b4a723e */ /* 0x020fee00000000ff */
[----:B------:R1:W-:Y:S02]  /*9db0*/  MUFU.EX2 R120, R2 ;  /* 0x0000000200787308 */ /* 0x0003e40000000800 */
[--C-:B-1----:R-:W-:Y:S08]  /*9dc0*/  FFMA.FTZ R2, R238, c[0x0][0x2d0], -R149.reuse ;  /* 0x0000b400ee027a23 */ /* 0x102ff00000010895 */
[----:B------:R-:W1:Y:S02]  /*9dd0*/  MUFU.EX2 R154, R2 ;  /* 0x00000002009a7308 */ /* 0x000e640000000800 */
[----:B-1----:R-:W-:Y:S01]  /*9de0*/  F2FP.PACK_AB R75, R154, R120 ;  /* 0x000000789a4b723e */ /* 0x002fe200000000ff */
[----:B------:R-:W-:Y:S02]  /*9df0*/  FFMA.FTZ R2, R128, c[0x0][0x2d0], -R148 ;  /* 0x0000b40080027a23 */ /* 0x000fe40000010894 */
[----:B------:R-:W-:Y:S02]  /*9e00*/  IMAD.MOV.U32 R128, RZ, RZ, R92 ;  /* 0x000000ffff807224 */ /* 0x000fe400078e005c */
[----:B------:R-:W1:Y:S03]  /*9e10*/  LDSM.16.MT88.4 R92, [R200+0x6800] ;  /* 0x00680000c85c783b */ /* 0x000e660000004200 */
[----:B------:R5:W-:Y:S01]  /*9e20*/  MUFU.EX2 R153, R2 ;  /* 0x0000000200997308 */ /* 0x000be20000000800 */
[C---:B--2---:R-:W-:Y:S03]  /*9e30*/  HMMA.16816.F32 R4, R72.reuse, R76, R4 ;  /* 0x0000004c4804723c */ /* 0x044fe60000001804 */
[--C-:B------:R-:W-:Y:S02]  /*9e40*/  FFMA.FTZ R0, R128, c[0x0][0x2d0], -R149.reuse ;  /* 0x0000b40080007a23 */ /* 0x100fe40000010895 */
[----:B------:R-:W-:Y:S03]  /*9e50*/  FFMA.FTZ R148, R242, c[0x0][0x2d0], -R148 ;  /* 0x0000b400f2947a23 */ /* 0x000fe60000010894 */
[C---:B------:R-:W-:Y:S01]  /*9e60*/  HMMA.16816.F32 R8, R72.reuse, R78, R8 ;  /* 0x0000004e4808723c */ /* 0x040fe20000001808 */
[----:B------:R-:W2:Y:S01]  /*9e70*/  LDSM.16.MT88.4 R76, [R204+0x6800] ;  /* 0x00680000cc4c783b */ /* 0x000ea20000004200 */
[----:B------:R4:W-:Y:S06]  /*9e80*/  MUFU.EX2 R128, R0 ;  /* 0x0000000000807308 */ /* 0x0009ec0000000800 */
[C---:B------:R-:W-:Y:S04]  /*9e90*/  HMMA.16816.F32 R12, R72.reuse, R80, R12 ;  /* 0x00000050480c723c */ /* 0x040fe8000000180c */
[----:B------:R-:W-:Y:S01]  /*9ea0*/  MUFU.EX2 R148, R148 ;  /* 0x0000009400947308 */ /* 0x000fe20000000800 */
[----:B-----5:R-:W-:Y:S03]  /*9eb0*/  FADD.FTZ R2, R136, R98 ;  /* 0x0000006288027221 */ /* 0x020fe60000010000 */
[C---:B------:R-:W-:Y:S01]  /*9ec0*/  HMMA.16816.F32 R16, R72.reuse, R82, R16 ;  /* 0x000000524810723c */ /* 0x040fe20000001810 */
[----:B------:R-:W5:Y:S03]  /*9ed0*/  LDSM.16.MT88.4 R80, [R203+0x6800] ;  /* 0x00680000cb50783b */ /* 0x000f660000004200 */
[----:B------:R-:W-:Y:S02]  /*9ee0*/  FADD.FTZ R2, R133, R2 ;  /* 0x0000000285027221 */ /* 0x000fe40000010000 */
[----:B------:R-:W-:Y:S02]  /*9ef0*/  MUFU.EX2 R136, R70 ;  /* 0x0000004600887308 */ /* 0x000fe40000000800 */
[C---:B---3--:R-:W-:Y:S04]  /*9f00*/  HMMA.16816.F32 R20, R72.reuse, R84, R20 ;  /* 0x000000544814723c */ /* 0x048fe80000001814 */
[----:B----4-:R-:W-:Y:S04]  /*9f10*/  FFMA.FTZ R0, R150, c[0x0][0x2d0], -R149 ;  /* 0x0000b40096007a23 */ /* 0x010fe80000010895 */
[C---:B------:R-:W-:Y:S01]  /*9f20*/  HMMA.16816.F32 R24, R72.reuse, R86, R24 ;  /* 0x000000564818723c */ /* 0x040fe20000001818 */
[----:B------:R-:W3:Y:S01]  /*9f30*/  LDSM.16.MT88.4 R84, [R206+0x6800] ;  /* 0x00680000ce54783b */ /* 0x000ee20000004200 */
[----:B------:R-:W-:Y:S06]  /*9f40*/  MUFU.EX2 R70, R100 ;  /* 0x0000006400467308 */ /* 0x000fec0000000800 */
[C---:B------:R-:W-:Y:S04]  /*9f50*/  HMMA.16816.F32 R28, R72.reuse, R88, R28 ;  /* 0x00000058481c723c */ /* 0x040fe8000000181c */
[----:B------:R4:W-:Y:S04]  /*9f60*/  MUFU.EX2 R150, R0 ;  /* 0x0000000000967308 */ /* 0x0009e80000000800 */
[C---:B------:R-:W-:Y:S01]  /*9f70*/  HMMA.16816.F32 R32, R72.reuse, R90, R32 ;  /* 0x0000005a4820723c */ /* 0x040fe20000001820 */
[----:B------:R-:W-:Y:S07]  /*9f80*/  LDSM.16.MT88.4 R88, [R203+0x3000] ;  /* 0x00300000cb58783b */ /* 0x000fee0000004200 */
[C---:B-1----:R-:W-:Y:S08]  /*9f90*/  HMMA.16816.F32 R36, R72.reuse, R92, R36 ;  /* 0x0000005c4824723c */ /* 0x042ff00000001824 */
[C---:B------:R-:W-:Y:S01]  /*9fa0*/  HMMA.16816.F32 R40, R72.reuse, R94, R40 ;  /* 0x0000005e4828723c */ /* 0x040fe20000001828 */
[----:B------:R-:W-:Y:S03]  /*9fb0*/  LDSM.16.MT88.4 R92, [R206+0x3000] ;  /* 0x00300000ce5c783b */ /* 0x000fe60000004200 */
[----:B----4-:R-:W-:Y:S02]  /*9fc0*/  FADD.FTZ R0, R137, R3 ;  /* 0x0000000389007221 */ /* 0x010fe40000010000 */
[--C-:B------:R-:W-:Y:S02]  /*9fd0*/  FFMA.FTZ R3, R135, c[0x0][0x2d0], -R149.reuse ;  /* 0x0000b40087037a23 */ /* 0x100fe40000010895 */
[C---:B--2---:R-:W-:Y:S02]  /*9fe0*/  HMMA.16816.F32 R44, R72.reuse, R76, R44 ;  /* 0x0000004c482c723c */ /* 0x044fe4000000182c */
[----:B------:R1:W2:Y:S02]  /*9ff0*/  MUFU.EX2 R137, R3 ;  /* 0x0000000300897308 */ /* 0x0002a40000000800 */
[----:B------:R-:W-:Y:S01]  /*a000*/  FADD.FTZ R0, R132, R0 ;  /* 0x0000000084007221 */ /* 0x000fe20000010000 */
[----:B------:R-:W-:Y:S01]  /*a010*/  MOV R132, R99 ;  /* 0x0000006300847202 */ /* 0x000fe20000000f00 */
[----:B------:R-:W-:Y:S01]  /*a020*/  FFMA.FTZ R149, R71, c[0x0][0x2d0], -R149 ;  /* 0x0000b40047957a23 */ /* 0x000fe20000010895 */
[----:B------:R-:W-:Y:S01]  /*a030*/  LDSM.16.MT88.4 R96, [R204+0x7000] ;  /* 0x00700000cc60783b */ /* 0x000fe20000004200 */
[C---:B------:R-:W-:Y:S04]  /*a040*/  HMMA.16816.F32 R48, R72.reuse, R78, R48 ;  /* 0x0000004e4830723c */ /* 0x040fe80000001830 */
[----:B------:R-:W4:Y:S01]  /*a050*/  MUFU.EX2 R71, R101 ;  /* 0x0000006500477308 */ /* 0x000f220000000800 */
[----:B------:R-:W-:Y:S02]  /*a060*/  FADD.FTZ R0, R119, R0 ;  /* 0x0000000077007221 */ /* 0x000fe40000010000 */
[----:B------:R-:W4:Y:S01]  /*a070*/  LDSM.16.MT88.4 R76, [R200+0x3000] ;  /* 0x00300000c84c783b */ /* 0x000f220000004200 */
[C---:B-----5:R-:W-:Y:S04]  /*a080*/  HMMA.16816.F32 R52, R72.reuse, R80, R52 ;  /* 0x000000504834723c */ /* 0x060fe80000001834 */
[----:B------:R-:W-:Y:S01]  /*a090*/  FADD.FTZ R2, R132, R2 ;  /* 0x0000000284027221 */ /* 0x000fe20000010000 */
[----:B------:R-:W-:Y:S01]  /*a0a0*/  F2FP.PACK_AB R132, R138, R139 ;  /* 0x0000008b8a84723e */ /* 0x000fe200000000ff */
[----:B------:R-:W5:Y:S02]  /*a0b0*/  MUFU.EX2 R149, R149 ;  /* 0x0000009500957308 */ /* 0x000f640000000800 */
[C---:B------:R-:W-:Y:S01]  /*a0c0*/  HMMA.16816.F32 R56, R72.reuse, R82, R56 ;  /* 0x000000524838723c */ /* 0x040fe20000001838 */
[----:B------:R-:W5:Y:S03]  /*a0d0*/  LDSM.16.MT88.4 R80, [R204+0x3000] ;  /* 0x00300000cc50783b */ /* 0x000f660000004200 */
[----:B-1----:R-:W-:Y:S01]  /*a0e0*/  FADD.FTZ R3, R110, R2 ;  /* 0x000000026e037221 */ /* 0x002fe20000010000 */
[----:B--2---:R-:W-:Y:S01]  /*a0f0*/  F2FP.PACK_AB R133, R136, R137 ;  /* 0x000000898885723e */ /* 0x004fe200000000ff */
[----:B------:R-:W-:Y:S02]  /*a100*/  FADD.FTZ R2, R111, R0 ;  /* 0x000000006f027221 */ /* 0x000fe40000010000 */
[C---:B---3--:R-:W-:Y:S04]  /*a110*/  HMMA.16816.F32 R60, R72.reuse, R84, R60 ;  /* 0x00000054483c723c */ /* 0x048fe8000000183c */
[----:B------:R-:W-:Y:S01]  /*a120*/  FADD.FTZ R0, R109, R3 ;  /* 0x000000036d007221 */ /* 0x000fe20000010000 */
[----:B----4-:R-:W-:Y:S01]  /*a130*/  F2FP.PACK_AB R134, R148, R71 ;  /* 0x000000479486723e */ /* 0x010fe200000000ff */
[----:B------:R-:W-:Y:S02]  /*a140*/  FADD.FTZ R2, R103, R2 ;  /* 0x0000000267027221 */ /* 0x000fe40000010000 */
[----:B------:R-:W-:Y:S01]  /*a150*/  HMMA.16816.F32 R64, R72, R86, R64 ;  /* 0x000000564840723c */ /* 0x000fe20000001840 */
[----:B------:R-:W1:Y:S03]  /*a160*/  LDSM.16.MT88.4 R84, [R200+0x7000] ;  /* 0x00700000c854783b */ /* 0x000e660000004200 */
[----:B------:R-:W-:Y:S02]  /*a170*/  FADD.FTZ R0, R102, R0 ;  /* 0x0000000066007221 */ /* 0x000fe40000010000 */
[----:B------:R-:W-:Y:S01]  /*a180*/  FADD.FTZ R2, R108, R2 ;  /* 0x000000026c027221 */ /* 0x000fe20000010000 */
[----:B------:R-:W-:Y:S01]  /*a190*/  F2FP.PACK_AB R72, R152, R153 ;  /* 0x000000999848723e */ /* 0x000fe200000000ff */
[----:B------:R-:W-:Y:S01]  /*a1a0*/  FADD.FTZ R0, R118, R0 ;  /* 0x0000000076007221 */ /* 0x000fe20000010000 */
[----:B------:R-:W-:Y:S01]  /*a1b0*/  F2FP.PACK_AB R73, R130, R131 ;  /* 0x000000838249723e */ /* 0x000fe200000000ff */
[----:B------:R-:W-:Y:S02]  /*a1c0*/  LDSM.16.MT88.4 R100, [R206+0x3800] ;  /* 0x00380000ce64783b */ /* 0x000fe40000004200 */
[----:B------:R-:W-:Y:S01]  /*a1d0*/  F2FP.PACK_AB R74, R151, R129 ;  /* 0x00000081974a723e */ /* 0x000fe200000000ff */
[----:B------:R-:W-:Y:S01]  /*a1e0*/  FADD.FTZ R2, R117, R2 ;  /* 0x0000000275027221 */ /* 0x000fe20000010000 */
[----:B------:R-:W-:Y:S01]  /*a1f0*/  F2FP.PACK_AB R75, R150, R128 ;  /* 0x00000080964b723e */ /* 0x000fe200000000ff */
[----:B------:R-:W-:Y:S01]  /*a200*/  FADD.FTZ R0, R116, R0 ;  /* 0x0000000074007221 */ /* 0x000fe20000010000 */
[----:B-----5:R-:W-:Y:S01]  /*a210*/  F2FP.PACK_AB R135, R149, R70 ;  /* 0x000000469587723e */ /* 0x020fe200000000ff */
[----:B------:R-:W-:Y:S01]  /*a220*/  FADD.FTZ R2, R237, R2 ;  /* 0x00000002ed027221 */ /* 0x000fe20000010000 */
[----:B------:R-:W-:Y:S01]  /*a230*/  LDSM.16.MT88.4 R108, [R200+0x7800] ;  /* 0x00780000c86c783b */ /* 0x000fe20000004200 */
[----:B------:R-:W-:Y:S02]  /*a240*/  FADD.FTZ R0, R235, R0 ;  /* 0x00000000eb007221 */ /* 0x000fe40000010000 */
[C---:B------:R-:W-:Y:S03]  /*a250*/  HMMA.16816.F32 R4, R72.reuse, R76, R4 ;  /* 0x0000004c4804723c */ /* 0x040fe60000001804 */
[----:B------:R-:W-:Y:S02]  /*a260*/  FADD.FTZ R0, R126, R0 ;  /* 0x000000007e007221 */ /* 0x000fe40000010000 */
[----:B------:R-:W-:Y:S01]  /*a270*/  LDSM.16.MT88.4 R116, [R204+0x7800] ;  /* 0x00780000cc74783b */ /* 0x000fe20000004200 */
[----:B------:R-:W-:Y:S02]  /*a280*/  FADD.FTZ R2, R234, R2 ;  /* 0x00000002ea027221 */ /* 0x000fe40000010000 */
[C---:B------:R-:W-:Y:S04]  /*a290*/  HMMA.16816.F32 R8, R72.reuse, R78, R8 ;  /* 0x0000004e4808723c */ /* 0x040fe80000001808 */
[----:B------:R-:W-:Y:S01]  /*a2a0*/  FADD.FTZ R2, R127, R2 ;  /* 0x000000027f027221 */ /* 0x000fe20000010000 */
[----:B------:R-:W2:Y:S01]  /*a2b0*/  LDSM.16.MT88.4 R76, [R203+0x7000] ;  /* 0x00700000cb4c783b */ /* 0x000ea20000004200 */
[----:B------:R-:W-:Y:S02]  /*a2c0*/  FADD.FTZ R0, R125, R0 ;  /* 0x000000007d007221 */ /* 0x000fe40000010000 */
[C---:B------:R-:W-:Y:S04]  /*a2d0*/  HMMA.16816.F32 R12, R72.reuse, R80, R12 ;  /* 0x00000050480c723c */ /* 0x040fe8000000180c */
[----:B------:R-:W-:Y:S02]  /*a2e0*/  FADD.FTZ R2, R124, R2 ;  /* 0x000000027c027221 */ /* 0x000fe40000010000 */
[----:B------:R-:W-:Y:S01]  /*a2f0*/  LDSM.16.MT88.4 R124, [R203+0x7800] ;  /* 0x00780000cb7c783b */ /* 0x000fe20000004200 */
[----:B------:R-:W-:Y:S01]  /*a300*/  FADD.FTZ R0, R106, R0 ;  /* 0x000000006a007221 */ /* 0x000fe20000010000 */
[C---:B------:R-:W-:Y:S04]  /*a310*/  HMMA.16816.F32 R16, R72.reuse, R82, R16 ;  /* 0x000000524810723c */ /* 0x040fe80000001810 */
[----:B------:R-:W-:Y:S02]  /*a320*/  FADD.FTZ R2, R193, R2 ;  /* 0x00000002c1027221 */ /* 0x000fe40000010000 */
[----:B------:R-:W3:Y:S01]  /*a330*/  LDSM.16.MT88.4 R80, [R206+0x7000] ;  /* 0x00700000ce50783b */ /* 0x000ee20000004200 */
[----:B------:R-:W-:Y:S01]  /*a340*/  FADD.FTZ R0, R107, R0 ;  /* 0x000000006b007221 */ /* 0x000fe20000010000 */
[C---:B------:R-:W-:Y:S04]  /*a350*/  HMMA.16816.F32 R20, R72.reuse, R88, R20 ;  /* 0x000000584814723c */ /* 0x040fe80000001814 */
[----:B------:R-:W-:Y:S02]  /*a360*/  FADD.FTZ R2, R105, R2 ;  /* 0x0000000269027221 */ /* 0x000fe40000010000 */
[----:B------:R-:W-:Y:S02]  /*a370*/  FADD.FTZ R0, R104, R0 ;  /* 0x0000000068007221 */ /* 0x000fe40000010000 */
[C---:B------:R-:W-:Y:S01]  /*a380*/  HMMA.16816.F32 R24, R72.reuse, R90, R24 ;  /* 0x0000005a4818723c */ /* 0x040fe20000001818 */
[----:B------:R-:W-:Y:S03]  /*a390*/  LDSM.16.MT88.4 R88, [R204+0x3800] ;  /* 0x00380000cc58783b */ /* 0x000fe60000004200 */
[----:B------:R-:W-:Y:S02]  /*a3a0*/  FADD.FTZ R2, R163, R2 ;  /* 0x00000002a3027221 */ /* 0x000fe40000010000 */
[----:B------:R-:W-:Y:S02]  /*a3b0*/  FADD.FTZ R0, R162, R0 ;  /* 0x00000000a2007221 */ /* 0x000fe40000010000 */
[C---:B------:R-:W-:Y:S04]  /*a3c0*/  HMMA.16816.F32 R28, R72.reuse, R92, R28 ;  /* 0x0000005c481c723c */ /* 0x040fe8000000181c */
[----:B------:R-:W-:Y:S02]  /*a3d0*/  FADD.FTZ R2, R160, R2 ;  /* 0x00000002a0027221 */ /* 0x000fe40000010000 */
[----:B------:R-:W-:Y:S02]  /*a3e0*/  FADD.FTZ R0, R114, R0 ;  /* 0x0000000072007221 */ /* 0x000fe40000010000 */
[C---:B------:R-:W-:Y:S01]  /*a3f0*/  HMMA.16816.F32 R32, R72.reuse, R94, R32 ;  /* 0x0000005e4820723c */ /* 0x040fe20000001820 */
[----:B------:R-:W-:Y:S03]  /*a400*/  LDSM.16.MT88.4 R92, [R203+0x3800] ;  /* 0x00380000cb5c783b */ /* 0x000fe60000004200 */
[----:B------:R-:W-:Y:S02]  /*a410*/  FADD.FTZ R2, R161, R2 ;  /* 0x00000002a1027221 */ /* 0x000fe40000010000 */
[----:B------:R-:W-:Y:S02]  /*a420*/  FADD.FTZ R0, R115, R0 ;  /* 0x0000000073007221 */ /* 0x000fe40000010000 */
[C---:B-1----:R-:W-:Y:S04]  /*a430*/  HMMA.16816.F32 R36, R72.reuse, R84, R36 ;  /* 0x000000544824723c */ /* 0x042fe80000001824 */
[----:B------:R-:W-:Y:S02]  /*a440*/  FADD.FTZ R2, R113, R2 ;  /* 0x0000000271027221 */ /* 0x000fe40000010000 */
[----:B------:R-:W-:Y:S02]  /*a450*/  FADD.FTZ R0, R112, R0 ;  /* 0x0000000070007221 */ /* 0x000fe40000010000 */
[C---:B------:R-:W-:Y:S01]  /*a460*/  HMMA.16816.F32 R40, R72.reuse, R86, R40 ;  /* 0x000000564828723c */ /* 0x040fe20000001828 */
[----:B------:R-:W1:Y:S03]  /*a470*/  LDSM.16.MT88.4 R84, [R200+0x3800] ;  /* 0x00380000c854783b */ /* 0x000e660000004200 */
[----:B------:R-:W-:Y:S02]  /*a480*/  FADD.FTZ R2, R159, R2 ;  /* 0x000000029f027221 */ /* 0x000fe40000010000 */
[----:B------:R-:W-:Y:S02]  /*a490*/  FADD.FTZ R0, R158, R0 ;  /* 0x000000009e007221 */ /* 0x000fe40000010000 */
[C---:B------:R-:W-:Y:S04]  /*a4a0*/  HMMA.16816.F32 R44, R72.reuse, R96, R44 ;  /* 0x00000060482c723c */ /* 0x040fe8000000182c */
[----:B------:R-:W-:Y:S02]  /*a4b0*/  FADD.FTZ R2, R156, R2 ;  /* 0x000000029c027221 */ /* 0x000fe40000010000 */
[----:B------:R-:W-:Y:S02]  /*a4c0*/  FADD.FTZ R0, R123, R0 ;  /* 0x000000007b007221 */ /* 0x000fe40000010000 */
[C---:B------:R-:W-:Y:S04]  /*a4d0*/  HMMA.16816.F32 R48, R72.reuse, R98, R48 ;  /* 0x000000624830723c */ /* 0x040fe80000001830 */
[----:B------:R-:W-:Y:S02]  /*a4e0*/  FADD.FTZ R2, R157, R2 ;  /* 0x000000029d027221 */ /* 0x000fe40000010000 */
[----:B------:R-:W-:Y:S02]  /*a4f0*/  FADD.FTZ R0, R122, R0 ;  /* 0x000000007a007221 */ /* 0x000fe40000010000 */
[C---:B--2---:R-:W-:Y:S04]  /*a500*/  HMMA.16816.F32 R52, R72.reuse, R76, R52 ;  /* 0x0000004c4834723c */ /* 0x044fe80000001834 */
[----:B------:R-:W-:Y:S02]  /*a510*/  FADD.FTZ R2, R121, R2 ;  /* 0x0000000279027221 */ /* 0x000fe40000010000 */
[----:B------:R-:W-:Y:S02]  /*a520*/  FADD.FTZ R0, R120, R0 ;  /* 0x0000000078007221 */ /* 0x000fe40000010000 */
[C---:B------:R-:W-:Y:S04]  /*a530*/  HMMA.16816.F32 R56, R72.reuse, R78, R56 ;  /* 0x0000004e4838723c */ /* 0x040fe80000001838 */
[----:B------:R-:W-:Y:S02]  /*a540*/  FADD.FTZ R2, R155, R2 ;  /* 0x000000029b027221 */ /* 0x000fe40000010000 */
[----:B------:R-:W-:Y:S02]  /*a550*/  FADD.FTZ R0, R154, R0 ;  /* 0x000000009a007221 */ /* 0x000fe40000010000 */
[C---:B---3--:R-:W-:Y:S04]  /*a560*/  HMMA.16816.F32 R60, R72.reuse, R80, R60 ;  /* 0x00000050483c723c */ /* 0x048fe8000000183c */
[----:B------:R-:W-:Y:S02]  /*a570*/  FADD.FTZ R2, R153, R2 ;  /* 0x0000000299027221 */ /* 0x000fe40000010000 */
[----:B------:R-:W-:Y:S02]  /*a580*/  FADD.FTZ R0, R131, R0 ;  /* 0x0000000083007221 */ /* 0x000fe40000010000 */
[----:B------:R-:W-:Y:S04]  /*a590*/  HMMA.16816.F32 R64, R72, R82, R64 ;  /* 0x000000524840723c */ /* 0x000fe80000001840 */
[----:B------:R-:W-:Y:S02]  /*a5a0*/  FADD.FTZ R2, R152, R2 ;  /* 0x0000000298027221 */ /* 0x000fe40000010000 */
[----:B------:R-:W-:Y:S02]  /*a5b0*/  FADD.FTZ R0, R130, R0 ;  /* 0x0000000082007221 */ /* 0x000fe40000010000 */
[C---:B-1----:R-:W-:Y:S01]  /*a5c0*/  HMMA.16816.F32 R72, R132.reuse, R84, R4 ;  /* 0x000000548448723c */ /* 0x042fe20000001804 */
[----:B------:R-:W1:Y:S04]  /*a5d0*/  LDSM.16.MT88.4 R4, [R206+0x7800] ;  /* 0x00780000ce04783b */ /* 0x000e680000004200 */
[----:B------:R-:W-:Y:S02]  /*a5e0*/  FADD.FTZ R2, R129, R2 ;  /* 0x0000000281027221 */ /* 0x000fe40000010000 */
[----:B------:R-:W-:Y:S01]  /*a5f0*/  FADD.FTZ R0, R128, R0 ;  /* 0x0000000080007221 */ /* 0x000fe20000010000 */
[C---:B------:R-:W-:Y:S04]  /*a600*/  HMMA.16816.F32 R76, R132.reuse, R86, R8 ;  /* 0x00000056844c723c */ /* 0x040fe80000001808 */
        /* <DEDUP_REMOVED lines=10> */
[----:B------:R-:W-:Y:S01]  /*a6b0*/  FADD.FTZ R0, R70, R3 ;  /* 0x0000000346007221 */ /* 0x000fe20000010000 */
[----:B------:R-:W-:Y:S01]  /*a6c0*/  MOV R70, R68 ;  /* 0x0000004400467202 */ /* 0x000fe20000000f00 */
[C---:B------:R-:W-:Y:S04]  /*a6d0*/  HMMA.16816.F32 R92, R132.reuse, R94, R24 ;  /* 0x0000005e845c723c */ /* 0x040fe80000001818 */
[----:B------:R-:W-:Y:S01]  /*a6e0*/  FADD.FTZ R2, R148, R2 ;  /* 0x0000000294027221 */ /* 0x000fe20000010000 */
[----:B------:R-:W-:Y:S01]  /*a6f0*/  MOV R3, R69 ;  /* 0x0000004500037202 */ /* 0x000fe20000000f00 */
[----:B------:R-:W-:Y:S02]  /*a700*/  FADD.FTZ R0, R149, R0 ;  /* 0x0000000095007221 */ /* 0x000fe40000010000 */
[C---:B------:R-:W-:Y:S01]  /*a710*/  HMMA.16816.F32 R96, R132.reuse, R100, R28 ;  /* 0x000000648460723c */ /* 0x040fe2000000181c */
[----:B------:R2:W-:Y:S04]  /*a720*/  STL [R1+0x4], R2 ;  /* 0x0000040201007387 */ /* 0x0005e80000100800 */
[----:B------:R2:W-:Y:S03]  /*a730*/  STL [R1+0x10], R0 ;  /* 0x0000100001007387 */ /* 0x0005e60000100800 */
        /* <DEDUP_REMOVED lines=8> */
[----:B------:R-:W-:Y:S01]  /*a7c0*/  HMMA.16816.F32 R132, R132, R6, R64 ;  /* 0x000000068484723c */ /* 0x000fe20000001840 */
[----:B--2---:R-:W-:-:S07]  /*a7d0*/  @P0 BRA `(.L_x_444) ;  /* 0xffffb77000000947 */ /* 0x004fce000383ffff */
.L_x_443:
[----:B------:R-:W-:-:S13]  /*a7e0*/  ISETP.GE.AND P0, PT, R229, RZ, PT ;  /* 0x000000ffe500720c */ /* 0x000fda0003f06270 */
[----:B------:R-:W-:Y:S05]  /*a7f0*/  @!P0 BRA `(.L_x_445) ;  /* 0x00003f7000008947 */ /* 0x000fea0003800000 */
[----:B------:R-:W-:Y:S02]  /*a800*/  MOV R71, R68 ;  /* 0x0000004400477202 */ /* 0x000fe40000000f00 */
[----:B------:R-:W-:Y:S02]  /*a810*/  MOV R70, R69 ;  /* 0x0000004500467202 */ /* 0x000fe40000000f00 */
.L_x_446:
[----:B------:R-:W2:Y:S01]  /*a820*/  LDL.64 R38, [R1+0x20] ;  /* 0x0000200001267983 */ /* 0x000ea20000100a00 */
[----:B------:R-:W-:Y:S04]  /*a830*/  DEPBAR.LE SB0, 0x0 ;  /* 0x000080000000791a */ /* 0x000fe80000000000 */
[----:B------:R-:W-:Y:S01]  /*a840*/  WARPSYNC 0xffffffff ;  /* 0xffffffff00007948 */ /* 0x000fe20003800000 */
[----:B------:R-:W3:Y:S01]  /*a850*/  LDL R37, [R1+0x28] ;  /* 0x0000280001257983 */ /* 0x000ee20000100800 */
[----:B-1----:R-:W-:Y:S01]  /*a860*/  SHF.R.S32.HI R0, RZ, 0x1f, R229 ;  /* 0x0000001fff007819 */ /* 0x002fe200000114e5 */
[C---:B------:R-:W-:Y:S01]  /*a870*/  IMAD.WIDE.U32 R2, R229.reuse, c[0x0][0x208], RZ ;  /* 0x00008200e5027a25 */ /* 0x040fe200078e00ff */
[----:B------:R-:W-:Y:S01]  /*a880*/  MOV R230, 0x6 ;  /* 0x0000000600e67802 */ /* 0x000fe20000000f00 */
[----:B------:R-:W4:Y:S02]  /*a890*/  LDL.64 R46, [R1+0x8] ;  /* 0x00000800012e7983 */ /* 0x000f240000100a00 */
[----:B------:R-:W-:Y:S01]  /*a8a0*/  IMAD R0, R0, c[0x0][0x208], RZ ;  /* 0x0000820000007a24 */ /* 0x000fe200078e02ff */
[C---:B------:R-:W-:Y:S03]  /*a8b0*/  SHF.L.U32 R36, R2.reuse, 0x7, RZ ;  /* 0x0000000702247819 */ /* 0x040fe600000006ff */
[----:B------:R-:W-:Y:S01]  /*a8c0*/  BAR.SYNC.DEFER_BLOCKING 0x0 ;  /* 0x0000000000007b1d */ /* 0x000fe20000010000 */
[----:B------:R-:W-:Y:S05]  /*a8d0*/  IMAD R0, R229, c[0x0][0x20c], R0 ;  /* 0x00008300e5007a24 */ /* 0x000fea00078e0200 */
[----:B------:R-:W-:Y:S04]  /*a8e0*/  IADD3 R3, R3, R0, RZ ;  /* 0x0000000003037210 */ /* 0x000fe80007ffe0ff */
[----:B------:R-:W-:Y:S01]  /*a8f0*/  SHF.L.U64.HI R2, R2, 0x7, R3 ;  /* 0x0000000702027819 */ /* 0x000fe20000010203 */
[----:B------:R-:W1:Y:S08]  /*a900*/  LDSM.16.M88.4 R8, [R201] ;  /* 0x00000000c908783b */ /* 0x000e700000000200 */
[----:B------:R-:W5:Y:S08]  /*a910*/  LDSM.16.M88.4 R16, [R201+0x800] ;  /* 0x00080000c910783b */ /* 0x000f700000000200 */
[----:B------:R-:W5:Y:S08]  /*a920*/  LDSM.16.M88.4 R24, [R201+0x1000] ;  /* 0x00100000c918783b */ /* 0x000f700000000200 */
[----:B------:R-:W5:Y:S08]  /*a930*/  LDSM.16.M88.4 R32, [R201+0x1800] ;  /* 0x00180000c920783b */ /* 0x000f700000000200 */
[----:B------:R-:W2:Y:S01]  /*a940*/  LDSM.16.M88.4 R40, [R201+0x2000] ;  /* 0x00200000c928783b */ /* 0x000ea20000000200 */
        /* <DEDUP_REMOVED lines=11> */
[----:B------:R-:W1:Y:S01]  /*aa00*/  LDSM.16.M88.4 R152, [R221] ;  /* 0x00000000dd98783b */ /* 0x000e620000000200 */
[C---:B------:R-:W-:Y:S07]  /*aa10*/  HMMA.16816.F32 R28, R140.reuse, R32, RZ ;  /* 0x000000208c1c723c */ /* 0x040fee00000018ff */
[----:B------:R-:W1:Y:S01]  /*aa20*/  LDSM.16.M88.4 R156, [R220] ;  /* 0x00000000dc9c783b */ /* 0x000e620000000200 */
[C---:B------:R-:W-:Y:S07]  /*aa30*/  HMMA.16816.F32 R32, R140.reuse, R34, RZ ;  /* 0x000000228c20723c */ /* 0x040fee00000018ff */
[----:B------:R-:W1:Y:S08]  /*aa40*/  LDSM.16.M88.4 R160, [R219] ;  /* 0x00000000dba0783b */ /* 0x000e700000000200 */
[----:B------:R-:W1:Y:S08]  /*aa50*/  LDSM.16.M88.4 R168, [R218] ;  /* 0x00000000daa8783b */ /* 0x000e700000000200 */
[----:B------:R-:W1:Y:S08]  /*aa60*/  LDSM.16.M88.4 R192, [R217] ;  /* 0x00000000d9c0783b */ /* 0x000e700000000200 */
[----:B------:R-:W1:Y:S01]  /*aa70*/  LDSM.16.M88.4 R196, [R216] ;  /* 0x00000000d8c4783b */ /* 0x000e620000000200 */
[----:B--2---:R-:W-:Y:S04]  /*aa80*/  IADD3 R0, P1, R36, R38, RZ ;  /* 0x0000002624007210 */ /* 0x004fe80007f3e0ff */
[----:B------:R-:W-:Y:S02]  /*aa90*/  LEA R44, P0, R0, c[0x0][0x1f8], 0x1 ;  /* 0x00007e00002c7a11 */ /* 0x000fe400078008ff */
[----:B---3--:R-:W-:Y:S04]  /*aaa0*/  IADD3.X R3, R2, R37, RZ, P1, !PT ;  /* 0x0000002502037210 */ /* 0x008fe80000ffe4ff */
[----:B------:R-:W-:Y:S02]  /*aab0*/  LEA.HI.X R45, R0, c[0x0][0x1fc], R3, 0x1, P0 ;  /* 0x00007f00002d7a11 */ /* 0x000fe400000f0c03 */
[----:B----4-:R-:W-:Y:S02]  /*aac0*/  ISETP.GE.AND P0, PT, R46, c[0x0][0x1d4], PT ;  /* 0x000075002e007a0c */ /* 0x010fe40003f06270 */
[----:B------:R-:W-:Y:S02]  /*aad0*/  IADD3 R0, P3, P2, R36, 0x40, R38 ;  /* 0x0000004024007810 */ /* 0x000fe40007a7e026 */
[----:B------:R-:W-:Y:S02]  /*aae0*/  MOV R3, c[0x0][0x208] ;  /* 0x0000820000037a02 */ /* 0x000fe40000000f00 */
[----:B------:R-:W-:Y:S02]  /*aaf0*/  LEA R54, P1, R0, c[0x0][0x1f8], 0x1 ;  /* 0x00007e0000367a11 */ /* 0x000fe400078208ff */
[----:B------:R-:W-:Y:S02]  /*ab00*/  IADD3.X R2, R2, RZ, R37, P3, P2 ;  /* 0x000000ff02027210 */ /* 0x000fe40001fe4425 */
[C---:B------:R-:W-:Y:S01]  /*ab10*/  HMMA.16816.F32 R36, R140.reuse, R40, RZ ;  /* 0x000000288c24723c */ /* 0x040fe200000018ff */
[C---:B------:R-:W-:Y:S02]  /*ab20*/  SHF.L.U32 R60, R3.reuse, 0x6, RZ ;  /* 0x00000006033c7819 */ /* 0x040fe400000006ff */
[----:B------:R-:W-:Y:S01]  /*ab30*/  @!PT LDS RZ, [RZ] ;  /* 0x00000000fffff984 */ /* 0x000fe20000000800 */
[----:B------:R-:W-:Y:S01]  /*ab40*/  @!PT LDS RZ, [RZ] ;  /* 0x00000000fffff984 */ /* 0x000fe20000000800 */
[----:B------:R-:W-:Y:S01]  /*ab50*/  @!PT LDS RZ, [RZ] ;  /* 0x00000000fffff984 */ /* 0x000fe20000000800 */
[----:B------:R1:W-:Y:S01]  /*ab60*/  LDGSTS.E.BYPASS.LTC128B.128 [R228+0x100], [R44.64], !P0 ;  /* 0x001000002ce47fae */ /* 0x0003e2000c101d46 */
[----:B------:R-:W-:Y:S02]  /*ab70*/  LEA.HI.X R55, R0, c[0x0][0x1fc], R2, 0x1, P1 ;  /* 0x00007f0000377a11 */ /* 0x000fe400008f0c02 */
[----:B------:R-:W-:Y:S02]  /*ab80*/  IADD3 R2, P1, R44, R60, RZ ;  /* 0x0000003c2c027210 */ /* 0x000fe40007f3e0ff */
[C---:B------:R-:W-:Y:S01]  /*ab90*/  HMMA.16816.F32 R40, R140.reuse, R42, RZ ;  /* 0x0000002a8c28723c */ /* 0x040fe200000018ff */
[----:B------:R-:W-:Y:S02]  /*aba0*/  SHF.L.U64.HI R0, R3, R230, c[0x0][0x20c] ;  /* 0x0000830003007619 */ /* 0x000fe400000102e6 */
[----:B------:R2:W-:Y:S01]  /*abb0*/  LDGSTS.E.BYPASS.LTC128B.128 [R228+0x4100], [R54.64], !P6 ;  /* 0x0410000036e47fae */ /* 0x0005e2000f101d46 */
[----:B------:R-:W-:Y:S02]  /*abc0*/  IADD3 R52, P2, R2, R60, RZ ;  /* 0x0000003c02347210 */ /* 0x000fe40007f5e0ff */
[----:B------:R-:W-:Y:S02]  /*abd0*/  IADD3.X R3, R45, R0, RZ, P1, !PT ;  /* 0x000000002d037210 */ /* 0x000fe40000ffe4ff */
[----:B------:R-:W-:Y:S03]  /*abe0*/  IADD3 R60, P1, R52, R60, RZ ;  /* 0x0000003c343c7210 */ /* 0x000fe60007f3e0ff */
[----:B------:R3:W-:Y:S01]  /*abf0*/  LDGSTS.E.BYPASS.LTC128B.128 [R228+0x1100], [R2.64], !P0 ;  /* 0x0110000002e47fae */ /* 0x0007e2000c101d46 */
[-C--:B------:R-:W-:Y:S04]  /*ac00*/  IADD3.X R53, R3, R0.reuse, RZ, P2, !PT ;  /* 0x0000000003357210 */ /* 0x080fe800017fe4ff */
[----:B------:R-:W-:Y:S02]  /*ac10*/  IADD3.X R61, R53, R0, RZ, P1, !PT ;  /* 0x00000000353d7210 */ /* 0x000fe40000ffe4ff */
[C---:B------:R-:W-:Y:S01]  /*ac20*/  ISETP.GT.AND P1, PT, R229.reuse, RZ, PT ;  /* 0x000000ffe500720c */ /* 0x040fe20003f24270 */
[----:B------:R3:W-:Y:S01]  /*ac30*/  LDGSTS.E.BYPASS.LTC128B.128 [R228+0x5100], [R2.64+0x80], !P6 ;  /* 0x0510008002e47fae */ /* 0x0007e2000f101d46 */
[----:B------:R-:W-:Y:S01]  /*ac40*/  IADD3 R229, R229, -0x1, RZ ;  /* 0xffffffffe5e57810 */ /* 0x000fe20007ffe0ff */
[C---:B-1----:R-:W-:Y:S06]  /*ac50*/  HMMA.16816.F32 R44, R140.reuse, R48, RZ ;  /* 0x000000308c2c723c */ /* 0x042fec00000018ff */
[----:B------:R2:W-:Y:S02]  /*ac60*/  LDGSTS.E.BYPASS.LTC128B.128 [R228+0x2100], [R52.64], !P0 ;  /* 0x0210000034e47fae */ /* 0x0005e4000c101d46 */
[C---:B------:R-:W-:Y:S06]  /*ac70*/  HMMA.16816.F32 R48, R140.reuse, R50, RZ ;  /* 0x000000328c30723c */ /* 0x040fec00000018ff */
[----:B------:R2:W-:Y:S08]  /*ac80*/  LDGSTS.E.BYPASS.LTC128B.128 [R228+0x6100], [R52.64+0x80], !P6 ;  /* 0x0610008034e47fae */ /* 0x0005f0000f101d46 */
[----:B------:R5:W-:Y:S08]  /*ac90*/  LDGSTS.E.BYPASS.LTC128B.128 [R228+0x3100], [R60.64], !P0 ;  /* 0x031000003ce47fae */ /* 0x000bf0000c101d46 */
[----:B------:R5:W-:Y:S08]  /*aca0*/  LDGSTS.E.BYPASS.LTC128B.128 [R228+0x7100], [R60.64+0x80], !P6 ;  /* 0x071000803ce47fae */ /* 0x000bf0000f101d46 */
[----:B------:R-:W0:Y:S01]  /*acb0*/  LDGDEPBAR ;  /* 0x00000000000079af */ /* 0x000e220000000000 */
[C---:B--2---:R-:W-:Y:S08]  /*acc0*/  HMMA.16816.F32 R52, R140.reuse, R56, RZ ;  /* 0x000000388c34723c */ /* 0x044ff000000018ff */
        /* <DEDUP_REMOVED lines=8> */
[----:B------:R-:W2:Y:S07]  /*ad50*/  LDSM.16.M88.4 R148, [R205+0x800] ;  /* 0x00080000cd94783b */ /* 0x000eae0000000200 */
[C---:B------:R-:W-:Y:S08]  /*ad60*/  HMMA.16816.F32 R20, R144.reuse, R152, R20 ;  /* 0x000000989014723c */ /* 0x040ff00000001814 */
        /* <DEDUP_REMOVED lines=10> */
[----:B------:R-:W2:Y:S07]  /*ae10*/  LDSM.16.M88.4 R168, [R205+0x2800] ;  /* 0x00280000cda8783b */ /* 0x000eae0000000200 */
[C---:B------:R-:W-:Y:S08]  /*ae20*/  HMMA.16816.F32 R52, R144.reuse, R192, R52 ;  /* 0x000000c09034723c */ /* 0x040ff00000001834 */
[C---:B------:R-:W-:Y:S01]  /*ae30*/  HMMA.16816.F32 R56, R144.reuse, R194, R56 ;  /* 0x000000c29038723c */ /* 0x040fe20000001838 */
[----:B------:R-:W-:Y:S07]  /*ae40*/  LDSM.16.M88.4 R192, [R202+0x1000] ;  /* 0x00100000cac0783b */ /* 0x000fee0000000200 */
[C---:B------:R-:W-:Y:S08]  /*ae50*/  HMMA.16816.F32 R60, R144.reuse, R196, R60 ;  /* 0x000000c4903c723c */ /* 0x040ff0000000183c */
[----:B------:R-:W-:Y:S08]  /*ae60*/  HMMA.16816.F32 R64, R144, R198, R64 ;  /* 0x000000c69040723c */ /* 0x000ff00000001840 */
[C---:B-1----:R-:W-:Y:S08]  /*ae70*/  HMMA.16816.F32 R4, R164.reuse, R136, R4 ;  /* 0x00000088a404723c */ /* 0x042ff00000001804 */
[C---:B------:R-:W-:Y:S01]  /*ae80*/  HMMA.16816.F32 R8, R164.reuse, R138, R8 ;  /* 0x0000008aa408723c */ /* 0x040fe20000001808 */
[----:B------:R-:W1:Y:S07]  /*ae90*/  LDSM.16.M88.4 R136, [R205+0x3000] ;  /* 0x00300000cd88783b */ /* 0x000e6e0000000200 */
[C---:B--2---:R-:W-:Y:S08]  /*aea0*/  HMMA.16816.F32 R12, R164.reuse, R148, R12 ;  /* 0x00000094a40c723c */ /* 0x044ff0000000180c */
[C---:B------:R-:W-:Y:S01]  /*aeb0*/  HMMA.16816.F32 R16, R164.reuse, R150, R16 ;  /* 0x00000096a410723c */ /* 0x040fe20000001810 */
[----:B------:R-:W2:Y:S07]  /*aec0*/  LDSM.16.M88.4 R148, [R205+0x3800] ;  /* 0x00380000cd94783b */ /* 0x000eae0000000200 */
[C---:B----4-:R-:W-:Y:S08]  /*aed0*/  HMMA.16816.F32 R20, R164.reuse, R152, R20 ;  /* 0x00000098a414723c */ /* 0x050ff00000001814 */
[C---:B------:R-:W-:Y:S01]  /*aee0*/  HMMA.16816.F32 R24, R164.reuse, R154, R24 ;  /* 0x0000009aa418723c */ /* 0x040fe20000001818 */
[----:B------:R-:W4:Y:S07]  /*aef0*/  LDSM.16.M88.4 R152, [R202] ;  /* 0x00000000ca98783b */ /* 0x000f2e0000000200 */
[C---:B-----5:R-:W-:Y:S08]  /*af00*/  HMMA.16816.F32 R28, R164.reuse, R156, R28 ;  /* 0x0000009ca41c723c */ /* 0x060ff0000000181c */
[C---:B------:R-:W-:Y:S01]  /*af10*/  HMMA.16816.F32 R32, R164.reuse, R158, R32 ;  /* 0x0000009ea420723c */ /* 0x040fe20000001820 */
[----:B------:R-:W5:Y:S07]  /*af20*/  LDSM.16.M88.4 R156, [R202+0x800] ;  /* 0x00080000ca9c783b */ /* 0x000f6e0000000200 */
[C---:B------:R-:W-:Y:S08]  /*af30*/  HMMA.16816.F32 R36, R164.reuse, R160, R36 ;  /* 0x000000a0a424723c */ /* 0x040ff00000001824 */
[C---:B------:R-:W-:Y:S01]  /*af40*/  HMMA.16816.F32 R40, R164.reuse, R162, R40 ;  /* 0x000000a2a428723c */ /* 0x040fe20000001828 */
[----:B------:R-:W3:Y:S07]  /*af50*/  LDSM.16.M88.4 R160, [R202+0x1800] ;  /* 0x00180000caa0783b */ /* 0x000eee0000000200 */
[C---:B------:R-:W-:Y:S08]  /*af60*/  HMMA.16816.F32 R44, R164.reuse, R168, R44 ;  /* 0x000000a8a42c723c */ /* 0x040ff0000000182c */
[C---:B------:R-:W-:Y:S01]  /*af70*/  HMMA.16816.F32 R48, R164.reuse, R170, R48 ;  /* 0x000000aaa430723c */ /* 0x040fe20000001830 */
[----:B------:R-:W3:Y:S07]  /*af80*/  LDSM.16.M88.4 R168, [R202+0x2000] ;  /* 0x00200000caa8783b */ /* 0x000eee0000000200 */
[C---:B-1----:R-:W-:Y:S08]  /*af90*/  HMMA.16816.F32 R52, R164.reuse, R136, R52 ;  /* 0x00000088a434723c */ /* 0x042ff00000001834 */
[C---:B------:R-:W-:Y:S01]  /*afa0*/  HMMA.16816.F32 R56, R164.reuse, R138, R56 ;  /* 0x0000008aa438723c */ /* 0x040fe20000001838 */
[----:B------:R-:W1:Y:S07]  /*afb0*/  LDSM.16.M88.4 R136, [R202+0x2800] ;  /* 0x00280000ca88783b */ /* 0x000e6e0000000200 */
[C---:B--2---:R-:W-:Y:S08]  /*afc0*/  HMMA.16816.F32 R60, R164.reuse, R148, R60 ;  /* 0x00000094a43c723c */ /* 0x044ff0000000183c */
[----:B------:R-:W-:Y:S01]  /*afd0*/  HMMA.16816.F32 R64, R164, R150, R64 ;  /* 0x00000096a440723c */ /* 0x000fe20000001840 */
        /* <DEDUP_REMOVED lines=9> */
[----:B------:R-:W-:Y:S07]  /*b070*/  LDSM.16.M88.4 R192, [R201+0x5000] ;  /* 0x00500000c9c0783b */ /* 0x000fee0000000200 */
[C---:B---3--:R-:W-:Y:S08]  /*b080*/  HMMA.16816.F32 R28, R172.reuse, R160, R28 ;  /* 0x000000a0ac1c723c */ /* 0x048ff0000000181c */
        /* <DEDUP_REMOVED lines=9> */
[C---:B------:R-:W-:Y:S01]  /*b120*/  HMMA.16816.F32 R56, R172.reuse, R150, R56 ;  /* 0x00000096ac38723c */ /* 0x040fe20000001838 */
[----:B------:R-:W2:Y:S07]  /*b130*/  LDSM.16.M88.4 R148, [R201+0x6800] ;  /* 0x00680000c994783b */ /* 0x000eae0000000200 */
[C---:B----4-:R-:W-:Y:S08]  /*b140*/  HMMA.16816.F32 R60, R172.reuse, R152, R60 ;  /* 0x00000098ac3c723c */ /* 0x050ff0000000183c */
[----:B------:R-:W-:Y:S01]  /*b150*/  HMMA.16816.F32 R64, R172, R154, R64 ;  /* 0x0000009aac40723c */ /* 0x000fe20000001840 */
[----:B------:R-:W4:Y:S07]  /*b160*/  LDSM.16.M88.4 R152, [R201+0x7000] ;  /* 0x00700000c998783b */ /* 0x000f2e0000000200 */
[C---:B-----5:R-:W-:Y:S08]  /*b170*/  HMMA.16816.F32 R4, R176.reuse, R156, R4 ;  /* 0x0000009cb004723c */ /* 0x060ff00000001804 */
[C---:B------:R-:W-:Y:S01]  /*b180*/  HMMA.16816.F32 R8, R176.reuse, R158, R8 ;  /* 0x0000009eb008723c */ /* 0x040fe20000001808 */
[----:B------:R-:W5:Y:S07]  /*b190*/  LDSM.16.M88.4 R156, [R201+0x7800] ;  /* 0x00780000c99c783b */ /* 0x000f6e0000000200 */
[C---:B---3--:R-:W-:Y:S08]  /*b1a0*/  HMMA.16816.F32 R12, R176.reuse, R160, R12 ;  /* 0x000000a0b00c723c */ /* 0x048ff0000000180c */
[C---:B------:R-:W-:Y:S01]  /*b1b0*/  HMMA.16816.F32 R16, R176.reuse, R162, R16 ;  /* 0x000000a2b010723c */ /* 0x040fe20000001810 */
[----:B------:R-:W3:Y:S07]  /*b1c0*/  LDSM.16.M88.4 R160, [R215] ;  /* 0x00000000d7a0783b */ /* 0x000eee0000000200 */
[C---:B------:R-:W-:Y:S08]  /*b1d0*/  HMMA.16816.F32 R20, R176.reuse, R192, R20 ;  /* 0x000000c0b014723c */ /* 0x040ff00000001814 */
[C---:B------:R-:W-:Y:S01]  /*b1e0*/  HMMA.16816.F32 R24, R176.reuse, R194, R24 ;  /* 0x000000c2b018723c */ /* 0x040fe20000001818 */
        /* <DEDUP_REMOVED lines=9> */
[----:B------:R-:W2:Y:S07]  /*b280*/  LDSM.16.M88.4 R148, [R211] ;  /* 0x00000000d394783b */ /* 0x000eae0000000200 */
[C---:B----4-:R-:W-:Y:S08]  /*b290*/  HMMA.16816.F32 R52, R176.reuse, R152, R52 ;  /* 0x00000098b034723c */ /* 0x050ff00000001834 */
[C---:B------:R-:W-:Y:S01]  /*b2a0*/  HMMA.16816.F32 R56, R176.reuse, R154, R56 ;  /* 0x0000009ab038723c */ /* 0x040fe20000001838 */
[----:B------:R-:W4:Y:S07]  /*b2b0*/  LDSM.16.M88.4 R152, [R210] ;  /* 0x00000000d298783b */ /* 0x000f2e0000000200 */
[C---:B-----5:R-:W-:Y:S08]  /*b2c0*/  HMMA.16816.F32 R60, R176.reuse, R156, R60 ;  /* 0x0000009cb03c723c */ /* 0x060ff0000000183c */
[----:B------:R-:W-:Y:S01]  /*b2d0*/  HMMA.16816.F32 R64, R176, R158, R64 ;  /* 0x0000009eb040723c */ /* 0x000fe20000001840 */
[----:B------:R-:W5:Y:S07]  /*b2e0*/  LDSM.16.M88.4 R156, [R209] ;  /* 0x00000000d19c783b */ /* 0x000f6e0000000200 */
[C---:B---3--:R-:W-:Y:S08]  /*b2f0*/  HMMA.16816.F32 R4, R180.reuse, R160, R4 ;  /* 0x000000a0b404723c */ /* 0x048ff00000001804 */
[C---:B------:R-:W-:Y:S01]  /*b300*/  HMMA.16816.F32 R8, R180.reuse, R162, R8 ;  /* 0x000000a2b408723c */ /* 0x040fe20000001808 */
[----:B------:R-:W3:Y:S07]  /*b310*/  LDSM.16.M88.4 R160, [R208] ;  /* 0x00000000d0a0783b */ /* 0x000eee0000000200 */
        /* <DEDUP_REMOVED lines=18> */
[C---:B---3--:R-:W-:Y:S08]  /*b440*/  HMMA.16816.F32 R60, R180.reuse, R160, R60 ;  /* 0x000000a0b43c723c */ /* 0x048ff0000000183c */
[----:B------:R-:W-:Y:S01]  /*b450*/  HMMA.16816.F32 R64, R180, R162, R64 ;  /* 0x000000a2b440723c */ /* 0x000fe20000001840 */
[----:B------:R-:W3:Y:S07]  /*b460*/  LDSM.16.M88.4 R160, [R205+0x7000] ;  /* 0x00700000cda0783b */ /* 0x000eee0000000200 */
        /* <DEDUP_REMOVED lines=10> */
[C---:B------:R-:W-:Y:S08]  /*b510*/  HMMA.16816.F32 R32, R184.reuse, R150, R32 ;  /* 0x00000096b820723c */ /* 0x040ff00000001820 */
[C---:B----4-:R-:W-:Y:S08]  /*b520*/  HMMA.16816.F32 R36, R184.reuse, R152, R36 ;  /* 0x00000098b824723c */ /* 0x050ff00000001824 */
[C---:B------:R-:W-:Y:S08]  /*b530*/  HMMA.16816.F32 R40, R184.reuse, R154, R40 ;  /* 0x0000009ab828723c */ /* 0x040ff00000001828 */
[C---:B-----5:R-:W-:Y:S08]  /*b540*/  HMMA.16816.F32 R44, R184.reuse, R156, R44 ;  /* 0x0000009cb82c723c */ /* 0x060ff0000000182c */
[C---:B------:R-:W-:Y:S08]  /*b550*/  HMMA.16816.F32 R48, R184.reuse, R158, R48 ;  /* 0x0000009eb830723c */ /* 0x040ff00000001830 */
[C---:B---3--:R-:W-:Y:S08]  /*b560*/  HMMA.16816.F32 R52, R184.reuse, R160, R52 ;  /* 0x000000a0b834723c */ /* 0x048ff00000001834 */
        /* <DEDUP_REMOVED lines=38> */
[----:B------:R3:W-:Y:S01]  /*b7d0*/  MUFU.TANH R156, R13 ;  /* 0x0000000d009c7308 */ /* 0x0007e20000002400 */
[----:B----4-:R-:W-:Y:S09]  /*b7e0*/  FMNMX.FTZ R2, R152, R2, !PT ;  /* 0x0000000298027209 */ /* 0x010ff20007810000 */
[----:B------:R-:W4:Y:S01]  /*b7f0*/  MUFU.TANH R139, R12 ;  /* 0x0000000c008b7308 */ /* 0x000f220000002400 */
[----:B--2---:R-:W2:Y:S01]  /*b800*/  LDSM.16.M88.4 R8, [R202+0x5800] ;  /* 0x00580000ca08783b */ /* 0x004ea20000000200 */
[C---:B-1----:R-:W-:Y:S03]  /*b810*/  HMMA.16816.F32 R20, R188.reuse, R4, R20 ;  /* 0x00000004bc14723c */ /* 0x042fe60000001814 */
[----:B-----5:R-:W-:Y:S05]  /*b820*/  FMNMX.FTZ R2, R153, R2, !PT ;  /* 0x0000000299027209 */ /* 0x020fea0007810000 */
[----:B------:R-:W1:Y:S01]  /*b830*/  MUFU.TANH R157, R14 ;  /* 0x0000000e009d7308 */ /* 0x000e620000002400 */
[C---:B------:R-:W-:Y:S01]  /*b840*/  HMMA.16816.F32 R24, R188.reuse, R6, R24 ;  /* 0x00000006bc18723c */ /* 0x040fe20000001818 */
[----:B------:R-:W5:Y:S08]  /*b850*/  LDSM.16.M88.4 R4, [R202+0x6000] ;  /* 0x00600000ca04783b */ /* 0x000f700000000200 */
[----:B------:R-:W2:Y:S01]  /*b860*/  MUFU.TANH R159, R16 ;  /* 0x00000010009f7308 */ /* 0x000ea20000002400 */
[----:B---3--:R-:W3:Y:S02]  /*b870*/  LDL R13, [R1+0x14] ;  /* 0x00001400010d7983 */ /* 0x008ee40000100800 */
[----:B----4-:R-:W-:Y:S03]  /*b880*/  FMNMX.FTZ R0, R139, R0, !PT ;  /* 0x000000008b007209 */ /* 0x010fe60007810000 */
[----:B------:R-:W-:Y:S04]  /*b890*/  FMUL.FTZ R20, R20, c[0x0][0x320] ;  /* 0x0000c80014147a20 */ /* 0x000fe80000410000 */
[----:B------:R-:W4:Y:S01]  /*b8a0*/  MUFU.TANH R158, R15 ;  /* 0x0000000f009e7308 */ /* 0x000f220000002400 */
[----:B------:R-:W-:Y:S01]  /*b8b0*/  FMUL.FTZ R21, R21, c[0x0][0x320] ;  /* 0x0000c80015157a20 */ /* 0x000fe20000410000 */
[----:B------:R-:W-:Y:S01]  /*b8c0*/  FMNMX.FTZ R0, R156, R0, !PT ;  /* 0x000000009c007209 */ /* 0x000fe20007810000 */
[----:B------:R-:W-:Y:S01]  /*b8d0*/  FMUL.FTZ R22, R22, c[0x0][0x320] ;  /* 0x0000c80016167a20 */ /* 0x000fe20000410000 */
[----:B-1----:R-:W-:Y:S01]  /*b8e0*/  FMNMX.FTZ R2, R157, R2, !PT ;  /* 0x000000029d027209 */ /* 0x002fe20007810000 */
[----:B------:R-:W-:Y:S02]  /*b8f0*/  FMUL.FTZ R23, R23, c[0x0][0x320] ;  /* 0x0000c80017177a20 */ /* 0x000fe40000410000 */
[----:B------:R-:W-:Y:S02]  /*b900*/  FMUL.FTZ R24, R24, c[0x0][0x320] ;  /* 0x0000c80018187a20 */ /* 0x000fe40000410000 */
[----:B------:R-:W-:Y:S01]  /*b910*/  FMUL.FTZ R25, R25, c[0x0][0x320] ;  /* 0x0000c80019197a20 */ /* 0x000fe20000410000 */
[----:B------:R-:W1:Y:S01]  /*b920*/  MUFU.TANH R160, R17 ;  /* 0x0000001100a07308 */ /* 0x000e620000002400 */
[----:B------:R-:W-:Y:S02]  /*b930*/  FMUL.FTZ R26, R26, c[0x0][0x320] ;  /* 0x0000c8001a1a7a20 */ /* 0x000fe40000410000 */
[----:B------:R-:W-:Y:S01]  /*b940*/  FMUL.FTZ R27, R27, c[0x0][0x320] ;  /* 0x0000c8001b1b7a20 */ /* 0x000fe20000410000 */
[C---:B--2---:R-:W-:Y:S03]  /*b950*/  HMMA.16816.F32 R28, R188.reuse, R8, R28 ;  /* 0x00000008bc1c723c */ /* 0x044fe6000000181c */
[----:B------:R-:W-:Y:S03]  /*b960*/  FMNMX.FTZ R0, R159, R0, !PT ;  /* 0x000000009f007209 */ /* 0x000fe60007810000 */
[----:B------:R-:W2:Y:S02]  /*b970*/  MUFU.TANH R171, R18 ;  /* 0x0000001200ab7308 */ /* 0x000ea40000002400 */
[C---:B------:R-:W-:Y:S01]  /*b980*/  HMMA.16816.F32 R32, R188.reuse, R10, R32 ;  /* 0x0000000abc20723c */ /* 0x040fe20000001820 */
[----:B------:R-:W2:Y:S03]  /*b990*/  LDSM.16.M88.4 R8, [R202+0x6800] ;  /* 0x00680000ca08783b */ /* 0x000ea60000000200 */
[----:B----4-:R-:W-:Y:S04]  /*b9a0*/  FMNMX.FTZ R2, R158, R2, !PT ;  /* 0x000000029e027209 */ /* 0x010fe80007810000 */
[----:B------:R-:W4:Y:S01]  /*b9b0*/  MUFU.TANH R193, R20 ;  /* 0x0000001400c17308 */ /* 0x000f220000002400 */
[C---:B-----5:R-:W-:Y:S03]  /*b9c0*/  HMMA.16816.F32 R36, R188.reuse, R4, R36 ;  /* 0x00000004bc24723c */ /* 0x060fe60000001824 */
[----:B-1----:R-:W-:Y:S04]  /*b9d0*/  FMNMX.FTZ R0, R160, R0, !PT ;  /* 0x00000000a0007209 */ /* 0x002fe80007810000 */
[----:B------:R-:W-:Y:S01]  /*b9e0*/  FMUL.FTZ R28, R28, c[0x0][0x320] ;  /* 0x0000c8001c1c7a20 */ /* 0x000fe20000410000 */
[C---:B------:R-:W-:Y:S01]  /*b9f0*/  HMMA.16816.F32 R40, R188.reuse, R6, R40 ;  /* 0x00000006bc28723c */ /* 0x040fe20000001828 */
[----:B------:R-:W1:Y:S01]  /*ba00*/  MUFU.TANH R192, R19 ;  /* 0x0000001300c07308 */ /* 0x000e620000002400 */
[----:B------:R-:W5:Y:S02]  /*ba10*/  LDSM.16.M88.4 R4, [R202+0x7000] ;  /* 0x00700000ca04783b */ /* 0x000f640000000200 */
[----:B------:R-:W-:Y:S01]  /*ba20*/  FMUL.FTZ R29, R29, c[0x0][0x320] ;  /* 0x0000c8001d1d7a20 */ /* 0x000fe20000410000 */
[----:B--2---:R-:W-:Y:S01]  /*ba30*/  FMNMX.FTZ R2, R171, R2, !PT ;  /* 0x00000002ab027209 */ /* 0x004fe20007810000 */
[----:B------:R-:W-:Y:S02]  /*ba40*/  FMUL.FTZ R30, R30, c[0x0][0x320] ;  /* 0x0000c8001e1e7a20 */ /* 0x000fe40000410000 */
[----:B------:R-:W-:Y:S03]  /*ba50*/  FMUL.FTZ R31, R31, c[0x0][0x320] ;  /* 0x0000c8001f1f7a20 */ /* 0x000fe60000410000 */
[----:B------:R-:W2:Y:S01]  /*ba60*/  MUFU.TANH R194, R21 ;  /* 0x0000001500c27308 */ /* 0x000ea20000002400 */
[----:B------:R-:W-:Y:S02]  /*ba70*/  FMUL.FTZ R33, R33, c[0x0][0x320] ;  /* 0x0000c80021217a20 */ /* 0x000fe40000410000 */
[----:B------:R-:W-:Y:S01]  /*ba80*/  FMUL.FTZ R34, R34, c[0x0][0x320] ;  /* 0x0000c80022227a20 */ /* 0x000fe20000410000 */
[----:B----4-:R-:W-:Y:S01]  /*ba90*/  FMNMX.FTZ R0, R193, R0, !PT ;  /* 0x00000000c1007209 */ /* 0x010fe20007810000 */
[----:B------:R-:W-:Y:S02]  /*baa0*/  FMUL.FTZ R36, R36, c[0x0][0x320] ;  /* 0x0000c80024247a20 */ /* 0x000fe40000410000 */
[----:B------:R-:W-:Y:S02]  /*bab0*/  FMUL.FTZ R37, R37, c[0x0][0x320] ;  /* 0x0000c80025257a20 */ /* 0x000fe40000410000 */
[----:B------:R-:W-:Y:S01]  /*bac0*/  FMUL.FTZ R38, R38, c[0x0][0x320] ;  /* 0x0000c80026267a20 */ /* 0x000fe20000410000 */
[----:B------:R-:W4:Y:S01]  /*bad0*/  MUFU.TANH R195, R22 ;  /* 0x0000001600c37308 */ /* 0x000f220000002400 */
[----:B------:R-:W-:Y:S01]  /*bae0*/  FMUL.FTZ R39, R39, c[0x0][0x320] ;  /* 0x0000c80027277a20 */ /* 0x000fe20000410000 */
[C---:B------:R-:W-:Y:S03]  /*baf0*/  HMMA.16816.F32 R44, R188.reuse, R8, R44 ;  /* 0x00000008bc2c723c */ /* 0x040fe6000000182c */
[----:B------:R-:W-:Y:S01]  /*bb00*/  FMUL.FTZ R35, R35, c[0x0][0x320] ;  /* 0x0000c80023237a20 */ /* 0x000fe20000410000 */
[----:B-1----:R-:W-:Y:S01]  /*bb10*/  FMNMX.FTZ R2, R192, R2, !PT ;  /* 0x00000002c0027209 */ /* 0x002fe20007810000 */
[----:B------:R-:W-:Y:S03]  /*bb20*/  FMUL.FTZ R41, R41, c[0x0][0x320] ;  /* 0x0000c80029297a20 */ /* 0x000fe60000410000 */
[----:B------:R-:W1:Y:S01]  /*bb30*/  MUFU.TANH R197, R24 ;  /* 0x0000001800c57308 */ /* 0x000e620000002400 */
[C---:B------:R-:W-:Y:S01]  /*bb40*/  HMMA.16816.F32 R48, R188.reuse, R10, R48 ;  /* 0x0000000abc30723c */ /* 0x040fe20000001830 */
[----:B------:R-:W1:Y:S01]  /*bb50*/  LDSM.16.M88.4 R8, [R202+0x7800] ;  /* 0x00780000ca08783b */ /* 0x000e620000000200 */
[----:B------:R-:W-:Y:S04]  /*bb60*/  DEPBAR.LE SB0, 0x0 ;  /* 0x000080000000791a */ /* 0x000fe80000000000 */
[----:B------:R-:W-:Y:S01]  /*bb70*/  FMUL.FTZ R42, R42, c[0x0][0x320] ;  /* 0x0000c8002a2a7a20 */ /* 0x000fe20000410000 */
[----:B--2---:R-:W-:Y:S01]  /*bb80*/  FMNMX.FTZ R0, R194, R0, !PT ;  /* 0x00000000c2007209 */ /* 0x004fe20007810000 */
[----:B------:R-:W-:Y:S01]  /*bb90*/  FMUL.FTZ R43, R43, c[0x0][0x320] ;  /* 0x0000c8002b2b7a20 */ /* 0x000fe20000410000 */
[----:B------:R-:W2:Y:S01]  /*bba0*/  MUFU.TANH R196, R23 ;  /* 0x0000001700c47308 */ /* 0x000ea20000002400 */
[C---:B-----5:R-:W-:Y:S01]  /*bbb0*/  HMMA.16816.F32 R52, R188.reuse, R4, R52 ;  /* 0x00000004bc34723c */ /* 0x060fe20000001834 */
[----:B------:R-:W-:Y:S04]  /*bbc0*/  BAR.SYNC.DEFER_BLOCKING 0x0 ;  /* 0x0000000000007b1d */ /* 0x000fe80000010000 */
[----:B------:R-:W-:Y:S01]  /*bbd0*/  FMUL.FTZ R32, R32, c[0x0][0x320] ;  /* 0x0000c80020207a20 */ /* 0x000fe20000410000 */
[----:B----4-:R-:W-:Y:S01]  /*bbe0*/  FMNMX.FTZ R2, R195, R2, !PT ;  /* 0x00000002c3027209 */ /* 0x010fe20007810000 */
[----:B------:R-:W-:Y:S01]  /*bbf0*/  FMUL.FTZ R44, R44, c[0x0][0x320] ;  /* 0x0000c8002c2c7a20 */ /* 0x000fe20000410000 */
[C---:B------:R-:W-:Y:S01]  /*bc00*/  HMMA.16816.F32 R56, R188.reuse, R6, R56 ;  /* 0x00000006bc38723c */ /* 0x040fe20000001838 */
[----:B------:R-:W4:Y:S03]  /*bc10*/  MUFU.TANH R198, R25 ;  /* 0x0000001900c67308 */ /* 0x000f260000002400 */
[----:B------:R-:W-:Y:S01]  /*bc20*/  FMUL.FTZ R45, R45, c[0x0][0x320] ;  /* 0x0000c8002d2d7a20 */ /* 0x000fe20000410000 */
[----:B-1----:R-:W-:Y:S01]  /*bc30*/  FMNMX.FTZ R0, R197, R0, !PT ;  /* 0x00000000c5007209 */ /* 0x002fe20007810000 */
[----:B------:R-:W-:Y:S02]  /*bc40*/  FMUL.FTZ R46, R46, c[0x0][0x320] ;  /* 0x0000c8002e2e7a20 */ /* 0x000fe40000410000 */
[----:B------:R-:W-:Y:S03]  /*bc50*/  FMUL.FTZ R47, R47, c[0x0][0x320] ;  /* 0x0000c8002f2f7a20 */ /* 0x000fe60000410000 */
[----:B------:R-:W1:Y:S01]  /*bc60*/  MUFU.TANH R231, R26 ;  /* 0x0000001a00e77308 */ /* 0x000e620000002400 */
[----:B------:R-:W-:Y:S02]  /*bc70*/  FMUL.FTZ R50, R50, c[0x0][0x320] ;  /* 0x0000c80032327a20 */ /* 0x000fe40000410000 */
[----:B------:R-:W-:Y:S01]  /*bc80*/  FMUL.FTZ R48, R48, c[0x0][0x320] ;  /* 0x0000c80030307a20 */ /* 0x000fe20000410000 */
[----:B--2---:R-:W-:Y:S01]  /*bc90*/  FMNMX.FTZ R2, R196, R2, !PT ;  /* 0x00000002c4027209 */ /* 0x004fe20007810000 */
[----:B------:R-:W-:Y:S02]  /*bca0*/  FMUL.FTZ R52, R52, c[0x0][0x320] ;  /* 0x0000c80034347a20 */ /* 0x000fe40000410000 */
[----:B------:R-:W-:Y:S02]  /*bcb0*/  FMUL.FTZ R53, R53, c[0x0][0x320] ;  /* 0x0000c80035357a20 */ /* 0x000fe40000410000 */
[----:B------:R-:W-:Y:S01]  /*bcc0*/  FMUL.FTZ R54, R54, c[0x0][0x320] ;  /* 0x0000c80036367a20 */ /* 0x000fe20000410000 */
[----:B------:R-:W2:Y:S01]  /*bcd0*/  MUFU.TANH R236, R28 ;  /* 0x0000001c00ec7308 */ /* 0x000ea20000002400 */
[----:B------:R-:W-:Y:S01]  /*bce0*/  FMUL.FTZ R55, R55, c[0x0][0x320] ;  /* 0x0000c80037377a20 */ /* 0x000fe20000410000 */
[C---:B------:R-:W-:Y:S03]  /*bcf0*/  HMMA.16816.F32 R60, R188.reuse, R8, R60 ;  /* 0x00000008bc3c723c */ /* 0x040fe6000000183c */
[----:B------:R-:W-:Y:S01]  /*bd00*/  FMUL.FTZ R58, R58, c[0x0][0x320] ;  /* 0x0000c8003a3a7a20 */ /* 0x000fe20000410000 */
[----:B----4-:R-:W-:Y:S01]  /*bd10*/  FMNMX.FTZ R0, R198, R0, !PT ;  /* 0x00000000c6007209 */ /* 0x010fe20007810000 */
[----:B------:R-:W-:Y:S02]  /*bd20*/  FMUL.FTZ R59, R59, c[0x0][0x320] ;  /* 0x0000c8003b3b7a20 */ /* 0x000fe40000410000 */
[----:B------:R-:W-:Y:S01]  /*bd30*/  FMUL.FTZ R49, R49, c[0x0][0x320] ;  /* 0x0000c80031317a20 */ /* 0x000fe20000410000 */
[----:B------:R-:W4:Y:S01]  /*bd40*/  MUFU.TANH R232, R27 ;  /* 0x0000001b00e87308 */ /* 0x000f220000002400 */
[----:B------:R-:W-:Y:S01]  /*bd50*/  HMMA.16816.F32 R64, R188, R10, R64 ;  /* 0x0000000abc40723c */ /* 0x000fe20000001840 */
[----:B------:R-:W5:Y:S02]  /*bd60*/  LDL.64 R10, [R1+0x18] ;  /* 0x00001800010a7983 */ /* 0x000f640000100a00 */
[----:B------:R-:W-:Y:S01]  /*bd70*/  FMUL.FTZ R40, R40, c[0x0][0x320] ;  /* 0x0000c80028287a20 */ /* 0x000fe20000410000 */
[----:B-1----:R-:W-:Y:S01]  /*bd80*/  FMNMX.FTZ R2, R231, R2, !PT ;  /* 0x00000002e7027209 */ /* 0x002fe20007810000 */
[----:B------:R-:W-:Y:S02]  /*bd90*/  FMUL.FTZ R56, R56, c[0x0][0x320] ;  /* 0x0000c80038387a20 */ /* 0x000fe40000410000 */
[----:B------:R-:W-:Y:S02]  /*bda0*/  FMUL.FTZ R51, R51, c[0x0][0x320] ;  /* 0x0000c80033337a20 */ /* 0x000fe40000410000 */
[----:B------:R-:W1:Y:S03]  /*bdb0*/  MUFU.TANH R237, R29 ;  /* 0x0000001d00ed7308 */ /* 0x000e660000002400 */
[----:B------:R-:W-:Y:S01]  /*bdc0*/  FMUL.FTZ R57, R57, c[0x0][0x320] ;  /* 0x0000c80039397a20 */ /* 0x000fe20000410000 */
[----:B--2---:R-:W-:Y:S02]  /*bdd0*/  FMNMX.FTZ R0, R236, R0, !PT ;  /* 0x00000000ec007209 */ /* 0x004fe40007810000 */
[----:B------:R-:W-:Y:S02]  /*bde0*/  FMUL.FTZ R61, R61, c[0x0][0x320] ;  /* 0x0000c8003d3d7a20 */ /* 0x000fe40000410000 */
[----:B------:R-:W-:Y:S02]  /*bdf0*/  FMUL.FTZ R62, R62, c[0x0][0x320] ;  /* 0x0000c8003e3e7a20 */ /* 0x000fe40000410000 */
[----:B------:R-:W2:Y:S01]  /*be00*/  MUFU.TANH R238, R30 ;  /* 0x0000001e00ee7308 */ /* 0x000ea20000002400 */
[----:B------:R-:W-:Y:S02]  /*be10*/  FMUL.FTZ R63, R63, c[0x0][0x320] ;  /* 0x0000c8003f3f7a20 */ /* 0x000fe40000410000 */
[----:B------:R-:W-:Y:S01]  /*be20*/  FMUL.FTZ R60, R60, c[0x0][0x320] ;  /* 0x0000c8003c3c7a20 */ /* 0x000fe20000410000 */
[----:B----4-:R-:W-:Y:S01]  /*be30*/  FMNMX.FTZ R2, R232, R2, !PT ;  /* 0x00000002e8027209 */ /* 0x010fe20007810000 */
[----:B------:R-:W-:Y:S02]  /*be40*/  FMUL.FTZ R64, R64, c[0x0][0x320] ;  /* 0x0000c80040407a20 */ /* 0x000fe40000410000 */
[----:B------:R-:W-:Y:S02]  /*be50*/  FMUL.FTZ R66, R66, c[0x0][0x320] ;  /* 0x0000c80042427a20 */ /* 0x000fe40000410000 */
[----:B------:R-:W-:Y:S01]  /*be60*/  FMUL.FTZ R65, R65, c[0x0][0x320] ;  /* 0x0000c80041417a20 */ /* 0x000fe20000410000 */
[----:B------:R-:W-:Y:S01]  /*be70*/  MUFU.TANH R3, R64 ;  /* 0x0000004000037308 */ /* 0x000fe20000002400 */
[----:B-1----:R-:W-:Y:S09]  /*be80*/  FMNMX.FTZ R0, R237, R0, !PT ;  /* 0x00000000ed007209 */ /* 0x002ff20007810000 */
[----:B------:R-:W1:Y:S01]  /*be90*/  MUFU.TANH R241, R32 ;  /* 0x0000002000f17308 */ /* 0x000e620000002400 */
[----:B--2---:R-:W-:Y:S09]  /*bea0*/  FMNMX.FTZ R2, R238, R2, !PT ;  /* 0x00000002ee027209 */ /* 0x004ff20007810000 */
[----:B------:R-:W2:Y:S10]  /*beb0*/  MUFU.TANH R239, R31 ;  /* 0x0000001f00ef7308 */ /* 0x000eb40000002400 */
[----:B------:R-:W4:Y:S01]  /*bec0*/  MUFU.TANH R240, R33 ;  /* 0x0000002100f07308 */ /* 0x000f220000002400 */
[----:B-1----:R-:W-:Y:S09]  /*bed0*/  FMNMX.FTZ R0, R241, R0, !PT ;  /* 0x00000000f1007209 */ /* 0x002ff20007810000 */
        /* <DEDUP_REMOVED lines=18> */
[----:B------:R4:W-:Y:S01]  /*c000*/  MUFU.TANH R162, R56 ;  /* 0x0000003800a27308 */ /* 0x0009e20000002400 */
[----:B--2---:R-:W-:Y:S09]  /*c010*/  FMNMX.FTZ R0, R199, R0, !PT ;  /* 0x00000000c7007209 */ /* 0x004ff20007810000 */
[----:B------:R-:W1:Y:S10]  /*c020*/  MUFU.TANH R163, R44 ;  /* 0x0000002c00a37308 */ /* 0x000e740000002400 */
[----:B------:R-:W2:Y:S01]  /*c030*/  MUFU.TANH R244, R43 ;  /* 0x0000002b00f47308 */ /* 0x000ea20000002400 */
[----:B----4-:R-:W-:Y:S04]  /*c040*/  MOV R56, R245 ;  /* 0x000000f500387202 */ /* 0x010fe80000000f00 */
[----:B------:R-:W-:Y:S05]  /*c050*/  FMNMX.FTZ R2, R56, R2, !PT ;  /* 0x0000000238027209 */ /* 0x000fea0007810000 */
[----:B------:R-:W-:Y:S01]  /*c060*/  MUFU.TANH R235, R51 ;  /* 0x0000003300eb7308 */ /* 0x000fe20000002400 */
[----:B-1----:R-:W-:Y:S09]  /*c070*/  FMNMX.FTZ R0, R163, R0, !PT ;  /* 0x00000000a3007209 */ /* 0x002ff20007810000 */
[----:B------:R2:W-:Y:S10]  /*c080*/  MUFU.TANH R51, R57 ;  /* 0x0000003900337308 */ /* 0x0005f40000002400 */
[----:B------:R-:W1:Y:S10]  /*c090*/  MUFU.TANH R247, R45 ;  /* 0x0000002d00f77308 */ /* 0x000e740000002400 */
[----:B------:R-:W4:Y:S01]  /*c0a0*/  MUFU.TANH R69, R48 ;  /* 0x0000003000457308 */ /* 0x000f220000002400 */
[----:B--2---:R-:W-:Y:S04]  /*c0b0*/  MOV R57, R244 ;  /* 0x000000f400397202 */ /* 0x004fe80000000f00 */
[----:B------:R-:W-:Y:S05]  /*c0c0*/  FMNMX.FTZ R2, R57, R2, !PT ;  /* 0x0000000239027209 */ /* 0x000fea0007810000 */
[----:B------:R4:W2:Y:S01]  /*c0d0*/  MUFU.TANH R233, R49 ;  /* 0x0000003100e97308 */ /* 0x0008a20000002400 */
[----:B-1----:R-:W-:Y:S09]  /*c0e0*/  FMNMX.FTZ R0, R247, R0, !PT ;  /* 0x00000000f7007209 */ /* 0x002ff20007810000 */
[----:B------:R-:W1:Y:S10]  /*c0f0*/  MUFU.TANH R234, R46 ;  /* 0x0000002e00ea7308 */ /* 0x000e740000002400 */
[----:B------:R-:W3:Y:S01]  /*c100*/  MUFU.TANH R68, R47 ;  /* 0x0000002f00447308 */ /* 0x000ee20000002400 */
[----:B----4-:R-:W-:Y:S04]  /*c110*/  MOV R49, R69 ;  /* 0x0000004500317202 */ /* 0x010fe80000000f00 */
[----:B------:R-:W-:Y:S05]  /*c120*/  FMNMX.FTZ R0, R49, R0, !PT ;  /* 0x0000000031007209 */ /* 0x000fea0007810000 */
[----:B------:R3:W-:Y:S01]  /*c130*/  MUFU.TANH R9, R60 ;  /* 0x0000003c00097308 */ /* 0x0007e20000002400 */
[----:B--2---:R-:W-:Y:S02]  /*c140*/  FMNMX.FTZ R0, R233, R0, !PT ;  /* 0x00000000e9007209 */ /* 0x004fe40007810000 */
[----:B-1----:R-:W-:Y:S07]  /*c150*/  FMNMX.FTZ R2, R234, R2, !PT ;  /* 0x00000002ea027209 */ /* 0x002fee0007810000 */
[----:B------:R-:W1:Y:S10]  /*c160*/  MUFU.TANH R161, R50 ;  /* 0x0000003200a17308 */ /* 0x000e740000002400 */
[----:B------:R-:W2:Y:S01]  /*c170*/  MUFU.TANH R50, R52 ;  /* 0x0000003400327308 */ /* 0x000ea20000002400 */
[----:B---3--:R-:W-:Y:S04]  /*c180*/  MOV R60, R68 ;  /* 0x00000044003c7202 */ /* 0x008fe80000000f00 */
[----:B------:R-:W-:Y:S05]  /*c190*/  FMNMX.FTZ R2, R60, R2, !PT ;  /* 0x000000023c027209 */ /* 0x000fea0007810000 */
[----:B------:R-:W3:Y:S01]  /*c1a0*/  MUFU.TANH R168, R53 ;  /* 0x0000003500a87308 */ /* 0x000ee20000002400 */
[----:B-1----:R-:W-:Y:S09]  /*c1b0*/  FMNMX.FTZ R2, R161, R2, !PT ;  /* 0x00000002a1027209 */ /* 0x002ff20007810000 */
[----:B------:R1:W-:Y:S01]  /*c1c0*/  MUFU.TANH R137, R66 ;  /* 0x0000004200897308 */ /* 0x0003e20000002400 */
[----:B--2---:R-:W-:Y:S09]  /*c1d0*/  FMNMX.FTZ R0, R50, R0, !PT ;  /* 0x0000000032007209 */ /* 0x004ff20007810000 */
[----:B------:R-:W2:Y:S10]  /*c1e0*/  MUFU.TANH R4, R61 ;  /* 0x0000003d00047308 */ /* 0x000eb40000002400 */
[----:B------:R-:W4:Y:S01]  /*c1f0*/  MUFU.TANH R243, R54 ;  /* 0x0000003600f37308 */ /* 0x000f220000002400 */
[----:B-1----:R-:W-:Y:S02]  /*c200*/  MOV R66, R3 ;  /* 0x0000000300427202 */ /* 0x002fe40000000f00 */
[----:B------:R-:W-:Y:S02]  /*c210*/  FMNMX.FTZ R3, R235, R2, !PT ;  /* 0x00000002eb037209 */ /* 0x000fe40007810000 */
[----:B---3--:R-:W-:Y:S01]  /*c220*/  FMNMX.FTZ R2, R168, R0, !PT ;  /* 0x00000000a8027209 */ /* 0x008fe20007810000 */
[----:B------:R-:W-:Y:S04]  /*c230*/  FMUL.FTZ R0, R67, c[0x0][0x320] ;  /* 0x0000c80043007a20 */ /* 0x000fe80000410000 */
[----:B------:R4:W-:Y:S01]  /*c240*/  MUFU.TANH R12, R58 ;  /* 0x0000003a000c7308 */ /* 0x0009e20000002400 */
[----:B------:R-:W-:Y:S02]  /*c250*/  FMNMX.FTZ R2, R162, R2, !PT ;  /* 0x00000002a2027209 */ /* 0x000fe40007810000 */
[----:B--2---:R-:W-:Y:S07]  /*c260*/  MOV R67, R4 ;  /* 0x0000000400437202 */ /* 0x004fee0000000f00 */
[----:B------:R1:W-:Y:S10]  /*c270*/  MUFU.TANH R136, R0 ;  /* 0x0000000000887308 */ /* 0x0003f40000002400 */
[----:B------:R-:W2:Y:S01]  /*c280*/  MUFU.TANH R169, R55 ;  /* 0x0000003700a97308 */ /* 0x000ea20000002400 */
[----:B----4-:R-:W-:Y:S04]  /*c290*/  MOV R58, R243 ;  /* 0x000000f3003a7202 */ /* 0x010fe80000000f00 */
[----:B------:R-:W-:Y:S05]  /*c2a0*/  FMNMX.FTZ R3, R58, R3, !PT ;  /* 0x000000033a037209 */ /* 0x000fea0007810000 */
[----:B------:R-:W3:Y:S01]  /*c2b0*/  MUFU.TANH R65, R65 ;  /* 0x0000004100417308 */ /* 0x000ee20000002400 */
[----:B-1----:R-:W-:Y:S04]  /*c2c0*/  FMNMX.FTZ R0, R51, R2, !PT ;  /* 0x0000000233007209 */ /* 0x002fe80007810000 */
[----:B------:R-:W-:Y:S05]  /*c2d0*/  FMNMX.FTZ R0, R9, R0, !PT ;  /* 0x0000000009007209 */ /* 0x000fea0007810000 */
[----:B------:R-:W1:Y:S01]  /*c2e0*/  MUFU.TANH R5, R62 ;  /* 0x0000003e00057308 */ /* 0x000e620000002400 */
[----:B------:R-:W-:Y:S02]  /*c2f0*/  FMNMX.FTZ R0, R67, R0, !PT ;  /* 0x0000000043007209 */ /* 0x000fe40007810000 */
[----:B--2---:R-:W-:Y:S02]  /*c300*/  FMNMX.FTZ R3, R169, R3, !PT ;  /* 0x00000003a9037209 */ /* 0x004fe40007810000 */
[----:B------:R-:W-:Y:S02]  /*c310*/  FMNMX.FTZ R69, R66, R0, !PT ;  /* 0x0000000042457209 */ /* 0x000fe40007810000 */
[----:B------:R-:W-:Y:S03]  /*c320*/  FMNMX.FTZ R2, R12, R3, !PT ;  /* 0x000000030c027209 */ /* 0x000fe60007810000 */
[----:B------:R-:W2:Y:S01]  /*c330*/  MUFU.TANH R48, R59 ;  /* 0x0000003b00307308 */ /* 0x000ea20000002400 */
[----:B---3--:R-:W-:Y:S05]  /*c340*/  FMNMX.FTZ R69, R65, R69, !PT ;  /* 0x0000004541457209 */ /* 0x008fea0007810000 */
[----:B------:R-:W3:Y:S04]  /*c350*/  SHFL.BFLY PT, R3, R69, 0x2, 0x1f ;  /* 0x0c401f0045037f89 */ /* 0x000ee800000e0000 */
[----:B------:R-:W4:Y:S01]  /*c360*/  MUFU.TANH R59, R63 ;  /* 0x0000003f003b7308 */ /* 0x000f220000002400 */
[----:B-1----:R-:W-:Y:S02]  /*c370*/  MOV R64, R5 ;  /* 0x0000000500407202 */ /* 0x002fe40000000f00 */
[----:B--2---:R-:W-:Y:S04]  /*c380*/  FMNMX.FTZ R2, R48, R2, !PT ;  /* 0x0000000230027209 */ /* 0x004fe80007810000 */
[----:B------:R-:W-:Y:S02]  /*c390*/  FMNMX.FTZ R2, R64, R2, !PT ;  /* 0x0000000240027209 */ /* 0x000fe40007810000 */
[----:B---3--:R-:W-:Y:S02]  /*c3a0*/  FMNMX.FTZ R69, R69, R3, !PT ;  /* 0x0000000345457209 */ /* 0x008fe40007810000 */
[----:B----4-:R-:W-:Y:S03]  /*c3b0*/  FMNMX.FTZ R0, R59, R2, !PT ;  /* 0x000000023b007209 */ /* 0x010fe60007810000 */
[----:B------:R-:W1:Y:S01]  /*c3c0*/  SHFL.BFLY PT, R4, R69, 0x1, 0x1f ;  /* 0x0c201f0045047f89 */ /* 0x000e6200000e0000 */
[----:B------:R-:W-:Y:S04]  /*c3d0*/  FMNMX.FTZ R0, R137, R0, !PT ;  /* 0x0000000089007209 */ /* 0x000fe80007810000 */
[----:B------:R-:W-:Y:S05]  /*c3e0*/  FMNMX.FTZ R0, R136, R0, !PT ;  /* 0x0000000088007209 */ /* 0x000fea0007810000 */
[----:B------:R-:W2:Y:S01]  /*c3f0*/  SHFL.BFLY PT, R2, R0, 0x2, 0x1f ;  /* 0x0c401f0000027f89 */ /* 0x000ea200000e0000 */
[----:B-1----:R-:W-:Y:S05]  /*c400*/  FMNMX.FTZ R69, R69, R4, !PT ;  /* 0x0000000445457209 */ /* 0x002fea0007810000 */
[----:B------:R-:W-:Y:S04]  /*c410*/  FMUL.FTZ R138, R69, c[0x0][0x2d0] ;  /* 0x0000b400458a7a20 */ /* 0x000fe80000410000 */
[--C-:B------:R-:W-:Y:S01]  /*c420*/  FFMA.FTZ R4, R148, c[0x0][0x2d0], -R138.reuse ;  /* 0x0000b40094047a23 */ /* 0x100fe2000001088a */
[----:B--2---:R-:W-:Y:S01]  /*c430*/  FMNMX.FTZ R0, R0, R2, !PT ;  /* 0x0000000200007209 */ /* 0x004fe20007810000 */
[--C-:B------:R-:W-:Y:S01]  /*c440*/  FFMA.FTZ R7, R150, c[0x0][0x2d0], -R138.reuse ;  /* 0x0000b40096077a23 */ /* 0x100fe2000001088a */
[----:B------:R-:W-:Y:S01]  /*c450*/  MOV R150, R169 ;  /* 0x000000a900967202 */ /* 0x000fe20000000f00 */
[----:B------:R1:W-:Y:S01]  /*c460*/  MUFU.EX2 R244, R4 ;  /* 0x0000000400f47308 */ /* 0x0003e20000000800 */
[----:B------:R-:W-:Y:S01]  /*c470*/  FFMA.FTZ R8, R149, c[0x0][0x2d0], -R138 ;  /* 0x0000b40095087a23 */ /* 0x000fe2000001088a */
[----:B------:R-:W2:Y:S01]  /*c480*/  SHFL.BFLY PT, R3, R0, 0x1, 0x1f ;  /* 0x0c201f0000037f89 */ /* 0x000ea200000e0000 */
[----:B------:R-:W-:Y:S01]  /*c490*/  FADD.FTZ R2, -R69, R70 ;  /* 0x0000004645027221 */ /* 0x000fe20000010100 */
[----:B------:R-:W-:Y:S01]  /*c4a0*/  MOV R70, R9 ;  /* 0x0000000900467202 */ /* 0x000fe20000000f00 */
[--C-:B------:R-:W-:Y:S01]  /*c4b0*/  FFMA.FTZ R32, R139, c[0x0][0x2d0], -R138.reuse ;  /* 0x0000b4008b207a23 */ /* 0x100fe2000001088a */
[----:B------:R-:W-:Y:S02]  /*c4c0*/  MOV R148, R12 ;  /* 0x0000000c00947202 */ /* 0x000fe40000000f00 */
[----:B------:R-:W-:Y:S02]  /*c4d0*/  MOV R149, R162 ;  /* 0x000000a200957202 */ /* 0x000fe40000000f00 */
[----:B------:R3:W-:Y:S01]  /*c4e0*/  MUFU.EX2 R245, R7 ;  /* 0x0000000700f57308 */ /* 0x0007e20000000800 */
[----:B------:R-:W-:Y:S01]  /*c4f0*/  MOV R139, R48 ;  /* 0x00000030008b7202 */ /* 0x000fe20000000f00 */
[----:B------:R-:W-:Y:S08]  /*c500*/  FFMA.FTZ R48, R159, c[0x0][0x2d0], -R138 ;  /* 0x0000b4009f307a23 */ /* 0x000ff0000001088a */
[----:B------:R4:W-:Y:S01]  /*c510*/  MUFU.EX2 R243, R8 ;  /* 0x0000000800f37308 */ /* 0x0009e20000000800 */
[----:B-1----:R-:W-:Y:S01]  /*c520*/  @P1 IMAD.WIDE.U32 R4, R229, c[0x0][0x1e0], RZ ;  /* 0x00007800e5041a25 */ /* 0x002fe200078e00ff */
[----:B--2---:R-:W-:Y:S02]  /*c530*/  FMNMX.FTZ R68, R0, R3, !PT ;  /* 0x0000000300447209 */ /* 0x004fe40007810000 */
[----:B------:R-:W-:Y:S01]  /*c540*/  @P1 SHF.R.S32.HI R3, RZ, 0x1f, R229 ;  /* 0x0000001fff031819 */ /* 0x000fe200000114e5 */
[----:B------:R-:W-:Y:S01]  /*c550*/  FMUL.FTZ R0, R2, c[0x0][0x2d0] ;  /* 0x0000b40002007a20 */ /* 0x000fe20000410000 */
[----:B------:R-:W-:Y:S03]  /*c560*/  @P1 SHF.L.U32 R6, R4, 0x7, RZ ;  /* 0x0000000704061819 */ /* 0x000fe600000006ff */
[----:B------:R-:W-:Y:S01]  /*c570*/  @P1 IMAD R3, R3, c[0x0][0x1e0], RZ ;  /* 0x0000780003031a24 */ /* 0x000fe200078e02ff */
[----:B------:R1:W2:Y:S03]  /*c580*/  MUFU.EX2 R2, R0 ;  /* 0x0000000000027308 */ /* 0x0002a60000000800 */
[----:B------:R-:W-:Y:S05]  /*c590*/  @P1 IMAD R3, R229, c[0x0][0x1e4], R3 ;  /* 0x00007900e5031a24 */ /* 0x000fea00078e0203 */
[----:B------:R-:W-:Y:S02]  /*c5a0*/  @P1 IADD3 R3, R5, R3, RZ ;  /* 0x0000000305031210 */ /* 0x000fe40007ffe0ff */
[----:B-----5:R-:W-:Y:S02]  /*c5b0*/  @P1 IADD3 R5, P3, R6, R10, RZ ;  /* 0x0000000a06051210 */ /* 0x020fe40007f7e0ff */
[----:B------:R-:W-:Y:S02]  /*c5c0*/  @P1 SHF.L.U64.HI R3, R4, 0x7, R3 ;  /* 0x0000000704031819 */ /* 0x000fe40000010203 */
[----:B------:R-:W-:Y:S02]  /*c5d0*/  @P1 LEA R4, P2, R5, c[0x0][0x1c8], 0x1 ;  /* 0x0000720005041a11 */ /* 0x000fe400078408ff */
[----:B---3--:R-:W-:Y:S02]  /*c5e0*/  @P1 IADD3.X R7, R3, R13, RZ, P3, !PT ;  /* 0x0000000d03071210 */ /* 0x008fe40001ffe4ff */
[----:B------:R-:W-:Y:S02]  /*c5f0*/  @P1 IADD3 R6, P4, P3, R6, 0x40, R10 ;  /* 0x0000004006061810 */ /* 0x000fe40007b9e00a */
[----:B------:R-:W-:Y:S01]  /*c600*/  @P1 LEA.HI.X R5, R5, c[0x0][0x1cc], R7, 0x1, P2 ;  /* 0x0000730005051a11 */ /* 0x000fe200010f0c07 */
[--C-:B------:R-:W-:Y:S01]  /*c610*/  FFMA.FTZ R7, R151, c[0x0][0x2d0], -R138.reuse ;  /* 0x0000b40097077a23 */ /* 0x100fe2000001088a */
[----:B------:R-:W-:Y:S02]  /*c620*/  MOV R151, R247 ;  /* 0x000000f700977202 */ /* 0x000fe40000000f00 */
[----:B------:R-:W-:Y:S01]  /*c630*/  @P1 LEA R10, P2, R6, c[0x0][0x1c8], 0x1 ;  /* 0x00007200060a1a11 */ /* 0x000fe200078408ff */
[----:B------:R3:W-:Y:S01]  /*c640*/  MUFU.EX2 R247, R7 ;  /* 0x0000000700f77308 */ /* 0x0007e20000000800 */
[----:B------:R-:W-:Y:S01]  /*c650*/  @P1 IADD3.X R3, R3, RZ, R13, P4, P3 ;  /* 0x000000ff03031210 */ /* 0x000fe200027e640d */
[----:B------:R5:W-:Y:S01]  /*c660*/  @P1 LDGSTS.E.BYPASS.LTC128B.128 [R228+0x8100], [R4.64], !P0 ;  /* 0x0810000004e41fae */ /* 0x000be2000c101d46 */
[----:B----4-:R-:W-:Y:S01]  /*c670*/  @P1 MOV R8, c[0x0][0x1e0] ;  /* 0x0000780000081a02 */ /* 0x010fe20000000f00 */
[----:B-1----:R-:W-:Y:S01]  /*c680*/  FADD.FTZ R0, -R68, R71 ;  /* 0x0000004744007221 */ /* 0x002fe20000010100 */
[----:B------:R-:W-:Y:S01]  /*c690*/  @P1 LEA.HI.X R11, R6, c[0x0][0x1cc], R3, 0x1, P2 ;  /* 0x00007300060b1a11 */ /* 0x000fe200010f0c03 */
[----:B------:R-:W-:Y:S01]  /*c6a0*/  FMUL.FTZ R3, R68, c[0x0][0x2d0] ;  /* 0x0000b40044037a20 */ /* 0x000fe20000410000 */
[----:B------:R-:W-:Y:S01]  /*c6b0*/  @P1 SHF.L.U64.HI R9, R8, R230, c[0x0][0x1e4] ;  /* 0x0000790008091619 */ /* 0x000fe200000102e6 */
[----:B------:R-:W-:Y:S01]  /*c6c0*/  FMUL.FTZ R0, R0, c[0x0][0x2d0] ;  /* 0x0000b40000007a20 */ /* 0x000fe20000410000 */
[----:B------:R-:W-:Y:S01]  /*c6d0*/  @P1 SHF.L.U32 R8, R8, 0x6, RZ ;  /* 0x0000000608081819 */ /* 0x000fe200000006ff */
[----:B------:R1:W-:Y:S01]  /*c6e0*/  @P1 LDGSTS.E.BYPASS.LTC128B.128 [R228+0xc100], [R10.64], !P6 ;  /* 0x0c1000000ae41fae */ /* 0x0003e2000f101d46 */
[----:B------:R-:W-:Y:S01]  /*c6f0*/  MOV R230, R163 ;  /* 0x000000a300e67202 */ /* 0x000fe20000000f00 */
[----:B--2---:R-:W-:Y:S01]  /*c700*/  FMUL.FTZ R16, R2, R84 ;  /* 0x0000005402107220 */ /* 0x004fe20000410000 */
[----:B------:R-:W-:Y:S01]  /*c710*/  @P1 IADD3 R6, P2, R4, R8, RZ ;  /* 0x0000000804061210 */ /* 0x000fe20007f5e0ff */
[----:B------:R-:W2:Y:S01]  /*c720*/  MUFU.EX2 R0, R0 ;  /* 0x0000000000007308 */ /* 0x000ea20000000800 */
[----:B------:R-:W-:Y:S01]  /*c730*/  MOV R71, R168 ;  /* 0x000000a800477202 */ /* 0x000fe20000000f00 */
[C---:B------:R-:W-:Y:S01]  /*c740*/  FMUL.FTZ R17, R2.reuse, R85 ;  /* 0x0000005502117220 */ /* 0x040fe20000410000 */
[----:B------:R-:W-:Y:S01]  /*c750*/  MOV R159, R151 ;  /* 0x00000097009f7202 */ /* 0x000fe20000000f00 */
[C---:B------:R-:W-:Y:S01]  /*c760*/  FMUL.FTZ R24, R2.reuse, R92 ;  /* 0x0000005c02187220 */ /* 0x040fe20000410000 */
[----:B------:R-:W-:Y:S01]  /*c770*/  MOV R151, R65 ;  /* 0x0000004100977202 */ /* 0x000fe20000000f00 */
[C---:B------:R-:W-:Y:S02]  /*c780*/  FMUL.FTZ R25, R2.reuse, R93 ;  /* 0x0000005d02197220 */ /* 0x040fe40000410000 */
[----:B------:R-:W-:Y:S01]  /*c790*/  FMUL.FTZ R33, R2, R101 ;  /* 0x0000006502217220 */ /* 0x000fe20000410000 */
[----:B------:R-:W-:Y:S01]  /*c7a0*/  MOV R101, R71 ;  /* 0x0000004700657202 */ /* 0x000fe20000000f00 */
[--C-:B---3--:R-:W-:Y:S01]  /*c7b0*/  FFMA.FTZ R7, R154, c[0x0][0x2d0], -R3.reuse ;  /* 0x0000b4009a077a23 */ /* 0x108fe20000010803 */
[----:B------:R-:W-:Y:S01]  /*c7c0*/  MOV R154, R235 ;  /* 0x000000eb009a7202 */ /* 0x000fe20000000f00 */
[--C-:B------:R-:W-:Y:S01]  /*c7d0*/  FFMA.FTZ R40, R157, c[0x0][0x2d0], -R3.reuse ;  /* 0x0000b4009d287a23 */ /* 0x100fe20000010803 */
[----:B------:R3:W-:Y:S01]  /*c7e0*/  MUFU.EX2 R235, R32 ;  /* 0x0000002000eb7308 */ /* 0x0007e20000000800 */
[----:B------:R-:W-:Y:S01]  /*c7f0*/  FMUL.FTZ R41, R2, R109 ;  /* 0x0000006d02297220 */ /* 0x000fe20000410000 */
[----:B-----5:R-:W-:Y:S01]  /*c800*/  @P1 IADD3 R4, P3, R6, R8, RZ ;  /* 0x0000000806041210 */ /* 0x020fe20007f7e0ff */
[----:B------:R-:W-:Y:S01]  /*c810*/  FMUL.FTZ R65, R2, R133 ;  /* 0x0000008502417220 */ /* 0x000fe20000410000 */
[----:B------:R-:W-:Y:S01]  /*c820*/  MOV R109, R161 ;  /* 0x000000a1006d7202 */ /* 0x000fe20000000f00 */
[--C-:B------:R-:W-:Y:S01]  /*c830*/  FFMA.FTZ R71, R241, c[0x0][0x2d0], -R138.reuse ;  /* 0x0000b400f1477a23 */ /* 0x100fe2000001088a */
[----:B------:R-:W-:Y:S01]  /*c840*/  MOV R157, R233 ;  /* 0x000000e9009d7202 */ /* 0x000fe20000000f00 */
[--C-:B------:R-:W-:Y:S03]  /*c850*/  FFMA.FTZ R137, R137, c[0x0][0x2d0], -R3.reuse ;  /* 0x0000b40089897a23 */ /* 0x100fe60000010803 */
[----:B------:R4:W-:Y:S01]  /*c860*/  MUFU.EX2 R169, R7 ;  /* 0x0000000700a97308 */ /* 0x0009e20000000800 */
[--C-:B-1----:R-:W-:Y:S01]  /*c870*/  FFMA.FTZ R10, R155, c[0x0][0x2d0], -R3.reuse ;  /* 0x0000b4009b0a7a23 */ /* 0x102fe20000010803 */
[----:B------:R-:W-:Y:S01]  /*c880*/  MOV R155, R234 ;  /* 0x000000ea009b7202 */ /* 0x000fe20000000f00 */
[C---:B--2---:R-:W-:Y:S02]  /*c890*/  FMUL.FTZ R11, R0.reuse, R79 ;  /* 0x0000004f000b7220 */ /* 0x044fe40000410000 */
[C---:B------:R-:W-:Y:S02]  /*c8a0*/  FMUL.FTZ R18, R0.reuse, R86 ;  /* 0x0000005600127220 */ /* 0x040fe40000410000 */
[C---:B------:R-:W-:Y:S02]  /*c8b0*/  FMUL.FTZ R19, R0.reuse, R87 ;  /* 0x0000005700137220 */ /* 0x040fe40000410000 */
[C---:B------:R-:W-:Y:S01]  /*c8c0*/  FMUL.FTZ R26, R0.reuse, R94 ;  /* 0x0000005e001a7220 */ /* 0x040fe20000410000 */
[----:B------:R1:W2:Y:S01]  /*c8d0*/  MUFU.EX2 R168, R10 ;  /* 0x0000000a00a87308 */ /* 0x0002a20000000800 */
[C---:B------:R-:W-:Y:S02]  /*c8e0*/  FMUL.FTZ R27, R0.reuse, R95 ;  /* 0x0000005f001b7220 */ /* 0x040fe40000410000 */
[----:B------:R-:W-:Y:S01]  /*c8f0*/  FMUL.FTZ R34, R0, R102 ;  /* 0x0000006600227220 */ /* 0x000fe20000410000 */
[----:B------:R-:W-:Y:S01]  /*c900*/  MOV R102, R150 ;  /* 0x0000009600667202 */ /* 0x000fe20000000f00 */
[----:B---3--:R-:W-:Y:S01]  /*c910*/  FMUL.FTZ R32, R2, R100 ;  /* 0x0000006402207220 */ /* 0x008fe20000410000 */
[----:B------:R-:W-:Y:S01]  /*c920*/  MOV R100, R70 ;  /* 0x0000004600647202 */ /* 0x000fe20000000f00 */
[C---:B------:R-:W-:Y:S01]  /*c930*/  FMUL.FTZ R35, R0.reuse, R103 ;  /* 0x0000006700237220 */ /* 0x040fe20000410000 */
[----:B------:R-:W-:Y:S01]  /*c940*/  MOV R150, R59 ;  /* 0x0000003b00967202 */ /* 0x000fe20000000f00 */
[--C-:B------:R-:W-:Y:S01]  /*c950*/  FFMA.FTZ R70, R193, c[0x0][0x2d0], -R138.reuse ;  /* 0x0000b400c1467a23 */ /* 0x100fe2000001088a */
[----:B------:R3:W-:Y:S01]  /*c960*/  MUFU.EX2 R162, R40 ;  /* 0x0000002800a27308 */ /* 0x0007e20000000800 */
[C---:B------:R-:W-:Y:S01]  /*c970*/  FMUL.FTZ R42, R0.reuse, R110 ;  /* 0x0000006e002a7220 */ /* 0x040fe20000410000 */
[----:B------:R-:W-:Y:S01]  /*c980*/  MOV R110, R49 ;  /* 0x00000031006e7202 */ /* 0x000fe20000000f00 */
[----:B------:R-:W-:Y:S01]  /*c990*/  FMUL.FTZ R43, R0, R111 ;  /* 0x0000006f002b7220 */ /* 0x000fe20000410000 */
[----:B----4-:R-:W-:Y:S01]  /*c9a0*/  @P1 IADD3.X R7, R5, R9, RZ, P2, !PT ;  /* 0x0000000905071210 */ /* 0x010fe200017fe4ff */
[----:B------:R-:W-:Y:S01]  /*c9b0*/  FMUL.FTZ R49, R2, R117 ;  /* 0x0000007502317220 */ /* 0x000fe20000410000 */
[----:B------:R-:W-:Y:S01]  /*c9c0*/  @P1 IADD3 R8, P2, R4, R8, RZ ;  /* 0x0000000804081210 */ /* 0x000fe20007f5e0ff */
[C---:B------:R-:W-:Y:S01]  /*c9d0*/  FMUL.FTZ R59, R0.reuse, R127 ;  /* 0x0000007f003b7220 */ /* 0x040fe20000410000 */
[-C--:B------:R-:W-:Y:S01]  /*c9e0*/  @P1 IADD3.X R5, R7, R9.reuse, RZ, P3, !PT ;  /* 0x0000000907051210 */ /* 0x080fe20001ffe4ff */
[----:B------:R4:W-:Y:S01]  /*c9f0*/  @P1 LDGSTS.E.BYPASS.LTC128B.128 [R228+0x9100], [R6.64], !P0 ;  /* 0x0910000006e41fae */ /* 0x0009e2000c101d46 */
[----:B------:R-:W-:Y:S01]  /*ca00*/  MOV R103, R58 ;  /* 0x0000003a00677202 */ /* 0x000fe20000000f00 */
[C---:B------:R-:W-:Y:S01]  /*ca10*/  FMUL.FTZ R58, R0.reuse, R126 ;  /* 0x0000007e003a7220 */ /* 0x040fe20000410000 */
[----:B------:R-:W-:Y:S01]  /*ca20*/  @P1 IADD3.X R9, R5, R9, RZ, P2, !PT ;  /* 0x0000000905091210 */ /* 0x000fe200017fe4ff */
[----:B------:R5:W-:Y:S01]  /*ca30*/  MUFU.EX2 R233, R48 ;  /* 0x0000003000e97308 */ /* 0x000be20000000800 */
[----:B-1----:R-:W-:Y:S01]  /*ca40*/  FMUL.FTZ R10, R0, R78 ;  /* 0x0000004e000a7220 */ /* 0x002fe20000410000 */
[----:B------:R-:W-:Y:S01]  /*ca50*/  MOV R111, R60 ;  /* 0x0000003c006f7202 */ /* 0x000fe20000000f00 */
[--C-:B------:R-:W-:Y:S01]  /*ca60*/  FFMA.FTZ R100, R100, c[0x0][0x2d0], -R138.reuse ;  /* 0x0000b40064647a23 */ /* 0x100fe2000001088a */
[----:B------:R4:W-:Y:S01]  /*ca70*/  @P1 LDGSTS.E.BYPASS.LTC128B.128 [R228+0xd100], [R6.64+0x80], !P6 ;  /* 0x0d10008006e41fae */ /* 0x0009e2000f101d46 */
[C---:B---3--:R-:W-:Y:S07]  /*ca80*/  FMUL.FTZ R40, R2.reuse, R108 ;  /* 0x0000006c02287220 */ /* 0x048fee0000410000 */
[----:B------:R1:W-:Y:S01]  /*ca90*/  @P1 LDGSTS.E.BYPASS.LTC128B.128 [R228+0xa100], [R4.64], !P0 ;  /* 0x0a10000004e41fae */ /* 0x0003e2000c101d46 */
[----:B------:R-:W-:Y:S02]  /*caa0*/  MOV R108, R154 ;  /* 0x0000009a006c7202 */ /* 0x000fe40000000f00 */
[----:B------:R-:W-:Y:S02]  /*cab0*/  MOV R154, R149 ;  /* 0x00000095009a7202 */ /* 0x000fe40000000f00 */
[----:B------:R-:W-:Y:S01]  /*cac0*/  MOV R149, R64 ;  /* 0x0000004000957202 */ /* 0x000fe20000000f00 */
[C---:B------:R-:W-:Y:S02]  /*cad0*/  FMUL.FTZ R64, R2.reuse, R132 ;  /* 0x0000008402407220 */ /* 0x040fe40000410000 */
[----:B------:R1:W-:Y:S01]  /*cae0*/  @P1 LDGSTS.E.BYPASS.LTC128B.128 [R228+0xe100], [R4.64+0x80], !P6 ;  /* 0x0e10008004e41fae */ /* 0x0003e2000f101d46 */
[----:B-----5:R-:W-:Y:S07]  /*caf0*/  FMUL.FTZ R48, R2, R116 ;  /* 0x0000007402307220 */ /* 0x020fee0000410000 */
[----:B------:R3:W-:Y:S01]  /*cb00*/  @P1 LDGSTS.E.BYPASS.LTC128B.128 [R228+0xb100], [R8.64], !P0 ;  /* 0x0b10000008e41fae */ /* 0x0007e2000c101d46 */
[C---:B----4-:R-:W-:Y:S01]  /*cb10*/  FMUL.FTZ R6, R0.reuse, R74 ;  /* 0x0000004a00067220 */ /* 0x050fe20000410000 */
[----:B------:R-:W-:Y:S01]  /*cb20*/  F2FP.PACK_AB R74, R247, R243 ;  /* 0x000000f3f74a723e */ /* 0x000fe200000000ff */
[----:B------:R-:W-:Y:S05]  /*cb30*/  FMUL.FTZ R7, R0, R75 ;  /* 0x0000004b00077220 */ /* 0x000fea0000410000 */
[----:B------:R3:W-:Y:S08]  /*cb40*/  @P1 LDGSTS.E.BYPASS.LTC128B.128 [R228+0xf100], [R8.64+0x80], !P6 ;  /* 0x0f10008008e41fae */ /* 0x0007f0000f101d46 */
[----:B------:R-:W4:Y:S01]  /*cb50*/  LDSM.16.MT88.4 R12, [R200] ;  /* 0x00000000c80c783b */ /* 0x000f220000004200 */
[--C-:B-1----:R-:W-:Y:S01]  /*cb60*/  FFMA.FTZ R4, R152, c[0x0][0x2d0], -R3.reuse ;  /* 0x0000b40098047a23 */ /* 0x102fe20000010803 */
[----:B------:R-:W-:Y:S01]  /*cb70*/  MOV R152, R67 ;  /* 0x0000004300987202 */ /* 0x000fe20000000f00 */
[----:B------:R-:W-:Y:S01]  /*cb80*/  FMUL.FTZ R5, R2, R73 ;  /* 0x0000004902057220 */ /* 0x000fe20000410000 */
[----:B--2---:R-:W-:Y:S01]  /*cb90*/  F2FP.PACK_AB R73, R168, R169 ;  /* 0x000000a9a849723e */ /* 0x004fe200000000ff */
[----:B------:R1:W-:Y:S03]  /*cba0*/  MUFU.EX2 R163, R4 ;  /* 0x0000000400a37308 */ /* 0x0003e60000000800 */
[----:B------:R-:W2:Y:S01]  /*cbb0*/  LDSM.16.MT88.4 R20, [R204] ;  /* 0x00000000cc14783b */ /* 0x000ea20000004200 */
[----:B------:R-:W-:Y:S07]  /*cbc0*/  FMUL.FTZ R67, R0, R135 ;  /* 0x0000008700437220 */ /* 0x000fee0000410000 */
[----:B------:R-:W5:Y:S01]  /*cbd0*/  LDSM.16.MT88.4 R28, [R203] ;  /* 0x00000000cb1c783b */ /* 0x000f620000004200 */
[C---:B---3--:R-:W-:Y:S02]  /*cbe0*/  FMUL.FTZ R8, R2.reuse, R76 ;  /* 0x0000004c02087220 */ /* 0x048fe40000410000 */
[----:B------:R-:W-:Y:S05]  /*cbf0*/  FMUL.FTZ R9, R2, R77 ;  /* 0x0000004d02097220 */ /* 0x000fea0000410000 */
[----:B------:R-:W3:Y:S01]  /*cc00*/  LDSM.16.MT88.4 R36, [R223] ;  /* 0x00000000df24783b */ /* 0x000ee20000004200 */
[--C-:B-1----:R-:W-:Y:S07]  /*cc10*/  FFMA.FTZ R4, R153, c[0x0][0x2d0], -R3.reuse ;  /* 0x0000b40099047a23 */ /* 0x102fee0000010803 */
[----:B------:R-:W1:Y:S01]  /*cc20*/  LDSM.16.MT88.4 R44, [R200+0x4000] ;  /* 0x00400000c82c783b */ /* 0x000e620000004200 */
[----:B------:R-:W-:Y:S01]  /*cc30*/  MOV R153, R51 ;  /* 0x0000003300997202 */ /* 0x000fe20000000f00 */
[----:B------:R-:W-:Y:S01]  /*cc40*/  FMUL.FTZ R51, R0, R119 ;  /* 0x0000007700337220 */ /* 0x000fe20000410000 */
[----:B------:R2:W2:Y:S01]  /*cc50*/  MUFU.EX2 R170, R4 ;  /* 0x0000000400aa7308 */ /* 0x0004a20000000800 */
[----:B------:R-:W-:Y:S04]  /*cc60*/  MOV R119, R230 ;  /* 0x000000e600777202 */ /* 0x000fe80000000f00 */
[----:B------:R-:W1:Y:S05]  /*cc70*/  LDSM.16.MT88.4 R52, [R204+0x4000] ;  /* 0x00400000cc34783b */ /* 0x000e6a0000004200 */
[----:B------:R3:W-:Y:S03]  /*cc80*/  MUFU.EX2 R230, R70 ;  /* 0x0000004600e67308 */ /* 0x0007e60000000800 */
[----:B------:R-:W1:Y:S08]  /*cc90*/  LDSM.16.MT88.4 R60, [R203+0x4000] ;  /* 0x00400000cb3c783b */ /* 0x000e700000004200 */
[----:B------:R-:W1:Y:S01]  /*cca0*/  LDSM.16.MT88.4 R76, [R206+0x4000] ;  /* 0x00400000ce4c783b */ /* 0x000e620000004200 */
[----:B--2---:R-:W-:Y:S01]  /*ccb0*/  FMUL.FTZ R4, R2, R72 ;  /* 0x0000004802047220 */ /* 0x004fe20000410000 */
[----:B------:R-:W-:Y:S02]  /*ccc0*/  F2FP.PACK_AB R72, R245, R244 ;  /* 0x000000f4f548723e */ /* 0x000fe400000000ff */
[----:B------:R-:W-:Y:S04]  /*ccd0*/  F2FP.PACK_AB R75, R170, R163 ;  /* 0x000000a3aa4b723e */ /* 0x000fe800000000ff */
[----:B------:R-:W-:Y:S03]  /*cce0*/  LDSM.16.MT88.4 R84, [R204+0x800] ;  /* 0x00080000cc54783b */ /* 0x000fe60000004200 */
[C---:B----4-:R-:W-:Y:S05]  /*ccf0*/  HMMA.16816.F32 R4, R72.reuse, R12, R4 ;  /* 0x0000000c4804723c */ /* 0x050fea0000001804 */
[----:B------:R-:W-:Y:S01]  /*cd00*/  LDSM.16.MT88.4 R92, [R206+0x4800] ;  /* 0x00480000ce5c783b */ /* 0x000fe20000004200 */
[--C-:B---3--:R-:W-:Y:S02]  /*cd10*/  FFMA.FTZ R70, R194, c[0x0][0x2d0], -R138.reuse ;  /* 0x0000b400c2467a23 */ /* 0x108fe4000001088a */
[C---:B------:R-:W-:Y:S01]  /*cd20*/  FMUL.FTZ R12, R2.reuse, R80 ;  /* 0x00000050020c7220 */ /* 0x040fe20000410000 */
[C---:B------:R-:W-:Y:S04]  /*cd30*/  HMMA.16816.F32 R8, R72.reuse, R14, R8 ;  /* 0x0000000e4808723c */ /* 0x040fe80000001808 */
[----:B------:R-:W0:Y:S01]  /*cd40*/  LDGDEPBAR ;  /* 0x00000000000079af */ /* 0x000e220000000000 */
[----:B------:R-:W-:Y:S02]  /*cd50*/  FMUL.FTZ R13, R2, R81 ;  /* 0x00000051020d7220 */ /* 0x000fe40000410000 */
[C---:B------:R-:W-:Y:S02]  /*cd60*/  FMUL.FTZ R14, R0.reuse, R82 ;  /* 0x00000052000e7220 */ /* 0x040fe40000410000 */
[----:B------:R-:W-:Y:S03]  /*cd70*/  FMUL.FTZ R15, R0, R83 ;  /* 0x00000053000f7220 */ /* 0x000fe60000410000 */
[----:B------:R-:W2:Y:S04]  /*cd80*/  LDSM.16.MT88.4 R80, [R200+0x800] ;  /* 0x00080000c850783b */ /* 0x000ea80000004200 */
[C---:B------:R-:W-:Y:S07]  /*cd90*/  HMMA.16816.F32 R12, R72.reuse, R20, R12 ;  /* 0x00000014480c723c */ /* 0x040fee000000180c */
[C---:B------:R-:W-:Y:S01]  /*cda0*/  FMUL.FTZ R20, R2.reuse, R88 ;  /* 0x0000005802147220 */ /* 0x040fe20000410000 */
[C---:B------:R-:W-:Y:S04]  /*cdb0*/  HMMA.16816.F32 R16, R72.reuse, R22, R16 ;  /* 0x000000164810723c */ /* 0x040fe80000001810 */
[----:B------:R-:W-:Y:S03]  /*cdc0*/  FMUL.FTZ R21, R2, R89 ;  /* 0x0000005902157220 */ /* 0x000fe60000410000 */
[C---:B------:R-:W-:Y:S02]  /*cdd0*/  FMUL.FTZ R22, R0.reuse, R90 ;  /* 0x0000005a00167220 */ /* 0x040fe40000410000 */
[----:B------:R-:W-:Y:S02]  /*cde0*/  FMUL.FTZ R23, R0, R91 ;  /* 0x0000005b00177220 */ /* 0x000fe40000410000 */
[----:B------:R-:W3:Y:S05]  /*cdf0*/  LDSM.16.MT88.4 R88, [R203+0x800] ;  /* 0x00080000cb58783b */ /* 0x000eea0000004200 */
[C---:B-----5:R-:W-:Y:S07]  /*ce00*/  HMMA.16816.F32 R20, R72.reuse, R28, R20 ;  /* 0x0000001c4814723c */ /* 0x060fee0000001814 */
        /* <DEDUP_REMOVED lines=15> */
[----:B----4-:R-:W-:Y:S07]  /*cf00*/  FMUL.FTZ R36, R2, R104 ;  /* 0x0000006802247220 */ /* 0x010fee0000410000 */
[C---:B-1----:R-:W-:Y:S07]  /*cf10*/  HMMA.16816.F32 R36, R72.reuse, R44, R36 ;  /* 0x0000002c4824723c */ /* 0x042fee0000001824 */
[--C-:B------:R-:W-:Y:S01]  /*cf20*/  FFMA.FTZ R44, R158, c[0x0][0x2d0], -R3.reuse ;  /* 0x0000b4009e2c7a23 */ /* 0x100fe20000010803 */
[C---:B------:R-:W-:Y:S03]  /*cf30*/  HMMA.16816.F32 R40, R72.reuse, R46, R40 ;  /* 0x0000002e4828723c */ /* 0x040fe60000001828 */
[----:B------:R1:W-:Y:S01]  /*cf40*/  MUFU.EX2 R161, R44 ;  /* 0x0000002c00a17308 */ /* 0x0003e20000000800 */
[----:B------:R-:W-:Y:S01]  /*cf50*/  FMUL.FTZ R45, R2, R113 ;  /* 0x00000071022d7220 */ /* 0x000fe20000410000 */
[----:B------:R-:W-:Y:S02]  /*cf60*/  MOV R158, R155 ;  /* 0x0000009b009e7202 */ /* 0x000fe40000000f00 */
[C---:B------:R-:W-:Y:S01]  /*cf70*/  FMUL.FTZ R46, R0.reuse, R114 ;  /* 0x00000072002e7220 */ /* 0x040fe20000410000 */
[----:B------:R-:W-:Y:S01]  /*cf80*/  MOV R155, R66 ;  /* 0x00000042009b7202 */ /* 0x000fe20000000f00 */
[C---:B------:R-:W-:Y:S03]  /*cf90*/  FMUL.FTZ R47, R0.reuse, R115 ;  /* 0x00000073002f7220 */ /* 0x040fe60000410000 */
[----:B------:R-:W-:Y:S02]  /*cfa0*/  FMUL.FTZ R66, R0, R134 ;  /* 0x0000008600427220 */ /* 0x000fe40000410000 */
[----:B-1----:R-:W-:Y:S07]  /*cfb0*/  FMUL.FTZ R44, R2, R112 ;  /* 0x00000070022c7220 */ /* 0x002fee0000410000 */
[C---:B------:R-:W-:Y:S07]  /*cfc0*/  HMMA.16816.F32 R44, R72.reuse, R52, R44 ;  /* 0x00000034482c723c */ /* 0x040fee000000182c */
[--C-:B------:R-:W-:Y:S01]  /*cfd0*/  FFMA.FTZ R52, R160, c[0x0][0x2d0], -R138.reuse ;  /* 0x0000b400a0347a23 */ /* 0x100fe2000001088a */
[C---:B------:R-:W-:Y:S03]  /*cfe0*/  HMMA.16816.F32 R48, R72.reuse, R54, R48 ;  /* 0x000000364830723c */ /* 0x040fe60000001830 */
[----:B------:R1:W4:Y:S01]  /*cff0*/  MUFU.EX2 R118, R52 ;  /* 0x0000003400767308 */ /* 0x0003220000000800 */
[C---:B------:R-:W-:Y:S01]  /*d000*/  FMUL.FTZ R53, R2.reuse, R121 ;  /* 0x0000007902357220 */ /* 0x040fe20000410000 */
[----:B------:R-:W-:Y:S02]  /*d010*/  MOV R121, R199 ;  /* 0x000000c700797202 */ /* 0x000fe40000000f00 */
[----:B------:R-:W-:Y:S01]  /*d020*/  MOV R160, R57 ;  /* 0x0000003900a07202 */ /* 0x000fe20000000f00 */
[----:B------:R-:W-:Y:S04]  /*d030*/  FMUL.FTZ R57, R2, R125 ;  /* 0x0000007d02397220 */ /* 0x000fe80000410000 */
[C---:B------:R-:W-:Y:S01]  /*d040*/  FMUL.FTZ R54, R0.reuse, R122 ;  /* 0x0000007a00367220 */ /* 0x040fe20000410000 */
[----:B------:R5:W-:Y:S01]  /*d050*/  MUFU.EX2 R199, R70 ;  /* 0x0000004600c77308 */ /* 0x000be20000000800 */
[----:B------:R-:W-:Y:S02]  /*d060*/  FMUL.FTZ R55, R0, R123 ;  /* 0x0000007b00377220 */ /* 0x000fe40000410000 */
[----:B-1----:R-:W-:Y:S01]  /*d070*/  FMUL.FTZ R52, R2, R120 ;  /* 0x0000007802347220 */ /* 0x002fe20000410000 */
[----:B------:R-:W-:Y:S01]  /*d080*/  MOV R120, R56 ;  /* 0x0000003800787202 */ /* 0x000fe20000000f00 */
[--C-:B------:R-:W-:Y:S05]  /*d090*/  FFMA.FTZ R56, R171, c[0x0][0x2d0], -R3.reuse ;  /* 0x0000b400ab387a23 */ /* 0x100fea0000010803 */
[----:B------:R1:W-:Y:S01]  /*d0a0*/  MUFU.EX2 R117, R56 ;  /* 0x0000003800757308 */ /* 0x0003e20000000800 */
[C---:B------:R-:W-:Y:S03]  /*d0b0*/  HMMA.16816.F32 R52, R72.reuse, R60, R52 ;  /* 0x0000003c4834723c */ /* 0x040fe60000001834 */
[--C-:B-----5:R-:W-:Y:S04]  /*d0c0*/  FFMA.FTZ R70, R195, c[0x0][0x2d0], -R3.reuse ;  /* 0x0000b400c3467a23 */ /* 0x120fe80000010803 */
[--C-:B------:R-:W-:Y:S02]  /*d0d0*/  FFMA.FTZ R60, R192, c[0x0][0x2d0], -R3.reuse ;  /* 0x0000b400c03c7a23 */ /* 0x100fe40000010803 */
[----:B------:R5:W-:Y:S03]  /*d0e0*/  MUFU.EX2 R125, R70 ;  /* 0x00000046007d7308 */ /* 0x000be60000000800 */
[C---:B------:R-:W-:Y:S07]  /*d0f0*/  FMUL.FTZ R61, R2.reuse, R129 ;  /* 0x00000081023d7220 */ /* 0x040fee0000410000 */
[----:B------:R2:W2:Y:S01]  /*d100*/  MUFU.EX2 R116, R60 ;  /* 0x0000003c00747308 */ /* 0x0004a20000000800 */
[----:B-1----:R-:W-:Y:S07]  /*d110*/  FMUL.FTZ R56, R2, R124 ;  /* 0x0000007c02387220 */ /* 0x002fee0000410000 */
[C---:B------:R-:W-:Y:S03]  /*d120*/  HMMA.16816.F32 R56, R72.reuse, R62, R56 ;  /* 0x0000003e4838723c */ /* 0x040fe60000001838 */
[--C-:B-----5:R-:W-:Y:S02]  /*d130*/  FFMA.FTZ R70, R196, c[0x0][0x2d0], -R3.reuse ;  /* 0x0000b400c4467a23 */ /* 0x120fe40000010803 */
[----:B------:R1:W-:Y:S02]  /*d140*/  MUFU.EX2 R196, R71 ;  /* 0x0000004700c47308 */ /* 0x0003e40000000800 */
[C---:B------:R-:W-:Y:S02]  /*d150*/  FMUL.FTZ R62, R0.reuse, R130 ;  /* 0x00000082003e7220 */ /* 0x040fe40000410000 */
[----:B------:R-:W-:Y:S03]  /*d160*/  FMUL.FTZ R63, R0, R131 ;  /* 0x00000083003f7220 */ /* 0x000fe60000410000 */
[----:B--2---:R-:W-:Y:S03]  /*d170*/  FMUL.FTZ R60, R2, R128 ;  /* 0x00000080023c7220 */ /* 0x004fe60000410000 */
[----:B------:R2:W5:Y:S04]  /*d180*/  MUFU.EX2 R124, R70 ;  /* 0x00000046007c7308 */ /* 0x0005680000000800 */
[C---:B------:R-:W-:Y:S08]  /*d190*/  HMMA.16816.F32 R60, R72.reuse, R76, R60 ;  /* 0x0000004c483c723c */ /* 0x040ff0000000183c */
[----:B------:R-:W-:Y:S01]  /*d1a0*/  HMMA.16816.F32 R64, R72, R78, R64 ;  /* 0x0000004e4840723c */ /* 0x000fe20000001840 */
[----:B------:R-:W3:Y:S03]  /*d1b0*/  LDSM.16.MT88.4 R76, [R206+0x800] ;  /* 0x00080000ce4c783b */ /* 0x000ee60000004200 */
[--C-:B-1----:R-:W-:Y:S03]  /*d1c0*/  FFMA.FTZ R71, R150, c[0x0][0x2d0], -R3.reuse ;  /* 0x0000b40096477a23 */ /* 0x102fe60000010803 */
[----:B----4-:R-:W-:Y:S02]  /*d1d0*/  F2FP.PACK_AB R74, R118, R233 ;  /* 0x000000e9764a723e */ /* 0x010fe400000000ff */
[----:B------:R-:W-:Y:S03]  /*d1e0*/  F2FP.PACK_AB R75, R116, R117 ;  /* 0x00000075744b723e */ /* 0x000fe600000000ff */
[--C-:B--2---:R-:W-:Y:S01]  /*d1f0*/  FFMA.FTZ R70, R197, c[0x0][0x2d0], -R138.reuse ;  /* 0x0000b400c5467a23 */ /* 0x104fe2000001088a */
[----:B------:R-:W-:Y:S02]  /*d200*/  F2FP.PACK_AB R72, R234, R235 ;  /* 0x000000ebea48723e */ /* 0x000fe400000000ff */
[----:B------:R-:W-:Y:S01]  /*d210*/  F2FP.PACK_AB R73, R161, R162 ;  /* 0x000000a2a149723e */ /* 0x000fe200000000ff */
[----:B------:R1:W-:Y:S06]  /*d220*/  MUFU.EX2 R127, R70 ;  /* 0x00000046007f7308 */ /* 0x0003ec0000000800 */
[C---:B------:R-:W-:Y:S08]  /*d230*/  HMMA.16816.F32 R4, R72.reuse, R80, R4 ;  /* 0x000000504804723c */ /* 0x040ff00000001804 */
[C---:B------:R-:W-:Y:S01]  /*d240*/  HMMA.16816.F32 R8, R72.reuse, R82, R8 ;  /* 0x000000524808723c */ /* 0x040fe20000001808 */
[----:B------:R-:W2:Y:S07]  /*d250*/  LDSM.16.MT88.4 R80, [R200+0x4800] ;  /* 0x00480000c850783b */ /* 0x000eae0000004200 */
[C---:B------:R-:W-:Y:S04]  /*d260*/  HMMA.16816.F32 R12, R72.reuse, R84, R12 ;  /* 0x00000054480c723c */ /* 0x040fe8000000180c */
[--C-:B-1----:R-:W-:Y:S04]  /*d270*/  FFMA.FTZ R70, R198, c[0x0][0x2d0], -R138.reuse ;  /* 0x0000b400c6467a23 */ /* 0x102fe8000001088a */
[C---:B------:R-:W-:Y:S01]  /*d280*/  HMMA.16816.F32 R16, R72.reuse, R86, R16 ;  /* 0x000000564810723c */ /* 0x040fe20000001810 */
[----:B------:R1:W4:Y:S01]  /*d290*/  MUFU.EX2 R126, R70 ;  /* 0x00000046007e7308 */ /* 0x0003220000000800 */
[----:B------:R-:W4:Y:S06]  /*d2a0*/  LDSM.16.MT88.4 R84, [R204+0x4800] ;  /* 0x00480000cc54783b */ /* 0x000f2c0000004200 */
[C---:B---3--:R-:W-:Y:S08]  /*d2b0*/  HMMA.16816.F32 R20, R72.reuse, R88, R20 ;  /* 0x000000584814723c */ /* 0x048ff00000001814 */
[C---:B------:R-:W-:Y:S01]  /*d2c0*/  HMMA.16816.F32 R24, R72.reuse, R90, R24 ;  /* 0x0000005a4818723c */ /* 0x040fe20000001818 */
[----:B------:R-:W3:Y:S07]  /*d2d0*/  LDSM.16.MT88.4 R88, [R203+0x4800] ;  /* 0x00480000cb58783b */ /* 0x000eee0000004200 */
[C---:B------:R-:W-:Y:S04]  /*d2e0*/  HMMA.16816.F32 R28, R72.reuse, R76, R28 ;  /* 0x0000004c481c723c */ /* 0x040fe8000000181c */
[--C-:B-1----:R-:W-:Y:S04]  /*d2f0*/  FFMA.FTZ R70, R231, c[0x0][0x2d0], -R3.reuse ;  /* 0x0000b400e7467a23 */ /* 0x102fe80000010803 */
[C---:B------:R-:W-:Y:S01]  /*d300*/  HMMA.16816.F32 R32, R72.reuse, R78, R32 ;  /* 0x0000004e4820723c */ /* 0x040fe20000001820 */
[----:B------:R1:W-:Y:S01]  /*d310*/  MUFU.EX2 R107, R70 ;  /* 0x00000046006b7308 */ /* 0x0003e20000000800 */
[----:B------:R-:W5:Y:S06]  /*d320*/  LDSM.16.MT88.4 R76, [R200+0x1000] ;  /* 0x00100000c84c783b */ /* 0x000f6c0000004200 */
[C---:B--2---:R-:W-:Y:S08]  /*d330*/  HMMA.16816.F32 R36, R72.reuse, R80, R36 ;  /* 0x000000504824723c */ /* 0x044ff00000001824 */
[C---:B------:R-:W-:Y:S01]  /*d340*/  HMMA.16816.F32 R40, R72.reuse, R82, R40 ;  /* 0x000000524828723c */ /* 0x040fe20000001828 */
[----:B------:R-:W2:Y:S07]  /*d350*/  LDSM.16.MT88.4 R80, [R203+0x1000] ;  /* 0x00100000cb50783b */ /* 0x000eae0000004200 */
[C---:B----4-:R-:W-:Y:S04]  /*d360*/  HMMA.16816.F32 R44, R72.reuse, R84, R44 ;  /* 0x00000054482c723c */ /* 0x050fe8000000182c */
[--C-:B-1----:R-:W-:Y:S04]  /*d370*/  FFMA.FTZ R70, R232, c[0x0][0x2d0], -R3.reuse ;  /* 0x0000b400e8467a23 */ /* 0x102fe80000010803 */
[C---:B------:R-:W-:Y:S01]  /*d380*/  HMMA.16816.F32 R48, R72.reuse, R86, R48 ;  /* 0x000000564830723c */ /* 0x040fe20000001830 */
[----:B------:R1:W4:Y:S01]  /*d390*/  MUFU.EX2 R106, R70 ;  /* 0x00000046006a7308 */ /* 0x0003220000000800 */
[----:B------:R-:W2:Y:S06]  /*d3a0*/  LDSM.16.MT88.4 R84, [R206+0x1000] ;  /* 0x00100000ce54783b */ /* 0x000eac0000004200 */
[C---:B---3--:R-:W-:Y:S08]  /*d3b0*/  HMMA.16816.F32 R52, R72.reuse, R88, R52 ;  /* 0x000000584834723c */ /* 0x048ff00000001834 */
[C---:B------:R-:W-:Y:S01]  /*d3c0*/  HMMA.16816.F32 R56, R72.reuse, R90, R56 ;  /* 0x0000005a4838723c */ /* 0x040fe20000001838 */
[----:B------:R-:W-:Y:S07]  /*d3d0*/  LDSM.16.MT88.4 R88, [R204+0x5000] ;  /* 0x00500000cc58783b */ /* 0x000fee0000004200 */
[C---:B------:R-:W-:Y:S04]  /*d3e0*/  HMMA.16816.F32 R60, R72.reuse, R92, R60 ;  /* 0x0000005c483c723c */ /* 0x040fe8000000183c */
[--C-:B-1----:R-:W-:Y:S04]  /*d3f0*/  FFMA.FTZ R70, R236, c[0x0][0x2d0], -R138.reuse ;  /* 0x0000b400ec467a23 */ /* 0x102fe8000001088a */
[----:B------:R-:W-:Y:S01]  /*d400*/  HMMA.16816.F32 R64, R72, R94, R64 ;  /* 0x0000005e4840723c */ /* 0x000fe20000001840 */
[----:B------:R1:W-:Y:S01]  /*d410*/  MUFU.EX2 R198, R70 ;  /* 0x0000004600c67308 */ /* 0x0003e20000000800 */
[----:B------:R-:W-:Y:S05]  /*d420*/  LDSM.16.MT88.4 R92, [R206+0x5800] ;  /* 0x00580000ce5c783b */ /* 0x000fea0000004200 */
[----:B-----5:R-:W-:Y:S02]  /*d430*/  F2FP.PACK_AB R73, R124, R125 ;  /* 0x0000007d7c49723e */ /* 0x020fe400000000ff */
[----:B------:R-:W-:Y:S03]  /*d440*/  F2FP.PACK_AB R74, R126, R127 ;  /* 0x0000007f7e4a723e */ /* 0x000fe600000000ff */
[----:B------:R-:W-:Y:S02]  /*d450*/  F2FP.PACK_AB R72, R199, R230 ;  /* 0x000000e6c748723e */ /* 0x000fe400000000ff */
[----:B----4-:R-:W-:Y:S07]  /*d460*/  F2FP.PACK_AB R75, R106, R107 ;  /* 0x0000006b6a4b723e */ /* 0x010fee00000000ff */
[C---:B------:R-:W-:Y:S03]  /*d470*/  HMMA.16816.F32 R4, R72.reuse, R76, R4 ;  /* 0x0000004c4804723c */ /* 0x040fe60000001804 */
[--C-:B-1----:R-:W-:Y:S05]  /*d480*/  FFMA.FTZ R70, R237, c[0x0][0x2d0], -R138.reuse ;  /* 0x0000b400ed467a23 */ /* 0x102fea000001088a */
[C---:B------:R-:W-:Y:S01]  /*d490*/  HMMA.16816.F32 R8, R72.reuse, R78, R8 ;  /* 0x0000004e4808723c */ /* 0x040fe20000001808 */
[----:B------:R1:W3:Y:S01]  /*d4a0*/  MUFU.EX2 R197, R70 ;  /* 0x0000004600c57308 */ /* 0x0002e20000000800 */
[----:B------:R-:W4:Y:S06]  /*d4b0*/  LDSM.16.MT88.4 R76, [R200+0x5000] ;  /* 0x00500000c84c783b */ /* 0x000f2c0000004200 */
[C---:B------:R-:W-:Y:S08]  /*d4c0*/  HMMA.16816.F32 R12, R72.reuse, R96, R12 ;  /* 0x00000060480c723c */ /* 0x040ff0000000180c */
[C---:B------:R-:W-:Y:S01]  /*d4d0*/  HMMA.16816.F32 R16, R72.reuse, R98, R16 ;  /* 0x000000624810723c */ /* 0x040fe20000001810 */
[----:B------:R-:W-:Y:S07]  /*d4e0*/  LDSM.16.MT88.4 R96, [R204+0x2000] ;  /* 0x00200000cc60783b */ /* 0x000fee0000004200 */
[C---:B--2---:R-:W-:Y:S04]  /*d4f0*/  HMMA.16816.F32 R20, R72.reuse, R80, R20 ;  /* 0x000000504814723c */ /* 0x044fe80000001814 */
[--C-:B-1----:R-:W-:Y:S04]  /*d500*/  FFMA.FTZ R70, R238, c[0x0][0x2d0], -R3.reuse ;  /* 0x0000b400ee467a23 */ /* 0x102fe80000010803 */
[C---:B------:R-:W-:Y:S01]  /*d510*/  HMMA.16816.F32 R24, R72.reuse, R82, R24 ;  /* 0x000000524818723c */ /* 0x040fe20000001818 */
[----:B------:R1:W-:Y:S01]  /*d520*/  MUFU.EX2 R105, R70 ;  /* 0x0000004600697308 */ /* 0x0003e20000000800 */
[----:B------:R-:W2:Y:S06]  /*d530*/  LDSM.16.MT88.4 R80, [R203+0x5000] ;  /* 0x00500000cb50783b */ /* 0x000eac0000004200 */
[C---:B------:R-:W-:Y:S08]  /*d540*/  HMMA.16816.F32 R28, R72.reuse, R84, R28 ;  /* 0x00000054481c723c */ /* 0x040ff0000000181c */
[C---:B------:R-:W-:Y:S01]  /*d550*/  HMMA.16816.F32 R32, R72.reuse, R86, R32 ;  /* 0x000000564820723c */ /* 0x040fe20000001820 */
[----:B------:R-:W5:Y:S07]  /*d560*/  LDSM.16.MT88.4 R84, [R206+0x5000] ;  /* 0x00500000ce54783b */ /* 0x000f6e0000004200 */
[C---:B----4-:R-:W-:Y:S04]  /*d570*/  HMMA.16816.F32 R36, R72.reuse, R76, R36 ;  /* 0x0000004c4824723c */ /* 0x050fe80000001824 */
[--C-:B-1----:R-:W-:Y:S04]  /*d580*/  FFMA.FTZ R70, R239, c[0x0][0x2d0], -R3.reuse ;  /* 0x0000b400ef467a23 */ /* 0x102fe80000010803 */
[C---:B------:R-:W-:Y:S01]  /*d590*/  HMMA.16816.F32 R40, R72.reuse, R78, R40 ;  /* 0x0000004e4828723c */ /* 0x040fe20000001828 */
[----:B------:R1:W4:Y:S01]  /*d5a0*/  MUFU.EX2 R104, R70 ;  /* 0x0000004600687308 */ /* 0x0003220000000800 */
[----:B------:R-:W3:Y:S06]  /*d5b0*/  LDSM.16.MT88.4 R76, [R200+0x1800] ;  /* 0x00180000c84c783b */ /* 0x000eec0000004200 */
[C---:B------:R-:W-:Y:S08]  /*d5c0*/  HMMA.16816.F32 R44, R72.reuse, R88, R44 ;  /* 0x00000058482c723c */ /* 0x040ff0000000182c */
[C---:B------:R-:W-:Y:S01]  /*d5d0*/  HMMA.16816.F32 R48, R72.reuse, R90, R48 ;  /* 0x0000005a4830723c */ /* 0x040fe20000001830 */
[----:B------:R-:W4:Y:S07]  /*d5e0*/  LDSM.16.MT88.4 R88, [R204+0x1800] ;  /* 0x00180000cc58783b */ /* 0x000f2e0000004200 */
[C---:B--2---:R-:W-:Y:S04]  /*d5f0*/  HMMA.16816.F32 R52, R72.reuse, R80, R52 ;  /* 0x000000504834723c */ /* 0x044fe80000001834 */
[--C-:B-1----:R-:W-:Y:S04]  /*d600*/  FFMA.FTZ R70, R240, c[0x0][0x2d0], -R138.reuse ;  /* 0x0000b400f0467a23 */ /* 0x102fe8000001088a */
[C---:B------:R-:W-:Y:S01]  /*d610*/  HMMA.16816.F32 R56, R72.reuse, R82, R56 ;  /* 0x000000524838723c */ /* 0x040fe20000001838 */
[----:B------:R1:W2:Y:S01]  /*d620*/  MUFU.EX2 R195, R70 ;  /* 0x0000004600c37308 */ /* 0x0002a20000000800 */
[----:B------:R-:W2:Y:S06]  /*d630*/  LDSM.16.MT88.4 R80, [R203+0x1800] ;  /* 0x00180000cb50783b */ /* 0x000eac0000004200 */
[C---:B-----5:R-:W-:Y:S08]  /*d640*/  HMMA.16816.F32 R60, R72.reuse, R84, R60 ;  /* 0x00000054483c723c */ /* 0x060ff0000000183c */
[----:B------:R-:W-:Y:S01]  /*d650*/  HMMA.16816.F32 R64, R72, R86, R64 ;  /* 0x000000564840723c */ /* 0x000fe20000001840 */
[----:B------:R-:W5:Y:S06]  /*d660*/  LDSM.16.MT88.4 R84, [R206+0x1800] ;  /* 0x00180000ce54783b */ /* 0x000f6c0000004200 */
[----:B---3--:R-:W-:Y:S01]  /*d670*/  F2FP.PACK_AB R72, R197, R198 ;  /* 0x000000c6c548723e */ /* 0x008fe200000000ff */
[--C-:B-1----:R-:W-:Y:S01]  /*d680*/  FFMA.FTZ R70, R242, c[0x0][0x2d0], -R3.reuse ;  /* 0x0000b400f2467a23 */ /* 0x102fe20000010803 */
[----:B----4-:R-:W-:Y:S03]  /*d690*/  F2FP.PACK_AB R73, R104, R105 ;  /* 0x000000696849723e */ /* 0x010fe600000000ff */
[----:B------:R1:W-:Y:S01]  /*d6a0*/  MUFU.EX2 R115, R70 ;  /* 0x0000004600737308 */ /* 0x0003e20000000800 */
[----:B--2---:R-:W-:Y:S01]  /*d6b0*/  F2FP.PACK_AB R74, R195, R196 ;  /* 0x000000c4c34a723e */ /* 0x004fe200000000ff */
[--C-:B-1----:R-:W-:Y:S08]  /*d6c0*/  FFMA.FTZ R70, R246, c[0x0][0x2d0], -R3.reuse ;  /* 0x0000b400f6467a23 */ /* 0x102ff00000010803 */
        /* <DEDUP_REMOVED lines=11> */
[----:B------:R-:W4:Y:S06]  /*d780*/  LDSM.16.MT88.4 R88, [R204+0x5800] ;  /* 0x00580000cc58783b */ /* 0x000f2c0000004200 */
[C---:B------:R-:W-:Y:S08]  /*d790*/  HMMA.16816.F32 R20, R72.reuse, R80, R20 ;  /* 0x000000504814723c */ /* 0x040ff00000001814 */
[C---:B------:R-:W-:Y:S01]  /*d7a0*/  HMMA.16816.F32 R24, R72.reuse, R82, R24 ;  /* 0x000000524818723c */ /* 0x040fe20000001818 */
[----:B------:R-:W3:Y:S07]  /*d7b0*/  LDSM.16.MT88.4 R80, [R203+0x5800] ;  /* 0x00580000cb50783b */ /* 0x000eee0000004200 */
[C---:B-----5:R-:W-:Y:S04]  /*d7c0*/  HMMA.16816.F32 R28, R72.reuse, R84, R28 ;  /* 0x00000054481c723c */ /* 0x060fe8000000181c */
        /* <DEDUP_REMOVED lines=11> */
[----:B------:R-:W-:Y:S06]  /*d880*/  LDSM.16.MT88.4 R88, [R204+0x6000] ;  /* 0x00600000cc58783b */ /* 0x000fec0000004200 */
[C---:B---3--:R-:W-:Y:S08]  /*d890*/  HMMA.16816.F32 R52, R72.reuse, R80, R52 ;  /* 0x000000504834723c */ /* 0x048ff00000001834 */
[C---:B------:R-:W-:Y:S01]  /*d8a0*/  HMMA.16816.F32 R56, R72.reuse, R82, R56 ;  /* 0x000000524838723c */ /* 0x040fe20000001838 */
[----:B------:R-:W3:Y:S07]  /*d8b0*/  LDSM.16.MT88.4 R80, [R206+0x2000] ;  /* 0x00200000ce50783b */ /* 0x000eee0000004200 */
[C---:B------:R-:W-:Y:S04]  /*d8c0*/  HMMA.16816.F32 R60, R72.reuse, R92, R60 ;  /* 0x0000005c483c723c */ /* 0x040fe8000000183c */
[--C-:B-1----:R-:W-:Y:S04]  /*d8d0*/  FFMA.FTZ R70, R252, c[0x0][0x2d0], -R138.reuse ;  /* 0x0000b400fc467a23 */ /* 0x102fe8000001088a */
[----:B------:R-:W-:Y:S01]  /*d8e0*/  HMMA.16816.F32 R64, R72, R94, R64 ;  /* 0x0000005e4840723c */ /* 0x000fe20000001840 */
[----:B------:R1:W-:Y:S01]  /*d8f0*/  MUFU.EX2 R192, R70 ;  /* 0x0000004600c07308 */ /* 0x0003e20000000800 */
[----:B------:R-:W-:Y:S05]  /*d900*/  LDSM.16.MT88.4 R92, [R206+0x6000] ;  /* 0x00600000ce5c783b */ /* 0x000fea0000004200 */
[----:B------:R-:W-:Y:S02]  /*d910*/  F2FP.PACK_AB R72, R193, R194 ;  /* 0x000000c2c148723e */ /* 0x000fe400000000ff */
[----:B----4-:R-:W-:Y:S03]  /*d920*/  F2FP.PACK_AB R73, R112, R113 ;  /* 0x000000717049723e */ /* 0x010fe600000000ff */
[--C-:B-1----:R-:W-:Y:S04]  /*d930*/  FFMA.FTZ R70, R121, c[0x0][0x2d0], -R138.reuse ;  /* 0x0000b40079467a23 */ /* 0x102fe8000001088a */
[----:B------:R1:W4:Y:S02]  /*d940*/  MUFU.EX2 R171, R70 ;  /* 0x0000004600ab7308 */ /* 0x0003240000000800 */
[--C-:B-1----:R-:W-:Y:S01]  /*d950*/  FFMA.FTZ R70, R120, c[0x0][0x2d0], -R3.reuse ;  /* 0x0000b40078467a23 */ /* 0x102fe20000010803 */
[----:B----4-:R-:W-:Y:S07]  /*d960*/  F2FP.PACK_AB R74, R171, R192 ;  /* 0x000000c0ab4a723e */ /* 0x010fee00000000ff */
[----:B------:R1:W-:Y:S02]  /*d970*/  MUFU.EX2 R123, R70 ;  /* 0x00000046007b7308 */ /* 0x0003e40000000800 */
[--C-:B-1----:R-:W-:Y:S08]  /*d980*/  FFMA.FTZ R70, R160, c[0x0][0x2d0], -R3.reuse ;  /* 0x0000b400a0467a23 */ /* 0x102ff00000010803 */
[----:B------:R1:W4:Y:S02]  /*d990*/  MUFU.EX2 R122, R70 ;  /* 0x00000046007a7308 */ /* 0x0003240000000800 */
[--C-:B-1----:R-:W-:Y:S01]  /*d9a0*/  FFMA.FTZ R70, R119, c[0x0][0x2d0], -R138.reuse ;  /* 0x0000b40077467a23 */ /* 0x102fe2000001088a */
[----:B----4-:R-:W-:Y:S07]  /*d9b0*/  F2FP.PACK_AB R75, R122, R123 ;  /* 0x0000007b7a4b723e */ /* 0x010fee00000000ff */
[----:B------:R1:W-:Y:S01]  /*d9c0*/  MUFU.EX2 R160, R70 ;  /* 0x0000004600a07308 */ /* 0x0003e20000000800 */
[C---:B-----5:R-:W-:Y:S08]  /*d9d0*/  HMMA.16816.F32 R4, R72.reuse, R84, R4 ;  /* 0x000000544804723c */ /* 0x060ff00000001804 */
        /* <DEDUP_REMOVED lines=19> */
[--C-:B-1----:R-:W-:Y:S04]  /*db10*/  FFMA.FTZ R70, R111, c[0x0][0x2d0], -R3.reuse ;  /* 0x0000b4006f467a23 */ /* 0x102fe80000010803 */
[C---:B------:R-:W-:Y:S01]  /*db20*/  HMMA.16816.F32 R48, R72.reuse, R90, R48 ;  /* 0x0000005a4830723c */ /* 0x040fe20000001830 */
[----:B------:R1:W1:Y:S01]  /*db30*/  MUFU.EX2 R120, R70 ;  /* 0x0000004600787308 */ /* 0x0002620000000800 */
[----:B------:R-:W-:Y:S06]  /*db40*/  LDSM.16.MT88.4 R88, [R200+0x6800] ;  /* 0x00680000c858783b */ /* 0x000fec0000004200 */
[C---:B--2---:R-:W-:Y:S08]  /*db50*/  HMMA.16816.F32 R52, R72.reuse, R76, R52 ;  /* 0x0000004c4834723c */ /* 0x044ff00000001834 */
[C---:B------:R-:W-:Y:S01]  /*db60*/  HMMA.16816.F32 R56, R72.reuse, R78, R56 ;  /* 0x0000004e4838723c */ /* 0x040fe20000001838 */
[----:B------:R-:W2:Y:S07]  /*db70*/  LDSM.16.MT88.4 R76, [R206+0x2800] ;  /* 0x00280000ce4c783b */ /* 0x000eae0000004200 */
[C---:B------:R-:W-:Y:S04]  /*db80*/  HMMA.16816.F32 R60, R72.reuse, R92, R60 ;  /* 0x0000005c483c723c */ /* 0x040fe8000000183c */
[--C-:B-1----:R-:W-:Y:S04]  /*db90*/  FFMA.FTZ R70, R110, c[0x0][0x2d0], -R138.reuse ;  /* 0x0000b4006e467a23 */ /* 0x102fe8000001088a */
[----:B------:R-:W-:Y:S01]  /*dba0*/  HMMA.16816.F32 R64, R72, R94, R64 ;  /* 0x0000005e4840723c */ /* 0x000fe20000001840 */
[----:B------:R1:W-:Y:S01]  /*dbb0*/  MUFU.EX2 R158, R70 ;  /* 0x00000046009e7308 */ /* 0x0003e20000000800 */
[----:B------:R-:W-:Y:S05]  /*dbc0*/  LDSM.16.MT88.4 R92, [R206+0x3000] ;  /* 0x00300000ce5c783b */ /* 0x000fea0000004200 */
[----:B-----5:R-:W-:Y:S02]  /*dbd0*/  F2FP.PACK_AB R72, R159, R160 ;  /* 0x000000a09f48723e */ /* 0x020fe400000000ff */
[----:B------:R-:W-:Y:S03]  /*dbe0*/  F2FP.PACK_AB R73, R120, R121 ;  /* 0x000000797849723e */ /* 0x000fe600000000ff */
[--C-:B-1----:R-:W-:Y:S04]  /*dbf0*/  FFMA.FTZ R70, R157, c[0x0][0x2d0], -R138.reuse ;  /* 0x0000b4009d467a23 */ /* 0x102fe8000001088a */
[----:B------:R1:W5:Y:S02]  /*dc00*/  MUFU.EX2 R157, R70 ;  /* 0x00000046009d7308 */ /* 0x0003640000000800 */
[--C-:B-1----:R-:W-:Y:S01]  /*dc10*/  FFMA.FTZ R70, R109, c[0x0][0x2d0], -R3.reuse ;  /* 0x0000b4006d467a23 */ /* 0x102fe20000010803 */
[----:B-----5:R-:W-:Y:S01]  /*dc20*/  F2FP.PACK_AB R74, R157, R158 ;  /* 0x0000009e9d4a723e */ /* 0x020fe200000000ff */
[----:B------:R-:W5:Y:S06]  /*dc30*/  LDL.LU R109, [R1+0x4] ;  /* 0x00000400016d7983 */ /* 0x000f6c0000300800 */
[----:B------:R1:W-:Y:S02]  /*dc40*/  MUFU.EX2 R131, R70 ;  /* 0x0000004600837308 */ /* 0x0003e40000000800 */
[--C-:B-1----:R-:W-:Y:S02]  /*dc50*/  FFMA.FTZ R70, R108, c[0x0][0x2d0], -R3.reuse ;  /* 0x0000b4006c467a23 */ /* 0x102fe40000010803 */
[----:B------:R-:W5:Y:S06]  /*dc60*/  LDL.LU R108, [R1+0x10] ;  /* 0x00001000016c7983 */ /* 0x000f6c0000300800 */
        /* <DEDUP_REMOVED lines=8> */
[--C-:B-1----:R-:W-:Y:S01]  /*dcf0*/  FFMA.FTZ R70, R101, c[0x0][0x2d0], -R138.reuse ;  /* 0x0000b40065467a23 */ /* 0x102fe2000001088a */
[----:B------:R-:W-:Y:S02]  /*dd00*/  MOV R101, R152 ;  /* 0x0000009800657202 */ /* 0x000fe40000000f00 */
[----:B------:R-:W-:Y:S01]  /*dd10*/  MOV R152, R155 ;  /* 0x0000009b00987202 */ /* 0x000fe20000000f00 */
[C---:B------:R-:W-:Y:S01]  /*dd20*/  HMMA.16816.F32 R16, R72.reuse, R86, R16 ;  /* 0x000000564810723c */ /* 0x040fe20000001810 */
[----:B------:R1:W-:Y:S01]  /*dd30*/  MUFU.EX2 R155, R70 ;  /* 0x00000046009b7308 */ /* 0x0003e20000000800 */
[----:B------:R-:W4:Y:S02]  /*dd40*/  LDSM.16.MT88.4 R84, [R203+0x6800] ;  /* 0x00680000cb54783b */ /* 0x000f240000004200 */
[--C-:B------:R-:W-:Y:S04]  /*dd50*/  FFMA.FTZ R101, R101, c[0x0][0x2d0], -R138.reuse ;  /* 0x0000b40065657a23 */ /* 0x100fe8000001088a */
[C---:B------:R-:W-:Y:S08]  /*dd60*/  HMMA.16816.F32 R20, R72.reuse, R96, R20 ;  /* 0x000000604814723c */ /* 0x040ff00000001814 */
[C---:B------:R-:W-:Y:S01]  /*dd70*/  HMMA.16816.F32 R24, R72.reuse, R98, R24 ;  /* 0x000000624818723c */ /* 0x040fe20000001818 */
[----:B------:R-:W-:Y:S07]  /*dd80*/  LDSM.16.MT88.4 R96, [R204+0x7000] ;  /* 0x00700000cc60783b */ /* 0x000fee0000004200 */
[C---:B--2---:R-:W-:Y:S04]  /*dd90*/  HMMA.16816.F32 R28, R72.reuse, R76, R28 ;  /* 0x0000004c481c723c */ /* 0x044fe8000000181c */
[--C-:B-1----:R-:W-:Y:S02]  /*dda0*/  FFMA.FTZ R70, R103, c[0x0][0x2d0], -R3.reuse ;  /* 0x0000b40067467a23 */ /* 0x102fe40000010803 */
[--C-:B------:R-:W-:Y:S02]  /*ddb0*/  FFMA.FTZ R103, R151, c[0x0][0x2d0], -R138.reuse ;  /* 0x0000b40097677a23 */ /* 0x100fe4000001088a */
[C---:B------:R-:W-:Y:S01]  /*ddc0*/  HMMA.16816.F32 R32, R72.reuse, R78, R32 ;  /* 0x0000004e4820723c */ /* 0x040fe20000001820 */
[----:B------:R1:W-:Y:S01]  /*ddd0*/  MUFU.EX2 R129, R70 ;  /* 0x0000004600817308 */ /* 0x0003e20000000800 */
[----:B------:R-:W2:Y:S06]  /*dde0*/  LDSM.16.MT88.4 R76, [R206+0x6800] ;  /* 0x00680000ce4c783b */ /* 0x000eac0000004200 */
[C---:B------:R-:W-:Y:S03]  /*ddf0*/  HMMA.16816.F32 R36, R72.reuse, R88, R36 ;  /* 0x000000584824723c */ /* 0x040fe60000001824 */
[----:B------:R-:W-:Y:S05]  /*de00*/  MUFU.EX2 R151, R101 ;  /* 0x0000006500977308 */ /* 0x000fea0000000800 */
[C---:B------:R-:W-:Y:S01]  /*de10*/  HMMA.16816.F32 R40, R72.reuse, R90, R40 ;  /* 0x0000005a4828723c */ /* 0x040fe20000001828 */
[----:B------:R-:W-:Y:S07]  /*de20*/  LDSM.16.MT88.4 R88, [R203+0x3000] ;  /* 0x00300000cb58783b */ /* 0x000fee0000004200 */
[C---:B---3--:R-:W-:Y:S04]  /*de30*/  HMMA.16816.F32 R44, R72.reuse, R80, R44 ;  /* 0x00000050482c723c */ /* 0x048fe8000000182c */
[--C-:B-1----:R-:W-:Y:S02]  /*de40*/  FFMA.FTZ R70, R102, c[0x0][0x2d0], -R3.reuse ;  /* 0x0000b40066467a23 */ /* 0x102fe40000010803 */
[--C-:B------:R-:W-:Y:S02]  /*de50*/  FFMA.FTZ R102, R152, c[0x0][0x2d0], -R138.reuse ;  /* 0x0000b40098667a23 */ /* 0x100fe4000001088a */
[C---:B------:R-:W-:Y:S01]  /*de60*/  HMMA.16816.F32 R48, R72.reuse, R82, R48 ;  /* 0x000000524830723c */ /* 0x040fe20000001830 */
[----:B------:R1:W-:Y:S01]  /*de70*/  MUFU.EX2 R128, R70 ;  /* 0x0000004600807308 */ /* 0x0003e20000000800 */
[----:B------:R-:W3:Y:S06]  /*de80*/  LDSM.16.MT88.4 R80, [R200+0x3000] ;  /* 0x00300000c850783b */ /* 0x000eec0000004200 */
[C---:B----4-:R-:W-:Y:S03]  /*de90*/  HMMA.16816.F32 R52, R72.reuse, R84, R52 ;  /* 0x000000544834723c */ /* 0x050fe60000001834 */
[----:B------:R-:W4:Y:S05]  /*dea0*/  MUFU.EX2 R152, R100 ;  /* 0x0000006400987308 */ /* 0x000f2a0000000800 */
[C---:B------:R-:W-:Y:S01]  /*deb0*/  HMMA.16816.F32 R56, R72.reuse, R86, R56 ;  /* 0x000000564838723c */ /* 0x040fe20000001838 */
[----:B------:R-:W3:Y:S04]  /*dec0*/  LDSM.16.MT88.4 R84, [R204+0x3000] ;  /* 0x00300000cc54783b */ /* 0x000ee80000004200 */
[----:B------:R-:W-:Y:S03]  /*ded0*/  MUFU.EX2 R150, R102 ;  /* 0x0000006600967308 */ /* 0x000fe60000000800 */
[C---:B--2---:R-:W-:Y:S04]  /*dee0*/  HMMA.16816.F32 R60, R72.reuse, R76, R60 ;  /* 0x0000004c483c723c */ /* 0x044fe8000000183c */
[--C-:B-1----:R-:W-:Y:S04]  /*def0*/  FFMA.FTZ R70, R154, c[0x0][0x2d0], -R138.reuse ;  /* 0x0000b4009a467a23 */ /* 0x102fe8000001088a */
[----:B------:R-:W-:Y:S01]  /*df00*/  HMMA.16816.F32 R64, R72, R78, R64 ;  /* 0x0000004e4840723c */ /* 0x000fe20000001840 */
[----:B------:R1:W-:Y:S01]  /*df10*/  MUFU.EX2 R154, R70 ;  /* 0x00000046009a7308 */ /* 0x0003e20000000800 */
[----:B------:R-:W2:Y:S02]  /*df20*/  LDSM.16.MT88.4 R76, [R200+0x7000] ;  /* 0x00700000c84c783b */ /* 0x000ea40000004200 */
[----:B----4-:R-:W-:Y:S03]  /*df30*/  F2FP.PACK_AB R132, R151, R152 ;  /* 0x000000989784723e */ /* 0x010fe600000000ff */
[----:B------:R-:W-:Y:S02]  /*df40*/  F2FP.PACK_AB R72, R155, R156 ;  /* 0x0000009c9b48723e */ /* 0x000fe400000000ff */
[----:B------:R-:W-:Y:S03]  /*df50*/  F2FP.PACK_AB R73, R128, R129 ;  /* 0x000000818049723e */ /* 0x000fe600000000ff */
[----:B-1----:R-:W-:Y:S04]  /*df60*/  FFMA.FTZ R70, R153, c[0x0][0x2d0], -R138 ;  /* 0x0000b40099467a23 */ /* 0x002fe8000001088a */
[----:B------:R1:W4:Y:S02]  /*df70*/  MUFU.EX2 R153, R70 ;  /* 0x0000004600997308 */ /* 0x0003240000000800 */
[--C-:B-1----:R-:W-:Y:S01]  /*df80*/  FFMA.FTZ R70, R148, c[0x0][0x2d0], -R3.reuse ;  /* 0x0000b40094467a23 */ /* 0x102fe20000010803 */
[----:B----4-:R-:W-:Y:S07]  /*df90*/  F2FP.PACK_AB R74, R153, R154 ;  /* 0x0000009a994a723e */ /* 0x010fee00000000ff */
[----:B------:R1:W-:Y:S02]  /*dfa0*/  MUFU.EX2 R148, R70 ;  /* 0x0000004600947308 */ /* 0x0003e40000000800 */
[--C-:B-1----:R-:W-:Y:S08]  /*dfb0*/  FFMA.FTZ R70, R139, c[0x0][0x2d0], -R3.reuse ;  /* 0x0000b4008b467a23 */ /* 0x102ff00000010803 */
[----:B------:R-:W1:Y:S02]  /*dfc0*/  MUFU.EX2 R139, R70 ;  /* 0x00000046008b7308 */ /* 0x000e640000000800 */
[----:B-1----:R-:W-:Y:S01]  /*dfd0*/  F2FP.PACK_AB R75, R139, R148 ;  /* 0x000000948b4b723e */ /* 0x002fe200000000ff */
[--C-:B------:R-:W-:Y:S07]  /*dfe0*/  FFMA.FTZ R70, R149, c[0x0][0x2d0], -R3.reuse ;  /* 0x0000b40095467a23 */ /* 0x100fee0000010803 */
[----:B------:R1:W4:Y:S01]  /*dff0*/  MUFU.EX2 R149, R103 ;  /* 0x0000006700957308 */ /* 0x0003220000000800 */
[----:B------:R-:W-:Y:S01]  /*e000*/  FFMA.FTZ R3, R136, c[0x0][0x2d0], -R3 ;  /* 0x0000b40088037a23 */ /* 0x000fe20000010803 */
[C---:B---3--:R-:W-:Y:S03]  /*e010*/  HMMA.16816.F32 R4, R72.reuse, R80, R4 ;  /* 0x000000504804723c */ /* 0x048fe60000001804 */
[----:B-----5:R-:W-:Y:S05]  /*e020*/  FFMA.FTZ R2, R2, R109, R244 ;  /* 0x0000006d02027223 */ /* 0x020fea00000100f4 */
[----:B------:R-:W-:Y:S01]  /*e030*/  MUFU.EX2 R138, R70 ;  /* 0x00000046008a7308 */ /* 0x000fe20000000800 */
[----:B------:R-:W-:Y:S01]  /*e040*/  FADD.FTZ R2, R245, R2 ;  /* 0x00000002f5027221 */ /* 0x000fe20000010000 */
[C---:B------:R-:W-:Y:S01]  /*e050*/  HMMA.16816.F32 R8, R72.reuse, R82, R8 ;  /* 0x000000524808723c */ /* 0x040fe20000001808 */
[----:B------:R-:W3:Y:S02]  /*e060*/  LDSM.16.MT88.4 R80, [R203+0x7000] ;  /* 0x00700000cb50783b */ /* 0x000ee40000004200 */
[----:B------:R-:W-:Y:S05]  /*e070*/  FADD.FTZ R2, R243, R2 ;  /* 0x00000002f3027221 */ /* 0x000fea0000010000 */
[C---:B------:R-:W-:Y:S01]  /*e080*/  HMMA.16816.F32 R12, R72.reuse, R84, R12 ;  /* 0x00000054480c723c */ /* 0x040fe2000000180c */
[----:B------:R-:W-:Y:S01]  /*e090*/  MUFU.EX2 R70, R3 ;  /* 0x0000000300467308 */ /* 0x000fe20000000800 */
[----:B-1----:R-:W-:Y:S02]  /*e0a0*/  LDSM.16.MT88.4 R100, [R206+0x3800] ;  /* 0x00380000ce64783b */ /* 0x002fe40000004200 */
[----:B----4-:R-:W-:Y:S01]  /*e0b0*/  F2FP.PACK_AB R134, R149, R150 ;  /* 0x000000969586723e */ /* 0x010fe200000000ff */
[----:B------:R-:W-:Y:S03]  /*e0c0*/  FADD.FTZ R2, R247, R2 ;  /* 0x00000002f7027221 */ /* 0x000fe60000010000 */
[C---:B------:R-:W-:Y:S03]  /*e0d0*/  HMMA.16816.F32 R16, R72.reuse, R86, R16 ;  /* 0x000000564810723c */ /* 0x040fe60000001810 */
[----:B------:R-:W1:Y:S01]  /*e0e0*/  MUFU.EX2 R136, R71 ;  /* 0x0000004700887308 */ /* 0x000e620000000800 */
[----:B------:R-:W4:Y:S01]  /*e0f0*/  LDSM.16.MT88.4 R84, [R206+0x7000] ;  /* 0x00700000ce54783b */ /* 0x000f220000004200 */
[----:B------:R-:W-:Y:S02]  /*e100*/  FADD.FTZ R2, R235, R2 ;  /* 0x00000002eb027221 */ /* 0x000fe40000010000 */
[----:B------:R-:W-:Y:S01]  /*e110*/  FFMA.FTZ R0, R0, R108, R169 ;  /* 0x0000006c00007223 */ /* 0x000fe200000100a9 */
[C---:B------:R-:W-:Y:S04]  /*e120*/  HMMA.16816.F32 R20, R72.reuse, R88, R20 ;  /* 0x000000584814723c */ /* 0x040fe80000001814 */
[----:B------:R-:W-:Y:S01]  /*e130*/  LDSM.16.MT88.4 R108, [R200+0x7800] ;  /* 0x00780000c86c783b */ /* 0x000fe20000004200 */
[----:B------:R-:W5:Y:S01]  /*e140*/  MUFU.EX2 R71, R137 ;  /* 0x0000008900477308 */ /* 0x000f620000000800 */
[----:B------:R-:W-:Y:S02]  /*e150*/  FADD.FTZ R2, R234, R2 ;  /* 0x00000002ea027221 */ /* 0x000fe40000010000 */
[C---:B------:R-:W-:Y:S04]  /*e160*/  HMMA.16816.F32 R24, R72.reuse, R90, R24 ;  /* 0x0000005a4818723c */ /* 0x040fe80000001818 */
[----:B------:R-:W-:Y:S01]  /*e170*/  LDSM.16.MT88.4 R88, [R204+0x3800] ;  /* 0x00380000cc58783b */ /* 0x000fe20000004200 */
[----:B------:R-:W-:Y:S02]  /*e180*/  FADD.FTZ R2, R233, R2 ;  /* 0x00000002e9027221 */ /* 0x000fe40000010000 */
[----:B------:R-:W-:Y:S01]  /*e190*/  FADD.FTZ R0, R168, R0 ;  /* 0x00000000a8007221 */ /* 0x000fe20000010000 */
[C---:B------:R-:W-:Y:S04]  /*e1a0*/  HMMA.16816.F32 R28, R72.reuse, R92, R28 ;  /* 0x0000005c481c723c */ /* 0x040fe8000000181c */
[----:B------:R-:W-:Y:S01]  /*e1b0*/  FADD.FTZ R2, R118, R2 ;  /* 0x0000000276027221 */ /* 0x000fe20000010000 */
[----:B-1----:R-:W-:Y:S01]  /*e1c0*/  F2FP.PACK_AB R133, R136, R138 ;  /* 0x0000008a8885723e */ /* 0x002fe200000000ff */
[----:B------:R-:W-:Y:S02]  /*e1d0*/  FADD.FTZ R0, R163, R0 ;  /* 0x00000000a3007221 */ /* 0x000fe40000010000 */
[C---:B------:R-:W-:Y:S01]  /*e1e0*/  HMMA.16816.F32 R32, R72.reuse, R94, R32 ;  /* 0x0000005e4820723c */ /* 0x040fe20000001820 */
[----:B------:R-:W-:Y:S03]  /*e1f0*/  LDSM.16.MT88.4 R92, [R203+0x3800] ;  /* 0x00380000cb5c783b */ /* 0x000fe60000004200 */
[----:B------:R-:W-:Y:S01]  /*e200*/  FADD.FTZ R2, R230, R2 ;  /* 0x00000002e6027221 */ /* 0x000fe20000010000 */
[----:B-----5:R-:W-:Y:S01]  /*e210*/  F2FP.PACK_AB R135, R70, R71 ;  /* 0x000000474687723e */ /* 0x020fe200000000ff */
[----:B------:R-:W-:Y:S02]  /*e220*/  FADD.FTZ R0, R170, R0 ;  /* 0x00000000aa007221 */ /* 0x000fe40000010000 */
[C---:B--2---:R-:W-:Y:S04]  /*e230*/  HMMA.16816.F32 R36, R72.reuse, R76, R36 ;  /* 0x0000004c4824723c */ /* 0x044fe80000001824 */
        /* <DEDUP_REMOVED lines=11> */
[----:B------:R-:W2:Y:S01]  /*e2f0*/  LDSM.16.MT88.4 R116, [R204+0x7800] ;  /* 0x00780000cc74783b */ /* 0x000ea20000004200 */
[----:B------:R-:W-:Y:S01]  /*e300*/  FADD.FTZ R2, R198, R2 ;  /* 0x00000002c6027221 */ /* 0x000fe20000010000 */
[C---:B---3--:R-:W-:Y:S04]  /*e310*/  HMMA.16816.F32 R52, R72.reuse, R80, R52 ;  /* 0x000000504834723c */ /* 0x048fe80000001834 */
[----:B------:R-:W-:Y:S02]  /*e320*/  FADD.FTZ R0, R125, R0 ;  /* 0x000000007d007221 */ /* 0x000fe40000010000 */
[----:B------:R-:W-:Y:S02]  /*e330*/  FADD.FTZ R2, R197, R2 ;  /* 0x00000002c5027221 */ /* 0x000fe40000010000 */
[C---:B------:R-:W-:Y:S04]  /*e340*/  HMMA.16816.F32 R56, R72.reuse, R82, R56 ;  /* 0x000000524838723c */ /* 0x040fe80000001838 */
[----:B------:R-:W-:Y:S02]  /*e350*/  FADD.FTZ R0, R124, R0 ;  /* 0x000000007c007221 */ /* 0x000fe40000010000 */
[----:B------:R-:W3:Y:S01]  /*e360*/  LDSM.16.MT88.4 R124, [R203+0x7800] ;  /* 0x00780000cb7c783b */ /* 0x000ee20000004200 */
[----:B------:R-:W-:Y:S01]  /*e370*/  FADD.FTZ R2, R196, R2 ;  /* 0x00000002c4027221 */ /* 0x000fe20000010000 */
[C---:B----4-:R-:W-:Y:S04]  /*e380*/  HMMA.16816.F32 R60, R72.reuse, R84, R60 ;  /* 0x00000054483c723c */ /* 0x050fe8000000183c */
        /* <DEDUP_REMOVED lines=40> */
[----:B------:R-:W-:Y:S04]  /*e610*/  FADD.FTZ R0, R130, R0 ;  /* 0x0000000082007221 */ /* 0x000fe80000010000 */
[C---:B---3--:R-:W-:Y:S04]  /*e620*/  HMMA.16816.F32 R120, R132.reuse, R124, R52 ;  /* 0x0000007c8478723c */ /* 0x048fe80000001834 */
[----:B------:R-:W-:Y:S04]  /*e630*/  FADD.FTZ R0, R129, R0 ;  /* 0x0000000081007221 */ /* 0x000fe80000010000 */
[C---:B------:R-:W-:Y:S04]  /*e640*/  HMMA.16816.F32 R124, R132.reuse, R126, R56 ;  /* 0x0000007e847c723c */ /* 0x040fe80000001838 */
[----:B------:R-:W-:Y:S04]  /*e650*/  FADD.FTZ R0, R128, R0 ;  /* 0x0000000080007221 */ /* 0x000fe80000010000 */
        /* <DEDUP_REMOVED lines=10> */
[----:B------:R-:W-:Y:S01]  /*e700*/  FADD.FTZ R0, R71, R3 ;  /* 0x0000000347007221 */ /* 0x000fe20000010000 */
[----:B------:R-:W-:Y:S02]  /*e710*/  MOV R71, R68 ;  /* 0x0000004400477202 */ /* 0x000fe40000000f00 */
[----:B------:R1:W-:Y:S01]  /*e720*/  STL [R1+0x4], R2 ;  /* 0x0000040201007387 */ /* 0x0003e20000100800 */
[----:B------:R-:W-:Y:S01]  /*e730*/  FADD.FTZ R0, R70, R0 ;  /* 0x0000000046007221 */ /* 0x000fe20000010000 */
[----:B------:R-:W-:Y:S04]  /*e740*/  MOV R70, R69 ;  /* 0x0000004500467202 */ /* 0x000fe80000000f00 */
[----:B------:R1:W-:Y:S01]  /*e750*/  STL [R1+0x10], R0 ;  /* 0x0000100001007387 */ /* 0x0003e20000100800 */
[----:B------:R-:W-:-:S05]  /*e760*/  @P1 BRA `(.L_x_446) ;  /* 0xffffc0b000001947 */ /* 0x000fca000383ffff */
.L_x_445:
[----:B------:R-:W-:Y:S02]  /*e770*/  MOV R7, 0x1f ;  /* 0x0000001f00077802 */ /* 0x000fe40000000f00 */
[----:B------:R-:W-:Y:S01]  /*e780*/  MOV R6, 0xffffffff ;  /* 0xffffffff00067802 */ /* 0x000fe20000000f00 */
[----:B------:R-:W-:Y:S05]  /*e790*/  BRA.DIV ~URZ, `(.L_x_447) ;  /* 0x000021327f007947 */ /* 0x000fea000b800000 */
[----:B-1----:R-:W2:Y:S04]  /*e7a0*/  LDL R0, [R1+0x4] ;  /* 0x0000040001007983 */ /* 0x002ea80000100800 */
[----:B--2---:R1:W2:Y:S02]  /*e7b0*/  SHFL.BFLY PT, R4, R0, 0x2, 0x1f ;  /* 0x0c401f0000047f89 */ /* 0x0042a400000e0000 */
.L_x_479:
[----:B-1----:R-:W3:Y:S02]  /*e7c0*/  LDL.LU R0, [R1+0x4] ;  /* 0x0000040001007983 */ /* 0x002ee40000300800 */
[----:B--23--:R-:W-:Y:S01]  /*e7d0*/  FADD.FTZ R4, R4, R0 ;  /* 0x0000000004047221 */ /* 0x00cfe20000010000 */
[----:B------:R-:W-:Y:S05]  /*e7e0*/  BRA.DIV ~URZ, `(.L_x_448) ;  /* 0x000021427f007947 */ /* 0x000fea000b800000 */
[----:B------:R-:W2:Y:S04]  /*e7f0*/  LDL.LU R5, [R1+0x10] ;  /* 0x0000100001057983 */ /* 0x000ea80000300800 */
[----:B------:R-:W1:Y:S02]  /*e800*/  SHFL.BFLY PT, R2, R4, 0x1, 0x1f ;  /* 0x0c201f0004027f89 */ /* 0x000e6400000e0000 */
[----:B-1----:R-:W-:-:S02]  /*e810*/  FADD.FTZ R4, R4, R2 ;  /* 0x0000000204047221 */ /* 0x002fc40000010000 */
[----:B--2---:R-:W1:Y:S02]  /*e820*/  SHFL.BFLY PT, R0, R5, 0x2, 0x1f ;  /* 0x0c401f0005007f89 */ /* 0x004e6400000e0000 */
[----:B-1----:R-:W-:-:S05]  /*e830*/  FADD.FTZ R0, R0, R5 ;  /* 0x0000000500007221 */ /* 0x002fca0000010000 */
[----:B------:R1:W2:Y:S02]  /*e840*/  SHFL.BFLY PT, R3, R0, 0x1, 0x1f ;  /* 0x0c201f0000037f89 */ /* 0x0002a400000e0000 */
.L_x_480:
[----:B------:R-:W-:Y:S01]  /*e850*/  FSETP.NE.FTZ.AND P1, PT, R4, RZ, PT ;  /* 0x000000ff0400720b */ /* 0x000fe20003f35000 */
[----:B--2---:R-:W-:Y:S01]  /*e860*/  FADD.FTZ R3, R3, R0 ;  /* 0x0000000003037221 */ /* 0x004fe20000010000 */
[----:B------:R-:W-:Y:S02]  /*e870*/  MOV R2, RZ ;  /* 0x000000ff00027202 */ /* 0x000fe40000000f00 */
[----:B-1----:R-:W-:Y:S02]  /*e880*/  MOV R0, RZ ;  /* 0x000000ff00007202 */ /* 0x002fe40000000f00 */
[----:B------:R-:W-:Y:S02]  /*e890*/  FSETP.NE.FTZ.AND P0, PT, R3, RZ, PT ;  /* 0x000000ff0300720b */ /* 0x000fe40003f15000 */
[----:B------:R-:W-:Y:S02]  /*e8a0*/  MOV R35, 0x1 ;  /* 0x0000000100237802 */ /* 0x000fe40000000f00 */
[----:B------:R-:W-:-:S02]  /*e8b0*/  MOV R34, 0xff800000 ;  /* 0xff80000000227802 */ /* 0x000fc40000000f00 */
[----:B------:R-:W-:Y:S01]  /*e8c0*/  MOV R33, 0xff800000 ;  /* 0xff80000000217802 */ /* 0x000fe20000000f00 */
[----:B------:R-:W1:Y:S01]  /*e8d0*/  @P1 MUFU.RCP R2, R4 ;  /* 0x0000000400021308 */ /* 0x000e620000001000 */
[----:B------:R-:W-:-:S05]  /*e8e0*/  @P1 MOV R5, 0x3f317218 ;  /* 0x3f31721800051802 */ /* 0x000fca0000000f00 */
[----:B------:R-:W-:Y:S02]  /*e8f0*/  @P1 FMUL.FTZ R5, R5, c[0x0][0x2d0] ;  /* 0x0000b40005051a20 */ /* 0x000fe40000410000 */
[----:B------:R-:W2:Y:S01]  /*e900*/  @P1 MUFU.LG2 R4, R4 ;  /* 0x0000000400041308 */ /* 0x000ea20000000c00 */
[----:B-1----:R-:W-:-:S07]  /*e910*/  FMUL.FTZ R72, R2, R72 ;  /* 0x0000004802487220 */ /* 0x002fce0000410000 */
[----:B------:R-:W1:Y:S01]  /*e920*/  @P0 MUFU.RCP R0, R3 ;  /* 0x0000000300000308 */ /* 0x000e620000001000 */
[C---:B------:R-:W-:Y:S02]  /*e930*/  FMUL.FTZ R32, R2.reuse, R73 ;  /* 0x0000004902207220 */ /* 0x040fe40000410000 */
[C---:B------:R-:W-:Y:S02]  /*e940*/  FMUL.FTZ R76, R2.reuse, R76 ;  /* 0x0000004c024c7220 */ /* 0x040fe40000410000 */
[----:B------:R-:W-:Y:S02]  /*e950*/  FMUL.FTZ R30, R2, R77 ;  /* 0x0000004d021e7220 */ /* 0x000fe40000410000 */
[----:B--2---:R-:W-:Y:S02]  /*e960*/  @P1 FMUL.FTZ R7, R4, 0.69314718246459960938 ;  /* 0x3f31721804071820 */ /* 0x004fe40000410000 */
        /* <DEDUP_REMOVED lines=27> */
[----:B------:R-:W-:Y:S02]  /*eb20*/  FMUL.FTZ R133, R2, R133 ;  /* 0x0000008502857220 */ /* 0x000fe40000410000 */
[----:B------:R2:W3:Y:S01]  /*eb30*/  @P0 MUFU.LG2 R2, R3 ;  /* 0x0000000300020308 */ /* 0x0004e20000000c00 */
[----:B------:R-:W-:Y:S02]  /*eb40*/  @P1 FFMA.FTZ R34, R5, R69, R7 ;  /* 0x0000004505221223 */ /* 0x000fe40000010007 */
[C---:B-1----:R-:W-:Y:S02]  /*eb50*/  FMUL.FTZ R74, R0.reuse, R74 ;  /* 0x0000004a004a7220 */ /* 0x042fe40000410000 */
[C---:B------:R-:W-:Y:S02]  /*eb60*/  FMUL.FTZ R31, R0.reuse, R75 ;  /* 0x0000004b001f7220 */ /* 0x040fe40000410000 */
[----:B------:R-:W-:-:S02]  /*eb70*/  FMUL.FTZ R78, R0, R78 ;  /* 0x0000004e004e7220 */ /* 0x000fc40000410000 */
[C---:B------:R-:W-:Y:S02]  /*eb80*/  FMUL.FTZ R29, R0.reuse, R79 ;  /* 0x0000004f001d7220 */ /* 0x040fe40000410000 */
[C---:B------:R-:W-:Y:S02]  /*eb90*/  FMUL.FTZ R82, R0.reuse, R82 ;  /* 0x0000005200527220 */ /* 0x040fe40000410000 */
[C---:B------:R-:W-:Y:S02]  /*eba0*/  FMUL.FTZ R27, R0.reuse, R83 ;  /* 0x00000053001b7220 */ /* 0x040fe40000410000 */
[----:B------:R-:W-:Y:S01]  /*ebb0*/  FMUL.FTZ R86, R0, R86 ;  /* 0x0000005600567220 */ /* 0x000fe20000410000 */
[----:B--2---:R-:W-:Y:S01]  /*ebc0*/  @P0 MOV R3, 0x3f317218 ;  /* 0x3f31721800030802 */ /* 0x004fe20000000f00 */
[----:B---3--:R-:W-:Y:S02]  /*ebd0*/  @P0 FMUL.FTZ R2, R2, 0.69314718246459960938 ;  /* 0x3f31721802020820 */ /* 0x008fe40000410000 */
[----:B------:R-:W-:-:S02]  /*ebe0*/  FMUL.FTZ R25, R0, R87 ;  /* 0x0000005700197220 */ /* 0x000fc40000410000 */
[----:B------:R-:W-:Y:S02]  /*ebf0*/  @P0 FMUL.FTZ R3, R3, c[0x0][0x2d0] ;  /* 0x0000b40003030a20 */ /* 0x000fe40000410000 */
        /* <DEDUP_REMOVED lines=24> */
[----:B------:R-:W-:Y:S01]  /*ed80*/  PRMT R0, R35, 0x7610, R0 ;  /* 0x0000761023007816 */ /* 0x000fe20000000000 */
[----:B------:R-:W-:Y:S02]  /*ed90*/  @P0 FFMA.FTZ R33, R3, R68, R2 ;  /* 0x0000004403210223 */ /* 0x000fe40000010002 */
.L_x_440:
[----:B-1----:R1:W5:Y:S01]  /*eda0*/  LDL R39, [R1+0x48] ;  /* 0x0000480001277983 */ /* 0x0023620000100800 */
[----:B------:R-:W-:Y:S03]  /*edb0*/  BSSY B0, `(.L_x_449) ;  /* 0x0000012000007945 */ /* 0x000fe60003800000 */
[----:B------:R-:W2:Y:S02]  /*edc0*/  S2R R38, SR_TID.X ;  /* 0x0000000000267919 */ /* 0x000ea40000002100 */
[----:B--2---:R-:W-:-:S13]  /*edd0*/  LOP3.LUT P4, RZ, R38, 0xff, RZ, 0xc0, !PT ;  /* 0x000000ff26ff7812 */ /* 0x004fda000788c0ff */
[----:B------:R-:W-:Y:S05]  /*ede0*/  @P4 BRA `(.L_x_450) ;  /* 0x000000e000004947 */ /* 0x000fea0003800000 */
[----:B-1----:R-:W1:Y:S01]  /*edf0*/  S2R R35, SR_LANEID ;  /* 0x0000000000237919 */ /* 0x002e620000000000 */
[----:B------:R-:W-:Y:S01]  /*ee00*/  VOTEU.ANY UR4, UPT, PT ;  /* 0x0000000000047886 */ /* 0x000fe200038e0100 */
[----:B------:R-:W-:Y:S01]  /*ee10*/  IMAD.MOV.U32 R36, RZ, RZ, c[0x0][0x580] ;  /* 0x00016000ff247624 */ /* 0x000fe200078e00ff */
[----:B------:R-:W1:Y:S01]  /*ee20*/  FLO.U32 R3, UR4 ;  /* 0x0000000400037d00 */ /* 0x000e6200080e0000 */
[----:B------:R-:W-:-:S07]  /*ee30*/  IMAD.MOV.U32 R37, RZ, RZ, c[0x0][0x584] ;  /* 0x00016100ff257624 */ /* 0x000fce00078e00ff */
[----:B------:R-:W2:Y:S01]  /*ee40*/  POPC R2, UR4 ;  /* 0x0000000400027d09 */ /* 0x000ea20008000000 */
[----:B-1----:R-:W-:-:S13]  /*ee50*/  ISETP.EQ.U32.AND P0, PT, R3, R35, PT ;  /* 0x000000230300720c */ /* 0x002fda0003f02070 */
[----:B--2---:R-:W2:Y:S04]  /*ee60*/  @P0 ATOMG.E.ADD.STRONG.GPU PT, R2, [R36.64], R2 ;  /* 0x00000002240209a8 */ /* 0x004ea800081ee1c6 */
[----:B------:R-:W1:Y:S04]  /*ee70*/  S2R R35, SR_LTMASK ;  /* 0x0000000000237919 */ /* 0x000e680000003900 */
[----:B--2---:R1:W2:Y:S02]  /*ee80*/  SHFL.IDX PT, R3, R2, R3, 0x1f ;  /* 0x00001f0302037589 */ /* 0x0042a400000e0000 */
[----:B-1----:R-:W-:-:S06]  /*ee90*/  LOP3.LUT R2, R35, UR4, RZ, 0xc0, !PT ;  /* 0x0000000423027c12 */ /* 0x002fcc000f8ec0ff */
[----:B------:R-:W2:Y:S02]  /*eea0*/  POPC R2, R2 ;  /* 0x0000000200027309 */ /* 0x000ea40000000000 */
[----:B--2--5:R-:W-:-:S05]  /*eeb0*/  IADD3 R39, R3, c[0x0][0xc], R2 ;  /* 0x0000030003277a10 */ /* 0x024fca0007ffe002 */
[----:B------:R1:W-:Y:S02]  /*eec0*/  STL [R1+0x48], R39 ;  /* 0x0000482701007387 */ /* 0x0003e40000100800 */
.L_x_450:
[----:B-1----:R-:W-:Y:S05]  /*eed0*/  BSYNC B0 ;  /* 0x0000000000007941 */ /* 0x002fea0003800000 */
.L_x_449:
[----:B------:R-:W-:Y:S01]  /*eee0*/  PRMT R0, R0, 0x9910, RZ ;  /* 0x0000991000007816 */ /* 0x000fe200000000ff */
[----:B------:R-:W-:Y:S01]  /*eef0*/  BSSY B1, `(.L_x_451) ;  /* 0x0000189000017945 */ /* 0x000fe20003800000 */
[----:B-----5:R-:W-:Y:S02]  /*ef00*/  IMAD.MOV.U32 R40, RZ, RZ, R39 ;  /* 0x000000ffff287224 */ /* 0x020fe400078e0027 */
[----:B------:R-:W-:Y:S01]  /*ef10*/  ISETP.NE.AND P0, PT, R0, RZ, PT ;  /* 0x000000ff0000720c */ /* 0x000fe20003f05270 */
[----:B------:R-:W-:-:S12]  /*ef20*/  IMAD.MOV.U32 R41, RZ, RZ, -0x1 ;  /* 0xffffffffff297424 */ /* 0x000fd800078e00ff */
[----:B------:R-:W-:Y:S05]  /*ef30*/  @!P0 BRA `(.L_x_452) ;  /* 0x00000ed000008947 */ /* 0x000fea0003800000 */
[----:B------:R-:W2:Y:S04]  /*ef40*/  LDL R45, [R1+0x4c] ;  /* 0x00004c00012d7983 */ /* 0x000ea80000100800 */
[----:B------:R-:W3:Y:S04]  /*ef50*/  LDL R44, [R1+0x50] ;  /* 0x00005000012c7983 */ /* 0x000ee80000100800 */
[----:B------:R-:W4:Y:S04]  /*ef60*/  LDL R43, [R1+0x58] ;  /* 0x00005800012b7983 */ /* 0x000f280000100800 */
[----:B------:R-:W5:Y:S04]  /*ef70*/  LDL R42, [R1+0x54] ;  /* 0x00005400012a7983 */ /* 0x000f680000100800 */
[----:B------:R-:W4:Y:S04]  /*ef80*/  LDL R39, [R1+0x68] ;  /* 0x0000680001277983 */ /* 0x000f280000100800 */
[----:B------:R-:W5:Y:S04]  /*ef90*/  LDL R37, [R1+0x60] ;  /* 0x0000600001257983 */ /* 0x000f680000100800 */
[----:B------:R-:W5:Y:S04]  /*efa0*/  LDL R36, [R1+0x64] ;  /* 0x0000640001247983 */ /* 0x000f680000100800 */
[----:B------:R-:W5:Y:S01]  /*efb0*/  LDL R35, [R1+0x5c] ;  /* 0x00005c0001237983 */ /* 0x000f620000100800 */
[----:B------:R-:W-:Y:S01]  /*efc0*/  WARPSYNC 0xffffffff ;  /* 0xffffffff00007948 */ /* 0x000fe20003800000 */
[----:B------:R-:W-:-:S02]  /*efd0*/  F2FP.PACK_AB R32, R32, R72 ;  /* 0x000000482020723e */ /* 0x000fc400000000ff */
[----:B------:R-:W-:Y:S01]  /*efe0*/  BAR.SYNC.DEFER_BLOCKING 0x1, 0x100 ;  /* 0x0044000000007b1d */ /* 0x000fe20000010000 */
        /* <DEDUP_REMOVED lines=30> */
[----:B------:R-:W-:Y:S01]  /*f1d0*/  F2FP.PACK_AB R0, R135, R134 ;  /* 0x000000868700723e */ /* 0x000fe200000000ff */
[----:B--2---:R1:W-:Y:S04]  /*f1e0*/  STS [R45], R32 ;  /* 0x000000202d007388 */ /* 0x0043e80000000800 */
[----:B------:R1:W-:Y:S04]  /*f1f0*/  STS [R45+0x400], R31 ;  /* 0x0004001f2d007388 */ /* 0x0003e80000000800 */
[----:B---3--:R1:W-:Y:S04]  /*f200*/  STS [R44], R30 ;  /* 0x0000001e2c007388 */ /* 0x0083e80000000800 */
[----:B------:R1:W-:Y:S04]  /*f210*/  STS [R44+0x400], R29 ;  /* 0x0004001d2c007388 */ /* 0x0003e80000000800 */
[----:B----4-:R1:W-:Y:S04]  /*f220*/  STS [R43], R28 ;  /* 0x0000001c2b007388 */ /* 0x0103e80000000800 */
[----:B------:R1:W-:Y:S04]  /*f230*/  STS [R43+0x400], R27 ;  /* 0x0004001b2b007388 */ /* 0x0003e80000000800 */
[----:B-----5:R1:W-:Y:S04]  /*f240*/  STS [R42], R26 ;  /* 0x0000001a2a007388 */ /* 0x0203e80000000800 */
[----:B------:R1:W-:Y:S04]  /*f250*/  STS [R42+0x400], R25 ;  /* 0x000400192a007388 */ /* 0x0003e80000000800 */
[----:B------:R1:W-:Y:S04]  /*f260*/  STS [R39], R24 ;  /* 0x0000001827007388 */ /* 0x0003e80000000800 */
[----:B------:R1:W-:Y:S04]  /*f270*/  STS [R39+0x400], R23 ;  /* 0x0004001727007388 */ /* 0x0003e80000000800 */
[----:B------:R1:W-:Y:S04]  /*f280*/  STS [R37], R22 ;  /* 0x0000001625007388 */ /* 0x0003e80000000800 */
[----:B------:R1:W-:Y:S04]  /*f290*/  STS [R37+0x400], R21 ;  /* 0x0004001525007388 */ /* 0x0003e80000000800 */
[----:B------:R1:W-:Y:S04]  /*f2a0*/  STS [R36], R20 ;  /* 0x0000001424007388 */ /* 0x0003e80000000800 */
[----:B------:R1:W-:Y:S04]  /*f2b0*/  STS [R36+0x400], R19 ;  /* 0x0004001324007388 */ /* 0x0003e80000000800 */
[----:B------:R1:W-:Y:S04]  /*f2c0*/  STS [R35], R18 ;  /* 0x0000001223007388 */ /* 0x0003e80000000800 */
[----:B------:R1:W-:Y:S04]  /*f2d0*/  STS [R35+0x400], R17 ;  /* 0x0004001123007388 */ /* 0x0003e80000000800 */
        /* <DEDUP_REMOVED lines=16> */
[----:B------:R-:W-:Y:S06]  /*f3e0*/  BAR.SYNC.DEFER_BLOCKING 0x1, 0x100 ;  /* 0x0044000000007b1d */ /* 0x000fec0000010000 */
[----:B------:R-:W-:Y:S05]  /*f3f0*/  BRA.CONV ~URZ, `(.L_x_453) ;  /* 0x000000737f007947 */ /* 0x000fea000b800000 */
[----:B-1----:R-:W-:Y:S01]  /*f400*/  SHF.R.S32.HI R8, RZ, 0x1f, R38 ;  /* 0x0000001fff087819 */ /* 0x002fe20000011426 */
[----:B------:R-:W-:Y:S01]  /*f410*/  IMAD.MOV.U32 R7, RZ, RZ, RZ ;  /* 0x000000ffff077224 */ /* 0x000fe200078e00ff */
[----:B------:R-:W-:Y:S01]  /*f420*/  MOV R9, 0xf470 ;  /* 0x0000f47000097802 */ /* 0x000fe20000000f00 */
[----:B------:R-:W-:Y:S01]  /*f430*/  IMAD.MOV.U32 R4, RZ, RZ, 0x1f ;  /* 0x0000001fff047424 */ /* 0x000fe200078e00ff */
[----:B------:R-:W-:-:S04]  /*f440*/  LEA.HI R8, R8, R38, RZ, 0x7 ;  /* 0x0000002608087211 */ /* 0x000fc800078f38ff */
[----:B------:R-:W-:Y:S02]  /*f450*/  SHF.R.S32.HI R8, RZ, 0x7, R8 ;  /* 0x00000007ff087819 */ /* 0x000fe40000011408 */
[----:B------:R-:W-:Y:S05]  /*f460*/  CALL.REL.NOINC `($__internal_1_$__cuda_sm70_shflsync_idx_p) ;  /* 0x000019a000007944 */ /* 0x000fea0003c00000 */
.L_x_453:
[----:B-1----:R-:W2:Y:S04]  /*f470*/  LDL R2, [R1+0x3c] ;  /* 0x00003c0001027983 */ /* 0x002ea80000100800 */
[----:B------:R-:W3:Y:S04]  /*f480*/  LDL R15, [R1+0x6c] ;  /* 0x00006c00010f7983 */ /* 0x000ee80000100800 */
[----:B------:R-:W4:Y:S04]  /*f490*/  LDL.LU R11, [R1+0x34] ;  /* 0x00003400010b7983 */ /* 0x000f280000300800 */
[----:B------:R-:W2:Y:S04]  /*f4a0*/  LDL.LU R12, [R1+0x38] ;  /* 0x00003800010c7983 */ /* 0x000ea80000300800 */
[----:B------:R-:W2:Y:S01]  /*f4b0*/  LDL.LU R14, [R1+0x30] ;  /* 0x00003000010e7983 */ /* 0x000ea20000300800 */
[----:B------:R-:W-:-:S03]  /*f4c0*/  IMAD.MOV.U32 R0, RZ, RZ, 0x1 ;  /* 0x00000001ff007424 */ /* 0x000fc600078e00ff */
[----:B------:R-:W3:Y:S02]  /*f4d0*/  LDL R13, [R1+0x74] ;  /* 0x00007400010d7983 */ /* 0x000ee40000100800 */
[----:B------:R-:W-:Y:S02]  /*f4e0*/  ISETP.NE.AND P1, PT, R0, c[0x0][0x4e8], PT ;  /* 0x00013a0000007a0c */ /* 0x000fe40003f25270 */
[----:B------:R1:W5:Y:S04]  /*f4f0*/  LDL.64 R44, [R1+0x8] ;  /* 0x00000800012c7983 */ /* 0x0003680000100a00 */
[----:B------:R1:W5:Y:S04]  /*f500*/  LDL R43, [R1+0x44] ;  /* 0x00004400012b7983 */ /* 0x0003680000100800 */
[----:B------:R1:W5:Y:S04]  /*f510*/  LDL R42, [R1+0x2c] ;  /* 0x00002c00012a7983 */ /* 0x0003680000100800 */
[----:B------:R-:W1:Y:S01]  /*f520*/  S2R R16, SR_TID.X ;  /* 0x0000000000107919 */ /* 0x000e620000002100 */
[----:B------:R-:W-:-:S02]  /*f530*/  ULDC UR5, c[0x0][0x4e8] ;  /* 0x00013a0000057ab9 */ /* 0x000fc40000000800 */
[----:B------:R-:W-:Y:S02]  /*f540*/  ULDC UR4, c[0x0][0x388] ;  /* 0x0000e20000047ab9 */ /* 0x000fe40000000800 */
[----:B------:R-:W-:Y:S01]  /*f550*/  UIMAD UR4, UR5, UR4, URZ ;  /* 0x00000004050472a4 */ /* 0x000fe2000f8e023f */
[----:B------:R-:W-:Y:S01]  /*f560*/  BSSY B0, `(.L_x_454) ;  /* 0x000005d000007945 */ /* 0x000fe20003800000 */
[----:B----4-:R-:W-:Y:S02]  /*f570*/  SHF.R.S32.HI R5, RZ, 0x1f, R11 ;  /* 0x0000001fff057819 */ /* 0x010fe4000001140b */
[----:B--2---:R-:W-:-:S03]  /*f580*/  IADD3 R4, R2, R14, RZ ;  /* 0x0000000e02047210 */ /* 0x004fc60007ffe0ff */
[----:B------:R-:W-:Y:S02]  /*f590*/  IMAD R6, R5, c[0x0][0x490], RZ ;  /* 0x0001240005067a24 */ /* 0x000fe400078e02ff */
[----:B------:R-:W-:-:S04]  /*f5a0*/  @P1 IMAD.HI.U32 R7, R4, c[0x0][0x4ec], RZ ;  /* 0x00013b0004071a27 */ /* 0x000fc800078e00ff */
[----:B------:R-:W-:-:S04]  /*f5b0*/  IMAD.WIDE.U32 R2, R11, c[0x0][0x490], RZ ;  /* 0x000124000b027a25 */ /* 0x000fc800078e00ff */
[----:B------:R-:W-:Y:S02]  /*f5c0*/  IMAD R6, R11, c[0x0][0x494], R6 ;  /* 0x000125000b067a24 */ /* 0x000fe400078e0206 */
[----:B------:R-:W-:Y:S01]  /*f5d0*/  IMAD.MOV.U32 R0, RZ, RZ, R4 ;  /* 0x000000ffff007224 */ /* 0x000fe200078e0004 */
[----:B------:R-:W-:Y:S02]  /*f5e0*/  @P1 SHF.R.U32.HI R0, RZ, c[0x0][0x4f0], R7 ;  /* 0x00013c00ff001a19 */ /* 0x000fe40000011607 */
[----:B------:R-:W-:Y:S02]  /*f5f0*/  IADD3 R3, R3, R6, RZ ;  /* 0x0000000603037210 */ /* 0x000fe40007ffe0ff */
[----:B------:R-:W-:Y:S01]  /*f600*/  SHF.R.S32.HI R10, RZ, 0x1f, R12 ;  /* 0x0000001fff0a7819 */ /* 0x000fe2000001140c */
[----:B------:R-:W-:Y:S02]  /*f610*/  IMAD.MOV R8, RZ, RZ, -R0 ;  /* 0x000000ffff087224 */ /* 0x000fe400078e0a00 */
[----:B------:R-:W-:-:S04]  /*f620*/  IMAD.WIDE.U32 R6, R12, c[0x0][0x498], R2 ;  /* 0x000126000c067a25 */ /* 0x000fc800078e0002 */
[----:B------:R-:W-:Y:S02]  /*f630*/  IMAD R9, R10, c[0x0][0x498], RZ ;  /* 0x000126000a097a24 */ /* 0x000fe400078e02ff */
[----:B------:R-:W-:Y:S01]  /*f640*/  IMAD R2, R8, c[0x0][0x4e8], R4 ;  /* 0x00013a0008027a24 */ /* 0x000fe200078e0204 */
[----:B------:R-:W-:Y:S01]  /*f650*/  SHF.R.S32.HI R8, RZ, 0x1f, R0 ;  /* 0x0000001fff087819 */ /* 0x000fe20000011400 */
[----:B------:R-:W-:Y:S01]  /*f660*/  IMAD R3, R12, c[0x0][0x49c], R9 ;  /* 0x000127000c037a24 */ /* 0x000fe200078e0209 */
[----:B------:R-:W-:Y:S02]  /*f670*/  IADD3 R4, P0, R0, R6, RZ ;  /* 0x0000000600047210 */ /* 0x000fe40007f1e0ff */
[----:B------:R-:W-:Y:S01]  /*f680*/  SHF.R.S32.HI R9, RZ, 0x1f, R2 ;  /* 0x0000001fff097819 */ /* 0x000fe20000011402 */
[----:B------:R-:W-:Y:S01]  /*f690*/  IMAD R0, R5, c[0x0][0x3e8], RZ ;  /* 0x0000fa0005007a24 */ /* 0x000fe200078e02ff */
[----:B------:R-:W-:Y:S02]  /*f6a0*/  IADD3.X R5, R8, R7, R3, P0, !PT ;  /* 0x0000000708057210 */ /* 0x000fe400007fe403 */
[----:B---3--:R-:W-:Y:S01]  /*f6b0*/  IADD3 R6, R15, R14, RZ ;  /* 0x0000000e0f067210 */ /* 0x008fe20007ffe0ff */
[----:B------:R-:W-:-:S02]  /*f6c0*/  IMAD R3, R9, c[0x0][0x488], RZ ;  /* 0x0001220009037a24 */ /* 0x000fc400078e02ff */
[C---:B------:R-:W-:Y:S02]  /*f6d0*/  IMAD R7, R11.reuse, c[0x0][0x3ec], R0 ;  /* 0x0000fb000b077a24 */ /* 0x040fe400078e0200 */
[----:B------:R-:W-:Y:S01]  /*f6e0*/  IMAD.WIDE.U32 R8, R11, c[0x0][0x3e8], RZ ;  /* 0x0000fa000b087a25 */ /* 0x000fe200078e00ff */
[----:B-1----:R-:W-:-:S03]  /*f6f0*/  SHF.R.S32.HI R15, RZ, 0x1f, R16 ;  /* 0x0000001fff0f7819 */ /* 0x002fc60000011410 */
[C---:B------:R-:W-:Y:S02]  /*f700*/  IMAD R11, R2.reuse, c[0x0][0x48c], R3 ;  /* 0x00012300020b7a24 */ /* 0x040fe400078e0203 */
[----:B------:R-:W-:Y:S01]  /*f710*/  IMAD.WIDE.U32 R4, R2, c[0x0][0x488], R4 ;  /* 0x0001220002047a25 */ /* 0x000fe200078e0004 */
[----:B------:R-:W-:-:S03]  /*f720*/  IADD3 R3, R9, R7, RZ ;  /* 0x0000000709037210 */ /* 0x000fc60007ffe0ff */
[----:B------:R-:W-:Y:S01]  /*f730*/  @P1 IMAD.HI.U32 R2, R6, c[0x0][0x4ec], RZ ;  /* 0x00013b0006021a27 */ /* 0x000fe200078e00ff */
[----:B------:R-:W-:Y:S02]  /*f740*/  LEA R9, P0, R4, c[0x0][0x450], 0x2 ;  /* 0x0001140004097a11 */ /* 0x000fe400078010ff */
[----:B------:R-:W-:Y:S01]  /*f750*/  LEA.HI R15, R15, R16, RZ, 0x5 ;  /* 0x000000100f0f7211 */ /* 0x000fe200078f28ff */
[----:B------:R-:W-:Y:S02]  /*f760*/  IMAD.IADD R5, R5, 0x1, R11 ;  /* 0x0000000105057824 */ /* 0x000fe400078e020b */
[----:B------:R-:W-:Y:S01]  /*f770*/  IMAD.MOV.U32 R0, RZ, RZ, R6 ;  /* 0x000000ffff007224 */ /* 0x000fe200078e0006 */
[----:B------:R-:W-:Y:S01]  /*f780*/  @P1 SHF.R.U32.HI R0, RZ, c[0x0][0x4f0], R2 ;  /* 0x00013c00ff001a19 */ /* 0x000fe20000011602 */
[----:B------:R-:W-:Y:S01]  /*f790*/  IMAD R10, R10, c[0x0][0x3f0], RZ ;  /* 0x0000fc000a0a7a24 */ /* 0x000fe200078e02ff */
[----:B------:R-:W-:Y:S02]  /*f7a0*/  MOV R2, R8 ;  /* 0x0000000800027202 */ /* 0x000fe40000000f00 */
[----:B------:R-:W-:-:S02]  /*f7b0*/  LEA.HI.X R4, R4, c[0x0][0x454], R5, 0x2, P0 ;  /* 0x0001150004047a11 */ /* 0x000fc400000f1405 */
[----:B------:R-:W-:Y:S01]  /*f7c0*/  LOP3.LUT R15, R15, 0xffffffe0, RZ, 0xc0, !PT ;  /* 0xffffffe00f0f7812 */ /* 0x000fe200078ec0ff */
[C---:B------:R-:W-:Y:S01]  /*f7d0*/  IMAD R5, R12.reuse, c[0x0][0x3f4], R10 ;  /* 0x0000fd000c057a24 */ /* 0x040fe200078e020a */
[----:B------:R-:W-:Y:S01]  /*f7e0*/  SHFL.IDX PT, R8, R9, 0x1, 0x1c1f ;  /* 0x003c1f0009087f89 */ /* 0x000fe200000e0000 */
[----:B------:R-:W-:Y:S01]  /*f7f0*/  IMAD.WIDE.U32 R2, R12, c[0x0][0x3f0], R2 ;  /* 0x0000fc000c027a25 */ /* 0x000fe200078e0002 */
[----:B------:R-:W-:Y:S02]  /*f800*/  IADD3 R15, -R15, R16, RZ ;  /* 0x000000100f0f7210 */ /* 0x000fe40007ffe1ff */
[----:B------:R-:W-:Y:S01]  /*f810*/  SHFL.IDX PT, R10, R9, RZ, 0x1c1f ;  /* 0x001c1fff090a7589 */ /* 0x000fe200000e0000 */
[----:B------:R-:W-:-:S03]  /*f820*/  IMAD.MOV R7, RZ, RZ, -R0 ;  /* 0x000000ffff077224 */ /* 0x000fc600078e0a00 */
[----:B------:R-:W1:Y:S01]  /*f830*/  SHFL.IDX PT, R11, R4, RZ, 0x1c1f ;  /* 0x001c1fff040b7589 */ /* 0x000e6200000e0000 */
[----:B------:R-:W-:-:S03]  /*f840*/  IMAD.IADD R3, R3, 0x1, R5 ;  /* 0x0000000103037824 */ /* 0x000fc600078e0205 */
[----:B------:R2:W3:Y:S01]  /*f850*/  SHFL.IDX PT, R9, R4, 0x1, 0x1c1f ;  /* 0x003c1f0004097f89 */ /* 0x0004e200000e0000 */
[----:B------:R-:W-:Y:S02]  /*f860*/  LOP3.LUT P0, RZ, R15, 0x3, RZ, 0xc0, !PT ;  /* 0x000000030fff7812 */ /* 0x000fe4000780c0ff */
[----:B------:R-:W-:Y:S01]  /*f870*/  IADD3 R5, R13, R14, RZ ;  /* 0x0000000e0d057210 */ /* 0x000fe20007ffe0ff */
[----:B------:R-:W4:Y:S01]  /*f880*/  S2R R15, SR_TID.X ;  /* 0x00000000000f7919 */ /* 0x000f220000002100 */
[----:B------:R-:W-:Y:S02]  /*f890*/  SHF.R.S32.HI R12, RZ, 0x1f, R0 ;  /* 0x0000001fff0c7819 */ /* 0x000fe40000011400 */
[----:B------:R-:W-:Y:S01]  /*f8a0*/  ISETP.GE.OR P1, PT, R5, UR4, P0 ;  /* 0x0000000405007c0c */ /* 0x000fe20008726670 */
[----:B------:R-:W-:-:S04]  /*f8b0*/  IMAD.WIDE.U32 R2, R0, c[0x0][0x3e0], R2 ;  /* 0x0000f80000027a25 */ /* 0x000fc800078e0002 */
[----:B--2---:R-:W-:Y:S01]  /*f8c0*/  IMAD R4, R7, c[0x0][0x4e8], R6 ;  /* 0x00013a0007047a24 */ /* 0x004fe200078e0206 */
[----:B------:R-:W-:-:S04]  /*f8d0*/  IADD3 R7, R5, 0x8, RZ ;  /* 0x0000000805077810 */ /* 0x000fc80007ffe0ff */
[----:B------:R-:W-:Y:S01]  /*f8e0*/  ISETP.GE.OR P0, PT, R7, UR4, P0 ;  /* 0x0000000407007c0c */ /* 0x000fe20008706670 */
[----:B------:R-:W-:Y:S02]  /*f8f0*/  IMAD R6, R12, c[0x0][0x3e0], RZ ;  /* 0x0000f8000c067a24 */ /* 0x000fe400078e02ff */
[----:B-1----:R1:W-:Y:S02]  /*f900*/  @!P1 ST.E [R10.64], R34 ;  /* 0x000000220a009985 */ /* 0x0023e4000c101906 */
[----:B------:R-:W-:Y:S01]  /*f910*/  IMAD R5, R0, c[0x0][0x3e4], R6 ;  /* 0x0000f90000057a24 */ /* 0x000fe200078e0206 */
[----:B------:R-:W-:-:S03]  /*f920*/  SHF.R.S32.HI R0, RZ, 0x1f, R4 ;  /* 0x0000001fff007819 */ /* 0x000fc60000011404 */
[----:B------:R-:W-:Y:S02]  /*f930*/  IMAD.IADD R3, R3, 0x1, R5 ;  /* 0x0000000103037824 */ /* 0x000fe400078e0205 */
[----:B------:R-:W-:Y:S02]  /*f940*/  IMAD R0, R0, c[0x0][0x3d8], RZ ;  /* 0x0000f60000007a24 */ /* 0x000fe400078e02ff */
[----:B---3--:R1:W-:Y:S01]  /*f950*/  @!P0 ST.E [R8.64], R33 ;  /* 0x0000002108008985 */ /* 0x0083e2000c101906 */
[----:B----4-:R-:W-:-:S03]  /*f960*/  SHF.R.S32.HI R13, RZ, 0x1f, R15 ;  /* 0x0000001fff0d7819 */ /* 0x010fc6000001140f */
[----:B------:R1:W2:Y:S04]  /*f970*/  LDS.128 R20, [R228+0x1080] ;  /* 0x00108000e4147984 */ /* 0x0002a80000000c00 */
[----:B------:R1:W3:Y:S04]  /*f980*/  LDS.128 R28, [R228+0x2080] ;  /* 0x00208000e41c7984 */ /* 0x0002e80000000c00 */
[----:B------:R1:W4:Y:S04]  /*f990*/  LDS.128 R32, [R228+0x3080] ;  /* 0x00308000e4207984 */ /* 0x0003280000000c00 */
[----:B------:R1:W1:Y:S04]  /*f9a0*/  LDS.128 R16, [R228+0x5080] ;  /* 0x00508000e4107984 */ /* 0x0002680000000c00 */
[----:B------:R1:W1:Y:S04]  /*f9b0*/  LDS.128 R24, [R228+0x6080] ;  /* 0x00608000e4187984 */ /* 0x0002680000000c00 */
[----:B------:R1:W1:Y:S01]  /*f9c0*/  LDS.128 R36, [R228+0x7080] ;  /* 0x00708000e4247984 */ /* 0x0002620000000c00 */
[----:B------:R-:W-:-:S02]  /*f9d0*/  IMAD R0, R4, c[0x0][0x3dc], R0 ;  /* 0x0000f70004007a24 */ /* 0x000fc400078e0200 */
[----:B------:R-:W-:Y:S01]  /*f9e0*/  IMAD.WIDE.U32 R2, R4, c[0x0][0x3d8], R2 ;  /* 0x0000f60004027a25 */ /* 0x000fe200078e0002 */
[----:B------:R-:W-:-:S04]  /*f9f0*/  LEA.HI R13, R13, R15, RZ, 0x3 ;  /* 0x0000000f0d0d7211 */ /* 0x000fc800078f18ff */
[----:B------:R-:W-:Y:S02]  /*fa00*/  IADD3 R0, R3, R0, RZ ;  /* 0x0000000003007210 */ /* 0x000fe40007ffe0ff */
[C---:B------:R-:W-:Y:S02]  /*fa10*/  LEA R3, P0, R2.reuse, c[0x0][0x380], 0x1 ;  /* 0x0000e00002037a11 */ /* 0x040fe400078008ff */
[----:B------:R-:W-:Y:S02]  /*fa20*/  SHF.R.S32.HI R13, RZ, 0x3, R13 ;  /* 0x00000003ff0d7819 */ /* 0x000fe4000001140d */
[----:B------:R-:W-:-:S03]  /*fa30*/  LEA.HI.X R2, R2, c[0x0][0x384], R0, 0x1, P0 ;  /* 0x0000e10002027a11 */ /* 0x000fc600000f0c00 */
[----:B------:R-:W-:-:S05]  /*fa40*/  IMAD.IADD R0, R13, 0x1, R14 ;  /* 0x000000010d007824 */ /* 0x000fca00078e020e */
[----:B------:R-:W-:Y:S01]  /*fa50*/  ISETP.GE.AND P0, PT, R0, UR4, PT ;  /* 0x0000000400007c0c */ /* 0x000fe2000bf06270 */
[----:B------:R1:W1:Y:S04]  /*fa60*/  SHFL.IDX PT, R4, R3, RZ, 0x181f ;  /* 0x00181fff03047589 */ /* 0x00026800000e0000 */
[----:B------:R1:W1:Y:S08]  /*fa70*/  SHFL.IDX PT, R5, R2, RZ, 0x181f ;  /* 0x00181fff02057589 */ /* 0x00027000000e0000 */
[----:B------:R-:W-:Y:S05]  /*fa80*/  @P0 BRA `(.L_x_455) ;  /* 0x000000a000000947 */ /* 0x000fea0003800000 */
[----:B--234-:R-:W2:Y:S01]  /*fa90*/  LDS.128 R12, [R228+0x80] ;  /* 0x00008000e40c7984 */ /* 0x01cea20000000c00 */
[----:B-----5:R-:W-:-:S02]  /*faa0*/  ISETP.GE.AND P3, PT, R44, c[0x0][0x3c8], PT ;  /* 0x0000f2002c007a0c */ /* 0x020fc40003f66270 */
[----:B------:R-:W-:Y:S01]  /*fab0*/  ISETP.GE.AND P2, PT, R42, c[0x0][0x3c8], PT ;  /* 0x0000f2002a007a0c */ /* 0x000fe20003f46270 */
[----:B-1----:R-:W1:Y:S10]  /*fac0*/  LDS.128 R8, [R228+0x4080] ;  /* 0x00408000e4087984 */ /* 0x002e740000000c00 */
[----:B------:R-:W-:-:S02]  /*fad0*/  @!P3 LEA R6, P1, R44, R4, 0x1 ;  /* 0x000000042c06b211 */ /* 0x000fc400078208ff */
[----:B------:R-:W-:Y:S02]  /*fae0*/  @!P2 LEA R4, P0, R42, R4, 0x1 ;  /* 0x000000042a04a211 */ /* 0x000fe400078008ff */
[-C--:B------:R-:W-:Y:S02]  /*faf0*/  @!P3 LEA.HI.X R7, R44, R5.reuse, R45, 0x1, P1 ;  /* 0x000000052c07b211 */ /* 0x080fe400008f0c2d */
[----:B------:R-:W-:-:S03]  /*fb00*/  @!P2 LEA.HI.X R5, R42, R5, R43, 0x1, P0 ;  /* 0x000000052a05a211 */ /* 0x000fc600000f0c2b */
[----:B--2---:R2:W-:Y:S04]  /*fb10*/  @!P3 ST.E.128 [R6.64], R12 ;  /* 0x0000000c0600b985 */ /* 0x0045e8000c101d06 */
[----:B-1----:R2:W-:Y:S02]  /*fb20*/  @!P2 ST.E.128 [R4.64], R8 ;  /* 0x000000080400a985 */ /* 0x0025e4000c101d06 */
.L_x_455:
[----:B--234-:R-:W-:Y:S05]  /*fb30*/  BSYNC B0 ;  /* 0x0000000000007941 */ /* 0x01cfea0003800000 */
.L_x_454:
[----:B------:R-:W-:Y:S01]  /*fb40*/  IADD3 R6, R0, 0x20, RZ ;  /* 0x0000002000067810 */ /* 0x000fe20007ffe0ff */
[----:B-1----:R1:W2:Y:S01]  /*fb50*/  SHFL.IDX PT, R5, R2, 0x1, 0x181f ;  /* 0x00381f0002057f89 */ /* 0x0022a200000e0000 */
[----:B------:R-:W-:Y:S02]  /*fb60*/  BSSY B0, `(.L_x_456) ;  /* 0x000000c000007945 */ /* 0x000fe40003800000 */
[----:B------:R-:W-:Y:S01]  /*fb70*/  ISETP.GE.AND P0, PT, R6, UR4, PT ;  /* 0x0000000406007c0c */ /* 0x000fe2000bf06270 */
[----:B------:R1:W3:-:S12]  /*fb80*/  SHFL.IDX PT, R4, R3, 0x1, 0x181f ;  /* 0x00381f0003047f89 */ /* 0x0002d800000e0000 */
[----:B------:R-:W-:Y:S05]  /*fb90*/  @P0 BRA `(.L_x_457) ;  /* 0x0000008000000947 */ /* 0x000fea0003800000 */
[----:B-----5:R-:W-:Y:S02]  /*fba0*/  ISETP.GE.AND P1, PT, R44, c[0x0][0x3c8], PT ;  /* 0x0000f2002c007a0c */ /* 0x020fe40003f26270 */
[----:B------:R-:W-:-:S11]  /*fbb0*/  ISETP.GE.AND P0, PT, R42, c[0x0][0x3c8], PT ;  /* 0x0000f2002a007a0c */ /* 0x000fd60003f06270 */
[-C--:B---3--:R-:W-:Y:S02]  /*fbc0*/  @!P1 LEA R6, P3, R44, R4.reuse, 0x1 ;  /* 0x000000042c069211 */ /* 0x088fe400078608ff */
[----:B------:R-:W-:Y:S02]  /*fbd0*/  @!P0 LEA R4, P2, R42, R4, 0x1 ;  /* 0x000000042a048211 */ /* 0x000fe400078408ff */
[-C--:B--2---:R-:W-:Y:S02]  /*fbe0*/  @!P1 LEA.HI.X R7, R44, R5.reuse, R45, 0x1, P3 ;  /* 0x000000052c079211 */ /* 0x084fe400018f0c2d */
[----:B------:R-:W-:-:S03]  /*fbf0*/  @!P0 LEA.HI.X R5, R42, R5, R43, 0x1, P2 ;  /* 0x000000052a058211 */ /* 0x000fc600010f0c2b */
[----:B------:R2:W-:Y:S04]  /*fc00*/  @!P1 ST.E.128 [R6.64], R20 ;  /* 0x0000001406009985 */ /* 0x0005e8000c101d06 */
[----:B------:R2:W-:Y:S02]  /*fc10*/  @!P0 ST.E.128 [R4.64], R16 ;  /* 0x0000001004008985 */ /* 0x0005e4000c101d06 */
.L_x_457:
[----:B------:R-:W-:Y:S05]  /*fc20*/  BSYNC B0 ;  /* 0x0000000000007941 */ /* 0x000fea0003800000 */
.L_x_456:
[----:B--2---:R-:W-:Y:S01]  /*fc30*/  IADD3 R6, R0, 0x40, RZ ;  /* 0x0000004000067810 */ /* 0x004fe20007ffe0ff */
[----:B------:R2:W4:Y:S01]  /*fc40*/  SHFL.IDX PT, R5, R2, 0x2, 0x181f ;  /* 0x00581f0002057f89 */ /* 0x00052200000e0000 */
[----:B------:R-:W-:Y:S02]  /*fc50*/  BSSY B0, `(.L_x_458) ;  /* 0x000000c000007945 */ /* 0x000fe40003800000 */
[----:B------:R-:W-:Y:S01]  /*fc60*/  ISETP.GE.AND P0, PT, R6, UR4, PT ;  /* 0x0000000406007c0c */ /* 0x000fe2000bf06270 */
[----:B---3--:R2:W3:-:S12]  /*fc70*/  SHFL.IDX PT, R4, R3, 0x2, 0x181f ;  /* 0x00581f0003047f89 */ /* 0x0084d800000e0000 */
[----:B------:R-:W-:Y:S05]  /*fc80*/  @P0 BRA `(.L_x_459) ;  /* 0x0000008000000947 */ /* 0x000fea0003800000 */
[----:B-----5:R-:W-:Y:S02]  /*fc90*/  ISETP.GE.AND P1, PT, R44, c[0x0][0x3c8], PT ;  /* 0x0000f2002c007a0c */ /* 0x020fe40003f26270 */
[----:B------:R-:W-:-:S11]  /*fca0*/  ISETP.GE.AND P0, PT, R42, c[0x0][0x3c8], PT ;  /* 0x0000f2002a007a0c */ /* 0x000fd60003f06270 */
[-C--:B---3--:R-:W-:Y:S02]  /*fcb0*/  @!P1 LEA R6, P3, R44, R4.reuse, 0x1 ;  /* 0x000000042c069211 */ /* 0x088fe400078608ff */
[----:B------:R-:W-:Y:S02]  /*fcc0*/  @!P0 LEA R4, P2, R42, R4, 0x1 ;  /* 0x000000042a048211 */ /* 0x000fe400078408ff */
[-C--:B----4-:R-:W-:Y:S02]  /*fcd0*/  @!P1 LEA.HI.X R7, R44, R5.reuse, R45, 0x1, P3 ;  /* 0x000000052c079211 */ /* 0x090fe400018f0c2d */
[----:B------:R-:W-:-:S03]  /*fce0*/  @!P0 LEA.HI.X R5, R42, R5, R43, 0x1, P2 ;  /* 0x000000052a058211 */ /* 0x000fc600010f0c2b */
[----:B------:R3:W-:Y:S04]  /*fcf0*/  @!P1 ST.E.128 [R6.64], R28 ;  /* 0x0000001c06009985 */ /* 0x0007e8000c101d06 */
[----:B------:R3:W-:Y:S02]  /*fd00*/  @!P0 ST.E.128 [R4.64], R24 ;  /* 0x0000001804008985 */ /* 0x0007e4000c101d06 */
.L_x_459:
[----:B------:R-:W-:Y:S05]  /*fd10*/  BSYNC B0 ;  /* 0x0000000000007941 */ /* 0x000fea0003800000 */
.L_x_458:
[----:B------:R-:W-:Y:S01]  /*fd20*/  IADD3 R0, R0, 0x60, RZ ;  /* 0x0000006000007810 */ /* 0x000fe20007ffe0ff */
[----:B---34-:R3:W4:Y:S03]  /*fd30*/  SHFL.IDX PT, R5, R2, 0x3, 0x181f ;  /* 0x00781f0002057f89 */ /* 0x01872600000e0000 */
[----:B------:R-:W-:Y:S01]  /*fd40*/  ISETP.GE.AND P0, PT, R0, UR4, PT ;  /* 0x0000000400007c0c */ /* 0x000fe2000bf06270 */
[----:B------:R3:W1:-:S12]  /*fd50*/  SHFL.IDX PT, R4, R3, 0x3, 0x181f ;  /* 0x00781f0003047f89 */ /* 0x00065800000e0000 */
[----:B------:R-:W-:Y:S05]  /*fd60*/  @P0 BRA `(.L_x_460) ;  /* 0x00000a1000000947 */ /* 0x000fea0003800000 */
[----:B-----5:R-:W-:-:S13]  /*fd70*/  ISETP.GE.AND P0, PT, R44, c[0x0][0x3c8], PT ;  /* 0x0000f2002c007a0c */ /* 0x020fda0003f06270 */
[----:B-123--:R-:W-:-:S04]  /*fd80*/  @!P0 LEA R2, P1, R44, R4, 0x1 ;  /* 0x000000042c028211 */ /* 0x00efc800078208ff */
[----:B----4-:R-:W-:-:S05]  /*fd90*/  @!P0 LEA.HI.X R3, R44, R5, R45, 0x1, P1 ;  /* 0x000000052c038211 */ /* 0x010fca00008f0c2d */
[----:B------:R1:W-:Y:S01]  /*fda0*/  @!P0 ST.E.128 [R2.64], R32 ;  /* 0x0000002002008985 */ /* 0x0003e2000c101d06 */
[----:B------:R-:W-:-:S13]  /*fdb0*/  ISETP.GE.AND P0, PT, R42, c[0x0][0x3c8], PT ;  /* 0x0000f2002a007a0c */ /* 0x000fda0003f06270 */
[----:B------:R-:W-:Y:S05]  /*fdc0*/  @P0 BRA `(.L_x_460) ;  /* 0x000009b000000947 */ /* 0x000fea0003800000 */
[----:B-1----:R-:W-:-:S04]  /*fdd0*/  LEA R2, P0, R42, R4, 0x1 ;  /* 0x000000042a027211 */ /* 0x002fc800078008ff */
[----:B------:R-:W-:-:S05]  /*fde0*/  LEA.HI.X R3, R42, R5, R43, 0x1, P0 ;  /* 0x000000052a037211 */ /* 0x000fca00000f0c2b */
[----:B------:R1:W-:Y:S01]  /*fdf0*/  ST.E.128 [R2.64], R36 ;  /* 0x0000002402007985 */ /* 0x0003e2000c101d06 */
[----:B------:R-:W-:Y:S05]  /*fe00*/  BRA `(.L_x_460) ;  /* 0x0000097000007947 */ /* 0x000fea0003800000 */
.L_x_452:
[----:B------:R-:W2:Y:S04]  /*fe10*/  LDL R0, [R1+0x30] ;  /* 0x0000300001007983 */ /* 0x000ea80000100800 */
[----:B------:R-:W3:Y:S04]  /*fe20*/  LDL R14, [R1+0x34] ;  /* 0x00003400010e7983 */ /* 0x000ee80000100800 */
[----:B------:R-:W4:Y:S01]  /*fe30*/  LDL R13, [R1+0x38] ;  /* 0x00003800010d7983 */ /* 0x000f220000100800 */
[----:B------:R-:W-:Y:S03]  /*fe40*/  BSSY B0, `(.L_x_461) ;  /* 0x0000025000007945 */ /* 0x000fe60003800000 */
[----:B------:R-:W1:Y:S02]  /*fe50*/  S2R R12, SR_TID.X ;  /* 0x00000000000c7919 */ /* 0x000e640000002100 */
[----:B-1----:R-:W-:Y:S01]  /*fe60*/  ISETP.GE.AND P0, PT, R12, 0x80, PT ;  /* 0x000000800c00780c */ /* 0x002fe20003f06270 */
[----:B--2---:R-:W-:Y:S01]  /*fe70*/  IMAD.MOV.U32 R11, RZ, RZ, R0 ;  /* 0x000000ffff0b7224 */ /* 0x004fe200078e0000 */
[----:B---3--:R-:W-:-:S02]  /*fe80*/  SHF.R.S32.HI R7, RZ, 0x1f, R14 ;  /* 0x0000001fff077819 */ /* 0x008fc4000001140e */
[----:B----4-:R-:W-:-:S09]  /*fe90*/  SHF.R.S32.HI R8, RZ, 0x1f, R13 ;  /* 0x0000001fff087819 */ /* 0x010fd2000001140d */
[----:B------:R-:W-:Y:S05]  /*fea0*/  @P0 BRA `(.L_x_462) ;  /* 0x000001e000000947 */ /* 0x000fea0003800000 */
[----:B------:R-:W-:Y:S02]  /*feb0*/  MOV R2, c[0x0][0x4e8] ;  /* 0x00013a0000027a02 */ /* 0x000fe40000000f00 */
[----:B------:R-:W-:-:S03]  /*fec0*/  IADD3 R6, R11, R12, RZ ;  /* 0x0000000c0b067210 */ /* 0x000fc60007ffe0ff */
[----:B------:R-:W-:-:S05]  /*fed0*/  IMAD R0, R2, c[0x0][0x388], RZ ;  /* 0x0000e20002007a24 */ /* 0x000fca00078e02ff */
[----:B------:R-:W-:-:S13]  /*fee0*/  ISETP.GE.AND P0, PT, R6, R0, PT ;  /* 0x000000000600720c */ /* 0x000fda0003f06270 */
[----:B------:R-:W-:Y:S05]  /*fef0*/  @P0 BRA `(.L_x_462) ;  /* 0x0000019000000947 */ /* 0x000fea0003800000 */
[----:B------:R-:W-:Y:S01]  /*ff00*/  ISETP.NE.AND P0, PT, R2, 0x1, PT ;  /* 0x000000010200780c */ /* 0x000fe20003f05270 */
[----:B------:R-:W-:Y:S01]  /*ff10*/  IMAD R4, R7, c[0x0][0x490], RZ ;  /* 0x0001240007047a24 */ /* 0x000fe200078e02ff */
[----:B------:R-:W-:Y:S01]  /*ff20*/  MOV R0, R6 ;  /* 0x0000000600007202 */ /* 0x000fe20000000f00 */
[----:B------:R-:W-:-:S04]  /*ff30*/  IMAD.WIDE.U32 R2, R14, c[0x0][0x490], RZ ;  /* 0x000124000e027a25 */ /* 0x000fc800078e00ff */
[----:B------:R-:W-:Y:S02]  /*ff40*/  IMAD R4, R14, c[0x0][0x494], R4 ;  /* 0x000125000e047a24 */ /* 0x000fe400078e0204 */
[----:B------:R-:W-:-:S03]  /*ff50*/  IMAD R10, R8, c[0x0][0x498], RZ ;  /* 0x00012600080a7a24 */ /* 0x000fc600078e02ff */
[----:B------:R-:W-:Y:S01]  /*ff60*/  IADD3 R3, R3, R4, RZ ;  /* 0x0000000403037210 */ /* 0x000fe20007ffe0ff */
[----:B------:R-:W-:-:S05]  /*ff70*/  @P0 IMAD.HI.U32 R5, R6, c[0x0][0x4ec], RZ ;  /* 0x00013b0006050a27 */ /* 0x000fca00078e00ff */
[----:B------:R-:W-:Y:S01]  /*ff80*/  @P0 SHF.R.U32.HI R0, RZ, c[0x0][0x4f0], R5 ;  /* 0x00013c00ff000a19 */ /* 0x000fe20000011605 */
[----:B------:R-:W-:-:S03]  /*ff90*/  IMAD.WIDE.U32 R4, R13, c[0x0][0x498], R2 ;  /* 0x000126000d047a25 */ /* 0x000fc600078e0002 */
[C---:B------:R-:W-:Y:S01]  /*ffa0*/  IADD3 R9, -R0.reuse, RZ, RZ ;  /* 0x000000ff00097210 */ /* 0x040fe20007ffe1ff */
[----:B------:R-:W-:Y:S01]  /*ffb0*/  IMAD R3, R13, c[0x0][0x49c], R10 ;  /* 0x000127000d037a24 */ /* 0x000fe200078e020a */
[----:B------:R-:W-:-:S03]  /*ffc0*/  IADD3 R4, P0, R0, R4, RZ ;  /* 0x0000000400047210 */ /* 0x000fc60007f1e0ff */
[----:B------:R-:W-:Y:S01]  /*ffd0*/  IMAD R2, R9, c[0x0][0x4e8], R6 ;  /* 0x00013a0009027a24 */ /* 0x000fe200078e0206 */
[----:B------:R-:W-:-:S04]  /*ffe0*/  SHF.R.S32.HI R6, RZ, 0x1f, R0 ;  /* 0x0000001fff067819 */ /* 0x000fc80000011400 */
[----:B------:R-:W-:Y:S02]  /*fff0*/  SHF.R.S32.HI R0, RZ, 0x1f, R2 ;  /* 0x0000001fff007819 */ /* 0x000fe40000011402 */
[----:B------:R-:W-:-:S03]  /*10000*/  IADD3.X R5, R6, R5, R3, P0, !PT ;  /* 0x0000000506057210 */ /* 0x000fc600007fe403 */
[----:B------:R-:W-:-:S04]  /*10010*/  IMAD R0, R0, c[0x0][0x488], RZ ;  /* 0x0001220000007a24 */ /* 0x000fc800078e02ff */
[C---:B------:R-:W-:Y:S02]  /*10020*/  IMAD R0, R2.reuse, c[0x0][0x48c], R0 ;  /* 0x0001230002007a24 */ /* 0x040fe400078e0200 */
[----:B------:R-:W-:-:S05]  /*10030*/  IMAD.WIDE.U32 R2, R2, c[0x0][0x488], R4 ;  /* 0x0001220002027a25 */ /* 0x000fca00078e0004 */
[----:B------:R-:W-:Y:S02]  /*10040*/  IADD3 R0, R3, R0, RZ ;  /* 0x0000000003007210 */ /* 0x000fe40007ffe0ff */
[----:B------:R-:W-:-:S04]  /*10050*/  LEA R4, P0, R2, c[0x0][0x450], 0x2 ;  /* 0x0001140002047a11 */ /* 0x000fc800078010ff */
[----:B------:R-:W-:Y:S02]  /*10060*/  LEA.HI.X R5, R2, c[0x0][0x454], R0, 0x2, P0 ;  /* 0x0001150002057a11 */ /* 0x000fe400000f1400 */
[----:B------:R-:W-:-:S05]  /*10070*/  MOV R0, 0xff800000 ;  /* 0xff80000000007802 */ /* 0x000fca0000000f00 */
[----:B------:R1:W-:Y:S02]  /*10080*/  STG.E [R4.64], R0 ;  /* 0x0000000004007986 */ /* 0x0003e4000c101906 */
.L_x_462:
[----:B------:R-:W-:Y:S05]  /*10090*/  BSYNC B0 ;  /* 0x0000000000007941 */ /* 0x000fea0003800000 */
.L_x_461:
[----:B------:R-:W2:Y:S01]  /*100a0*/  LDL R2, [R1+0x6c] ;  /* 0x00006c0001027983 */ /* 0x000ea20000100800 */
[----:B-1----:R-:W-:Y:S01]  /*100b0*/  MOV R0, c[0x0][0x4e8] ;  /* 0x00013a0000007a02 */ /* 0x002fe20000000f00 */
[----:B------:R-:W-:Y:S01]  /*100c0*/  IMAD R7, R7, c[0x0][0x3e8], RZ ;  /* 0x0000fa0007077a24 */ /* 0x000fe200078e02ff */
[----:B------:R-:W-:Y:S01]  /*100d0*/  SHF.R.S32.HI R9, RZ, 0x1f, R12 ;  /* 0x0000001fff097819 */ /* 0x000fe2000001140c */
[----:B------:R-:W-:Y:S01]  /*100e0*/  IMAD R5, R8, c[0x0][0x3f0], RZ ;  /* 0x0000fc0008057a24 */ /* 0x000fe200078e02ff */
[----:B------:R-:W-:Y:S01]  /*100f0*/  ISETP.NE.AND P0, PT, R0, 0x1, PT ;  /* 0x000000010000780c */ /* 0x000fe20003f05270 */
[----:B------:R-:W-:Y:S01]  /*10100*/  IMAD R7, R14, c[0x0][0x3ec], R7 ;  /* 0x0000fb000e077a24 */ /* 0x000fe200078e0207 */
[----:B------:R-:W-:-:S04]  /*10110*/  LEA.HI R9, R9, R12, RZ, 0x3 ;  /* 0x0000000c09097211 */ /* 0x000fc800078f18ff */
[----:B------:R-:W-:Y:S02]  /*10120*/  SHF.R.S32.HI R9, RZ, 0x3, R9 ;  /* 0x00000003ff097819 */ /* 0x000fe40000011409 */
[----:B--2---:R-:W-:Y:S01]  /*10130*/  IADD3 R4, R2, R11, RZ ;  /* 0x0000000b02047210 */ /* 0x004fe20007ffe0ff */
[----:B------:R-:W-:-:S03]  /*10140*/  IMAD.WIDE.U32 R2, R14, c[0x0][0x3e8], RZ ;  /* 0x0000fa000e027a25 */ /* 0x000fc600078e00ff */
[----:B------:R-:W-:Y:S01]  /*10150*/  MOV R0, R4 ;  /* 0x0000000400007202 */ /* 0x000fe20000000f00 */
[----:B------:R-:W-:-:S04]  /*10160*/  @P0 IMAD.HI.U32 R6, R4, c[0x0][0x4ec], RZ ;  /* 0x00013b0004060a27 */ /* 0x000fc800078e00ff */
[----:B------:R-:W-:Y:S01]  /*10170*/  IMAD.IADD R3, R3, 0x1, R7 ;  /* 0x0000000103037824 */ /* 0x000fe200078e0207 */
[----:B------:R-:W-:Y:S01]  /*10180*/  @P0 SHF.R.U32.HI R0, RZ, c[0x0][0x4f0], R6 ;  /* 0x00013c00ff000a19 */ /* 0x000fe20000011606 */
[C---:B------:R-:W-:Y:S02]  /*10190*/  IMAD R7, R13.reuse, c[0x0][0x3f4], R5 ;  /* 0x0000fd000d077a24 */ /* 0x040fe400078e0205 */
[----:B------:R-:W-:Y:S01]  /*101a0*/  IMAD.WIDE.U32 R2, R13, c[0x0][0x3f0], R2 ;  /* 0x0000fc000d027a25 */ /* 0x000fe200078e0002 */
[----:B------:R-:W-:Y:S02]  /*101b0*/  SHF.R.S32.HI R5, RZ, 0x1f, R0 ;  /* 0x0000001fff057819 */ /* 0x000fe40000011400 */
[----:B------:R-:W-:Y:S02]  /*101c0*/  IADD3 R6, -R0, RZ, RZ ;  /* 0x000000ff00067210 */ /* 0x000fe40007ffe1ff */
[----:B------:R-:W-:Y:S01]  /*101d0*/  IADD3 R3, R3, R7, RZ ;  /* 0x0000000703037210 */ /* 0x000fe20007ffe0ff */
[----:B------:R-:W-:-:S02]  /*101e0*/  IMAD R5, R5, c[0x0][0x3e0], RZ ;  /* 0x0000f80005057a24 */ /* 0x000fc400078e02ff */
[----:B------:R-:W-:Y:S02]  /*101f0*/  IMAD R6, R6, c[0x0][0x4e8], R4 ;  /* 0x00013a0006067a24 */ /* 0x000fe400078e0204 */
[C---:B------:R-:W-:Y:S02]  /*10200*/  IMAD R4, R0.reuse, c[0x0][0x3e4], R5 ;  /* 0x0000f90000047a24 */ /* 0x040fe400078e0205 */
[----:B------:R-:W-:Y:S01]  /*10210*/  IMAD.WIDE.U32 R2, R0, c[0x0][0x3e0], R2 ;  /* 0x0000f80000027a25 */ /* 0x000fe200078e0002 */
[----:B------:R-:W-:-:S03]  /*10220*/  SHF.R.S32.HI R0, RZ, 0x1f, R6 ;  /* 0x0000001fff007819 */ /* 0x000fc60000011406 */
[----:B------:R-:W-:Y:S02]  /*10230*/  IMAD.IADD R3, R3, 0x1, R4 ;  /* 0x0000000103037824 */ /* 0x000fe400078e0204 */
[----:B------:R-:W-:Y:S02]  /*10240*/  IMAD R0, R0, c[0x0][0x3d8], RZ ;  /* 0x0000f60000007a24 */ /* 0x000fe400078e02ff */
[----:B------:R-:W-:-:S04]  /*10250*/  IMAD.WIDE.U32 R4, R6, c[0x0][0x3d8], R2 ;  /* 0x0000f60006047a25 */ /* 0x000fc800078e0002 */
[----:B------:R-:W-:Y:S01]  /*10260*/  IMAD R6, R6, c[0x0][0x3dc], R0 ;  /* 0x0000f70006067a24 */ /* 0x000fe200078e0200 */
[----:B------:R-:W-:Y:S02]  /*10270*/  LEA R3, P0, R4, c[0x0][0x380], 0x1 ;  /* 0x0000e00004037a11 */ /* 0x000fe400078008ff */
[----:B------:R-:W-:Y:S02]  /*10280*/  IADD3 R0, R9, R11, RZ ;  /* 0x0000000b09007210 */ /* 0x000fe40007ffe0ff */
[----:B------:R-:W-:-:S04]  /*10290*/  IADD3 R2, R5, R6, RZ ;  /* 0x0000000605027210 */ /* 0x000fc80007ffe0ff */
[----:B------:R-:W-:Y:S01]  /*102a0*/  LEA.HI.X R2, R4, c[0x0][0x384], R2, 0x1, P0 ;  /* 0x0000e10004027a11 */ /* 0x000fe200000f0c02 */
[----:B------:R-:W-:Y:S05]  /*102b0*/  BRA.DIV ~URZ, `(.L_x_463) ;  /* 0x000007727f007947 */ /* 0x000fea000b800000 */
[----:B------:R1:W2:Y:S02]  /*102c0*/  SHFL.IDX PT, R5, R2, RZ, 0x181f ;  /* 0x00181fff02057589 */ /* 0x0002a400000e0000 */
.L_x_481:
[----:B------:R-:W-:Y:S05]  /*102d0*/  BRA.DIV ~URZ, `(.L_x_464) ;  /* 0x000007c27f007947 */ /* 0x000fea000b800000 */
[----:B------:R3:W4:Y:S02]  /*102e0*/  SHFL.IDX PT, R4, R3, RZ, 0x181f ;  /* 0x00181fff03047589 */ /* 0x00072400000e0000 */
.L_x_482:
[----:B------:R-:W-:Y:S01]  /*102f0*/  MOV R10, c[0x0][0x4e8] ;  /* 0x00013a00000a7a02 */ /* 0x000fe20000000f00 */
[----:B------:R-:W-:Y:S04]  /*10300*/  BSSY B0, `(.L_x_465) ;  /* 0x000000f000007945 */ /* 0x000fe80003800000 */
[----:B------:R-:W-:-:S05]  /*10310*/  IMAD R10, R10, c[0x0][0x388], RZ ;  /* 0x0000e2000a0a7a24 */ /* 0x000fca00078e02ff */
[----:B------:R-:W-:-:S13]  /*10320*/  ISETP.GE.AND P0, PT, R0, R10, PT ;  /* 0x0000000a0000720c */ /* 0x000fda0003f06270 */
[----:B------:R-:W-:Y:S05]  /*10330*/  @P0 BRA `(.L_x_466) ;  /* 0x000000b000000947 */ /* 0x000fea0003800000 */
[----:B------:R-:W5:Y:S04]  /*10340*/  LDL.64 R12, [R1+0x8] ;  /* 0x00000800010c7983 */ /* 0x000f680000100a00 */
[----:B---3--:R-:W3:Y:S04]  /*10350*/  LDL R8, [R1+0x2c] ;  /* 0x00002c0001087983 */ /* 0x008ee80000100800 */
[----:B----4-:R-:W4:Y:S01]  /*10360*/  LDL R9, [R1+0x44] ;  /* 0x0000440001097983 */ /* 0x010f220000100800 */
[----:B-----5:R-:W-:Y:S02]  /*10370*/  ISETP.GE.AND P1, PT, R12, c[0x0][0x3c8], PT ;  /* 0x0000f2000c007a0c */ /* 0x020fe40003f26270 */
[----:B---3--:R-:W-:-:S11]  /*10380*/  ISETP.GE.AND P0, PT, R8, c[0x0][0x3c8], PT ;  /* 0x0000f20008007a0c */ /* 0x008fd60003f06270 */
[-C--:B------:R-:W-:Y:S02]  /*10390*/  @!P1 LEA R6, P3, R12, R4.reuse, 0x1 ;  /* 0x000000040c069211 */ /* 0x080fe400078608ff */
[----:B------:R-:W-:Y:S02]  /*103a0*/  @!P0 LEA R4, P2, R8, R4, 0x1 ;  /* 0x0000000408048211 */ /* 0x000fe400078408ff */
[-C--:B--2---:R-:W-:Y:S02]  /*103b0*/  @!P1 LEA.HI.X R7, R12, R5.reuse, R13, 0x1, P3 ;  /* 0x000000050c079211 */ /* 0x084fe400018f0c0d */
[----:B----4-:R-:W-:-:S03]  /*103c0*/  @!P0 LEA.HI.X R5, R8, R5, R9, 0x1, P2 ;  /* 0x0000000508058211 */ /* 0x010fc600010f0c09 */
[----:B------:R2:W-:Y:S04]  /*103d0*/  @!P1 ST.E.128 [R6.64], RZ ;  /* 0x000000ff06009985 */ /* 0x0005e8000c101d06 */
[----:B------:R2:W-:Y:S02]  /*103e0*/  @!P0 ST.E.128 [R4.64], RZ ;  /* 0x000000ff04008985 */ /* 0x0005e4000c101d06 */
.L_x_466:
[----:B------:R-:W-:Y:S05]  /*103f0*/  BSYNC B0 ;  /* 0x0000000000007941 */ /* 0x000fea0003800000 */
.L_x_465:
[----:B------:R-:W-:Y:S05]  /*10400*/  BRA.DIV ~URZ, `(.L_x_467) ;  /* 0x000006f27f007947 */ /* 0x000fea000b800000 */
[----:B--2---:R2:W1:Y:S04]  /*10410*/  SHFL.IDX PT, R5, R2, 0x1, 0x181f ;  /* 0x00381f0002057f89 */ /* 0x00446800000e0000 */
[----:B----4-:R2:W4:Y:S02]  /*10420*/  SHFL.IDX PT, R4, R3, 0x1, 0x181f ;  /* 0x00381f0003047f89 */ /* 0x01052400000e0000 */
.L_x_483:
[----:B------:R-:W-:Y:S01]  /*10430*/  IADD3 R6, R0, 0x20, RZ ;  /* 0x0000002000067810 */ /* 0x000fe20007ffe0ff */
[----:B------:R-:W-:Y:S03]  /*10440*/  BSSY B0, `(.L_x_468) ;  /* 0x000000e000007945 */ /* 0x000fe60003800000 */
[----:B------:R-:W-:-:S13]  /*10450*/  ISETP.GE.AND P0, PT, R6, R10, PT ;  /* 0x0000000a0600720c */ /* 0x000fda0003f06270 */
[----:B------:R-:W-:Y:S05]  /*10460*/  @P0 BRA `(.L_x_469) ;  /* 0x000000b000000947 */ /* 0x000fea0003800000 */
[----:B------:R-:W5:Y:S04]  /*10470*/  LDL.64 R12, [R1+0x8] ;  /* 0x00000800010c7983 */ /* 0x000f680000100a00 */
[----:B--2---:R-:W2:Y:S04]  /*10480*/  LDL R8, [R1+0x2c] ;  /* 0x00002c0001087983 */ /* 0x004ea80000100800 */
[----:B---3--:R-:W3:Y:S01]  /*10490*/  LDL R9, [R1+0x44] ;  /* 0x0000440001097983 */ /* 0x008ee20000100800 */
[----:B-----5:R-:W-:Y:S02]  /*104a0*/  ISETP.GE.AND P1, PT, R12, c[0x0][0x3c8], PT ;  /* 0x0000f2000c007a0c */ /* 0x020fe40003f26270 */
[----:B--2---:R-:W-:-:S11]  /*104b0*/  ISETP.GE.AND P0, PT, R8, c[0x0][0x3c8], PT ;  /* 0x0000f20008007a0c */ /* 0x004fd60003f06270 */
[-C--:B----4-:R-:W-:Y:S02]  /*104c0*/  @!P1 LEA R6, P3, R12, R4.reuse, 0x1 ;  /* 0x000000040c069211 */ /* 0x090fe400078608ff */
[----:B------:R-:W-:Y:S02]  /*104d0*/  @!P0 LEA R4, P2, R8, R4, 0x1 ;  /* 0x0000000408048211 */ /* 0x000fe400078408ff */
[-C--:B-1----:R-:W-:Y:S02]  /*104e0*/  @!P1 LEA.HI.X R7, R12, R5.reuse, R13, 0x1, P3 ;  /* 0x000000050c079211 */ /* 0x082fe400018f0c0d */
[----:B---3--:R-:W-:-:S03]  /*104f0*/  @!P0 LEA.HI.X R5, R8, R5, R9, 0x1, P2 ;  /* 0x0000000508058211 */ /* 0x008fc600010f0c09 */
[----:B------:R1:W-:Y:S04]  /*10500*/  @!P1 ST.E.128 [R6.64], RZ ;  /* 0x000000ff06009985 */ /* 0x0003e8000c101d06 */
[----:B------:R1:W-:Y:S02]  /*10510*/  @!P0 ST.E.128 [R4.64], RZ ;  /* 0x000000ff04008985 */ /* 0x0003e4000c101d06 */
.L_x_469:
[----:B------:R-:W-:Y:S05]  /*10520*/  BSYNC B0 ;  /* 0x0000000000007941 */ /* 0x000fea0003800000 */
.L_x_468:
[----:B------:R-:W-:Y:S05]  /*10530*/  BRA.DIV ~URZ, `(.L_x_470) ;  /* 0x000006827f007947 */ /* 0x000fea000b800000 */
[----:B-1----:R1:W2:Y:S02]  /*10540*/  SHFL.IDX PT, R5, R2, 0x2, 0x181f ;  /* 0x00581f0002057f89 */ /* 0x0022a400000e0000 */
.L_x_484:
[----:B------:R-:W-:Y:S05]  /*10550*/  BRA.DIV ~URZ, `(.L_x_471) ;  /* 0x000006d27f007947 */ /* 0x000fea000b800000 */
[----:B----4-:R4:W1:Y:S02]  /*10560*/  SHFL.IDX PT, R4, R3, 0x2, 0x181f ;  /* 0x00581f0003047f89 */ /* 0x01086400000e0000 */
.L_x_485:
[----:B------:R-:W-:Y:S01]  /*10570*/  IADD3 R6, R0, 0x40, RZ ;  /* 0x0000004000067810 */ /* 0x000fe20007ffe0ff */
[----:B------:R-:W-:Y:S03]  /*10580*/  BSSY B0, `(.L_x_472) ;  /* 0x000000e000007945 */ /* 0x000fe60003800000 */
[----:B------:R-:W-:-:S13]  /*10590*/  ISETP.GE.AND P0, PT, R6, R10, PT ;  /* 0x0000000a0600720c */ /* 0x000fda0003f06270 */
[----:B------:R-:W-:Y:S05]  /*105a0*/  @P0 BRA `(.L_x_473) ;  /* 0x000000b000000947 */ /* 0x000fea0003800000 */
[----:B------:R-:W5:Y:S04]  /*105b0*/  LDL.64 R12, [R1+0x8] ;  /* 0x00000800010c7983 */ /* 0x000f680000100a00 */
[----:B---3--:R-:W3:Y:S04]  /*105c0*/  LDL R8, [R1+0x2c] ;  /* 0x00002c0001087983 */ /* 0x008ee80000100800 */
[----:B----4-:R-:W4:Y:S01]  /*105d0*/  LDL R9, [R1+0x44] ;  /* 0x0000440001097983 */ /* 0x010f220000100800 */
[----:B-----5:R-:W-:Y:S02]  /*105e0*/  ISETP.GE.AND P1, PT, R12, c[0x0][0x3c8], PT ;  /* 0x0000f2000c007a0c */ /* 0x020fe40003f26270 */
[----:B---3--:R-:W-:-:S11]  /*105f0*/  ISETP.GE.AND P0, PT, R8, c[0x0][0x3c8], PT ;  /* 0x0000f20008007a0c */ /* 0x008fd60003f06270 */
[-C--:B-1----:R-:W-:Y:S02]  /*10600*/  @!P1 LEA R6, P3, R12, R4.reuse, 0x1 ;  /* 0x000000040c069211 */ /* 0x082fe400078608ff */
[----:B------:R-:W-:Y:S02]  /*10610*/  @!P0 LEA R4, P2, R8, R4, 0x1 ;  /* 0x0000000408048211 */ /* 0x000fe400078408ff */
[-C--:B--2---:R-:W-:Y:S02]  /*10620*/  @!P1 LEA.HI.X R7, R12, R5.reuse, R13, 0x1, P3 ;  /* 0x000000050c079211 */ /* 0x084fe400018f0c0d */
[----:B----4-:R-:W-:-:S03]  /*10630*/  @!P0 LEA.HI.X R5, R8, R5, R9, 0x1, P2 ;  /* 0x0000000508058211 */ /* 0x010fc600010f0c09 */
[----:B------:R1:W-:Y:S04]  /*10640*/  @!P1 ST.E.128 [R6.64], RZ ;  /* 0x000000ff06009985 */ /* 0x0003e8000c101d06 */
[----:B------:R1:W-:Y:S02]  /*10650*/  @!P0 ST.E.128 [R4.64], RZ ;  /* 0x000000ff04008985 */ /* 0x0003e4000c101d06 */
.L_x_473:
[----:B------:R-:W-:Y:S05]  /*10660*/  BSYNC B0 ;  /* 0x0000000000007941 */ /* 0x000fea0003800000 */
.L_x_472:
[----:B------:R-:W-:Y:S05]  /*10670*/  BRA.DIV ~URZ, `(.L_x_474) ;  /* 0x000006127f007947 */ /* 0x000fea000b800000 */
[----:B-1----:R1:W3:Y:S04]  /*10680*/  SHFL.IDX PT, R6, R2, 0x3, 0x181f ;  /* 0x00781f0002067f89 */ /* 0x0022e800000e0000 */
[----:B--234-:R-:W2:Y:S02]  /*10690*/  SHFL.IDX PT, R3, R3, 0x3, 0x181f ;  /* 0x00781f0003037f89 */ /* 0x01cea400000e0000 */
.L_x_486:
[----:B------:R-:W-:-:S04]  /*106a0*/  IADD3 R0, R0, 0x60, RZ ;  /* 0x0000006000007810 */ /* 0x000fc80007ffe0ff */
[----:B------:R-:W-:-:S13]  /*106b0*/  ISETP.GE.AND P0, PT, R0, R10, PT ;  /* 0x0000000a0000720c */ /* 0x000fda0003f06270 */
[----:B------:R-:W-:Y:S05]  /*106c0*/  @P0 BRA `(.L_x_460) ;  /* 0x000000b000000947 */ /* 0x000fea0003800000 */
[----:B------:R-:W3:Y:S04]  /*106d0*/  LDL.64 R12, [R1+0x8] ;  /* 0x00000800010c7983 */ /* 0x000ee80000100a00 */
[----:B------:R-:W4:Y:S04]  /*106e0*/  LDL R7, [R1+0x2c] ;  /* 0x00002c0001077983 */ /* 0x000f280000100800 */
[----:B------:R-:W5:Y:S01]  /*106f0*/  LDL R8, [R1+0x44] ;  /* 0x0000440001087983 */ /* 0x000f620000100800 */
[----:B---3--:R-:W-:Y:S02]  /*10700*/  ISETP.GE.AND P1, PT, R12, c[0x0][0x3c8], PT ;  /* 0x0000f2000c007a0c */ /* 0x008fe40003f26270 */
[----:B----4-:R-:W-:-:S11]  /*10710*/  ISETP.GE.AND P0, PT, R7, c[0x0][0x3c8], PT ;  /* 0x0000f20007007a0c */ /* 0x010fd60003f06270 */
[CC--:B--2---:R-:W-:Y:S02]  /*10720*/  @!P1 LEA R4, P3, R12.reuse, R3.reuse, 0x1 ;  /* 0x000000030c049211 */ /* 0x0c4fe400078608ff */
[C---:B-1----:R-:W-:Y:S02]  /*10730*/  @!P0 LEA R2, P2, R7.reuse, R3, 0x1 ;  /* 0x0000000307028211 */ /* 0x042fe400078408ff */
[-C--:B------:R-:W-:Y:S02]  /*10740*/  @!P1 LEA.HI.X R5, R12, R6.reuse, R13, 0x1, P3 ;  /* 0x000000060c059211 */ /* 0x080fe400018f0c0d */
[----:B-----5:R-:W-:-:S03]  /*10750*/  @!P0 LEA.HI.X R3, R7, R6, R8, 0x1, P2 ;  /* 0x0000000607038211 */ /* 0x020fc600010f0c08 */
[----:B------:R1:W-:Y:S04]  /*10760*/  @!P1 ST.E.128 [R4.64], RZ ;  /* 0x000000ff04009985 */ /* 0x0003e8000c101d06 */
[----:B------:R1:W-:Y:S02]  /*10770*/  @!P0 ST.E.128 [R2.64], RZ ;  /* 0x000000ff02008985 */ /* 0x0003e4000c101d06 */
.L_x_460:
[----:B------:R-:W-:Y:S05]  /*10780*/  BSYNC B1 ;  /* 0x0000000000017941 */ /* 0x000fea0003800000 */
.L_x_451:
[----:B---3--:R-:W3:Y:S02]  /*10790*/  LDL R0, [R1+0x70] ;  /* 0x0000700001007983 */ /* 0x008ee40000100800 */
[----:B---3--:R-:W-:-:S13]  /*107a0*/  ISETP.NE.AND P0, PT, R0, RZ, PT ;  /* 0x000000ff0000720c */ /* 0x008fda0003f05270 */
[----:B------:R-:W-:Y:S01]  /*107b0*/  @P0 WARPSYNC 0xffffffff ;  /* 0xffffffff00000948 */ /* 0x000fe20003800000 */
[----:B------:R-:W-:Y:S06]  /*107c0*/  @P0 BAR.SYNC.DEFER_BLOCKING 0x5, 0x100 ;  /* 0x0144000000000b1d */ /* 0x000fec0000010000 */
[----:B------:R-:W3:Y:S04]  /*107d0*/  @P0 LDS R0, [0x10100] ;  /* 0x01010000ff000984 */ /* 0x000ee80000000800 */
[----:B---3--:R3:W-:Y:S04]  /*107e0*/  @P0 STL [R1+0x48], R0 ;  /* 0x0000480001000387 */ /* 0x0087e80000100800 */
[----:B------:R-:W-:Y:S06]  /*107f0*/  @P0 BAR.ARV 0x4, 0x100 ;  /* 0x0104000000000b1d */ /* 0x000fec0000002000 */
[----:B------:R-:W-:Y:S05]  /*10800*/  @P0 BRA `(.L_x_475) ;  /* 0x0000007000000947 */ /* 0x000fea0003800000 */
[----:B------:R-:W-:Y:S05]  /*10810*/  BRA.DIV ~URZ, `(.L_x_476) ;  /* 0x000005427f007947 */ /* 0x000fea000b800000 */
[----:B---3--:R3:W4:Y:S02]  /*10820*/  SHFL.IDX PT, R0, R40, RZ, 0x1f ;  /* 0x00001fff28007589 */ /* 0x00872400000e0000 */
.L_x_487:
[----:B------:R-:W-:Y:S01]  /*10830*/  WARPSYNC 0xffffffff ;  /* 0xffffffff00007948 */ /* 0x000fe20003800000 */
[----:B------:R-:W-:Y:S06]  /*10840*/  BAR.SYNC.DEFER_BLOCKING 0x4, 0x100 ;  /* 0x0104000000007b1d */ /* 0x000fec0000010000 */
[----:B----4-:R4:W-:Y:S04]  /*10850*/  STL [R1+0x48], R0 ;  /* 0x0000480001007387 */ /* 0x0109e80000100800 */
[----:B------:R4:W-:Y:S04]  /*10860*/  @!P4 STS [0x10100], R40 ;  /* 0x01010028ff00c388 */ /* 0x0009e80000000800 */
[----:B------:R-:W-:Y:S06]  /*10870*/  BAR.ARV 0x5, 0x100 ;  /* 0x0144000000007b1d */ /* 0x000fec0000002000 */
.L_x_475:
[----:B---34-:R-:W3:Y:S02]  /*10880*/  LDL R0, [R1+0x48] ;  /* 0x0000480001007983 */ /* 0x018ee40000100800 */
[----:B---3--:R-:W-:-:S13]  /*10890*/  ISETP.GE.AND P0, PT, R0, c[0x0][0x538], PT ;  /* 0x00014e0000007a0c */ /* 0x008fda0003f06270 */
[----:B-12--5:R-:W-:Y:S01]  /*108a0*/  @P0 CALL.REL.NOINC `(.L_x_477) ;  /* 0x0000001000000944 */ /* 0x026fe20003c00000 */
[----:B------:R-:W-:Y:S05]  /*108b0*/  BRA `(.L_x_478) ;  /* 0xffff014000007947 */ /* 0x000fea000383ffff */
.L_x_477:
[----:B------:R-:W-:Y:S05]  /*108c0*/  EXIT ;  /* 0x000000000000794d */ /* 0x000fea0003800000 */
.L_x_447:
[----:B-1----:R1:W5:Y:S01]  /*108d0*/  LDL R0, [R1+0x4] ;  /* 0x0000040001007983 */ /* 0x0023620000100800 */
[----:B------:R-:W-:Y:S02]  /*108e0*/  MOV R3, 0x2 ;  /* 0x0000000200037802 */ /* 0x000fe40000000f00 */
[----:B------:R-:W-:Y:S02]  /*108f0*/  MOV R2, 0x10910 ;  /* 0x0001091000027802 */ /* 0x000fe40000000f00 */
[----:B-1---5:R-:W-:Y:S05]  /*10900*/  CALL.REL.NOINC `($__internal_0_$__cuda_sm70_shflsync_bfly_p) ;  /* 0x000004c000007944 */ /* 0x022fea0003c00000 */
[----:B------:R-:W-:Y:S01]  /*10910*/  MOV R4, R5 ;  /* 0x0000000500047202 */ /* 0x000fe20000000f00 */
[----:B------:R-:W-:Y:S05]  /*10920*/  BRA `(.L_x_479) ;  /* 0xffffde9000007947 */ /* 0x000fea000383ffff */
.L_x_448:
[----:B------:R-:W-:Y:S01]  /*10930*/  IMAD.MOV.U32 R0, RZ, RZ, R4 ;  /* 0x000000ffff007224 */ /* 0x000fe200078e0004 */
[----:B------:R-:W-:Y:S02]  /*10940*/  MOV R3, 0x1 ;  /* 0x0000000100037802 */ /* 0x000fe40000000f00 */
[----:B------:R-:W-:Y:S02]  /*10950*/  MOV R2, 0x10970 ;  /* 0x0001097000027802 */ /* 0x000fe40000000f00 */
[----:B------:R-:W-:Y:S05]  /*10960*/  CALL.REL.NOINC `($__internal_0_$__cuda_sm70_shflsync_bfly_p) ;  /* 0x0000046000007944 */ /* 0x000fea0003c00000 */
[----:B------:R1:W5:Y:S01]  /*10970*/  LDL R0, [R1+0x10] ;  /* 0x0000100001007983 */ /* 0x0003620000100800 */
[----:B------:R-:W-:Y:S01]  /*10980*/  FADD.FTZ R4, R4, R5 ;  /* 0x0000000504047221 */ /* 0x000fe20000010000 */
[----:B------:R-:W-:Y:S02]  /*10990*/  MOV R3, 0x2 ;  /* 0x0000000200037802 */ /* 0x000fe40000000f00 */
[----:B------:R-:W-:-:S02]  /*109a0*/  MOV R2, 0x109c0 ;  /* 0x000109c000027802 */ /* 0x000fc40000000f00 */
[----:B-1---5:R-:W-:Y:S05]  /*109b0*/  CALL.REL.NOINC `($__internal_0_$__cuda_sm70_shflsync_bfly_p) ;  /* 0x0000041000007944 */ /* 0x022fea0003c00000 */
[----:B------:R-:W2:Y:S01]  /*109c0*/  LDL.LU R0, [R1+0x10] ;  /* 0x0000100001007983 */ /* 0x000ea20000300800 */
[----:B------:R-:W-:-:S02]  /*109d0*/  MOV R3, 0x1 ;  /* 0x0000000100037802 */ /* 0x000fc40000000f00 */
[----:B------:R-:W-:Y:S01]  /*109e0*/  MOV R2, 0x10a10 ;  /* 0x00010a1000027802 */ /* 0x000fe20000000f00 */
[----:B--2---:R-:W-:Y:S02]  /*109f0*/  FADD.FTZ R0, R0, R5 ;  /* 0x0000000500007221 */ /* 0x004fe40000010000 */
[----:B------:R-:W-:Y:S05]  /*10a00*/  CALL.REL.NOINC `($__internal_0_$__cuda_sm70_shflsync_bfly_p) ;  /* 0x000003c000007944 */ /* 0x000fea0003c00000 */
[----:B------:R-:W-:Y:S01]  /*10a10*/  MOV R3, R5 ;  /* 0x0000000500037202 */ /* 0x000fe20000000f00 */
[----:B------:R-:W-:Y:S05]  /*10a20*/  BRA `(.L_x_480) ;  /* 0xffffde2000007947 */ /* 0x000fea000383ffff */
.L_x_463:
[----:B------:R-:W-:Y:S01]  /*10a30*/  IMAD.MOV.U32 R8, RZ, RZ, R2 ;  /* 0x000000ffff087224 */ /* 0x000fe200078e0002 */
[----:B------:R-:W-:Y:S01]  /*10a40*/  MOV R7, RZ ;  /* 0x000000ff00077202 */ /* 0x000fe20000000f00 */
[----:B------:R-:W-:Y:S01]  /*10a50*/  IMAD.MOV.U32 R4, RZ, RZ, 0x181f ;  /* 0x0000181fff047424 */ /* 0x000fe200078e00ff */
[----:B------:R-:W-:Y:S02]  /*10a60*/  MOV R9, 0x10a80 ;  /* 0x00010a8000097802 */ /* 0x000fe40000000f00 */
[----:B------:R-:W-:Y:S05]  /*10a70*/  CALL.REL.NOINC `($__internal_1_$__cuda_sm70_shflsync_idx_p) ;  /* 0x0000039000007944 */ /* 0x000fea0003c00000 */
[----:B------:R-:W-:Y:S01]  /*10a80*/  MOV R5, R4 ;  /* 0x0000000400057202 */ /* 0x000fe20000000f00 */
[----:B------:R-:W-:Y:S05]  /*10a90*/  BRA `(.L_x_481) ;  /* 0xfffff83000007947 */ /* 0x000fea000383ffff */
.L_x_464:
[----:B------:R-:W-:Y:S01]  /*10aa0*/  IMAD.MOV.U32 R8, RZ, RZ, R3 ;  /* 0x000000ffff087224 */ /* 0x000fe200078e0003 */
[----:B------:R-:W-:Y:S01]  /*10ab0*/  MOV R7, RZ ;  /* 0x000000ff00077202 */ /* 0x000fe20000000f00 */
[----:B------:R-:W-:Y:S01]  /*10ac0*/  IMAD.MOV.U32 R4, RZ, RZ, 0x181f ;  /* 0x0000181fff047424 */ /* 0x000fe200078e00ff */
[----:B------:R-:W-:Y:S02]  /*10ad0*/  MOV R9, 0x10af0 ;  /* 0x00010af000097802 */ /* 0x000fe40000000f00 */
[----:B-12---:R-:W-:Y:S05]  /*10ae0*/  CALL.REL.NOINC `($__internal_1_$__cuda_sm70_shflsync_idx_p) ;  /* 0x0000032000007944 */ /* 0x006fea0003c00000 */
[----:B------:R-:W-:Y:S05]  /*10af0*/  BRA `(.L_x_482) ;  /* 0xfffff7f000007947 */ /* 0x000fea000383ffff */
.L_x_467:
[----:B------:R-:W-:Y:S01]  /*10b00*/  IMAD.MOV.U32 R8, RZ, RZ, R2 ;  /* 0x000000ffff087224 */ /* 0x000fe200078e0002 */
[----:B--2---:R-:W-:Y:S01]  /*10b10*/  MOV R7, 0x1 ;  /* 0x0000000100077802 */ /* 0x004fe20000000f00 */
[----:B----4-:R-:W-:Y:S01]  /*10b20*/  IMAD.MOV.U32 R4, RZ, RZ, 0x181f ;  /* 0x0000181fff047424 */ /* 0x010fe200078e00ff */
[----:B------:R-:W-:-:S02]  /*10b30*/  MOV R9, 0x10b50 ;  /* 0x00010b5000097802 */ /* 0x000fc40000000f00 */
[----:B-1-3--:R-:W-:Y:S05]  /*10b40*/  CALL.REL.NOINC `($__internal_1_$__cuda_sm70_shflsync_idx_p) ;  /* 0x000002c000007944 */ /* 0x00afea0003c00000 */
[----:B------:R-:W-:Y:S01]  /*10b50*/  IMAD.MOV.U32 R5, RZ, RZ, R4 ;  /* 0x000000ffff057224 */ /* 0x000fe200078e0004 */
[----:B------:R-:W-:Y:S01]  /*10b60*/  MOV R7, 0x1 ;  /* 0x0000000100077802 */ /* 0x000fe20000000f00 */
[----:B------:R-:W-:Y:S01]  /*10b70*/  IMAD.MOV.U32 R8, RZ, RZ, R3 ;  /* 0x000000ffff087224 */ /* 0x000fe200078e0003 */
[----:B------:R-:W-:-:S02]  /*10b80*/  MOV R4, 0x181f ;  /* 0x0000181f00047802 */ /* 0x000fc40000000f00 */
[----:B------:R-:W-:Y:S02]  /*10b90*/  MOV R9, 0x10bb0 ;  /* 0x00010bb000097802 */ /* 0x000fe40000000f00 */
[----:B------:R-:W-:Y:S05]  /*10ba0*/  CALL.REL.NOINC `($__internal_1_$__cuda_sm70_shflsync_idx_p) ;  /* 0x0000026000007944 */ /* 0x000fea0003c00000 */
[----:B------:R-:W-:Y:S05]  /*10bb0*/  BRA `(.L_x_483) ;  /* 0xfffff87000007947 */ /* 0x000fea000383ffff */
.L_x_470:
[----:B------:R-:W-:Y:S01]  /*10bc0*/  IMAD.MOV.U32 R8, RZ, RZ, R2 ;  /* 0x000000ffff087224 */ /* 0x000fe200078e0002 */
[----:B-1----:R-:W-:Y:S01]  /*10bd0*/  MOV R7, 0x2 ;  /* 0x0000000200077802 */ /* 0x002fe20000000f00 */
[----:B----4-:R-:W-:Y:S01]  /*10be0*/  IMAD.MOV.U32 R4, RZ, RZ, 0x181f ;  /* 0x0000181fff047424 */ /* 0x010fe200078e00ff */
[----:B------:R-:W-:Y:S02]  /*10bf0*/  MOV R9, 0x10c10 ;  /* 0x00010c1000097802 */ /* 0x000fe40000000f00 */
[----:B--23--:R-:W-:Y:S05]  /*10c00*/  CALL.REL.NOINC `($__internal_1_$__cuda_sm70_shflsync_idx_p) ;  /* 0x0000020000007944 */ /* 0x00cfea0003c00000 */
[----:B------:R-:W-:Y:S01]  /*10c10*/  MOV R5, R4 ;  /* 0x0000000400057202 */ /* 0x000fe20000000f00 */
[----:B------:R-:W-:Y:S05]  /*10c20*/  BRA `(.L_x_484) ;  /* 0xfffff92000007947 */ /* 0x000fea000383ffff */
.L_x_471:
[----:B------:R-:W-:Y:S01]  /*10c30*/  IMAD.MOV.U32 R8, RZ, RZ, R3 ;  /* 0x000000ffff087224 */ /* 0x000fe200078e0003 */
[----:B------:R-:W-:Y:S01]  /*10c40*/  MOV R7, 0x2 ;  /* 0x0000000200077802 */ /* 0x000fe20000000f00 */
[----:B----4-:R-:W-:Y:S01]  /*10c50*/  IMAD.MOV.U32 R4, RZ, RZ, 0x181f ;  /* 0x0000181fff047424 */ /* 0x010fe200078e00ff */
[----:B------:R-:W-:Y:S02]  /*10c60*/  MOV R9, 0x10c80 ;  /* 0x00010c8000097802 */ /* 0x000fe40000000f00 */
[----:B-123--:R-:W-:Y:S05]  /*10c70*/  CALL.REL.NOINC `($__internal_1_$__cuda_sm70_shflsync_idx_p) ;  /* 0x0000019000007944 */ /* 0x00efea0003c00000 */
[----:B------:R-:W-:Y:S05]  /*10c80*/  BRA `(.L_x_485) ;  /* 0xfffff8e000007947 */ /* 0x000fea000383ffff */
.L_x_474:
[----:B------:R-:W-:Y:S01]  /*10c90*/  IMAD.MOV.U32 R8, RZ, RZ, R2 ;  /* 0x000000ffff087224 */ /* 0x000fe200078e0002 */
[----:B-1----:R-:W-:Y:S01]  /*10ca0*/  MOV R7, 0x3 ;  /* 0x0000000300077802 */ /* 0x002fe20000000f00 */
[----:B------:R-:W-:Y:S01]  /*10cb0*/  IMAD.MOV.U32 R4, RZ, RZ, 0x181f ;  /* 0x0000181fff047424 */ /* 0x000fe200078e00ff */
[----:B------:R-:W-:-:S02]  /*10cc0*/  MOV R9, 0x10ce0 ;  /* 0x00010ce000097802 */ /* 0x000fc40000000f00 */
[----:B--234-:R-:W-:Y:S05]  /*10cd0*/  CALL.REL.NOINC `($__internal_1_$__cuda_sm70_shflsync_idx_p) ;  /* 0x0000013000007944 */ /* 0x01cfea0003c00000 */
[----:B------:R-:W-:Y:S01]  /*10ce0*/  IMAD.MOV.U32 R6, RZ, RZ, R4 ;  /* 0x000000ffff067224 */ /* 0x000fe200078e0004 */
[----:B------:R-:W-:Y:S01]  /*10cf0*/  MOV R7, 0x3 ;  /* 0x0000000300077802 */ /* 0x000fe20000000f00 */
[----:B------:R-:W-:Y:S01]  /*10d00*/  IMAD.MOV.U32 R8, RZ, RZ, R3 ;  /* 0x000000ffff087224 */ /* 0x000fe200078e0003 */
[----:B------:R-:W-:-:S02]  /*10d10*/  MOV R4, 0x181f ;  /* 0x0000181f00047802 */ /* 0x000fc40000000f00 */
[----:B------:R-:W-:Y:S02]  /*10d20*/  MOV R9, 0x10d40 ;  /* 0x00010d4000097802 */ /* 0x000fe40000000f00 */
[----:B------:R-:W-:Y:S05]  /*10d30*/  CALL.REL.NOINC `($__internal_1_$__cuda_sm70_shflsync_idx_p) ;  /* 0x000000d000007944 */ /* 0x000fea0003c00000 */
[----:B------:R-:W-:Y:S01]  /*10d40*/  MOV R3, R4 ;  /* 0x0000000400037202 */ /* 0x000fe20000000f00 */
[----:B------:R-:W-:Y:S05]  /*10d50*/  BRA `(.L_x_486) ;  /* 0xfffff94000007947 */ /* 0x000fea000383ffff */
.L_x_476:
[----:B------:R-:W-:Y:S01]  /*10d60*/  IMAD.MOV.U32 R8, RZ, RZ, R40 ;  /* 0x000000ffff087224 */ /* 0x000fe200078e0028 */
[----:B------:R-:W-:Y:S01]  /*10d70*/  MOV R7, RZ ;  /* 0x000000ff00077202 */ /* 0x000fe20000000f00 */
[----:B-1----:R-:W-:Y:S01]  /*10d80*/  IMAD.MOV.U32 R4, RZ, RZ, 0x1f ;  /* 0x0000001fff047424 */ /* 0x002fe200078e00ff */
[----:B------:R-:W-:Y:S02]  /*10d90*/  MOV R9, 0x10db0 ;  /* 0x00010db000097802 */ /* 0x000fe40000000f00 */
[----:B--2345:R-:W-:Y:S05]  /*10da0*/  CALL.REL.NOINC `($__internal_1_$__cuda_sm70_shflsync_idx_p) ;  /* 0x0000006000007944 */ /* 0x03cfea0003c00000 */
[----:B------:R-:W-:Y:S01]  /*10db0*/  MOV R0, R4 ;  /* 0x0000000400007202 */ /* 0x000fe20000000f00 */
[----:B------:R-:W-:Y:S05]  /*10dc0*/  BRA `(.L_x_487) ;  /* 0xfffffa6000007947 */ /* 0x000fea000383ffff */
        .weak           $__internal_0_$__cuda_sm70_shflsync_bfly_p
        .type           $__internal_0_$__cuda_sm70_shflsync_bfly_p,@function
        .size           $__internal_0_$__cuda_sm70_shflsync_bfly_p,($__internal_1_$__cuda_sm70_shflsync_idx_p - $__internal_0_$__cuda_sm70_shflsync_bfly_p)
$__internal_0_$__cuda_sm70_shflsync_bfly_p:
[----:B------:R-:W-:Y:S04]  /*10dd0*/  WARPSYNC R6 ;  /* 0x0000000600007348 */ /* 0x000fe80003800000 */
[----:B------:R1:W2:Y:S02]  /*10de0*/  SHFL.BFLY PT, R5, R0, R3, R7 ;  /* 0x0c00000300057389 */ /* 0x0002a400000e0007 */
[----:B-1----:R-:W-:-:S04]  /*10df0*/  MOV R3, 0x0 ;  /* 0x0000000000037802 */ /* 0x002fc80000000f00 */
[----:B--2---:R-:W-:Y:S05]  /*10e00*/  RET.REL.NODEC R2 `(_ZN7cutlass13device_kernelIN5flash19enable_sm80_to_sm89INS1_16FlashAttnFwdSm80INS1_25CollectiveMainloopFwdSm80ILi8ELi1ELb1EN4cute5tupleIJNS5_1CILi128EEES8_S8_EEELi128ENS_6half_tEfNS_4arch4Sm80ELb1ELb0ELb1ELb0ELb0ELb0ELb1ELb0EEENS1_21CollectiveEpilogueFwdIS9_NS6_IJNS7_ILi1EEESF_SF_EEESA_SC_Li256ELb0ELb1ELb0ELb0EEENS1_30DynamicPersistentTileSchedulerILi256ELi256ELb0ELb1ELb0EEEEEEEEEvNT_6ParamsE) ;  /* 0xfffef1f002007950 */ /* 0x004fea0003c3ffff */
        .weak           $__internal_1_$__cuda_sm70_shflsync_idx_p
        .type           $__internal_1_$__cuda_sm70_shflsync_idx_p,@function
        .size           $__internal_1_$__cuda_sm70_shflsync_idx_p,(.L_x_3542 - $__internal_1_$__cuda_sm70_shflsync_idx_p)
$__internal_1_$__cuda_sm70_shflsync_idx_p:
[----:B------:R-:W-:Y:S04]  /*10e10*/  WARPSYNC R41 ;  /* 0x0000002900007348 */ /* 0x000fe80003800000 */
[----:B------:R1:W2:Y:S02]  /*10e20*/  SHFL.IDX PT, R4, R8, R7, R4 ;  /* 0x0000000708047389 */ /* 0x0002a400000e0004 */
[----:B-1----:R-:W-:Y:S02]  /*10e30*/  MOV R8, R9 ;  /* 0x0000000900087202 */ /* 0x002fe40000000f00 */
[----:B------:R-:W-:-:S04]  /*10e40*/  MOV R9, 0x0 ;  /* 0x0000000000097802 */ /* 0x000fc80000000f00 */
[----:B--2---:R-:W-:Y:S05]  /*10e50*/  RET.REL.NODEC R8 `(_ZN7cutlass13device_kernelIN5flash19enable_sm80_to_sm89INS1_16FlashAttnFwdSm80INS1_25CollectiveMainloopFwdSm80ILi8ELi1ELb1EN4cute5tupleIJNS5_1CILi128EEES8_S8_EEELi128ENS_6half_tEfNS_4arch4Sm80ELb1ELb0ELb1ELb0ELb0ELb0ELb1ELb0EEENS1_21CollectiveEpilogueFwdIS9_NS6_IJNS7_ILi1EEESF_SF_EEESA_SC_Li256ELb0ELb1ELb0ELb0EEENS1_30DynamicPersistentTileSchedulerILi256ELi256ELb0ELb1ELb0EEEEEEEEEvNT_6ParamsE) ;  /* 0xfffef1a008007950 */ /* 0x004fea0003c3ffff */
.L_x_488:
        /* <DEDUP_REMOVED lines=10> */
.L_x_3542:


//--------------------- .text._ZN7cutlass13device_kernelIN5flash19enable_sm80_to_sm89INS1_16FlashAttnFwdSm80INS1_25CollectiveMainloopFwdSm80ILi8ELi1ELb1EN4cute5tupleIJNS5_1CILi128EEES8_S8_EEELi128ENS_6half_tEfNS_4arch4Sm80ELb1ELb0ELb1ELb1ELb0ELb0ELb1ELb0EEENS1_21CollectiveEpilogueFwdIS9_NS6_IJNS7_ILi1EEESF_SF_EEESA_SC_Li256ELb1ELb1ELb0ELb0EEENS1_19SingleTileSchedulerILb1ELb0ELb1ELi128EEEEEEEEEvNT_6ParamsE --------------------------
	.section	.text._ZN7cutlass13device_kernelIN5flash19enable_sm80_to_sm89INS1_16FlashAttnFwdSm80INS1_25CollectiveMainloopFwdSm80ILi8ELi1ELb1EN4cute5tupleIJNS5_1CILi128EEES8_S8_EEELi128ENS_6half_tEfNS_4arch4Sm80ELb1ELb0ELb1ELb1ELb0ELb0ELb1ELb0EEENS1_21CollectiveEpilogueFwdIS9_NS6_IJNS7_ILi1EEESF_SF_EEESA_SC_Li256ELb1ELb1ELb0ELb0EEENS1_19SingleTileSchedulerILb1ELb0ELb1ELi128EEEEEEEEEvNT_6ParamsE,"ax",@progbits
	.sectioninfo	@"SHI_REGISTERS=255"
	.align	128
.text._ZN7cutlass13device_kernelIN5flash19enable_sm80_to_sm89INS1_16FlashAttnFwdSm80INS1_25CollectiveMainloopFwdSm80ILi8ELi1ELb1EN4cute5tupleIJNS5_1CILi128EEES8_S8_EEELi128ENS_6half_tEfNS_4arch4Sm80ELb1ELb0ELb1ELb1ELb0ELb0ELb1ELb0EEENS1_21CollectiveEpilogueFwdIS9_NS6_IJNS7_ILi1EEESF_SF_EEESA_SC_Li256ELb1ELb1ELb0ELb0EEENS1_19SingleTileSchedulerILb1ELb0ELb1ELi128EEEEEEEEEvNT_6ParamsE:
        .type           _ZN7cutlass13device_kernelIN5flash19enable_sm80_to_sm89INS1_16FlashAttnFwdSm80INS1_25CollectiveMainloopFwdSm80ILi8ELi1ELb1EN4cute5tupleIJNS5_1CILi128EEES8_S8_EEELi128ENS_6half_tEfNS_4arch4Sm80ELb1ELb0ELb1ELb1ELb0ELb0ELb1ELb0EEENS1_21CollectiveEpilogueFwdIS9_NS6_IJNS7_ILi1EEESF_SF_EEESA_SC_Li256ELb1ELb1ELb0ELb0EEENS1_19SingleTileSchedulerILb1ELb0ELb1ELi128EEEEEEEEEvNT_6ParamsE,@function
        .size           _ZN7cutlass13device_kernelIN5flash19enable_sm80_to_sm89INS1_16FlashAttnFwdSm80INS1_25CollectiveMainloopFwdSm80ILi8ELi1ELb1EN4cute5tupleIJNS5_1CILi128EEES8_S8_EEELi128ENS_6half_tEfNS_4arch4Sm80ELb1ELb0ELb1ELb1ELb0ELb0ELb1ELb0EEENS1_21CollectiveEpilogueFwdIS9_NS6_IJNS7_ILi1EEESF_SF_EEESA_SC_Li256ELb1ELb1ELb0ELb0EEENS1_19SingleTileSchedulerILb1ELb0ELb1ELi128EEEEEEEEEvNT_6ParamsE,(.L_x_3545 - _ZN7cutlass13device_kernelIN5flash19enable_sm80_to_sm89INS1_16FlashAttnFwdSm80INS1_25CollectiveMainloopFwdSm80ILi8ELi1ELb1EN4cute5tupleIJNS5_1CILi128EEES8_S8_EEELi128ENS_6half_tEfNS_4arch4Sm80ELb1ELb0ELb1ELb1ELb0ELb0ELb1ELb0EEENS1_21CollectiveEpilogueFwdIS9_NS6_IJNS7_ILi1EEESF_SF_EEESA_SC_Li256ELb1ELb1ELb0ELb0EEENS1_19SingleTileSchedulerILb1ELb0ELb1ELi128EEEEEEEEEvNT_6ParamsE)
        .other          _ZN7cutlass13device_kernelIN5flash19enable_sm80_to_sm89INS1_16FlashAttnFwdSm80INS1_25CollectiveMainloopFwdSm80ILi8ELi1ELb1EN4cute5tupleIJNS5_1CILi128EEES8_S8_EEELi128ENS_6half_tEfNS_4arch4Sm80ELb1ELb0ELb1ELb1ELb0ELb0ELb1ELb0EEENS1_21CollectiveEpilogueFwdIS9_NS6_IJNS7_ILi1EEESF_SF_EEESA_SC_Li256ELb1ELb1ELb0ELb0EEENS1_19SingleTileSchedulerILb1ELb0ELb1ELi128EEEEEEEEEvNT_6ParamsE,@"STO_CUDA_ENTRY STV_DEFAULT"
_ZN7cutlass13device_kernelIN5flash19enable_sm80_to_sm89INS1_16FlashAttnFwdSm80INS1_25CollectiveMainloopFwdSm80ILi8ELi1ELb1EN4cute5tupleIJNS5_1CILi128EEES8_S8_EEELi128ENS_6half_tEfNS_4arch4Sm80ELb1ELb0ELb1ELb1ELb0ELb0ELb1ELb0EEENS1_21CollectiveEpilogueFwdIS9_NS6_IJNS7_ILi1EEESF_SF_EEESA_SC_Li256ELb1ELb1ELb0ELb0EEENS1_19SingleTileSchedulerILb1ELb0ELb1ELi128EEEEEEEEEvNT_6ParamsE:
[----:B------:R-:W-:Y:S02]  /*0000*/  MOV R1, c[0x0][0x28] ;  /* 0x00000a0000017a02 */ /* 0x000fe40000000f00 */
[----:B------:R-:W1:Y:S01]  /*0010*/  S2R R189, SR_TID.X ;  /* 0x0000000000bd7919 */ /* 0x000e620000002100 */
[----:B------:R-:W-:Y:S01]  /*0020*/  IMAD.MOV.U32 R23, RZ, RZ, 0x4 ;  /* 0x00000004ff177424 */ /* 0x000fe200078e00ff */
[----:B------:R-:W2:Y:S01]  /*0030*/  S2UR UR4, SR_CTAID.X ;  /* 0x00000000000479c3 */ /* 0x000ea20000002500 */
[----:B------:R-:W-:Y:S01]  /*0040*/  ULDC.64 UR18, c[0x0][0x118] ;  /* 0x0000460000127ab9 */ /* 0x000fe20000000a00 */
[----:B------:R-:W3:Y:S01]  /*0050*/  S2R R5, SR_CTAID.Z ;  /* 0x0000000000057919 */ /* 0x000ee20000002700 */
[----:B------:R-:W-:Y:S02]  /*0060*/  IADD3 R1, R1, -0x58, RZ ;  /* 0xffffffa801017810 */ /* 0x000fe40007ffe0ff */
        /* <DEDUP_REMOVED lines=10> */
.L_x_490:
        /* <DEDUP_REMOVED lines=8> */
.L_x_492:
[----:B------:R-:W-:-:S04]  /*0190*/  MOV R0, c[0x0][0x54c] ;  /* 0x0001530000007a02 */ /* 0x000fc80000000f00 */
.L_x_491:
[----:B------:R-:W-:Y:S01]  /*01a0*/  USHF.L.U32 UR4, UR4, 0x7, URZ ;  /* 0x0000000704047899 */ /* 0x000fe2000800063f */
[----:B-----5:R-:W-:-:S05]  /*01b0*/  IMAD R0, R0, c[0x0][0x548], RZ ;  /* 0x0001520000007a24 */ /* 0x020fca00078e02ff */
[----:B-1----:R-:W-:-:S04]  /*01c0*/  MOV R2, UR4 ;  /* 0x0000000400027c02 */ /* 0x002fc80008000f00 */
[----:B------:R-:W-:Y:S01]  /*01d0*/  ISETP.GE.AND P0, PT, R2, R0, PT ;  /* 0x000000000200720c */ /* 0x000fe20003f06270 */
[----:B------:R1:W-:Y:S03]  /*01e0*/  STL [R1], R2 ;  /* 0x0000000201007387 */ /* 0x0003e60000100800 */
[----:B------:R-:W-:-:S05]  /*01f0*/  SEL R0, R5, 0xffffffff, !P0 ;  /* 0xffffffff05007807 */ /* 0x000fca0004000000 */
[----:B------:R1:W-:Y:S01]  /*0200*/  STL [R1+0x50], R0 ;  /* 0x0000500001007387 */ /* 0x0003e20000100800 */
[----:B------:R-:W-:Y:S05]  /*0210*/  BRA `(.L_x_493) ;  /* 0x0000015000007947 */ /* 0x000fea0003800000 */
.L_x_489:
[----:B------:R-:W-:-:S04]  /*0220*/  ISETP.NE.U32.AND P0, PT, RZ, c[0x0][0x568], PT ;  /* 0x00015a00ff007a0c */ /* 0x000fc80003f05070 */
[----:B------:R-:W-:-:S13]  /*0230*/  ISETP.NE.AND.EX P0, PT, RZ, c[0x0][0x56c], PT, P0 ;  /* 0x00015b00ff007a0c */ /* 0x000fda0003f05300 */
[----:B------:R-:W-:Y:S05]  /*0240*/  @!P0 BRA `(.L_x_494) ;  /* 0x0000002000008947 */ /* 0x000fea0003800000 */
[----:B------:R1:W5:Y:S01]  /*0250*/  LDG.E R0, [R2.64] ;  /* 0x0000001202007981 */ /* 0x000362000c1e1900 */
[----:B------:R-:W-:Y:S05]  /*0260*/  BRA `(.L_x_495) ;  /* 0x0000009000007947 */ /* 0x000fea0003800000 */
.L_x_494:
        /* <DEDUP_REMOVED lines=8> */
.L_x_496:
[----:B------:R-:W-:-:S04]  /*02f0*/  MOV R0, c[0x0][0x54c] ;  /* 0x0001530000007a02 */ /* 0x000fc80000000f00 */
.L_x_495:
[----:B------:R-:W-:Y:S01]  /*0300*/  USHF.L.U32 UR4, UR4, 0x7, URZ ;  /* 0x0000000704047899 */ /* 0x000fe2000800063f */
[----:B-----5:R-:W-:-:S05]  /*0310*/  IMAD R0, R0, c[0x0][0x548], RZ ;  /* 0x0001520000007a24 */ /* 0x020fca00078e02ff */
[----:B-1----:R-:W-:-:S04]  /*0320*/  MOV R2, UR4 ;  /* 0x0000000400027c02 */ /* 0x002fc80008000f00 */
[----:B------:R-:W-:Y:S01]  /*0330*/  ISETP.GE.AND P0, PT, R2, R0, PT ;  /* 0x000000000200720c */ /* 0x000fe20003f06270 */
[----:B------:R1:W-:Y:S03]  /*0340*/  STL [R1], R2 ;  /* 0x0000000201007387 */ /* 0x0003e60000100800 */
[----:B------:R-:W-:-:S05]  /*0350*/  SEL R0, R5, 0xffffffff, !P0 ;  /* 0xffffffff05007807 */ /* 0x000fca0004000000 */
[----:B------:R1:W-:Y:S04]  /*0360*/  STL [R1+0x50], R0 ;  /* 0x0000500001007387 */ /* 0x0003e80000100800 */
.L_x_493:
[----:B------:R-:W2:Y:S02]  /*0370*/  LDL R28, [R1+0x50] ;  /* 0x00005000011c7983 */ /* 0x000ea40000100800 */
[----:B--2---:R-:W-:-:S13]  /*0380*/  ISETP.GE.AND P0, PT, R28, RZ, PT ;  /* 0x000000ff1c00720c */ /* 0x004fda0003f06270 */
        /* <DEDUP_REMOVED lines=9> */
[----:B------:R-:W-:-:S04]  /*0420*/  @P2 IMAD.WIDE R4, R28, R23, c[0x0][0x370] ;  /* 0x0000dc001c042625 */ /* 0x000fc800078e0217 */
[CC--:B-1----:R-:W-:Y:S01]  /*0430*/  @P1 IMAD.WIDE R2, R28.reuse, R23.reuse, c[0x0][0x360] ;  /* 0x0000d8001c021625 */ /* 0x0c2fe200078e0217 */
[----:B------:R1:W2:Y:S03]  /*0440*/  @P2 LDG.E R7, [R4.64] ;  /* 0x0000001204072981 */ /* 0x0002a6000c1e1900 */
[----:B------:R-:W-:Y:S01]  /*0450*/  IMAD.MOV.U32 R6, RZ, RZ, RZ ;  /* 0x000000ffff067224 */ /* 0x000fe200078e00ff */
[----:B------:R3:W4:Y:S01]  /*0460*/  @P1 LDG.E R0, [R2.64] ;  /* 0x0000001202001981 */ /* 0x000722000c1e1900 */
[----:B------:R-:W-:Y:S02]  /*0470*/  IMAD.MOV.U32 R8, RZ, RZ, RZ ;  /* 0x000000ffff087224 */ /* 0x000fe400078e00ff */
[----:B-1----:R-:W-:-:S04]  /*0480*/  IMAD.WIDE R4, R28, R23, c[0x0][0x348] ;  /* 0x0000d2001c047625 */ /* 0x002fc800078e0217 */
[----:B---3--:R-:W-:Y:S01]  /*0490*/  IMAD.WIDE R2, R28, R23, c[0x0][0x350] ;  /* 0x0000d4001c027625 */ /* 0x008fe200078e0217 */
[----:B------:R1:W5:Y:S04]  /*04a0*/  @P0 LDG.E R6, [R4.64] ;  /* 0x0000001204060981 */ /* 0x000368000c1e1900 */
[----:B------:R1:W5:Y:S01]  /*04b0*/  @P6 LDG.E R8, [R2.64] ;  /* 0x0000001202086981 */ /* 0x000362000c1e1900 */
[----:B------:R-:W-:Y:S02]  /*04c0*/  UMOV UR4, URZ ;  /* 0x0000003f00047c82 */ /* 0x000fe40008000000 */
[----:B------:R-:W-:Y:S02]  /*04d0*/  ULDC UR11, c[0x0][0x168] ;  /* 0x00005a00000b7ab9 */ /* 0x000fe40000000800 */
[----:B------:R-:W-:Y:S01]  /*04e0*/  ULDC UR8, c[0x0][0x1d0] ;  /* 0x0000740000087ab9 */ /* 0x000fe20000000800 */
[----:B--2---:R1:W2:Y:S08]  /*04f0*/  @P2 R2UR UR4, R7 ;  /* 0x00000000070423c2 */ /* 0x0042b000000e0000 */
[----:B----4-:R1:W3:Y:S02]  /*0500*/  @P1 R2UR UR11, R0 ;  /* 0x00000000000b13c2 */ /* 0x0102e400000e0000 */
[----:B-123--:R-:W-:Y:S05]  /*0510*/  @P1 BRA `(.L_x_497) ;  /* 0x0000006000001947 */ /* 0x00efea0003800000 */
[----:B------:R-:W-:Y:S05]  /*0520*/  @!P0 BRA `(.L_x_497) ;  /* 0x0000005000008947 */ /* 0x000fea0003800000 */
[----:B------:R1:W2:Y:S04]  /*0530*/  LDG.E R0, [R4.64] ;  /* 0x0000001204007981 */ /* 0x0002a8000c1e1900 */
[----:B-1----:R-:W3:Y:S01]  /*0540*/  LDG.E R4, [R4.64+0x4] ;  /* 0x0000041204047981 */ /* 0x002ee2000c1e1900 */
[----:B--2---:R-:W1:Y:S08]  /*0550*/  R2UR UR11, R0 ;  /* 0x00000000000b73c2 */ /* 0x004e7000000e0000 */
[----:B---3--:R-:W1:Y:S02]  /*0560*/  R2UR UR5, R4 ;  /* 0x00000000040573c2 */ /* 0x008e6400000e0000 */
[----:B-1----:R-:W-:-:S06]  /*0570*/  UIADD3 UR11, -UR11, UR5, URZ ;  /* 0x000000050b0b7290 */ /* 0x002fcc000fffe13f */
.L_x_497:
[----:B------:R-:W-:-:S04]  /*0580*/  ISETP.NE.U32.AND P1, PT, RZ, c[0x0][0x368], PT ;  /* 0x0000da00ff007a0c */ /* 0x000fc80003f25070 */
[----:B------:R-:W-:-:S13]  /*0590*/  ISETP.NE.AND.EX P1, PT, RZ, c[0x0][0x36c], PT, P1 ;  /* 0x0000db00ff007a0c */ /* 0x000fda0003f25310 */
[----:B------:R-:W-:Y:S05]  /*05a0*/  @!P1 BRA `(.L_x_498) ;  /* 0x0000004000009947 */ /* 0x000fea0003800000 */
[----:B------:R-:W-:-:S05]  /*05b0*/  IMAD.WIDE R2, R28, R23, c[0x0][0x368] ;  /* 0x0000da001c027625 */ /* 0x000fca00078e0217 */
[----:B------:R-:W2:Y:S02]  /*05c0*/  LDG.E R0, [R2.64] ;  /* 0x0000001202007981 */ /* 0x000ea4000c1e1900 */
[----:B--2---:R1:W2:Y:S02]  /*05d0*/  R2UR UR8, R0 ;  /* 0x00000000000873c2 */ /* 0x0042a400000e0000 */
[----:B-12---:R-:W-:Y:S05]  /*05e0*/  BRA `(.L_x_499) ;  /* 0x0000006000007947 */ /* 0x006fea0003800000 */
.L_x_498:
[----:B------:R-:W-:Y:S05]  /*05f0*/  @!P6 BRA `(.L_x_499) ;  /* 0x000000500000e947 */ /* 0x000fea0003800000 */
[----:B------:R1:W2:Y:S04]  /*0600*/  LDG.E R0, [R2.64] ;  /* 0x0000001202007981 */ /* 0x0002a8000c1e1900 */
[----:B-1----:R-:W3:Y:S01]  /*0610*/  LDG.E R2, [R2.64+0x4] ;  /* 0x0000041202027981 */ /* 0x002ee2000c1e1900 */
[----:B--2---:R-:W1:Y:S08]  /*0620*/  R2UR UR8, R0 ;  /* 0x00000000000873c2 */ /* 0x004e7000000e0000 */
[----:B---3--:R-:W1:Y:S02]  /*0630*/  R2UR UR5, R2 ;  /* 0x00000000020573c2 */ /* 0x008e6400000e0000 */
[----:B-1----:R-:W-:-:S06]  /*0640*/  UIADD3 UR8, -UR8, UR5, URZ ;  /* 0x0000000508087290 */ /* 0x002fcc000fffe13f */
.L_x_499:
[----:B------:R-:W2:Y:S01]  /*0650*/  LDL R197, [R1] ;  /* 0x0000000001c57983 */ /* 0x000ea20000100800 */
[----:B------:R-:W-:Y:S01]  /*0660*/  ULDC UR5, c[0x0][0x2c4] ;  /* 0x0000b10000057ab9 */ /* 0x000fe20000000800 */
[----:B-----5:R-:W-:Y:S01]  /*0670*/  IADD3 R10, R8, UR4, RZ ;  /* 0x00000004080a7c10 */ /* 0x020fe2000fffe0ff */
[----:B------:R-:W-:Y:S01]  /*0680*/  UISETP.NE.AND UP0, UPT, UR5, 0x1, UPT ;  /* 0x000000010500788c */ /* 0x000fe2000bf05270 */
[----:B------:R-:W-:Y:S01]  /*0690*/  PLOP3.LUT P2, PT, PT, PT, PT, 0x80, 0x0 ;  /* 0x000000000000781c */ /* 0x000fe20003f4f070 */
[----:B------:R-:W-:Y:S01]  /*06a0*/  ULDC UR12, c[0x0][0x2c8] ;  /* 0x0000b200000c7ab9 */ /* 0x000fe20000000800 */
[----:B------:R-:W-:Y:S01]  /*06b0*/  CS2R R134, SRZ ;  /* 0x0000000000867805 */ /* 0x000fe2000001ff00 */
[----:B------:R-:W-:Y:S01]  /*06c0*/  UIADD3 UR8, -UR4, UR8, URZ ;  /* 0x0000000804087290 */ /* 0x000fe2000fffe13f */
[----:B------:R-:W-:Y:S01]  /*06d0*/  CS2R R14, SRZ ;  /* 0x00000000000e7805 */ /* 0x000fe2000001ff00 */
[----:B------:R-:W-:Y:S01]  /*06e0*/  PLOP3.LUT P3, PT, PT, PT, UP0, 0x80, 0x0 ;  /* 0x000000000000781c */ /* 0x000fe20003f6f008 */
[----:B------:R-:W-:Y:S01]  /*06f0*/  ULDC UR4, c[0x0][0x2cc] ;  /* 0x0000b30000047ab9 */ /* 0x000fe20000000800 */
[----:B------:R-:W-:Y:S01]  /*0700*/  PLOP3.LUT P1, PT, PT, PT, UP0, 0x80, 0x0 ;  /* 0x000000000000781c */ /* 0x000fe20003f2f008 */
[----:B------:R-:W-:Y:S01]  /*0710*/  UIADD3 UR5, UR8, 0x80, -UR11 ;  /* 0x0000008008057890 */ /* 0x000fe2000fffe80b */
[----:B------:R-:W-:Y:S01]  /*0720*/  IMAD.MOV.U32 R132, RZ, RZ, RZ ;  /* 0x000000ffff847224 */ /* 0x000fe200078e00ff */
[----:B------:R-:W-:Y:S01]  /*0730*/  MOV R130, RZ ;  /* 0x000000ff00827202 */ /* 0x000fe20000000f00 */
[----:B------:R-:W-:Y:S01]  /*0740*/  CS2R R8, SRZ ;  /* 0x0000000000087805 */ /* 0x000fe2000001ff00 */
[----:B------:R-:W-:Y:S01]  /*0750*/  IMAD.MOV.U32 R128, RZ, RZ, RZ ;  /* 0x000000ffff807224 */ /* 0x000fe200078e00ff */
[----:B------:R-:W-:Y:S01]  /*0760*/  MOV R126, RZ ;  /* 0x000000ff007e7202 */ /* 0x000fe20000000f00 */
[----:B------:R-:W-:Y:S01]  /*0770*/  IMAD.MOV.U32 R11, RZ, RZ, RZ ;  /* 0x000000ffff0b7224 */ /* 0x000fe200078e00ff */
[----:B------:R-:W-:Y:S01]  /*0780*/  CS2R R12, SRZ ;  /* 0x00000000000c7805 */ /* 0x000fe2000001ff00 */
[----:B------:R-:W-:Y:S01]  /*0790*/  IMAD.MOV.U32 R124, RZ, RZ, RZ ;  /* 0x000000ffff7c7224 */ /* 0x000fe200078e00ff */
[----:B------:R-:W-:Y:S01]  /*07a0*/  CS2R R16, SRZ ;  /* 0x0000000000107805 */ /* 0x000fe2000001ff00 */
[----:B------:R-:W-:Y:S01]  /*07b0*/  IMAD.MOV.U32 R122, RZ, RZ, RZ ;  /* 0x000000ffff7a7224 */ /* 0x000fe200078e00ff */
[----:B------:R-:W-:Y:S01]  /*07c0*/  MOV R120, RZ ;  /* 0x000000ff00787202 */ /* 0x000fe20000000f00 */
[----:B------:R-:W-:Y:S01]  /*07d0*/  IMAD.MOV.U32 R118, RZ, RZ, RZ ;  /* 0x000000ffff767224 */ /* 0x000fe200078e00ff */
[----:B------:R-:W-:Y:S01]  /*07e0*/  CS2R R18, SRZ ;  /* 0x0000000000127805 */ /* 0x000fe2000001ff00 */
[----:B------:R-:W-:Y:S01]  /*07f0*/  MOV R116, RZ ;  /* 0x000000ff00747202 */ /* 0x000fe20000000f00 */
[----:B------:R-:W-:Y:S01]  /*0800*/  IMAD.MOV.U32 R114, RZ, RZ, RZ ;  /* 0x000000ffff727224 */ /* 0x000fe200078e00ff */
[----:B------:R-:W-:Y:S01]  /*0810*/  CS2R R20, SRZ ;  /* 0x0000000000147805 */ /* 0x000fe2000001ff00 */
[----:B------:R-:W-:Y:S01]  /*0820*/  MOV R112, RZ ;  /* 0x000000ff00707202 */ /* 0x000fe20000000f00 */
[----:B------:R-:W-:Y:S01]  /*0830*/  CS2R R110, SRZ ;  /* 0x00000000006e7805 */ /* 0x000fe2000001ff00 */
[----:B------:R-:W-:Y:S01]  /*0840*/  IMAD.MOV.U32 R108, RZ, RZ, RZ ;  /* 0x000000ffff6c7224 */ /* 0x000fe200078e00ff */
[----:B------:R-:W-:Y:S01]  /*0850*/  CS2R R106, SRZ ;  /* 0x00000000006a7805 */ /* 0x000fe2000001ff00 */
[----:B------:R-:W-:Y:S01]  /*0860*/  MOV R22, RZ ;  /* 0x000000ff00167202 */ /* 0x000fe20000000f00 */
[----:B------:R-:W-:Y:S01]  /*0870*/  IMAD.MOV.U32 R104, RZ, RZ, RZ ;  /* 0x000000ffff687224 */ /* 0x000fe200078e00ff */
[----:B------:R-:W-:Y:S01]  /*0880*/  CS2R R102, SRZ ;  /* 0x0000000000667805 */ /* 0x000fe2000001ff00 */
[----:B------:R-:W-:Y:S01]  /*0890*/  CS2R R24, SRZ ;  /* 0x0000000000187805 */ /* 0x000fe2000001ff00 */
[----:B------:R-:W-:Y:S01]  /*08a0*/  MOV R100, RZ ;  /* 0x000000ff00647202 */ /* 0x000fe20000000f00 */
[----:B------:R-:W-:Y:S01]  /*08b0*/  CS2R R98, SRZ ;  /* 0x0000000000627805 */ /* 0x000fe2000001ff00 */
[----:B------:R-:W-:Y:S01]  /*08c0*/  IMAD.MOV.U32 R96, RZ, RZ, RZ ;  /* 0x000000ffff607224 */ /* 0x000fe200078e00ff */
[----:B------:R-:W-:Y:S01]  /*08d0*/  CS2R R94, SRZ ;  /* 0x00000000005e7805 */ /* 0x000fe2000001ff00 */
[----:B------:R-:W-:Y:S01]  /*08e0*/  CS2R R26, SRZ ;  /* 0x00000000001a7805 */ /* 0x000fe2000001ff00 */
[----:B------:R-:W-:Y:S01]  /*08f0*/  MOV R92, RZ ;  /* 0x000000ff005c7202 */ /* 0x000fe20000000f00 */
[----:B------:R-:W-:Y:S01]  /*0900*/  CS2R R90, SRZ ;  /* 0x00000000005a7805 */ /* 0x000fe2000001ff00 */
[----:B------:R-:W-:Y:S01]  /*0910*/  IMAD.MOV.U32 R7, RZ, RZ, RZ ;  /* 0x000000ffff077224 */ /* 0x000fe200078e00ff */
[----:B------:R-:W-:Y:S01]  /*0920*/  MOV R88, RZ ;  /* 0x000000ff00587202 */ /* 0x000fe20000000f00 */
[----:B------:R-:W-:Y:S01]  /*0930*/  CS2R R86, SRZ ;  /* 0x0000000000567805 */ /* 0x000fe2000001ff00 */
[----:B------:R-:W-:Y:S01]  /*0940*/  CS2R R84, SRZ ;  /* 0x0000000000547805 */ /* 0x000fe2000001ff00 */
[----:B------:R-:W-:Y:S01]  /*0950*/  CS2R R82, SRZ ;  /* 0x0000000000527805 */ /* 0x000fe2000001ff00 */
[----:B------:R-:W-:Y:S01]  /*0960*/  CS2R R80, SRZ ;  /* 0x0000000000507805 */ /* 0x000fe2000001ff00 */
[----:B------:R-:W-:Y:S01]  /*0970*/  CS2R R78, SRZ ;  /* 0x00000000004e7805 */ /* 0x000fe2000001ff00 */
[----:B------:R-:W-:Y:S01]  /*0980*/  IMAD.MOV.U32 R76, RZ, RZ, RZ ;  /* 0x000000ffff4c7224 */ /* 0x000fe200078e00ff */
[----:B------:R-:W-:Y:S01]  /*0990*/  CS2R R74, SRZ ;  /* 0x00000000004a7805 */ /* 0x000fe2000001ff00 */
[----:B------:R-:W-:Y:S01]  /*09a0*/  MOV R72, RZ ;  /* 0x000000ff00487202 */ /* 0x000fe20000000f00 */
[----:B------:R-:W-:Y:S01]  /*09b0*/  CS2R R30, SRZ ;  /* 0x00000000001e7805 */ /* 0x000fe2000001ff00 */
[----:B--2---:R-:W1:Y:S08]  /*09c0*/  R2UR UR23, R197 ;  /* 0x00000000c51773c2 */ /* 0x004e7000000e0000 */
[----:B------:R-:W2:Y:S01]  /*09d0*/  R2UR UR6, R197 ;  /* 0x00000000c50673c2 */ /* 0x000ea200000e0000 */
[----:B-1----:R-:W-:-:S05]  /*09e0*/  IMAD.U32 R0, RZ, RZ, UR23 ;  /* 0x00000017ff007e24 */ /* 0x002fca000f8e00ff */
[----:B------:R-:W-:Y:S01]  /*09f0*/  @P3 IADD3 R0, R0, 0x7f, RZ ;  /* 0x0000007f00003810 */ /* 0x000fe20007ffe0ff */
[----:B--2---:R-:W-:-:S03]  /*0a00*/  UIADD3 UR6, UR6, 0x7f, URZ ;  /* 0x0000007f06067890 */ /* 0x004fc6000fffe03f */
[----:B------:R-:W1:Y:S02]  /*0a10*/  @P1 R2UR UR13, R0 ;  /* 0x00000000000d13c2 */ /* 0x000e6400000e0000 */
[----:B-1----:R-:W-:-:S04]  /*0a20*/  UIMAD.WIDE.U32 UR12, UR13, UR12, URZ ;  /* 0x0000000c0d0c72a5 */ /* 0x002fc8000f8e003f */
[----:B------:R-:W-:Y:S02]  /*0a30*/  @UP0 USHF.R.U32.HI UR6, URZ, UR4, UR13 ;  /* 0x000000043f060299 */ /* 0x000fe4000801160d */
[----:B------:R-:W-:Y:S02]  /*0a40*/  UIADD3 UR4, UR8, 0x7f, URZ ;  /* 0x0000007f08047890 */ /* 0x000fe4000fffe03f */
[----:B------:R-:W-:Y:S02]  /*0a50*/  UIADD3 UR6, UR5, UR6, URZ ;  /* 0x0000000605067290 */ /* 0x000fe4000fffe03f */
[----:B------:R-:W-:Y:S02]  /*0a60*/  USHF.R.S32.HI UR7, URZ, 0x1f, UR4 ;  /* 0x0000001f3f077899 */ /* 0x000fe40008011404 */
[----:B------:R-:W-:Y:S02]  /*0a70*/  USHF.R.S32.HI UR5, URZ, 0x1f, UR6 ;  /* 0x0000001f3f057899 */ /* 0x000fe40008011406 */
[----:B------:R-:W-:-:S02]  /*0a80*/  ULEA.HI UR7, UR7, UR4, URZ, 0x7 ;  /* 0x0000000407077291 */ /* 0x000fc4000f8f383f */
[----:B------:R-:W-:Y:S02]  /*0a90*/  ULEA.HI UR5, UR5, UR6, URZ, 0x7 ;  /* 0x0000000605057291 */ /* 0x000fe4000f8f383f */
[----:B------:R-:W-:Y:S02]  /*0aa0*/  USHF.R.S32.HI UR7, URZ, 0x7, UR7 ;  /* 0x000000073f077899 */ /* 0x000fe40008011407 */
[----:B------:R-:W-:-:S04]  /*0ab0*/  USHF.R.S32.HI UR5, URZ, 0x7, UR5 ;  /* 0x000000073f057899 */ /* 0x000fc80008011405 */
[----:B------:R-:W-:-:S04]  /*0ac0*/  UISETP.LT.AND UP0, UPT, UR7, UR5, UPT ;  /* 0x000000050700728c */ /* 0x000fc8000bf01270 */
[----:B------:R-:W-:-:S04]  /*0ad0*/  USEL UR25, UR7, UR5, UP0 ;  /* 0x0000000507197287 */ /* 0x000fc80008000000 */
[----:B------:R-:W-:-:S06]  /*0ae0*/  UISETP.GE.AND UP0, UPT, UR25, 0x1, UPT ;  /* 0x000000011900788c */ /* 0x000fcc000bf06270 */
[----:B------:R-:W-:-:S13]  /*0af0*/  PLOP3.LUT P1, PT, PT, PT, UP0, 0x80, 0x0 ;  /* 0x000000000000781c */ /* 0x000fda0003f2f008 */
[----:B------:R-:W-:Y:S05]  /*0b00*/  @!P1 BRA `(.L_x_500) ;  /* 0x0000e7b000009947 */ /* 0x000fea0003800000 */
[----:B------:R-:W-:Y:S01]  /*0b10*/  ISETP.NE.U32.AND P1, PT, RZ, c[0x0][0x340], PT ;  /* 0x0000d000ff007a0c */ /* 0x000fe20003f25070 */
[----:B------:R-:W1:Y:S01]  /*0b20*/  S2R R71, SR_CTAID.Y ;  /* 0x0000000000477919 */ /* 0x000e620000002600 */
[----:B------:R-:W-:Y:S02]  /*0b30*/  SHF.R.S32.HI R190, RZ, 0x1f, R189 ;  /* 0x0000001fffbe7819 */ /* 0x000fe400000114bd */
[----:B------:R-:W-:Y:S02]  /*0b40*/  SHF.R.S32.HI R0, RZ, 0x1f, R6 ;  /* 0x0000001fff007819 */ /* 0x000fe40000011406 */
[----:B------:R-:W-:Y:S01]  /*0b50*/  SHF.R.S32.HI R11, RZ, 0x1f, R28 ;  /* 0x0000001fff0b7819 */ /* 0x000fe2000001141c */
[----:B------:R-:W-:Y:S01]  /*0b60*/  UIADD3 UR20, UR25, -0x1, URZ ;  /* 0xffffffff19147890 */ /* 0x000fe2000fffe03f */
[----:B------:R-:W-:Y:S01]  /*0b70*/  ISETP.NE.AND.EX P1, PT, RZ, c[0x0][0x344], PT, P1 ;  /* 0x0000d100ff007a0c */ /* 0x000fe20003f25310 */
[----:B------:R-:W-:Y:S02]  /*0b80*/  ULDC UR4, c[0x0][0x2c4] ;  /* 0x0000b10000047ab9 */ /* 0x000fe40000000800 */
[----:B------:R-:W-:-:S02]  /*0b90*/  UMOV UR21, 0x7 ;  /* 0x0000000700157882 */ /* 0x000fc40000000000 */
[----:B------:R-:W-:-:S08]  /*0ba0*/  ULDC.64 UR6, c[0x0][0x1e0] ;  /* 0x0000780000067ab9 */ /* 0x000fd00000000a00 */
[----:B------:R-:W-:-:S05]  /*0bb0*/  @P1 IMAD.WIDE R2, R28, R23, c[0x0][0x340] ;  /* 0x0000d0001c021625 */ /* 0x000fca00078e0217 */
[----:B------:R2:W3:Y:S01]  /*0bc0*/  @P1 LDG.E R13, [R2.64] ;  /* 0x00000012020d1981 */ /* 0x0004e2000c1e1900 */
[-C--:B------:R-:W-:Y:S01]  /*0bd0*/  LEA.HI R5, R190, R189.reuse, RZ, 0x3 ;  /* 0x000000bdbe057211 */ /* 0x080fe200078f18ff */
[----:B------:R-:W-:Y:S01]  /*0be0*/  IMAD R0, R0, c[0x0][0x178], RZ ;  /* 0x00005e0000007a24 */ /* 0x000fe200078e02ff */
[----:B-1----:R-:W-:Y:S01]  /*0bf0*/  SHF.R.S32.HI R72, RZ, 0x1f, R71 ;  /* 0x0000001fff487819 */ /* 0x002fe20000011447 */
[----:B------:R-:W-:Y:S01]  /*0c00*/  UIMAD UR4, UR11, UR4, URZ ;  /* 0x000000040b0472a4 */ /* 0x000fe2000f8e023f */
[----:B------:R-:W-:Y:S01]  /*0c10*/  LOP3.LUT R4, R5, 0xfffffff8, RZ, 0xc0, !PT ;  /* 0xfffffff805047812 */ /* 0x000fe200078ec0ff */
[----:B------:R-:W-:Y:S01]  /*0c20*/  IMAD R0, R6, c[0x0][0x17c], R0 ;  /* 0x00005f0006007a24 */ /* 0x000fe200078e0200 */
[----:B------:R-:W-:Y:S01]  /*0c30*/  SHF.R.S32.HI R20, RZ, 0x3, R5 ;  /* 0x00000003ff147819 */ /* 0x000fe20000011405 */
[----:B------:R-:W-:Y:S01]  /*0c40*/  USHF.L.U64.HI UR21, UR6, UR21, UR7 ;  /* 0x0000001506157299 */ /* 0x000fe20008010207 */
[----:B------:R-:W-:Y:S01]  /*0c50*/  SEL R5, R11, RZ, !P0 ;  /* 0x000000ff0b057207 */ /* 0x000fe20004000000 */
[----:B------:R-:W-:Y:S01]  /*0c60*/  IMAD.IADD R22, R189, 0x1, -R4 ;  /* 0x00000001bd167824 */ /* 0x000fe200078e0a04 */
[----:B------:R-:W-:Y:S01]  /*0c70*/  SEL R4, R28, RZ, !P0 ;  /* 0x000000ff1c047207 */ /* 0x000fe20004000000 */
[----:B------:R-:W-:Y:S01]  /*0c80*/  USHF.L.U32 UR22, UR6, 0x7, URZ ;  /* 0x0000000706167899 */ /* 0x000fe2000800063f */
[----:B------:R-:W-:Y:S01]  /*0c90*/  IADD3 R9, R20, UR23, RZ ;  /* 0x0000001714097c10 */ /* 0x000fe2000fffe0ff */
[----:B------:R-:W-:Y:S01]  /*0ca0*/  IMAD R7, R22, 0x20, R20 ;  /* 0x0000002016077824 */ /* 0x000fe200078e0214 */
[----:B------:R-:W-:Y:S01]  /*0cb0*/  IADD3 R23, P0, R10, R20, RZ ;  /* 0x000000140a177210 */ /* 0x000fe20007f1e0ff */
[----:B------:R-:W-:Y:S01]  /*0cc0*/  IMAD R5, R5, c[0x0][0x1c0], RZ ;  /* 0x0000700005057a24 */ /* 0x000fe200078e02ff */
[----:B------:R-:W-:Y:S01]  /*0cd0*/  USHF.R.S32.HI UR10, URZ, 0x1f, UR20 ;  /* 0x0000001f3f0a7899 */ /* 0x000fe20008011414 */
[----:B------:R-:W-:Y:S01]  /*0ce0*/  IMAD.SHL.U32 R16, R22, 0x8, RZ ;  /* 0x0000000816107824 */ /* 0x000fe200078e00ff */
[----:B------:R-:W-:Y:S01]  /*0cf0*/  IADD3 R7, R7, UR23, RZ ;  /* 0x0000001707077c10 */ /* 0x000fe2000fffe0ff */
[----:B------:R-:W-:Y:S01]  /*0d00*/  IMAD R5, R4, c[0x0][0x1c4], R5 ;  /* 0x0000710004057a24 */ /* 0x000fe200078e0205 */
[----:B------:R-:W-:Y:S01]  /*0d10*/  UIMAD.WIDE.U32 UR12, UR6, 0x40, URZ ;  /* 0x00000040060c78a5 */ /* 0x000fe2000f8e003f */
[----:B------:R-:W-:Y:S01]  /*0d20*/  LEA.HI R188, R190, R189, RZ, 0x5 ;  /* 0x000000bdbebc7211 */ /* 0x000fe200078f28ff */
[----:B------:R-:W-:Y:S01]  /*0d30*/  USHF.L.U32 UR9, UR7, 0x6, URZ ;  /* 0x0000000607097899 */ /* 0x000fe2000800063f */
[----:B------:R-:W-:Y:S01]  /*0d40*/  SHF.R.S32.HI R17, RZ, 0x1f, R16 ;  /* 0x0000001fff117819 */ /* 0x000fe20000011410 */
[----:B--2---:R-:W-:Y:S01]  /*0d50*/  IMAD.WIDE.U32 R2, R6, c[0x0][0x178], RZ ;  /* 0x00005e0006027a25 */ /* 0x004fe200078e00ff */
[----:B------:R-:W-:Y:S01]  /*0d60*/  IADD3 R21, R16, 0x40, RZ ;  /* 0x0000004010157810 */ /* 0x000fe20007ffe0ff */
[----:B------:R-:W-:Y:S01]  /*0d70*/  UIADD3 UR9, UR13, UR9, URZ ;  /* 0x000000090d097290 */ /* 0x000fe2000fffe03f */
[----:B------:R-:W-:Y:S01]  /*0d80*/  SHF.R.S32.HI R171, RZ, 0x5, R188 ;  /* 0x00000005ffab7819 */ /* 0x000fe200000114bc */
[----:B------:R-:W-:Y:S01]  /*0d90*/  IMAD.IADD R3, R3, 0x1, R0 ;  /* 0x0000000103037824 */ /* 0x000fe200078e0200 */
[----:B------:R-:W-:Y:S01]  /*0da0*/  UIMAD UR17, UR20, -0x80, UR8 ;  /* 0xffffff80141178a4 */ /* 0x000fe2000f8e0208 */
[----:B------:R-:W-:-:S02]  /*0db0*/  IMAD R0, R72, c[0x0][0x1b8], RZ ;  /* 0x00006e0048007a24 */ /* 0x000fc400078e02ff */
[----:B------:R-:W-:-:S04]  /*0dc0*/  IMAD.WIDE.U32 R2, R71, c[0x0][0x1b8], R2 ;  /* 0x00006e0047027a25 */ /* 0x000fc800078e0002 */
[----:B------:R-:W-:Y:S02]  /*0dd0*/  IMAD R0, R71, c[0x0][0x1bc], R0 ;  /* 0x00006f0047007a24 */ /* 0x000fe400078e0200 */
[----:B------:R-:W-:-:S04]  /*0de0*/  @P3 IMAD.HI.U32 R6, R7, c[0x0][0x2c8], RZ ;  /* 0x0000b20007063a27 */ /* 0x000fc800078e00ff */
[----:B------:R-:W-:Y:S02]  /*0df0*/  IMAD.IADD R3, R3, 0x1, R0 ;  /* 0x0000000103037824 */ /* 0x000fe400078e0200 */
[----:B------:R-:W-:Y:S01]  /*0e00*/  IMAD.MOV.U32 R0, RZ, RZ, R7 ;  /* 0x000000ffff007224 */ /* 0x000fe200078e0007 */
[----:B------:R-:W-:Y:S01]  /*0e10*/  @P3 SHF.R.U32.HI R0, RZ, c[0x0][0x2cc], R6 ;  /* 0x0000b300ff003a19 */ /* 0x000fe20000011606 */
[----:B------:R-:W-:Y:S01]  /*0e20*/  IMAD.WIDE.U32 R2, R4, c[0x0][0x1c0], R2 ;  /* 0x0000700004027a25 */ /* 0x000fe200078e0002 */
[----:B------:R-:W-:Y:S02]  /*0e30*/  IADD3 R6, -R20, UR8, RZ ;  /* 0x0000000814067c10 */ /* 0x000fe4000fffe1ff */
[----:B------:R-:W-:Y:S01]  /*0e40*/  SHF.R.S32.HI R4, RZ, 0x1f, R0 ;  /* 0x0000001fff047819 */ /* 0x000fe20000011400 */
[----:B------:R-:W-:Y:S02]  /*0e50*/  IMAD.IADD R3, R3, 0x1, R5 ;  /* 0x0000000103037824 */ /* 0x000fe400078e0205 */
[----:B------:R-:W-:-:S02]  /*0e60*/  IMAD.U32 R5, RZ, RZ, UR20 ;  /* 0x00000014ff057e24 */ /* 0x000fc4000f8e00ff */
[----:B------:R-:W-:Y:S02]  /*0e70*/  IMAD R4, R4, c[0x0][0x1b0], RZ ;  /* 0x00006c0004047a24 */ /* 0x000fe400078e02ff */
[----:B------:R-:W-:-:S04]  /*0e80*/  IMAD.WIDE.U32 R2, R0, c[0x0][0x1b0], R2 ;  /* 0x00006c0000027a25 */ /* 0x000fc800078e0002 */
[----:B------:R-:W-:Y:S01]  /*0e90*/  IMAD R8, R0, c[0x0][0x1b4], R4 ;  /* 0x00006d0000087a24 */ /* 0x000fe200078e0204 */
[----:B------:R-:W-:Y:S01]  /*0ea0*/  IADD3 R4, R9, 0x20, RZ ;  /* 0x0000002009047810 */ /* 0x000fe20007ffe0ff */
[----:B------:R-:W-:Y:S02]  /*0eb0*/  IMAD.MOV R0, RZ, RZ, -R0 ;  /* 0x000000ffff007224 */ /* 0x000fe400078e0a00 */
[----:B------:R-:W-:Y:S01]  /*0ec0*/  IMAD R19, R5, -0x80, R6 ;  /* 0xffffff8005137824 */ /* 0x000fe200078e0206 */
[----:B------:R-:W-:Y:S01]  /*0ed0*/  BAR.SYNC.DEFER_BLOCKING 0x0 ;  /* 0x0000000000007b1d */ /* 0x000fe20000010000 */
[----:B------:R-:W-:Y:S01]  /*0ee0*/  IMAD R0, R0, c[0x0][0x2c4], R7 ;  /* 0x0000b10000007a24 */ /* 0x000fe200078e0207 */
[----:B------:R-:W-:Y:S01]  /*0ef0*/  ISETP.GE.AND P5, PT, R4, UR4, PT ;  /* 0x0000000404007c0c */ /* 0x000fe2000bfa6270 */
[----:B------:R-:W-:Y:S01]  /*0f00*/  IMAD.IADD R3, R3, 0x1, R8 ;  /* 0x0000000103037824 */ /* 0x000fe200078e0208 */
[----:B------:R-:W-:Y:S01]  /*0f10*/  SHF.R.S32.HI R8, RZ, 0x1f, R10 ;  /* 0x0000001fff087819 */ /* 0x000fe2000001140a */
[----:B------:R-:W-:Y:S01]  /*0f20*/  IMAD.SHL.U32 R4, R20, 0x40, RZ ;  /* 0x0000004014047824 */ /* 0x000fe200078e00ff */
[----:B------:R-:W-:Y:S01]  /*0f30*/  SHF.R.S32.HI R5, RZ, 0x1f, R0 ;  /* 0x0000001fff057819 */ /* 0x000fe20000011400 */
[----:B------:R-:W-:Y:S01]  /*0f40*/  IMAD.WIDE.U32 R2, R0, c[0x0][0x1a8], R2 ;  /* 0x00006a0000027a25 */ /* 0x000fe200078e0002 */
[----:B------:R-:W-:-:S02]  /*0f50*/  LEA.HI.X.SX32 R70, R20, R8, 0x1, P0 ;  /* 0x0000000814467211 */ /* 0x000fc400000f0eff */
[----:B------:R-:W-:Y:S01]  /*0f60*/  LOP3.LUT R4, R4, 0x1c0, RZ, 0xc0, !PT ;  /* 0x000001c004047812 */ /* 0x000fe200078ec0ff */
[----:B------:R-:W-:Y:S01]  /*0f70*/  IMAD R5, R5, c[0x0][0x1a8], RZ ;  /* 0x00006a0005057a24 */ /* 0x000fe200078e02ff */
[----:B------:R-:W-:Y:S02]  /*0f80*/  LEA R18, P0, R2, c[0x0][0x160], 0x1 ;  /* 0x0000580002127a11 */ /* 0x000fe400078008ff */
[----:B------:R-:W-:Y:S01]  /*0f90*/  IADD3 R7, R9, 0x40, RZ ;  /* 0x0000004009077810 */ /* 0x000fe20007ffe0ff */
[----:B------:R-:W-:Y:S01]  /*0fa0*/  IMAD R6, R0, c[0x0][0x1ac], R5 ;  /* 0x00006b0000067a24 */ /* 0x000fe200078e0205 */
[----:B------:R-:W-:Y:S01]  /*0fb0*/  LOP3.LUT R5, R4, 0x38, R16, 0xf8, !PT ;  /* 0x0000003804057812 */ /* 0x000fe200078ef810 */
[----:B------:R-:W1:Y:S01]  /*0fc0*/  SHFL.IDX PT, R8, R18, RZ, 0x181f ;  /* 0x00181fff12087589 */ /* 0x000e6200000e0000 */
[----:B------:R-:W-:Y:S01]  /*0fd0*/  SHF.R.U32.HI R4, RZ, 0x3, R4 ;  /* 0x00000003ff047819 */ /* 0x000fe20000011604 */
[----:B------:R-:W-:Y:S01]  /*0fe0*/  IMAD.IADD R0, R3, 0x1, R6 ;  /* 0x0000000103007824 */ /* 0x000fe200078e0206 */
[----:B------:R-:W-:Y:S01]  /*0ff0*/  ISETP.GE.AND P4, PT, R7, UR4, PT ;  /* 0x0000000407007c0c */ /* 0x000fe2000bf86270 */
[----:B------:R-:W-:Y:S01]  /*1000*/  IMAD R3, R70, c[0x0][0x1e0], RZ ;  /* 0x0000780046037a24 */ /* 0x000fe200078e02ff */
[----:B------:R-:W-:-:S02]  /*1010*/  LOP3.LUT R7, R5, R4, RZ, 0x3c, !PT ;  /* 0x0000000405077212 */ /* 0x000fc400078e3cff */
[----:B------:R-:W-:Y:S01]  /*1020*/  LEA.HI.X R12, R2, c[0x0][0x164], R0, 0x1, P0 ;  /* 0x00005900020c7a11 */ /* 0x000fe200000f0c00 */
[----:B------:R-:W-:Y:S01]  /*1030*/  IMAD R4, R23, c[0x0][0x1e4], R3 ;  /* 0x0000790017047a24 */ /* 0x000fe200078e0203 */
[----:B------:R-:W-:Y:S01]  /*1040*/  ISETP.GE.AND P0, PT, R9, UR4, PT ;  /* 0x0000000409007c0c */ /* 0x000fe2000bf06270 */
[----:B------:R-:W-:Y:S01]  /*1050*/  IMAD.WIDE.U32 R2, R23, c[0x0][0x1e0], R16 ;  /* 0x0000780017027a25 */ /* 0x000fe200078e0010 */
[----:B------:R-:W-:Y:S02]  /*1060*/  IADD3 R0, R9, 0x60, RZ ;  /* 0x0000006009007810 */ /* 0x000fe40007ffe0ff */
[----:B------:R-:W2:Y:S01]  /*1070*/  SHFL.IDX PT, R9, R12, RZ, 0x181f ;  /* 0x00181fff0c097589 */ /* 0x000ea200000e0000 */
[----:B------:R-:W-:Y:S01]  /*1080*/  LEA.HI R6, R190, R189, RZ, 0x6 ;  /* 0x000000bdbe067211 */ /* 0x000fe200078f30ff */
[----:B------:R-:W-:Y:S01]  /*1090*/  IMAD.IADD R5, R3, 0x1, R4 ;  /* 0x0000000103057824 */ /* 0x000fe200078e0204 */
[----:B------:R-:W-:Y:S01]  /*10a0*/  ISETP.GE.AND P2, PT, R0, UR4, PT ;  /* 0x0000000400007c0c */ /* 0x000fe2000bf46270 */
[----:B------:R-:W-:Y:S01]  /*10b0*/  IMAD.MOV.U32 R4, RZ, RZ, R2 ;  /* 0x000000ffff047224 */ /* 0x000fe200078e0002 */
[----:B------:R-:W-:Y:S01]  /*10c0*/  UIMAD UR4, UR21, UR20, URZ ;  /* 0x00000014150472a4 */ /* 0x000fe2000f8e023f */
[----:B------:R-:W-:-:S02]  /*10d0*/  IMAD R0, R72, c[0x0][0x1e8], RZ ;  /* 0x00007a0048007a24 */ /* 0x000fc400078e02ff */
[----:B------:R-:W-:Y:S01]  /*10e0*/  IMAD.SHL.U32 R6, R6, 0x8, RZ ;  /* 0x0000000806067824 */ /* 0x000fe200078e00ff */
[----:B------:R-:W-:Y:S01]  /*10f0*/  UIMAD UR4, UR10, UR22, UR4 ;  /* 0x000000160a0472a4 */ /* 0x000fe2000f8e0204 */
[----:B------:R-:W-:-:S03]  /*1100*/  IMAD R0, R71, c[0x0][0x1ec], R0 ;  /* 0x00007b0047007a24 */ /* 0x000fc600078e0200 */
[----:B------:R-:W-:Y:S02]  /*1110*/  LOP3.LUT R243, R7, 0xfffffe00, R6, 0xf8, !PT ;  /* 0xfffffe0007f37812 */ /* 0x000fe400078ef806 */
[----:B------:R-:W-:Y:S03]  /*1120*/  SHFL.IDX PT, R6, R18, 0x1, 0x181f ;  /* 0x00381f0012067f89 */ /* 0x000fe600000e0000 */
[----:B------:R-:W-:Y:S01]  /*1130*/  IMAD.SHL.U32 R243, R243, 0x2, RZ ;  /* 0x00000002f3f37824 */ /* 0x000fe200078e00ff */
[----:B------:R-:W4:Y:S01]  /*1140*/  SHFL.IDX PT, R7, R12, 0x1, 0x181f ;  /* 0x00381f000c077f89 */ /* 0x000f2200000e0000 */
[--C-:B---3--:R-:W-:Y:S01]  /*1150*/  @P1 SHF.R.S32.HI R3, RZ, 0x1f, R13.reuse ;  /* 0x0000001fff031819 */ /* 0x108fe2000001140d */
[----:B------:R-:W-:Y:S01]  /*1160*/  @P1 IMAD.MOV.U32 R2, RZ, RZ, R13 ;  /* 0x000000ffff021224 */ /* 0x000fe200078e000d */
[----:B------:R-:W-:Y:S01]  /*1170*/  @!P0 SHF.R.S32.HI R13, RZ, 0x1f, R21 ;  /* 0x0000001fff0d8819 */ /* 0x000fe20000011415 */
[----:B------:R-:W-:-:S02]  /*1180*/  @!P1 IMAD.MOV.U32 R2, RZ, RZ, R28 ;  /* 0x000000ffff029224 */ /* 0x000fc400078e001c */
[----:B------:R-:W-:Y:S01]  /*1190*/  @!P1 IMAD.MOV.U32 R3, RZ, RZ, R11 ;  /* 0x000000ffff039224 */ /* 0x000fe200078e000b */
[----:B------:R-:W-:Y:S01]  /*11a0*/  ISETP.GE.AND P1, PT, R16, c[0x0][0x198], PT ;  /* 0x0000660010007a0c */ /* 0x000fe20003f26270 */
[----:B------:R-:W-:Y:S01]  /*11b0*/  IMAD.WIDE.U32 R10, R71, c[0x0][0x1e8], R4 ;  /* 0x00007a00470a7a25 */ /* 0x000fe200078e0004 */
[----:B------:R-:W-:Y:S02]  /*11c0*/  SEL R68, R2, RZ, !P6 ;  /* 0x000000ff02447207 */ /* 0x000fe40007000000 */
[----:B------:R-:W-:Y:S01]  /*11d0*/  SEL R69, R3, RZ, !P6 ;  /* 0x000000ff03457207 */ /* 0x000fe20007000000 */
[----:B------:R-:W-:Y:S01]  /*11e0*/  IMAD.IADD R11, R11, 0x1, R0 ;  /* 0x000000010b0b7824 */ /* 0x000fe200078e0200 */
[----:B------:R-:W-:Y:S01]  /*11f0*/  @!P5 SHF.R.S32.HI R5, RZ, 0x1f, R21 ;  /* 0x0000001fff05d819 */ /* 0x000fe20000011415 */
[----:B------:R-:W3:Y:S01]  /*1200*/  SHFL.IDX PT, R2, R18, 0x2, 0x181f ;  /* 0x00581f0012027f89 */ /* 0x000ee200000e0000 */
[----:B-1----:R-:W-:Y:S01]  /*1210*/  @!P0 LEA R4, P6, R16, R8, 0x1 ;  /* 0x0000000810048211 */ /* 0x002fe200078c08ff */
[----:B------:R-:W-:Y:S01]  /*1220*/  IMAD.WIDE.U32 R24, R68, c[0x0][0x1f0], R10 ;  /* 0x00007c0044187a25 */ /* 0x000fe200078e000a */
[-C--:B------:R-:W-:Y:S01]  /*1230*/  @!P5 LEA.HI R0, R5, R21.reuse, RZ, 0x3 ;  /* 0x000000150500d211 */ /* 0x080fe200078f18ff */
[----:B------:R-:W1:Y:S01]  /*1240*/  SHFL.IDX PT, R3, R12, 0x2, 0x181f ;  /* 0x00581f000c037f89 */ /* 0x000e6200000e0000 */
[----:B------:R-:W-:Y:S01]  /*1250*/  @!P0 LEA.HI R13, R13, R21, RZ, 0x3 ;  /* 0x000000150d0d8211 */ /* 0x000fe200078f18ff */
[----:B------:R-:W-:Y:S01]  /*1260*/  IMAD.MOV.U32 R168, RZ, RZ, R24 ;  /* 0x000000ffffa87224 */ /* 0x000fe200078e0018 */
[----:B--2---:R-:W-:Y:S01]  /*1270*/  @!P0 LEA.HI.X R5, R16, R9, R17, 0x1, P6 ;  /* 0x0000000910058211 */ /* 0x004fe200030f0c11 */
[----:B------:R-:W-:Y:S01]  /*1280*/  STL.64 [R1+0x40], R24 ;  /* 0x0000401801007387 */ /* 0x000fe20000100a00 */
[----:B------:R-:W-:-:S02]  /*1290*/  ISETP.GE.AND P6, PT, R21, c[0x0][0x198], PT ;  /* 0x0000660015007a0c */ /* 0x000fc40003fc6270 */
[----:B------:R-:W-:Y:S01]  /*12a0*/  @!P0 LOP3.LUT R13, R13, 0xfffffff8, RZ, 0xc0, !PT ;  /* 0xfffffff80d0d8812 */ /* 0x000fe200078ec0ff */
[----:B------:R3:W-:Y:S01]  /*12b0*/  @!P0 LDGSTS.E.BYPASS.LTC128B.128 [R243+0x100], [R4.64], !P1 ;  /* 0x0010000004f38fae */ /* 0x0007e2000c901d52 */
[----:B------:R-:W-:Y:S02]  /*12c0*/  @!P5 LOP3.LUT R14, R0, 0xfffffff8, RZ, 0xc0, !PT ;  /* 0xfffffff8000ed812 */ /* 0x000fe400078ec0ff */
[----:B------:R-:W-:Y:S01]  /*12d0*/  @!P4 SHF.R.S32.HI R0, RZ, 0x1f, R21 ;  /* 0x0000001fff00c819 */ /* 0x000fe20000011415 */
[----:B------:R-:W-:-:S03]  /*12e0*/  @!P0 IMAD.WIDE R8, R13, 0x2, R8 ;  /* 0x000000020d088825 */ /* 0x000fc600078e0208 */
[----:B------:R-:W-:Y:S01]  /*12f0*/  @!P4 LEA.HI R0, R0, R21, RZ, 0x3 ;  /* 0x000000150000c211 */ /* 0x000fe200078f18ff */
[----:B----4-:R-:W-:Y:S02]  /*1300*/  @!P5 IMAD.WIDE R14, R14, 0x2, R6 ;  /* 0x000000020e0ed825 */ /* 0x010fe400078e0206 */
[----:B------:R2:W-:Y:S01]  /*1310*/  @!P0 LDGSTS.E.BYPASS.LTC128B.128 [R243+0x4100], [R8.64], !P6 ;  /* 0x0410000008f38fae */ /* 0x0005e2000f101d52 */
[----:B------:R-:W-:Y:S02]  /*1320*/  @!P5 LEA R6, P0, R16, R6, 0x1 ;  /* 0x000000061006d211 */ /* 0x000fe400078008ff */
[----:B------:R-:W-:Y:S01]  /*1330*/  @!P4 LOP3.LUT R13, R0, 0xfffffff8, RZ, 0xc0, !PT ;  /* 0xfffffff8000dc812 */ /* 0x000fe200078ec0ff */
[----:B------:R-:W-:Y:S01]  /*1340*/  IMAD R0, R69, c[0x0][0x1f0], RZ ;  /* 0x00007c0045007a24 */ /* 0x000fe200078e02ff */
[----:B------:R-:W-:-:S05]  /*1350*/  @!P5 LEA.HI.X R7, R16, R7, R17, 0x1, P0 ;  /* 0x000000071007d211 */ /* 0x000fca00000f0c11 */
[----:B------:R4:W-:Y:S04]  /*1360*/  @!P5 LDGSTS.E.BYPASS.LTC128B.128 [R243+0x1100], [R6.64], !P1 ;  /* 0x0110000006f3dfae */ /* 0x0009e8000c901d52 */
[----:B------:R5:W-:Y:S01]  /*1370*/  @!P5 LDGSTS.E.BYPASS.LTC128B.128 [R243+0x5100], [R14.64], !P6 ;  /* 0x051000000ef3dfae */ /* 0x000be2000f101d52 */
[C---:B------:R-:W-:Y:S02]  /*1380*/  ISETP.GE.AND P5, PT, R16.reuse, c[0x0][0x1d4], PT ;  /* 0x0000750010007a0c */ /* 0x040fe40003fa6270 */
[----:B---3--:R-:W-:-:S04]  /*1390*/  @!P4 LEA R4, P0, R16, R2, 0x1 ;  /* 0x000000021004c211 */ /* 0x008fc800078008ff */
[----:B-1----:R-:W-:Y:S02]  /*13a0*/  @!P4 LEA.HI.X R5, R16, R3, R17, 0x1, P0 ;  /* 0x000000031005c211 */ /* 0x002fe400000f0c11 */
[----:B------:R-:W-:-:S03]  /*13b0*/  ISETP.GE.AND P0, PT, R19, 0x1, PT ;  /* 0x000000011300780c */ /* 0x000fc60003f06270 */
[----:B------:R1:W-:Y:S04]  /*13c0*/  @!P4 LDGSTS.E.BYPASS.LTC128B.128 [R243+0x2100], [R4.64], !P1 ;  /* 0x0210000004f3cfae */ /* 0x0003e8000c901d52 */
[----:B--2---:R-:W1:Y:S04]  /*13d0*/  SHFL.IDX PT, R8, R18, 0x3, 0x181f ;  /* 0x00781f0012087f89 */ /* 0x004e6800000e0000 */
[----:B------:R2:W3:Y:S01]  /*13e0*/  SHFL.IDX PT, R9, R12, 0x3, 0x181f ;  /* 0x00781f000c097f89 */ /* 0x0004e200000e0000 */
[----:B----4-:R-:W-:Y:S01]  /*13f0*/  LEA.HI R6, R190, R189, RZ, 0x4 ;  /* 0x000000bdbe067211 */ /* 0x010fe200078f20ff */
[----:B------:R-:W-:-:S02]  /*1400*/  IMAD.U32 R7, RZ, RZ, UR6 ;  /* 0x00000006ff077e24 */ /* 0x000fc4000f8e00ff */
[----:B--2---:R-:W-:-:S04]  /*1410*/  @!P4 IMAD.WIDE R12, R13, 0x2, R2 ;  /* 0x000000020d0cc825 */ /* 0x004fc800078e0202 */
[----:B------:R-:W-:Y:S01]  /*1420*/  IMAD R2, R68, c[0x0][0x1f4], R0 ;  /* 0x00007d0044027a24 */ /* 0x000fe200078e0200 */
[----:B------:R2:W-:Y:S01]  /*1430*/  @!P4 LDGSTS.E.BYPASS.LTC128B.128 [R243+0x6100], [R12.64], !P6 ;  /* 0x061000000cf3cfae */ /* 0x0005e2000f101d52 */
[----:B------:R-:W-:Y:S01]  /*1440*/  @!P2 SHF.R.S32.HI R0, RZ, 0x1f, R21 ;  /* 0x0000001fff00a819 */ /* 0x000fe20000011415 */
[----:B------:R-:W-:Y:S01]  /*1450*/  IMAD.U32 R3, RZ, RZ, UR20 ;  /* 0x00000014ff037e24 */ /* 0x000fe2000f8e00ff */
[----:B-1----:R-:W-:Y:S01]  /*1460*/  @!P2 LEA R4, P4, R16, R8, 0x1 ;  /* 0x000000081004a211 */ /* 0x002fe200078808ff */
[----:B------:R-:W-:Y:S01]  /*1470*/  IMAD.IADD R169, R25, 0x1, R2 ;  /* 0x0000000119a97824 */ /* 0x000fe200078e0202 */
[----:B------:R-:W-:Y:S02]  /*1480*/  @!P2 LEA.HI R0, R0, R21, RZ, 0x3 ;  /* 0x000000150000a211 */ /* 0x000fe400078f18ff */
[----:B---3--:R-:W-:Y:S01]  /*1490*/  @!P2 LEA.HI.X R5, R16, R9, R17, 0x1, P4 ;  /* 0x000000091005a211 */ /* 0x008fe200020f0c11 */
[----:B------:R-:W-:Y:S01]  /*14a0*/  IMAD.WIDE.U32 R2, R3, UR22, R168 ;  /* 0x0000001603027c25 */ /* 0x000fe2000f8e00a8 */
[----:B------:R-:W-:Y:S01]  /*14b0*/  ISETP.GE.AND P4, PT, R21, c[0x0][0x1d4], PT ;  /* 0x0000750015007a0c */ /* 0x000fe20003f86270 */
[----:B------:R-:W-:Y:S01]  /*14c0*/  STL.64 [R1+0x30], R168 ;  /* 0x000030a801007387 */ /* 0x000fe20000100a00 */
[----:B------:R-:W-:-:S02]  /*14d0*/  @!P2 LOP3.LUT R0, R0, 0xfffffff8, RZ, 0xc0, !PT ;  /* 0xfffffff80000a812 */ /* 0x000fc400078ec0ff */
[----:B------:R-:W-:Y:S01]  /*14e0*/  IADD3 R3, R3, UR4, RZ ;  /* 0x0000000403037c10 */ /* 0x000fe2000fffe0ff */
[----:B------:R1:W-:Y:S02]  /*14f0*/  @!P2 LDGSTS.E.BYPASS.LTC128B.128 [R243+0x3100], [R4.64], !P1 ;  /* 0x0310000004f3afae */ /* 0x0003e4000c901d52 */
[----:B------:R-:W-:Y:S01]  /*1500*/  @!P2 IMAD.WIDE R8, R0, 0x2, R8 ;  /* 0x000000020008a825 */ /* 0x000fe200078e0208 */
[----:B------:R-:W-:-:S04]  /*1510*/  LOP3.LUT R0, R6, 0xfffffff0, RZ, 0xc0, !PT ;  /* 0xfffffff006007812 */ /* 0x000fc800078ec0ff */
[----:B------:R3:W-:Y:S01]  /*1520*/  @!P2 LDGSTS.E.BYPASS.LTC128B.128 [R243+0x7100], [R8.64], !P6 ;  /* 0x0710000008f3afae */ /* 0x0007e2000f101d52 */
[----:B------:R-:W-:Y:S01]  /*1530*/  ISETP.GE.AND P6, PT, R19, 0x21, PT ;  /* 0x000000211300780c */ /* 0x000fe20003fc6270 */
[----:B------:R-:W-:Y:S01]  /*1540*/  IMAD.IADD R0, R189, 0x1, -R0 ;  /* 0x00000001bd007824 */ /* 0x000fe200078e0a00 */
[----:B------:R-:W-:Y:S01]  /*1550*/  ISETP.GE.AND P2, PT, R19, 0x41, PT ;  /* 0x000000411300780c */ /* 0x000fe20003f46270 */
[----:B------:R-:W0:Y:S03]  /*1560*/  LDGDEPBAR ;  /* 0x00000000000079af */ /* 0x000e260000000000 */
[----:B------:R-:W-:-:S04]  /*1570*/  SHF.R.S32.HI R11, RZ, 0x1f, R0 ;  /* 0x0000001fff0b7819 */ /* 0x000fc80000011400 */
[----:B------:R-:W-:Y:S02]  /*1580*/  LEA.HI R11, R11, R0, RZ, 0x3 ;  /* 0x000000000b0b7211 */ /* 0x000fe400078f18ff */
[----:B-1----:R-:W-:-:S04]  /*1590*/  @P0 LEA R4, P1, R2, c[0x0][0x1c8], 0x1 ;  /* 0x0000720002040a11 */ /* 0x002fc800078208ff */
[----:B------:R-:W-:Y:S02]  /*15a0*/  @P0 LEA.HI.X R5, R2, c[0x0][0x1cc], R3, 0x1, P1 ;  /* 0x0000730002050a11 */ /* 0x000fe400008f0c03 */
[----:B------:R-:W-:Y:S01]  /*15b0*/  ISETP.GE.AND P1, PT, R19, 0x61, PT ;  /* 0x000000611300780c */ /* 0x000fe20003f26270 */
[----:B---3--:R-:W-:Y:S02]  /*15c0*/  IMAD.U32 R9, RZ, RZ, UR6 ;  /* 0x00000006ff097e24 */ /* 0x008fe4000f8e00ff */
[----:B------:R1:W-:Y:S01]  /*15d0*/  @P0 LDGSTS.E.BYPASS.LTC128B.128 [R243+0x8100], [R4.64], !P5 ;  /* 0x0810000004f30fae */ /* 0x0003e2000e901d52 */
[----:B------:R-:W-:-:S03]  /*15e0*/  IMAD.U32 R8, RZ, RZ, UR7 ;  /* 0x00000007ff087e24 */ /* 0x000fc6000f8e00ff */
[----:B------:R1:W-:Y:S06]  /*15f0*/  @P0 LDGSTS.E.BYPASS.LTC128B.128 [R243+0xc100], [R4.64+0x80], !P4 ;  /* 0x0c10008004f30fae */ /* 0x0003ec000e101d52 */
[----:B------:R-:W-:-:S05]  /*1600*/  VOTEU.ANY UP0, P1 ;  /* 0x00000000003f7886 */ /* 0x000fca0000800100 */
[----:B------:R-:W-:Y:S01]  /*1610*/  @UP0 UIMAD UR4, UR7, 0x60, URZ ;  /* 0x00000060070408a4 */ /* 0x000fe2000f8e023f */
[----:B-1----:R-:W-:-:S04]  /*1620*/  SHF.R.S32.HI R4, RZ, 0x4, R6 ;  /* 0x00000004ff047819 */ /* 0x002fc80000011406 */
[----:B------:R-:W-:-:S04]  /*1630*/  LEA.HI R5, R6, R4, RZ, 0x1 ;  /* 0x0000000406057211 */ /* 0x000fc800078f08ff */
[----:B------:R-:W-:Y:S02]  /*1640*/  LOP3.LUT R6, R5, 0xfffffffe, RZ, 0xc0, !PT ;  /* 0xfffffffe05067812 */ /* 0x000fe400078ec0ff */
[----:B------:R-:W-:-:S03]  /*1650*/  @P6 LEA R5, P0, R7, R2, 0x5 ;  /* 0x0000000207056211 */ /* 0x000fc600078028ff */
[----:B--2---:R-:W-:Y:S01]  /*1660*/  IMAD.IADD R13, R4, 0x1, -R6 ;  /* 0x00000001040d7824 */ /* 0x004fe200078e0a06 */
[----:B------:R-:W-:Y:S02]  /*1670*/  LOP3.LUT R6, R11, 0xfffffff8, RZ, 0xc0, !PT ;  /* 0xfffffff80b067812 */ /* 0x000fe400078ec0ff */
[----:B------:R-:W-:Y:S01]  /*1680*/  @P6 LEA.HI.X R4, R9, R3, R8, 0x5, P0 ;  /* 0x0000000309046211 */ /* 0x000fe200000f2c08 */
[----:B------:R-:W-:Y:S01]  /*1690*/  IMAD.SHL.U32 R10, R13, 0x8, RZ ;  /* 0x000000080d0a7824 */ /* 0x000fe200078e00ff */
[----:B------:R-:W-:Y:S01]  /*16a0*/  @P6 LEA R8, P0, R5, c[0x0][0x1c8], 0x1 ;  /* 0x0000720005086a11 */ /* 0x000fe200078008ff */
[----:B------:R-:W-:-:S03]  /*16b0*/  IMAD.IADD R12, R0, 0x1, -R6 ;  /* 0x00000001000c7824 */ /* 0x000fc600078e0a06 */
[----:B------:R-:W-:Y:S01]  /*16c0*/  @P6 LEA.HI.X R9, R5, c[0x0][0x1cc], R4, 0x1, P0 ;  /* 0x0000730005096a11 */ /* 0x000fe200000f0c04 */
[----:B------:R-:W-:Y:S01]  /*16d0*/  IMAD.SHL.U32 R0, R12, 0x40, RZ ;  /* 0x000000400c007824 */ /* 0x000fe200078e00ff */
[----:B------:R-:W-:Y:S01]  /*16e0*/  @P2 IADD3 R4, P0, R2, UR12, RZ ;  /* 0x0000000c02042c10 */ /* 0x000fe2000ff1e0ff */
[----:B------:R-:W-:Y:S02]  /*16f0*/  IMAD.U32 R5, RZ, RZ, UR6 ;  /* 0x00000006ff057e24 */ /* 0x000fe4000f8e00ff */
[----:B------:R1:W-:Y:S01]  /*1700*/  @P6 LDGSTS.E.BYPASS.LTC128B.128 [R243+0x9100], [R8.64], !P5 ;  /* 0x0910000008f36fae */ /* 0x0003e2000e901d52 */
[----:B------:R-:W-:Y:S01]  /*1710*/  @P2 IADD3.X R7, R3, UR9, RZ, P0, !PT ;  /* 0x0000000903072c10 */ /* 0x000fe200087fe4ff */
[----:B------:R-:W-:Y:S01]  /*1720*/  @P1 IMAD.WIDE.U32 R2, R5, 0x60, R2 ;  /* 0x0000006005021825 */ /* 0x000fe200078e0002 */
[----:B------:R-:W-:Y:S01]  /*1730*/  @P2 LEA R6, P0, R4, c[0x0][0x1c8], 0x1 ;  /* 0x0000720004062a11 */ /* 0x000fe200078008ff */
[----:B------:R1:W-:Y:S01]  /*1740*/  @P6 LDGSTS.E.BYPASS.LTC128B.128 [R243+0xd100], [R8.64+0x80], !P4 ;  /* 0x0d10008008f36fae */ /* 0x0003e2000e101d52 */
[----:B------:R-:W-:-:S02]  /*1750*/  LOP3.LUT R0, R0, 0x1c0, RZ, 0xc0, !PT ;  /* 0x000001c000007812 */ /* 0x000fc400078ec0ff */
[----:B------:R-:W-:Y:S02]  /*1760*/  @P2 LEA.HI.X R7, R4, c[0x0][0x1cc], R7, 0x1, P0 ;  /* 0x0000730004072a11 */ /* 0x000fe400000f0c07 */
[----:B------:R-:W-:Y:S02]  /*1770*/  LOP3.LUT R10, R0, 0x8, R10, 0xf8, !PT ;  /* 0x00000008000a7812 */ /* 0x000fe400078ef80a */
[----:B------:R-:W-:Y:S01]  /*1780*/  SHF.R.U32.HI R5, RZ, 0x3, R0 ;  /* 0x00000003ff057819 */ /* 0x000fe20000011600 */
[----:B------:R2:W-:Y:S01]  /*1790*/  @P2 LDGSTS.E.BYPASS.LTC128B.128 [R243+0xa100], [R6.64], !P5 ;  /* 0x0a10000006f32fae */ /* 0x0005e2000e901d52 */
[----:B------:R-:W-:Y:S01]  /*17a0*/  @P1 IADD3 R0, R3, UR4, RZ ;  /* 0x0000000403001c10 */ /* 0x000fe2000fffe0ff */
[----:B------:R-:W-:Y:S01]  /*17b0*/  IMAD.SHL.U32 R3, R11, 0x40, RZ ;  /* 0x000000400b037824 */ /* 0x000fe200078e00ff */
[----:B------:R-:W-:Y:S01]  /*17c0*/  @P1 LEA R4, P0, R2, c[0x0][0x1c8], 0x1 ;  /* 0x0000720002041a11 */ /* 0x000fe200078008ff */
[----:B------:R2:W-:Y:S01]  /*17d0*/  @P2 LDGSTS.E.BYPASS.LTC128B.128 [R243+0xe100], [R6.64+0x80], !P4 ;  /* 0x0e10008006f32fae */ /* 0x0005e2000e101d52 */
[----:B------:R-:W-:Y:S01]  /*17e0*/  LOP3.LUT R10, R10, R5, RZ, 0x3c, !PT ;  /* 0x000000050a0a7212 */ /* 0x000fe200078e3cff */
[----:B------:R-:W-:Y:S01]  /*17f0*/  ULDC.64 UR4, c[0x0][0x208] ;  /* 0x0000820000047ab9 */ /* 0x000fe20000000a00 */
[----:B------:R-:W-:Y:S01]  /*1800*/  @P1 LEA.HI.X R5, R2, c[0x0][0x1cc], R0, 0x1, P0 ;  /* 0x0000730002051a11 */ /* 0x000fe200000f0c00 */
[----:B------:R-:W-:Y:S01]  /*1810*/  IMAD.SHL.U32 R0, R22, 0x40, RZ ;  /* 0x0000004016007824 */ /* 0x000fe200078e00ff */
[----:B------:R-:W-:Y:S01]  /*1820*/  LOP3.LUT R3, R10, 0xfffffe00, R3, 0xf8, !PT ;  /* 0xfffffe000a037812 */ /* 0x000fe200078ef803 */
[----:B------:R-:W-:Y:S01]  /*1830*/  IMAD.SHL.U32 R2, R20, 0x8, RZ ;  /* 0x0000000814027824 */ /* 0x000fe200078e00ff */
[----:B------:R-:W-:Y:S01]  /*1840*/  UIMAD UR10, UR10, UR4, URZ ;  /* 0x000000040a0a72a4 */ /* 0x000fe2000f8e023f */
[----:B------:R3:W-:Y:S01]  /*1850*/  @P1 LDGSTS.E.BYPASS.LTC128B.128 [R243+0xb100], [R4.64], !P5 ;  /* 0x0b10000004f31fae */ /* 0x0007e2000e901d52 */
[----:B------:R-:W-:Y:S01]  /*1860*/  LOP3.LUT R0, R0, 0x1c0, RZ, 0xc0, !PT ;  /* 0x000001c000007812 */ /* 0x000fe200078ec0ff */
[----:B------:R-:W-:Y:S01]  /*1870*/  IMAD R180, R171, 0x400, R3 ;  /* 0x00000400abb47824 */ /* 0x000fe200078e0203 */
[----:B------:R-:W-:Y:S01]  /*1880*/  UIMAD.WIDE.U32 UR14, UR20, UR4, URZ ;  /* 0x00000004140e72a5 */ /* 0x000fe2000f8e003f */
[----:B------:R3:W-:Y:S01]  /*1890*/  @P1 LDGSTS.E.BYPASS.LTC128B.128 [R243+0xf100], [R4.64+0x80], !P4 ;  /* 0x0f10008004f31fae */ /* 0x0007e2000e101d52 */
[----:B------:R-:W-:Y:S01]  /*18a0*/  LOP3.LUT R2, R0, 0x8, R2, 0xf8, !PT ;  /* 0x0000000800027812 */ /* 0x000fe200078ef802 */
[----:B------:R-:W-:Y:S01]  /*18b0*/  UIMAD UR10, UR20, UR5, UR10 ;  /* 0x00000005140a72a4 */ /* 0x000fe2000f8e020a */
[----:B------:R-:W-:Y:S01]  /*18c0*/  SHF.R.U32.HI R0, RZ, 0x3, R0 ;  /* 0x00000003ff007819 */ /* 0x000fe20000011600 */
[----:B------:R-:W0:Y:S01]  /*18d0*/  LDGDEPBAR ;  /* 0x00000000000079af */ /* 0x000e220000000000 */
[----:B------:R-:W-:Y:S01]  /*18e0*/  R2P PR, R12, 0x6 ;  /* 0x000000060c007804 */ /* 0x000fe20000000000 */
[----:B------:R-:W-:Y:S01]  /*18f0*/  UIADD3 UR10, UR15, UR10, URZ ;  /* 0x0000000a0f0a7290 */ /* 0x000fe2000fffe03f */
[----:B------:R-:W-:Y:S01]  /*1900*/  LOP3.LUT R0, R2, R0, RZ, 0x3c, !PT ;  /* 0x0000000002007212 */ /* 0x000fe200078e3cff */
[----:B------:R-:W-:Y:S01]  /*1910*/  IMAD.MOV.U32 R2, RZ, RZ, 0x20 ;  /* 0x00000020ff027424 */ /* 0x000fe200078e00ff */
[C---:B------:R-:W-:Y:S01]  /*1920*/  LEA R192, R180.reuse, 0x100, 0x1 ;  /* 0x00000100b4c07811 */ /* 0x040fe200078e08ff */
[----:B------:R-:W-:Y:S01]  /*1930*/  IMAD.SHL.U32 R180, R180, 0x2, RZ ;  /* 0x00000002b4b47824 */ /* 0x000fe200078e00ff */
[----:B------:R-:W-:Y:S01]  /*1940*/  LOP3.LUT P0, RZ, R22, 0x2, RZ, 0xc0, !PT ;  /* 0x0000000216ff7812 */ /* 0x000fe2000780c0ff */
[----:B------:R-:W-:Y:S01]  /*1950*/  IMAD R0, R13, 0x200, R0 ;  /* 0x000002000d007824 */ /* 0x000fe200078e0200 */
[----:B------:R-:W-:Y:S01]  /*1960*/  SEL R2, R2, 0xffffffe0, !P2 ;  /* 0xffffffe002027807 */ /* 0x000fe20005000000 */
[----:B--2---:R-:W-:-:S04]  /*1970*/  IMAD.WIDE.U32 R6, R23, c[0x0][0x208], R16 ;  /* 0x0000820017067a25 */ /* 0x004fc800078e0010 */
[----:B------:R-:W-:-:S05]  /*1980*/  IMAD.SHL.U32 R220, R0, 0x2, RZ ;  /* 0x0000000200dc7824 */ /* 0x000fca00078e00ff */
[C---:B------:R-:W-:Y:S02]  /*1990*/  IADD3 R0, R220.reuse, 0x8100, RZ ;  /* 0x00008100dc007810 */ /* 0x040fe40007ffe0ff */
[----:B------:R-:W-:Y:S01]  /*19a0*/  IADD3 R227, R220, 0x8120, RZ ;  /* 0x00008120dce37810 */ /* 0x000fe20007ffe0ff */
[----:B---3--:R-:W-:Y:S01]  /*19b0*/  IMAD.MOV.U32 R4, RZ, RZ, 0x10 ;  /* 0x00000010ff047424 */ /* 0x008fe200078e00ff */
[----:B------:R-:W-:-:S04]  /*19c0*/  DEPBAR.LE SB0, 0x1 ;  /* 0x000080400000791a */ /* 0x000fc80000000000 */
[----:B------:R-:W-:Y:S01]  /*19d0*/  BAR.SYNC.DEFER_BLOCKING 0x0 ;  /* 0x0000000000007b1d */ /* 0x000fe20000010000 */
[----:B------:R-:W-:Y:S01]  /*19e0*/  SEL R4, R4, 0xfffffff0, !P1 ;  /* 0xfffffff004047807 */ /* 0x000fe20004800000 */
[----:B------:R-:W-:Y:S01]  /*19f0*/  IMAD.U32 R5, RZ, RZ, UR10 ;  /* 0x0000000aff057e24 */ /* 0x000fe2000f8e00ff */
[----:B------:R-:W-:Y:S01]  /*1a00*/  @P0 IADD3 R227, R0, -0x20, RZ ;  /* 0xffffffe000e30810 */ /* 0x000fe20007ffe0ff */
[----:B------:R-:W-:Y:S01]  /*1a10*/  IMAD R0, R70, c[0x0][0x208], RZ ;  /* 0x0000820046007a24 */ /* 0x000fe200078e02ff */
[----:B------:R-:W-:Y:S01]  /*1a20*/  USHF.L.U32 UR10, UR4, 0x6, URZ ;  /* 0x00000006040a7899 */ /* 0x000fe2000800063f */
[--C-:B------:R-:W-:Y:S01]  /*1a30*/  IMAD R184, R4, 0x2, R192.reuse ;  /* 0x0000000204b87824 */ /* 0x100fe200078e02c0 */
[C---:B------:R-:W-:Y:S01]  /*1a40*/  IADD3 R242, R227.reuse, 0x800, RZ ;  /* 0x00000800e3f27810 */ /* 0x040fe20007ffe0ff */
[C---:B------:R-:W-:Y:S01]  /*1a50*/  IMAD R192, R2.reuse, 0x2, R192 ;  /* 0x0000000202c07824 */ /* 0x040fe200078e02c0 */
[----:B------:R-:W-:Y:S01]  /*1a60*/  UIADD3 UR16, UP0, UR10, 0x80, URZ ;  /* 0x000000800a107890 */ /* 0x000fe2000ff1e03f */
[----:B------:R-:W-:Y:S01]  /*1a70*/  IMAD R208, R2, 0x2, R184 ;  /* 0x0000000202d07824 */ /* 0x000fe200078e02b8 */
[----:B------:R-:W-:Y:S01]  /*1a80*/  IADD3 R241, R227, 0x1000, RZ ;  /* 0x00001000e3f17810 */ /* 0x000fe20007ffe0ff */
[----:B------:R-:W-:Y:S01]  /*1a90*/  IMAD R0, R23, c[0x0][0x20c], R0 ;  /* 0x0000830017007a24 */ /* 0x000fe200078e0200 */
[----:B------:R-:W-:-:S02]  /*1aa0*/  IADD3 R240, R227, 0x1800, RZ ;  /* 0x00001800e3f07810 */ /* 0x000fc40007ffe0ff */
[----:B------:R-:W-:Y:S01]  /*1ab0*/  IADD3 R239, R227, 0x2000, RZ ;  /* 0x00002000e3ef7810 */ /* 0x000fe20007ffe0ff */
[----:B------:R-:W-:Y:S01]  /*1ac0*/  IMAD.IADD R7, R7, 0x1, R0 ;  /* 0x0000000107077824 */ /* 0x000fe200078e0200 */
[C---:B------:R-:W-:Y:S01]  /*1ad0*/  IADD3 R238, R227.reuse, 0x2800, RZ ;  /* 0x00002800e3ee7810 */ /* 0x040fe20007ffe0ff */
[----:B------:R-:W-:Y:S01]  /*1ae0*/  IMAD R0, R72, c[0x0][0x210], RZ ;  /* 0x0000840048007a24 */ /* 0x000fe200078e02ff */
[----:B------:R-:W-:Y:S01]  /*1af0*/  IADD3 R237, R227, 0x3000, RZ ;  /* 0x00003000e3ed7810 */ /* 0x000fe20007ffe0ff */
[----:B------:R-:W-:Y:S01]  /*1b00*/  IMAD.WIDE.U32 R6, R71, c[0x0][0x210], R6 ;  /* 0x0000840047067a25 */ /* 0x000fe200078e0006 */
[C---:B------:R-:W-:Y:S02]  /*1b10*/  IADD3 R236, R227.reuse, 0x3800, RZ ;  /* 0x00003800e3ec7810 */ /* 0x040fe40007ffe0ff */
[----:B------:R-:W-:Y:S01]  /*1b20*/  IADD3 R235, R227, 0x4000, RZ ;  /* 0x00004000e3eb7810 */ /* 0x000fe20007ffe0ff */
[----:B------:R-:W-:Y:S01]  /*1b30*/  LDSM.16.M88.4 R140, [R180+0x100] ;  /* 0x00010000b48c783b */ /* 0x000fe20000000200 */
[----:B------:R-:W-:Y:S01]  /*1b40*/  IMAD R0, R71, c[0x0][0x214], R0 ;  /* 0x0000850047007a24 */ /* 0x000fe200078e0200 */
[----:B------:R-:W-:-:S02]  /*1b50*/  IADD3 R234, R227, 0x4800, RZ ;  /* 0x00004800e3ea7810 */ /* 0x000fc40007ffe0ff */
[----:B------:R-:W-:Y:S01]  /*1b60*/  LDSM.16.M88.4 R144, [R184] ;  /* 0x00000000b890783b */ /* 0x000fe20000000200 */
[----:B------:R-:W-:Y:S01]  /*1b70*/  IMAD.IADD R7, R7, 0x1, R0 ;  /* 0x0000000107077824 */ /* 0x000fe200078e0200 */
[----:B------:R-:W-:Y:S01]  /*1b80*/  IADD3 R233, R227, 0x5000, RZ ;  /* 0x00005000e3e97810 */ /* 0x000fe20007ffe0ff */
[----:B------:R-:W-:Y:S01]  /*1b90*/  IMAD R0, R69, c[0x0][0x218], RZ ;  /* 0x0000860045007a24 */ /* 0x000fe200078e02ff */
[----:B------:R-:W-:Y:S01]  /*1ba0*/  LDSM.16.M88.4 R172, [R192] ;  /* 0x00000000c0ac783b */ /* 0x000fe20000000200 */
[C---:B------:R-:W-:Y:S01]  /*1bb0*/  IMAD.WIDE.U32 R88, R68.reuse, c[0x0][0x218], R6 ;  /* 0x0000860044587a25 */ /* 0x040fe200078e0006 */
[C---:B------:R-:W-:Y:S02]  /*1bc0*/  IADD3 R232, R227.reuse, 0x5800, RZ ;  /* 0x00005800e3e87810 */ /* 0x040fe40007ffe0ff */
[----:B------:R-:W-:Y:S01]  /*1bd0*/  LDSM.16.M88.4 R176, [R208] ;  /* 0x00000000d0b0783b */ /* 0x000fe20000000200 */
[----:B------:R-:W-:Y:S01]  /*1be0*/  IMAD R0, R68, c[0x0][0x21c], R0 ;  /* 0x0000870044007a24 */ /* 0x000fe200078e0200 */
[----:B------:R-:W-:Y:S01]  /*1bf0*/  IADD3 R231, R227, 0x6000, RZ ;  /* 0x00006000e3e77810 */ /* 0x000fe20007ffe0ff */
[----:B------:R-:W-:Y:S01]  /*1c00*/  IMAD.U32 R6, RZ, RZ, UR14 ;  /* 0x0000000eff067e24 */ /* 0x000fe2000f8e00ff */
[----:B------:R-:W-:Y:S01]  /*1c10*/  LDSM.16.M88.4 R180, [R180+0x4100] ;  /* 0x00410000b4b4783b */ /* 0x000fe20000000200 */
[----:B------:R-:W-:Y:S01]  /*1c20*/  IMAD.IADD R75, R89, 0x1, R0 ;  /* 0x00000001594b7824 */ /* 0x000fe200078e0200 */
[----:B------:R-:W-:Y:S01]  /*1c30*/  UMOV UR14, 0x6 ;  /* 0x00000006000e7882 */ /* 0x000fe20000000000 */
[----:B------:R-:W-:Y:S01]  /*1c40*/  IMAD.U32 R7, RZ, RZ, UR15 ;  /* 0x0000000fff077e24 */ /* 0x000fe2000f8e00ff */
[----:B------:R-:W-:Y:S01]  /*1c50*/  LDSM.16.M88.4 R184, [R184+0x4000] ;  /* 0x00400000b8b8783b */ /* 0x000fe20000000200 */
[C---:B------:R-:W-:Y:S01]  /*1c60*/  LEA R0, P0, R6.reuse, R88, 0x7 ;  /* 0x0000005806007211 */ /* 0x040fe200078038ff */
[----:B------:R-:W-:Y:S01]  /*1c70*/  USHF.L.U64.HI UR14, UR4, UR14, UR5 ;  /* 0x0000000e040e7299 */ /* 0x000fe20008010205 */
[C---:B------:R-:W-:Y:S01]  /*1c80*/  IADD3 R230, R227.reuse, 0x6800, RZ ;  /* 0x00006800e3e67810 */ /* 0x040fe20007ffe0ff */
[----:B------:R-:W-:Y:S01]  /*1c90*/  LDSM.16.M88.4 R192, [R192+0x4000] ;  /* 0x00400000c0c0783b */ /* 0x000fe20000000200 */
[----:B------:R-:W-:Y:S01]  /*1ca0*/  LEA.HI.X R5, R6, R75, R5, 0x7, P0 ;  /* 0x0000004b06057211 */ /* 0x000fe200000f3c05 */
[----:B------:R-:W-:Y:S01]  /*1cb0*/  UIADD3.X UR15, URZ, UR14, URZ, UP0, !UPT ;  /* 0x0000000e3f0f7290 */ /* 0x000fe200087fe43f */
[----:B------:R-:W-:Y:S01]  /*1cc0*/  LEA R6, P0, R0, c[0x0][0x1f8], 0x1 ;  /* 0x00007e0000067a11 */ /* 0x000fe200078008ff */
[----:B------:R-:W-:Y:S01]  /*1cd0*/  LDSM.16.M88.4 R208, [R208+0x4000] ;  /* 0x00400000d0d0783b */ /* 0x000fe20000000200 */
[----:B------:R-:W-:Y:S01]  /*1ce0*/  UISETP.GE.AND UP0, UPT, UR25, 0x2, UPT ;  /* 0x000000021900788c */ /* 0x000fe2000bf06270 */
[----:B------:R-:W-:-:S02]  /*1cf0*/  IADD3 R229, R227, 0x7000, RZ ;  /* 0x00007000e3e57810 */ /* 0x000fc40007ffe0ff */
[----:B------:R-:W-:Y:S01]  /*1d00*/  BAR.SYNC.DEFER_BLOCKING 0x0 ;  /* 0x0000000000007b1d */ /* 0x000fe20000010000 */
[----:B------:R-:W-:Y:S01]  /*1d10*/  LEA.HI.X R7, R0, c[0x0][0x1fc], R5, 0x1, P0 ;  /* 0x00007f0000077a11 */ /* 0x000fe200000f0c05 */
[----:B------:R-:W-:Y:S01]  /*1d20*/  IMAD.U32 R5, RZ, RZ, UR10 ;  /* 0x0000000aff057e24 */ /* 0x000fe2000f8e00ff */
[----:B------:R-:W-:Y:S02]  /*1d30*/  IADD3 R0, -R20, UR17, RZ ;  /* 0x0000001114007c10 */ /* 0x000fe4000fffe1ff */
[----:B------:R-:W-:Y:S01]  /*1d40*/  IADD3 R228, R227, 0x7800, RZ ;  /* 0x00007800e3e47810 */ /* 0x000fe20007ffe0ff */
[----:B------:R-:W-:Y:S01]  /*1d50*/  STL.64 [R1+0x48], R88 ;  /* 0x0000485801007387 */ /* 0x000fe20000100a00 */
[----:B------:R-:W-:-:S03]  /*1d60*/  ISETP.LT.OR P6, PT, R0, 0x1, P5 ;  /* 0x000000010000780c */ /* 0x000fc60002fc1670 */
[----:B------:R-:W-:Y:S01]  /*1d70*/  STL [R1+0x3c], R75 ;  /* 0x00003c4b01007387 */ /* 0x000fe20000100800 */
[----:B------:R-:W-:-:S04]  /*1d80*/  DEPBAR.LE SB0, 0x0 ;  /* 0x000080000000791a */ /* 0x000fc80000000000 */
[----:B------:R-:W-:Y:S06]  /*1d90*/  BAR.SYNC.DEFER_BLOCKING 0x0 ;  /* 0x0000000000007b1d */ /* 0x000fec0000010000 */
[----:B-1----:R-:W1:Y:S04]  /*1da0*/  LDSM.16.M88.4 R8, [R220+0x8900] ;  /* 0x00890000dc08783b */ /* 0x002e680000000200 */
[----:B------:R-:W2:Y:S04]  /*1db0*/  LDSM.16.M88.4 R28, [R220+0x9100] ;  /* 0x00910000dc1c783b */ /* 0x000ea80000000200 */
[----:B------:R-:W-:Y:S04]  /*1dc0*/  LDSM.16.M88.4 R40, [R227+0x1000] ;  /* 0x00100000e328783b */ /* 0x000fe80000000200 */
[----:B------:R-:W-:Y:S04]  /*1dd0*/  LDSM.16.M88.4 R56, [R220+0x9900] ;  /* 0x00990000dc38783b */ /* 0x000fe80000000200 */
[----:B-----5:R-:W3:Y:S04]  /*1de0*/  LDSM.16.M88.4 R12, [R220+0x8100] ;  /* 0x00810000dc0c783b */ /* 0x020ee80000000200 */
[----:B------:R-:W4:Y:S04]  /*1df0*/  LDSM.16.M88.4 R48, [R227+0x800] ;  /* 0x00080000e330783b */ /* 0x000f280000000200 */
[----:B------:R-:W5:Y:S04]  /*1e00*/  LDSM.16.M88.4 R60, [R227+0x1800] ;  /* 0x00180000e33c783b */ /* 0x000f680000000200 */
[----:B------:R-:W4:Y:S04]  /*1e10*/  LDSM.16.M88.4 R64, [R220+0xa100] ;  /* 0x00a10000dc40783b */ /* 0x000f280000000200 */
[----:B------:R-:W-:Y:S01]  /*1e20*/  LDSM.16.M88.4 R52, [R227] ;  /* 0x00000000e334783b */ /* 0x000fe20000000200 */
[C---:B-1----:R-:W-:Y:S08]  /*1e30*/  HMMA.16816.F32 R32, R140.reuse, R8, RZ ;  /* 0x000000088c20723c */ /* 0x042ff000000018ff */
[C---:B------:R-:W-:Y:S08]  /*1e40*/  HMMA.16816.F32 R24, R140.reuse, R10, RZ ;  /* 0x0000000a8c18723c */ /* 0x040ff000000018ff */
[C---:B--2---:R-:W-:Y:S08]  /*1e50*/  HMMA.16816.F32 R8, R140.reuse, R30, RZ ;  /* 0x0000001e8c08723c */ /* 0x044ff000000018ff */
[C---:B---3--:R-:W-:Y:S08]  /*1e60*/  HMMA.16816.F32 R44, R140.reuse, R12, RZ ;  /* 0x0000000c8c2c723c */ /* 0x048ff000000018ff */
[----:B------:R-:W-:Y:S08]  /*1e70*/  HMMA.16816.F32 R36, R140, R14, RZ ;  /* 0x0000000e8c24723c */ /* 0x000ff000000018ff */
[----:B------:R-:W-:Y:S08]  /*1e80*/  HMMA.16816.F32 R100, R144, R42, R8 ;  /* 0x0000002a9064723c */ /* 0x000ff00000001808 */
[C---:B------:R-:W-:Y:S08]  /*1e90*/  HMMA.16816.F32 R8, R140.reuse, R58, RZ ;  /* 0x0000003a8c08723c */ /* 0x040ff000000018ff */
[----:B------:R-:W-:Y:S08]  /*1ea0*/  HMMA.16816.F32 R12, R140, R28, RZ ;  /* 0x0000001c8c0c723c */ /* 0x000ff000000018ff */
[C---:B----4-:R-:W-:Y:S01]  /*1eb0*/  HMMA.16816.F32 R112, R144.reuse, R48, R32 ;  /* 0x000000309070723c */ /* 0x050fe20000001820 */
[----:B------:R-:W1:Y:S07]  /*1ec0*/  LDSM.16.M88.4 R32, [R227+0x2000] ;  /* 0x00200000e320783b */ /* 0x000e6e0000000200 */
[----:B-----5:R-:W-:Y:S08]  /*1ed0*/  HMMA.16816.F32 R80, R144, R62, R8 ;  /* 0x0000003e9050723c */ /* 0x020ff00000001808 */
[----:B------:R-:W-:Y:S08]  /*1ee0*/  HMMA.16816.F32 R8, R140, R66, RZ ;  /* 0x000000428c08723c */ /* 0x000ff000000018ff */
[----:B------:R-:W-:Y:S01]  /*1ef0*/  HMMA.16816.F32 R96, R144, R40, R12 ;  /* 0x000000289060723c */ /* 0x000fe2000000180c */
[----:B------:R-:W-:Y:S07]  /*1f00*/  LDSM.16.M88.4 R40, [R220+0xa900] ;  /* 0x00a90000dc28783b */ /* 0x000fee0000000200 */
[C---:B------:R-:W-:Y:S01]  /*1f10*/  HMMA.16816.F32 R28, R140.reuse, R56, RZ ;  /* 0x000000388c1c723c */ /* 0x040fe200000018ff */
[----:B------:R-:W-:Y:S07]  /*1f20*/  LDSM.16.M88.4 R56, [R227+0x3800] ;  /* 0x00380000e338783b */ /* 0x000fee0000000200 */
[----:B------:R-:W-:Y:S08]  /*1f30*/  HMMA.16816.F32 R12, R140, R64, RZ ;  /* 0x000000408c0c723c */ /* 0x000ff000000018ff */
[C---:B-1----:R-:W-:Y:S07]  /*1f40*/  HMMA.16816.F32 R92, R144.reuse, R34, R8 ;  /* 0x00000022905c723c */ /* 0x042fee0000001808 */
[----:B------:R-:W-:Y:S01]  /*1f50*/  IADD3 R10, P2, R6, UR10, RZ ;  /* 0x0000000a060a7c10 */ /* 0x000fe2000ff5e0ff */
[----:B------:R-:W-:Y:S01]  /*1f60*/  HMMA.16816.F32 R76, R144, R60, R28 ;  /* 0x0000003c904c723c */ /* 0x000fe2000000181c */
[----:B------:R-:W1:Y:S02]  /*1f70*/  LDSM.16.M88.4 R28, [R220+0xb100] ;  /* 0x00b10000dc1c783b */ /* 0x000e640000000200 */
[----:B------:R-:W-:-:S02]  /*1f80*/  IADD3.X R11, R7, UR14, RZ, P2, !PT ;  /* 0x0000000e070b7c10 */ /* 0x000fc400097fe4ff */
[----:B------:R-:W-:-:S03]  /*1f90*/  ISETP.LT.OR P2, PT, R0, 0x1, P4 ;  /* 0x000000010000780c */ /* 0x000fc60002741670 */
[C---:B------:R-:W-:Y:S01]  /*1fa0*/  HMMA.16816.F32 R84, R144.reuse, R32, R12 ;  /* 0x000000209054723c */ /* 0x040fe2000000180c */
[----:B------:R-:W2:Y:S06]  /*1fb0*/  LDSM.16.M88.4 R32, [R220+0xb900] ;  /* 0x00b90000dc20783b */ /* 0x000eac0000000200 */
[----:B------:R-:W-:Y:S01]  /*1fc0*/  IADD3 R12, P1, P0, R5, 0x80, R6 ;  /* 0x00000080050c7810 */ /* 0x000fe2000783e006 */
[----:B------:R-:W-:Y:S01]  /*1fd0*/  HMMA.16816.F32 R116, R144, R52, R44 ;  /* 0x000000349074723c */ /* 0x000fe2000000182c */
[----:B------:R-:W-:Y:S02]  /*1fe0*/  LDSM.16.M88.4 R44, [R227+0x3000] ;  /* 0x00300000e32c783b */ /* 0x000fe40000000200 */
[----:B------:R-:W-:-:S02]  /*1ff0*/  IADD3.X R13, RZ, UR14, R7, P1, P0 ;  /* 0x0000000eff0d7c10 */ /* 0x000fc40008fe0407 */
[----:B------:R-:W-:Y:S02]  /*2000*/  IADD3 R8, P0, R10, UR10, RZ ;  /* 0x0000000a0a087c10 */ /* 0x000fe4000ff1e0ff */
[----:B------:R-:W-:Y:S01]  /*2010*/  ISETP.LT.OR P1, PT, R0, 0x21, P5 ;  /* 0x000000210000780c */ /* 0x000fe20002f21670 */
[C---:B------:R-:W-:Y:S01]  /*2020*/  HMMA.16816.F32 R104, R144.reuse, R50, R24 ;  /* 0x000000329068723c */ /* 0x040fe20000001818 */
[----:B------:R-:W3:Y:S01]  /*2030*/  LDSM.16.M88.4 R48, [R227+0x2800] ;  /* 0x00280000e330783b */ /* 0x000ee20000000200 */
[C---:B------:R-:W-:Y:S02]  /*2040*/  IADD3.X R9, R11.reuse, UR14, RZ, P0, !PT ;  /* 0x0000000e0b097c10 */ /* 0x040fe400087fe4ff */
[----:B------:R-:W-:Y:S01]  /*2050*/  IADD3 R16, P0, R10, UR16, RZ ;  /* 0x000000100a107c10 */ /* 0x000fe2000ff1e0ff */
[----:B------:R-:W-:Y:S01]  /*2060*/  @!PT LDS RZ, [RZ] ;  /* 0x00000000fffff984 */ /* 0x000fe20000000800 */
[----:B------:R-:W-:Y:S01]  /*2070*/  @!PT LDS RZ, [RZ] ;  /* 0x00000000fffff984 */ /* 0x000fe20000000800 */
[----:B------:R-:W-:Y:S01]  /*2080*/  @!PT LDS RZ, [RZ] ;  /* 0x00000000fffff984 */ /* 0x000fe20000000800 */
[----:B------:R4:W-:Y:S01]  /*2090*/  LDGSTS.E.BYPASS.LTC128B.128 [R243+0x100], [R6.64], !P6 ;  /* 0x0010000006f37fae */ /* 0x0009e2000f101d52 */
[C---:B------:R-:W-:Y:S02]  /*20a0*/  ISETP.LT.OR P6, PT, R0.reuse, 0x21, P4 ;  /* 0x000000210000780c */ /* 0x040fe400027c1670 */
[----:B------:R-:W-:Y:S01]  /*20b0*/  IADD3.X R17, R11, UR15, RZ, P0, !PT ;  /* 0x0000000f0b117c10 */ /* 0x000fe200087fe4ff */
[----:B------:R4:W-:Y:S01]  /*20c0*/  LDGSTS.E.BYPASS.LTC128B.128 [R243+0x4100], [R6.64+0x80], !P2 ;  /* 0x0410008006f37fae */ /* 0x0009e2000d101d52 */
[----:B------:R-:W-:Y:S01]  /*20d0*/  ISETP.LT.OR P2, PT, R0, 0x41, P5 ;  /* 0x000000410000780c */ /* 0x000fe20002f41670 */
[----:B------:R-:W-:Y:S01]  /*20e0*/  HMMA.16816.F32 R108, R144, R54, R36 ;  /* 0x00000036906c723c */ /* 0x000fe20000001824 */
[----:B------:R-:W-:Y:S01]  /*20f0*/  IADD3 R14, P0, R8, UR10, RZ ;  /* 0x0000000a080e7c10 */ /* 0x000fe2000ff1e0ff */
[----:B------:R2:W-:Y:S01]  /*2100*/  LDGSTS.E.BYPASS.LTC128B.128 [R243+0x1100], [R10.64], !P1 ;  /* 0x011000000af37fae */ /* 0x0005e2000c901d52 */
[----:B------:R-:W-:-:S02]  /*2110*/  LOP3.LUT P1, RZ, R22, 0x4, RZ, 0xc0, !PT ;  /* 0x0000000416ff7812 */ /* 0x000fc4000782c0ff */
[----:B------:R-:W-:-:S03]  /*2120*/  IADD3.X R15, R9, UR14, RZ, P0, !PT ;  /* 0x0000000e090f7c10 */ /* 0x000fc600087fe4ff */
[----:B------:R5:W-:Y:S01]  /*2130*/  LDGSTS.E.BYPASS.LTC128B.128 [R243+0x5100], [R12.64], !P6 ;  /* 0x051000000cf37fae */ /* 0x000be2000f101d52 */
[C---:B------:R-:W-:Y:S01]  /*2140*/  ISETP.LT.OR P6, PT, R0.reuse, 0x41, P4 ;  /* 0x000000410000780c */ /* 0x040fe200027c1670 */
[----:B-1----:R-:W-:Y:S02]  /*2150*/  HMMA.16816.F32 R36, R140, R28, RZ ;  /* 0x0000001c8c24723c */ /* 0x002fe400000018ff */
[----:B------:R2:W-:Y:S01]  /*2160*/  LDGSTS.E.BYPASS.LTC128B.128 [R243+0x2100], [R8.64], !P2 ;  /* 0x0210000008f37fae */ /* 0x0005e2000d101d52 */
[----:B------:R-:W-:-:S05]  /*2170*/  ISETP.LT.OR P2, PT, R0, 0x61, P4 ;  /* 0x000000610000780c */ /* 0x000fca0002741670 */
[----:B------:R-:W-:Y:S04]  /*2180*/  HMMA.16816.F32 R20, R140, R30, RZ ;  /* 0x0000001e8c14723c */ /* 0x000fe800000018ff */
[----:B------:R1:W-:Y:S01]  /*2190*/  LDGSTS.E.BYPASS.LTC128B.128 [R243+0x6100], [R16.64], !P6 ;  /* 0x0610000010f37fae */ /* 0x0003e2000f101d52 */
[----:B----4-:R-:W-:-:S03]  /*21a0*/  IADD3 R6, P0, R8, UR16, RZ ;  /* 0x0000001008067c10 */ /* 0x010fc6000ff1e0ff */
[----:B------:R-:W-:Y:S01]  /*21b0*/  HMMA.16816.F32 R24, R140, R40, RZ ;  /* 0x000000288c18723c */ /* 0x000fe200000018ff */
[----:B------:R-:W-:Y:S02]  /*21c0*/  IADD3.X R7, R9, UR15, RZ, P0, !PT ;  /* 0x0000000f09077c10 */ /* 0x000fe400087fe4ff */
[----:B------:R-:W-:Y:S01]  /*21d0*/  ISETP.LT.OR P0, PT, R0, 0x61, P5 ;  /* 0x000000610000780c */ /* 0x000fe20002f01670 */
[----:B------:R-:W-:-:S04]  /*21e0*/  IMAD.MOV.U32 R0, RZ, RZ, 0x40 ;  /* 0x00000040ff007424 */ /* 0x000fc800078e00ff */
[----:B------:R-:W-:Y:S01]  /*21f0*/  HMMA.16816.F32 R40, R140, R42, RZ ;  /* 0x0000002a8c28723c */ /* 0x000fe200000018ff */
[----:B------:R-:W-:-:S05]  /*2200*/  SEL R0, R0, 0xffffffc0, !P1 ;  /* 0xffffffc000007807 */ /* 0x000fca0004800000 */
[----:B------:R-:W-:Y:S02]  /*2210*/  IMAD.IADD R226, R220, 0x1, R0 ;  /* 0x00000001dce27824 */ /* 0x000fe400078e0200 */
[----:B--2---:R-:W-:Y:S01]  /*2220*/  HMMA.16816.F32 R8, R140, R34, RZ ;  /* 0x000000228c08723c */ /* 0x004fe200000018ff */
[----:B------:R5:W-:Y:S01]  /*2230*/  LDGSTS.E.BYPASS.LTC128B.128 [R243+0x3100], [R14.64], !P0 ;  /* 0x031000000ef37fae */ /* 0x000be2000c101d52 */
[----:B------:R-:W-:Y:S01]  /*2240*/  IMAD.IADD R223, R0, 0x1, R227 ;  /* 0x0000000100df7824 */ /* 0x000fe200078e02e3 */
[----:B------:R-:W-:Y:S02]  /*2250*/  PLOP3.LUT P0, PT, PT, PT, UP0, 0x80, 0x0 ;  /* 0x000000000000781c */ /* 0x000fe40003f0f008 */
[----:B------:R2:W-:Y:S03]  /*2260*/  LDGSTS.E.BYPASS.LTC128B.128 [R243+0x7100], [R6.64], !P2 ;  /* 0x0710000006f37fae */ /* 0x0005e6000d101d52 */
[C---:B---3--:R-:W-:Y:S01]  /*2270*/  HMMA.16816.F32 R88, R144.reuse, R48, R24 ;  /* 0x000000309058723c */ /* 0x048fe20000001818 */
[----:B------:R-:W3:Y:S04]  /*2280*/  LDSM.16.M88.4 R28, [R226+0x8900] ;  /* 0x00890000e21c783b */ /* 0x000ee80000000200 */
[----:B------:R-:W4:Y:S03]  /*2290*/  LDSM.16.M88.4 R24, [R226+0x8100] ;  /* 0x00810000e218783b */ /* 0x000f260000000200 */
[C---:B------:R-:W-:Y:S01]  /*22a0*/  HMMA.16816.F32 R72, R144.reuse, R50, R40 ;  /* 0x000000329048723c */ /* 0x040fe20000001828 */
[----:B-1----:R-:W-:Y:S04]  /*22b0*/  LDSM.16.M88.4 R16, [R226+0x9900] ;  /* 0x00990000e210783b */ /* 0x002fe80000000200 */
[----:B------:R-:W-:Y:S03]  /*22c0*/  LDSM.16.M88.4 R164, [R226+0xc100] ;  /* 0x00c10000e2a4783b */ /* 0x000fe60000000200 */
[----:B------:R-:W-:Y:S01]  /*22d0*/  HMMA.16816.F32 R64, R144, R46, R20 ;  /* 0x0000002e9040723c */ /* 0x000fe20000001814 */
[----:B------:R-:W-:Y:S04]  /*22e0*/  LDSM.16.M88.4 R20, [R226+0xb100] ;  /* 0x00b10000e214783b */ /* 0x000fe80000000200 */
[----:B------:R-:W0:Y:S03]  /*22f0*/  LDGDEPBAR ;  /* 0x00000000000079af */ /* 0x000e260000000000 */
[----:B-----5:R-:W-:Y:S01]  /*2300*/  HMMA.16816.F32 R12, R140, R32, RZ ;  /* 0x000000208c0c723c */ /* 0x020fe200000018ff */
[----:B------:R-:W1:Y:S07]  /*2310*/  LDSM.16.M88.4 R32, [R226+0x9100] ;  /* 0x00910000e220783b */ /* 0x000e6e0000000200 */
[----:B------:R-:W-:Y:S08]  /*2320*/  HMMA.16816.F32 R68, R144, R44, R36 ;  /* 0x0000002c9044723c */ /* 0x000ff00000001824 */
[----:B---3--:R-:W-:Y:S08]  /*2330*/  HMMA.16816.F32 R48, R172, R28, R112 ;  /* 0x0000001cac30723c */ /* 0x008ff00000001870 */
[C---:B------:R-:W-:Y:S01]  /*2340*/  HMMA.16816.F32 R60, R144.reuse, R56, R12 ;  /* 0x00000038903c723c */ /* 0x040fe2000000180c */
[----:B------:R-:W-:Y:S07]  /*2350*/  LDSM.16.M88.4 R12, [R226+0xa900] ;  /* 0x00a90000e20c783b */ /* 0x000fee0000000200 */
[----:B------:R-:W-:Y:S01]  /*2360*/  HMMA.16816.F32 R56, R144, R58, R8 ;  /* 0x0000003a9038723c */ /* 0x000fe20000001808 */
[----:B------:R-:W3:Y:S07]  /*2370*/  LDSM.16.M88.4 R8, [R226+0xa100] ;  /* 0x00a10000e208783b */ /* 0x000eee0000000200 */
[C---:B------:R-:W-:Y:S01]  /*2380*/  HMMA.16816.F32 R40, R172.reuse, R30, R104 ;  /* 0x0000001eac28723c */ /* 0x040fe20000001868 */
[----:B------:R-:W5:Y:S07]  /*2390*/  LDSM.16.M88.4 R28, [R226+0xb900] ;  /* 0x00b90000e21c783b */ /* 0x000f6e0000000200 */
[C---:B----4-:R-:W-:Y:S08]  /*23a0*/  HMMA.16816.F32 R52, R172.reuse, R24, R116 ;  /* 0x00000018ac34723c */ /* 0x050ff00000001874 */
[C---:B------:R-:W-:Y:S01]  /*23b0*/  HMMA.16816.F32 R44, R172.reuse, R26, R108 ;  /* 0x0000001aac2c723c */ /* 0x040fe2000000186c */
[----:B------:R-:W4:Y:S07]  /*23c0*/  LDSM.16.M88.4 R24, [R223] ;  /* 0x00000000df18783b */ /* 0x000f2e0000000200 */
[C---:B-1----:R-:W-:Y:S08]  /*23d0*/  HMMA.16816.F32 R36, R172.reuse, R32, R96 ;  /* 0x00000020ac24723c */ /* 0x042ff00000001860 */
[C---:B------:R-:W-:Y:S08]  /*23e0*/  HMMA.16816.F32 R32, R172.reuse, R34, R100 ;  /* 0x00000022ac20723c */ /* 0x040ff00000001864 */
[C---:B---3--:R-:W-:Y:S08]  /*23f0*/  HMMA.16816.F32 R84, R172.reuse, R8, R84 ;  /* 0x00000008ac54723c */ /* 0x048ff00000001854 */
[C---:B------:R-:W-:Y:S01]  /*2400*/  HMMA.16816.F32 R92, R172.reuse, R10, R92 ;  /* 0x0000000aac5c723c */ /* 0x040fe2000000185c */
[----:B------:R-:W1:Y:S07]  /*2410*/  LDSM.16.M88.4 R8, [R223+0x800] ;  /* 0x00080000df08783b */ /* 0x000e6e0000000200 */
[C---:B------:R-:W-:Y:S08]  /*2420*/  HMMA.16816.F32 R76, R172.reuse, R16, R76 ;  /* 0x00000010ac4c723c */ /* 0x040ff0000000184c */
[C---:B------:R-:W-:Y:S01]  /*2430*/  HMMA.16816.F32 R80, R172.reuse, R18, R80 ;  /* 0x00000012ac50723c */ /* 0x040fe20000001850 */
[----:B------:R-:W3:Y:S07]  /*2440*/  LDSM.16.M88.4 R16, [R223+0x1000] ;  /* 0x00100000df10783b */ /* 0x000eee0000000200 */
[C---:B------:R-:W-:Y:S08]  /*2450*/  HMMA.16816.F32 R96, R172.reuse, R12, R88 ;  /* 0x0000000cac60723c */ /* 0x040ff00000001858 */
[C---:B------:R-:W-:Y:S01]  /*2460*/  HMMA.16816.F32 R108, R172.reuse, R14, R72 ;  /* 0x0000000eac6c723c */ /* 0x040fe20000001848 */
[----:B------:R-:W-:Y:S07]  /*2470*/  LDSM.16.M88.4 R12, [R223+0x3000] ;  /* 0x00300000df0c783b */ /* 0x000fee0000000200 */
[C---:B------:R-:W-:Y:S08]  /*2480*/  HMMA.16816.F32 R100, R172.reuse, R20, R68 ;  /* 0x00000014ac64723c */ /* 0x040ff00000001844 */
[C---:B------:R-:W-:Y:S01]  /*2490*/  HMMA.16816.F32 R88, R172.reuse, R22, R64 ;  /* 0x00000016ac58723c */ /* 0x040fe20000001840 */
[----:B------:R-:W2:Y:S07]  /*24a0*/  LDSM.16.M88.4 R20, [R223+0x1800] ;  /* 0x00180000df14783b */ /* 0x000eae0000000200 */
[C---:B-----5:R-:W-:Y:S08]  /*24b0*/  HMMA.16816.F32 R72, R172.reuse, R28, R60 ;  /* 0x0000001cac48723c */ /* 0x060ff0000000183c */
[----:B------:R-:W-:Y:S01]  /*24c0*/  HMMA.16816.F32 R68, R172, R30, R56 ;  /* 0x0000001eac44723c */ /* 0x000fe20000001838 */
[----:B------:R-:W5:Y:S07]  /*24d0*/  LDSM.16.M88.4 R28, [R223+0x2000] ;  /* 0x00200000df1c783b */ /* 0x000f6e0000000200 */
[C---:B----4-:R-:W-:Y:S08]  /*24e0*/  HMMA.16816.F32 R64, R176.reuse, R24, R52 ;  /* 0x00000018b040723c */ /* 0x050ff00000001834 */
[C---:B-1----:R-:W-:Y:S08]  /*24f0*/  HMMA.16816.F32 R56, R176.reuse, R8, R48 ;  /* 0x00000008b038723c */ /* 0x042ff00000001830 */
[C---:B------:R-:W-:Y:S01]  /*2500*/  HMMA.16816.F32 R60, R176.reuse, R26, R44 ;  /* 0x0000001ab03c723c */ /* 0x040fe2000000182c */
[----:B------:R-:W1:Y:S07]  /*2510*/  LDSM.16.M88.4 R24, [R223+0x2800] ;  /* 0x00280000df18783b */ /* 0x000e6e0000000200 */
[C---:B------:R-:W-:Y:S01]  /*2520*/  HMMA.16816.F32 R52, R176.reuse, R10, R40 ;  /* 0x0000000ab034723c */ /* 0x040fe20000001828 */
[----:B------:R-:W4:Y:S07]  /*2530*/  LDSM.16.M88.4 R8, [R223+0x3800] ;  /* 0x00380000df08783b */ /* 0x000f2e0000000200 */
[C---:B---3--:R-:W-:Y:S08]  /*2540*/  HMMA.16816.F32 R48, R176.reuse, R16, R36 ;  /* 0x00000010b030723c */ /* 0x048ff00000001824 */
[C---:B------:R-:W-:Y:S01]  /*2550*/  HMMA.16816.F32 R44, R176.reuse, R18, R32 ;  /* 0x00000012b02c723c */ /* 0x040fe20000001820 */
[----:B------:R-:W-:Y:S07]  /*2560*/  LDSM.16.M88.4 R16, [R220+0xd900] ;  /* 0x00d90000dc10783b */ /* 0x000fee0000000200 */
[C---:B--2---:R-:W-:Y:S01]  /*2570*/  HMMA.16816.F32 R40, R176.reuse, R20, R76 ;  /* 0x00000014b028723c */ /* 0x044fe2000000184c */
[----:B------:R-:W-:Y:S07]  /*2580*/  LDSM.16.M88.4 R76, [R227+0x4800] ;  /* 0x00480000e34c783b */ /* 0x000fee0000000200 */
[C---:B------:R-:W-:Y:S01]  /*2590*/  HMMA.16816.F32 R36, R176.reuse, R22, R80 ;  /* 0x00000016b024723c */ /* 0x040fe20000001850 */
[----:B------:R-:W2:Y:S07]  /*25a0*/  LDSM.16.M88.4 R20, [R220+0xc100] ;  /* 0x00c10000dc14783b */ /* 0x000eae0000000200 */
[C---:B-----5:R-:W-:Y:S08]  /*25b0*/  HMMA.16816.F32 R32, R176.reuse, R28, R84 ;  /* 0x0000001cb020723c */ /* 0x060ff00000001854 */
[C---:B------:R-:W-:Y:S01]  /*25c0*/  HMMA.16816.F32 R92, R176.reuse, R30, R92 ;  /* 0x0000001eb05c723c */ /* 0x040fe2000000185c */
[----:B------:R-:W3:Y:S07]  /*25d0*/  LDSM.16.M88.4 R28, [R220+0xc900] ;  /* 0x00c90000dc1c783b */ /* 0x000eee0000000200 */
[C---:B------:R-:W-:Y:S08]  /*25e0*/  HMMA.16816.F32 R136, R176.reuse, R12, R100 ;  /* 0x0000000cb088723c */ /* 0x040ff00000001864 */
[C---:B------:R-:W-:Y:S01]  /*25f0*/  HMMA.16816.F32 R132, R176.reuse, R14, R88 ;  /* 0x0000000eb084723c */ /* 0x040fe20000001858 */
[----:B------:R-:W5:Y:S07]  /*2600*/  LDSM.16.M88.4 R12, [R220+0xe100] ;  /* 0x00e10000dc0c783b */ /* 0x000f6e0000000200 */
[C---:B-1----:R-:W-:Y:S08]  /*2610*/  HMMA.16816.F32 R96, R176.reuse, R24, R96 ;  /* 0x00000018b060723c */ /* 0x042ff00000001860 */
[C---:B------:R-:W-:Y:S01]  /*2620*/  HMMA.16816.F32 R108, R176.reuse, R26, R108 ;  /* 0x0000001ab06c723c */ /* 0x040fe2000000186c */
[----:B------:R-:W1:Y:S07]  /*2630*/  LDSM.16.M88.4 R24, [R220+0xd100] ;  /* 0x00d10000dc18783b */ /* 0x000e6e0000000200 */
[C---:B----4-:R-:W-:Y:S01]  /*2640*/  HMMA.16816.F32 R128, R176.reuse, R8, R72 ;  /* 0x00000008b080723c */ /* 0x050fe20000001848 */
[----:B------:R-:W-:Y:S07]  /*2650*/  LDSM.16.M88.4 R72, [R227+0x5000] ;  /* 0x00500000e348783b */ /* 0x000fee0000000200 */
[----:B------:R-:W-:Y:S01]  /*2660*/  HMMA.16816.F32 R124, R176, R10, R68 ;  /* 0x0000000ab07c723c */ /* 0x000fe20000001844 */
[----:B------:R-:W4:Y:S04]  /*2670*/  LDSM.16.M88.4 R8, [R220+0xe900] ;  /* 0x00e90000dc08783b */ /* 0x000f280000000200 */
[----:B------:R-:W-:Y:S03]  /*2680*/  LDSM.16.M88.4 R68, [R227+0x5800] ;  /* 0x00580000e344783b */ /* 0x000fe60000000200 */
[C---:B--2---:R-:W-:Y:S01]  /*2690*/  HMMA.16816.F32 R116, R180.reuse, R22, R60 ;  /* 0x00000016b474723c */ /* 0x044fe2000000183c */
[----:B------:R-:W2:Y:S07]  /*26a0*/  LDSM.16.M88.4 R60, [R220+0xf100] ;  /* 0x00f10000dc3c783b */ /* 0x000eae0000000200 */
[C---:B---3--:R-:W-:Y:S01]  /*26b0*/  HMMA.16816.F32 R104, R180.reuse, R30, R52 ;  /* 0x0000001eb468723c */ /* 0x048fe20000001834 */
[----:B------:R-:W3:Y:S07]  /*26c0*/  LDSM.16.M88.4 R52, [R220+0xf900] ;  /* 0x00f90000dc34783b */ /* 0x000eee0000000200 */
[C---:B------:R-:W-:Y:S01]  /*26d0*/  HMMA.16816.F32 R112, R180.reuse, R28, R56 ;  /* 0x0000001cb470723c */ /* 0x040fe20000001838 */
[----:B------:R-:W2:Y:S04]  /*26e0*/  LDSM.16.M88.4 R56, [R227+0x4000] ;  /* 0x00400000e338783b */ /* 0x000ea80000000200 */
[----:B------:R-:W-:Y:S03]  /*26f0*/  LDSM.16.M88.4 R28, [R227+0x7800] ;  /* 0x00780000e31c783b */ /* 0x000fe60000000200 */
[C---:B------:R-:W-:Y:S08]  /*2700*/  HMMA.16816.F32 R120, R180.reuse, R20, R64 ;  /* 0x00000014b478723c */ /* 0x040ff00000001840 */
[C---:B-----5:R-:W-:Y:S01]  /*2710*/  HMMA.16816.F32 R64, R180.reuse, R12, R32 ;  /* 0x0000000cb440723c */ /* 0x060fe20000001820 */
[----:B------:R-:W5:Y:S07]  /*2720*/  LDSM.16.M88.4 R32, [R227+0x7000] ;  /* 0x00700000e320783b */ /* 0x000f6e0000000200 */
[C---:B------:R-:W-:Y:S01]  /*2730*/  HMMA.16816.F32 R80, R180.reuse, R18, R36 ;  /* 0x00000012b450723c */ /* 0x040fe20000001824 */
[----:B------:R-:W2:Y:S07]  /*2740*/  LDSM.16.M88.4 R36, [R227+0x6800] ;  /* 0x00680000e324783b */ /* 0x000eae0000000200 */
[C---:B-1----:R-:W-:Y:S08]  /*2750*/  HMMA.16816.F32 R100, R180.reuse, R24, R48 ;  /* 0x00000018b464723c */ /* 0x042ff00000001830 */
[C---:B------:R-:W-:Y:S01]  /*2760*/  HMMA.16816.F32 R88, R180.reuse, R26, R44 ;  /* 0x0000001ab458723c */ /* 0x040fe2000000182c */
[----:B------:R-:W1:Y:S07]  /*2770*/  LDSM.16.M88.4 R44, [R227+0x6000] ;  /* 0x00600000e32c783b */ /* 0x000e6e0000000200 */
[C---:B------:R-:W-:Y:S08]  /*2780*/  HMMA.16816.F32 R84, R180.reuse, R16, R40 ;  /* 0x00000010b454723c */ /* 0x040ff00000001828 */
[C---:B------:R-:W-:Y:S08]  /*2790*/  HMMA.16816.F32 R48, R180.reuse, R14, R92 ;  /* 0x0000000eb430723c */ /* 0x040ff0000000185c */
[C---:B----4-:R-:W-:Y:S01]  /*27a0*/  HMMA.16816.F32 R40, R180.reuse, R8, R96 ;  /* 0x00000008b428723c */ /* 0x050fe20000001860 */
[----:B------:R-:W-:Y:S07]  /*27b0*/  LDSM.16.M88.4 R96, [R223+0x4000] ;  /* 0x00400000df60783b */ /* 0x000fee0000000200 */
[C---:B------:R-:W-:Y:S08]  /*27c0*/  HMMA.16816.F32 R24, R180.reuse, R10, R108 ;  /* 0x0000000ab418723c */ /* 0x040ff0000000186c */
[C---:B--2---:R-:W-:Y:S08]  /*27d0*/  HMMA.16816.F32 R16, R180.reuse, R62, R132 ;  /* 0x0000003eb410723c */ /* 0x044ff00000001884 */
[C---:B---3--:R-:W-:Y:S08]  /*27e0*/  HMMA.16816.F32 R12, R180.reuse, R52, R128 ;  /* 0x00000034b40c723c */ /* 0x048ff00000001880 */
[C---:B------:R-:W-:Y:S08]  /*27f0*/  HMMA.16816.F32 R8, R180.reuse, R54, R124 ;  /* 0x00000036b408723c */ /* 0x040ff0000000187c */
[----:B------:R-:W-:Y:S01]  /*2800*/  HMMA.16816.F32 R20, R180, R60, R136 ;  /* 0x0000003cb414723c */ /* 0x000fe20000001888 */
[----:B------:R-:W2:Y:S07]  /*2810*/  LDSM.16.M88.4 R60, [R226+0xc900] ;  /* 0x00c90000e23c783b */ /* 0x000eae0000000200 */
[C---:B------:R-:W-:Y:S08]  /*2820*/  HMMA.16816.F32 R52, R184.reuse, R56, R120 ;  /* 0x00000038b834723c */ /* 0x040ff00000001878 */
[C---:B------:R-:W-:Y:S01]  /*2830*/  HMMA.16816.F32 R56, R184.reuse, R58, R116 ;  /* 0x0000003ab838723c */ /* 0x040fe20000001874 */
[----:B------:R-:W3:Y:S07]  /*2840*/  LDSM.16.M88.4 R116, [R226+0xd100] ;  /* 0x00d10000e274783b */ /* 0x000eee0000000200 */
[C---:B------:R-:W-:Y:S08]  /*2850*/  HMMA.16816.F32 R132, R184.reuse, R76, R112 ;  /* 0x0000004cb884723c */ /* 0x040ff00000001870 */
[C---:B------:R-:W-:Y:S08]  /*2860*/  HMMA.16816.F32 R128, R184.reuse, R72, R100 ;  /* 0x00000048b880723c */ /* 0x040ff00000001864 */
[C---:B-----5:R-:W-:Y:S01]  /*2870*/  HMMA.16816.F32 R112, R184.reuse, R34, R16 ;  /* 0x00000022b870723c */ /* 0x060fe20000001810 */
[----:B------:R-:W4:Y:S07]  /*2880*/  LDSM.16.M88.4 R16, [R226+0xd900] ;  /* 0x00d90000e210783b */ /* 0x000f2e0000000200 */
[C---:B------:R-:W-:Y:S01]  /*2890*/  HMMA.16816.F32 R108, R184.reuse, R28, R12 ;  /* 0x0000001cb86c723c */ /* 0x040fe2000000180c */
[----:B------:R-:W5:Y:S07]  /*28a0*/  LDSM.16.M88.4 R12, [R226+0xe100] ;  /* 0x00e10000e20c783b */ /* 0x000f6e0000000200 */
[C---:B------:R-:W-:Y:S01]  /*28b0*/  HMMA.16816.F32 R100, R184.reuse, R30, R8 ;  /* 0x0000001eb864723c */ /* 0x040fe20000001808 */
[----:B------:R-:W1:Y:S07]  /*28c0*/  LDSM.16.M88.4 R8, [R226+0xe900] ;  /* 0x00e90000e208783b */ /* 0x000e6e0000000200 */
[C---:B------:R-:W-:Y:S08]  /*28d0*/  HMMA.16816.F32 R104, R184.reuse, R78, R104 ;  /* 0x0000004eb868723c */ /* 0x040ff00000001868 */
[C---:B------:R-:W-:Y:S01]  /*28e0*/  HMMA.16816.F32 R160, R184.reuse, R74, R88 ;  /* 0x0000004ab8a0723c */ /* 0x040fe20000001858 */
[----:B------:R-:W-:Y:S04]  /*28f0*/  LDSM.16.M88.4 R88, [R223+0x4800] ;  /* 0x00480000df58783b */ /* 0x000fe80000000200 */
[----:B------:R-:W-:Y:S03]  /*2900*/  LDSM.16.M88.4 R72, [R223+0x5000] ;  /* 0x00500000df48783b */ /* 0x000fe60000000200 */
[C---:B------:R-:W-:Y:S01]  /*2910*/  HMMA.16816.F32 R152, R184.reuse, R70, R80 ;  /* 0x00000046b898723c */ /* 0x040fe20000001850 */
[----:B------:R-:W-:Y:S07]  /*2920*/  LDSM.16.M88.4 R80, [R226+0xf900] ;  /* 0x00f90000e250783b */ /* 0x000fee0000000200 */
[C---:B------:R-:W-:Y:S01]  /*2930*/  HMMA.16816.F32 R120, R184.reuse, R38, R24 ;  /* 0x00000026b878723c */ /* 0x040fe20000001818 */
[----:B------:R-:W2:Y:S07]  /*2940*/  LDSM.16.M88.4 R24, [R226+0xf100] ;  /* 0x00f10000e218783b */ /* 0x000eae0000000200 */
[C---:B------:R-:W-:Y:S01]  /*2950*/  HMMA.16816.F32 R156, R184.reuse, R68, R84 ;  /* 0x00000044b89c723c */ /* 0x040fe20000001854 */
[----:B------:R-:W2:Y:S07]  /*2960*/  LDSM.16.M88.4 R68, [R223+0x5800] ;  /* 0x00580000df44783b */ /* 0x000eae0000000200 */
[C---:B-1----:R-:W-:Y:S01]  /*2970*/  HMMA.16816.F32 R148, R184.reuse, R44, R64 ;  /* 0x0000002cb894723c */ /* 0x042fe20000001840 */
[----:B------:R-:W1:Y:S07]  /*2980*/  LDSM.16.M88.4 R64, [R223+0x6000] ;  /* 0x00600000df40783b */ /* 0x000e6e0000000200 */
[C---:B------:R-:W-:Y:S08]  /*2990*/  HMMA.16816.F32 R136, R184.reuse, R46, R48 ;  /* 0x0000002eb888723c */ /* 0x040ff00000001830 */
[C---:B------:R-:W-:Y:S08]  /*29a0*/  HMMA.16816.F32 R124, R184.reuse, R36, R40 ;  /* 0x00000024b87c723c */ /* 0x040ff00000001828 */
[----:B------:R-:W-:Y:S08]  /*29b0*/  HMMA.16816.F32 R20, R184, R32, R20 ;  /* 0x00000020b814723c */ /* 0x000ff00000001814 */
[C---:B------:R-:W-:Y:S08]  /*29c0*/  HMMA.16816.F32 R92, R192.reuse, R164, R52 ;  /* 0x000000a4c05c723c */ /* 0x040ff00000001834 */
[C---:B------:R-:W-:Y:S08]  /*29d0*/  HMMA.16816.F32 R84, R192.reuse, R166, R56 ;  /* 0x000000a6c054723c */ /* 0x040ff00000001838 */
[C---:B--2---:R-:W-:Y:S08]  /*29e0*/  HMMA.16816.F32 R76, R192.reuse, R60, R132 ;  /* 0x0000003cc04c723c */ /* 0x044ff00000001884 */
[C---:B------:R-:W-:Y:S01]  /*29f0*/  HMMA.16816.F32 R60, R192.reuse, R62, R104 ;  /* 0x0000003ec03c723c */ /* 0x040fe20000001868 */
[----:B------:R-:W2:Y:S07]  /*2a00*/  LDSM.16.M88.4 R104, [R223+0x6800] ;  /* 0x00680000df68783b */ /* 0x000eae0000000200 */
[C---:B---3--:R-:W-:Y:S01]  /*2a10*/  HMMA.16816.F32 R56, R192.reuse, R116, R128 ;  /* 0x00000074c038723c */ /* 0x048fe20000001880 */
[----:B------:R-:W3:Y:S07]  /*2a20*/  LDSM.16.M88.4 R128, [R223+0x7000] ;  /* 0x00700000df80783b */ /* 0x000eee0000000200 */
[----:B------:R-:W-:Y:S01]  /*2a30*/  HMMA.16816.F32 R52, R192, R118, R160 ;  /* 0x00000076c034723c */ /* 0x000fe200000018a0 */
[----:B------:R-:W1:Y:S01]  /*2a40*/  LDSM.16.M88.4 R116, [R223+0x7800] ;  /* 0x00780000df74783b */ /* 0x000e620000000200 */
[----:B------:R-:W-:-:S06]  /*2a50*/  DEPBAR.LE SB0, 0x0 ;  /* 0x000080000000791a */ /* 0x000fcc0000000000 */
[C---:B----4-:R-:W-:Y:S08]  /*2a60*/  HMMA.16816.F32 R48, R192.reuse, R16, R156 ;  /* 0x00000010c030723c */ /* 0x050ff0000000189c */
[C---:B------:R-:W-:Y:S08]  /*2a70*/  HMMA.16816.F32 R44, R192.reuse, R18, R152 ;  /* 0x00000012c02c723c */ /* 0x040ff00000001898 */
[C---:B-----5:R-:W-:Y:S08]  /*2a80*/  HMMA.16816.F32 R40, R192.reuse, R12, R148 ;  /* 0x0000000cc028723c */ /* 0x060ff00000001894 */
        /* <DEDUP_REMOVED lines=21> */
[C---:B------:R-:W-:Y:S08]  /*2be0*/  HMMA.16816.F32 R24, R208.reuse, R116, R12 ;  /* 0x00000074d018723c */ /* 0x040ff0000000180c */
[----:B------:R-:W-:Y:S01]  /*2bf0*/  HMMA.16816.F32 R44, R208, R118, R8 ;  /* 0x00000076d02c723c */ /* 0x000fe20000001808 */
[----:B------:R-:W-:Y:S06]  /*2c00*/  BAR.SYNC.DEFER_BLOCKING 0x0 ;  /* 0x0000000000007b1d */ /* 0x000fec0000010000 */
[----:B------:R-:W-:Y:S05]  /*2c10*/  @!P0 BRA `(.L_x_501) ;  /* 0x0000025000008947 */ /* 0x000fea0003800000 */
[----:B------:R-:W-:-:S04]  /*2c20*/  UIADD3 UR5, UR25, -0x2, URZ ;  /* 0xfffffffe19057890 */ /* 0x000fc8000fffe03f */
        /* <DEDUP_REMOVED lines=36> */
.L_x_501:
[----:B------:R-:W-:Y:S01]  /*2e70*/  FMUL.FTZ R0, R40, c[0x0][0x320] ;  /* 0x0000c80028007a20 */ /* 0x000fe20000410000 */
[----:B---3--:R-:W-:Y:S01]  /*2e80*/  LEA.HI R6, R190, R189, RZ, 0x2 ;  /* 0x000000bdbe067211 */ /* 0x008fe200078f10ff */
[----:B------:R-:W-:Y:S01]  /*2e90*/  FMUL.FTZ R5, R50, c[0x0][0x320] ;  /* 0x0000c80032057a20 */ /* 0x000fe20000410000 */
[----:B------:R-:W-:Y:S01]  /*2ea0*/  SHF.R.S32.HI R7, RZ, 0x1f, R171 ;  /* 0x0000001fff077819 */ /* 0x000fe200000114ab */
[----:B------:R1:W-:Y:S01]  /*2eb0*/  MUFU.TANH R160, R0 ;  /* 0x0000000000a07308 */ /* 0x0003e20000002400 */
[----:B------:R-:W-:Y:S01]  /*2ec0*/  FMUL.FTZ R8, R18, c[0x0][0x320] ;  /* 0x0000c80012087a20 */ /* 0x000fe20000410000 */
[----:B------:R-:W-:Y:S01]  /*2ed0*/  UMOV UR4, 0xffffff80 ;  /* 0xffffff8000047882 */ /* 0x000fe20000000000 */
[----:B------:R-:W-:Y:S01]  /*2ee0*/  LEA.HI R7, R7, R171, RZ, 0x3 ;  /* 0x000000ab07077211 */ /* 0x000fe200078f18ff */
[----:B------:R-:W-:Y:S01]  /*2ef0*/  UIMAD UR4, UR20, UR4, 0x1 ;  /* 0x00000001140474a4 */ /* 0x000fe2000f8e0204 */
[----:B------:R-:W-:Y:S01]  /*2f00*/  FMUL.FTZ R10, R19, c[0x0][0x320] ;  /* 0x0000c800130a7a20 */ /* 0x000fe20000410000 */
[----:B------:R-:W-:Y:S01]  /*2f10*/  UIADD3 UR25, UR25, -0x2, URZ ;  /* 0xfffffffe19197890 */ /* 0x000fe2000fffe03f */
[----:B------:R-:W-:Y:S01]  /*2f20*/  LOP3.LUT R7, R7, 0xffffff8, RZ, 0xc0, !PT ;  /* 0x0ffffff807077812 */ /* 0x000fe200078ec0ff */
[----:B------:R-:W-:Y:S01]  /*2f30*/  IMAD.SHL.U32 R221, R3, 0x2, RZ ;  /* 0x0000000203dd7824 */ /* 0x000fe200078e00ff */
[----:B------:R-:W0:Y:S03]  /*2f40*/  LDGDEPBAR ;  /* 0x00000000000079af */ /* 0x000e260000000000 */
[----:B------:R-:W-:-:S02]  /*2f50*/  IMAD.IADD R9, R171, 0x1, -R7 ;  /* 0x00000001ab097824 */ /* 0x000fc400078e0a07 */
[--C-:B------:R-:W-:Y:S02]  /*2f60*/  IMAD R222, R4, 0x2, R221.reuse ;  /* 0x0000000204de7824 */ /* 0x100fe400078e02dd */
[----:B-1----:R-:W-:Y:S02]  /*2f70*/  FMUL.FTZ R0, R92, c[0x0][0x320] ;  /* 0x0000c8005c007a20 */ /* 0x002fe40000410000 */
[C---:B------:R-:W-:Y:S02]  /*2f80*/  IMAD R225, R2.reuse, 0x2, R221 ;  /* 0x0000000202e17824 */ /* 0x040fe400078e02dd */
[----:B------:R1:W2:Y:S01]  /*2f90*/  MUFU.TANH R82, R0 ;  /* 0x0000000000527308 */ /* 0x0002a20000002400 */
[----:B------:R-:W-:Y:S02]  /*2fa0*/  IMAD R224, R2, 0x2, R222 ;  /* 0x0000000202e07824 */ /* 0x000fe400078e02de */
[----:B-1----:R-:W-:-:S05]  /*2fb0*/  FMUL.FTZ R0, R93, c[0x0][0x320] ;  /* 0x0000c8005d007a20 */ /* 0x002fca0000410000 */
[----:B------:R1:W3:Y:S02]  /*2fc0*/  MUFU.TANH R81, R0 ;  /* 0x0000000000517308 */ /* 0x0002e40000002400 */
[----:B-1----:R-:W-:-:S06]  /*2fd0*/  FMUL.FTZ R0, R84, c[0x0][0x320] ;  /* 0x0000c80054007a20 */ /* 0x002fcc0000410000 */
[----:B------:R1:W4:Y:S02]  /*2fe0*/  MUFU.TANH R80, R0 ;  /* 0x0000000000507308 */ /* 0x0003240000002400 */
[----:B-1----:R-:W-:-:S06]  /*2ff0*/  FMUL.FTZ R0, R85, c[0x0][0x320] ;  /* 0x0000c80055007a20 */ /* 0x002fcc0000410000 */
[----:B------:R1:W-:Y:S02]  /*3000*/  MUFU.TANH R11, R0 ;  /* 0x00000000000b7308 */ /* 0x0003e40000002400 */
[----:B-1----:R-:W-:-:S06]  /*3010*/  FMUL.FTZ R0, R76, c[0x0][0x320] ;  /* 0x0000c8004c007a20 */ /* 0x002fcc0000410000 */
[----:B------:R1:W5:Y:S02]  /*3020*/  MUFU.TANH R76, R0 ;  /* 0x00000000004c7308 */ /* 0x0003640000002400 */
[----:B-1----:R-:W-:-:S06]  /*3030*/  FMUL.FTZ R0, R77, c[0x0][0x320] ;  /* 0x0000c8004d007a20 */ /* 0x002fcc0000410000 */
[----:B------:R1:W1:Y:S02]  /*3040*/  MUFU.TANH R75, R0 ;  /* 0x00000000004b7308 */ /* 0x0002640000002400 */
[----:B-1----:R-:W-:-:S06]  /*3050*/  FMUL.FTZ R0, R60, c[0x0][0x320] ;  /* 0x0000c8003c007a20 */ /* 0x002fcc0000410000 */
[----:B------:R1:W1:Y:S02]  /*3060*/  MUFU.TANH R74, R0 ;  /* 0x00000000004a7308 */ /* 0x0002640000002400 */
[----:B-1----:R-:W-:-:S06]  /*3070*/  FMUL.FTZ R0, R61, c[0x0][0x320] ;  /* 0x0000c8003d007a20 */ /* 0x002fcc0000410000 */
[----:B------:R1:W-:Y:S02]  /*3080*/  MUFU.TANH R73, R0 ;  /* 0x0000000000497308 */ /* 0x0003e40000002400 */
[----:B-1----:R-:W-:-:S06]  /*3090*/  FMUL.FTZ R0, R56, c[0x0][0x320] ;  /* 0x0000c80038007a20 */ /* 0x002fcc0000410000 */
[----:B------:R1:W1:Y:S02]  /*30a0*/  MUFU.TANH R66, R0 ;  /* 0x0000000000427308 */ /* 0x0002640000002400 */
        /* <DEDUP_REMOVED lines=29> */
[----:B------:R1:W-:Y:S08]  /*3280*/  MUFU.TANH R20, R5 ;  /* 0x0000000500147308 */ /* 0x0003f00000002400 */
[----:B------:R2:W2:Y:S01]  /*3290*/  MUFU.TANH R49, R0 ;  /* 0x0000000000317308 */ /* 0x0004a20000002400 */
[----:B-1----:R-:W-:-:S05]  /*32a0*/  LOP3.LUT R5, R6, 0xfffffffc, RZ, 0xc0, !PT ;  /* 0xfffffffc06057812 */ /* 0x002fca00078ec0ff */
[----:B------:R-:W-:Y:S02]  /*32b0*/  IMAD.IADD R5, R189, 0x1, -R5 ;  /* 0x00000001bd057824 */ /* 0x000fe400078e0a05 */
[----:B--2---:R-:W-:-:S04]  /*32c0*/  FMUL.FTZ R0, R21, c[0x0][0x320] ;  /* 0x0000c80015007a20 */ /* 0x004fc80000410000 */
[----:B------:R1:W2:Y:S02]  /*32d0*/  MUFU.TANH R48, R0 ;  /* 0x0000000000307308 */ /* 0x0002a40000002400 */
        /* <DEDUP_REMOVED lines=15> */
[----:B------:R1:W-:Y:S02]  /*33d0*/  MUFU.TANH R156, R0 ;  /* 0x00000000009c7308 */ /* 0x0003e40000002400 */
        /* <DEDUP_REMOVED lines=15> */
[----:B------:R1:W-:Y:S08]  /*34d0*/  MUFU.TANH R34, R8 ;  /* 0x0000000800227308 */ /* 0x0003f00000002400 */
[----:B------:R2:W-:Y:S01]  /*34e0*/  MUFU.TANH R167, R0 ;  /* 0x0000000000a77308 */ /* 0x0005e20000002400 */
[----:B-1----:R-:W-:-:S04]  /*34f0*/  LEA.HI R8, R5, R5, RZ, 0x1 ;  /* 0x0000000505087211 */ /* 0x002fc800078f08ff */
[----:B------:R-:W-:Y:S01]  /*3500*/  LOP3.LUT R8, R8, 0x1ffffffe, RZ, 0xc0, !PT ;  /* 0x1ffffffe08087812 */ /* 0x000fe200078ec0ff */
[----:B--2---:R-:W-:-:S04]  /*3510*/  FMUL.FTZ R0, R35, c[0x0][0x320] ;  /* 0x0000c80023007a20 */ /* 0x004fc80000410000 */
        /* <DEDUP_REMOVED lines=12> */
[----:B------:R1:W2:Y:S02]  /*35e0*/  MUFU.TANH R13, R0 ;  /* 0x00000000000d7308 */ /* 0x0002a40000002400 */
[----:B-1----:R-:W-:-:S06]  /*35f0*/  FMUL.FTZ R0, R22, c[0x0][0x320] ;  /* 0x0000c80016007a20 */ /* 0x002fcc0000410000 */
[----:B------:R1:W-:Y:S02]  /*3600*/  MUFU.TANH R38, R0 ;  /* 0x0000000000267308 */ /* 0x0003e40000002400 */
[----:B-1----:R-:W-:-:S06]  /*3610*/  FMUL.FTZ R0, R23, c[0x0][0x320] ;  /* 0x0000c80017007a20 */ /* 0x002fcc0000410000 */
[----:B------:R-:W-:Y:S08]  /*3620*/  MUFU.TANH R23, R10 ;  /* 0x0000000a00177308 */ /* 0x000ff00000002400 */
[----:B------:R1:W-:Y:S02]  /*3630*/  MUFU.TANH R35, R0 ;  /* 0x0000000000237308 */ /* 0x0003e40000002400 */
[----:B-1----:R-:W-:-:S06]  /*3640*/  FMUL.FTZ R0, R87, c[0x0][0x320] ;  /* 0x0000c80057007a20 */ /* 0x002fcc0000410000 */
[----:B------:R1:W1:Y:S02]  /*3650*/  MUFU.TANH R14, R0 ;  /* 0x00000000000e7308 */ /* 0x0002640000002400 */
[----:B-1----:R-:W-:-:S05]  /*3660*/  LOP3.LUT R0, R188, 0xffffffe0, RZ, 0xc0, !PT ;  /* 0xffffffe0bc007812 */ /* 0x002fca00078ec0ff */
[----:B------:R-:W-:-:S05]  /*3670*/  IMAD.IADD R0, R189, 0x1, -R0 ;  /* 0x00000001bd007824 */ /* 0x000fca00078e0a00 */
[----:B------:R-:W-:-:S04]  /*3680*/  SHF.R.S32.HI R6, RZ, 0x1f, R0 ;  /* 0x0000001fff067819 */ /* 0x000fc80000011400 */
[----:B------:R-:W-:-:S04]  /*3690*/  LEA.HI R6, R6, R0, RZ, 0x2 ;  /* 0x0000000006067211 */ /* 0x000fc800078f10ff */
[----:B------:R-:W-:-:S05]  /*36a0*/  LEA.HI.SX32 R7, R6, UR23, 0x1e ;  /* 0x0000001706077c11 */ /* 0x000fca000f8ff2ff */
[----:B------:R-:W-:Y:S02]  /*36b0*/  IMAD R9, R9, 0x10, R7 ;  /* 0x0000001009097824 */ /* 0x000fe400078e0207 */
[----:B------:R-:W-:Y:S02]  /*36c0*/  IMAD.IADD R7, R5, 0x1, -R8 ;  /* 0x0000000105077824 */ /* 0x000fe400078e0a08 */
[----:B------:R-:W-:Y:S02]  /*36d0*/  FMUL.FTZ R5, R51, c[0x0][0x320] ;  /* 0x0000c80033057a20 */ /* 0x000fe40000410000 */
[----:B------:R-:W-:Y:S02]  /*36e0*/  IMAD R15, R7, 0x8, R9 ;  /* 0x00000008070f7824 */ /* 0x000fe400078e0209 */
[----:B------:R1:W-:Y:S01]  /*36f0*/  MUFU.TANH R17, R5 ;  /* 0x0000000500117308 */ /* 0x0003e20000002400 */
[----:B------:R-:W-:Y:S02]  /*3700*/  FMUL.FTZ R7, R62, c[0x0][0x320] ;  /* 0x0000c8003e077a20 */ /* 0x000fe40000410000 */
[----:B------:R-:W-:Y:S01]  /*3710*/  @P3 IMAD.HI.U32 R8, R15, c[0x0][0x2c8], RZ ;  /* 0x0000b2000f083a27 */ /* 0x000fe200078e00ff */
[----:B------:R2:W-:Y:S04]  /*3720*/  STL [R1+0x20], R15 ;  /* 0x0000200f01007387 */ /* 0x0005e80000100800 */
[----:B------:R3:W2:Y:S01]  /*3730*/  MUFU.TANH R64, R7 ;  /* 0x0000000700407308 */ /* 0x0006a20000002400 */
[----:B-1----:R-:W-:Y:S01]  /*3740*/  IMAD.MOV.U32 R5, RZ, RZ, R15 ;  /* 0x000000ffff057224 */ /* 0x002fe200078e000f */
[----:B------:R-:W-:-:S05]  /*3750*/  @P3 SHF.R.U32.HI R5, RZ, c[0x0][0x2cc], R8 ;  /* 0x0000b300ff053a19 */ /* 0x000fca0000011608 */
[----:B------:R-:W1:Y:S01]  /*3760*/  SHFL.IDX PT, R9, R5, RZ, 0x1c1f ;  /* 0x001c1fff05097589 */ /* 0x000e6200000e0000 */
[----:B---3--:R-:W-:-:S03]  /*3770*/  FMUL.FTZ R7, R26, c[0x0][0x320] ;  /* 0x0000c8001a077a20 */ /* 0x008fc60000410000 */
[----:B------:R3:W1:Y:S01]  /*3780*/  SHFL.IDX PT, R8, R5, 0x1, 0x1c1f ;  /* 0x003c1f0005087f89 */ /* 0x00066200000e0000 */
[----:B------:R4:W-:Y:S01]  /*3790*/  MUFU.TANH R22, R7 ;  /* 0x0000000700167308 */ /* 0x0009e20000002400 */
[----:B--2---:R-:W-:-:S07]  /*37a0*/  FMUL.FTZ R15, R47, c[0x0][0x320] ;  /* 0x0000c8002f0f7a20 */ /* 0x004fce0000410000 */
[----:B------:R-:W-:Y:S01]  /*37b0*/  MUFU.TANH R15, R15 ;  /* 0x0000000f000f7308 */ /* 0x000fe20000002400 */
[----:B----4-:R-:W-:-:S07]  /*37c0*/  FMUL.FTZ R7, R27, c[0x0][0x320] ;  /* 0x0000c8001b077a20 */ /* 0x010fce0000410000 */
[----:B------:R2:W-:Y:S01]  /*37d0*/  MUFU.TANH R19, R7 ;  /* 0x0000000700137308 */ /* 0x0005e20000002400 */
[----:B---3--:R-:W-:Y:S01]  /*37e0*/  LOP3.LUT R5, R6, 0x7ffffffc, RZ, 0xc0, !PT ;  /* 0x7ffffffc06057812 */ /* 0x008fe200078ec0ff */
[----:B------:R-:W-:-:S04]  /*37f0*/  IMAD.U32 R6, RZ, RZ, UR4 ;  /* 0x00000004ff067e24 */ /* 0x000fc8000f8e00ff */
[----:B------:R-:W-:Y:S02]  /*3800*/  IMAD.IADD R5, R0, 0x1, -R5 ;  /* 0x0000000100057824 */ /* 0x000fe400078e0a05 */
[----:B------:R-:W-:Y:S02]  /*3810*/  FMUL.FTZ R0, R63, c[0x0][0x320] ;  /* 0x0000c8003f007a20 */ /* 0x000fe40000410000 */
[----:B------:R-:W-:Y:S02]  /*3820*/  IMAD.SHL.U32 R10, R5, 0x2, RZ ;  /* 0x00000002050a7824 */ /* 0x000fe400078e00ff */
[----:B------:R3:W4:Y:S01]  /*3830*/  MUFU.TANH R65, R0 ;  /* 0x0000000000417308 */ /* 0x0007220000002400 */
[----:B------:R-:W-:Y:S02]  /*3840*/  FMUL.FTZ R5, R70, c[0x0][0x320] ;  /* 0x0000c80046057a20 */ /* 0x000fe40000410000 */
[----:B------:R4:W-:Y:S01]  /*3850*/  STL [R1+0x24], R10 ;  /* 0x0000240a01007387 */ /* 0x0009e20000100800 */
[----:B--2---:R-:W-:-:S04]  /*3860*/  FMUL.FTZ R7, R46, c[0x0][0x320] ;  /* 0x0000c8002e077a20 */ /* 0x004fc80000410000 */
[----:B------:R1:W2:Y:S01]  /*3870*/  MUFU.TANH R16, R5 ;  /* 0x0000000500107308 */ /* 0x0002a20000002400 */
[----:B---3--:R-:W-:-:S07]  /*3880*/  IADD3 R0, -R10, UR8, R6 ;  /* 0x000000080a007c10 */ /* 0x008fce000fffe106 */
[----:B------:R3:W-:Y:S01]  /*3890*/  MUFU.TANH R18, R7 ;  /* 0x0000000700127308 */ /* 0x0007e20000002400 */
[----:B------:R-:W-:Y:S02]  /*38a0*/  IADD3 R6, -R10, UR17, RZ ;  /* 0x000000110a067c10 */ /* 0x000fe4000fffe1ff */
[----:B------:R-:W-:-:S05]  /*38b0*/  IADD3 R0, R0, -UR11, RZ ;  /* 0x8000000b00007c10 */ /* 0x000fca000fffe0ff */
[C---:B-1----:R-:W-:Y:S02]  /*38c0*/  IMAD.IADD R5, R0.reuse, 0x1, R9 ;  /* 0x0000000100057824 */ /* 0x042fe400078e0209 */
[----:B------:R-:W-:Y:S02]  /*38d0*/  IMAD.IADD R0, R0, 0x1, R8 ;  /* 0x0000000100007824 */ /* 0x000fe400078e0208 */
[----:B------:R-:W-:Y:S01]  /*38e0*/  FMUL.FTZ R8, R71, c[0x0][0x320] ;  /* 0x0000c80047087a20 */ /* 0x000fe20000410000 */
[C---:B------:R-:W-:Y:S02]  /*38f0*/  IMNMX R5, R6.reuse, R5, PT ;  /* 0x0000000506057217 */ /* 0x040fe40003800200 */
[----:B------:R-:W-:Y:S02]  /*3900*/  IMNMX R0, R6, R0, PT ;  /* 0x0000000006007217 */ /* 0x000fe40003800200 */
[C---:B------:R-:W-:Y:S01]  /*3910*/  ISETP.GT.AND P2, PT, R5.reuse, RZ, PT ;  /* 0x000000ff0500720c */ /* 0x040fe20003f44270 */
[----:B------:R1:W1:Y:S01]  /*3920*/  MUFU.TANH R6, R8 ;  /* 0x0000000800067308 */ /* 0x0002620000002400 */
[----:B------:R-:W-:-:S02]  /*3930*/  ISETP.GT.AND P1, PT, R5, 0x1, PT ;  /* 0x000000010500780c */ /* 0x000fc40003f24270 */
[----:B------:R-:W-:Y:S02]  /*3940*/  ISETP.GT.AND P0, PT, R5, 0x8, PT ;  /* 0x000000080500780c */ /* 0x000fe40003f04270 */
[----:B---3--:R-:W-:Y:S02]  /*3950*/  FSEL R7, R82, -INF , P2 ;  /* 0xff80000052077808 */ /* 0x008fe40001000000 */
[----:B------:R-:W-:Y:S02]  /*3960*/  FSEL R9, R81, -INF , P1 ;  /* 0xff80000051097808 */ /* 0x000fe40000800000 */
[C---:B------:R-:W-:Y:S02]  /*3970*/  ISETP.GT.AND P2, PT, R5.reuse, 0x10, PT ;  /* 0x000000100500780c */ /* 0x040fe40003f44270 */
[----:B------:R-:W-:Y:S02]  /*3980*/  ISETP.GT.AND P1, PT, R5, 0x11, PT ;  /* 0x000000110500780c */ /* 0x000fe40003f24270 */
[----:B----4-:R-:W-:-:S02]  /*3990*/  FSEL R10, R80, -INF , P0 ;  /* 0xff800000500a7808 */ /* 0x010fc40000000000 */
[----:B------:R-:W-:Y:S02]  /*39a0*/  ISETP.GT.AND P0, PT, R5, 0x18, PT ;  /* 0x000000180500780c */ /* 0x000fe40003f04270 */
[----:B-----5:R-:W-:Y:S02]  /*39b0*/  FSEL R28, R76, -INF , P2 ;  /* 0xff8000004c1c7808 */ /* 0x020fe40001000000 */
[----:B------:R-:W-:Y:S02]  /*39c0*/  FSEL R29, R75, -INF , P1 ;  /* 0xff8000004b1d7808 */ /* 0x000fe40000800000 */
[C---:B------:R-:W-:Y:S02]  /*39d0*/  ISETP.GT.AND P2, PT, R5.reuse, 0x20, PT ;  /* 0x000000200500780c */ /* 0x040fe40003f44270 */
[C---:B------:R-:W-:Y:S02]  /*39e0*/  ISETP.GT.AND P1, PT, R5.reuse, 0x21, PT ;  /* 0x000000210500780c */ /* 0x040fe40003f24270 */
[----:B------:R-:W-:-:S02]  /*39f0*/  ISETP.GT.AND P6, PT, R5, 0x9, PT ;  /* 0x000000090500780c */ /* 0x000fc40003fc4270 */
[----:B------:R-:W-:Y:S02]  /*3a00*/  FSEL R30, R74, -INF , P0 ;  /* 0xff8000004a1e7808 */ /* 0x000fe40000000000 */
[C---:B------:R-:W-:Y:S02]  /*3a10*/  ISETP.GT.AND P0, PT, R5.reuse, 0x28, PT ;  /* 0x000000280500780c */ /* 0x040fe40003f04270 */
[----:B------:R-:W-:Y:S02]  /*3a20*/  FSEL R66, R66, -INF , P2 ;  /* 0xff80000042427808 */ /* 0x000fe40001000000 */
[----:B------:R-:W-:Y:S02]  /*3a30*/  FSEL R71, R72, -INF , P1 ;  /* 0xff80000048477808 */ /* 0x000fe40000800000 */
[C---:B------:R-:W-:Y:S02]  /*3a40*/  ISETP.GT.AND P2, PT, R5.reuse, 0x30, PT ;  /* 0x000000300500780c */ /* 0x040fe40003f44270 */
[----:B------:R-:W-:-:S02]  /*3a50*/  ISETP.GT.AND P1, PT, R5, 0x31, PT ;  /* 0x000000310500780c */ /* 0x000fc40003f24270 */
[----:B------:R-:W-:Y:S02]  /*3a60*/  FSEL R11, R11, -INF , P6 ;  /* 0xff8000000b0b7808 */ /* 0x000fe40003000000 */
[C---:B------:R-:W-:Y:S02]  /*3a70*/  ISETP.GT.AND P6, PT, R5.reuse, 0x19, PT ;  /* 0x000000190500780c */ /* 0x040fe40003fc4270 */
[----:B------:R-:W-:Y:S02]  /*3a80*/  FSEL R92, R92, -INF , P0 ;  /* 0xff8000005c5c7808 */ /* 0x000fe40000000000 */
[----:B------:R-:W-:Y:S02]  /*3a90*/  ISETP.GT.AND P0, PT, R5, 0x38, PT ;  /* 0x000000380500780c */ /* 0x000fe40003f04270 */
[----:B------:R-:W-:Y:S02]  /*3aa0*/  FSEL R150, R150, -INF , P2 ;  /* 0xff80000096967808 */ /* 0x000fe40001000000 */
[----:B------:R-:W-:-:S02]  /*3ab0*/  FSEL R152, R152, -INF , P1 ;  /* 0xff80000098987808 */ /* 0x000fc40000800000 */
[C---:B------:R-:W-:Y:S02]  /*3ac0*/  ISETP.GT.AND P2, PT, R5.reuse, 0x40, PT ;  /* 0x000000400500780c */ /* 0x040fe40003f44270 */
[----:B------:R-:W-:Y:S02]  /*3ad0*/  ISETP.GT.AND P1, PT, R5, 0x41, PT ;  /* 0x000000410500780c */ /* 0x000fe40003f24270 */
[----:B------:R-:W-:Y:S02]  /*3ae0*/  FSEL R33, R73, -INF , P6 ;  /* 0xff80000049217808 */ /* 0x000fe40003000000 */
[----:B------:R-:W-:Y:S02]  /*3af0*/  ISETP.GT.AND P6, PT, R5, 0x29, PT ;  /* 0x000000290500780c */ /* 0x000fe40003fc4270 */
[----:B------:R-:W-:Y:S02]  /*3b00*/  FSEL R153, R153, -INF , P0 ;  /* 0xff80000099997808 */ /* 0x000fe40000000000 */
[----:B------:R-:W-:-:S02]  /*3b10*/  ISETP.GT.AND P0, PT, R5, 0x48, PT ;  /* 0x000000480500780c */ /* 0x000fc40003f04270 */
[----:B------:R-:W-:Y:S02]  /*3b20*/  FSEL R160, R160, -INF , P2 ;  /* 0xff800000a0a07808 */ /* 0x000fe40001000000 */
[----:B------:R-:W-:Y:S02]  /*3b30*/  FSEL R161, R161, -INF , P1 ;  /* 0xff800000a1a17808 */ /* 0x000fe40000800000 */
[C---:B------:R-:W-:Y:S02]  /*3b40*/  ISETP.GT.AND P2, PT, R5.reuse, 0x50, PT ;  /* 0x000000500500780c */ /* 0x040fe40003f44270 */
[----:B------:R-:W-:Y:S02]  /*3b50*/  ISETP.GT.AND P1, PT, R5, 0x51, PT ;  /* 0x000000510500780c */ /* 0x000fe40003f24270 */
[----:B------:R-:W-:Y:S02]  /*3b60*/  FSEL R94, R61, -INF , P6 ;  /* 0xff8000003d5e7808 */ /* 0x000fe40003000000 */
[----:B------:R-:W-:-:S02]  /*3b70*/  ISETP.GT.AND P6, PT, R5, 0x39, PT ;  /* 0x000000390500780c */ /* 0x000fc40003fc4270 */
[----:B------:R-:W-:Y:S02]  /*3b80*/  FSEL R162, R162, -INF , P0 ;  /* 0xff800000a2a27808 */ /* 0x000fe40000000000 */
[----:B------:R-:W-:Y:S02]  /*3b90*/  ISETP.GT.AND P0, PT, R5, 0x58, PT ;  /* 0x000000580500780c */ /* 0x000fe40003f04270 */
[----:B------:R-:W-:Y:S02]  /*3ba0*/  FSEL R171, R57, -INF , P2 ;  /* 0xff80000039ab7808 */ /* 0x000fe40001000000 */
[----:B------:R-:W-:Y:S02]  /*3bb0*/  FSEL R188, R56, -INF , P1 ;  /* 0xff80000038bc7808 */ /* 0x000fe40000800000 */
[C---:B------:R-:W-:Y:S02]  /*3bc0*/  ISETP.GT.AND P2, PT, R5.reuse, 0x60, PT ;  /* 0x000000600500780c */ /* 0x040fe40003f44270 */
[----:B------:R-:W-:-:S02]  /*3bd0*/  ISETP.GT.AND P1, PT, R5, 0x61, PT ;  /* 0x000000610500780c */ /* 0x000fc40003f24270 */
[----:B------:R-:W-:Y:S02]  /*3be0*/  FSEL R155, R155, -INF , P6 ;  /* 0xff8000009b9b7808 */ /* 0x000fe40003000000 */
[----:B------:R-:W-:Y:S02]  /*3bf0*/  ISETP.GT.AND P6, PT, R5, 0x49, PT ;  /* 0x000000490500780c */ /* 0x000fe40003fc4270 */
[----:B------:R-:W-:Y:S02]  /*3c00*/  FSEL R189, R53, -INF , P0 ;  /* 0xff80000035bd7808 */ /* 0x000fe40000000000 */
[----:B------:R-:W-:Y:S02]  /*3c10*/  ISETP.GT.AND P0, PT, R5, 0x68, PT ;  /* 0x000000680500780c */ /* 0x000fe40003f04270 */
[----:B------:R-:W-:Y:S02]  /*3c20*/  FSEL R207, R49, -INF , P2 ;  /* 0xff80000031cf7808 */ /* 0x000fe40001000000 */
[----:B------:R-:W-:-:S02]  /*3c30*/  FSEL R212, R48, -INF , P1 ;  /* 0xff80000030d47808 */ /* 0x000fc40000800000 */
[----:B------:R-:W-:Y:S02]  /*3c40*/  FMNMX.FTZ R69, R7, R9, !PT ;  /* 0x0000000907457209 */ /* 0x000fe40007810000 */
[C---:B------:R-:W-:Y:S02]  /*3c50*/  ISETP.GT.AND P2, PT, R5.reuse, 0x70, PT ;  /* 0x000000700500780c */ /* 0x040fe40003f44270 */
[C---:B------:R-:W-:Y:S02]  /*3c60*/  ISETP.GT.AND P1, PT, R5.reuse, 0x71, PT ;  /* 0x000000710500780c */ /* 0x040fe40003f24270 */
[----:B------:R-:W-:Y:S02]  /*3c70*/  FSEL R163, R60, -INF , P6 ;  /* 0xff8000003ca37808 */ /* 0x000fe40003000000 */
[----:B------:R-:W-:Y:S02]  /*3c80*/  ISETP.GT.AND P6, PT, R5, 0x59, PT ;  /* 0x000000590500780c */ /* 0x000fe40003fc4270 */
[----:B------:R-:W-:-:S02]  /*3c90*/  FSEL R216, R41, -INF , P0 ;  /* 0xff80000029d87808 */ /* 0x000fc40000000000 */
[----:B------:R-:W-:Y:S02]  /*3ca0*/  FMNMX.FTZ R69, R10, R69, !PT ;  /* 0x000000450a457209 */ /* 0x000fe40007810000 */
[----:B------:R-:W-:Y:S02]  /*3cb0*/  ISETP.GT.AND P0, PT, R5, 0x78, PT ;  /* 0x000000780500780c */ /* 0x000fe40003f04270 */
[----:B------:R-:W-:Y:S02]  /*3cc0*/  FSEL R26, R37, -INF , P2 ;  /* 0xff800000251a7808 */ /* 0x000fe40001000000 */
[----:B------:R-:W-:Y:S02]  /*3cd0*/  FSEL R27, R36, -INF , P1 ;  /* 0xff800000241b7808 */ /* 0x000fe40000800000 */
[C---:B------:R-:W-:Y:S02]  /*3ce0*/  ISETP.GT.AND P2, PT, R0.reuse, RZ, PT ;  /* 0x000000ff0000720c */ /* 0x040fe40003f44270 */
[----:B------:R-:W-:Y:S01]  /*3cf0*/  ISETP.GT.AND P1, PT, R0, 0x1, PT ;  /* 0x000000010000780c */ /* 0x000fe20003f24270 */
[----:B------:R-:W-:Y:S01]  /*3d00*/  IMAD.MOV.U32 R4, RZ, RZ, R27 ;  /* 0x000000ffff047224 */ /* 0x000fe200078e001b */
[----:B------:R-:W-:-:S02]  /*3d10*/  FSEL R191, R52, -INF , P6 ;  /* 0xff80000034bf7808 */ /* 0x000fc40003000000 */
[----:B------:R-:W-:Y:S02]  /*3d20*/  ISETP.GT.AND P6, PT, R5, 0x69, PT ;  /* 0x000000690500780c */ /* 0x000fe40003fc4270 */
[----:B------:R-:W-:Y:S02]  /*3d30*/  FMNMX.FTZ R69, R11, R69, !PT ;  /* 0x000000450b457209 */ /* 0x000fe40007810000 */
[----:B------:R-:W-:Y:S02]  /*3d40*/  FSEL R25, R25, -INF , P0 ;  /* 0xff80000019197808 */ /* 0x000fe40000000000 */
[----:B------:R-:W-:Y:S02]  /*3d50*/  ISETP.GT.AND P0, PT, R0, 0x8, PT ;  /* 0x000000080000780c */ /* 0x000fe40003f04270 */
[----:B-1----:R-:W-:Y:S02]  /*3d60*/  FSEL R8, R24, -INF , P2 ;  /* 0xff80000018087808 */ /* 0x002fe40001000000 */
[----:B------:R-:W-:-:S02]  /*3d70*/  FSEL R12, R12, -INF , P1 ;  /* 0xff8000000c0c7808 */ /* 0x000fc40000800000 */
[----:B------:R-:W-:Y:S02]  /*3d80*/  FSEL R218, R40, -INF , P6 ;  /* 0xff80000028da7808 */ /* 0x000fe40003000000 */
[----:B------:R-:W-:Y:S02]  /*3d90*/  FMNMX.FTZ R69, R28, R69, !PT ;  /* 0x000000451c457209 */ /* 0x000fe40007810000 */
[----:B------:R-:W-:Y:S02]  /*3da0*/  ISETP.GT.AND P6, PT, R5, 0x79, PT ;  /* 0x000000790500780c */ /* 0x000fe40003fc4270 */
[----:B------:R-:W-:Y:S02]  /*3db0*/  ISETP.GT.AND P2, PT, R0, 0x9, PT ;  /* 0x000000090000780c */ /* 0x000fe40003f44270 */
[----:B------:R-:W-:Y:S02]  /*3dc0*/  FSEL R13, R13, -INF , P0 ;  /* 0xff8000000d0d7808 */ /* 0x000fe40000000000 */
[----:B------:R-:W-:-:S02]  /*3dd0*/  FMNMX.FTZ R5, R8, R12, !PT ;  /* 0x0000000c08057209 */ /* 0x000fc40007810000 */
[----:B------:R-:W-:Y:S02]  /*3de0*/  FMNMX.FTZ R69, R29, R69, !PT ;  /* 0x000000451d457209 */ /* 0x000fe40007810000 */
[----:B------:R-:W-:Y:S02]  /*3df0*/  ISETP.GT.AND P1, PT, R0, 0x10, PT ;  /* 0x000000100000780c */ /* 0x000fe40003f24270 */
[----:B------:R-:W-:Y:S02]  /*3e00*/  FSEL R14, R14, -INF , P2 ;  /* 0xff8000000e0e7808 */ /* 0x000fe40001000000 */
[----:B------:R-:W-:Y:S02]  /*3e10*/  FMNMX.FTZ R5, R13, R5, !PT ;  /* 0x000000050d057209 */ /* 0x000fe40007810000 */
[----:B------:R-:W-:Y:S02]  /*3e20*/  FMNMX.FTZ R69, R30, R69, !PT ;  /* 0x000000451e457209 */ /* 0x000fe40007810000 */
[----:B------:R-:W-:-:S02]  /*3e30*/  ISETP.GT.AND P0, PT, R0, 0x11, PT ;  /* 0x000000110000780c */ /* 0x000fc40003f04270 */
[----:B------:R-:W-:Y:S02]  /*3e40*/  FSEL R31, R21, -INF , P1 ;  /* 0xff800000151f7808 */ /* 0x000fe40000800000 */
[----:B------:R-:W-:Y:S02]  /*3e50*/  FMNMX.FTZ R5, R14, R5, !PT ;  /* 0x000000050e057209 */ /* 0x000fe40007810000 */
[----:B------:R-:W-:Y:S02]  /*3e60*/  FMNMX.FTZ R69, R33, R69, !PT ;  /* 0x0000004521457209 */ /* 0x000fe40007810000 */
        /* <DEDUP_REMOVED lines=14> */
[----:B------:R-:W-:Y:S01]  /*3f50*/  FMNMX.FTZ R5, R65, R5, !PT ;  /* 0x0000000541057209 */ /* 0x000fe20007810000 */
[----:B------:R-:W-:Y:S01]  /*3f60*/  LDSM.16.MT88.4 R40, [R222+0x4100] ;  /* 0x00410000de28783b */ /* 0x000fe20000004200 */
        /* <DEDUP_REMOVED lines=22> */
[----:B--2---:R-:W-:Y:S02]  /*40d0*/  FSEL R151, R16, -INF , P0 ;  /* 0xff80000010977808 */ /* 0x004fe40000000000 */
        /* <DEDUP_REMOVED lines=41> */
[----:B------:R-:W-:Y:S01]  /*4370*/  LDSM.16.MT88.4 R36, [R221+0x900] ;  /* 0x00090000dd24783b */ /* 0x000fe20000004200 */
        /* <DEDUP_REMOVED lines=12> */
[----:B------:R-:W-:Y:S02]  /*4440*/  FSEL R244, R44, -INF , P6 ;  /* 0xff8000002cf47808 */ /* 0x000fe40003000000 */
[----:B------:R-:W-:Y:S02]  /*4450*/  FMNMX.FTZ R69, R25, R69, !PT ;  /* 0x0000004519457209 */ /* 0x000fe40007810000 */
[----:B------:R-:W-:-:S02]  /*4460*/  ISETP.GT.AND P1, PT, R0, 0x71, PT ;  /* 0x000000710000780c */ /* 0x000fc40003f24270 */
[----:B------:R-:W-:Y:S02]  /*4470*/  FSEL R219, R22, -INF , P0 ;  /* 0xff80000016db7808 */ /* 0x000fe40000000000 */
[----:B------:R-:W-:Y:S01]  /*4480*/  FMNMX.FTZ R5, R202, R5, !PT ;  /* 0x00000005ca057209 */ /* 0x000fe20007810000 */
[----:B------:R-:W-:Y:S01]  /*4490*/  LDSM.16.MT88.4 R20, [R221+0x100] ;  /* 0x00010000dd14783b */ /* 0x000fe20000004200 */
[----:B------:R-:W-:Y:S02]  /*44a0*/  FMNMX.FTZ R69, R244, R69, !PT ;  /* 0x00000045f4457209 */ /* 0x000fe40007810000 */
[----:B------:R-:W-:Y:S02]  /*44b0*/  ISETP.GT.AND P0, PT, R0, 0x78, PT ;  /* 0x000000780000780c */ /* 0x000fe40003f04270 */
[----:B------:R-:W-:Y:S01]  /*44c0*/  FSEL R246, R19, -INF , P1 ;  /* 0xff80000013f67808 */ /* 0x000fe20000800000 */
[----:B------:R-:W1:Y:S01]  /*44d0*/  SHFL.BFLY PT, R6, R69, 0x2, 0x1f ;  /* 0x0c401f0045067f89 */ /* 0x000e6200000e0000 */
[----:B------:R-:W-:-:S02]  /*44e0*/  FMNMX.FTZ R5, R219, R5, !PT ;  /* 0x00000005db057209 */ /* 0x000fc40007810000 */
[----:B------:R-:W-:Y:S02]  /*44f0*/  ISETP.GT.AND P1, PT, R0, 0x79, PT ;  /* 0x000000790000780c */ /* 0x000fe40003f24270 */
[----:B------:R-:W-:Y:S02]  /*4500*/  FSEL R245, R18, -INF , P0 ;  /* 0xff80000012f57808 */ /* 0x000fe40000000000 */
[----:B------:R-:W-:Y:S01]  /*4510*/  FMNMX.FTZ R0, R246, R5, !PT ;  /* 0x00000005f6007209 */ /* 0x000fe20007810000 */
[----:B------:R-:W-:Y:S01]  /*4520*/  LDSM.16.MT88.4 R16, [R222+0x100] ;  /* 0x00010000de10783b */ /* 0x000fe20000004200 */
        /* <DEDUP_REMOVED lines=12> */
[--C-:B------:R-:W-:Y:S02]  /*45f0*/  FFMA.FTZ R6, R7, c[0x0][0x2d0], -R5.reuse ;  /* 0x0000b40007067a23 */ /* 0x100fe40000010805 */
[--C-:B------:R-:W-:Y:S02]  /*4600*/  FFMA.FTZ R2, R28, c[0x0][0x2d0], -R5.reuse ;  /* 0x0000b4001c027a23 */ /* 0x100fe40000010805 */
[----:B------:R1:W-:Y:S01]  /*4610*/  MUFU.EX2 R117, R6 ;  /* 0x0000000600757308 */ /* 0x0003e20000000800 */
[----:B--2---:R-:W-:Y:S01]  /*4620*/  FMNMX.FTZ R68, R0, R68, !PT ;  /* 0x0000004400447209 */ /* 0x004fe20007810000 */
[----:B------:R-:W-:-:S03]  /*4630*/  FFMA.FTZ R0, R10, c[0x0][0x2d0], -R5 ;  /* 0x0000b4000a007a23 */ /* 0x000fc60000010805 */
[----:B------:R-:W-:-:S03]  /*4640*/  FSETP.NEU.FTZ.AND P0, PT, R68, -INF , PT ;  /* 0xff8000004400780b */ /* 0x000fc60003f1d000 */
[----:B------:R2:W-:Y:S01]  /*4650*/  MUFU.EX2 R164, R0 ;  /* 0x0000000000a47308 */ /* 0x0005e20000000800 */
[----:B-1----:R-:W-:-:S07]  /*4660*/  FFMA.FTZ R6, R9, c[0x0][0x2d0], -R5 ;  /* 0x0000b40009067a23 */ /* 0x002fce0000010805 */
[----:B------:R1:W-:Y:S01]  /*4670*/  MUFU.EX2 R196, R2 ;  /* 0x0000000200c47308 */ /* 0x0003e20000000800 */
[----:B--2---:R-:W-:-:S07]  /*4680*/  FMUL.FTZ R0, R68, c[0x0][0x2d0] ;  /* 0x0000b40044007a20 */ /* 0x004fce0000410000 */
[----:B------:R2:W3:Y:S01]  /*4690*/  MUFU.EX2 R118, R6 ;  /* 0x0000000600767308 */ /* 0x0004e20000000800 */
[----:B------:R-:W-:Y:S01]  /*46a0*/  FSEL R0, R0, RZ, P0 ;  /* 0x000000ff00007208 */ /* 0x000fe20000000000 */
[----:B-1----:R-:W-:-:S04]  /*46b0*/  FFMA.FTZ R2, R29, c[0x0][0x2d0], -R5 ;  /* 0x0000b4001d027a23 */ /* 0x002fc80000010805 */
[----:B------:R-:W-:Y:S02]  /*46c0*/  FFMA.FTZ R3, R8, c[0x0][0x2d0], -R0 ;  /* 0x0000b40008037a23 */ /* 0x000fe40000010800 */
[----:B------:R1:W-:Y:S01]  /*46d0*/  MUFU.EX2 R198, R2 ;  /* 0x0000000200c67308 */ /* 0x0003e20000000800 */
[----:B--2---:R-:W-:Y:S01]  /*46e0*/  FFMA.FTZ R6, R11, c[0x0][0x2d0], -R5 ;  /* 0x0000b4000b067a23 */ /* 0x004fe20000010805 */
[----:B---3--:R-:W-:-:S06]  /*46f0*/  F2FP.PACK_AB R8, R118, R117 ;  /* 0x000000757608723e */ /* 0x008fcc00000000ff */
[----:B------:R2:W-:Y:S08]  /*4700*/  MUFU.EX2 R119, R3 ;  /* 0x0000000300777308 */ /* 0x0005f00000000800 */
[----:B------:R3:W4:Y:S01]  /*4710*/  MUFU.EX2 R166, R6 ;  /* 0x0000000600a67308 */ /* 0x0007220000000800 */
[----:B-1----:R-:W-:Y:S02]  /*4720*/  FFMA.FTZ R2, R30, c[0x0][0x2d0], -R5 ;  /* 0x0000b4001e027a23 */ /* 0x002fe40000010805 */
[----:B--2---:R-:W-:-:S05]  /*4730*/  FFMA.FTZ R3, R12, c[0x0][0x2d0], -R0 ;  /* 0x0000b4000c037a23 */ /* 0x004fca0000010800 */
[----:B------:R1:W-:Y:S01]  /*4740*/  MUFU.EX2 R252, R2 ;  /* 0x0000000200fc7308 */ /* 0x0003e20000000800 */
[----:B---3--:R-:W-:-:S07]  /*4750*/  IMAD.MOV.U32 R6, RZ, RZ, R25 ;  /* 0x000000ffff067224 */ /* 0x008fce00078e0019 */
[----:B------:R2:W3:Y:S01]  /*4760*/  MUFU.EX2 R116, R3 ;  /* 0x0000000300747308 */ /* 0x0004e20000000800 */
[----:B----4-:R-:W-:Y:S01]  /*4770*/  F2FP.PACK_AB R10, R166, R164 ;  /* 0x000000a4a60a723e */ /* 0x010fe200000000ff */
[----:B-1----:R-:W-:-:S06]  /*4780*/  FFMA.FTZ R2, R33, c[0x0][0x2d0], -R5 ;  /* 0x0000b40021027a23 */ /* 0x002fcc0000010805 */
[----:B------:R1:W-:Y:S01]  /*4790*/  MUFU.EX2 R7, R2 ;  /* 0x0000000200077308 */ /* 0x0003e20000000800 */
[----:B--2---:R-:W-:Y:S01]  /*47a0*/  FFMA.FTZ R3, R13, c[0x0][0x2d0], -R0 ;  /* 0x0000b4000d037a23 */ /* 0x004fe20000010800 */
[----:B---3--:R-:W-:-:S06]  /*47b0*/  F2FP.PACK_AB R9, R116, R119 ;  /* 0x000000777409723e */ /* 0x008fcc00000000ff */
[----:B------:R2:W-:Y:S01]  /*47c0*/  MUFU.EX2 R165, R3 ;  /* 0x0000000300a57308 */ /* 0x0005e20000000800 */
[--C-:B-1----:R-:W-:Y:S02]  /*47d0*/  FFMA.FTZ R2, R31, c[0x0][0x2d0], -R0.reuse ;  /* 0x0000b4001f027a23 */ /* 0x102fe40000010800 */
[----:B------:R-:W-:Y:S05]  /*47e0*/  LDSM.16.MT88.4 R28, [R225+0x900] ;  /* 0x00090000e11c783b */ /* 0x000fea0000004200 */
[----:B------:R1:W-:Y:S01]  /*47f0*/  MUFU.EX2 R249, R2 ;  /* 0x0000000200f97308 */ /* 0x0003e20000000800 */
[--C-:B--2---:R-:W-:Y:S02]  /*4800*/  FFMA.FTZ R3, R14, c[0x0][0x2d0], -R0.reuse ;  /* 0x0000b4000e037a23 */ /* 0x104fe40000010800 */
[----:B------:R-:W2:Y:S05]  /*4810*/  LDSM.16.MT88.4 R12, [R225+0x100] ;  /* 0x00010000e10c783b */ /* 0x000eaa0000004200 */
[----:B------:R3:W4:Y:S01]  /*4820*/  MUFU.EX2 R190, R3 ;  /* 0x0000000300be7308 */ /* 0x0007220000000800 */
[----:B-1----:R-:W-:-:S02]  /*4830*/  FFMA.FTZ R2, R32, c[0x0][0x2d0], -R0 ;  /* 0x0000b40020027a23 */ /* 0x002fc40000010800 */
[----:B------:R-:W-:Y:S05]  /*4840*/  LDSM.16.MT88.4 R32, [R222+0x900] ;  /* 0x00090000de20783b */ /* 0x000fea0000004200 */
[----:B------:R1:W5:Y:S01]  /*4850*/  MUFU.EX2 R247, R2 ;  /* 0x0000000200f77308 */ /* 0x0003620000000800 */
[----:B---3--:R-:W-:Y:S01]  /*4860*/  IMAD.MOV.U32 R3, RZ, RZ, R26 ;  /* 0x000000ffff037224 */ /* 0x008fe200078e001a */
[----:B----4-:R-:W-:Y:S01]  /*4870*/  F2FP.PACK_AB R11, R190, R165 ;  /* 0x000000a5be0b723e */ /* 0x010fe200000000ff */
[----:B------:R-:W3:Y:S06]  /*4880*/  LDSM.16.MT88.4 R24, [R224+0x100] ;  /* 0x00010000e018783b */ /* 0x000eec0000004200 */
[----:B------:R-:W-:Y:S01]  /*4890*/  HMMA.16816.F32 R80, R8, R20, RZ ;  /* 0x000000140850723c */ /* 0x000fe200000018ff */
[----:B-1----:R-:W-:-:S07]  /*48a0*/  FFMA.FTZ R2, R64, c[0x0][0x2d0], -R0 ;  /* 0x0000b40040027a23 */ /* 0x002fce0000010800 */
[C---:B------:R-:W-:Y:S01]  /*48b0*/  HMMA.16816.F32 R76, R8.reuse, R22, RZ ;  /* 0x00000016084c723c */ /* 0x040fe200000018ff */
[----:B------:R-:W1:Y:S01]  /*48c0*/  LDSM.16.MT88.4 R20, [R221+0x4100] ;  /* 0x00410000dd14783b */ /* 0x000e620000004200 */
[----:B------:R4:W-:Y:S06]  /*48d0*/  MUFU.EX2 R248, R2 ;  /* 0x0000000200f87308 */ /* 0x0009ec0000000800 */
[C---:B------:R-:W-:Y:S08]  /*48e0*/  HMMA.16816.F32 R72, R8.reuse, R16, RZ ;  /* 0x000000100848723c */ /* 0x040ff000000018ff */
[----:B------:R-:W-:Y:S01]  /*48f0*/  HMMA.16816.F32 R60, R8, R18, RZ ;  /* 0x00000012083c723c */ /* 0x000fe200000018ff */
[----:B------:R-:W5:Y:S01]  /*4900*/  LDSM.16.MT88.4 R16, [R225+0x4100] ;  /* 0x00410000e110783b */ /* 0x000f620000004200 */
[----:B----4-:R-:W-:-:S04]  /*4910*/  FFMA.FTZ R2, R65, c[0x0][0x2d0], -R0 ;  /* 0x0000b40041027a23 */ /* 0x010fc80000010800 */
[----:B------:R4:W1:Y:S02]  /*4920*/  MUFU.EX2 R251, R2 ;  /* 0x0000000200fb7308 */ /* 0x0008640000000800 */
[C---:B--2---:R-:W-:Y:S08]  /*4930*/  HMMA.16816.F32 R56, R8.reuse, R12, RZ ;  /* 0x0000000c0838723c */ /* 0x044ff000000018ff */
[----:B------:R-:W-:Y:S01]  /*4940*/  HMMA.16816.F32 R44, R8, R14, RZ ;  /* 0x0000000e082c723c */ /* 0x000fe200000018ff */
[----:B------:R-:W2:Y:S01]  /*4950*/  LDSM.16.MT88.4 R12, [R224+0x4100] ;  /* 0x00410000e00c783b */ /* 0x000ea20000004200 */
[----:B----4-:R-:W-:-:S06]  /*4960*/  FFMA.FTZ R2, R66, c[0x0][0x2d0], -R5 ;  /* 0x0000b40042027a23 */ /* 0x010fcc0000010805 */
[C---:B---3--:R-:W-:Y:S01]  /*4970*/  HMMA.16816.F32 R52, R8.reuse, R24, RZ ;  /* 0x000000180834723c */ /* 0x048fe200000018ff */
[----:B------:R3:W-:Y:S07]  /*4980*/  MUFU.EX2 R217, R2 ;  /* 0x0000000200d97308 */ /* 0x0007ee0000000800 */
[C---:B------:R-:W-:Y:S01]  /*4990*/  HMMA.16816.F32 R48, R8.reuse, R26, RZ ;  /* 0x0000001a0830723c */ /* 0x040fe200000018ff */
[----:B------:R-:W4:Y:S07]  /*49a0*/  LDSM.16.MT88.4 R24, [R224+0x900] ;  /* 0x00090000e018783b */ /* 0x000f2e0000004200 */
[----:B-1----:R-:W-:Y:S01]  /*49b0*/  HMMA.16816.F32 R84, R8, R20, RZ ;  /* 0x000000140854723c */ /* 0x002fe200000018ff */
[----:B---3--:R-:W-:-:S02]  /*49c0*/  FFMA.FTZ R2, R71, c[0x0][0x2d0], -R5 ;  /* 0x0000b40047027a23 */ /* 0x008fc40000010805 */
[----:B------:R-:W-:Y:S02]  /*49d0*/  IMAD.MOV.U32 R71, RZ, RZ, R119 ;  /* 0x000000ffff477224 */ /* 0x000fe400078e0077 */
[----:B------:R1:W3:Y:S03]  /*49e0*/  MUFU.EX2 R215, R2 ;  /* 0x0000000200d77308 */ /* 0x0002e60000000800 */
[C---:B------:R-:W-:Y:S01]  /*49f0*/  HMMA.16816.F32 R88, R8.reuse, R22, RZ ;  /* 0x000000160858723c */ /* 0x040fe200000018ff */
[----:B------:R-:W3:Y:S07]  /*4a00*/  LDSM.16.MT88.4 R20, [R221+0x4900] ;  /* 0x00490000dd14783b */ /* 0x000eee0000004200 */
[----:B------:R-:W-:Y:S01]  /*4a10*/  HMMA.16816.F32 R100, R8, R40, RZ ;  /* 0x000000280864723c */ /* 0x000fe200000018ff */
[----:B-1----:R-:W-:-:S07]  /*4a20*/  FFMA.FTZ R2, R92, c[0x0][0x2d0], -R5 ;  /* 0x0000b4005c027a23 */ /* 0x002fce0000010805 */
[C---:B------:R-:W-:Y:S01]  /*4a30*/  HMMA.16816.F32 R112, R8.reuse, R42, RZ ;  /* 0x0000002a0870723c */ /* 0x040fe200000018ff */
[----:B------:R-:W1:Y:S01]  /*4a40*/  LDSM.16.MT88.4 R40, [R222+0x4900] ;  /* 0x00490000de28783b */ /* 0x000e620000004200 */
[----:B------:R2:W-:Y:S06]  /*4a50*/  MUFU.EX2 R213, R2 ;  /* 0x0000000200d57308 */ /* 0x0005ec0000000800 */
[C---:B-----5:R-:W-:Y:S08]  /*4a60*/  HMMA.16816.F32 R96, R8.reuse, R16, RZ ;  /* 0x000000100860723c */ /* 0x060ff000000018ff */
[----:B------:R-:W-:Y:S01]  /*4a70*/  HMMA.16816.F32 R108, R8, R18, RZ ;  /* 0x00000012086c723c */ /* 0x000fe200000018ff */
[----:B------:R-:W5:Y:S01]  /*4a80*/  LDSM.16.MT88.4 R16, [R225+0x4900] ;  /* 0x00490000e110783b */ /* 0x000f620000004200 */
[----:B--2---:R-:W-:-:S04]  /*4a90*/  FFMA.FTZ R2, R94, c[0x0][0x2d0], -R5 ;  /* 0x0000b4005e027a23 */ /* 0x004fc80000010805 */
[----:B------:R2:W-:Y:S02]  /*4aa0*/  MUFU.EX2 R214, R2 ;  /* 0x0000000200d67308 */ /* 0x0005e40000000800 */
[C---:B------:R-:W-:Y:S08]  /*4ab0*/  HMMA.16816.F32 R124, R8.reuse, R12, RZ ;  /* 0x0000000c087c723c */ /* 0x040ff000000018ff */
[----:B------:R-:W-:Y:S01]  /*4ac0*/  HMMA.16816.F32 R104, R8, R14, RZ ;  /* 0x0000000e0868723c */ /* 0x000fe200000018ff */
[----:B------:R-:W1:Y:S01]  /*4ad0*/  LDSM.16.MT88.4 R12, [R224+0x4900] ;  /* 0x00490000e00c783b */ /* 0x000e620000004200 */
[----:B--2---:R-:W-:-:S05]  /*4ae0*/  FFMA.FTZ R2, R70, c[0x0][0x2d0], -R0 ;  /* 0x0000b40046027a23 */ /* 0x004fca0000010800 */
[----:B------:R-:W-:Y:S01]  /*4af0*/  F2FP.PACK_AB R8, R198, R196 ;  /* 0x000000c4c608723e */ /* 0x000fe200000000ff */
[----:B------:R-:W-:Y:S01]  /*4b00*/  IMAD.MOV.U32 R70, RZ, RZ, R4 ;  /* 0x000000ffff467224 */ /* 0x000fe200078e0004 */
[----:B------:R-:W-:Y:S01]  /*4b10*/  F2FP.PACK_AB R9, R247, R249 ;  /* 0x000000f9f709723e */ /* 0x000fe200000000ff */
[----:B------:R2:W-:Y:S01]  /*4b20*/  MUFU.EX2 R206, R2 ;  /* 0x0000000200ce7308 */ /* 0x0005e20000000800 */
[----:B------:R-:W-:Y:S02]  /*4b30*/  F2FP.PACK_AB R10, R7, R252 ;  /* 0x000000fc070a723e */ /* 0x000fe400000000ff */
[----:B------:R-:W-:-:S07]  /*4b40*/  F2FP.PACK_AB R11, R251, R248 ;  /* 0x000000f8fb0b723e */ /* 0x000fce00000000ff */
[----:B------:R-:W-:Y:S01]  /*4b50*/  HMMA.16816.F32 R136, R8, R36, R80 ;  /* 0x000000240888723c */ /* 0x000fe20000001850 */
[----:B--2---:R-:W-:-:S07]  /*4b60*/  FFMA.FTZ R2, R67, c[0x0][0x2d0], -R0 ;  /* 0x0000b40043027a23 */ /* 0x004fce0000010800 */
[C---:B------:R-:W-:Y:S01]  /*4b70*/  HMMA.16816.F32 R132, R8.reuse, R38, R76 ;  /* 0x000000260884723c */ /* 0x040fe2000000184c */
[----:B------:R-:W2:Y:S01]  /*4b80*/  LDSM.16.MT88.4 R36, [R221+0x1100] ;  /* 0x00110000dd24783b */ /* 0x000ea20000004200 */
[----:B------:R1:W1:Y:S06]  /*4b90*/  MUFU.EX2 R205, R2 ;  /* 0x0000000200cd7308 */ /* 0x00026c0000000800 */
[C---:B------:R-:W-:Y:S08]  /*4ba0*/  HMMA.16816.F32 R76, R8.reuse, R28, R56 ;  /* 0x0000001c084c723c */ /* 0x040ff00000001838 */
[----:B------:R-:W-:Y:S01]  /*4bb0*/  HMMA.16816.F32 R56, R8, R30, R44 ;  /* 0x0000001e0838723c */ /* 0x000fe2000000182c */
[----:B------:R-:W-:Y:S01]  /*4bc0*/  LDSM.16.MT88.4 R28, [R224+0x1100] ;  /* 0x00110000e01c783b */ /* 0x000fe20000004200 */
[----:B-1----:R-:W-:-:S04]  /*4bd0*/  FFMA.FTZ R2, R93, c[0x0][0x2d0], -R0 ;  /* 0x0000b4005d027a23 */ /* 0x002fc80000010800 */
[----:B------:R1:W-:Y:S02]  /*4be0*/  MUFU.EX2 R204, R2 ;  /* 0x0000000200cc7308 */ /* 0x0003e40000000800 */
[C---:B------:R-:W-:Y:S08]  /*4bf0*/  HMMA.16816.F32 R120, R8.reuse, R32, R72 ;  /* 0x000000200878723c */ /* 0x040ff00000001848 */
[----:B------:R-:W-:Y:S01]  /*4c00*/  HMMA.16816.F32 R80, R8, R34, R60 ;  /* 0x000000220850723c */ /* 0x000fe2000000183c */
[----:B------:R-:W2:Y:S01]  /*4c10*/  LDSM.16.MT88.4 R32, [R222+0x1100] ;  /* 0x00110000de20783b */ /* 0x000ea20000004200 */
[----:B-1----:R-:W-:-:S06]  /*4c20*/  FFMA.FTZ R2, R95, c[0x0][0x2d0], -R0 ;  /* 0x0000b4005f027a23 */ /* 0x002fcc0000010800 */
[C---:B----4-:R-:W-:Y:S01]  /*4c30*/  HMMA.16816.F32 R52, R8.reuse, R24, R52 ;  /* 0x000000180834723c */ /* 0x050fe20000001834 */
[----:B------:R1:W4:Y:S07]  /*4c40*/  MUFU.EX2 R203, R2 ;  /* 0x0000000200cb7308 */ /* 0x00032e0000000800 */
[C---:B------:R-:W-:Y:S01]  /*4c50*/  HMMA.16816.F32 R44, R8.reuse, R26, R48 ;  /* 0x0000001a082c723c */ /* 0x040fe20000001830 */
[----:B------:R-:W2:Y:S07]  /*4c60*/  LDSM.16.MT88.4 R24, [R225+0x1100] ;  /* 0x00110000e118783b */ /* 0x000eae0000004200 */
[----:B---3--:R-:W-:Y:S01]  /*4c70*/  HMMA.16816.F32 R48, R8, R20, R84 ;  /* 0x000000140830723c */ /* 0x008fe20000001854 */
[----:B-1----:R-:W-:-:S02]  /*4c80*/  FFMA.FTZ R2, R150, c[0x0][0x2d0], -R5 ;  /* 0x0000b40096027a23 */ /* 0x002fc40000010805 */
[----:B------:R-:W-:-:S04]  /*4c90*/  IMAD.MOV.U32 R150, RZ, RZ, R196 ;  /* 0x000000ffff967224 */ /* 0x000fc800078e00c4 */
[----:B------:R-:W-:Y:S01]  /*4ca0*/  IMAD.MOV.U32 R85, RZ, RZ, R118 ;  /* 0x000000ffff557224 */ /* 0x000fe200078e0076 */
[----:B------:R-:W-:Y:S01]  /*4cb0*/  HMMA.16816.F32 R128, R8, R40, R100 ;  /* 0x000000280880723c */ /* 0x000fe20000001864 */
[----:B------:R-:W-:Y:S02]  /*4cc0*/  IMAD.MOV.U32 R86, RZ, RZ, R117 ;  /* 0x000000ffff567224 */ /* 0x000fe400078e0075 */
[----:B------:R-:W-:-:S05]  /*4cd0*/  IMAD.MOV.U32 R87, RZ, RZ, R116 ;  /* 0x000000ffff577224 */ /* 0x000fca00078e0074 */
[C---:B------:R-:W-:Y:S08]  /*4ce0*/  HMMA.16816.F32 R116, R8.reuse, R42, R112 ;  /* 0x0000002a0874723c */ /* 0x040ff00000001870 */
[C---:B------:R-:W-:Y:S01]  /*4cf0*/  HMMA.16816.F32 R60, R8.reuse, R22, R88 ;  /* 0x00000016083c723c */ /* 0x040fe20000001858 */
[----:B------:R-:W1:Y:S07]  /*4d00*/  LDSM.16.MT88.4 R20, [R221+0x5100] ;  /* 0x00510000dd14783b */ /* 0x000e6e0000004200 */
[C---:B-----5:R-:W-:Y:S08]  /*4d10*/  HMMA.16816.F32 R92, R8.reuse, R16, R96 ;  /* 0x00000010085c723c */ /* 0x060ff00000001860 */
[C---:B------:R-:W-:Y:S01]  /*4d20*/  HMMA.16816.F32 R72, R8.reuse, R18, R108 ;  /* 0x000000120848723c */ /* 0x040fe2000000186c */
[----:B------:R-:W-:Y:S07]  /*4d30*/  LDSM.16.MT88.4 R16, [R225+0x5100] ;  /* 0x00510000e110783b */ /* 0x000fee0000004200 */
[C---:B------:R-:W-:Y:S08]  /*4d40*/  HMMA.16816.F32 R64, R8.reuse, R12, R124 ;  /* 0x0000000c0840723c */ /* 0x040ff0000000187c */
[----:B------:R-:W-:Y:S01]  /*4d50*/  HMMA.16816.F32 R40, R8, R14, R104 ;  /* 0x0000000e0828723c */ /* 0x000fe20000001868 */
[----:B------:R-:W-:Y:S06]  /*4d60*/  LDSM.16.MT88.4 R12, [R224+0x5100] ;  /* 0x00510000e00c783b */ /* 0x000fec0000004200 */
[----:B------:R-:W-:-:S02]  /*4d70*/  F2FP.PACK_AB R8, R215, R217 ;  /* 0x000000d9d708723e */ /* 0x000fc400000000ff */
[----:B------:R-:W-:Y:S02]  /*4d80*/  F2FP.PACK_AB R9, R205, R206 ;  /* 0x000000cecd09723e */ /* 0x000fe400000000ff */
[----:B------:R-:W-:Y:S02]  /*4d90*/  F2FP.PACK_AB R10, R214, R213 ;  /* 0x000000d5d60a723e */ /* 0x000fe400000000ff */
[----:B----4-:R-:W-:-:S07]  /*4da0*/  F2FP.PACK_AB R11, R203, R204 ;  /* 0x000000cccb0b723e */ /* 0x010fce00000000ff */
[C---:B--2---:R-:W-:Y:S07]  /*4db0*/  HMMA.16816.F32 R88, R8.reuse, R36, R136 ;  /* 0x000000240858723c */ /* 0x044fee0000001888 */
[----:B------:R-:W-:Y:S01]  /*4dc0*/  IMAD.MOV.U32 R137, RZ, RZ, R198 ;  /* 0x000000ffff897224 */ /* 0x000fe200078e00c6 */
[----:B------:R-:W-:Y:S01]  /*4dd0*/  HMMA.16816.F32 R104, R8, R38, R132 ;  /* 0x000000260868723c */ /* 0x000fe20000001884 */
[----:B------:R2:W-:Y:S01]  /*4de0*/  MUFU.EX2 R198, R2 ;  /* 0x0000000200c67308 */ /* 0x0005e20000000800 */
[----:B------:R-:W-:Y:S01]  /*4df0*/  IMAD.MOV.U32 R136, RZ, RZ, R197 ;  /* 0x000000ffff887224 */ /* 0x000fe200078e00c5 */
[----:B------:R-:W3:Y:S01]  /*4e00*/  LDSM.16.MT88.4 R36, [R222+0x5100] ;  /* 0x00510000de24783b */ /* 0x000ee20000004200 */
[----:B------:R-:W-:-:S02]  /*4e10*/  IMAD.MOV.U32 R138, RZ, RZ, R7 ;  /* 0x000000ffff8a7224 */ /* 0x000fc400078e0007 */
[----:B------:R-:W-:Y:S02]  /*4e20*/  IMAD.MOV.U32 R139, RZ, RZ, R6 ;  /* 0x000000ffff8b7224 */ /* 0x000fe400078e0006 */
[----:B------:R-:W-:Y:S01]  /*4e30*/  IMAD.MOV.U32 R135, RZ, RZ, R85 ;  /* 0x000000ffff877224 */ /* 0x000fe200078e0055 */
[C---:B------:R-:W-:Y:S01]  /*4e40*/  HMMA.16816.F32 R100, R8.reuse, R34, R80 ;  /* 0x000000220864723c */ /* 0x040fe20000001850 */
[----:B------:R-:W-:Y:S02]  /*4e50*/  IMAD.MOV.U32 R134, RZ, RZ, R86 ;  /* 0x000000ffff867224 */ /* 0x000fe400078e0056 */
[----:B------:R-:W-:Y:S02]  /*4e60*/  IMAD.MOV.U32 R133, RZ, RZ, R87 ;  /* 0x000000ffff857224 */ /* 0x000fe400078e0057 */
[----:B------:R-:W-:Y:S02]  /*4e70*/  IMAD.MOV.U32 R132, RZ, RZ, R71 ;  /* 0x000000ffff847224 */ /* 0x000fe400078e0047 */
[----:B------:R-:W-:Y:S01]  /*4e80*/  IMAD.MOV.U32 R71, RZ, RZ, R3 ;  /* 0x000000ffff477224 */ /* 0x000fe200078e0003 */
[----:B------:R-:W-:Y:S01]  /*4e90*/  HMMA.16816.F32 R84, R8, R24, R76 ;  /* 0x000000180854723c */ /* 0x000fe2000000184c */
[----:B--2---:R-:W-:-:S02]  /*4ea0*/  FFMA.FTZ R2, R152, c[0x0][0x2d0], -R5 ;  /* 0x0000b40098027a23 */ /* 0x004fc40000010805 */
[----:B------:R-:W-:Y:S02]  /*4eb0*/  IMAD.MOV.U32 R152, RZ, RZ, R164 ;  /* 0x000000ffff987224 */ /* 0x000fe400078e00a4 */
[----:B------:R2:W4:Y:S03]  /*4ec0*/  MUFU.EX2 R197, R2 ;  /* 0x0000000200c57308 */ /* 0x0005260000000800 */
[C---:B------:R-:W-:Y:S08]  /*4ed0*/  HMMA.16816.F32 R80, R8.reuse, R28, R52 ;  /* 0x0000001c0850723c */ /* 0x040ff00000001834 */
[----:B------:R-:W-:Y:S01]  /*4ee0*/  HMMA.16816.F32 R76, R8, R30, R44 ;  /* 0x0000001e084c723c */ /* 0x000fe2000000182c */
[----:B------:R-:W5:Y:S01]  /*4ef0*/  LDSM.16.MT88.4 R28, [R221+0x1900] ;  /* 0x00190000dd1c783b */ /* 0x000f620000004200 */
[----:B--2---:R-:W-:-:S06]  /*4f00*/  FFMA.FTZ R2, R153, c[0x0][0x2d0], -R5 ;  /* 0x0000b40099027a23 */ /* 0x004fcc0000010805 */
[C---:B------:R-:W-:Y:S01]  /*4f10*/  HMMA.16816.F32 R56, R8.reuse, R26, R56 ;  /* 0x0000001a0838723c */ /* 0x040fe20000001838 */
[----:B------:R2:W-:Y:S01]  /*4f20*/  MUFU.EX2 R7, R2 ;  /* 0x0000000200077308 */ /* 0x0005e20000000800 */
[----:B------:R-:W4:Y:S06]  /*4f30*/  LDSM.16.MT88.4 R24, [R222+0x1900] ;  /* 0x00190000de18783b */ /* 0x000f2c0000004200 */
[C---:B------:R-:W-:Y:S01]  /*4f40*/  HMMA.16816.F32 R112, R8.reuse, R32, R120 ;  /* 0x000000200870723c */ /* 0x040fe20000001878 */
[----:B------:R-:W-:Y:S07]  /*4f50*/  LDSM.16.MT88.4 R32, [R224+0x1900] ;  /* 0x00190000e020783b */ /* 0x000fee0000004200 */
[----:B-1----:R-:W-:Y:S01]  /*4f60*/  HMMA.16816.F32 R108, R8, R20, R48 ;  /* 0x00000014086c723c */ /* 0x002fe20000001830 */
[----:B--2---:R-:W-:-:S04]  /*4f70*/  FFMA.FTZ R2, R155, c[0x0][0x2d0], -R5 ;  /* 0x0000b4009b027a23 */ /* 0x004fc80000010805 */
[----:B------:R1:W-:Y:S03]  /*4f80*/  MUFU.EX2 R196, R2 ;  /* 0x0000000200c47308 */ /* 0x0003e60000000800 */
[C---:B------:R-:W-:Y:S01]  /*4f90*/  HMMA.16816.F32 R96, R8.reuse, R22, R60 ;  /* 0x000000160860723c */ /* 0x040fe2000000183c */
[----:B------:R-:W2:Y:S07]  /*4fa0*/  LDSM.16.MT88.4 R20, [R225+0x1900] ;  /* 0x00190000e114783b */ /* 0x000eae0000004200 */
[----:B---3--:R-:W-:Y:S01]  /*4fb0*/  HMMA.16816.F32 R120, R8, R38, R116 ;  /* 0x000000260878723c */ /* 0x008fe20000001874 */
[----:B-1----:R-:W-:-:S02]  /*4fc0*/  FFMA.FTZ R2, R149, c[0x0][0x2d0], -R0 ;  /* 0x0000b40095027a23 */ /* 0x002fc40000010800 */
[----:B------:R-:W-:-:S05]  /*4fd0*/  IMAD.MOV.U32 R149, RZ, RZ, R190 ;  /* 0x000000ffff957224 */ /* 0x000fca00078e00be */
[C---:B------:R-:W-:Y:S01]  /*4fe0*/  HMMA.16816.F32 R124, R8.reuse, R16, R92 ;  /* 0x00000010087c723c */ /* 0x040fe2000000185c */
[----:B------:R1:W-:Y:S07]  /*4ff0*/  MUFU.EX2 R6, R2 ;  /* 0x0000000200067308 */ /* 0x0003ee0000000800 */
[C---:B------:R-:W-:Y:S08]  /*5000*/  HMMA.16816.F32 R128, R8.reuse, R36, R128 ;  /* 0x000000240880723c */ /* 0x040ff00000001880 */
[----:B------:R-:W-:Y:S01]  /*5010*/  HMMA.16816.F32 R116, R8, R18, R72 ;  /* 0x000000120874723c */ /* 0x000fe20000001848 */
[----:B-1----:R-:W-:Y:S01]  /*5020*/  FFMA.FTZ R2, R148, c[0x0][0x2d0], -R0 ;  /* 0x0000b40094027a23 */ /* 0x002fe20000010800 */
[----:B------:R-:W-:Y:S01]  /*5030*/  LDSM.16.MT88.4 R16, [R221+0x2100] ;  /* 0x00210000dd10783b */ /* 0x000fe20000004200 */
[----:B------:R-:W-:-:S02]  /*5040*/  IMAD.MOV.U32 R148, RZ, RZ, R166 ;  /* 0x000000ffff947224 */ /* 0x000fc400078e00a6 */
[----:B------:R1:W3:Y:S03]  /*5050*/  MUFU.EX2 R4, R2 ;  /* 0x0000000200047308 */ /* 0x0002e60000000800 */
[C---:B------:R-:W-:Y:S08]  /*5060*/  HMMA.16816.F32 R92, R8.reuse, R12, R64 ;  /* 0x0000000c085c723c */ /* 0x040ff00000001840 */
[----:B------:R-:W-:Y:S01]  /*5070*/  HMMA.16816.F32 R52, R8, R14, R40 ;  /* 0x0000000e0834723c */ /* 0x000fe20000001828 */
[----:B------:R-:W2:Y:S01]  /*5080*/  LDSM.16.MT88.4 R12, [R221+0x5900] ;  /* 0x00590000dd0c783b */ /* 0x000ea20000004200 */
[----:B-1----:R-:W-:-:S05]  /*5090*/  FFMA.FTZ R2, R151, c[0x0][0x2d0], -R0 ;  /* 0x0000b40097027a23 */ /* 0x002fca0000010800 */
[----:B----4-:R-:W-:Y:S01]  /*50a0*/  F2FP.PACK_AB R8, R197, R198 ;  /* 0x000000c6c508723e */ /* 0x010fe200000000ff */
[----:B------:R-:W-:Y:S01]  /*50b0*/  IMAD.MOV.U32 R151, RZ, RZ, R165 ;  /* 0x000000ffff977224 */ /* 0x000fe200078e00a5 */
[----:B------:R1:W-:Y:S01]  /*50c0*/  MUFU.EX2 R3, R2 ;  /* 0x0000000200037308 */ /* 0x0003e20000000800 */
[----:B---3--:R-:W-:Y:S02]  /*50d0*/  F2FP.PACK_AB R9, R4, R6 ;  /* 0x000000060409723e */ /* 0x008fe400000000ff */
[----:B------:R-:W-:Y:S01]  /*50e0*/  F2FP.PACK_AB R10, R196, R7 ;  /* 0x00000007c40a723e */ /* 0x000fe200000000ff */
[----:B-1----:R-:W-:-:S04]  /*50f0*/  FFMA.FTZ R2, R154, c[0x0][0x2d0], -R0 ;  /* 0x0000b4009a027a23 */ /* 0x002fc80000010800 */
[----:B------:R-:W1:Y:S02]  /*5100*/  MUFU.EX2 R190, R2 ;  /* 0x0000000200be7308 */ /* 0x000e640000000800 */
[----:B-1----:R-:W-:Y:S01]  /*5110*/  F2FP.PACK_AB R11, R190, R3 ;  /* 0x00000003be0b723e */ /* 0x002fe200000000ff */
[----:B------:R-:W-:-:S05]  /*5120*/  FFMA.FTZ R2, R160, c[0x0][0x2d0], -R5 ;  /* 0x0000b400a0027a23 */ /* 0x000fca0000010805 */
[----:B------:R1:W-:Y:S01]  /*5130*/  MUFU.EX2 R166, R2 ;  /* 0x0000000200a67308 */ /* 0x0003e20000000800 */
[C---:B-----5:R-:W-:Y:S08]  /*5140*/  HMMA.16816.F32 R72, R8.reuse, R28, R88 ;  /* 0x0000001c0848723c */ /* 0x060ff00000001858 */
[----:B------:R-:W-:Y:S01]  /*5150*/  HMMA.16816.F32 R64, R8, R30, R104 ;  /* 0x0000001e0840723c */ /* 0x000fe20000001868 */
[----:B------:R-:W3:Y:S01]  /*5160*/  LDSM.16.MT88.4 R28, [R222+0x5900] ;  /* 0x00590000de1c783b */ /* 0x000ee20000004200 */
[----:B-1----:R-:W-:-:S06]  /*5170*/  FFMA.FTZ R2, R161, c[0x0][0x2d0], -R5 ;  /* 0x0000b400a1027a23 */ /* 0x002fcc0000010805 */
[C---:B------:R-:W-:Y:S01]  /*5180*/  HMMA.16816.F32 R60, R8.reuse, R24, R112 ;  /* 0x00000018083c723c */ /* 0x040fe20000001870 */
[----:B------:R1:W4:Y:S07]  /*5190*/  MUFU.EX2 R165, R2 ;  /* 0x0000000200a57308 */ /* 0x00032e0000000800 */
[C---:B------:R-:W-:Y:S01]  /*51a0*/  HMMA.16816.F32 R48, R8.reuse, R26, R100 ;  /* 0x0000001a0830723c */ /* 0x040fe20000001864 */
[----:B------:R-:W5:Y:S07]  /*51b0*/  LDSM.16.MT88.4 R24, [R225+0x5900] ;  /* 0x00590000e118783b */ /* 0x000f6e0000004200 */
[----:B--2---:R-:W-:Y:S01]  /*51c0*/  HMMA.16816.F32 R40, R8, R20, R84 ;  /* 0x000000140828723c */ /* 0x004fe20000001854 */
[----:B-1----:R-:W-:-:S04]  /*51d0*/  FFMA.FTZ R2, R162, c[0x0][0x2d0], -R5 ;  /* 0x0000b400a2027a23 */ /* 0x002fc80000010805 */
[----:B------:R1:W-:Y:S03]  /*51e0*/  MUFU.EX2 R164, R2 ;  /* 0x0000000200a47308 */ /* 0x0003e60000000800 */
[C---:B------:R-:W-:Y:S01]  /*51f0*/  HMMA.16816.F32 R56, R8.reuse, R22, R56 ;  /* 0x000000160838723c */ /* 0x040fe20000001838 */
[----:B------:R-:W2:Y:S07]  /*5200*/  LDSM.16.MT88.4 R20, [R224+0x5900] ;  /* 0x00590000e014783b */ /* 0x000eae0000004200 */
[----:B------:R-:W-:Y:S01]  /*5210*/  HMMA.16816.F32 R44, R8, R32, R80 ;  /* 0x00000020082c723c */ /* 0x000fe20000001850 */
[----:B-1----:R-:W-:-:S07]  /*5220*/  FFMA.FTZ R2, R163, c[0x0][0x2d0], -R5 ;  /* 0x0000b400a3027a23 */ /* 0x002fce0000010805 */
[C---:B------:R-:W-:Y:S01]  /*5230*/  HMMA.16816.F32 R36, R8.reuse, R34, R76 ;  /* 0x000000220824723c */ /* 0x040fe2000000184c */
[----:B------:R-:W-:Y:S01]  /*5240*/  LDSM.16.MT88.4 R32, [R225+0x2100] ;  /* 0x00210000e120783b */ /* 0x000fe20000004200 */
[----:B------:R1:W-:Y:S06]  /*5250*/  MUFU.EX2 R163, R2 ;  /* 0x0000000200a37308 */ /* 0x0003ec0000000800 */
[C---:B------:R-:W-:Y:S08]  /*5260*/  HMMA.16816.F32 R76, R8.reuse, R12, R108 ;  /* 0x0000000c084c723c */ /* 0x040ff0000000186c */
[----:B------:R-:W-:Y:S01]  /*5270*/  HMMA.16816.F32 R80, R8, R14, R96 ;  /* 0x0000000e0850723c */ /* 0x000fe20000001860 */
[----:B------:R-:W4:Y:S01]  /*5280*/  LDSM.16.MT88.4 R12, [R222+0x2100] ;  /* 0x00210000de0c783b */ /* 0x000f220000004200 */
[----:B-1----:R-:W-:-:S04]  /*5290*/  FFMA.FTZ R2, R156, c[0x0][0x2d0], -R0 ;  /* 0x0000b4009c027a23 */ /* 0x002fc80000010800 */
[----:B------:R1:W-:Y:S02]  /*52a0*/  MUFU.EX2 R162, R2 ;  /* 0x0000000200a27308 */ /* 0x0003e40000000800 */
[C---:B---3--:R-:W-:Y:S07]  /*52b0*/  HMMA.16816.F32 R88, R8.reuse, R28, R128 ;  /* 0x0000001c0858723c */ /* 0x048fee0000001880 */
[----:B------:R-:W-:Y:S01]  /*52c0*/  IMAD.MOV.U32 R131, RZ, RZ, R152 ;  /* 0x000000ffff837224 */ /* 0x000fe200078e0098 */
[----:B------:R-:W-:Y:S01]  /*52d0*/  HMMA.16816.F32 R108, R8, R30, R120 ;  /* 0x0000001e086c723c */ /* 0x000fe20000001878 */
[----:B------:R-:W3:Y:S01]  /*52e0*/  LDSM.16.MT88.4 R28, [R224+0x2100] ;  /* 0x00210000e01c783b */ /* 0x000ee20000004200 */
[----:B-1----:R-:W-:-:S06]  /*52f0*/  FFMA.FTZ R2, R157, c[0x0][0x2d0], -R0 ;  /* 0x0000b4009d027a23 */ /* 0x002fcc0000010800 */
[C---:B-----5:R-:W-:Y:S01]  /*5300*/  HMMA.16816.F32 R124, R8.reuse, R24, R124 ;  /* 0x00000018087c723c */ /* 0x060fe2000000187c */
[----:B------:R1:W5:Y:S07]  /*5310*/  MUFU.EX2 R161, R2 ;  /* 0x0000000200a17308 */ /* 0x00036e0000000800 */
[C---:B------:R-:W-:Y:S01]  /*5320*/  HMMA.16816.F32 R116, R8.reuse, R26, R116 ;  /* 0x0000001a0874723c */ /* 0x040fe20000001874 */
[----:B------:R-:W3:Y:S07]  /*5330*/  LDSM.16.MT88.4 R24, [R221+0x6100] ;  /* 0x00610000dd18783b */ /* 0x000eee0000004200 */
[----:B--2---:R-:W-:Y:S01]  /*5340*/  HMMA.16816.F32 R112, R8, R20, R92 ;  /* 0x000000140870723c */ /* 0x004fe2000000185c */
[----:B-1----:R-:W-:-:S04]  /*5350*/  FFMA.FTZ R2, R159, c[0x0][0x2d0], -R0 ;  /* 0x0000b4009f027a23 */ /* 0x002fc80000010800 */
[----:B------:R1:W-:Y:S03]  /*5360*/  MUFU.EX2 R160, R2 ;  /* 0x0000000200a07308 */ /* 0x0003e60000000800 */
[----:B------:R-:W-:Y:S01]  /*5370*/  HMMA.16816.F32 R100, R8, R22, R52 ;  /* 0x000000160864723c */ /* 0x000fe20000001834 */
[----:B------:R-:W2:Y:S06]  /*5380*/  LDSM.16.MT88.4 R20, [R222+0x6100] ;  /* 0x00610000de14783b */ /* 0x000eac0000004200 */
[----:B----4-:R-:W-:-:S02]  /*5390*/  F2FP.PACK_AB R8, R165, R166 ;  /* 0x000000a6a508723e */ /* 0x010fc400000000ff */
[----:B-----5:R-:W-:Y:S02]  /*53a0*/  F2FP.PACK_AB R9, R161, R162 ;  /* 0x000000a2a109723e */ /* 0x020fe400000000ff */
[----:B------:R-:W-:Y:S01]  /*53b0*/  F2FP.PACK_AB R10, R163, R164 ;  /* 0x000000a4a30a723e */ /* 0x000fe200000000ff */
[----:B-1----:R-:W-:-:S04]  /*53c0*/  FFMA.FTZ R2, R158, c[0x0][0x2d0], -R0 ;  /* 0x0000b4009e027a23 */ /* 0x002fc80000010800 */
[----:B------:R-:W1:Y:S02]  /*53d0*/  MUFU.EX2 R159, R2 ;  /* 0x00000002009f7308 */ /* 0x000e640000000800 */
[----:B-1----:R-:W-:Y:S01]  /*53e0*/  F2FP.PACK_AB R11, R159, R160 ;  /* 0x000000a09f0b723e */ /* 0x002fe200000000ff */
[----:B------:R-:W-:Y:S02]  /*53f0*/  FFMA.FTZ R2, R171, c[0x0][0x2d0], -R5 ;  /* 0x0000b400ab027a23 */ /* 0x000fe40000010805 */
[----:B------:R-:W-:-:S03]  /*5400*/  IMAD.MOV.U32 R171, RZ, RZ, R136 ;  /* 0x000000ffffab7224 */ /* 0x000fc600078e0088 */
[----:B------:R1:W-:Y:S01]  /*5410*/  MUFU.EX2 R158, R2 ;  /* 0x00000002009e7308 */ /* 0x0003e20000000800 */
[C---:B------:R-:W-:Y:S08]  /*5420*/  HMMA.16816.F32 R104, R8.reuse, R16, R72 ;  /* 0x000000100868723c */ /* 0x040ff00000001848 */
[----:B------:R-:W-:Y:S01]  /*5430*/  HMMA.16816.F32 R96, R8, R18, R64 ;  /* 0x000000120860723c */ /* 0x000fe20000001840 */
[----:B------:R-:W4:Y:S01]  /*5440*/  LDSM.16.MT88.4 R16, [R225+0x6100] ;  /* 0x00610000e110783b */ /* 0x000f220000004200 */
[----:B-1----:R-:W-:-:S06]  /*5450*/  FFMA.FTZ R2, R188, c[0x0][0x2d0], -R5 ;  /* 0x0000b400bc027a23 */ /* 0x002fcc0000010805 */
[C---:B------:R-:W-:Y:S01]  /*5460*/  HMMA.16816.F32 R92, R8.reuse, R12, R60 ;  /* 0x0000000c085c723c */ /* 0x040fe2000000183c */
[----:B------:R-:W-:Y:S01]  /*5470*/  IMAD.MOV.U32 R188, RZ, RZ, R138 ;  /* 0x000000ffffbc7224 */ /* 0x000fe200078e008a */
[----:B------:R1:W5:Y:S06]  /*5480*/  MUFU.EX2 R157, R2 ;  /* 0x00000002009d7308 */ /* 0x00036c0000000800 */
[C---:B------:R-:W-:Y:S01]  /*5490*/  HMMA.16816.F32 R84, R8.reuse, R14, R48 ;  /* 0x0000000e0854723c */ /* 0x040fe20000001830 */
[----:B------:R-:W2:Y:S07]  /*54a0*/  LDSM.16.MT88.4 R12, [R224+0x6100] ;  /* 0x00610000e00c783b */ /* 0x000eae0000004200 */
[----:B------:R-:W-:Y:S01]  /*54b0*/  HMMA.16816.F32 R72, R8, R32, R40 ;  /* 0x000000200848723c */ /* 0x000fe20000001828 */
[----:B-1----:R-:W-:-:S02]  /*54c0*/  FFMA.FTZ R2, R189, c[0x0][0x2d0], -R5 ;  /* 0x0000b400bd027a23 */ /* 0x002fc40000010805 */
[----:B------:R-:W-:Y:S02]  /*54d0*/  IMAD.MOV.U32 R189, RZ, RZ, R137 ;  /* 0x000000ffffbd7224 */ /* 0x000fe400078e0089 */
[----:B------:R1:W-:Y:S03]  /*54e0*/  MUFU.EX2 R156, R2 ;  /* 0x00000002009c7308 */ /* 0x0003e60000000800 */
[C---:B------:R-:W-:Y:S01]  /*54f0*/  HMMA.16816.F32 R64, R8.reuse, R34, R56 ;  /* 0x000000220840723c */ /* 0x040fe20000001838 */
[----:B------:R-:W4:Y:S07]  /*5500*/  LDSM.16.MT88.4 R32, [R221+0x2900] ;  /* 0x00290000dd20783b */ /* 0x000f2e0000004200 */
[----:B---3--:R-:W-:Y:S01]  /*5510*/  HMMA.16816.F32 R60, R8, R28, R44 ;  /* 0x0000001c083c723c */ /* 0x008fe2000000182c */
[----:B-1----:R-:W-:-:S07]  /*5520*/  FFMA.FTZ R2, R191, c[0x0][0x2d0], -R5 ;  /* 0x0000b400bf027a23 */ /* 0x002fce0000010805 */
[C---:B------:R-:W-:Y:S01]  /*5530*/  HMMA.16816.F32 R44, R8.reuse, R24, R76 ;  /* 0x00000018082c723c */ /* 0x040fe2000000184c */
[----:B------:R-:W-:Y:S01]  /*5540*/  IMAD.MOV.U32 R191, RZ, RZ, R150 ;  /* 0x000000ffffbf7224 */ /* 0x000fe200078e0096 */
[----:B------:R1:W-:Y:S06]  /*5550*/  MUFU.EX2 R155, R2 ;  /* 0x00000002009b7308 */ /* 0x0003ec0000000800 */
[C---:B------:R-:W-:Y:S01]  /*5560*/  HMMA.16816.F32 R48, R8.reuse, R26, R80 ;  /* 0x0000001a0830723c */ /* 0x040fe20000001850 */
[----:B------:R-:W3:Y:S07]  /*5570*/  LDSM.16.MT88.4 R24, [R225+0x2900] ;  /* 0x00290000e118783b */ /* 0x000eee0000004200 */
[----:B------:R-:W-:Y:S01]  /*5580*/  HMMA.16816.F32 R52, R8, R30, R36 ;  /* 0x0000001e0834723c */ /* 0x000fe20000001824 */
[----:B------:R-:W3:Y:S01]  /*5590*/  LDSM.16.MT88.4 R28, [R222+0x2900] ;  /* 0x00290000de1c783b */ /* 0x000ee20000004200 */
[----:B-1----:R-:W-:-:S02]  /*55a0*/  FFMA.FTZ R2, R167, c[0x0][0x2d0], -R0 ;  /* 0x0000b400a7027a23 */ /* 0x002fc40000010800 */
[----:B------:R-:W-:Y:S02]  /*55b0*/  IMAD.MOV.U32 R167, RZ, RZ, R149 ;  /* 0x000000ffffa77224 */ /* 0x000fe400078e0095 */
[----:B------:R1:W-:Y:S02]  /*55c0*/  MUFU.EX2 R154, R2 ;  /* 0x00000002009a7308 */ /* 0x0003e40000000800 */
[C---:B--2---:R-:W-:Y:S08]  /*55d0*/  HMMA.16816.F32 R40, R8.reuse, R20, R88 ;  /* 0x000000140828723c */ /* 0x044ff00000001858 */
[----:B------:R-:W-:Y:S01]  /*55e0*/  HMMA.16816.F32 R36, R8, R22, R108 ;  /* 0x000000160824723c */ /* 0x000fe2000000186c */
[----:B------:R-:W2:Y:S01]  /*55f0*/  LDSM.16.MT88.4 R20, [R224+0x2900] ;  /* 0x00290000e014783b */ /* 0x000ea20000004200 */
[----:B-1----:R-:W-:-:S06]  /*5600*/  FFMA.FTZ R2, R169, c[0x0][0x2d0], -R0 ;  /* 0x0000b400a9027a23 */ /* 0x002fcc0000010800 */
[C---:B----4-:R-:W-:Y:S01]  /*5610*/  HMMA.16816.F32 R56, R8.reuse, R16, R124 ;  /* 0x000000100838723c */ /* 0x050fe2000000187c */
[----:B------:R-:W-:Y:S01]  /*5620*/  IMAD.MOV.U32 R169, RZ, RZ, R148 ;  /* 0x000000ffffa97224 */ /* 0x000fe200078e0094 */
[----:B------:R1:W4:Y:S05]  /*5630*/  MUFU.EX2 R153, R2 ;  /* 0x0000000200997308 */ /* 0x00032a0000000800 */
[----:B------:R-:W-:Y:S01]  /*5640*/  IMAD.MOV.U32 R127, RZ, RZ, R139 ;  /* 0x000000ffff7f7224 */ /* 0x000fe200078e008b */
[----:B------:R-:W-:Y:S01]  /*5650*/  HMMA.16816.F32 R76, R8, R18, R116 ;  /* 0x00000012084c723c */ /* 0x000fe20000001874 */
[----:B------:R-:W2:Y:S01]  /*5660*/  LDSM.16.MT88.4 R16, [R222+0x6900] ;  /* 0x00690000de10783b */ /* 0x000ea20000004200 */
[----:B------:R-:W-:-:S02]  /*5670*/  IMAD.MOV.U32 R126, RZ, RZ, R70 ;  /* 0x000000ffff7e7224 */ /* 0x000fc400078e0046 */
[----:B------:R-:W-:Y:S02]  /*5680*/  IMAD.MOV.U32 R70, RZ, RZ, R71 ;  /* 0x000000ffff467224 */ /* 0x000fe400078e0047 */
[----:B------:R-:W-:Y:S02]  /*5690*/  IMAD.MOV.U32 R125, RZ, RZ, R134 ;  /* 0x000000ffff7d7224 */ /* 0x000fe400078e0086 */
[C---:B------:R-:W-:Y:S01]  /*56a0*/  HMMA.16816.F32 R116, R8.reuse, R12, R112 ;  /* 0x0000000c0874723c */ /* 0x040fe20000001870 */
[----:B------:R-:W-:Y:S02]  /*56b0*/  IMAD.MOV.U32 R124, RZ, RZ, R135 ;  /* 0x000000ffff7c7224 */ /* 0x000fe400078e0087 */
[----:B-1----:R-:W-:Y:S02]  /*56c0*/  FFMA.FTZ R2, R168, c[0x0][0x2d0], -R0 ;  /* 0x0000b400a8027a23 */ /* 0x002fe40000010800 */
[----:B------:R-:W-:Y:S02]  /*56d0*/  IMAD.MOV.U32 R168, RZ, RZ, R151 ;  /* 0x000000ffffa87224 */ /* 0x000fe400078e0097 */
[----:B------:R1:W-:Y:S01]  /*56e0*/  MUFU.EX2 R152, R2 ;  /* 0x0000000200987308 */ /* 0x0003e20000000800 */
[----:B------:R-:W-:Y:S01]  /*56f0*/  HMMA.16816.F32 R80, R8, R14, R100 ;  /* 0x0000000e0850723c */ /* 0x000fe20000001864 */
[----:B------:R-:W2:Y:S06]  /*5700*/  LDSM.16.MT88.4 R12, [R221+0x6900] ;  /* 0x00690000dd0c783b */ /* 0x000eac0000004200 */
[----:B-----5:R-:W-:-:S02]  /*5710*/  F2FP.PACK_AB R8, R157, R158 ;  /* 0x0000009e9d08723e */ /* 0x020fc400000000ff */
[----:B----4-:R-:W-:Y:S02]  /*5720*/  F2FP.PACK_AB R9, R153, R154 ;  /* 0x0000009a9909723e */ /* 0x010fe400000000ff */
[----:B------:R-:W-:Y:S01]  /*5730*/  F2FP.PACK_AB R10, R155, R156 ;  /* 0x0000009c9b0a723e */ /* 0x000fe200000000ff */
[----:B-1----:R-:W-:Y:S02]  /*5740*/  FFMA.FTZ R2, R170, c[0x0][0x2d0], -R0 ;  /* 0x0000b400aa027a23 */ /* 0x002fe40000010800 */
[----:B------:R-:W-:Y:S02]  /*5750*/  IMAD.MOV.U32 R170, RZ, RZ, R131 ;  /* 0x000000ffffaa7224 */ /* 0x000fe400078e0083 */
[----:B------:R-:W1:Y:S02]  /*5760*/  MUFU.EX2 R151, R2 ;  /* 0x0000000200977308 */ /* 0x000e640000000800 */
[----:B-1----:R-:W-:Y:S01]  /*5770*/  F2FP.PACK_AB R11, R151, R152 ;  /* 0x00000098970b723e */ /* 0x002fe200000000ff */
[----:B------:R-:W-:-:S05]  /*5780*/  FFMA.FTZ R2, R207, c[0x0][0x2d0], -R5 ;  /* 0x0000b400cf027a23 */ /* 0x000fca0000010805 */
[----:B------:R1:W-:Y:S01]  /*5790*/  MUFU.EX2 R150, R2 ;  /* 0x0000000200967308 */ /* 0x0003e20000000800 */
[C---:B------:R-:W-:Y:S08]  /*57a0*/  HMMA.16816.F32 R120, R8.reuse, R34, R96 ;  /* 0x000000220878723c */ /* 0x040ff00000001860 */
[----:B---3--:R-:W-:Y:S01]  /*57b0*/  HMMA.16816.F32 R96, R8, R24, R72 ;  /* 0x000000180860723c */ /* 0x008fe20000001848 */
[----:B-1----:R-:W-:-:S07]  /*57c0*/  FFMA.FTZ R2, R212, c[0x0][0x2d0], -R5 ;  /* 0x0000b400d4027a23 */ /* 0x002fce0000010805 */
[C---:B------:R-:W-:Y:S01]  /*57d0*/  HMMA.16816.F32 R100, R8.reuse, R26, R64 ;  /* 0x0000001a0864723c */ /* 0x040fe20000001840 */
[----:B------:R-:W1:Y:S01]  /*57e0*/  LDSM.16.MT88.4 R24, [R225+0x6900] ;  /* 0x00690000e118783b */ /* 0x000e620000004200 */
[----:B------:R3:W4:Y:S06]  /*57f0*/  MUFU.EX2 R149, R2 ;  /* 0x0000000200957308 */ /* 0x00072c0000000800 */
[C---:B------:R-:W-:Y:S01]  /*5800*/  HMMA.16816.F32 R112, R8.reuse, R32, R104 ;  /* 0x000000200870723c */ /* 0x040fe20000001868 */
[----:B------:R-:W5:Y:S07]  /*5810*/  LDSM.16.MT88.4 R32, [R224+0x6900] ;  /* 0x00690000e020783b */ /* 0x000f6e0000004200 */
[----:B------:R-:W-:Y:S01]  /*5820*/  HMMA.16816.F32 R108, R8, R28, R92 ;  /* 0x0000001c086c723c */ /* 0x000fe2000000185c */
[----:B---3--:R-:W-:-:S04]  /*5830*/  FFMA.FTZ R2, R216, c[0x0][0x2d0], -R5 ;  /* 0x0000b400d8027a23 */ /* 0x008fc80000010805 */
[----:B------:R3:W-:Y:S03]  /*5840*/  MUFU.EX2 R148, R2 ;  /* 0x0000000200947308 */ /* 0x0007e60000000800 */
[C---:B--2---:R-:W-:Y:S08]  /*5850*/  HMMA.16816.F32 R92, R8.reuse, R20, R60 ;  /* 0x00000014085c723c */ /* 0x044ff0000000183c */
[----:B------:R-:W-:Y:S01]  /*5860*/  HMMA.16816.F32 R88, R8, R22, R52 ;  /* 0x000000160858723c */ /* 0x000fe20000001834 */
[----:B------:R-:W2:Y:S01]  /*5870*/  LDSM.16.MT88.4 R20, [R222+0x3100] ;  /* 0x00310000de14783b */ /* 0x000ea20000004200 */
[----:B---3--:R-:W-:-:S06]  /*5880*/  FFMA.FTZ R2, R218, c[0x0][0x2d0], -R5 ;  /* 0x0000b400da027a23 */ /* 0x008fcc0000010805 */
[C---:B------:R-:W-:Y:S01]  /*5890*/  HMMA.16816.F32 R60, R8.reuse, R16, R40 ;  /* 0x00000010083c723c */ /* 0x040fe20000001828 */
[----:B------:R3:W-:Y:S07]  /*58a0*/  MUFU.EX2 R139, R2 ;  /* 0x00000002008b7308 */ /* 0x0007ee0000000800 */
[C---:B------:R-:W-:Y:S01]  /*58b0*/  HMMA.16816.F32 R40, R8.reuse, R18, R36 ;  /* 0x000000120828723c */ /* 0x040fe20000001824 */
[----:B------:R-:W2:Y:S07]  /*58c0*/  LDSM.16.MT88.4 R16, [R225+0x3100] ;  /* 0x00310000e110783b */ /* 0x000eae0000004200 */
[----:B------:R-:W-:Y:S01]  /*58d0*/  HMMA.16816.F32 R64, R8, R14, R48 ;  /* 0x0000000e0840723c */ /* 0x000fe20000001830 */
[----:B---3--:R-:W-:-:S04]  /*58e0*/  FFMA.FTZ R2, R199, c[0x0][0x2d0], -R0 ;  /* 0x0000b400c7027a23 */ /* 0x008fc80000010800 */
[----:B------:R3:W-:Y:S03]  /*58f0*/  MUFU.EX2 R138, R2 ;  /* 0x00000002008a7308 */ /* 0x0007e60000000800 */
[C---:B-1----:R-:W-:Y:S08]  /*5900*/  HMMA.16816.F32 R48, R8.reuse, R24, R56 ;  /* 0x000000180830723c */ /* 0x042ff00000001838 */
[----:B------:R-:W-:Y:S01]  /*5910*/  HMMA.16816.F32 R52, R8, R26, R76 ;  /* 0x0000001a0834723c */ /* 0x000fe2000000184c */
[----:B------:R-:W1:Y:S04]  /*5920*/  LDSM.16.MT88.4 R24, [R221+0x7100] ;  /* 0x00710000dd18783b */ /* 0x000e680000004200 */
[----:B------:R-:W-:Y:S01]  /*5930*/  LDSM.16.MT88.4 R76, [R221+0x3900] ;  /* 0x00390000dd4c783b */ /* 0x000fe20000004200 */
[----:B---3--:R-:W-:-:S02]  /*5940*/  FFMA.FTZ R2, R200, c[0x0][0x2d0], -R0 ;  /* 0x0000b400c8027a23 */ /* 0x008fc40000010800 */
[C---:B------:R-:W-:Y:S01]  /*5950*/  HMMA.16816.F32 R104, R8.reuse, R30, R84 ;  /* 0x0000001e0868723c */ /* 0x040fe20000001854 */
[----:B------:R-:W3:Y:S01]  /*5960*/  LDSM.16.MT88.4 R28, [R221+0x3100] ;  /* 0x00310000dd1c783b */ /* 0x000ee20000004200 */
[----:B------:R2:W1:Y:S06]  /*5970*/  MUFU.EX2 R137, R2 ;  /* 0x0000000200897308 */ /* 0x00046c0000000800 */
[C---:B------:R-:W-:Y:S01]  /*5980*/  HMMA.16816.F32 R84, R8.reuse, R12, R44 ;  /* 0x0000000c0854723c */ /* 0x040fe2000000182c */
[----:B------:R-:W3:Y:S07]  /*5990*/  LDSM.16.MT88.4 R12, [R224+0x3100] ;  /* 0x00310000e00c783b */ /* 0x000eee0000004200 */
[----:B-----5:R-:W-:Y:S01]  /*59a0*/  HMMA.16816.F32 R44, R8, R32, R116 ;  /* 0x00000020082c723c */ /* 0x020fe20000001874 */
[----:B------:R-:W-:Y:S01]  /*59b0*/  LDSM.16.MT88.4 R116, [R222+0x7900] ;  /* 0x00790000de74783b */ /* 0x000fe20000004200 */
[----:B--2---:R-:W-:-:S04]  /*59c0*/  FFMA.FTZ R2, R201, c[0x0][0x2d0], -R0 ;  /* 0x0000b400c9027a23 */ /* 0x004fc80000010800 */
[----:B------:R2:W-:Y:S02]  /*59d0*/  MUFU.EX2 R136, R2 ;  /* 0x0000000200887308 */ /* 0x0005e40000000800 */
[----:B------:R-:W-:Y:S01]  /*59e0*/  HMMA.16816.F32 R36, R8, R34, R80 ;  /* 0x000000220824723c */ /* 0x000fe20000001850 */
[----:B------:R-:W-:Y:S06]  /*59f0*/  LDSM.16.MT88.4 R32, [R222+0x7100] ;  /* 0x00710000de20783b */ /* 0x000fec0000004200 */
[----:B----4-:R-:W-:Y:S02]  /*5a00*/  F2FP.PACK_AB R8, R149, R150 ;  /* 0x000000969508723e */ /* 0x010fe400000000ff */
[----:B-1----:R-:W-:-:S02]  /*5a10*/  F2FP.PACK_AB R9, R137, R138 ;  /* 0x0000008a8909723e */ /* 0x002fc400000000ff */
[----:B------:R-:W-:Y:S01]  /*5a20*/  F2FP.PACK_AB R10, R139, R148 ;  /* 0x000000948b0a723e */ /* 0x000fe200000000ff */
[----:B--2---:R-:W-:-:S04]  /*5a30*/  FFMA.FTZ R2, R202, c[0x0][0x2d0], -R0 ;  /* 0x0000b400ca027a23 */ /* 0x004fc80000010800 */
[----:B------:R-:W1:Y:S02]  /*5a40*/  MUFU.EX2 R71, R2 ;  /* 0x0000000200477308 */ /* 0x000e640000000800 */
[----:B-1----:R-:W-:Y:S01]  /*5a50*/  F2FP.PACK_AB R11, R71, R136 ;  /* 0x00000088470b723e */ /* 0x002fe200000000ff */
[----:B------:R-:W-:-:S05]  /*5a60*/  FFMA.FTZ R2, R70, c[0x0][0x2d0], -R5 ;  /* 0x0000b40046027a23 */ /* 0x000fca0000010805 */
[----:B------:R1:W-:Y:S01]  /*5a70*/  MUFU.EX2 R70, R2 ;  /* 0x0000000200467308 */ /* 0x0003e20000000800 */
[C---:B------:R-:W-:Y:S08]  /*5a80*/  HMMA.16816.F32 R56, R8.reuse, R22, R104 ;  /* 0x000000160838723c */ /* 0x040ff00000001868 */
[----:B------:R-:W-:Y:S01]  /*5a90*/  HMMA.16816.F32 R96, R8, R16, R96 ;  /* 0x000000100860723c */ /* 0x000fe20000001860 */
[----:B-1----:R-:W-:-:S07]  /*5aa0*/  FFMA.FTZ R2, R126, c[0x0][0x2d0], -R5 ;  /* 0x0000b4007e027a23 */ /* 0x002fce0000010805 */
[----:B------:R-:W-:Y:S01]  /*5ab0*/  HMMA.16816.F32 R104, R8, R18, R100 ;  /* 0x000000120868723c */ /* 0x000fe20000001864 */
[----:B------:R-:W1:Y:S01]  /*5ac0*/  LDSM.16.MT88.4 R16, [R225+0x7100] ;  /* 0x00710000e110783b */ /* 0x000e620000004200 */
[----:B------:R-:W-:-:S03]  /*5ad0*/  IMAD.MOV.U32 R126, RZ, RZ, R133 ;  /* 0x000000ffff7e7224 */ /* 0x000fc600078e0085 */
[----:B------:R-:W-:Y:S03]  /*5ae0*/  LDSM.16.MT88.4 R100, [R224+0x3900] ;  /* 0x00390000e064783b */ /* 0x000fe60000004200 */
[C---:B------:R-:W-:Y:S01]  /*5af0*/  HMMA.16816.F32 R128, R8.reuse, R24, R84 ;  /* 0x000000180880723c */ /* 0x040fe20000001854 */
[----:B------:R2:W4:Y:S01]  /*5b00*/  MUFU.EX2 R24, R2 ;  /* 0x0000000200187308 */ /* 0x0005220000000800 */
[----:B------:R-:W-:Y:S06]  /*5b10*/  LDSM.16.MT88.4 R84, [R222+0x3900] ;  /* 0x00390000de54783b */ /* 0x000fec0000004200 */
[C---:B------:R-:W-:Y:S01]  /*5b20*/  HMMA.16816.F32 R80, R8.reuse, R20, R108 ;  /* 0x000000140850723c */ /* 0x040fe2000000186c */
[----:B------:R-:W-:Y:S07]  /*5b30*/  LDSM.16.MT88.4 R108, [R221+0x7900] ;  /* 0x00790000dd6c783b */ /* 0x000fee0000004200 */
[----:B---3--:R-:W-:Y:S01]  /*5b40*/  HMMA.16816.F32 R72, R8, R28, R112 ;  /* 0x0000001c0848723c */ /* 0x008fe20000001870 */
[----:B--2---:R-:W-:-:S02]  /*5b50*/  FFMA.FTZ R2, R127, c[0x0][0x2d0], -R5 ;  /* 0x0000b4007f027a23 */ /* 0x004fc40000010805 */
[----:B------:R-:W-:Y:S01]  /*5b60*/  IMAD.MOV.U32 R127, RZ, RZ, R132 ;  /* 0x000000ffff7f7224 */ /* 0x000fe200078e0084 */
[----:B----4-:R-:W-:Y:S01]  /*5b70*/  F2FP.PACK_AB R132, R24, R70 ;  /* 0x000000461884723e */ /* 0x010fe200000000ff */
[----:B------:R2:W-:Y:S03]  /*5b80*/  MUFU.EX2 R23, R2 ;  /* 0x0000000200177308 */ /* 0x0005e60000000800 */
[C---:B------:R-:W-:Y:S08]  /*5b90*/  HMMA.16816.F32 R28, R8.reuse, R30, R120 ;  /* 0x0000001e081c723c */ /* 0x040ff00000001878 */
[----:B------:R-:W-:Y:S01]  /*5ba0*/  HMMA.16816.F32 R112, R8, R12, R92 ;  /* 0x0000000c0870723c */ /* 0x000fe2000000185c */
[----:B------:R-:W-:Y:S01]  /*5bb0*/  LDSM.16.MT88.4 R92, [R225+0x3900] ;  /* 0x00390000e15c783b */ /* 0x000fe20000004200 */
[----:B--2---:R-:W-:-:S06]  /*5bc0*/  FFMA.FTZ R2, R244, c[0x0][0x2d0], -R5 ;  /* 0x0000b400f4027a23 */ /* 0x004fcc0000010805 */
[C---:B-1----:R-:W-:Y:S01]  /*5bd0*/  HMMA.16816.F32 R48, R8.reuse, R16, R48 ;  /* 0x000000100830723c */ /* 0x042fe20000001830 */
[----:B------:R1:W2:Y:S07]  /*5be0*/  MUFU.EX2 R22, R2 ;  /* 0x0000000200167308 */ /* 0x0002ae0000000800 */
[C---:B------:R-:W-:Y:S01]  /*5bf0*/  HMMA.16816.F32 R120, R8.reuse, R14, R88 ;  /* 0x0000000e0878723c */ /* 0x040fe20000001858 */
[----:B------:R-:W3:Y:S07]  /*5c00*/  LDSM.16.MT88.4 R12, [R224+0x7100] ;  /* 0x00710000e00c783b */ /* 0x000eee0000004200 */
[----:B------:R-:W-:Y:S01]  /*5c10*/  HMMA.16816.F32 R64, R8, R26, R64 ;  /* 0x0000001a0840723c */ /* 0x000fe20000001840 */
[----:B-1----:R-:W-:Y:S01]  /*5c20*/  FFMA.FTZ R2, R219, c[0x0][0x2d0], -R0 ;  /* 0x0000b400db027a23 */ /* 0x002fe20000010800 */
[----:B--2---:R-:W-:-:S03]  /*5c30*/  F2FP.PACK_AB R134, R22, R23 ;  /* 0x000000171686723e */ /* 0x004fc600000000ff */
[----:B------:R1:W-:Y:S03]  /*5c40*/  MUFU.EX2 R21, R2 ;  /* 0x0000000200157308 */ /* 0x0003e60000000800 */
[C---:B------:R-:W-:Y:S08]  /*5c50*/  HMMA.16816.F32 R60, R8.reuse, R32, R60 ;  /* 0x00000020083c723c */ /* 0x040ff0000000183c */
[----:B------:R-:W-:Y:S01]  /*5c60*/  HMMA.16816.F32 R40, R8, R34, R40 ;  /* 0x000000220828723c */ /* 0x000fe20000001828 */
[----:B-1----:R-:W-:-:S07]  /*5c70*/  FFMA.FTZ R2, R246, c[0x0][0x2d0], -R0 ;  /* 0x0000b400f6027a23 */ /* 0x002fce0000010800 */
[C---:B------:R-:W-:Y:S01]  /*5c80*/  HMMA.16816.F32 R52, R8.reuse, R18, R52 ;  /* 0x000000120834723c */ /* 0x040fe20000001834 */
[----:B------:R1:W2:Y:S07]  /*5c90*/  MUFU.EX2 R20, R2 ;  /* 0x0000000200147308 */ /* 0x0002ae0000000800 */
[----:B---3--:R-:W-:Y:S01]  /*5ca0*/  HMMA.16816.F32 R44, R8, R12, R44 ;  /* 0x0000000c082c723c */ /* 0x008fe2000000182c */
[----:B-1----:R-:W-:-:S07]  /*5cb0*/  FFMA.FTZ R2, R245, c[0x0][0x2d0], -R0 ;  /* 0x0000b400f5027a23 */ /* 0x002fce0000010800 */
[----:B------:R-:W-:Y:S01]  /*5cc0*/  HMMA.16816.F32 R36, R8, R14, R36 ;  /* 0x0000000e0824723c */ /* 0x000fe20000001824 */
[----:B------:R-:W-:Y:S01]  /*5cd0*/  FFMA.FTZ R0, R250, c[0x0][0x2d0], -R0 ;  /* 0x0000b400fa007a23 */ /* 0x000fe20000010800 */
[----:B--2---:R-:W-:Y:S01]  /*5ce0*/  F2FP.PACK_AB R133, R20, R21 ;  /* 0x000000151485723e */ /* 0x004fe200000000ff */
[----:B------:R1:W-:Y:S08]  /*5cf0*/  MUFU.EX2 R17, R2 ;  /* 0x0000000200117308 */ /* 0x0003f00000000800 */
[----:B------:R2:W3:Y:S01]  /*5d00*/  MUFU.EX2 R16, R0 ;  /* 0x0000000000107308 */ /* 0x0004e20000000800 */
[----:B-1----:R-:W-:-:S04]  /*5d10*/  FADD.FTZ R2, R127, R126 ;  /* 0x0000007e7f027221 */ /* 0x002fc80000010000 */
[----:B------:R-:W-:Y:S02]  /*5d20*/  FADD.FTZ R2, R168, R2 ;  /* 0x00000002a8027221 */ /* 0x000fe40000010000 */
[----:B--2---:R-:W-:Y:S01]  /*5d30*/  FADD.FTZ R0, R125, R124 ;  /* 0x0000007c7d007221 */ /* 0x004fe20000010000 */
[----:B---3--:R-:W-:Y:S01]  /*5d40*/  F2FP.PACK_AB R135, R16, R17 ;  /* 0x000000111087723e */ /* 0x008fe200000000ff */
        /* <DEDUP_REMOVED lines=33> */
[----:B------:R-:W2:Y:S02]  /*5f60*/  LDSM.16.MT88.4 R4, [R224+0x7900] ;  /* 0x00790000e004783b */ /* 0x000ea40000004200 */
[----:B------:R-:W-:Y:S01]  /*5f70*/  FADD.FTZ R3, R196, R0 ;  /* 0x00000000c4037221 */ /* 0x000fe20000010000 */
[----:B------:R-:W-:Y:S01]  /*5f80*/  HMMA.16816.F32 R104, R132, R108, R128 ;  /* 0x0000006c8468723c */ /* 0x000fe20000001880 */
[----:B------:R-:W-:-:S04]  /*5f90*/  @P3 IMAD.HI.U32 R0, R171, c[0x0][0x2c8], RZ ;  /* 0x0000b200ab003a27 */ /* 0x000fc800078e00ff */
[----:B------:R-:W-:Y:S01]  /*5fa0*/  FADD.FTZ R3, R166, R3 ;  /* 0x00000003a6037221 */ /* 0x000fe20000010000 */
[----:B------:R-:W-:Y:S01]  /*5fb0*/  @P3 SHF.R.U32.HI R8, RZ, c[0x0][0x2cc], R0 ;  /* 0x0000b300ff083a19 */ /* 0x000fe20000011600 */
[----:B------:R-:W-:Y:S01]  /*5fc0*/  FADD.FTZ R0, R162, R2 ;  /* 0x00000002a2007221 */ /* 0x000fe20000010000 */
[C---:B------:R-:W-:Y:S01]  /*5fd0*/  HMMA.16816.F32 R112, R132.reuse, R116, R60 ;  /* 0x000000748470723c */ /* 0x040fe2000000183c */
[----:B------:R-:W-:Y:S01]  /*5fe0*/  FADD.FTZ R2, R165, R3 ;  /* 0x00000003a5027221 */ /* 0x000fe20000010000 */
[----:B------:R-:W3:Y:S01]  /*5ff0*/  @P3 R2UR UR23, R8 ;  /* 0x00000000081733c2 */ /* 0x000ee200000e0000 */
[----:B------:R-:W-:Y:S02]  /*6000*/  FADD.FTZ R0, R161, R0 ;  /* 0x00000000a1007221 */ /* 0x000fe40000010000 */
[----:B------:R-:W-:Y:S02]  /*6010*/  FADD.FTZ R2, R164, R2 ;  /* 0x00000002a4027221 */ /* 0x000fe40000010000 */
[----:B------:R-:W-:Y:S01]  /*6020*/  FADD.FTZ R0, R160, R0 ;  /* 0x00000000a0007221 */ /* 0x000fe20000010000 */
[----:B-1----:R-:W-:Y:S01]  /*6030*/  HMMA.16816.F32 R120, R132, R124, R48 ;  /* 0x0000007c8478723c */ /* 0x002fe20000001830 */
        /* <DEDUP_REMOVED lines=11> */
[----:B---3--:R-:W-:Y:S01]  /*60f0*/  UIADD3 UR23, UR23, UR8, -UR11 ;  /* 0x0000000817177290 */ /* 0x008fe2000fffe80b */
[----:B------:R-:W-:Y:S02]  /*6100*/  FADD.FTZ R0, R151, R0 ;  /* 0x0000000097007221 */ /* 0x000fe40000010000 */
[----:B------:R-:W-:Y:S01]  /*6110*/  FADD.FTZ R2, R150, R2 ;  /* 0x0000000296027221 */ /* 0x000fe20000010000 */
[----:B------:R-:W-:Y:S01]  /*6120*/  USHF.R.S32.HI UR4, URZ, 0x1f, UR23 ;  /* 0x0000001f3f047899 */ /* 0x000fe20008011417 */
[----:B------:R-:W-:Y:S01]  /*6130*/  FADD.FTZ R0, R138, R0 ;  /* 0x000000008a007221 */ /* 0x000fe20000010000 */
[----:B------:R-:W-:Y:S01]  /*6140*/  HMMA.16816.F32 R108, R132, R110, R64 ;  /* 0x0000006e846c723c */ /* 0x000fe20000001840 */
[----:B------:R-:W-:Y:S01]  /*6150*/  FADD.FTZ R2, R149, R2 ;  /* 0x0000000295027221 */ /* 0x000fe20000010000 */
[----:B------:R-:W-:Y:S01]  /*6160*/  ULEA.HI UR4, UR4, UR23, URZ, 0x7 ;  /* 0x0000001704047291 */ /* 0x000fe2000f8f383f */
[----:B------:R-:W-:-:S02]  /*6170*/  FADD.FTZ R0, R137, R0 ;  /* 0x0000000089007221 */ /* 0x000fc40000010000 */
[----:B------:R-:W-:Y:S01]  /*6180*/  FADD.FTZ R3, R148, R2 ;  /* 0x0000000294037221 */ /* 0x000fe20000010000 */
[----:B------:R-:W-:Y:S01]  /*6190*/  USHF.R.S32.HI UR24, URZ, 0x7, UR4 ;  /* 0x000000073f187899 */ /* 0x000fe20008011404 */
[----:B------:R-:W-:Y:S01]  /*61a0*/  FADD.FTZ R2, R136, R0 ;  /* 0x0000000088027221 */ /* 0x000fe20000010000 */
[C---:B------:R-:W-:Y:S01]  /*61b0*/  HMMA.16816.F32 R116, R132.reuse, R118, R40 ;  /* 0x000000768474723c */ /* 0x040fe20000001828 */
[----:B------:R-:W-:Y:S01]  /*61c0*/  FADD.FTZ R0, R139, R3 ;  /* 0x000000038b007221 */ /* 0x000fe20000010000 */
[----:B------:R-:W-:Y:S01]  /*61d0*/  UISETP.LT.AND UP0, UPT, URZ, UR24, UPT ;  /* 0x000000183f00728c */ /* 0x000fe2000bf01270 */
[----:B------:R-:W-:Y:S02]  /*61e0*/  FADD.FTZ R2, R71, R2 ;  /* 0x0000000247027221 */ /* 0x000fe40000010000 */
[----:B------:R-:W-:Y:S01]  /*61f0*/  FADD.FTZ R0, R70, R0 ;  /* 0x0000000046007221 */ /* 0x000fe20000010000 */
[----:B------:R-:W-:Y:S01]  /*6200*/  USEL UR24, URZ, UR24, !UP0 ;  /* 0x000000183f187287 */ /* 0x000fe2000c000000 */
[----:B------:R-:W-:Y:S01]  /*6210*/  FADD.FTZ R2, R21, R2 ;  /* 0x0000000215027221 */ /* 0x000fe20000010000 */
[----:B------:R-:W-:Y:S01]  /*6220*/  HMMA.16816.F32 R124, R132, R126, R52 ;  /* 0x0000007e847c723c */ /* 0x000fe20000001834 */
[----:B------:R-:W-:Y:S01]  /*6230*/  FADD.FTZ R0, R24, R0 ;  /* 0x0000000018007221 */ /* 0x000fe20000010000 */
[----:B------:R-:W-:Y:S01]  /*6240*/  UISETP.GE.AND UP0, UPT, UR25, UR24, UPT ;  /* 0x000000181900728c */ /* 0x000fe2000bf06270 */
[----:B------:R-:W-:-:S02]  /*6250*/  FADD.FTZ R2, R20, R2 ;  /* 0x0000000214027221 */ /* 0x000fc40000010000 */
[----:B------:R-:W-:Y:S02]  /*6260*/  FADD.FTZ R0, R23, R0 ;  /* 0x0000000017007221 */ /* 0x000fe40000010000 */
[----:B------:R-:W-:Y:S01]  /*6270*/  FADD.FTZ R2, R17, R2 ;  /* 0x0000000211027221 */ /* 0x000fe20000010000 */
[----:B------:R-:W-:Y:S01]  /*6280*/  PLOP3.LUT P0, PT, PT, PT, UP0, 0x80, 0x0 ;  /* 0x000000000000781c */ /* 0x000fe20003f0f008 */
[----:B------:R-:W-:Y:S01]  /*6290*/  FADD.FTZ R3, R22, R0 ;  /* 0x0000000016037221 */ /* 0x000fe20000010000 */
[----:B--2---:R-:W-:Y:S01]  /*62a0*/  HMMA.16816.F32 R128, R132, R4, R44 ;  /* 0x000000048480723c */ /* 0x004fe2000000182c */
        /* <DEDUP_REMOVED lines=8> */
[----:B------:R-:W5:Y:S04]  /*6330*/  LDL.64 R168, [R1+0x38] ;  /* 0x0000380001a87983 */ /* 0x000f680000100a00 */
[----:B------:R-:W5:Y:S01]  /*6340*/  LDL.64 R188, [R1+0x30] ;  /* 0x0000300001bc7983 */ /* 0x000f620000100a00 */
[----:B------:R-:W-:Y:S01]  /*6350*/  IMAD.MOV.U32 R70, RZ, RZ, R68 ;  /* 0x000000ffff467224 */ /* 0x000fe200078e0044 */
[----:B------:R-:W-:-:S02]  /*6360*/  UMOV UR26, UR25 ;  /* 0x00000019001a7c82 */ /* 0x000fc40008000000 */
[----:B------:R-:W-:Y:S02]  /*6370*/  UMOV UR17, 0xffffff80 ;  /* 0xffffff8000117882 */ /* 0x000fe40000000000 */
[----:B------:R-:W-:Y:S02]  /*6380*/  ULDC.64 UR6, c[0x0][0x208] ;  /* 0x0000820000067ab9 */ /* 0x000fe40000000a00 */
[----:B------:R-:W-:Y:S01]  /*6390*/  ULDC.64 UR4, c[0x0][0x1e0] ;  /* 0x0000780000047ab9 */ /* 0x000fe20000000a00 */
[----:B-12---:R-:W-:Y:S02]  /*63a0*/  IADD3 R3, P1, R200, 0x40, RZ ;  /* 0x00000040c8037810 */ /* 0x006fe40007f3e0ff */
[----:B---3--:R-:W-:Y:S01]  /*63b0*/  IADD3 R2, P0, R170, 0x40, RZ ;  /* 0x00000040aa027810 */ /* 0x008fe20007f1e0ff */
[----:B----4-:R-:W-:Y:S02]  /*63c0*/  @P3 IMAD.HI.U32 R0, R191, c[0x0][0x2c8], RZ ;  /* 0x0000b200bf003a27 */ /* 0x010fe400078e00ff */
[----:B------:R-:W-:Y:S04]  /*63d0*/  STL [R1+0x14], R3 ;  /* 0x0000140301007387 */ /* 0x000fe80000100800 */
[----:B------:R1:W-:Y:S01]  /*63e0*/  STL [R1+0x10], R2 ;  /* 0x0000100201007387 */ /* 0x0003e20000100800 */
[----:B------:R-:W-:Y:S01]  /*63f0*/  @P3 SHF.R.U32.HI R4, RZ, c[0x0][0x2cc], R0 ;  /* 0x0000b300ff043a19 */ /* 0x000fe20000011600 */
[----:B-----5:R-:W-:-:S04]  /*6400*/  IMAD.X R0, RZ, RZ, R189, P0 ;  /* 0x000000ffff007224 */ /* 0x020fc800000e06bd */
[----:B------:R2:W-:Y:S01]  /*6410*/  @P3 STL [R1+0x4], R4 ;  /* 0x0000040401003387 */ /* 0x0005e20000100800 */
[----:B-1----:R-:W-:-:S05]  /*6420*/  IADD3.X R2, RZ, R169, RZ, P1, !PT ;  /* 0x000000a9ff027210 */ /* 0x002fca0000ffe4ff */
[----:B------:R2:W-:Y:S04]  /*6430*/  STL [R1+0xc], R2 ;  /* 0x00000c0201007387 */ /* 0x0005e80000100800 */
[----:B------:R2:W-:Y:S01]  /*6440*/  STL [R1+0x8], R0 ;  /* 0x0000080001007387 */ /* 0x0005e20000100800 */
[----:B------:R-:W-:-:S03]  /*6450*/  IMAD.MOV.U32 R3, RZ, RZ, R69 ;  /* 0x000000ffff037224 */ /* 0x000fc600078e0045 */
.L_x_503:
[----:B------:R-:W3:Y:S01]  /*6460*/  LDL.64 R158, [R1+0x48] ;  /* 0x00004800019e7983 */ /* 0x000ee20000100a00 */
[----:B------:R-:W-:Y:S04]  /*6470*/  DEPBAR.LE SB0, 0x0 ;  /* 0x000080000000791a */ /* 0x000fe80000000000 */
[----:B------:R-:W-:Y:S01]  /*6480*/  UISETP.GE.AND UP0, UPT, UR26, URZ, UPT ;  /* 0x0000003f1a00728c */ /* 0x000fe2000bf06270 */
[----:B------:R-:W4:Y:S01]  /*6490*/  LDL.64 R156, [R1+0x38] ;  /* 0x00003800019c7983 */ /* 0x000f220000100a00 */
[----:B------:R-:W-:Y:S02]  /*64a0*/  UISETP.GE.AND UP1, UPT, UR26, 0x1, UPT ;  /* 0x000000011a00788c */ /* 0x000fe4000bf26270 */
[----:B------:R-:W-:Y:S03]  /*64b0*/  UIADD3 UR25, UR26, -0x1, URZ ;  /* 0xffffffff1a197890 */ /* 0x000fe6000fffe03f */
[----:B------:R-:W-:Y:S01]  /*64c0*/  BAR.SYNC.DEFER_BLOCKING 0x0 ;  /* 0x0000000000007b1d */ /* 0x000fe20000010000 */
[----:B------:R-:W-:Y:S03]  /*64d0*/  PLOP3.LUT P0, PT, PT, PT, UP0, 0x80, 0x0 ;  /* 0x000000000000781c */ /* 0x000fe60003f0f008 */
[----:B------:R-:W-:Y:S02]  /*64e0*/  @UP0 USHF.R.S32.HI UR20, URZ, 0x1f, UR26 ;  /* 0x0000001f3f140899 */ /* 0x000fe4000801141a */
[----:B------:R-:W-:Y:S02]  /*64f0*/  @UP0 UIMAD.WIDE.U32 UR22, UR26, UR6, URZ ;  /* 0x000000061a1602a5 */ /* 0x000fe4000f8e003f */
[----:B------:R-:W-:Y:S02]  /*6500*/  @UP0 UIMAD UR20, UR20, UR6, URZ ;  /* 0x00000006141402a4 */ /* 0x000fe4000f8e023f */
[----:B------:R-:W-:Y:S02]  /*6510*/  @UP0 USHF.L.U32 UR21, UR22, 0x7, URZ ;  /* 0x0000000716150899 */ /* 0x000fe4000800063f */
[----:B------:R-:W-:Y:S04]  /*6520*/  @UP0 UIMAD UR20, UR26, UR7, UR20 ;  /* 0x000000071a1402a4 */ /* 0x000fe8000f8e0214 */
[----:B------:R-:W-:Y:S04]  /*6530*/  @UP0 UIADD3 UR20, UR23, UR20, URZ ;  /* 0x0000001417140290 */ /* 0x000fe8000fffe03f */
[----:B------:R-:W-:Y:S02]  /*6540*/  @UP0 USHF.L.U64.HI UR20, UR22, 0x7, UR20 ;  /* 0x0000000716140899 */ /* 0x000fe40008010214 */
[----:B------:R-:W-:Y:S01]  /*6550*/  @UP1 UIMAD.WIDE.U32 UR22, UR25, UR4, URZ ;  /* 0x00000004191612a5 */ /* 0x000fe2000f8e003f */
[----:B-1----:R-:W1:Y:S08]  /*6560*/  LDSM.16.M88.4 R8, [R220+0x8100] ;  /* 0x00810000dc08783b */ /* 0x002e700000000200 */
[----:B--2---:R-:W2:Y:S04]  /*6570*/  LDL R2, [R1+0x14] ;  /* 0x0000140001027983 */ /* 0x004ea80000100800 */
[----:B------:R-:W2:Y:S04]  /*6580*/  LDL R69, [R1+0xc] ;  /* 0x00000c0001457983 */ /* 0x000ea80000100800 */
        /* <DEDUP_REMOVED lines=19> */
[C---:B-1----:R-:W-:Y:S06]  /*66c0*/  HMMA.16816.F32 R36, R140.reuse, R40, RZ ;  /* 0x000000288c24723c */ /* 0x042fec00000018ff */
[----:B------:R-:W-:Y:S02]  /*66d0*/  LDSM.16.M88.4 R164, [R237] ;  /* 0x00000000eda4783b */ /* 0x000fe40000000200 */
[C---:B------:R-:W-:Y:S06]  /*66e0*/  HMMA.16816.F32 R40, R140.reuse, R42, RZ ;  /* 0x0000002a8c28723c */ /* 0x040fec00000018ff */
[----:B------:R-:W-:Y:S02]  /*66f0*/  LDSM.16.M88.4 R168, [R236] ;  /* 0x00000000eca8783b */ /* 0x000fe40000000200 */
[C---:B------:R-:W-:Y:S06]  /*6700*/  HMMA.16816.F32 R44, R140.reuse, R48, RZ ;  /* 0x000000308c2c723c */ /* 0x040fec00000018ff */
[----:B------:R-:W5:Y:S04]  /*6710*/  LDL R217, [R1+0x4] ;  /* 0x0000040001d97983 */ /* 0x000f680000100800 */
[----:B------:R-:W5:Y:S01]  /*6720*/  LDL R216, [R1+0x24] ;  /* 0x0000240001d87983 */ /* 0x000f620000100800 */
        /* <DEDUP_REMOVED lines=14> */
[----:B---3--:R-:W-:Y:S04]  /*6810*/  @P0 IADD3 R0, P1, R158, UR21, RZ ;  /* 0x000000159e000c10 */ /* 0x008fe8000ff3e0ff */
[C---:B------:R-:W-:Y:S04]  /*6820*/  @P0 LEA R188, P6, R0.reuse, c[0x0][0x1f8], 0x1 ;  /* 0x00007e0000bc0a11 */ /* 0x040fe800078c08ff */
[----:B----4-:R-:W-:Y:S02]  /*6830*/  @P0 IADD3.X R68, R157, UR20, RZ, P1, !PT ;  /* 0x000000149d440c10 */ /* 0x010fe40008ffe4ff */
[----:B------:R-:W1:Y:S02]  /*6840*/  LDSM.16.M88.4 R156, [R239] ;  /* 0x00000000ef9c783b */ /* 0x000e640000000200 */
[----:B------:R-:W-:Y:S06]  /*6850*/  @P0 LEA.HI.X R189, R0, c[0x0][0x1fc], R68, 0x1, P6 ;  /* 0x00007f0000bd0a11 */ /* 0x000fec00030f0c44 */
[----:B------:R-:W-:Y:S01]  /*6860*/  @!PT LDS RZ, [RZ] ;  /* 0x00000000fffff984 */ /* 0x000fe20000000800 */
[----:B------:R-:W-:Y:S01]  /*6870*/  @!PT LDS RZ, [RZ] ;  /* 0x00000000fffff984 */ /* 0x000fe20000000800 */
[----:B------:R-:W-:Y:S01]  /*6880*/  @!PT LDS RZ, [RZ] ;  /* 0x00000000fffff984 */ /* 0x000fe20000000800 */
[----:B------:R3:W-:Y:S08]  /*6890*/  @P0 LDGSTS.E.BYPASS.LTC128B.128 [R243+0x100], [R188.64], !P5 ;  /* 0x00100000bcf30fae */ /* 0x0007f0000e901d52 */
[----:B------:R4:W5:Y:S01]  /*68a0*/  LDL R0, [R1+0x20] ;  /* 0x0000200001007983 */ /* 0x0009620000100800 */
[----:B--2---:R-:W-:Y:S01]  /*68b0*/  @P0 IADD3 R2, P2, R2, UR21, RZ ;  /* 0x0000001502020c10 */ /* 0x004fe2000ff5e0ff */
[----:B------:R-:W-:Y:S01]  /*68c0*/  @UP1 USHF.L.U32 UR21, UR22, 0x7, URZ ;  /* 0x0000000716151899 */ /* 0x000fe2000800063f */
[C---:B-1----:R-:W-:Y:S03]  /*68d0*/  HMMA.16816.F32 R36, R144.reuse, R156, R36 ;  /* 0x0000009c9024723c */ /* 0x042fe60000001824 */
[C---:B------:R-:W-:Y:S02]  /*68e0*/  @P0 LEA R190, P1, R2.reuse, c[0x0][0x1f8], 0x1 ;  /* 0x00007e0002be0a11 */ /* 0x040fe400078208ff */
[----:B------:R-:W-:Y:S01]  /*68f0*/  @P0 IADD3.X R69, R69, UR20, RZ, P2, !PT ;  /* 0x0000001445450c10 */ /* 0x000fe200097fe4ff */
[----:B------:R-:W-:Y:S02]  /*6900*/  UIMAD UR20, UR26, UR17, 0x1 ;  /* 0x000000011a1474a4 */ /* 0x000fe4000f8e0211 */
[C---:B------:R-:W-:Y:S04]  /*6910*/  HMMA.16816.F32 R40, R144.reuse, R158, R40 ;  /* 0x0000009e9028723c */ /* 0x040fe80000001828 */
[----:B------:R-:W-:Y:S02]  /*6920*/  @P0 LEA.HI.X R191, R2, c[0x0][0x1fc], R69, 0x1, P1 ;  /* 0x00007f0002bf0a11 */ /* 0x000fe400008f0c45 */
[----:B------:R-:W-:Y:S02]  /*6930*/  @P0 IADD3 R68, P1, R188, UR10, RZ ;  /* 0x0000000abc440c10 */ /* 0x000fe4000ff3e0ff */
[C---:B------:R-:W-:Y:S01]  /*6940*/  HMMA.16816.F32 R44, R144.reuse, R160, R44 ;  /* 0x000000a0902c723c */ /* 0x040fe2000000182c */
[----:B------:R1:W-:Y:S03]  /*6950*/  @P0 LDGSTS.E.BYPASS.LTC128B.128 [R243+0x4100], [R190.64], !P4 ;  /* 0x04100000bef30fae */ /* 0x0003e6000e101d52 */
[----:B------:R-:W-:Y:S02]  /*6960*/  @P0 IADD3.X R69, R189, UR14, RZ, P1, !PT ;  /* 0x0000000ebd450c10 */ /* 0x000fe40008ffe4ff */
[C---:B------:R-:W-:Y:S02]  /*6970*/  @P0 IADD3 R148, P1, R68.reuse, UR10, RZ ;  /* 0x0000000a44940c10 */ /* 0x040fe4000ff3e0ff */
[C---:B------:R-:W-:Y:S01]  /*6980*/  HMMA.16816.F32 R48, R144.reuse, R162, R48 ;  /* 0x000000a29030723c */ /* 0x040fe20000001830 */
[----:B------:R2:W-:Y:S03]  /*6990*/  @P0 LDGSTS.E.BYPASS.LTC128B.128 [R243+0x1100], [R68.64], !P5 ;  /* 0x0110000044f30fae */ /* 0x0005e6000e901d52 */
[C---:B------:R-:W-:Y:S02]  /*69a0*/  @P0 IADD3.X R149, R69.reuse, UR14, RZ, P1, !PT ;  /* 0x0000000e45950c10 */ /* 0x040fe40008ffe4ff */
[----:B---3--:R-:W-:Y:S02]  /*69b0*/  @P0 IADD3 R188, P6, R68, UR16, RZ ;  /* 0x0000001044bc0c10 */ /* 0x008fe4000ffde0ff */
[C---:B------:R-:W-:Y:S01]  /*69c0*/  HMMA.16816.F32 R52, R144.reuse, R164, R52 ;  /* 0x000000a49034723c */ /* 0x040fe20000001834 */
[----:B------:R2:W-:Y:S03]  /*69d0*/  @P0 LDGSTS.E.BYPASS.LTC128B.128 [R243+0x5100], [R68.64+0x80], !P4 ;  /* 0x0510008044f30fae */ /* 0x0005e6000e101d52 */
[----:B------:R-:W-:Y:S02]  /*69e0*/  @P0 IADD3.X R189, R69, UR15, RZ, P6, !PT ;  /* 0x0000000f45bd0c10 */ /* 0x000fe4000b7fe4ff */
[C---:B------:R-:W-:Y:S02]  /*69f0*/  @P0 IADD3 R150, P2, R148.reuse, UR10, RZ ;  /* 0x0000000a94960c10 */ /* 0x040fe4000ff5e0ff */
[C---:B------:R-:W-:Y:S01]  /*6a00*/  HMMA.16816.F32 R56, R144.reuse, R166, R56 ;  /* 0x000000a69038723c */ /* 0x040fe20000001838 */
[----:B------:R3:W-:Y:S03]  /*6a10*/  @P0 LDGSTS.E.BYPASS.LTC128B.128 [R243+0x2100], [R148.64], !P5 ;  /* 0x0210000094f30fae */ /* 0x0007e6000e901d52 */
[C---:B------:R-:W-:Y:S04]  /*6a20*/  @P0 IADD3.X R151, R149.reuse, UR14, RZ, P2, !PT ;  /* 0x0000000e95970c10 */ /* 0x040fe800097fe4ff */
[C---:B------:R-:W-:Y:S01]  /*6a30*/  HMMA.16816.F32 R60, R144.reuse, R168, R60 ;  /* 0x000000a8903c723c */ /* 0x040fe2000000183c */
[----:B------:R1:W-:Y:S07]  /*6a40*/  @P0 LDGSTS.E.BYPASS.LTC128B.128 [R243+0x6100], [R188.64], !P4 ;  /* 0x06100000bcf30fae */ /* 0x0003ee000e101d52 */
[----:B------:R-:W-:Y:S01]  /*6a50*/  HMMA.16816.F32 R64, R144, R170, R64 ;  /* 0x000000aa9040723c */ /* 0x000fe20000001840 */
[----:B------:R3:W-:Y:S03]  /*6a60*/  @P0 LDGSTS.E.BYPASS.LTC128B.128 [R243+0x3100], [R150.64], !P5 ;  /* 0x0310000096f30fae */ /* 0x0007e6000e901d52 */
[----:B--2---:R-:W-:Y:S04]  /*6a70*/  @P0 IADD3 R68, P1, R148, UR16, RZ ;  /* 0x0000001094440c10 */ /* 0x004fe8000ff3e0ff */
[----:B------:R-:W-:Y:S05]  /*6a80*/  @P0 IADD3.X R69, R149, UR15, RZ, P1, !PT ;  /* 0x0000000f95450c10 */ /* 0x000fea0008ffe4ff */
[----:B------:R2:W-:Y:S08]  /*6a90*/  @P0 LDGSTS.E.BYPASS.LTC128B.128 [R243+0x7100], [R68.64], !P4 ;  /* 0x0710000044f30fae */ /* 0x0005f0000e101d52 */
[----:B------:R-:W-:Y:S08]  /*6aa0*/  LDSM.16.M88.4 R136, [R226+0x8900] ;  /* 0x00890000e288783b */ /* 0x000ff00000000200 */
[----:B---3--:R-:W3:Y:S08]  /*6ab0*/  LDSM.16.M88.4 R148, [R226+0x8100] ;  /* 0x00810000e294783b */ /* 0x008ef00000000200 */
[----:B------:R-:W1:Y:S08]  /*6ac0*/  LDSM.16.M88.4 R152, [R226+0x9100] ;  /* 0x00910000e298783b */ /* 0x000e700000000200 */
[----:B------:R-:W0:Y:S08]  /*6ad0*/  LDGDEPBAR ;  /* 0x00000000000079af */ /* 0x000e300000000000 */
[----:B------:R-:W1:Y:S08]  /*6ae0*/  LDSM.16.M88.4 R156, [R226+0x9900] ;  /* 0x00990000e29c783b */ /* 0x000e700000000200 */
[----:B------:R-:W1:Y:S01]  /*6af0*/  LDSM.16.M88.4 R160, [R226+0xa100] ;  /* 0x00a10000e2a0783b */ /* 0x000e620000000200 */
[C---:B---3--:R-:W-:Y:S07]  /*6b00*/  HMMA.16816.F32 R4, R172.reuse, R148, R4 ;  /* 0x00000094ac04723c */ /* 0x048fee0000001804 */
[----:B------:R-:W-:Y:S01]  /*6b10*/  LDSM.16.M88.4 R164, [R220+0xc100] ;  /* 0x00c10000dca4783b */ /* 0x000fe20000000200 */
[C---:B------:R-:W-:Y:S07]  /*6b20*/  HMMA.16816.F32 R8, R172.reuse, R150, R8 ;  /* 0x00000096ac08723c */ /* 0x040fee0000001808 */
[----:B------:R-:W3:Y:S01]  /*6b30*/  LDSM.16.M88.4 R148, [R226+0xa900] ;  /* 0x00a90000e294783b */ /* 0x000ee20000000200 */
[C---:B------:R-:W-:Y:S07]  /*6b40*/  HMMA.16816.F32 R12, R172.reuse, R136, R12 ;  /* 0x00000088ac0c723c */ /* 0x040fee000000180c */
[----:B------:R-:W-:Y:S01]  /*6b50*/  LDSM.16.M88.4 R168, [R233] ;  /* 0x00000000e9a8783b */ /* 0x000fe20000000200 */
[C---:B------:R-:W-:Y:S07]  /*6b60*/  HMMA.16816.F32 R16, R172.reuse, R138, R16 ;  /* 0x0000008aac10723c */ /* 0x040fee0000001810 */
[----:B------:R-:W2:Y:S01]  /*6b70*/  LDSM.16.M88.4 R136, [R226+0xb100] ;  /* 0x00b10000e288783b */ /* 0x000ea20000000200 */
[C---:B-1----:R-:W-:Y:S07]  /*6b80*/  HMMA.16816.F32 R20, R172.reuse, R152, R20 ;  /* 0x00000098ac14723c */ /* 0x042fee0000001814 */
[----:B------:R-:W-:Y:S01]  /*6b90*/  LDSM.16.M88.4 R188, [R232] ;  /* 0x00000000e8bc783b */ /* 0x000fe20000000200 */
[C---:B------:R-:W-:Y:S07]  /*6ba0*/  HMMA.16816.F32 R24, R172.reuse, R154, R24 ;  /* 0x0000009aac18723c */ /* 0x040fee0000001818 */
[----:B------:R-:W1:Y:S01]  /*6bb0*/  LDSM.16.M88.4 R152, [R226+0xb900] ;  /* 0x00b90000e298783b */ /* 0x000e620000000200 */
[C---:B------:R-:W-:Y:S07]  /*6bc0*/  HMMA.16816.F32 R28, R172.reuse, R156, R28 ;  /* 0x0000009cac1c723c */ /* 0x040fee000000181c */
[----:B------:R-:W-:Y:S01]  /*6bd0*/  LDSM.16.M88.4 R196, [R226+0xe900] ;  /* 0x00e90000e2c4783b */ /* 0x000fe20000000200 */
[C---:B------:R-:W-:Y:S07]  /*6be0*/  HMMA.16816.F32 R32, R172.reuse, R158, R32 ;  /* 0x0000009eac20723c */ /* 0x040fee0000001820 */
[----:B------:R-:W1:Y:S01]  /*6bf0*/  LDSM.16.M88.4 R156, [R223] ;  /* 0x00000000df9c783b */ /* 0x000e620000000200 */
[C---:B------:R-:W-:Y:S07]  /*6c00*/  HMMA.16816.F32 R36, R172.reuse, R160, R36 ;  /* 0x000000a0ac24723c */ /* 0x040fee0000001824 */
[----:B------:R-:W-:Y:S01]  /*6c10*/  LDSM.16.M88.4 R200, [R226+0xf100] ;  /* 0x00f10000e2c8783b */ /* 0x000fe20000000200 */
[C---:B------:R-:W-:Y:S07]  /*6c20*/  HMMA.16816.F32 R40, R172.reuse, R162, R40 ;  /* 0x000000a2ac28723c */ /* 0x040fee0000001828 */
[----:B------:R-:W4:Y:S01]  /*6c30*/  LDSM.16.M88.4 R160, [R223+0x800] ;  /* 0x00080000dfa0783b */ /* 0x000f220000000200 */
[C---:B---3--:R-:W-:Y:S07]  /*6c40*/  HMMA.16816.F32 R44, R172.reuse, R148, R44 ;  /* 0x00000094ac2c723c */ /* 0x048fee000000182c */
[----:B------:R-:W-:Y:S01]  /*6c50*/  LDSM.16.M88.4 R204, [R226+0xf900] ;  /* 0x00f90000e2cc783b */ /* 0x000fe20000000200 */
[C---:B------:R-:W-:Y:S07]  /*6c60*/  HMMA.16816.F32 R48, R172.reuse, R150, R48 ;  /* 0x00000096ac30723c */ /* 0x040fee0000001830 */
[----:B------:R-:W3:Y:S01]  /*6c70*/  LDSM.16.M88.4 R148, [R223+0x1000] ;  /* 0x00100000df94783b */ /* 0x000ee20000000200 */
[C---:B--2---:R-:W-:Y:S07]  /*6c80*/  HMMA.16816.F32 R52, R172.reuse, R136, R52 ;  /* 0x00000088ac34723c */ /* 0x044fee0000001834 */
[----:B------:R-:W-:Y:S01]  /*6c90*/  LDSM.16.M88.4 R212, [R223+0x4000] ;  /* 0x00400000dfd4783b */ /* 0x000fe20000000200 */
[C---:B------:R-:W-:Y:S07]  /*6ca0*/  HMMA.16816.F32 R56, R172.reuse, R138, R56 ;  /* 0x0000008aac38723c */ /* 0x040fee0000001838 */
[----:B------:R-:W2:Y:S01]  /*6cb0*/  LDSM.16.M88.4 R136, [R223+0x1800] ;  /* 0x00180000df88783b */ /* 0x000ea20000000200 */
[C---:B-1----:R-:W-:Y:S08]  /*6cc0*/  HMMA.16816.F32 R60, R172.reuse, R152, R60 ;  /* 0x00000098ac3c723c */ /* 0x042ff0000000183c */
[----:B------:R-:W-:Y:S01]  /*6cd0*/  HMMA.16816.F32 R64, R172, R154, R64 ;  /* 0x0000009aac40723c */ /* 0x000fe20000001840 */
[----:B------:R-:W1:Y:S07]  /*6ce0*/  LDSM.16.M88.4 R152, [R223+0x2000] ;  /* 0x00200000df98783b */ /* 0x000e6e0000000200 */
[C---:B------:R-:W-:Y:S08]  /*6cf0*/  HMMA.16816.F32 R4, R176.reuse, R156, R4 ;  /* 0x0000009cb004723c */ /* 0x040ff00000001804 */
[C---:B------:R-:W-:Y:S01]  /*6d00*/  HMMA.16816.F32 R8, R176.reuse, R158, R8 ;  /* 0x0000009eb008723c */ /* 0x040fe20000001808 */
[----:B------:R-:W1:Y:S07]  /*6d10*/  LDSM.16.M88.4 R156, [R223+0x2800] ;  /* 0x00280000df9c783b */ /* 0x000e6e0000000200 */
[C---:B----4-:R-:W-:Y:S04]  /*6d20*/  HMMA.16816.F32 R12, R176.reuse, R160, R12 ;  /* 0x000000a0b00c723c */ /* 0x050fe8000000180c */
[----:B-----5:R-:W-:Y:S04]  /*6d30*/  @P3 IMAD.MOV.U32 R0, RZ, RZ, R217 ;  /* 0x000000ffff003224 */ /* 0x020fe800078e00d9 */
[C---:B------:R-:W-:Y:S01]  /*6d40*/  HMMA.16816.F32 R16, R176.reuse, R162, R16 ;  /* 0x000000a2b010723c */ /* 0x040fe20000001810 */
[----:B------:R-:W4:Y:S07]  /*6d50*/  LDSM.16.M88.4 R160, [R223+0x3000] ;  /* 0x00300000dfa0783b */ /* 0x000f2e0000000200 */
[C---:B---3--:R-:W-:Y:S01]  /*6d60*/  HMMA.16816.F32 R20, R176.reuse, R148, R20 ;  /* 0x00000094b014723c */ /* 0x048fe20000001814 */
[----:B------:R-:W-:Y:S07]  /*6d70*/  SHFL.IDX PT, R2, R0, RZ, 0x1c1f ;  /* 0x001c1fff00027589 */ /* 0x000fee00000e0000 */
        /* <DEDUP_REMOVED lines=10> */
[----:B------:R-:W-:Y:S07]  /*6e20*/  LDSM.16.M88.4 R156, [R220+0xe100] ;  /* 0x00e10000dc9c783b */ /* 0x000fee0000000200 */
[C---:B----4-:R-:W-:Y:S08]  /*6e30*/  HMMA.16816.F32 R52, R176.reuse, R160, R52 ;  /* 0x000000a0b034723c */ /* 0x050ff00000001834 */
[C---:B------:R-:W-:Y:S01]  /*6e40*/  HMMA.16816.F32 R56, R176.reuse, R162, R56 ;  /* 0x000000a2b038723c */ /* 0x040fe20000001838 */
[----:B------:R-:W-:Y:S07]  /*6e50*/  LDSM.16.M88.4 R160, [R220+0xe900] ;  /* 0x00e90000dca0783b */ /* 0x000fee0000000200 */
[C---:B---3--:R-:W-:Y:S08]  /*6e60*/  HMMA.16816.F32 R60, R176.reuse, R148, R60 ;  /* 0x00000094b03c723c */ /* 0x048ff0000000183c */
[----:B------:R-:W-:Y:S01]  /*6e70*/  HMMA.16816.F32 R64, R176, R150, R64 ;  /* 0x00000096b040723c */ /* 0x000fe20000001840 */
[----:B------:R-:W3:Y:S07]  /*6e80*/  LDSM.16.M88.4 R148, [R220+0xd900] ;  /* 0x00d90000dc94783b */ /* 0x000eee0000000200 */
[C---:B------:R-:W-:Y:S08]  /*6e90*/  HMMA.16816.F32 R4, R180.reuse, R164, R4 ;  /* 0x000000a4b404723c */ /* 0x040ff00000001804 */
[C---:B------:R-:W-:Y:S01]  /*6ea0*/  HMMA.16816.F32 R8, R180.reuse, R166, R8 ;  /* 0x000000a6b408723c */ /* 0x040fe20000001808 */
[----:B------:R-:W-:Y:S07]  /*6eb0*/  LDSM.16.M88.4 R164, [R220+0xf900] ;  /* 0x00f90000dca4783b */ /* 0x000fee0000000200 */
[C---:B--2---:R-:W-:Y:S08]  /*6ec0*/  HMMA.16816.F32 R12, R180.reuse, R136, R12 ;  /* 0x00000088b40c723c */ /* 0x044ff0000000180c */
[C---:B------:R-:W-:Y:S01]  /*6ed0*/  HMMA.16816.F32 R16, R180.reuse, R138, R16 ;  /* 0x0000008ab410723c */ /* 0x040fe20000001810 */
[----:B------:R-:W2:Y:S07]  /*6ee0*/  LDSM.16.M88.4 R136, [R220+0xf100] ;  /* 0x00f10000dc88783b */ /* 0x000eae0000000200 */
[C---:B-1----:R-:W-:Y:S08]  /*6ef0*/  HMMA.16816.F32 R20, R180.reuse, R152, R20 ;  /* 0x00000098b414723c */ /* 0x042ff00000001814 */
[C---:B------:R-:W-:Y:S01]  /*6f00*/  HMMA.16816.F32 R24, R180.reuse, R154, R24 ;  /* 0x0000009ab418723c */ /* 0x040fe20000001818 */
[----:B------:R-:W1:Y:S07]  /*6f10*/  LDSM.16.M88.4 R152, [R235] ;  /* 0x00000000eb98783b */ /* 0x000e6e0000000200 */
[C---:B---3--:R-:W-:Y:S08]  /*6f20*/  HMMA.16816.F32 R28, R180.reuse, R148, R28 ;  /* 0x00000094b41c723c */ /* 0x048ff0000000181c */
[C---:B------:R-:W-:Y:S01]  /*6f30*/  HMMA.16816.F32 R32, R180.reuse, R150, R32 ;  /* 0x00000096b420723c */ /* 0x040fe20000001820 */
[----:B------:R-:W3:Y:S07]  /*6f40*/  LDSM.16.M88.4 R148, [R234] ;  /* 0x00000000ea94783b */ /* 0x000eee0000000200 */
[C---:B------:R-:W-:Y:S08]  /*6f50*/  HMMA.16816.F32 R36, R180.reuse, R156, R36 ;  /* 0x0000009cb424723c */ /* 0x040ff00000001824 */
[C---:B------:R-:W-:Y:S01]  /*6f60*/  HMMA.16816.F32 R40, R180.reuse, R158, R40 ;  /* 0x0000009eb428723c */ /* 0x040fe20000001828 */
[----:B------:R-:W4:Y:S07]  /*6f70*/  LDSM.16.M88.4 R156, [R231] ;  /* 0x00000000e79c783b */ /* 0x000f2e0000000200 */
[C---:B------:R-:W-:Y:S08]  /*6f80*/  HMMA.16816.F32 R44, R180.reuse, R160, R44 ;  /* 0x000000a0b42c723c */ /* 0x040ff0000000182c */
[C---:B------:R-:W-:Y:S01]  /*6f90*/  HMMA.16816.F32 R48, R180.reuse, R162, R48 ;  /* 0x000000a2b430723c */ /* 0x040fe20000001830 */
[----:B------:R-:W-:Y:S07]  /*6fa0*/  LDSM.16.M88.4 R160, [R226+0xc100] ;  /* 0x00c10000e2a0783b */ /* 0x000fee0000000200 */
[C---:B--2---:R-:W-:Y:S08]  /*6fb0*/  HMMA.16816.F32 R52, R180.reuse, R136, R52 ;  /* 0x00000088b434723c */ /* 0x044ff00000001834 */
[C---:B------:R-:W-:Y:S01]  /*6fc0*/  HMMA.16816.F32 R56, R180.reuse, R138, R56 ;  /* 0x0000008ab438723c */ /* 0x040fe20000001838 */
[----:B------:R-:W2:Y:S07]  /*6fd0*/  LDSM.16.M88.4 R136, [R230] ;  /* 0x00000000e688783b */ /* 0x000eae0000000200 */
[C---:B------:R-:W-:Y:S08]  /*6fe0*/  HMMA.16816.F32 R60, R180.reuse, R164, R60 ;  /* 0x000000a4b43c723c */ /* 0x040ff0000000183c */
[----:B------:R-:W-:Y:S01]  /*6ff0*/  HMMA.16816.F32 R64, R180, R166, R64 ;  /* 0x000000a6b440723c */ /* 0x000fe20000001840 */
[----:B------:R-:W-:Y:S07]  /*7000*/  LDSM.16.M88.4 R164, [R226+0xc900] ;  /* 0x00c90000e2a4783b */ /* 0x000fee0000000200 */
[C---:B-1----:R-:W-:Y:S08]  /*7010*/  HMMA.16816.F32 R4, R184.reuse, R152, R4 ;  /* 0x00000098b804723c */ /* 0x042ff00000001804 */
[C---:B------:R-:W-:Y:S01]  /*7020*/  HMMA.16816.F32 R8, R184.reuse, R154, R8 ;  /* 0x0000009ab808723c */ /* 0x040fe20000001808 */
[----:B------:R-:W-:Y:S07]  /*7030*/  LDSM.16.M88.4 R152, [R228] ;  /* 0x00000000e498783b */ /* 0x000fee0000000200 */
[C---:B---3--:R-:W-:Y:S08]  /*7040*/  HMMA.16816.F32 R12, R184.reuse, R148, R12 ;  /* 0x00000094b80c723c */ /* 0x048ff0000000180c */
[C---:B------:R-:W-:Y:S01]  /*7050*/  HMMA.16816.F32 R16, R184.reuse, R150, R16 ;  /* 0x00000096b810723c */ /* 0x040fe20000001810 */
[----:B------:R-:W1:Y:S07]  /*7060*/  LDSM.16.M88.4 R148, [R229] ;  /* 0x00000000e594783b */ /* 0x000e6e0000000200 */
[C---:B------:R-:W-:Y:S08]  /*7070*/  HMMA.16816.F32 R20, R184.reuse, R168, R20 ;  /* 0x000000a8b814723c */ /* 0x040ff00000001814 */
[C---:B------:R-:W-:Y:S01]  /*7080*/  HMMA.16816.F32 R24, R184.reuse, R170, R24 ;  /* 0x000000aab818723c */ /* 0x040fe20000001818 */
[----:B------:R-:W3:Y:S07]  /*7090*/  LDSM.16.M88.4 R168, [R226+0xd100] ;  /* 0x00d10000e2a8783b */ /* 0x000eee0000000200 */
[C---:B------:R-:W-:Y:S08]  /*70a0*/  HMMA.16816.F32 R28, R184.reuse, R188, R28 ;  /* 0x000000bcb81c723c */ /* 0x040ff0000000181c */
[C---:B------:R-:W-:Y:S01]  /*70b0*/  HMMA.16816.F32 R32, R184.reuse, R190, R32 ;  /* 0x000000beb820723c */ /* 0x040fe20000001820 */
[----:B------:R-:W5:Y:S07]  /*70c0*/  LDSM.16.M88.4 R188, [R226+0xd900] ;  /* 0x00d90000e2bc783b */ /* 0x000f6e0000000200 */
[C---:B----4-:R-:W-:Y:S08]  /*70d0*/  HMMA.16816.F32 R36, R184.reuse, R156, R36 ;  /* 0x0000009cb824723c */ /* 0x050ff00000001824 */
[C---:B------:R-:W-:Y:S01]  /*70e0*/  HMMA.16816.F32 R40, R184.reuse, R158, R40 ;  /* 0x0000009eb828723c */ /* 0x040fe20000001828 */
[----:B------:R-:W4:Y:S07]  /*70f0*/  LDSM.16.M88.4 R156, [R226+0xe100] ;  /* 0x00e10000e29c783b */ /* 0x000f2e0000000200 */
[C---:B--2---:R-:W-:Y:S08]  /*7100*/  HMMA.16816.F32 R44, R184.reuse, R136, R44 ;  /* 0x00000088b82c723c */ /* 0x044ff0000000182c */
[C---:B------:R-:W-:Y:S01]  /*7110*/  HMMA.16816.F32 R48, R184.reuse, R138, R48 ;  /* 0x0000008ab830723c */ /* 0x040fe20000001830 */
[----:B------:R-:W2:Y:S07]  /*7120*/  LDSM.16.M88.4 R136, [R223+0x4800] ;  /* 0x00480000df88783b */ /* 0x000eae0000000200 */
[C---:B-1----:R-:W-:Y:S08]  /*7130*/  HMMA.16816.F32 R52, R184.reuse, R148, R52 ;  /* 0x00000094b834723c */ /* 0x042ff00000001834 */
[C---:B------:R-:W-:Y:S08]  /*7140*/  HMMA.16816.F32 R56, R184.reuse, R150, R56 ;  /* 0x00000096b838723c */ /* 0x040ff00000001838 */
[C---:B------:R-:W-:Y:S08]  /*7150*/  HMMA.16816.F32 R60, R184.reuse, R152, R60 ;  /* 0x00000098b83c723c */ /* 0x040ff0000000183c */
[----:B------:R-:W-:Y:S08]  /*7160*/  HMMA.16816.F32 R64, R184, R154, R64 ;  /* 0x0000009ab840723c */ /* 0x000ff00000001840 */
[C---:B------:R-:W-:Y:S08]  /*7170*/  HMMA.16816.F32 R4, R192.reuse, R160, R4 ;  /* 0x000000a0c004723c */ /* 0x040ff00000001804 */
[C---:B------:R-:W-:Y:S08]  /*7180*/  HMMA.16816.F32 R8, R192.reuse, R162, R8 ;  /* 0x000000a2c008723c */ /* 0x040ff00000001808 */
[C---:B------:R-:W-:Y:S08]  /*7190*/  HMMA.16816.F32 R12, R192.reuse, R164, R12 ;  /* 0x000000a4c00c723c */ /* 0x040ff0000000180c */
[C---:B------:R-:W-:Y:S08]  /*71a0*/  HMMA.16816.F32 R16, R192.reuse, R166, R16 ;  /* 0x000000a6c010723c */ /* 0x040ff00000001810 */
[C---:B---3--:R-:W-:Y:S08]  /*71b0*/  HMMA.16816.F32 R20, R192.reuse, R168, R20 ;  /* 0x000000a8c014723c */ /* 0x048ff00000001814 */
[C---:B------:R-:W-:Y:S08]  /*71c0*/  HMMA.16816.F32 R24, R192.reuse, R170, R24 ;  /* 0x000000aac018723c */ /* 0x040ff00000001818 */
[C---:B-----5:R-:W-:Y:S08]  /*71d0*/  HMMA.16816.F32 R28, R192.reuse, R188, R28 ;  /* 0x000000bcc01c723c */ /* 0x060ff0000000181c */
        /* <DEDUP_REMOVED lines=10> */
[C---:B------:R-:W-:Y:S01]  /*7280*/  HMMA.16816.F32 R8, R208.reuse, R214, R8 ;  /* 0x000000d6d008723c */ /* 0x040fe20000001808 */
[----:B------:R-:W3:Y:S07]  /*7290*/  LDL R214, [R1+0x10] ;  /* 0x0000100001d67983 */ /* 0x000eee0000100800 */
[C---:B--2---:R-:W-:Y:S08]  /*72a0*/  HMMA.16816.F32 R12, R208.reuse, R136, R12 ;  /* 0x00000088d00c723c */ /* 0x044ff0000000180c */
[----:B------:R-:W-:Y:S01]  /*72b0*/  FMUL.FTZ R4, R4, c[0x0][0x320] ;  /* 0x0000c80004047a20 */ /* 0x000fe20000410000 */
[C---:B------:R-:W-:Y:S01]  /*72c0*/  HMMA.16816.F32 R16, R208.reuse, R138, R16 ;  /* 0x0000008ad010723c */ /* 0x040fe20000001810 */
[----:B------:R-:W2:Y:S02]  /*72d0*/  LDL R139, [R1+0x8] ;  /* 0x00000800018b7983 */ /* 0x000ea40000100800 */
[----:B------:R-:W1:Y:S01]  /*72e0*/  MUFU.TANH R156, R4 ;  /* 0x00000004009c7308 */ /* 0x000e620000002400 */
[----:B------:R-:W-:Y:S02]  /*72f0*/  FMUL.FTZ R5, R5, c[0x0][0x320] ;  /* 0x0000c80005057a20 */ /* 0x000fe40000410000 */
[----:B------:R-:W-:Y:S02]  /*7300*/  FMUL.FTZ R6, R6, c[0x0][0x320] ;  /* 0x0000c80006067a20 */ /* 0x000fe40000410000 */
[----:B------:R-:W-:Y:S04]  /*7310*/  FMUL.FTZ R7, R7, c[0x0][0x320] ;  /* 0x0000c80007077a20 */ /* 0x000fe80000410000 */
[----:B------:R-:W-:Y:S01]  /*7320*/  FMUL.FTZ R8, R8, c[0x0][0x320] ;  /* 0x0000c80008087a20 */ /* 0x000fe20000410000 */
[----:B------:R-:W4:Y:S01]  /*7330*/  MUFU.TANH R155, R5 ;  /* 0x00000005009b7308 */ /* 0x000f220000002400 */
        /* <DEDUP_REMOVED lines=14> */
[----:B------:R-:W1:Y:S01]  /*7420*/  MUFU.TANH R152, R8 ;  /* 0x0000000800987308 */ /* 0x000e620000002400 */
[----:B-----5:R-:W5:Y:S09]  /*7430*/  LDSM.16.M88.4 R4, [R223+0x5000] ;  /* 0x00500000df04783b */ /* 0x020f720000000200 */
[----:B------:R-:W1:Y:S10]  /*7440*/  MUFU.TANH R151, R9 ;  /* 0x0000000900977308 */ /* 0x000e740000002400 */
[----:B------:R-:W-:Y:S10]  /*7450*/  MUFU.TANH R149, R10 ;  /* 0x0000000a00957308 */ /* 0x000ff40000002400 */
[----:B------:R1:W-:Y:S10]  /*7460*/  MUFU.TANH R148, R11 ;  /* 0x0000000b00947308 */ /* 0x0003f40000002400 */
[----:B------:R-:W-:Y:S01]  /*7470*/  MUFU.TANH R138, R12 ;  /* 0x0000000c008a7308 */ /* 0x000fe20000002400 */
[C---:B-----5:R-:W-:Y:S09]  /*7480*/  HMMA.16816.F32 R20, R208.reuse, R4, R20 ;  /* 0x00000004d014723c */ /* 0x060ff20000001814 */
[----:B------:R-:W5:Y:S01]  /*7490*/  MUFU.TANH R137, R13 ;  /* 0x0000000d00897308 */ /* 0x000f620000002400 */
[C---:B------:R-:W-:Y:S01]  /*74a0*/  HMMA.16816.F32 R24, R208.reuse, R6, R24 ;  /* 0x00000006d018723c */ /* 0x040fe20000001818 */
[----:B------:R-:W-:Y:S08]  /*74b0*/  LDSM.16.M88.4 R4, [R223+0x6000] ;  /* 0x00600000df04783b */ /* 0x000ff00000000200 */
[----:B------:R-:W-:Y:S01]  /*74c0*/  MUFU.TANH R136, R14 ;  /* 0x0000000e00887308 */ /* 0x000fe20000002400 */
[----:B-1----:R-:W1:Y:S04]  /*74d0*/  LDSM.16.M88.4 R8, [R223+0x5800] ;  /* 0x00580000df08783b */ /* 0x002e680000000200 */
[----:B------:R-:W-:Y:S05]  /*74e0*/  FMUL.FTZ R20, R20, c[0x0][0x320] ;  /* 0x0000c80014147a20 */ /* 0x000fea0000410000 */
[----:B------:R4:W-:Y:S01]  /*74f0*/  MUFU.TANH R71, R15 ;  /* 0x0000000f00477308 */ /* 0x0009e20000002400 */
[----:B------:R-:W-:Y:S02]  /*7500*/  FMUL.FTZ R21, R21, c[0x0][0x320] ;  /* 0x0000c80015157a20 */ /* 0x000fe40000410000 */
[----:B------:R-:W-:Y:S02]  /*7510*/  FMUL.FTZ R22, R22, c[0x0][0x320] ;  /* 0x0000c80016167a20 */ /* 0x000fe40000410000 */
[----:B------:R-:W-:Y:S02]  /*7520*/  FMUL.FTZ R23, R23, c[0x0][0x320] ;  /* 0x0000c80017177a20 */ /* 0x000fe40000410000 */
[----:B------:R-:W-:Y:S02]  /*7530*/  FMUL.FTZ R24, R24, c[0x0][0x320] ;  /* 0x0000c80018187a20 */ /* 0x000fe40000410000 */
[----:B------:R-:W-:Y:S01]  /*7540*/  FMUL.FTZ R25, R25, c[0x0][0x320] ;  /* 0x0000c80019197a20 */ /* 0x000fe20000410000 */
[----:B------:R-:W-:Y:S01]  /*7550*/  MUFU.TANH R17, R18 ;  /* 0x0000001200117308 */ /* 0x000fe20000002400 */
[----:B------:R-:W-:Y:S02]  /*7560*/  FMUL.FTZ R26, R26, c[0x0][0x320] ;  /* 0x0000c8001a1a7a20 */ /* 0x000fe40000410000 */
[----:B------:R-:W-:Y:S07]  /*7570*/  FMUL.FTZ R27, R27, c[0x0][0x320] ;  /* 0x0000c8001b1b7a20 */ /* 0x000fee0000410000 */
[----:B------:R5:W3:Y:S01]  /*7580*/  MUFU.TANH R69, R16 ;  /* 0x0000001000457308 */ /* 0x000ae20000002400 */
[----:B----4-:R-:W-:Y:S09]  /*7590*/  LDSM.16.M88.4 R12, [R223+0x7800] ;  /* 0x00780000df0c783b */ /* 0x010ff20000000200 */
[----:B------:R-:W4:Y:S01]  /*75a0*/  MUFU.TANH R20, R20 ;  /* 0x0000001400147308 */ /* 0x000f220000002400 */
[C---:B-1----:R-:W-:Y:S08]  /*75b0*/  HMMA.16816.F32 R28, R208.reuse, R8, R28 ;  /* 0x00000008d01c723c */ /* 0x042ff0000000181c */
[C---:B------:R-:W-:Y:S01]  /*75c0*/  HMMA.16816.F32 R32, R208.reuse, R10, R32 ;  /* 0x0000000ad020723c */ /* 0x040fe20000001820 */
[----:B------:R-:W1:Y:S01]  /*75d0*/  MUFU.TANH R21, R21 ;  /* 0x0000001500157308 */ /* 0x000e620000002400 */
[----:B------:R-:W1:Y:S06]  /*75e0*/  LDSM.16.M88.4 R8, [R223+0x6800] ;  /* 0x00680000df08783b */ /* 0x000e6c0000000200 */
[C---:B------:R-:W-:Y:S03]  /*75f0*/  HMMA.16816.F32 R36, R208.reuse, R4, R36 ;  /* 0x00000004d024723c */ /* 0x040fe60000001824 */
[----:B------:R-:W-:Y:S05]  /*7600*/  MUFU.TANH R150, R19 ;  /* 0x0000001300967308 */ /* 0x000fea0000002400 */
[C---:B------:R-:W-:Y:S01]  /*7610*/  HMMA.16816.F32 R40, R208.reuse, R6, R40 ;  /* 0x00000006d028723c */ /* 0x040fe20000001828 */
[----:B------:R-:W4:Y:S01]  /*7620*/  LDSM.16.M88.4 R4, [R223+0x7000] ;  /* 0x00700000df04783b */ /* 0x000f220000000200 */
[----:B------:R-:W-:Y:S04]  /*7630*/  DEPBAR.LE SB0, 0x0 ;  /* 0x000080000000791a */ /* 0x000fe80000000000 */
[----:B------:R-:W2:Y:S01]  /*7640*/  MUFU.TANH R24, R24 ;  /* 0x0000001800187308 */ /* 0x000ea20000002400 */
[----:B------:R-:W-:Y:S02]  /*7650*/  FMUL.FTZ R28, R28, c[0x0][0x320] ;  /* 0x0000c8001c1c7a20 */ /* 0x000fe40000410000 */
[----:B------:R-:W-:Y:S03]  /*7660*/  FMUL.FTZ R32, R32, c[0x0][0x320] ;  /* 0x0000c80020207a20 */ /* 0x000fe60000410000 */
[----:B------:R-:W-:Y:S02]  /*7670*/  FMUL.FTZ R29, R29, c[0x0][0x320] ;  /* 0x0000c8001d1d7a20 */ /* 0x000fe40000410000 */
[----:B------:R-:W-:Y:S02]  /*7680*/  FMUL.FTZ R30, R30, c[0x0][0x320] ;  /* 0x0000c8001e1e7a20 */ /* 0x000fe40000410000 */
[----:B------:R-:W-:Y:S01]  /*7690*/  MUFU.TANH R163, R32 ;  /* 0x0000002000a37308 */ /* 0x000fe20000002400 */
[----:B------:R-:W-:Y:S01]  /*76a0*/  BAR.SYNC.DEFER_BLOCKING 0x0 ;  /* 0x0000000000007b1d */ /* 0x000fe20000010000 */
[----:B------:R-:W-:Y:S02]  /*76b0*/  FMUL.FTZ R36, R36, c[0x0][0x320] ;  /* 0x0000c80024247a20 */ /* 0x000fe40000410000 */
[----:B------:R-:W-:Y:S02]  /*76c0*/  FMUL.FTZ R37, R37, c[0x0][0x320] ;  /* 0x0000c80025257a20 */ /* 0x000fe40000410000 */
[----:B------:R-:W-:Y:S02]  /*76d0*/  FMUL.FTZ R31, R31, c[0x0][0x320] ;  /* 0x0000c8001f1f7a20 */ /* 0x000fe40000410000 */
[----:B------:R-:W-:Y:S02]  /*76e0*/  FMUL.FTZ R40, R40, c[0x0][0x320] ;  /* 0x0000c80028287a20 */ /* 0x000fe40000410000 */
[----:B------:R-:W2:Y:S01]  /*76f0*/  MUFU.TANH R25, R25 ;  /* 0x0000001900197308 */ /* 0x000ea20000002400 */
[C---:B-1----:R-:W-:Y:S01]  /*7700*/  HMMA.16816.F32 R44, R208.reuse, R8, R44 ;  /* 0x00000008d02c723c */ /* 0x042fe2000000182c */
[----:B------:R1:W1:Y:S04]  /*7710*/  SHFL.IDX PT, R8, R0, 0x1, 0x1c1f ;  /* 0x003c1f0000087f89 */ /* 0x00026800000e0000 */
[----:B------:R-:W-:Y:S02]  /*7720*/  FMUL.FTZ R41, R41, c[0x0][0x320] ;  /* 0x0000c80029297a20 */ /* 0x000fe40000410000 */
[----:B------:R-:W-:Y:S01]  /*7730*/  FMUL.FTZ R38, R38, c[0x0][0x320] ;  /* 0x0000c80026267a20 */ /* 0x000fe20000410000 */
[C---:B------:R-:W-:Y:S01]  /*7740*/  HMMA.16816.F32 R48, R208.reuse, R10, R48 ;  /* 0x0000000ad030723c */ /* 0x040fe20000001830 */
[----:B------:R5:W-:Y:S03]  /*7750*/  MUFU.TANH R18, R40 ;  /* 0x0000002800127308 */ /* 0x000be60000002400 */
[----:B------:R-:W-:Y:S02]  /*7760*/  FMUL.FTZ R39, R39, c[0x0][0x320] ;  /* 0x0000c80027277a20 */ /* 0x000fe40000410000 */
[----:B------:R-:W-:Y:S02]  /*7770*/  FMUL.FTZ R33, R33, c[0x0][0x320] ;  /* 0x0000c80021217a20 */ /* 0x000fe40000410000 */
[C---:B----4-:R-:W-:Y:S03]  /*7780*/  HMMA.16816.F32 R52, R208.reuse, R4, R52 ;  /* 0x00000004d034723c */ /* 0x050fe60000001834 */
[----:B------:R-:W-:Y:S01]  /*7790*/  MUFU.TANH R19, R41 ;  /* 0x0000002900137308 */ /* 0x000fe20000002400 */
[----:B------:R-:W-:Y:S02]  /*77a0*/  FMUL.FTZ R34, R34, c[0x0][0x320] ;  /* 0x0000c80022227a20 */ /* 0x000fe40000410000 */
[----:B------:R-:W-:Y:S02]  /*77b0*/  FMUL.FTZ R35, R35, c[0x0][0x320] ;  /* 0x0000c80023237a20 */ /* 0x000fe40000410000 */
[C---:B------:R-:W-:Y:S01]  /*77c0*/  HMMA.16816.F32 R56, R208.reuse, R6, R56 ;  /* 0x00000006d038723c */ /* 0x040fe20000001838 */
[----:B-1----:R-:W-:Y:S03]  /*77d0*/  IMAD.U32 R0, RZ, RZ, UR8 ;  /* 0x00000008ff007e24 */ /* 0x002fe6000f8e00ff */
[----:B------:R-:W-:Y:S01]  /*77e0*/  FMUL.FTZ R44, R44, c[0x0][0x320] ;  /* 0x0000c8002c2c7a20 */ /* 0x000fe20000410000 */
[----:B------:R-:W1:Y:S01]  /*77f0*/  MUFU.TANH R28, R28 ;  /* 0x0000001c001c7308 */ /* 0x000e620000002400 */
[----:B------:R-:W-:Y:S01]  /*7800*/  IADD3 R0, R0, UR20, -R216 ;  /* 0x0000001400007c10 */ /* 0x000fe2000fffe8d8 */
[----:B------:R-:W-:Y:S01]  /*7810*/  FMUL.FTZ R45, R45, c[0x0][0x320] ;  /* 0x0000c8002d2d7a20 */ /* 0x000fe20000410000 */
[C---:B------:R-:W-:Y:S01]  /*7820*/  HMMA.16816.F32 R60, R208.reuse, R12, R60 ;  /* 0x0000000cd03c723c */ /* 0x040fe2000000183c */
[----:B------:R-:W-:Y:S03]  /*7830*/  @UP1 USHF.R.S32.HI UR20, URZ, 0x1f, UR25 ;  /* 0x0000001f3f141899 */ /* 0x000fe60008011419 */
[----:B------:R-:W-:Y:S01]  /*7840*/  FMUL.FTZ R49, R49, c[0x0][0x320] ;  /* 0x0000c80031317a20 */ /* 0x000fe20000410000 */
[----:B------:R-:W-:Y:S01]  /*7850*/  IADD3 R0, R0, -UR11, RZ ;  /* 0x8000000b00007c10 */ /* 0x000fe2000fffe0ff */
[----:B------:R-:W-:Y:S01]  /*7860*/  FMUL.FTZ R48, R48, c[0x0][0x320] ;  /* 0x0000c80030307a20 */ /* 0x000fe20000410000 */
[----:B------:R-:W4:Y:S01]  /*7870*/  MUFU.TANH R29, R29 ;  /* 0x0000001d001d7308 */ /* 0x000f220000002400 */
[----:B------:R-:W-:Y:S01]  /*7880*/  HMMA.16816.F32 R64, R208, R14, R64 ;  /* 0x0000000ed040723c */ /* 0x000fe20000001840 */
[----:B------:R-:W-:Y:S03]  /*7890*/  @UP1 UIMAD UR20, UR20, UR4, URZ ;  /* 0x00000004141412a4 */ /* 0x000fe6000f8e023f */
[----:B------:R-:W-:Y:S01]  /*78a0*/  FMUL.FTZ R46, R46, c[0x0][0x320] ;  /* 0x0000c8002e2e7a20 */ /* 0x000fe20000410000 */
[----:B------:R-:W-:Y:S01]  /*78b0*/  IADD3 R2, R0, R2, RZ ;  /* 0x0000000200027210 */ /* 0x000fe20007ffe0ff */
[----:B------:R-:W-:Y:S01]  /*78c0*/  FMUL.FTZ R47, R47, c[0x0][0x320] ;  /* 0x0000c8002f2f7a20 */ /* 0x000fe20000410000 */
[----:B------:R-:W-:Y:S01]  /*78d0*/  @UP1 UIMAD UR20, UR25, UR5, UR20 ;  /* 0x00000005191412a4 */ /* 0x000fe2000f8e0214 */
[----:B------:R-:W-:Y:S01]  /*78e0*/  FMUL.FTZ R52, R52, c[0x0][0x320] ;  /* 0x0000c80034347a20 */ /* 0x000fe20000410000 */
[----:B------:R3:W-:Y:S01]  /*78f0*/  MUFU.TANH R15, R49 ;  /* 0x00000031000f7308 */ /* 0x0007e20000002400 */
[C---:B------:R-:W-:Y:S01]  /*7900*/  ISETP.GT.AND P0, PT, R2.reuse, RZ, PT ;  /* 0x000000ff0200720c */ /* 0x040fe20003f04270 */
[----:B------:R-:W-:Y:S01]  /*7910*/  @UP1 UIADD3 UR20, UR23, UR20, URZ ;  /* 0x0000001417141290 */ /* 0x000fe2000fffe03f */
[----:B------:R-:W-:Y:S01]  /*7920*/  ISETP.GT.AND P6, PT, R2, 0x1, PT ;  /* 0x000000010200780c */ /* 0x000fe20003fc4270 */
[----:B------:R-:W-:Y:S01]  /*7930*/  IMAD.IADD R0, R0, 0x1, R8 ;  /* 0x0000000100007824 */ /* 0x000fe200078e0208 */
[----:B------:R-:W-:Y:S01]  /*7940*/  FSEL R6, R156, -INF , P0 ;  /* 0xff8000009c067808 */ /* 0x000fe20000000000 */
[----:B------:R-:W-:Y:S01]  /*7950*/  FMUL.FTZ R5, R56, c[0x0][0x320] ;  /* 0x0000c80038057a20 */ /* 0x000fe20000410000 */
[----:B------:R-:W-:Y:S01]  /*7960*/  FSEL R7, R155, -INF , P6 ;  /* 0xff8000009b077808 */ /* 0x000fe20003000000 */
[----:B-----5:R-:W-:Y:S01]  /*7970*/  FMUL.FTZ R16, R57, c[0x0][0x320] ;  /* 0x0000c80039107a20 */ /* 0x020fe20000410000 */
[C---:B------:R-:W-:Y:S01]  /*7980*/  ISETP.GT.AND P0, PT, R2.reuse, 0x8, PT ;  /* 0x000000080200780c */ /* 0x040fe20003f04270 */
[----:B------:R-:W-:Y:S01]  /*7990*/  MUFU.TANH R14, R48 ;  /* 0x00000030000e7308 */ /* 0x000fe20000002400 */
[----:B------:R-:W-:Y:S01]  /*79a0*/  ISETP.GT.AND P6, PT, R2, 0x9, PT ;  /* 0x000000090200780c */ /* 0x000fe20003fc4270 */
[----:B------:R-:W-:Y:S01]  /*79b0*/  FMUL.FTZ R53, R53, c[0x0][0x320] ;  /* 0x0000c80035357a20 */ /* 0x000fe20000410000 */
[----:B------:R-:W-:Y:S01]  /*79c0*/  FSEL R8, R152, -INF , P0 ;  /* 0xff80000098087808 */ /* 0x000fe20000000000 */
[----:B------:R-:W-:Y:S01]  /*79d0*/  FMUL.FTZ R61, R61, c[0x0][0x320] ;  /* 0x0000c8003d3d7a20 */ /* 0x000fe20000410000 */
[----:B------:R-:W-:Y:S01]  /*79e0*/  FSEL R9, R151, -INF , P6 ;  /* 0xff80000097097808 */ /* 0x000fe20003000000 */
[----:B------:R-:W-:Y:S01]  /*79f0*/  FMUL.FTZ R54, R54, c[0x0][0x320] ;  /* 0x0000c80036367a20 */ /* 0x000fe20000410000 */
[C---:B------:R-:W-:Y:S01]  /*7a00*/  ISETP.GT.AND P6, PT, R2.reuse, 0x11, PT ;  /* 0x000000110200780c */ /* 0x040fe20003fc4270 */
[----:B------:R-:W-:Y:S01]  /*7a10*/  FMUL.FTZ R55, R55, c[0x0][0x320] ;  /* 0x0000c80037377a20 */ /* 0x000fe20000410000 */
[----:B------:R-:W-:Y:S01]  /*7a20*/  ISETP.GT.AND P0, PT, R2, 0x10, PT ;  /* 0x000000100200780c */ /* 0x000fe20003f04270 */
[----:B------:R-:W5:Y:S01]  /*7a30*/  MUFU.TANH R33, R33 ;  /* 0x0000002100217308 */ /* 0x000f620000002400 */
[----:B------:R-:W-:Y:S01]  /*7a40*/  FSEL R40, R137, -INF , P6 ;  /* 0xff80000089287808 */ /* 0x000fe20003000000 */
[----:B------:R-:W-:Y:S01]  /*7a50*/  FMUL.FTZ R43, R43, c[0x0][0x320] ;  /* 0x0000c8002b2b7a20 */ /* 0x000fe20000410000 */
[----:B------:R-:W-:Y:S01]  /*7a60*/  ISETP.GT.AND P2, PT, R0, RZ, PT ;  /* 0x000000ff0000720c */ /* 0x000fe20003f44270 */
[----:B------:R-:W-:Y:S01]  /*7a70*/  FMUL.FTZ R42, R42, c[0x0][0x320] ;  /* 0x0000c8002a2a7a20 */ /* 0x000fe20000410000 */
[----:B------:R-:W-:Y:S01]  /*7a80*/  FSEL R32, R138, -INF , P0 ;  /* 0xff8000008a207808 */ /* 0x000fe20000000000 */
[----:B------:R-:W-:Y:S01]  /*7a90*/  FMUL.FTZ R50, R50, c[0x0][0x320] ;  /* 0x0000c80032327a20 */ /* 0x000fe20000410000 */
[----:B------:R-:W-:Y:S01]  /*7aa0*/  ISETP.GT.AND P0, PT, R2, 0x18, PT ;  /* 0x000000180200780c */ /* 0x000fe20003f04270 */
[----:B------:R-:W-:Y:S01]  /*7ab0*/  FMUL.FTZ R60, R60, c[0x0][0x320] ;  /* 0x0000c8003c3c7a20 */ /* 0x000fe20000410000 */
[----:B------:R-:W-:Y:S01]  /*7ac0*/  ISETP.GT.AND P6, PT, R2, 0x19, PT ;  /* 0x000000190200780c */ /* 0x000fe20003fc4270 */
[----:B------:R-:W1:Y:S01]  /*7ad0*/  MUFU.TANH R22, R22 ;  /* 0x0000001600167308 */ /* 0x000e620000002400 */
[----:B------:R-:W-:Y:S01]  /*7ae0*/  FSEL R10, R154, -INF , P2 ;  /* 0xff8000009a0a7808 */ /* 0x000fe20001000000 */
[----:B------:R-:W-:Y:S01]  /*7af0*/  FMUL.FTZ R64, R64, c[0x0][0x320] ;  /* 0x0000c80040407a20 */ /* 0x000fe20000410000 */
[----:B------:R-:W-:Y:S01]  /*7b00*/  ISETP.GT.AND P2, PT, R0, 0x8, PT ;  /* 0x000000080000780c */ /* 0x000fe20003f44270 */
[----:B------:R-:W-:Y:S01]  /*7b10*/  FMUL.FTZ R51, R51, c[0x0][0x320] ;  /* 0x0000c80033337a20 */ /* 0x000fe20000410000 */
[----:B---3--:R-:W-:Y:S01]  /*7b20*/  FSEL R49, R69, -INF , P0 ;  /* 0xff80000045317808 */ /* 0x008fe20000000000 */
[----:B------:R-:W-:Y:S01]  /*7b30*/  FMUL.FTZ R65, R65, c[0x0][0x320] ;  /* 0x0000c80041417a20 */ /* 0x000fe20000410000 */
[----:B------:R-:W-:Y:S01]  /*7b40*/  ISETP.GT.AND P0, PT, R2, 0x20, PT ;  /* 0x000000200200780c */ /* 0x000fe20003f04270 */
[----:B------:R-:W-:Y:S01]  /*7b50*/  FMUL.FTZ R58, R58, c[0x0][0x320] ;  /* 0x0000c8003a3a7a20 */ /* 0x000fe20000410000 */
[----:B------:R-:W-:Y:S01]  /*7b60*/  FSEL R56, R68, -INF , P6 ;  /* 0xff80000044387808 */ /* 0x000fe20003000000 */
[----:B------:R-:W2:Y:S01]  /*7b70*/  MUFU.TANH R36, R36 ;  /* 0x0000002400247308 */ /* 0x000ea20000002400 */
[----:B------:R-:W-:Y:S01]  /*7b80*/  ISETP.GT.AND P6, PT, R2, 0x21, PT ;  /* 0x000000210200780c */ /* 0x000fe20003fc4270 */
[----:B------:R-:W-:Y:S01]  /*7b90*/  FMUL.FTZ R59, R59, c[0x0][0x320] ;  /* 0x0000c8003b3b7a20 */ /* 0x000fe20000410000 */
[----:B------:R-:W-:Y:S01]  /*7ba0*/  FSEL R12, R149, -INF , P2 ;  /* 0xff800000950c7808 */ /* 0x000fe20001000000 */
[----:B------:R-:W-:Y:S01]  /*7bb0*/  FMUL.FTZ R62, R62, c[0x0][0x320] ;  /* 0x0000c8003e3e7a20 */ /* 0x000fe20000410000 */
[----:B------:R-:W-:Y:S01]  /*7bc0*/  FSEL R151, R20, -INF , P0 ;  /* 0xff80000014977808 */ /* 0x000fe20000000000 */
[----:B------:R-:W-:Y:S01]  /*7bd0*/  FMUL.FTZ R63, R63, c[0x0][0x320] ;  /* 0x0000c8003f3f7a20 */ /* 0x000fe20000410000 */
[----:B------:R-:W-:Y:S01]  /*7be0*/  FSEL R152, R21, -INF , P6 ;  /* 0xff80000015987808 */ /* 0x000fe20003000000 */
[----:B------:R-:W-:Y:S01]  /*7bf0*/  FMUL.FTZ R66, R66, c[0x0][0x320] ;  /* 0x0000c80042427a20 */ /* 0x000fe20000410000 */
[----:B------:R-:W-:Y:S01]  /*7c00*/  ISETP.GT.AND P2, PT, R0, 0x10, PT ;  /* 0x000000100000780c */ /* 0x000fe20003f44270 */
[----:B------:R-:W3:Y:S01]  /*7c10*/  LDL.64 R20, [R1+0x40] ;  /* 0x0000400001147983 */ /* 0x000ee20000100a00 */
[----:B------:R-:W-:Y:S01]  /*7c20*/  FMNMX.FTZ R4, R6, R3, !PT ;  /* 0x0000000306047209 */ /* 0x000fe20007810000 */
[----:B------:R-:W1:Y:S01]  /*7c30*/  MUFU.TANH R23, R23 ;  /* 0x0000001700177308 */ /* 0x000e620000002400 */
[----:B------:R-:W-:Y:S01]  /*7c40*/  FSEL R41, R136, -INF , P2 ;  /* 0xff80000088297808 */ /* 0x000fe20001000000 */
[----:B------:R-:W-:Y:S01]  /*7c50*/  FMUL.FTZ R67, R67, c[0x0][0x320] ;  /* 0x0000c80043437a20 */ /* 0x000fe20000410000 */
[----:B------:R-:W-:Y:S01]  /*7c60*/  ISETP.GT.AND P2, PT, R0, 0x18, PT ;  /* 0x000000180000780c */ /* 0x000fe20003f44270 */
[----:B------:R-:W3:Y:S01]  /*7c70*/  LDL.64 R136, [R1+0x30] ;  /* 0x0000300001887983 */ /* 0x000ee20000100a00 */
[----:B------:R-:W-:Y:S01]  /*7c80*/  FMNMX.FTZ R4, R7, R4, !PT ;  /* 0x0000000407047209 */ /* 0x000fe20007810000 */
[----:B------:R-:W-:Y:S01]  /*7c90*/  @UP1 USHF.L.U64.HI UR20, UR22, 0x7, UR20 ;  /* 0x0000000716141899 */ /* 0x000fe20008010214 */
[----:B------:R-:W-:Y:S01]  /*7ca0*/  FSEL R57, R17, -INF , P2 ;  /* 0xff80000011397808 */ /* 0x000fe20001000000 */
[----:B------:R-:W-:Y:S01]  /*7cb0*/  @UP1 USHF.L.U32 UR22, UR4, 0x6, URZ ;  /* 0x0000000604161899 */ /* 0x000fe2000800063f */
[----:B------:R-:W-:Y:S01]  /*7cc0*/  FMNMX.FTZ R4, R8, R4, !PT ;  /* 0x0000000408047209 */ /* 0x000fe20007810000 */
[----:B------:R1:W-:Y:S01]  /*7cd0*/  MUFU.TANH R17, R5 ;  /* 0x0000000500117308 */ /* 0x0003e20000002400 */
[----:B------:R-:W-:Y:S01]  /*7ce0*/  ISETP.GT.AND P1, PT, R0, 0x1, PT ;  /* 0x000000010000780c */ /* 0x000fe20003f24270 */
[----:B------:R-:W-:Y:S01]  /*7cf0*/  @UP1 USHF.L.U64.HI UR23, UR4, 0x6, UR5 ;  /* 0x0000000604171899 */ /* 0x000fe20008010205 */
[----:B------:R-:W-:Y:S02]  /*7d00*/  FMNMX.FTZ R4, R9, R4, !PT ;  /* 0x0000000409047209 */ /* 0x000fe40007810000 */
[----:B------:R-:W-:Y:S02]  /*7d10*/  FSEL R11, R153, -INF , P1 ;  /* 0xff800000990b7808 */ /* 0x000fe40000800000 */
[----:B------:R-:W-:Y:S02]  /*7d20*/  FMNMX.FTZ R4, R32, R4, !PT ;  /* 0x0000000420047209 */ /* 0x000fe40007810000 */
[----:B------:R-:W-:Y:S01]  /*7d30*/  ISETP.GT.AND P0, PT, R2, 0x28, PT ;  /* 0x000000280200780c */ /* 0x000fe20003f04270 */
[----:B------:R-:W4:Y:S01]  /*7d40*/  MUFU.TANH R37, R37 ;  /* 0x0000002500257308 */ /* 0x000f220000002400 */
[----:B------:R-:W-:Y:S02]  /*7d50*/  FMNMX.FTZ R4, R40, R4, !PT ;  /* 0x0000000428047209 */ /* 0x000fe40007810000 */
[----:B------:R-:W-:Y:S02]  /*7d60*/  ISETP.GT.AND P1, PT, R0, 0x9, PT ;  /* 0x000000090000780c */ /* 0x000fe40003f24270 */
[----:B------:R-:W-:Y:S02]  /*7d70*/  FMNMX.FTZ R4, R49, R4, !PT ;  /* 0x0000000431047209 */ /* 0x000fe40007810000 */
[----:B--2---:R-:W-:Y:S02]  /*7d80*/  FSEL R155, R24, -INF , P0 ;  /* 0xff800000189b7808 */ /* 0x004fe40000000000 */
[----:B------:R-:W-:Y:S01]  /*7d90*/  FMNMX.FTZ R4, R56, R4, !PT ;  /* 0x0000000438047209 */ /* 0x000fe20007810000 */
[----:B------:R-:W2:Y:S01]  /*7da0*/  MUFU.TANH R26, R26 ;  /* 0x0000001a001a7308 */ /* 0x000ea20000002400 */
[----:B------:R-:W-:Y:S02]  /*7db0*/  ISETP.GT.AND P6, PT, R2, 0x29, PT ;  /* 0x000000290200780c */ /* 0x000fe40003fc4270 */
[----:B------:R-:W-:Y:S02]  /*7dc0*/  FMNMX.FTZ R4, R151, R4, !PT ;  /* 0x0000000497047209 */ /* 0x000fe40007810000 */
[----:B-1----:R-:W-:Y:S02]  /*7dd0*/  FMNMX.FTZ R5, R10, R70, !PT ;  /* 0x000000460a057209 */ /* 0x002fe40007810000 */
[----:B------:R-:W-:Y:S02]  /*7de0*/  FMNMX.FTZ R4, R152, R4, !PT ;  /* 0x0000000498047209 */ /* 0x000fe40007810000 */
[----:B------:R-:W-:Y:S01]  /*7df0*/  FMNMX.FTZ R5, R11, R5, !PT ;  /* 0x000000050b057209 */ /* 0x000fe20007810000 */
[----:B------:R-:W1:Y:S01]  /*7e00*/  MUFU.TANH R27, R27 ;  /* 0x0000001b001b7308 */ /* 0x000e620000002400 */
[----:B------:R-:W-:Y:S02]  /*7e10*/  FSEL R13, R148, -INF , P1 ;  /* 0xff800000940d7808 */ /* 0x000fe40000800000 */
[----:B------:R-:W-:Y:S02]  /*7e20*/  FMNMX.FTZ R5, R12, R5, !PT ;  /* 0x000000050c057209 */ /* 0x000fe40007810000 */
[----:B------:R-:W-:Y:S02]  /*7e30*/  ISETP.GT.AND P0, PT, R2, 0x30, PT ;  /* 0x000000300200780c */ /* 0x000fe40003f04270 */
[----:B------:R-:W-:Y:S02]  /*7e40*/  FSEL R156, R25, -INF , P6 ;  /* 0xff800000199c7808 */ /* 0x000fe40003000000 */
[----:B------:R-:W-:Y:S01]  /*7e50*/  FMNMX.FTZ R4, R155, R4, !PT ;  /* 0x000000049b047209 */ /* 0x000fe20007810000 */
[----:B------:R-:W1:Y:S01]  /*7e60*/  MUFU.TANH R30, R30 ;  /* 0x0000001e001e7308 */ /* 0x000e620000002400 */
[----:B------:R-:W-:Y:S02]  /*7e70*/  FSEL R159, R28, -INF , P0 ;  /* 0xff8000001c9f7808 */ /* 0x000fe40000000000 */
[----:B------:R-:W-:Y:S02]  /*7e80*/  FMNMX.FTZ R5, R13, R5, !PT ;  /* 0x000000050d057209 */ /* 0x000fe40007810000 */
[----:B------:R-:W-:Y:S02]  /*7e90*/  ISETP.GT.AND P6, PT, R2, 0x31, PT ;  /* 0x000000310200780c */ /* 0x000fe40003fc4270 */
[----:B------:R-:W-:Y:S02]  /*7ea0*/  ISETP.GT.AND P1, PT, R0, 0x11, PT ;  /* 0x000000110000780c */ /* 0x000fe40003f24270 */
[----:B------:R-:W-:Y:S01]  /*7eb0*/  FMNMX.FTZ R4, R156, R4, !PT ;  /* 0x000000049c047209 */ /* 0x000fe20007810000 */
[----:B------:R-:W1:Y:S01]  /*7ec0*/  MUFU.TANH R31, R31 ;  /* 0x0000001f001f7308 */ /* 0x000e620000002400 */
[----:B----4-:R-:W-:Y:S02]  /*7ed0*/  FSEL R160, R29, -INF , P6 ;  /* 0xff8000001da07808 */ /* 0x010fe40003000000 */
[----:B------:R-:W-:Y:S02]  /*7ee0*/  FSEL R48, R71, -INF , P1 ;  /* 0xff80000047307808 */ /* 0x000fe40000800000 */
[----:B------:R-:W-:Y:S02]  /*7ef0*/  ISETP.GT.AND P0, PT, R2, 0x38, PT ;  /* 0x000000380200780c */ /* 0x000fe40003f04270 */
[----:B------:R-:W-:Y:S02]  /*7f00*/  FMNMX.FTZ R5, R41, R5, !PT ;  /* 0x0000000529057209 */ /* 0x000fe40007810000 */
[----:B------:R-:W-:Y:S01]  /*7f10*/  FMNMX.FTZ R4, R159, R4, !PT ;  /* 0x000000049f047209 */ /* 0x000fe20007810000 */
[----:B------:R-:W4:Y:S01]  /*7f20*/  MUFU.TANH R44, R44 ;  /* 0x0000002c002c7308 */ /* 0x000f220000002400 */
[----:B------:R-:W-:Y:S02]  /*7f30*/  ISETP.GT.AND P1, PT, R0, 0x19, PT ;  /* 0x000000190000780c */ /* 0x000fe40003f24270 */
[----:B------:R-:W-:Y:S02]  /*7f40*/  ISETP.GT.AND P6, PT, R2, 0x39, PT ;  /* 0x000000390200780c */ /* 0x000fe40003fc4270 */
[----:B------:R-:W-:Y:S02]  /*7f50*/  FSEL R163, R163, -INF , P0 ;  /* 0xff800000a3a37808 */ /* 0x000fe40000000000 */
[----:B------:R-:W-:Y:S02]  /*7f60*/  FMNMX.FTZ R5, R48, R5, !PT ;  /* 0x0000000530057209 */ /* 0x000fe40007810000 */
[----:B------:R-:W-:Y:S01]  /*7f70*/  FMNMX.FTZ R4, R160, R4, !PT ;  /* 0x00000004a0047209 */ /* 0x000fe20007810000 */
[----:B------:R-:W1:Y:S01]  /*7f80*/  MUFU.TANH R34, R34 ;  /* 0x0000002200227308 */ /* 0x000e620000002400 */
[----:B------:R-:W-:Y:S02]  /*7f90*/  ISETP.GT.AND P2, PT, R0, 0x20, PT ;  /* 0x000000200000780c */ /* 0x000fe40003f44270 */
[----:B------:R-:W-:Y:S02]  /*7fa0*/  ISETP.GT.AND P0, PT, R2, 0x40, PT ;  /* 0x000000400200780c */ /* 0x000fe40003f04270 */
[----:B------:R-:W-:Y:S02]  /*7fb0*/  FSEL R150, R150, -INF , P1 ;  /* 0xff80000096967808 */ /* 0x000fe40000800000 */
[----:B-----5:R-:W-:Y:S02]  /*7fc0*/  FSEL R164, R33, -INF , P6 ;  /* 0xff80000021a47808 */ /* 0x020fe40003000000 */
[----:B------:R-:W-:Y:S01]  /*7fd0*/  FMNMX.FTZ R5, R57, R5, !PT ;  /* 0x0000000539057209 */ /* 0x000fe20007810000 */
[----:B------:R-:W5:Y:S01]  /*7fe0*/  MUFU.TANH R35, R35 ;  /* 0x0000002300237308 */ /* 0x000f620000002400 */
[----:B------:R-:W-:Y:S02]  /*7ff0*/  FMNMX.FTZ R4, R163, R4, !PT ;  /* 0x00000004a3047209 */ /* 0x000fe40007810000 */
[----:B------:R-:W-:Y:S02]  /*8000*/  FSEL R153, R22, -INF , P2 ;  /* 0xff80000016997808 */ /* 0x000fe40001000000 */
[----:B------:R-:W-:Y:S02]  /*8010*/  FSEL R167, R36, -INF , P0 ;  /* 0xff80000024a77808 */ /* 0x000fe40000000000 */
[----:B------:R-:W-:Y:S02]  /*8020*/  ISETP.GT.AND P1, PT, R0, 0x21, PT ;  /* 0x000000210000780c */ /* 0x000fe40003f24270 */
[----:B------:R-:W-:Y:S01]  /*8030*/  ISETP.GT.AND P6, PT, R2, 0x41, PT ;  /* 0x000000410200780c */ /* 0x000fe20003fc4270 */
[----:B------:R-:W1:Y:S01]  /*8040*/  MUFU.TANH R38, R38 ;  /* 0x0000002600267308 */ /* 0x000e620000002400 */
[----:B------:R-:W-:Y:S02]  /*8050*/  FMNMX.FTZ R4, R164, R4, !PT ;  /* 0x00000004a4047209 */ /* 0x000fe40007810000 */
[----:B------:R-:W-:Y:S02]  /*8060*/  FMNMX.FTZ R5, R150, R5, !PT ;  /* 0x0000000596057209 */ /* 0x000fe40007810000 */
[----:B------:R-:W-:Y:S02]  /*8070*/  FSEL R154, R23, -INF , P1 ;  /* 0xff800000179a7808 */ /* 0x000fe40000800000 */
[----:B------:R-:W-:Y:S02]  /*8080*/  FSEL R168, R37, -INF , P6 ;  /* 0xff80000025a87808 */ /* 0x000fe40003000000 */
[----:B------:R-:W-:Y:S01]  /*8090*/  FMNMX.FTZ R4, R167, R4, !PT ;  /* 0x00000004a7047209 */ /* 0x000fe20007810000 */
[----:B------:R-:W4:Y:S01]  /*80a0*/  MUFU.TANH R39, R39 ;  /* 0x0000002700277308 */ /* 0x000f220000002400 */
[C---:B------:R-:W-:Y:S02]  /*80b0*/  ISETP.GT.AND P2, PT, R0.reuse, 0x28, PT ;  /* 0x000000280000780c */ /* 0x040fe40003f44270 */
[----:B------:R-:W-:Y:S02]  /*80c0*/  ISETP.GT.AND P1, PT, R0, 0x29, PT ;  /* 0x000000290000780c */ /* 0x000fe40003f24270 */
[----:B------:R-:W-:Y:S02]  /*80d0*/  ISETP.GT.AND P0, PT, R2, 0x48, PT ;  /* 0x000000480200780c */ /* 0x000fe40003f04270 */
[----:B------:R-:W-:Y:S02]  /*80e0*/  FMNMX.FTZ R5, R153, R5, !PT ;  /* 0x0000000599057209 */ /* 0x000fe40007810000 */
[----:B------:R-:W-:Y:S01]  /*80f0*/  FMNMX.FTZ R4, R168, R4, !PT ;  /* 0x00000004a8047209 */ /* 0x000fe20007810000 */
[----:B------:R-:W4:Y:S01]  /*8100*/  MUFU.TANH R45, R45 ;  /* 0x0000002d002d7308 */ /* 0x000f220000002400 */
[----:B--2---:R-:W-:Y:S02]  /*8110*/  FSEL R157, R26, -INF , P2 ;  /* 0xff8000001a9d7808 */ /* 0x004fe40001000000 */
[C---:B------:R-:W-:Y:S02]  /*8120*/  ISETP.GT.AND P2, PT, R0.reuse, 0x30, PT ;  /* 0x000000300000780c */ /* 0x040fe40003f44270 */
[----:B-1----:R-:W-:Y:S02]  /*8130*/  FSEL R158, R27, -INF , P1 ;  /* 0xff8000001b9e7808 */ /* 0x002fe40000800000 */
[----:B------:R-:W-:Y:S02]  /*8140*/  ISETP.GT.AND P1, PT, R0, 0x31, PT ;  /* 0x000000310000780c */ /* 0x000fe40003f24270 */
[----:B------:R-:W-:Y:S01]  /*8150*/  FSEL R171, R18, -INF , P0 ;  /* 0xff80000012ab7808 */ /* 0x000fe20000000000 */
[----:B------:R-:W-:Y:S01]  /*8160*/  MUFU.TANH R43, R43 ;  /* 0x0000002b002b7308 */ /* 0x000fe20000002400 */
[----:B------:R-:W-:Y:S02]  /*8170*/  ISETP.GT.AND P6, PT, R2, 0x49, PT ;  /* 0x000000490200780c */ /* 0x000fe40003fc4270 */
[----:B------:R-:W-:Y:S02]  /*8180*/  FMNMX.FTZ R5, R154, R5, !PT ;  /* 0x000000059a057209 */ /* 0x000fe40007810000 */
[----:B------:R-:W-:Y:S02]  /*8190*/  FSEL R161, R30, -INF , P2 ;  /* 0xff8000001ea17808 */ /* 0x000fe40001000000 */
[----:B------:R-:W-:Y:S02]  /*81a0*/  FSEL R162, R31, -INF , P1 ;  /* 0xff8000001fa27808 */ /* 0x000fe40000800000 */
[----:B------:R-:W-:Y:S01]  /*81b0*/  ISETP.GT.AND P0, PT, R2, 0x50, PT ;  /* 0x000000500200780c */ /* 0x000fe20003f04270 */
[----:B------:R-:W1:Y:S01]  /*81c0*/  MUFU.TANH R42, R42 ;  /* 0x0000002a002a7308 */ /* 0x000e620000002400 */
[----:B------:R-:W-:Y:S02]  /*81d0*/  FSEL R190, R19, -INF , P6 ;  /* 0xff80000013be7808 */ /* 0x000fe40003000000 */
[C---:B------:R-:W-:Y:S02]  /*81e0*/  ISETP.GT.AND P2, PT, R0.reuse, 0x38, PT ;  /* 0x000000380000780c */ /* 0x040fe40003f44270 */
[----:B------:R-:W-:Y:S02]  /*81f0*/  ISETP.GT.AND P1, PT, R0, 0x39, PT ;  /* 0x000000390000780c */ /* 0x000fe40003f24270 */
[----:B------:R-:W-:Y:S02]  /*8200*/  FMNMX.FTZ R4, R171, R4, !PT ;  /* 0x00000004ab047209 */ /* 0x000fe40007810000 */
[----:B------:R-:W-:Y:S01]  /*8210*/  FMNMX.FTZ R5, R157, R5, !PT ;  /* 0x000000059d057209 */ /* 0x000fe20007810000 */
[----:B------:R-:W2:Y:S01]  /*8220*/  MUFU.TANH R46, R46 ;  /* 0x0000002e002e7308 */ /* 0x000ea20000002400 */
[----:B----4-:R-:W-:Y:S02]  /*8230*/  FSEL R199, R44, -INF , P0 ;  /* 0xff8000002cc77808 */ /* 0x010fe40000000000 */
[----:B------:R-:W-:Y:S02]  /*8240*/  FSEL R165, R34, -INF , P2 ;  /* 0xff80000022a57808 */ /* 0x000fe40001000000 */
[C---:B------:R-:W-:Y:S02]  /*8250*/  ISETP.GT.AND P2, PT, R0.reuse, 0x40, PT ;  /* 0x000000400000780c */ /* 0x040fe40003f44270 */
[----:B-----5:R-:W-:Y:S02]  /*8260*/  FSEL R166, R35, -INF , P1 ;  /* 0xff80000023a67808 */ /* 0x020fe40000800000 */
[----:B------:R-:W-:Y:S01]  /*8270*/  ISETP.GT.AND P1, PT, R0, 0x41, PT ;  /* 0x000000410000780c */ /* 0x000fe20003f24270 */
[----:B------:R-:W4:Y:S01]  /*8280*/  MUFU.TANH R47, R47 ;  /* 0x0000002f002f7308 */ /* 0x000f220000002400 */
[----:B------:R-:W-:Y:S02]  /*8290*/  ISETP.GT.AND P6, PT, R2, 0x51, PT ;  /* 0x000000510200780c */ /* 0x000fe40003fc4270 */
[----:B------:R-:W-:Y:S02]  /*82a0*/  FMNMX.FTZ R5, R158, R5, !PT ;  /* 0x000000059e057209 */ /* 0x000fe40007810000 */
[----:B------:R-:W-:Y:S02]  /*82b0*/  FMNMX.FTZ R4, R190, R4, !PT ;  /* 0x00000004be047209 */ /* 0x000fe40007810000 */
[----:B------:R-:W-:Y:S02]  /*82c0*/  FSEL R169, R38, -INF , P2 ;  /* 0xff80000026a97808 */ /* 0x000fe40001000000 */
[----:B------:R-:W-:Y:S01]  /*82d0*/  FSEL R170, R39, -INF , P1 ;  /* 0xff80000027aa7808 */ /* 0x000fe20000800000 */
[----:B------:R-:W5:Y:S01]  /*82e0*/  MUFU.TANH R52, R52 ;  /* 0x0000003400347308 */ /* 0x000f620000002400 */
[----:B------:R-:W-:Y:S02]  /*82f0*/  FSEL R201, R45, -INF , P6 ;  /* 0xff8000002dc97808 */ /* 0x000fe40003000000 */
[C---:B------:R-:W-:Y:S02]  /*8300*/  ISETP.GT.AND P2, PT, R0.reuse, 0x48, PT ;  /* 0x000000480000780c */ /* 0x040fe40003f44270 */
[----:B------:R-:W-:Y:S02]  /*8310*/  ISETP.GT.AND P1, PT, R0, 0x49, PT ;  /* 0x000000490000780c */ /* 0x000fe40003f24270 */
[C---:B------:R-:W-:Y:S02]  /*8320*/  ISETP.GT.AND P0, PT, R2.reuse, 0x58, PT ;  /* 0x000000580200780c */ /* 0x040fe40003f04270 */
[----:B------:R-:W-:Y:S01]  /*8330*/  FMNMX.FTZ R5, R161, R5, !PT ;  /* 0x00000005a1057209 */ /* 0x000fe20007810000 */
[----:B------:R-:W5:Y:S01]  /*8340*/  MUFU.TANH R50, R50 ;  /* 0x0000003200327308 */ /* 0x000f620000002400 */
[----:B------:R-:W-:Y:S02]  /*8350*/  FMNMX.FTZ R4, R199, R4, !PT ;  /* 0x00000004c7047209 */ /* 0x000fe40007810000 */
[----:B------:R-:W-:Y:S02]  /*8360*/  ISETP.GT.AND P6, PT, R2, 0x59, PT ;  /* 0x000000590200780c */ /* 0x000fe40003fc4270 */
[----:B------:R-:W-:Y:S02]  /*8370*/  FSEL R204, R14, -INF , P0 ;  /* 0xff8000000ecc7808 */ /* 0x000fe40000000000 */
[----:B-1----:R-:W-:Y:S02]  /*8380*/  FSEL R191, R42, -INF , P2 ;  /* 0xff8000002abf7808 */ /* 0x002fe40001000000 */
[C---:B------:R-:W-:Y:S01]  /*8390*/  ISETP.GT.AND P2, PT, R0.reuse, 0x50, PT ;  /* 0x000000500000780c */ /* 0x040fe20003f44270 */
[----:B------:R-:W1:Y:S01]  /*83a0*/  MUFU.TANH R53, R53 ;  /* 0x0000003500357308 */ /* 0x000e620000002400 */
[----:B------:R-:W-:Y:S02]  /*83b0*/  FSEL R197, R43, -INF , P1 ;  /* 0xff8000002bc57808 */ /* 0x000fe40000800000 */
[----:B------:R-:W-:Y:S02]  /*83c0*/  ISETP.GT.AND P1, PT, R0, 0x51, PT ;  /* 0x000000510000780c */ /* 0x000fe40003f24270 */
[----:B------:R-:W-:Y:S02]  /*83d0*/  FMNMX.FTZ R5, R162, R5, !PT ;  /* 0x00000005a2057209 */ /* 0x000fe40007810000 */
[----:B------:R-:W-:Y:S02]  /*83e0*/  FMNMX.FTZ R4, R201, R4, !PT ;  /* 0x00000004c9047209 */ /* 0x000fe40007810000 */
[----:B--2---:R-:W-:Y:S01]  /*83f0*/  FSEL R202, R46, -INF , P2 ;  /* 0xff8000002eca7808 */ /* 0x004fe20001000000 */
[----:B------:R-:W2:Y:S01]  /*8400*/  MUFU.TANH R16, R16 ;  /* 0x0000001000107308 */ /* 0x000ea20000002400 */
[----:B----4-:R-:W-:Y:S02]  /*8410*/  FSEL R203, R47, -INF , P1 ;  /* 0xff8000002fcb7808 */ /* 0x010fe40000800000 */
[----:B------:R-:W-:Y:S02]  /*8420*/  FSEL R206, R15, -INF , P6 ;  /* 0xff8000000fce7808 */ /* 0x000fe40003000000 */
[----:B------:R-:W-:Y:S02]  /*8430*/  ISETP.GT.AND P1, PT, R2, 0x60, PT ;  /* 0x000000600200780c */ /* 0x000fe40003f24270 */
[----:B------:R-:W-:Y:S02]  /*8440*/  FMNMX.FTZ R5, R165, R5, !PT ;  /* 0x00000005a5057209 */ /* 0x000fe40007810000 */
[----:B------:R-:W-:Y:S01]  /*8450*/  FMNMX.FTZ R4, R204, R4, !PT ;  /* 0x00000004cc047209 */ /* 0x000fe20007810000 */
[----:B------:R-:W4:Y:S01]  /*8460*/  MUFU.TANH R60, R60 ;  /* 0x0000003c003c7308 */ /* 0x000f220000002400 */
[----:B------:R-:W-:Y:S02]  /*8470*/  ISETP.GT.AND P2, PT, R0, 0x58, PT ;  /* 0x000000580000780c */ /* 0x000fe40003f44270 */
[----:B-----5:R-:W-:Y:S02]  /*8480*/  FSEL R219, R52, -INF , P1 ;  /* 0xff80000034db7808 */ /* 0x020fe40000800000 */
[----:B------:R-:W-:Y:S02]  /*8490*/  FMNMX.FTZ R4, R206, R4, !PT ;  /* 0x00000004ce047209 */ /* 0x000fe40007810000 */
[----:B------:R-:W-:Y:S02]  /*84a0*/  ISETP.GT.AND P0, PT, R2, 0x61, PT ;  /* 0x000000610200780c */ /* 0x000fe40003f04270 */
[----:B------:R-:W-:Y:S01]  /*84b0*/  FMNMX.FTZ R5, R166, R5, !PT ;  /* 0x00000005a6057209 */ /* 0x000fe20007810000 */
[----:B------:R-:W5:Y:S01]  /*84c0*/  MUFU.TANH R61, R61 ;  /* 0x0000003d003d7308 */ /* 0x000f620000002400 */
[----:B------:R-:W-:Y:S02]  /*84d0*/  ISETP.GT.AND P6, PT, R2, 0x68, PT ;  /* 0x000000680200780c */ /* 0x000fe40003fc4270 */
[----:B------:R-:W-:Y:S02]  /*84e0*/  FSEL R212, R50, -INF , P2 ;  /* 0xff80000032d47808 */ /* 0x000fe40001000000 */
[C---:B------:R-:W-:Y:S02]  /*84f0*/  ISETP.GT.AND P2, PT, R2.reuse, 0x69, PT ;  /* 0x000000690200780c */ /* 0x040fe40003f44270 */
[----:B-1----:R-:W-:Y:S02]  /*8500*/  FSEL R246, R53, -INF , P0 ;  /* 0xff80000035f67808 */ /* 0x002fe40000000000 */
[C---:B------:R-:W-:Y:S01]  /*8510*/  ISETP.GT.AND P0, PT, R2.reuse, 0x71, PT ;  /* 0x000000710200780c */ /* 0x040fe20003f04270 */
[----:B------:R-:W1:Y:S01]  /*8520*/  MUFU.TANH R64, R64 ;  /* 0x0000004000407308 */ /* 0x000e620000002400 */
[----:B------:R-:W-:Y:S02]  /*8530*/  FSEL R249, R17, -INF , P6 ;  /* 0xff80000011f97808 */ /* 0x000fe40003000000 */
[----:B------:R-:W-:Y:S02]  /*8540*/  ISETP.GT.AND P6, PT, R2, 0x78, PT ;  /* 0x000000780200780c */ /* 0x000fe40003fc4270 */
[----:B--2---:R-:W-:Y:S02]  /*8550*/  FSEL R250, R16, -INF , P2 ;  /* 0xff80000010fa7808 */ /* 0x004fe40001000000 */
[C---:B------:R-:W-:Y:S02]  /*8560*/  ISETP.GT.AND P2, PT, R2.reuse, 0x79, PT ;  /* 0x000000790200780c */ /* 0x040fe40003f44270 */
[----:B------:R-:W-:Y:S01]  /*8570*/  FMNMX.FTZ R5, R169, R5, !PT ;  /* 0x00000005a9057209 */ /* 0x000fe20007810000 */
[----:B------:R-:W-:Y:S01]  /*8580*/  MUFU.TANH R51, R51 ;  /* 0x0000003300337308 */ /* 0x000fe20000002400 */
[----:B------:R-:W-:Y:S02]  /*8590*/  ISETP.GT.AND P1, PT, R2, 0x70, PT ;  /* 0x000000700200780c */ /* 0x000fe40003f24270 */
[----:B------:R-:W-:Y:S02]  /*85a0*/  FMNMX.FTZ R2, R219, R4, !PT ;  /* 0x00000004db027209 */ /* 0x000fe40007810000 */
[----:B------:R-:W-:Y:S02]  /*85b0*/  FMNMX.FTZ R4, R170, R5, !PT ;  /* 0x00000005aa047209 */ /* 0x000fe40007810000 */
[----:B------:R-:W-:Y:S02]  /*85c0*/  FMNMX.FTZ R2, R246, R2, !PT ;  /* 0x00000002f6027209 */ /* 0x000fe40007810000 */
[----:B------:R-:W-:Y:S01]  /*85d0*/  FMNMX.FTZ R4, R191, R4, !PT ;  /* 0x00000004bf047209 */ /* 0x000fe20007810000 */
[----:B------:R-:W2:Y:S01]  /*85e0*/  MUFU.TANH R65, R65 ;  /* 0x0000004100417308 */ /* 0x000ea20000002400 */
[----:B------:R-:W-:Y:S02]  /*85f0*/  FMNMX.FTZ R2, R249, R2, !PT ;  /* 0x00000002f9027209 */ /* 0x000fe40007810000 */
[----:B----4-:R-:W-:Y:S02]  /*8600*/  FSEL R188, R60, -INF , P1 ;  /* 0xff8000003cbc7808 */ /* 0x010fe40000800000 */
[----:B------:R-:W-:Y:S02]  /*8610*/  FMNMX.FTZ R2, R250, R2, !PT ;  /* 0x00000002fa027209 */ /* 0x000fe40007810000 */
[----:B------:R-:W-:Y:S02]  /*8620*/  FMNMX.FTZ R4, R197, R4, !PT ;  /* 0x00000004c5047209 */ /* 0x000fe40007810000 */
[----:B-----5:R-:W-:Y:S01]  /*8630*/  FSEL R196, R61, -INF , P0 ;  /* 0xff8000003dc47808 */ /* 0x020fe20000000000 */
[----:B------:R-:W4:Y:S01]  /*8640*/  MUFU.TANH R54, R54 ;  /* 0x0000003600367308 */ /* 0x000f220000002400 */
[----:B------:R-:W-:Y:S02]  /*8650*/  FMNMX.FTZ R2, R188, R2, !PT ;  /* 0x00000002bc027209 */ /* 0x000fe40007810000 */
[----:B------:R-:W-:Y:S02]  /*8660*/  FMNMX.FTZ R4, R202, R4, !PT ;  /* 0x00000004ca047209 */ /* 0x000fe40007810000 */
[----:B-1----:R-:W-:Y:S02]  /*8670*/  FSEL R213, R64, -INF , P6 ;  /* 0xff80000040d57808 */ /* 0x002fe40003000000 */
[----:B------:R-:W-:Y:S02]  /*8680*/  ISETP.GT.AND P1, PT, R0, 0x59, PT ;  /* 0x000000590000780c */ /* 0x000fe40003f24270 */
[----:B------:R-:W-:Y:S01]  /*8690*/  FMNMX.FTZ R2, R196, R2, !PT ;  /* 0x00000002c4027209 */ /* 0x000fe20007810000 */
[----:B------:R-:W1:Y:S01]  /*86a0*/  MUFU.TANH R55, R55 ;  /* 0x0000003700377308 */ /* 0x000e620000002400 */
[----:B------:R-:W-:Y:S02]  /*86b0*/  FMNMX.FTZ R4, R203, R4, !PT ;  /* 0x00000004cb047209 */ /* 0x000fe40007810000 */
[----:B------:R-:W-:Y:S02]  /*86c0*/  ISETP.GT.AND P0, PT, R0, 0x60, PT ;  /* 0x000000600000780c */ /* 0x000fe40003f04270 */
[----:B--2---:R-:W-:Y:S02]  /*86d0*/  FSEL R189, R65, -INF , P2 ;  /* 0xff80000041bd7808 */ /* 0x004fe40001000000 */
[----:B------:R-:W-:Y:S02]  /*86e0*/  FMNMX.FTZ R2, R213, R2, !PT ;  /* 0x00000002d5027209 */ /* 0x000fe40007810000 */
[----:B------:R-:W-:Y:S01]  /*86f0*/  FSEL R200, R51, -INF , P1 ;  /* 0xff80000033c87808 */ /* 0x000fe20000800000 */
[----:B------:R-:W2:Y:S01]  /*8700*/  MUFU.TANH R58, R58 ;  /* 0x0000003a003a7308 */ /* 0x000ea20000002400 */
[----:B------:R-:W-:Y:S02]  /*8710*/  FMNMX.FTZ R4, R212, R4, !PT ;  /* 0x00000004d4047209 */ /* 0x000fe40007810000 */
[----:B------:R-:W-:Y:S02]  /*8720*/  ISETP.GT.AND P1, PT, R0, 0x61, PT ;  /* 0x000000610000780c */ /* 0x000fe40003f24270 */
[----:B----4-:R-:W-:Y:S02]  /*8730*/  FSEL R215, R54, -INF , P0 ;  /* 0xff80000036d77808 */ /* 0x010fe40000000000 */
[----:B------:R-:W-:Y:S02]  /*8740*/  FMNMX.FTZ R2, R189, R2, !PT ;  /* 0x00000002bd027209 */ /* 0x000fe40007810000 */
[----:B------:R-:W-:Y:S01]  /*8750*/  FMNMX.FTZ R4, R200, R4, !PT ;  /* 0x00000004c8047209 */ /* 0x000fe20007810000 */
[----:B------:R-:W4:Y:S01]  /*8760*/  MUFU.TANH R59, R59 ;  /* 0x0000003b003b7308 */ /* 0x000f220000002400 */
[C---:B------:R-:W-:Y:S01]  /*8770*/  ISETP.GT.AND P0, PT, R0.reuse, 0x68, PT ;  /* 0x000000680000780c */ /* 0x040fe20003f04270 */
[----:B------:R-:W5:Y:S01]  /*8780*/  SHFL.BFLY PT, R69, R2, 0x2, 0x1f ;  /* 0x0c401f0002457f89 */ /* 0x000f6200000e0000 */
[----:B------:R-:W-:Y:S02]  /*8790*/  FMNMX.FTZ R4, R215, R4, !PT ;  /* 0x00000004d7047209 */ /* 0x000fe40007810000 */
[----:B-1----:R-:W-:Y:S02]  /*87a0*/  FSEL R216, R55, -INF , P1 ;  /* 0xff80000037d87808 */ /* 0x002fe40000800000 */
[----:B------:R-:W-:Y:S02]  /*87b0*/  ISETP.GT.AND P1, PT, R0, 0x69, PT ;  /* 0x000000690000780c */ /* 0x000fe40003f24270 */
[----:B------:R-:W-:Y:S01]  /*87c0*/  FMNMX.FTZ R4, R216, R4, !PT ;  /* 0x00000004d8047209 */ /* 0x000fe20007810000 */
[----:B------:R-:W1:Y:S01]  /*87d0*/  MUFU.TANH R62, R62 ;  /* 0x0000003e003e7308 */ /* 0x000e620000002400 */
[----:B------:R-:W-:Y:S02]  /*87e0*/  PLOP3.LUT P2, PT, PT, PT, UP1, 0x80, 0x0 ;  /* 0x000000000000781c */ /* 0x000fe40003f4f018 */
[----:B--2---:R-:W-:Y:S02]  /*87f0*/  FSEL R217, R58, -INF , P0 ;  /* 0xff8000003ad97808 */ /* 0x004fe40000000000 */
[C---:B------:R-:W-:Y:S02]  /*8800*/  ISETP.GT.AND P0, PT, R0.reuse, 0x70, PT ;  /* 0x000000700000780c */ /* 0x040fe40003f04270 */
[----:B------:R-:W-:Y:S03]  /*8810*/  FMNMX.FTZ R4, R217, R4, !PT ;  /* 0x00000004d9047209 */ /* 0x000fe60007810000 */
[----:B------:R-:W2:Y:S01]  /*8820*/  MUFU.TANH R63, R63 ;  /* 0x0000003f003f7308 */ /* 0x000ea20000002400 */
[----:B----4-:R-:W-:Y:S02]  /*8830*/  FSEL R245, R59, -INF , P1 ;  /* 0xff8000003bf57808 */ /* 0x010fe40000800000 */
[----:B------:R-:W-:Y:S02]  /*8840*/  ISETP.GT.AND P1, PT, R0, 0x71, PT ;  /* 0x000000710000780c */ /* 0x000fe40003f24270 */
[----:B------:R-:W-:Y:S05]  /*8850*/  FMNMX.FTZ R4, R245, R4, !PT ;  /* 0x00000004f5047209 */ /* 0x000fea0007810000 */
[----:B------:R-:W4:Y:S01]  /*8860*/  MUFU.TANH R5, R66 ;  /* 0x0000004200057308 */ /* 0x000f220000002400 */
[----:B-----5:R-:W-:Y:S02]  /*8870*/  FMNMX.FTZ R69, R2, R69, !PT ;  /* 0x0000004502457209 */ /* 0x020fe40007810000 */
[----:B-1----:R-:W-:Y:S02]  /*8880*/  FSEL R251, R62, -INF , P0 ;  /* 0xff8000003efb7808 */ /* 0x002fe40000000000 */
[C---:B------:R-:W-:Y:S02]  /*8890*/  ISETP.GT.AND P0, PT, R0.reuse, 0x78, PT ;  /* 0x000000780000780c */ /* 0x040fe40003f04270 */
[----:B------:R-:W-:Y:S03]  /*88a0*/  FMNMX.FTZ R4, R251, R4, !PT ;  /* 0x00000004fb047209 */ /* 0x000fe60007810000 */
[----:B------:R-:W1:Y:S01]  /*88b0*/  MUFU.TANH R71, R67 ;  /* 0x0000004300477308 */ /* 0x000e620000002400 */
[----:B--2---:R-:W-:Y:S02]  /*88c0*/  FSEL R207, R63, -INF , P1 ;  /* 0xff8000003fcf7808 */ /* 0x004fe40000800000 */
[----:B------:R-:W-:Y:S02]  /*88d0*/  ISETP.GT.AND P1, PT, R0, 0x79, PT ;  /* 0x000000790000780c */ /* 0x000fe40003f24270 */
[----:B------:R-:W-:Y:S02]  /*88e0*/  FMNMX.FTZ R0, R207, R4, !PT ;  /* 0x00000004cf007209 */ /* 0x000fe40007810000 */
[----:B------:R-:W2:Y:S01]  /*88f0*/  SHFL.BFLY PT, R4, R69, 0x1, 0x1f ;  /* 0x0c201f0045047f89 */ /* 0x000ea200000e0000 */
[----:B----4-:R-:W-:Y:S04]  /*8900*/  FSEL R198, R5, -INF , P0 ;  /* 0xff80000005c67808 */ /* 0x010fe80000000000 */
[----:B------:R-:W-:Y:S02]  /*8910*/  FMNMX.FTZ R0, R198, R0, !PT ;  /* 0x00000000c6007209 */ /* 0x000fe40007810000 */
[----:B-1----:R-:W-:Y:S04]  /*8920*/  FSEL R71, R71, -INF , P1 ;  /* 0xff80000047477808 */ /* 0x002fe80000800000 */
[----:B------:R-:W-:Y:S05]  /*8930*/  FMNMX.FTZ R0, R71, R0, !PT ;  /* 0x0000000047007209 */ /* 0x000fea0007810000 */
[----:B------:R-:W1:Y:S01]  /*8940*/  SHFL.BFLY PT, R2, R0, 0x2, 0x1f ;  /* 0x0c401f0000027f89 */ /* 0x000e6200000e0000 */
[----:B--2---:R-:W-:Y:S04]  /*8950*/  FMNMX.FTZ R69, R69, R4, !PT ;  /* 0x0000000445457209 */ /* 0x004fe80007810000 */
[C---:B------:R-:W-:Y:S01]  /*8960*/  FSETP.NEU.FTZ.AND P1, PT, R69.reuse, -INF , PT ;  /* 0xff8000004500780b */ /* 0x040fe20003f3d000 */
[----:B------:R-:W-:Y:S05]  /*8970*/  FMUL.FTZ R148, R69, c[0x0][0x2d0] ;  /* 0x0000b40045947a20 */ /* 0x000fea0000410000 */
[----:B------:R-:W-:Y:S05]  /*8980*/  FSEL R148, R148, RZ, P1 ;  /* 0x000000ff94947208 */ /* 0x000fea0000800000 */
[--C-:B------:R-:W-:Y:S02]  /*8990*/  FFMA.FTZ R4, R6, c[0x0][0x2d0], -R148.reuse ;  /* 0x0000b40006047a23 */ /* 0x100fe40000010894 */
[--C-:B------:R-:W-:Y:S02]  /*89a0*/  FFMA.FTZ R5, R7, c[0x0][0x2d0], -R148.reuse ;  /* 0x0000b40007057a23 */ /* 0x100fe40000010894 */
[----:B------:R3:W-:Y:S01]  /*89b0*/  MUFU.EX2 R205, R4 ;  /* 0x0000000400cd7308 */ /* 0x0007e20000000800 */
[----:B-1----:R-:W-:Y:S05]  /*89c0*/  FMNMX.FTZ R0, R0, R2, !PT ;  /* 0x0000000200007209 */ /* 0x002fea0007810000 */
[----:B------:R-:W1:Y:S04]  /*89d0*/  SHFL.BFLY PT, R2, R0, 0x1, 0x1f ;  /* 0x0c201f0000027f89 */ /* 0x000e6800000e0000 */
[----:B------:R-:W2:Y:S01]  /*89e0*/  MUFU.EX2 R51, R5 ;  /* 0x0000000500337308 */ /* 0x000ea20000000800 */
[----:B---3--:R-:W-:Y:S04]  /*89f0*/  @P2 IADD3 R4, P6, R20, UR21, RZ ;  /* 0x0000001514042c10 */ /* 0x008fe8000ffde0ff */
[----:B------:R-:W-:Y:S02]  /*8a00*/  @P2 LEA R6, P0, R4, c[0x0][0x1c8], 0x1 ;  /* 0x0000720004062a11 */ /* 0x000fe400078008ff */
[----:B-1----:R-:W-:Y:S01]  /*8a10*/  FMNMX.FTZ R68, R0, R2, !PT ;  /* 0x0000000200447209 */ /* 0x002fe20007810000 */
[----:B------:R-:W-:Y:S01]  /*8a20*/  FFMA.FTZ R2, R8, c[0x0][0x2d0], -R148 ;  /* 0x0000b40008027a23 */ /* 0x000fe20000010894 */
[----:B------:R-:W-:Y:S02]  /*8a30*/  @P2 IADD3.X R0, R137, UR20, RZ, P6, !PT ;  /* 0x0000001489002c10 */ /* 0x000fe4000b7fe4ff */
[----:B--2---:R-:W-:Y:S01]  /*8a40*/  F2FP.PACK_AB R136, R51, R205 ;  /* 0x000000cd3388723e */ /* 0x004fe200000000ff */
[----:B------:R1:W-:Y:S01]  /*8a50*/  MUFU.EX2 R43, R2 ;  /* 0x00000002002b7308 */ /* 0x0003e20000000800 */
[----:B------:R-:W-:Y:S01]  /*8a60*/  FMUL.FTZ R149, R68, c[0x0][0x2d0] ;  /* 0x0000b40044957a20 */ /* 0x000fe20000410000 */
[----:B------:R-:W-:Y:S02]  /*8a70*/  @P2 LEA.HI.X R7, R4, c[0x0][0x1cc], R0, 0x1, P0 ;  /* 0x0000730004072a11 */ /* 0x000fe400000f0c00 */
[----:B------:R-:W-:Y:S02]  /*8a80*/  FSETP.NEU.FTZ.AND P0, PT, R68, -INF , PT ;  /* 0xff8000004400780b */ /* 0x000fe40003f1d000 */
[----:B------:R-:W-:Y:S01]  /*8a90*/  @P2 IADD3 R0, P6, R214, UR21, RZ ;  /* 0x00000015d6002c10 */ /* 0x000fe2000ffde0ff */
[----:B------:R2:W-:Y:S01]  /*8aa0*/  @P2 LDGSTS.E.BYPASS.LTC128B.128 [R243+0x8100], [R6.64], !P5 ;  /* 0x0810000006f32fae */ /* 0x0005e2000e901d52 */
[----:B------:R-:W-:Y:S01]  /*8ab0*/  FSEL R149, R149, RZ, P0 ;  /* 0x000000ff95957208 */ /* 0x000fe20000000000 */
[----:B------:R-:W-:Y:S01]  /*8ac0*/  @UP1 UIADD3 UR21, UP0, UR12, 0x80, URZ ;  /* 0x000000800c151890 */ /* 0x000fe2000ff1e03f */
[----:B------:R-:W-:Y:S02]  /*8ad0*/  @P2 IADD3.X R4, R139, UR20, RZ, P6, !PT ;  /* 0x000000148b042c10 */ /* 0x000fe4000b7fe4ff */
[C---:B------:R-:W-:Y:S01]  /*8ae0*/  @P2 LEA R8, P6, R0.reuse, c[0x0][0x1c8], 0x1 ;  /* 0x0000720000082a11 */ /* 0x040fe200078c08ff */
[----:B------:R-:W-:Y:S02]  /*8af0*/  @UP1 UIADD3.X UR20, URZ, UR9, URZ, UP0, !UPT ;  /* 0x000000093f141290 */ /* 0x000fe400087fe43f */
[----:B------:R-:W-:Y:S03]  /*8b00*/  UISETP.GT.AND UP0, UPT, UR26, UR24, UPT ;  /* 0x000000181a00728c */ /* 0x000fe6000bf04270 */
[----:B------:R-:W-:Y:S01]  /*8b10*/  UMOV UR26, UR25 ;  /* 0x00000019001a7c82 */ /* 0x000fe20008000000 */
[----:B-1----:R-:W-:Y:S01]  /*8b20*/  FFMA.FTZ R2, R9, c[0x0][0x2d0], -R148 ;  /* 0x0000b40009027a23 */ /* 0x002fe20000010894 */
[----:B------:R-:W-:Y:S01]  /*8b30*/  @P2 LEA.HI.X R9, R0, c[0x0][0x1cc], R4, 0x1, P6 ;  /* 0x0000730000092a11 */ /* 0x000fe200030f0c04 */
[--C-:B------:R-:W-:Y:S01]  /*8b40*/  FFMA.FTZ R0, R10, c[0x0][0x2d0], -R149.reuse ;  /* 0x0000b4000a007a23 */ /* 0x100fe20000010895 */
[----:B------:R-:W-:Y:S01]  /*8b50*/  @P2 IADD3 R4, P6, R6, UR22, RZ ;  /* 0x0000001606042c10 */ /* 0x000fe2000ffde0ff */
[----:B------:R1:W3:Y:S02]  /*8b60*/  MUFU.EX2 R59, R2 ;  /* 0x00000002003b7308 */ /* 0x0002e40000000800 */
[----:B------:R4:W-:Y:S01]  /*8b70*/  @P2 LDGSTS.E.BYPASS.LTC128B.128 [R243+0xc100], [R8.64], !P4 ;  /* 0x0c10000008f32fae */ /* 0x0009e2000e101d52 */
[----:B------:R-:W-:Y:S02]  /*8b80*/  @P2 IADD3.X R5, R7, UR23, RZ, P6, !PT ;  /* 0x0000001707052c10 */ /* 0x000fe4000b7fe4ff */
[C---:B--2---:R-:W-:Y:S05]  /*8b90*/  @P2 IADD3 R6, P6, R4.reuse, UR22, RZ ;  /* 0x0000001604062c10 */ /* 0x044fea000ffde0ff */
[----:B------:R2:W-:Y:S01]  /*8ba0*/  MUFU.EX2 R42, R0 ;  /* 0x00000000002a7308 */ /* 0x0005e20000000800 */
[----:B------:R5:W-:Y:S01]  /*8bb0*/  @P2 LDGSTS.E.BYPASS.LTC128B.128 [R243+0x9100], [R4.64], !P5 ;  /* 0x0910000004f32fae */ /* 0x000be2000e901d52 */
[----:B------:R-:W-:Y:S07]  /*8bc0*/  @P2 IADD3.X R7, R5, UR23, RZ, P6, !PT ;  /* 0x0000001705072c10 */ /* 0x000fee000b7fe4ff */
[----:B------:R5:W-:Y:S01]  /*8bd0*/  @P2 LDGSTS.E.BYPASS.LTC128B.128 [R243+0xd100], [R4.64+0x80], !P4 ;  /* 0x0d10008004f32fae */ /* 0x000be2000e101d52 */
[--C-:B-1----:R-:W-:Y:S01]  /*8be0*/  FFMA.FTZ R2, R13, c[0x0][0x2d0], -R149.reuse ;  /* 0x0000b4000d027a23 */ /* 0x102fe20000010895 */
[----:B---3--:R-:W-:Y:S06]  /*8bf0*/  F2FP.PACK_AB R138, R59, R43 ;  /* 0x0000002b3b8a723e */ /* 0x008fec00000000ff */
[----:B------:R1:W-:Y:S01]  /*8c00*/  @P2 LDGSTS.E.BYPASS.LTC128B.128 [R243+0xa100], [R6.64], !P5 ;  /* 0x0a10000006f32fae */ /* 0x0003e2000e901d52 */
[----:B------:R3:W-:Y:S01]  /*8c10*/  MUFU.EX2 R58, R2 ;  /* 0x00000002003a7308 */ /* 0x0007e20000000800 */
[--C-:B--2---:R-:W-:Y:S09]  /*8c20*/  FFMA.FTZ R0, R11, c[0x0][0x2d0], -R149.reuse ;  /* 0x0000b4000b007a23 */ /* 0x104ff20000010895 */
[----:B------:R2:W1:Y:S01]  /*8c30*/  MUFU.EX2 R50, R0 ;  /* 0x0000000000327308 */ /* 0x0004620000000800 */
[----:B-----5:R-:W-:Y:S04]  /*8c40*/  @P2 IADD3 R4, P6, R4, UR21, RZ ;  /* 0x0000001504042c10 */ /* 0x020fe8000ffde0ff */
[----:B------:R-:W-:Y:S02]  /*8c50*/  @P2 IADD3.X R5, R5, UR20, RZ, P6, !PT ;  /* 0x0000001405052c10 */ /* 0x000fe4000b7fe4ff */
[----:B---3--:R-:W-:Y:S02]  /*8c60*/  FSEL R2, R68, RZ, P0 ;  /* 0x000000ff44027208 */ /* 0x008fe40000000000 */
[----:B----4-:R-:W-:Y:S01]  /*8c70*/  @P2 IADD3 R8, P6, R6, UR22, RZ ;  /* 0x0000001606082c10 */ /* 0x010fe2000ffde0ff */
[----:B------:R3:W-:Y:S01]  /*8c80*/  @P2 LDGSTS.E.BYPASS.LTC128B.128 [R243+0xe100], [R4.64], !P4 ;  /* 0x0e10000004f32fae */ /* 0x0007e2000e101d52 */
[----:B------:R-:W-:Y:S02]  /*8c90*/  PLOP3.LUT P0, PT, PT, PT, UP0, 0x80, 0x0 ;  /* 0x000000000000781c */ /* 0x000fe40003f0f008 */
[----:B------:R-:W-:Y:S01]  /*8ca0*/  @P2 IADD3.X R9, R7, UR23, RZ, P6, !PT ;  /* 0x0000001707092c10 */ /* 0x000fe2000b7fe4ff */
[----:B--2---:R-:W-:Y:S04]  /*8cb0*/  FFMA.FTZ R0, R12, c[0x0][0x2d0], -R149 ;  /* 0x0000b4000c007a23 */ /* 0x004fe80000010895 */
[----:B------:R2:W-:Y:S01]  /*8cc0*/  @P2 LDGSTS.E.BYPASS.LTC128B.128 [R243+0xb100], [R8.64], !P5 ;  /* 0x0b10000008f32fae */ /* 0x0005e2000e901d52 */
[----:B-1----:R-:W-:Y:S01]  /*8cd0*/  F2FP.PACK_AB R137, R50, R42 ;  /* 0x0000002a3289723e */ /* 0x002fe200000000ff */
[----:B------:R1:W4:Y:S02]  /*8ce0*/  MUFU.EX2 R14, R0 ;  /* 0x00000000000e7308 */ /* 0x0003240000000800 */
[----:B-1----:R-:W-:Y:S02]  /*8cf0*/  FSEL R0, R69, RZ, P1 ;  /* 0x000000ff45007208 */ /* 0x002fe40000800000 */
[----:B------:R-:W-:Y:S03]  /*8d00*/  @P2 IADD3 R6, P1, R6, UR21, RZ ;  /* 0x0000001506062c10 */ /* 0x000fe6000ff3e0ff */
[----:B------:R-:W-:Y:S01]  /*8d10*/  FADD.FTZ R0, -R0, R3 ;  /* 0x0000000300007221 */ /* 0x000fe20000010100 */
[----:B------:R-:W-:Y:S03]  /*8d20*/  @P2 IADD3.X R7, R7, UR20, RZ, P1, !PT ;  /* 0x0000001407072c10 */ /* 0x000fe60008ffe4ff */
[----:B------:R-:W-:Y:S02]  /*8d30*/  FMUL.FTZ R0, R0, c[0x0][0x2d0] ;  /* 0x0000b40000007a20 */ /* 0x000fe40000410000 */
[----:B------:R1:W-:Y:S02]  /*8d40*/  @P2 LDGSTS.E.BYPASS.LTC128B.128 [R243+0xf100], [R6.64], !P4 ;  /* 0x0f10000006f32fae */ /* 0x0003e4000e101d52 */
[----:B------:R5:W3:Y:S06]  /*8d50*/  MUFU.EX2 R3, R0 ;  /* 0x0000000000037308 */ /* 0x000aec0000000800 */
[----:B------:R-:W-:Y:S08]  /*8d60*/  LDSM.16.MT88.4 R20, [R222+0x100] ;  /* 0x00010000de14783b */ /* 0x000ff00000004200 */
[----:B------:R-:W-:Y:S08]  /*8d70*/  LDSM.16.MT88.4 R28, [R225+0x100] ;  /* 0x00010000e11c783b */ /* 0x000ff00000004200 */
[----:B------:R-:W-:Y:S01]  /*8d80*/  LDSM.16.MT88.4 R36, [R224+0x100] ;  /* 0x00010000e024783b */ /* 0x000fe20000004200 */
[----:B-----5:R-:W-:Y:S02]  /*8d90*/  FADD.FTZ R0, -R2, R70 ;  /* 0x0000004602007221 */ /* 0x020fe40000010100 */
[----:B------:R-:W-:Y:S02]  /*8da0*/  FFMA.FTZ R2, R32, c[0x0][0x2d0], -R148 ;  /* 0x0000b40020027a23 */ /* 0x000fe40000010894 */
[----:B----4-:R-:W-:Y:S02]  /*8db0*/  IMAD.MOV.U32 R70, RZ, RZ, R14 ;  /* 0x000000ffff467224 */ /* 0x010fe400078e000e */
[----:B------:R4:W-:Y:S01]  /*8dc0*/  MUFU.EX2 R60, R2 ;  /* 0x00000002003c7308 */ /* 0x0009e20000000800 */
[----:B------:R-:W5:Y:S01]  /*8dd0*/  LDSM.16.MT88.4 R12, [R221+0x100] ;  /* 0x00010000dd0c783b */ /* 0x000f620000004200 */
[----:B------:R-:W-:Y:S01]  /*8de0*/  FMUL.FTZ R0, R0, c[0x0][0x2d0] ;  /* 0x0000b40000007a20 */ /* 0x000fe20000410000 */
[----:B------:R-:W-:Y:S01]  /*8df0*/  F2FP.PACK_AB R139, R58, R70 ;  /* 0x000000463a8b723e */ /* 0x000fe200000000ff */
[C---:B---3--:R-:W-:Y:S02]  /*8e00*/  FMUL.FTZ R4, R3.reuse, R72 ;  /* 0x0000004803047220 */ /* 0x048fe40000410000 */
[C---:B------:R-:W-:Y:S02]  /*8e10*/  FMUL.FTZ R5, R3.reuse, R73 ;  /* 0x0000004903057220 */ /* 0x040fe40000410000 */
[C---:B--2---:R-:W-:Y:S01]  /*8e20*/  FMUL.FTZ R8, R3.reuse, R76 ;  /* 0x0000004c03087220 */ /* 0x044fe20000410000 */
[----:B------:R-:W2:Y:S01]  /*8e30*/  LDSM.16.MT88.4 R44, [R221+0x4100] ;  /* 0x00410000dd2c783b */ /* 0x000ea20000004200 */
[----:B------:R-:W1:Y:S01]  /*8e40*/  MUFU.EX2 R0, R0 ;  /* 0x0000000000007308 */ /* 0x000e620000000800 */
[C---:B------:R-:W-:Y:S02]  /*8e50*/  FMUL.FTZ R9, R3.reuse, R77 ;  /* 0x0000004d03097220 */ /* 0x040fe40000410000 */
[C---:B------:R-:W-:Y:S02]  /*8e60*/  FMUL.FTZ R16, R3.reuse, R84 ;  /* 0x0000005403107220 */ /* 0x040fe40000410000 */
[C---:B------:R-:W-:Y:S02]  /*8e70*/  FMUL.FTZ R17, R3.reuse, R85 ;  /* 0x0000005503117220 */ /* 0x040fe40000410000 */
[C---:B------:R-:W-:Y:S01]  /*8e80*/  FMUL.FTZ R24, R3.reuse, R92 ;  /* 0x0000005c03187220 */ /* 0x040fe20000410000 */
[----:B------:R-:W3:Y:S01]  /*8e90*/  LDSM.16.MT88.4 R52, [R222+0x4100] ;  /* 0x00410000de34783b */ /* 0x000ee20000004200 */
[C---:B------:R-:W-:Y:S02]  /*8ea0*/  FMUL.FTZ R25, R3.reuse, R93 ;  /* 0x0000005d03197220 */ /* 0x040fe40000410000 */
[C---:B------:R-:W-:Y:S02]  /*8eb0*/  FMUL.FTZ R32, R3.reuse, R100 ;  /* 0x0000006403207220 */ /* 0x040fe40000410000 */
[C---:B------:R-:W-:Y:S02]  /*8ec0*/  FMUL.FTZ R33, R3.reuse, R101 ;  /* 0x0000006503217220 */ /* 0x040fe40000410000 */
[----:B----4-:R-:W-:Y:S01]  /*8ed0*/  FFMA.FTZ R2, R40, c[0x0][0x2d0], -R148 ;  /* 0x0000b40028027a23 */ /* 0x010fe20000010894 */
[----:B------:R-:W0:Y:S01]  /*8ee0*/  LDGDEPBAR ;  /* 0x00000000000079af */ /* 0x000e220000000000 */
[----:B------:R-:W-:Y:S02]  /*8ef0*/  IMAD.MOV.U32 R100, RZ, RZ, R213 ;  /* 0x000000ffff647224 */ /* 0x000fe400078e00d5 */
[----:B------:R4:W2:Y:S01]  /*8f00*/  MUFU.EX2 R252, R2 ;  /* 0x0000000200fc7308 */ /* 0x0008a20000000800 */
[----:B------:R-:W-:Y:S02]  /*8f10*/  IMAD.MOV.U32 R101, RZ, RZ, R207 ;  /* 0x000000ffff657224 */ /* 0x000fe400078e00cf */
[C---:B------:R-:W-:Y:S02]  /*8f20*/  FMUL.FTZ R64, R3.reuse, R132 ;  /* 0x0000008403407220 */ /* 0x040fe40000410000 */
[C---:B-1----:R-:W-:Y:S02]  /*8f30*/  FMUL.FTZ R6, R0.reuse, R74 ;  /* 0x0000004a00067220 */ /* 0x042fe40000410000 */
[C---:B------:R-:W-:Y:S02]  /*8f40*/  FMUL.FTZ R7, R0.reuse, R75 ;  /* 0x0000004b00077220 */ /* 0x040fe40000410000 */
[----:B------:R-:W-:Y:S01]  /*8f50*/  LDSM.16.MT88.4 R72, [R224+0x4100] ;  /* 0x00410000e048783b */ /* 0x000fe20000004200 */
[C---:B------:R-:W-:Y:S02]  /*8f60*/  FMUL.FTZ R10, R0.reuse, R78 ;  /* 0x0000004e000a7220 */ /* 0x040fe40000410000 */
[C---:B------:R-:W-:Y:S02]  /*8f70*/  FMUL.FTZ R11, R0.reuse, R79 ;  /* 0x0000004f000b7220 */ /* 0x040fe40000410000 */
[C---:B-----5:R-:W-:Y:S03]  /*8f80*/  HMMA.16816.F32 R4, R136.reuse, R12, R4 ;  /* 0x0000000c8804723c */ /* 0x060fe60000001804 */
[----:B------:R-:W-:Y:S02]  /*8f90*/  LDSM.16.MT88.4 R76, [R221+0x900] ;  /* 0x00090000dd4c783b */ /* 0x000fe40000004200 */
[C---:B------:R-:W-:Y:S02]  /*8fa0*/  FMUL.FTZ R18, R0.reuse, R86 ;  /* 0x0000005600127220 */ /* 0x040fe40000410000 */
[----:B------:R-:W-:Y:S01]  /*8fb0*/  FMUL.FTZ R12, R3, R80 ;  /* 0x00000050030c7220 */ /* 0x000fe20000410000 */
[C---:B------:R-:W-:Y:S04]  /*8fc0*/  HMMA.16816.F32 R8, R136.reuse, R14, R8 ;  /* 0x0000000e8808723c */ /* 0x040fe80000001808 */
[--C-:B----4-:R-:W-:Y:S02]  /*8fd0*/  FFMA.FTZ R2, R41, c[0x0][0x2d0], -R149.reuse ;  /* 0x0000b40029027a23 */ /* 0x110fe40000010895 */
[C---:B------:R-:W-:Y:S02]  /*8fe0*/  FMUL.FTZ R13, R3.reuse, R81 ;  /* 0x00000051030d7220 */ /* 0x040fe40000410000 */
[----:B------:R1:W-:Y:S01]  /*8ff0*/  MUFU.EX2 R248, R2 ;  /* 0x0000000200f87308 */ /* 0x0003e20000000800 */
[C---:B------:R-:W-:Y:S03]  /*9000*/  FMUL.FTZ R14, R0.reuse, R82 ;  /* 0x00000052000e7220 */ /* 0x040fe60000410000 */
[C---:B------:R-:W-:Y:S02]  /*9010*/  FMUL.FTZ R15, R0.reuse, R83 ;  /* 0x00000053000f7220 */ /* 0x040fe40000410000 */
[----:B------:R-:W-:Y:S01]  /*9020*/  LDSM.16.MT88.4 R80, [R222+0x900] ;  /* 0x00090000de50783b */ /* 0x000fe20000004200 */
[C---:B------:R-:W-:Y:S02]  /*9030*/  FMUL.FTZ R19, R0.reuse, R87 ;  /* 0x0000005700137220 */ /* 0x040fe40000410000 */
[C---:B------:R-:W-:Y:S02]  /*9040*/  FMUL.FTZ R26, R0.reuse, R94 ;  /* 0x0000005e001a7220 */ /* 0x040fe40000410000 */
[C---:B------:R-:W-:Y:S03]  /*9050*/  HMMA.16816.F32 R12, R136.reuse, R20, R12 ;  /* 0x00000014880c723c */ /* 0x040fe6000000180c */
[----:B------:R-:W-:Y:S01]  /*9060*/  LDSM.16.MT88.4 R84, [R225+0x900] ;  /* 0x00090000e154783b */ /* 0x000fe20000004200 */
[C---:B------:R-:W-:Y:S02]  /*9070*/  FMUL.FTZ R27, R0.reuse, R95 ;  /* 0x0000005f001b7220 */ /* 0x040fe40000410000 */
[----:B------:R-:W-:Y:S01]  /*9080*/  FMUL.FTZ R34, R0, R102 ;  /* 0x0000006600227220 */ /* 0x000fe20000410000 */
[----:B------:R-:W-:Y:S01]  /*9090*/  MOV R102, R59 ;  /* 0x0000003b00667202 */ /* 0x000fe20000000f00 */
[C---:B------:R-:W-:Y:S03]  /*90a0*/  HMMA.16816.F32 R16, R136.reuse, R22, R16 ;  /* 0x000000168810723c */ /* 0x040fe60000001810 */
[----:B------:R-:W-:Y:S01]  /*90b0*/  LDSM.16.MT88.4 R92, [R224+0x4900] ;  /* 0x00490000e05c783b */ /* 0x000fe20000004200 */
[C---:B------:R-:W-:Y:S02]  /*90c0*/  FMUL.FTZ R20, R3.reuse, R88 ;  /* 0x0000005803147220 */ /* 0x040fe40000410000 */
[----:B-1----:R-:W-:Y:S02]  /*90d0*/  FFMA.FTZ R2, R48, c[0x0][0x2d0], -R149 ;  /* 0x0000b40030027a23 */ /* 0x002fe40000010895 */
[C---:B------:R-:W-:Y:S02]  /*90e0*/  FMUL.FTZ R21, R3.reuse, R89 ;  /* 0x0000005903157220 */ /* 0x040fe40000410000 */
[----:B------:R1:W4:Y:S02]  /*90f0*/  MUFU.EX2 R247, R2 ;  /* 0x0000000200f77308 */ /* 0x0003240000000800 */
[C---:B------:R-:W-:Y:S02]  /*9100*/  FMUL.FTZ R22, R0.reuse, R90 ;  /* 0x0000005a00167220 */ /* 0x040fe40000410000 */
[C---:B------:R-:W-:Y:S02]  /*9110*/  FMUL.FTZ R23, R0.reuse, R91 ;  /* 0x0000005b00177220 */ /* 0x040fe40000410000 */
[----:B------:R-:W-:Y:S01]  /*9120*/  LDSM.16.MT88.4 R88, [R224+0x900] ;  /* 0x00090000e058783b */ /* 0x000fe20000004200 */
[C---:B------:R-:W-:Y:S02]  /*9130*/  FMUL.FTZ R35, R0.reuse, R103 ;  /* 0x0000006700237220 */ /* 0x040fe40000410000 */
[----:B------:R-:W-:Y:S02]  /*9140*/  IMAD.MOV.U32 R103, RZ, RZ, R58 ;  /* 0x000000ffff677224 */ /* 0x000fe400078e003a */
[C---:B------:R-:W-:Y:S03]  /*9150*/  HMMA.16816.F32 R20, R136.reuse, R28, R20 ;  /* 0x0000001c8814723c */ /* 0x040fe60000001814 */
[C---:B------:R-:W-:Y:S02]  /*9160*/  FMUL.FTZ R48, R3.reuse, R116 ;  /* 0x0000007403307220 */ /* 0x040fe40000410000 */
[C---:B------:R-:W-:Y:S02]  /*9170*/  FMUL.FTZ R59, R0.reuse, R127 ;  /* 0x0000007f003b7220 */ /* 0x040fe40000410000 */
[C---:B------:R-:W-:Y:S01]  /*9180*/  FMUL.FTZ R28, R3.reuse, R96 ;  /* 0x00000060031c7220 */ /* 0x040fe20000410000 */
[C---:B------:R-:W-:Y:S04]  /*9190*/  HMMA.16816.F32 R24, R136.reuse, R30, R24 ;  /* 0x0000001e8818723c */ /* 0x040fe80000001818 */
[----:B------:R-:W-:Y:S02]  /*91a0*/  FMUL.FTZ R29, R3, R97 ;  /* 0x00000061031d7220 */ /* 0x000fe40000410000 */
[--C-:B-1----:R-:W-:Y:S02]  /*91b0*/  FFMA.FTZ R2, R49, c[0x0][0x2d0], -R148.reuse ;  /* 0x0000b40031027a23 */ /* 0x102fe40000010894 */
[C---:B------:R-:W-:Y:S02]  /*91c0*/  FMUL.FTZ R30, R0.reuse, R98 ;  /* 0x00000062001e7220 */ /* 0x040fe40000410000 */
[----:B------:R1:W-:Y:S02]  /*91d0*/  MUFU.EX2 R244, R2 ;  /* 0x0000000200f47308 */ /* 0x0003e40000000800 */
[C---:B------:R-:W-:Y:S02]  /*91e0*/  FMUL.FTZ R31, R0.reuse, R99 ;  /* 0x00000063001f7220 */ /* 0x040fe40000410000 */
[----:B------:R-:W-:Y:S01]  /*91f0*/  LDSM.16.MT88.4 R96, [R224+0x5100] ;  /* 0x00510000e060783b */ /* 0x000fe20000004200 */
[C---:B------:R-:W-:Y:S02]  /*9200*/  FMUL.FTZ R49, R3.reuse, R117 ;  /* 0x0000007503317220 */ /* 0x040fe40000410000 */
[C---:B------:R-:W-:Y:S02]  /*9210*/  FMUL.FTZ R58, R0.reuse, R126 ;  /* 0x0000007e003a7220 */ /* 0x040fe40000410000 */
[C---:B------:R-:W-:Y:S03]  /*9220*/  HMMA.16816.F32 R28, R136.reuse, R36, R28 ;  /* 0x00000024881c723c */ /* 0x040fe6000000181c */
[C---:B------:R-:W-:Y:S01]  /*9230*/  FMUL.FTZ R40, R3.reuse, R108 ;  /* 0x0000006c03287220 */ /* 0x040fe20000410000 */
[----:B------:R-:W-:Y:S01]  /*9240*/  MOV R108, R60 ;  /* 0x0000003c006c7202 */ /* 0x000fe20000000f00 */
[C---:B------:R-:W-:Y:S01]  /*9250*/  FMUL.FTZ R41, R3.reuse, R109 ;  /* 0x0000006d03297220 */ /* 0x040fe20000410000 */
[----:B------:R-:W5:Y:S01]  /*9260*/  LDSM.16.MT88.4 R60, [R225+0x4100] ;  /* 0x00410000e13c783b */ /* 0x000f620000004200 */
[C---:B------:R-:W-:Y:S01]  /*9270*/  FMUL.FTZ R37, R3.reuse, R105 ;  /* 0x0000006903257220 */ /* 0x040fe20000410000 */
[C---:B------:R-:W-:Y:S04]  /*9280*/  HMMA.16816.F32 R32, R136.reuse, R38, R32 ;  /* 0x000000268820723c */ /* 0x040fe80000001820 */
[----:B------:R-:W-:Y:S01]  /*9290*/  MOV R105, R50 ;  /* 0x0000003200697202 */ /* 0x000fe20000000f00 */
[----:B------:R-:W-:Y:S02]  /*92a0*/  FMUL.FTZ R50, R0, R118 ;  /* 0x0000007600327220 */ /* 0x000fe40000410000 */
[----:B-1----:R-:W-:Y:S02]  /*92b0*/  FFMA.FTZ R2, R56, c[0x0][0x2d0], -R148 ;  /* 0x0000b40038027a23 */ /* 0x002fe40000010894 */
[C---:B------:R-:W-:Y:S02]  /*92c0*/  FMUL.FTZ R38, R0.reuse, R106 ;  /* 0x0000006a00267220 */ /* 0x040fe40000410000 */
[----:B------:R1:W-:Y:S01]  /*92d0*/  MUFU.EX2 R218, R2 ;  /* 0x0000000200da7308 */ /* 0x0003e20000000800 */
[----:B------:R-:W-:Y:S02]  /*92e0*/  IMAD.MOV.U32 R106, RZ, RZ, R51 ;  /* 0x000000ffff6a7224 */ /* 0x000fe400078e0033 */
[C---:B------:R-:W-:Y:S02]  /*92f0*/  FMUL.FTZ R51, R0.reuse, R119 ;  /* 0x0000007700337220 */ /* 0x040fe40000410000 */
[C---:B------:R-:W-:Y:S02]  /*9300*/  FMUL.FTZ R39, R0.reuse, R107 ;  /* 0x0000006b00277220 */ /* 0x040fe40000410000 */
[----:B------:R-:W-:Y:S02]  /*9310*/  IMAD.MOV.U32 R107, RZ, RZ, R205 ;  /* 0x000000ffff6b7224 */ /* 0x000fe400078e00cd */
[----:B------:R-:W-:Y:S02]  /*9320*/  IMAD.MOV.U32 R109, RZ, RZ, R42 ;  /* 0x000000ffff6d7224 */ /* 0x000fe400078e002a */
[C---:B------:R-:W-:Y:S01]  /*9330*/  FMUL.FTZ R42, R0.reuse, R110 ;  /* 0x0000006e002a7220 */ /* 0x040fe20000410000 */
[----:B------:R-:W-:Y:S01]  /*9340*/  MOV R110, R198 ;  /* 0x000000c6006e7202 */ /* 0x000fe20000000f00 */
[C---:B------:R-:W-:Y:S02]  /*9350*/  FMUL.FTZ R56, R3.reuse, R124 ;  /* 0x0000007c03387220 */ /* 0x040fe40000410000 */
[----:B------:R-:W-:Y:S02]  /*9360*/  FMUL.FTZ R36, R3, R104 ;  /* 0x0000006803247220 */ /* 0x000fe40000410000 */
[----:B------:R-:W-:Y:S02]  /*9370*/  IMAD.MOV.U32 R104, RZ, RZ, R43 ;  /* 0x000000ffff687224 */ /* 0x000fe400078e002b */
[C---:B------:R-:W-:Y:S02]  /*9380*/  FMUL.FTZ R43, R0.reuse, R111 ;  /* 0x0000006f002b7220 */ /* 0x040fe40000410000 */
[----:B------:R-:W-:Y:S01]  /*9390*/  IMAD.MOV.U32 R111, RZ, RZ, R196 ;  /* 0x000000ffff6f7224 */ /* 0x000fe200078e00c4 */
[C---:B--2---:R-:W-:Y:S03]  /*93a0*/  HMMA.16816.F32 R36, R136.reuse, R44, R36 ;  /* 0x0000002c8824723c */ /* 0x044fe60000001824 */
[--C-:B-1----:R-:W-:Y:S02]  /*93b0*/  FFMA.FTZ R2, R57, c[0x0][0x2d0], -R149.reuse ;  /* 0x0000b40039027a23 */ /* 0x102fe40000010895 */
[C---:B------:R-:W-:Y:S02]  /*93c0*/  FMUL.FTZ R57, R3.reuse, R125 ;  /* 0x0000007d03397220 */ /* 0x040fe40000410000 */
[----:B------:R1:W-:Y:S01]  /*93d0*/  MUFU.EX2 R119, R2 ;  /* 0x0000000200777308 */ /* 0x0003e20000000800 */
[C---:B------:R-:W-:Y:S04]  /*93e0*/  HMMA.16816.F32 R40, R136.reuse, R46, R40 ;  /* 0x0000002e8828723c */ /* 0x040fe80000001828 */
[----:B------:R-:W-:Y:S02]  /*93f0*/  IMAD.MOV.U32 R132, RZ, RZ, R188 ;  /* 0x000000ffff847224 */ /* 0x000fe400078e00bc */
[C---:B------:R-:W-:Y:S02]  /*9400*/  FMUL.FTZ R44, R3.reuse, R112 ;  /* 0x00000070032c7220 */ /* 0x040fe40000410000 */
[C---:B------:R-:W-:Y:S04]  /*9410*/  FMUL.FTZ R45, R3.reuse, R113 ;  /* 0x00000071032d7220 */ /* 0x040fe80000410000 */
[C---:B------:R-:W-:Y:S02]  /*9420*/  FMUL.FTZ R46, R0.reuse, R114 ;  /* 0x00000072002e7220 */ /* 0x040fe40000410000 */
[C---:B------:R-:W-:Y:S02]  /*9430*/  FMUL.FTZ R47, R0.reuse, R115 ;  /* 0x00000073002f7220 */ /* 0x040fe40000410000 */
[C---:B------:R-:W-:Y:S02]  /*9440*/  FMUL.FTZ R65, R3.reuse, R133 ;  /* 0x0000008503417220 */ /* 0x040fe40000410000 */
[C---:B------:R-:W-:Y:S02]  /*9450*/  FMUL.FTZ R66, R0.reuse, R134 ;  /* 0x0000008600427220 */ /* 0x040fe40000410000 */
[----:B------:R-:W-:Y:S01]  /*9460*/  FMUL.FTZ R67, R0, R135 ;  /* 0x0000008700437220 */ /* 0x000fe20000410000 */
[C---:B---3--:R-:W-:Y:S03]  /*9470*/  HMMA.16816.F32 R44, R136.reuse, R52, R44 ;  /* 0x00000034882c723c */ /* 0x048fe6000000182c */
[--C-:B-1----:R-:W-:Y:S01]  /*9480*/  FFMA.FTZ R2, R150, c[0x0][0x2d0], -R149.reuse ;  /* 0x0000b40096027a23 */ /* 0x102fe20000010895 */
[----:B------:R-:W-:Y:S03]  /*9490*/  MOV R150, R189 ;  /* 0x000000bd00967202 */ /* 0x000fe60000000f00 */
[----:B------:R1:W2:Y:S01]  /*94a0*/  MUFU.EX2 R118, R2 ;  /* 0x0000000200767308 */ /* 0x0002a20000000800 */
[C---:B------:R-:W-:Y:S04]  /*94b0*/  HMMA.16816.F32 R48, R136.reuse, R54, R48 ;  /* 0x000000368830723c */ /* 0x040fe80000001830 */
[C---:B------:R-:W-:Y:S02]  /*94c0*/  FMUL.FTZ R52, R3.reuse, R120 ;  /* 0x0000007803347220 */ /* 0x040fe40000410000 */
[----:B------:R-:W-:Y:S02]  /*94d0*/  FMUL.FTZ R53, R3, R121 ;  /* 0x0000007903357220 */ /* 0x000fe40000410000 */
[C---:B------:R-:W-:Y:S04]  /*94e0*/  FMUL.FTZ R54, R0.reuse, R122 ;  /* 0x0000007a00367220 */ /* 0x040fe80000410000 */
[C---:B------:R-:W-:Y:S02]  /*94f0*/  FMUL.FTZ R55, R0.reuse, R123 ;  /* 0x0000007b00377220 */ /* 0x040fe40000410000 */
[----:B------:R-:W-:Y:S05]  /*9500*/  IMAD.MOV.U32 R133, RZ, RZ, R150 ;  /* 0x000000ffff857224 */ /* 0x000fea00078e0096 */
[C---:B-----5:R-:W-:Y:S03]  /*9510*/  HMMA.16816.F32 R52, R136.reuse, R60, R52 ;  /* 0x0000003c8834723c */ /* 0x060fe60000001834 */
[--C-:B-1----:R-:W-:Y:S04]  /*9520*/  FFMA.FTZ R2, R151, c[0x0][0x2d0], -R148.reuse ;  /* 0x0000b40097027a23 */ /* 0x102fe80000010894 */
[C---:B------:R-:W-:Y:S01]  /*9530*/  FMUL.FTZ R60, R3.reuse, R128 ;  /* 0x00000080033c7220 */ /* 0x040fe20000410000 */
[C---:B------:R-:W-:Y:S01]  /*9540*/  HMMA.16816.F32 R56, R136.reuse, R62, R56 ;  /* 0x0000003e8838723c */ /* 0x040fe20000001838 */
[----:B------:R1:W-:Y:S03]  /*9550*/  MUFU.EX2 R117, R2 ;  /* 0x0000000200757308 */ /* 0x0003e60000000800 */
[----:B------:R-:W-:Y:S03]  /*9560*/  FMUL.FTZ R61, R3, R129 ;  /* 0x00000081033d7220 */ /* 0x000fe60000410000 */
[C---:B------:R-:W-:Y:S02]  /*9570*/  FMUL.FTZ R62, R0.reuse, R130 ;  /* 0x00000082003e7220 */ /* 0x040fe40000410000 */
[----:B------:R-:W-:Y:S07]  /*9580*/  FMUL.FTZ R63, R0, R131 ;  /* 0x00000083003f7220 */ /* 0x000fee0000410000 */
[C---:B------:R-:W-:Y:S07]  /*9590*/  HMMA.16816.F32 R60, R136.reuse, R72, R60 ;  /* 0x00000048883c723c */ /* 0x040fee000000183c */
[----:B------:R-:W-:Y:S01]  /*95a0*/  F2FP.PACK_AB R72, R252, R108 ;  /* 0x0000006cfc48723e */ /* 0x000fe200000000ff */
[----:B------:R-:W-:Y:S04]  /*95b0*/  HMMA.16816.F32 R64, R136, R74, R64 ;  /* 0x0000004a8840723c */ /* 0x000fe80000001840 */
[--C-:B-1----:R-:W-:Y:S01]  /*95c0*/  FFMA.FTZ R2, R152, c[0x0][0x2d0], -R148.reuse ;  /* 0x0000b40098027a23 */ /* 0x102fe20000010894 */
[----:B----4-:R-:W-:Y:S02]  /*95d0*/  F2FP.PACK_AB R73, R247, R248 ;  /* 0x000000f8f749723e */ /* 0x010fe400000000ff */
[----:B--2---:R-:W-:Y:S01]  /*95e0*/  F2FP.PACK_AB R75, R118, R119 ;  /* 0x00000077764b723e */ /* 0x004fe200000000ff */
[----:B------:R1:W2:Y:S01]  /*95f0*/  MUFU.EX2 R214, R2 ;  /* 0x0000000200d67308 */ /* 0x0002a20000000800 */
[----:B------:R-:W-:Y:S07]  /*9600*/  F2FP.PACK_AB R74, R218, R244 ;  /* 0x000000f4da4a723e */ /* 0x000fee00000000ff */
[C---:B------:R-:W-:Y:S08]  /*9610*/  HMMA.16816.F32 R4, R72.reuse, R76, R4 ;  /* 0x0000004c4804723c */ /* 0x040ff00000001804 */
[C---:B------:R-:W-:Y:S01]  /*9620*/  HMMA.16816.F32 R8, R72.reuse, R78, R8 ;  /* 0x0000004e4808723c */ /* 0x040fe20000001808 */
[----:B------:R-:W3:Y:S07]  /*9630*/  LDSM.16.MT88.4 R76, [R221+0x4900] ;  /* 0x00490000dd4c783b */ /* 0x000eee0000004200 */
[C---:B------:R-:W-:Y:S04]  /*9640*/  HMMA.16816.F32 R12, R72.reuse, R80, R12 ;  /* 0x00000050480c723c */ /* 0x040fe8000000180c */
[--C-:B-1----:R-:W-:Y:S04]  /*9650*/  FFMA.FTZ R2, R153, c[0x0][0x2d0], -R149.reuse ;  /* 0x0000b40099027a23 */ /* 0x102fe80000010895 */
[C---:B------:R-:W-:Y:S01]  /*9660*/  HMMA.16816.F32 R16, R72.reuse, R82, R16 ;  /* 0x000000524810723c */ /* 0x040fe20000001810 */
[----:B------:R1:W-:Y:S01]  /*9670*/  MUFU.EX2 R116, R2 ;  /* 0x0000000200747308 */ /* 0x0003e20000000800 */
[----:B------:R-:W4:Y:S06]  /*9680*/  LDSM.16.MT88.4 R80, [R222+0x4900] ;  /* 0x00490000de50783b */ /* 0x000f2c0000004200 */
[C---:B------:R-:W-:Y:S08]  /*9690*/  HMMA.16816.F32 R20, R72.reuse, R84, R20 ;  /* 0x000000544814723c */ /* 0x040ff00000001814 */
[C---:B------:R-:W-:Y:S01]  /*96a0*/  HMMA.16816.F32 R24, R72.reuse, R86, R24 ;  /* 0x000000564818723c */ /* 0x040fe20000001818 */
[----:B------:R-:W5:Y:S07]  /*96b0*/  LDSM.16.MT88.4 R84, [R225+0x4900] ;  /* 0x00490000e154783b */ /* 0x000f6e0000004200 */
[C---:B------:R-:W-:Y:S04]  /*96c0*/  HMMA.16816.F32 R28, R72.reuse, R88, R28 ;  /* 0x00000058481c723c */ /* 0x040fe8000000181c */
[--C-:B-1----:R-:W-:Y:S04]  /*96d0*/  FFMA.FTZ R2, R154, c[0x0][0x2d0], -R149.reuse ;  /* 0x0000b4009a027a23 */ /* 0x102fe80000010895 */
[C---:B------:R-:W-:Y:S01]  /*96e0*/  HMMA.16816.F32 R32, R72.reuse, R90, R32 ;  /* 0x0000005a4820723c */ /* 0x040fe20000001820 */
[----:B------:R1:W1:Y:S01]  /*96f0*/  MUFU.EX2 R213, R2 ;  /* 0x0000000200d57308 */ /* 0x0002620000000800 */
[----:B------:R-:W2:Y:S06]  /*9700*/  LDSM.16.MT88.4 R88, [R221+0x1100] ;  /* 0x00110000dd58783b */ /* 0x000eac0000004200 */
[C---:B---3--:R-:W-:Y:S08]  /*9710*/  HMMA.16816.F32 R36, R72.reuse, R76, R36 ;  /* 0x0000004c4824723c */ /* 0x048ff00000001824 */
[C---:B------:R-:W-:Y:S01]  /*9720*/  HMMA.16816.F32 R40, R72.reuse, R78, R40 ;  /* 0x0000004e4828723c */ /* 0x040fe20000001828 */
[----:B------:R-:W3:Y:S07]  /*9730*/  LDSM.16.MT88.4 R76, [R222+0x1100] ;  /* 0x00110000de4c783b */ /* 0x000eee0000004200 */
[C---:B----4-:R-:W-:Y:S04]  /*9740*/  HMMA.16816.F32 R44, R72.reuse, R80, R44 ;  /* 0x00000050482c723c */ /* 0x050fe8000000182c */
[--C-:B-1----:R-:W-:Y:S04]  /*9750*/  FFMA.FTZ R2, R155, c[0x0][0x2d0], -R148.reuse ;  /* 0x0000b4009b027a23 */ /* 0x102fe80000010894 */
[C---:B------:R-:W-:Y:S01]  /*9760*/  HMMA.16816.F32 R48, R72.reuse, R82, R48 ;  /* 0x000000524830723c */ /* 0x040fe20000001830 */
[----:B------:R1:W-:Y:S01]  /*9770*/  MUFU.EX2 R207, R2 ;  /* 0x0000000200cf7308 */ /* 0x0003e20000000800 */
[----:B------:R-:W4:Y:S06]  /*9780*/  LDSM.16.MT88.4 R80, [R225+0x1100] ;  /* 0x00110000e150783b */ /* 0x000f2c0000004200 */
[C---:B-----5:R-:W-:Y:S08]  /*9790*/  HMMA.16816.F32 R52, R72.reuse, R84, R52 ;  /* 0x000000544834723c */ /* 0x060ff00000001834 */
[C---:B------:R-:W-:Y:S01]  /*97a0*/  HMMA.16816.F32 R56, R72.reuse, R86, R56 ;  /* 0x000000564838723c */ /* 0x040fe20000001838 */
[----:B------:R-:W5:Y:S07]  /*97b0*/  LDSM.16.MT88.4 R84, [R224+0x1100] ;  /* 0x00110000e054783b */ /* 0x000f6e0000004200 */
[C---:B------:R-:W-:Y:S04]  /*97c0*/  HMMA.16816.F32 R60, R72.reuse, R92, R60 ;  /* 0x0000005c483c723c */ /* 0x040fe8000000183c */
[--C-:B-1----:R-:W-:Y:S04]  /*97d0*/  FFMA.FTZ R2, R156, c[0x0][0x2d0], -R148.reuse ;  /* 0x0000b4009c027a23 */ /* 0x102fe80000010894 */
[----:B------:R-:W-:Y:S01]  /*97e0*/  HMMA.16816.F32 R64, R72, R94, R64 ;  /* 0x0000005e4840723c */ /* 0x000fe20000001840 */
[----:B------:R1:W1:Y:S01]  /*97f0*/  MUFU.EX2 R205, R2 ;  /* 0x0000000200cd7308 */ /* 0x0002620000000800 */
[----:B------:R-:W-:Y:S05]  /*9800*/  LDSM.16.MT88.4 R92, [R225+0x5100] ;  /* 0x00510000e15c783b */ /* 0x000fea0000004200 */
[----:B--2---:R-:W-:Y:S02]  /*9810*/  F2FP.PACK_AB R72, R214, R117 ;  /* 0x00000075d648723e */ /* 0x004fe400000000ff */
[----:B------:R-:W-:Y:S03]  /*9820*/  F2FP.PACK_AB R73, R213, R116 ;  /* 0x00000074d549723e */ /* 0x000fe600000000ff */
[--C-:B-1----:R-:W-:Y:S01]  /*9830*/  FFMA.FTZ R2, R157, c[0x0][0x2d0], -R149.reuse ;  /* 0x0000b4009d027a23 */ /* 0x102fe20000010895 */
[----:B------:R-:W-:Y:S03]  /*9840*/  F2FP.PACK_AB R74, R205, R207 ;  /* 0x000000cfcd4a723e */ /* 0x000fe600000000ff */
[----:B------:R1:W-:Y:S02]  /*9850*/  MUFU.EX2 R127, R2 ;  /* 0x00000002007f7308 */ /* 0x0003e40000000800 */
        /* <DEDUP_REMOVED lines=8> */
[C---:B---3--:R-:W-:Y:S04]  /*98e0*/  HMMA.16816.F32 R12, R72.reuse, R76, R12 ;  /* 0x0000004c480c723c */ /* 0x048fe8000000180c */
        /* <DEDUP_REMOVED lines=11> */
[----:B------:R-:W5:Y:S06]  /*99a0*/  LDSM.16.MT88.4 R84, [R222+0x1900] ;  /* 0x00190000de54783b */ /* 0x000f6c0000004200 */
[C---:B--2---:R-:W-:Y:S08]  /*99b0*/  HMMA.16816.F32 R36, R72.reuse, R88, R36 ;  /* 0x000000584824723c */ /* 0x044ff00000001824 */
[C---:B------:R-:W-:Y:S01]  /*99c0*/  HMMA.16816.F32 R40, R72.reuse, R90, R40 ;  /* 0x0000005a4828723c */ /* 0x040fe20000001828 */
[----:B------:R-:W-:Y:S07]  /*99d0*/  LDSM.16.MT88.4 R88, [R224+0x1900] ;  /* 0x00190000e058783b */ /* 0x000fee0000004200 */
[C---:B---3--:R-:W-:Y:S04]  /*99e0*/  HMMA.16816.F32 R44, R72.reuse, R76, R44 ;  /* 0x0000004c482c723c */ /* 0x048fe8000000182c */
[--C-:B-1----:R-:W-:Y:S04]  /*99f0*/  FFMA.FTZ R2, R162, c[0x0][0x2d0], -R149.reuse ;  /* 0x0000b400a2027a23 */ /* 0x102fe80000010895 */
[C---:B------:R-:W-:Y:S01]  /*9a00*/  HMMA.16816.F32 R48, R72.reuse, R78, R48 ;  /* 0x0000004e4830723c */ /* 0x040fe20000001830 */
[----:B------:R1:W2:Y:S01]  /*9a10*/  MUFU.EX2 R196, R2 ;  /* 0x0000000200c47308 */ /* 0x0002a20000000800 */
[----:B------:R-:W3:Y:S06]  /*9a20*/  LDSM.16.MT88.4 R76, [R225+0x1900] ;  /* 0x00190000e14c783b */ /* 0x000eec0000004200 */
        /* <DEDUP_REMOVED lines=8> */
[----:B------:R-:W-:Y:S02]  /*9ab0*/  F2FP.PACK_AB R72, R198, R125 ;  /* 0x0000007dc648723e */ /* 0x000fe400000000ff */
[----:B--2---:R-:W-:Y:S03]  /*9ac0*/  F2FP.PACK_AB R73, R196, R124 ;  /* 0x0000007cc449723e */ /* 0x004fe600000000ff */
[----:B-1----:R-:W-:Y:S04]  /*9ad0*/  FFMA.FTZ R2, R164, c[0x0][0x2d0], -R148 ;  /* 0x0000b400a4027a23 */ /* 0x002fe80000010894 */
[----:B------:R1:W2:Y:S02]  /*9ae0*/  MUFU.EX2 R188, R2 ;  /* 0x0000000200bc7308 */ /* 0x0002a40000000800 */
[--C-:B-1----:R-:W-:Y:S01]  /*9af0*/  FFMA.FTZ R2, R165, c[0x0][0x2d0], -R149.reuse ;  /* 0x0000b400a5027a23 */ /* 0x102fe20000010895 */
[----:B--2---:R-:W-:Y:S01]  /*9b00*/  F2FP.PACK_AB R74, R188, R189 ;  /* 0x000000bdbc4a723e */ /* 0x004fe200000000ff */
[----:B------:R-:W-:Y:S06]  /*9b10*/  IMAD.MOV.U32 R165, RZ, RZ, R104 ;  /* 0x000000ffffa57224 */ /* 0x000fec00078e0068 */
[----:B------:R1:W-:Y:S02]  /*9b20*/  MUFU.EX2 R164, R2 ;  /* 0x0000000200a47308 */ /* 0x0003e40000000800 */
[--C-:B-1----:R-:W-:Y:S01]  /*9b30*/  FFMA.FTZ R2, R166, c[0x0][0x2d0], -R149.reuse ;  /* 0x0000b400a6027a23 */ /* 0x102fe20000010895 */
[----:B------:R-:W-:Y:S07]  /*9b40*/  MOV R166, R105 ;  /* 0x0000006900a67202 */ /* 0x000fee0000000f00 */
[----:B------:R1:W2:Y:S02]  /*9b50*/  MUFU.EX2 R163, R2 ;  /* 0x0000000200a37308 */ /* 0x0002a40000000800 */
[----:B-1----:R-:W-:Y:S01]  /*9b60*/  FFMA.FTZ R2, R167, c[0x0][0x2d0], -R148 ;  /* 0x0000b400a7027a23 */ /* 0x002fe20000010894 */
[----:B--2---:R-:W-:Y:S01]  /*9b70*/  F2FP.PACK_AB R75, R163, R164 ;  /* 0x000000a4a34b723e */ /* 0x004fe200000000ff */
[----:B------:R-:W-:Y:S06]  /*9b80*/  IMAD.MOV.U32 R167, RZ, RZ, R106 ;  /* 0x000000ffffa77224 */ /* 0x000fec00078e006a */
[----:B------:R1:W-:Y:S01]  /*9b90*/  MUFU.EX2 R161, R2 ;  /* 0x0000000200a17308 */ /* 0x0003e20000000800 */
[C---:B----4-:R-:W-:Y:S08]  /*9ba0*/  HMMA.16816.F32 R4, R72.reuse, R80, R4 ;  /* 0x000000504804723c */ /* 0x050ff00000001804 */
[C---:B------:R-:W-:Y:S01]  /*9bb0*/  HMMA.16816.F32 R8, R72.reuse, R82, R8 ;  /* 0x000000524808723c */ /* 0x040fe20000001808 */
[----:B------:R-:W2:Y:S07]  /*9bc0*/  LDSM.16.MT88.4 R80, [R221+0x5900] ;  /* 0x00590000dd50783b */ /* 0x000eae0000004200 */
[C---:B-----5:R-:W-:Y:S04]  /*9bd0*/  HMMA.16816.F32 R12, R72.reuse, R84, R12 ;  /* 0x00000054480c723c */ /* 0x060fe8000000180c */
[--C-:B-1----:R-:W-:Y:S04]  /*9be0*/  FFMA.FTZ R2, R168, c[0x0][0x2d0], -R148.reuse ;  /* 0x0000b400a8027a23 */ /* 0x102fe80000010894 */
[C---:B------:R-:W-:Y:S01]  /*9bf0*/  HMMA.16816.F32 R16, R72.reuse, R86, R16 ;  /* 0x000000564810723c */ /* 0x040fe20000001810 */
[----:B------:R1:W4:Y:S01]  /*9c00*/  MUFU.EX2 R162, R2 ;  /* 0x0000000200a27308 */ /* 0x0003220000000800 */
[----:B------:R-:W5:Y:S06]  /*9c10*/  LDSM.16.MT88.4 R84, [R222+0x5900] ;  /* 0x00590000de54783b */ /* 0x000f6c0000004200 */
[C---:B---3--:R-:W-:Y:S08]  /*9c20*/  HMMA.16816.F32 R20, R72.reuse, R76, R20 ;  /* 0x0000004c4814723c */ /* 0x048ff00000001814 */
[C---:B------:R-:W-:Y:S01]  /*9c30*/  HMMA.16816.F32 R24, R72.reuse, R78, R24 ;  /* 0x0000004e4818723c */ /* 0x040fe20000001818 */
[----:B------:R-:W3:Y:S07]  /*9c40*/  LDSM.16.MT88.4 R76, [R224+0x5900] ;  /* 0x00590000e04c783b */ /* 0x000eee0000004200 */
[C---:B------:R-:W-:Y:S04]  /*9c50*/  HMMA.16816.F32 R28, R72.reuse, R88, R28 ;  /* 0x00000058481c723c */ /* 0x040fe8000000181c */
[--C-:B-1----:R-:W-:Y:S04]  /*9c60*/  FFMA.FTZ R2, R169, c[0x0][0x2d0], -R149.reuse ;  /* 0x0000b400a9027a23 */ /* 0x102fe80000010895 */
[C---:B------:R-:W-:Y:S01]  /*9c70*/  HMMA.16816.F32 R32, R72.reuse, R90, R32 ;  /* 0x0000005a4820723c */ /* 0x040fe20000001820 */
[----:B------:R1:W-:Y:S01]  /*9c80*/  MUFU.EX2 R114, R2 ;  /* 0x0000000200727308 */ /* 0x0003e20000000800 */
[----:B------:R-:W3:Y:S06]  /*9c90*/  LDSM.16.MT88.4 R88, [R221+0x2100] ;  /* 0x00210000dd58783b */ /* 0x000eec0000004200 */
[C---:B--2---:R-:W-:Y:S08]  /*9ca0*/  HMMA.16816.F32 R36, R72.reuse, R80, R36 ;  /* 0x000000504824723c */ /* 0x044ff00000001824 */
[C---:B------:R-:W-:Y:S01]  /*9cb0*/  HMMA.16816.F32 R40, R72.reuse, R82, R40 ;  /* 0x000000524828723c */ /* 0x040fe20000001828 */
[----:B------:R-:W2:Y:S07]  /*9cc0*/  LDSM.16.MT88.4 R80, [R222+0x2100] ;  /* 0x00210000de50783b */ /* 0x000eae0000004200 */
[C---:B-----5:R-:W-:Y:S04]  /*9cd0*/  HMMA.16816.F32 R44, R72.reuse, R84, R44 ;  /* 0x00000054482c723c */ /* 0x060fe8000000182c */
[--C-:B-1----:R-:W-:Y:S02]  /*9ce0*/  FFMA.FTZ R2, R170, c[0x0][0x2d0], -R149.reuse ;  /* 0x0000b400aa027a23 */ /* 0x102fe40000010895 */
[----:B------:R-:W5:Y:S02]  /*9cf0*/  LDL.LU R170, [R1+0x18] ;  /* 0x0000180001aa7983 */ /* 0x000f640000300800 */
[C---:B------:R-:W-:Y:S01]  /*9d00*/  HMMA.16816.F32 R48, R72.reuse, R86, R48 ;  /* 0x000000564830723c */ /* 0x040fe20000001830 */
[----:B------:R1:W1:Y:S01]  /*9d10*/  MUFU.EX2 R115, R2 ;  /* 0x0000000200737308 */ /* 0x0002620000000800 */
[----:B------:R-:W-:Y:S06]  /*9d20*/  LDSM.16.MT88.4 R84, [R224+0x2100] ;  /* 0x00210000e054783b */ /* 0x000fec0000004200 */
[C---:B------:R-:W-:Y:S02]  /*9d30*/  HMMA.16816.F32 R52, R72.reuse, R92, R52 ;  /* 0x0000005c4834723c */ /* 0x040fe40000001834 */
[----:B------:R-:W5:Y:S06]  /*9d40*/  LDL.LU R168, [R1+0x1c] ;  /* 0x00001c0001a87983 */ /* 0x000f6c0000300800 */
[C---:B------:R-:W-:Y:S01]  /*9d50*/  HMMA.16816.F32 R56, R72.reuse, R94, R56 ;  /* 0x0000005e4838723c */ /* 0x040fe20000001838 */
[----:B------:R-:W-:Y:S07]  /*9d60*/  LDSM.16.MT88.4 R92, [R225+0x6100] ;  /* 0x00610000e15c783b */ /* 0x000fee0000004200 */
[C---:B---3--:R-:W-:Y:S04]  /*9d70*/  HMMA.16816.F32 R60, R72.reuse, R76, R60 ;  /* 0x0000004c483c723c */ /* 0x048fe8000000183c */
[--C-:B-1----:R-:W-:Y:S04]  /*9d80*/  FFMA.FTZ R2, R171, c[0x0][0x2d0], -R148.reuse ;  /* 0x0000b400ab027a23 */ /* 0x102fe80000010894 */
[----:B------:R-:W-:Y:S01]  /*9d90*/  HMMA.16816.F32 R64, R72, R78, R64 ;  /* 0x0000004e4840723c */ /* 0x000fe20000001840 */
[----:B------:R1:W-:Y:S01]  /*9da0*/  MUFU.EX2 R113, R2 ;  /* 0x0000000200717308 */ /* 0x0003e20000000800 */
[----:B------:R-:W3:Y:S05]  /*9db0*/  LDSM.16.MT88.4 R76, [R225+0x2100] ;  /* 0x00210000e14c783b */ /* 0x000eea0000004200 */
[----:B----4-:R-:W-:Y:S02]  /*9dc0*/  F2FP.PACK_AB R72, R162, R161 ;  /* 0x000000a1a248723e */ /* 0x010fe400000000ff */
[----:B------:R-:W-:Y:S03]  /*9dd0*/  F2FP.PACK_AB R73, R115, R114 ;  /* 0x000000727349723e */ /* 0x000fe600000000ff */
        /* <DEDUP_REMOVED lines=26> */
[C---:B----4-:R-:W-:Y:S08]  /*9f80*/  HMMA.16816.F32 R36, R72.reuse, R88, R36 ;  /* 0x000000584824723c */ /* 0x050ff00000001824 */
[C---:B------:R-:W-:Y:S01]  /*9f90*/  HMMA.16816.F32 R40, R72.reuse, R90, R40 ;  /* 0x0000005a4828723c */ /* 0x040fe20000001828 */
[----:B------:R-:W4:Y:S07]  /*9fa0*/  LDSM.16.MT88.4 R88, [R225+0x2900] ;  /* 0x00290000e158783b */ /* 0x000f2e0000004200 */
[C---:B--2---:R-:W-:Y:S04]  /*9fb0*/  HMMA.16816.F32 R44, R72.reuse, R80, R44 ;  /* 0x00000050482c723c */ /* 0x044fe8000000182c */
[--C-:B-1----:R-:W-:Y:S04]  /*9fc0*/  FFMA.FTZ R2, R203, c[0x0][0x2d0], -R149.reuse ;  /* 0x0000b400cb027a23 */ /* 0x102fe80000010895 */
[C---:B------:R-:W-:Y:S01]  /*9fd0*/  HMMA.16816.F32 R48, R72.reuse, R82, R48 ;  /* 0x000000524830723c */ /* 0x040fe20000001830 */
[----:B------:R1:W2:Y:S01]  /*9fe0*/  MUFU.EX2 R122, R2 ;  /* 0x00000002007a7308 */ /* 0x0002a20000000800 */
[----:B------:R-:W3:Y:S06]  /*9ff0*/  LDSM.16.MT88.4 R80, [R224+0x2900] ;  /* 0x00290000e050783b */ /* 0x000eec0000004200 */
[C---:B------:R-:W-:Y:S08]  /*a000*/  HMMA.16816.F32 R52, R72.reuse, R92, R52 ;  /* 0x0000005c4834723c */ /* 0x040ff00000001834 */
        /* <DEDUP_REMOVED lines=8> */
[----:B--2---:R-:W-:Y:S03]  /*a090*/  F2FP.PACK_AB R73, R122, R123 ;  /* 0x0000007b7a49723e */ /* 0x004fe600000000ff */
[--C-:B-1----:R-:W-:Y:S04]  /*a0a0*/  FFMA.FTZ R2, R206, c[0x0][0x2d0], -R148.reuse ;  /* 0x0000b400ce027a23 */ /* 0x102fe80000010894 */
[----:B------:R1:W2:Y:S02]  /*a0b0*/  MUFU.EX2 R156, R2 ;  /* 0x00000002009c7308 */ /* 0x0002a40000000800 */
[--C-:B-1----:R-:W-:Y:S01]  /*a0c0*/  FFMA.FTZ R2, R212, c[0x0][0x2d0], -R149.reuse ;  /* 0x0000b400d4027a23 */ /* 0x102fe20000010895 */
[----:B--2---:R-:W-:Y:S07]  /*a0d0*/  F2FP.PACK_AB R74, R156, R121 ;  /* 0x000000799c4a723e */ /* 0x004fee00000000ff */
        /* <DEDUP_REMOVED lines=13> */
[----:B------:R-:W2:Y:S06]  /*a1b0*/  LDSM.16.MT88.4 R84, [R225+0x6900] ;  /* 0x00690000e154783b */ /* 0x000eac0000004200 */
[C---:B----4-:R-:W-:Y:S08]  /*a1c0*/  HMMA.16816.F32 R20, R72.reuse, R88, R20 ;  /* 0x000000584814723c */ /* 0x050ff00000001814 */
[C---:B------:R-:W-:Y:S01]  /*a1d0*/  HMMA.16816.F32 R24, R72.reuse, R90, R24 ;  /* 0x0000005a4818723c */ /* 0x040fe20000001818 */
[----:B------:R-:W-:Y:S07]  /*a1e0*/  LDSM.16.MT88.4 R88, [R224+0x3100] ;  /* 0x00310000e058783b */ /* 0x000fee0000004200 */
[C---:B------:R-:W-:Y:S04]  /*a1f0*/  HMMA.16816.F32 R28, R72.reuse, R80, R28 ;  /* 0x00000050481c723c */ /* 0x040fe8000000181c */
[--C-:B-1----:R-:W-:Y:S04]  /*a200*/  FFMA.FTZ R2, R215, c[0x0][0x2d0], -R149.reuse ;  /* 0x0000b400d7027a23 */ /* 0x102fe80000010895 */
[C---:B------:R-:W-:Y:S01]  /*a210*/  HMMA.16816.F32 R32, R72.reuse, R82, R32 ;  /* 0x000000524820723c */ /* 0x040fe20000001820 */
[----:B------:R1:W-:Y:S01]  /*a220*/  MUFU.EX2 R131, R2 ;  /* 0x0000000200837308 */ /* 0x0003e20000000800 */
[----:B------:R-:W4:Y:S06]  /*a230*/  LDSM.16.MT88.4 R80, [R224+0x6900] ;  /* 0x00690000e050783b */ /* 0x000f2c0000004200 */
[C---:B------:R-:W-:Y:S08]  /*a240*/  HMMA.16816.F32 R36, R72.reuse, R92, R36 ;  /* 0x0000005c4824723c */ /* 0x040ff00000001824 */
[C---:B------:R-:W-:Y:S01]  /*a250*/  HMMA.16816.F32 R40, R72.reuse, R94, R40 ;  /* 0x0000005e4828723c */ /* 0x040fe20000001828 */
[----:B------:R-:W-:Y:S07]  /*a260*/  LDSM.16.MT88.4 R92, [R222+0x7100] ;  /* 0x00710000de5c783b */ /* 0x000fee0000004200 */
[C---:B--2---:R-:W-:Y:S04]  /*a270*/  HMMA.16816.F32 R44, R72.reuse, R76, R44 ;  /* 0x0000004c482c723c */ /* 0x044fe8000000182c */
[--C-:B-1----:R-:W-:Y:S04]  /*a280*/  FFMA.FTZ R2, R216, c[0x0][0x2d0], -R149.reuse ;  /* 0x0000b400d8027a23 */ /* 0x102fe80000010895 */
[C---:B------:R-:W-:Y:S01]  /*a290*/  HMMA.16816.F32 R48, R72.reuse, R78, R48 ;  /* 0x0000004e4830723c */ /* 0x040fe20000001830 */
[----:B------:R1:W2:Y:S01]  /*a2a0*/  MUFU.EX2 R130, R2 ;  /* 0x0000000200827308 */ /* 0x0002a20000000800 */
[----:B------:R-:W5:Y:S06]  /*a2b0*/  LDSM.16.MT88.4 R76, [R221+0x3100] ;  /* 0x00310000dd4c783b */ /* 0x000f6c0000004200 */
[C---:B------:R-:W-:Y:S08]  /*a2c0*/  HMMA.16816.F32 R52, R72.reuse, R84, R52 ;  /* 0x000000544834723c */ /* 0x040ff00000001834 */
        /* <DEDUP_REMOVED lines=8> */
[----:B--2---:R-:W-:Y:S03]  /*a350*/  F2FP.PACK_AB R73, R130, R131 ;  /* 0x000000838249723e */ /* 0x004fe600000000ff */
[--C-:B-1----:R-:W-:Y:S04]  /*a360*/  FFMA.FTZ R2, R250, c[0x0][0x2d0], -R148.reuse ;  /* 0x0000b400fa027a23 */ /* 0x102fe80000010894 */
[----:B------:R1:W2:Y:S02]  /*a370*/  MUFU.EX2 R152, R2 ;  /* 0x0000000200987308 */ /* 0x0002a40000000800 */
[--C-:B-1----:R-:W-:Y:S01]  /*a380*/  FFMA.FTZ R2, R217, c[0x0][0x2d0], -R149.reuse ;  /* 0x0000b400d9027a23 */ /* 0x102fe20000010895 */
[----:B--2---:R-:W-:Y:S07]  /*a390*/  F2FP.PACK_AB R74, R152, R129 ;  /* 0x00000081984a723e */ /* 0x004fee00000000ff */
[----:B------:R1:W-:Y:S02]  /*a3a0*/  MUFU.EX2 R128, R2 ;  /* 0x0000000200807308 */ /* 0x0003e40000000800 */
[----:B-1----:R-:W-:Y:S08]  /*a3b0*/  FFMA.FTZ R2, R245, c[0x0][0x2d0], -R149 ;  /* 0x0000b400f5027a23 */ /* 0x002ff00000010895 */
[----:B------:R1:W2:Y:S02]  /*a3c0*/  MUFU.EX2 R151, R2 ;  /* 0x0000000200977308 */ /* 0x0002a40000000800 */
[----:B-1----:R-:W-:Y:S01]  /*a3d0*/  FFMA.FTZ R2, R132, c[0x0][0x2d0], -R148 ;  /* 0x0000b40084027a23 */ /* 0x002fe20000010894 */
[----:B--2---:R-:W-:Y:S02]  /*a3e0*/  F2FP.PACK_AB R75, R151, R128 ;  /* 0x00000080974b723e */ /* 0x004fe400000000ff */
[----:B------:R-:W-:Y:S05]  /*a3f0*/  MOV R132, R110 ;  /* 0x0000006e00847202 */ /* 0x000fea0000000f00 */
[----:B------:R1:W-:Y:S01]  /*a400*/  MUFU.EX2 R150, R2 ;  /* 0x0000000200967308 */ /* 0x0003e20000000800 */
[----:B------:R-:W-:Y:S02]  /*a410*/  IMAD.MOV.U32 R110, RZ, RZ, R107 ;  /* 0x000000ffff6e7224 */ /* 0x000fe400078e006b */
[----:B------:R-:W-:Y:S01]  /*a420*/  IMAD.MOV.U32 R107, RZ, RZ, R102 ;  /* 0x000000ffff6b7224 */ /* 0x000fe200078e0066 */
[C---:B-----5:R-:W-:Y:S03]  /*a430*/  HMMA.16816.F32 R4, R72.reuse, R76, R4 ;  /* 0x0000004c4804723c */ /* 0x060fe60000001804 */
[----:B------:R-:W-:Y:S01]  /*a440*/  MOV R171, R110 ;  /* 0x0000006e00ab7202 */ /* 0x000fe20000000f00 */
[----:B------:R-:W-:Y:S02]  /*a450*/  IMAD.MOV.U32 R110, RZ, RZ, R107 ;  /* 0x000000ffff6e7224 */ /* 0x000fe400078e006b */
[----:B------:R-:W-:Y:S02]  /*a460*/  LDSM.16.MT88.4 R104, [R222+0x3900] ;  /* 0x00390000de68783b */ /* 0x000fe40000004200 */
[C---:B------:R-:W-:Y:S06]  /*a470*/  HMMA.16816.F32 R8, R72.reuse, R78, R8 ;  /* 0x0000004e4808723c */ /* 0x040fec0000001808 */
[----:B------:R-:W2:Y:S02]  /*a480*/  LDSM.16.MT88.4 R76, [R221+0x7100] ;  /* 0x00710000dd4c783b */ /* 0x000ea40000004200 */
[C---:B------:R-:W-:Y:S04]  /*a490*/  HMMA.16816.F32 R12, R72.reuse, R84, R12 ;  /* 0x00000054480c723c */ /* 0x040fe8000000180c */
[----:B-1----:R-:W-:Y:S02]  /*a4a0*/  FFMA.FTZ R2, R111, c[0x0][0x2d0], -R148 ;  /* 0x0000b4006f027a23 */ /* 0x002fe40000010894 */
[----:B------:R-:W-:Y:S01]  /*a4b0*/  IMAD.MOV.U32 R111, RZ, RZ, R109 ;  /* 0x000000ffff6f7224 */ /* 0x000fe200078e006d */
[----:B------:R-:W-:Y:S01]  /*a4c0*/  MOV R109, R103 ;  /* 0x00000067006d7202 */ /* 0x000fe20000000f00 */
[C---:B------:R-:W-:Y:S01]  /*a4d0*/  HMMA.16816.F32 R16, R72.reuse, R86, R16 ;  /* 0x000000564810723c */ /* 0x040fe20000001810 */
[----:B------:R1:W-:Y:S01]  /*a4e0*/  MUFU.EX2 R139, R2 ;  /* 0x00000002008b7308 */ /* 0x0003e20000000800 */
[----:B------:R-:W-:Y:S02]  /*a4f0*/  LDSM.16.MT88.4 R84, [R221+0x3900] ;  /* 0x00390000dd54783b */ /* 0x000fe40000004200 */
[----:B------:R-:W-:Y:S01]  /*a500*/  IMAD.MOV.U32 R169, RZ, RZ, R111 ;  /* 0x000000ffffa97224 */ /* 0x000fe200078e006f */
[----:B------:R-:W-:Y:S03]  /*a510*/  MOV R111, R70 ;  /* 0x00000046006f7202 */ /* 0x000fe60000000f00 */
[C---:B----4-:R-:W-:Y:S04]  /*a520*/  HMMA.16816.F32 R20, R72.reuse, R80, R20 ;  /* 0x000000504814723c */ /* 0x050fe80000001814 */
[----:B------:R-:W-:Y:S04]  /*a530*/  FFMA.FTZ R0, R0, R168, R169 ;  /* 0x000000a800007223 */ /* 0x000fe800000100a9 */
[C---:B------:R-:W-:Y:S04]  /*a540*/  HMMA.16816.F32 R24, R72.reuse, R82, R24 ;  /* 0x000000524818723c */ /* 0x040fe80000001818 */
[----:B------:R-:W-:Y:S04]  /*a550*/  FADD.FTZ R0, R166, R0 ;  /* 0x00000000a6007221 */ /* 0x000fe80000010000 */
[C---:B------:R-:W-:Y:S04]  /*a560*/  HMMA.16816.F32 R28, R72.reuse, R88, R28 ;  /* 0x00000058481c723c */ /* 0x040fe8000000181c */
[--C-:B-1----:R-:W-:Y:S02]  /*a570*/  FFMA.FTZ R2, R251, c[0x0][0x2d0], -R149.reuse ;  /* 0x0000b400fb027a23 */ /* 0x102fe40000010895 */
[----:B------:R-:W-:Y:S02]  /*a580*/  FADD.FTZ R0, R111, R0 ;  /* 0x000000006f007221 */ /* 0x000fe40000010000 */
[C---:B------:R-:W-:Y:S01]  /*a590*/  HMMA.16816.F32 R32, R72.reuse, R90, R32 ;  /* 0x0000005a4820723c */ /* 0x040fe20000001820 */
[----:B------:R1:W-:Y:S03]  /*a5a0*/  MUFU.EX2 R138, R2 ;  /* 0x00000002008a7308 */ /* 0x0003e60000000800 */
[----:B------:R-:W-:Y:S04]  /*a5b0*/  FADD.FTZ R0, R109, R0 ;  /* 0x000000006d007221 */ /* 0x000fe80000010000 */
[C---:B--2---:R-:W-:Y:S04]  /*a5c0*/  HMMA.16816.F32 R36, R72.reuse, R76, R36 ;  /* 0x0000004c4824723c */ /* 0x044fe80000001824 */
[----:B------:R-:W-:Y:S04]  /*a5d0*/  FADD.FTZ R0, R248, R0 ;  /* 0x00000000f8007221 */ /* 0x000fe80000010000 */
[C---:B------:R-:W-:Y:S04]  /*a5e0*/  HMMA.16816.F32 R40, R72.reuse, R78, R40 ;  /* 0x0000004e4828723c */ /* 0x040fe80000001828 */
[----:B------:R-:W-:Y:S04]  /*a5f0*/  FADD.FTZ R0, R247, R0 ;  /* 0x00000000f7007221 */ /* 0x000fe80000010000 */
[C---:B------:R-:W-:Y:S04]  /*a600*/  HMMA.16816.F32 R44, R72.reuse, R92, R44 ;  /* 0x0000005c482c723c */ /* 0x040fe8000000182c */
[--C-:B-1----:R-:W-:Y:S02]  /*a610*/  FFMA.FTZ R2, R101, c[0x0][0x2d0], -R149.reuse ;  /* 0x0000b40065027a23 */ /* 0x102fe40000010895 */
[----:B------:R-:W-:Y:S02]  /*a620*/  FADD.FTZ R0, R119, R0 ;  /* 0x0000000077007221 */ /* 0x000fe40000010000 */
[C---:B------:R-:W-:Y:S01]  /*a630*/  HMMA.16816.F32 R48, R72.reuse, R94, R48 ;  /* 0x0000005e4830723c */ /* 0x040fe20000001830 */
[----:B------:R1:W2:Y:S01]  /*a640*/  MUFU.EX2 R137, R2 ;  /* 0x0000000200897308 */ /* 0x0002a20000000800 */
[----:B------:R-:W-:Y:S02]  /*a650*/  LDSM.16.MT88.4 R92, [R225+0x3900] ;  /* 0x00390000e15c783b */ /* 0x000fe40000004200 */
[----:B------:R-:W-:Y:S04]  /*a660*/  FADD.FTZ R0, R118, R0 ;  /* 0x0000000076007221 */ /* 0x000fe80000010000 */
[C---:B------:R-:W-:Y:S04]  /*a670*/  HMMA.16816.F32 R52, R72.reuse, R96, R52 ;  /* 0x000000604834723c */ /* 0x040fe80000001834 */
[----:B------:R-:W-:Y:S04]  /*a680*/  FADD.FTZ R0, R116, R0 ;  /* 0x0000000074007221 */ /* 0x000fe80000010000 */
[C---:B------:R-:W-:Y:S04]  /*a690*/  HMMA.16816.F32 R56, R72.reuse, R98, R56 ;  /* 0x000000624838723c */ /* 0x040fe80000001838 */
[----:B------:R-:W-:Y:S04]  /*a6a0*/  FADD.FTZ R0, R213, R0 ;  /* 0x00000000d5007221 */ /* 0x000fe80000010000 */
[----:B------:R-:W-:Y:S04]  /*a6b0*/  FADD.FTZ R0, R127, R0 ;  /* 0x000000007f007221 */ /* 0x000fe80000010000 */
[--C-:B-1----:R-:W-:Y:S02]  /*a6c0*/  FFMA.FTZ R2, R100, c[0x0][0x2d0], -R148.reuse ;  /* 0x0000b40064027a23 */ /* 0x102fe40000010894 */
[----:B------:R-:W1:Y:S01]  /*a6d0*/  LDSM.16.MT88.4 R100, [R224+0x7100] ;  /* 0x00710000e064783b */ /* 0x000e620000004200 */
[----:B------:R-:W-:Y:S01]  /*a6e0*/  FFMA.FTZ R148, R133, c[0x0][0x2d0], -R148 ;  /* 0x0000b40085947a23 */ /* 0x000fe20000010894 */
[----:B------:R3:W-:Y:S01]  /*a6f0*/  MUFU.EX2 R136, R2 ;  /* 0x0000000200887308 */ /* 0x0007e20000000800 */
[----:B------:R-:W-:Y:S01]  /*a700*/  FADD.FTZ R0, R126, R0 ;  /* 0x000000007e007221 */ /* 0x000fe20000010000 */
[----:B--2---:R-:W-:Y:S03]  /*a710*/  F2FP.PACK_AB R133, R137, R138 ;  /* 0x0000008a8985723e */ /* 0x004fe600000000ff */
[----:B------:R-:W-:Y:S04]  /*a720*/  FADD.FTZ R0, R124, R0 ;  /* 0x000000007c007221 */ /* 0x000fe80000010000 */
[----:B------:R-:W-:Y:S01]  /*a730*/  FADD.FTZ R0, R196, R0 ;  /* 0x00000000c4007221 */ /* 0x000fe20000010000 */
[----:B------:R-:W2:Y:S03]  /*a740*/  MUFU.EX2 R148, R148 ;  /* 0x0000009400947308 */ /* 0x000ea60000000800 */
[----:B------:R-:W-:Y:S04]  /*a750*/  FADD.FTZ R0, R164, R0 ;  /* 0x00000000a4007221 */ /* 0x000fe80000010000 */
[----:B------:R-:W-:Y:S04]  /*a760*/  FADD.FTZ R0, R163, R0 ;  /* 0x00000000a3007221 */ /* 0x000fe80000010000 */
[----:B------:R-:W-:Y:S02]  /*a770*/  FADD.FTZ R0, R114, R0 ;  /* 0x0000000072007221 */ /* 0x000fe40000010000 */
[--C-:B---3--:R-:W-:Y:S01]  /*a780*/  FFMA.FTZ R2, R132, c[0x0][0x2d0], -R149.reuse ;  /* 0x0000b40084027a23 */ /* 0x108fe20000010895 */
[----:B------:R-:W-:Y:S01]  /*a790*/  F2FP.PACK_AB R132, R139, R150 ;  /* 0x000000968b84723e */ /* 0x000fe200000000ff */
[----:B------:R-:W-:Y:S02]  /*a7a0*/  FFMA.FTZ R149, R71, c[0x0][0x2d0], -R149 ;  /* 0x0000b40047957a23 */ /* 0x000fe40000010895 */
[----:B------:R3:W-:Y:S01]  /*a7b0*/  MUFU.EX2 R70, R2 ;  /* 0x0000000200467308 */ /* 0x0007e20000000800 */
[----:B------:R-:W-:Y:S04]  /*a7c0*/  FADD.FTZ R0, R115, R0 ;  /* 0x0000000073007221 */ /* 0x000fe80000010000 */
[----:B------:R-:W-:Y:S01]  /*a7d0*/  FADD.FTZ R0, R112, R0 ;  /* 0x0000000070007221 */ /* 0x000fe20000010000 */
[----:B--2---:R-:W-:Y:S03]  /*a7e0*/  F2FP.PACK_AB R134, R148, R136 ;  /* 0x000000889486723e */ /* 0x004fe600000000ff */
[----:B------:R-:W-:Y:S01]  /*a7f0*/  FADD.FTZ R0, R159, R0 ;  /* 0x000000009f007221 */ /* 0x000fe20000010000 */
[C---:B-1----:R-:W-:Y:S01]  /*a800*/  HMMA.16816.F32 R60, R72.reuse, R100, R60 ;  /* 0x00000064483c723c */ /* 0x042fe2000000183c */
[----:B------:R-:W1:Y:S02]  /*a810*/  MUFU.EX2 R149, R149 ;  /* 0x0000009500957308 */ /* 0x000e640000000800 */
[----:B------:R-:W-:Y:S04]  /*a820*/  FADD.FTZ R0, R123, R0 ;  /* 0x000000007b007221 */ /* 0x000fe80000010000 */
[----:B------:R-:W-:Y:S01]  /*a830*/  FADD.FTZ R0, R122, R0 ;  /* 0x000000007a007221 */ /* 0x000fe20000010000 */
[----:B------:R-:W-:Y:S01]  /*a840*/  HMMA.16816.F32 R64, R72, R102, R64 ;  /* 0x000000664840723c */ /* 0x000fe20000001840 */
[----:B------:R-:W2:Y:S03]  /*a850*/  LDSM.16.MT88.4 R100, [R224+0x3900] ;  /* 0x00390000e064783b */ /* 0x000ea60000004200 */
[----:B------:R-:W-:Y:S02]  /*a860*/  FADD.FTZ R0, R120, R0 ;  /* 0x0000000078007221 */ /* 0x000fe40000010000 */
[----:B---3--:R-:W-:Y:S02]  /*a870*/  FFMA.FTZ R2, R3, R170, R171 ;  /* 0x000000aa03027223 */ /* 0x008fe400000100ab */
[----:B------:R-:W-:Y:S04]  /*a880*/  FADD.FTZ R0, R155, R0 ;  /* 0x000000009b007221 */ /* 0x000fe80000010000 */
[----:B------:R-:W-:Y:S02]  /*a890*/  FADD.FTZ R2, R167, R2 ;  /* 0x00000002a7027221 */ /* 0x000fe40000010000 */
[----:B------:R-:W-:Y:S02]  /*a8a0*/  FADD.FTZ R0, R131, R0 ;  /* 0x0000000083007221 */ /* 0x000fe40000010000 */
[----:B------:R-:W-:Y:S01]  /*a8b0*/  FADD.FTZ R2, R165, R2 ;  /* 0x00000002a5027221 */ /* 0x000fe20000010000 */
[----:B-1----:R-:W-:Y:S01]  /*a8c0*/  F2FP.PACK_AB R135, R149, R70 ;  /* 0x000000469587723e */ /* 0x002fe200000000ff */
[----:B------:R-:W-:Y:S02]  /*a8d0*/  FADD.FTZ R0, R130, R0 ;  /* 0x0000000082007221 */ /* 0x000fe40000010000 */
[----:B------:R-:W-:Y:S02]  /*a8e0*/  FADD.FTZ R2, R110, R2 ;  /* 0x000000026e027221 */ /* 0x000fe40000010000 */
[----:B------:R-:W-:Y:S02]  /*a8f0*/  FADD.FTZ R0, R128, R0 ;  /* 0x0000000080007221 */ /* 0x000fe40000010000 */
[C---:B------:R-:W-:Y:S01]  /*a900*/  HMMA.16816.F32 R72, R132.reuse, R84, R4 ;  /* 0x000000548448723c */ /* 0x040fe20000001804 */
[----:B------:R-:W-:Y:S04]  /*a910*/  LDSM.16.MT88.4 R4, [R224+0x7900] ;  /* 0x00790000e004783b */ /* 0x000fe80000004200 */
[----:B------:R-:W-:Y:S02]  /*a920*/  FADD.FTZ R2, R108, R2 ;  /* 0x000000026c027221 */ /* 0x000fe40000010000 */
[----:B------:R-:W-:Y:S01]  /*a930*/  FADD.FTZ R0, R151, R0 ;  /* 0x0000000097007221 */ /* 0x000fe20000010000 */
        /* <DEDUP_REMOVED lines=8> */
[----:B------:R-:W-:Y:S04]  /*a9c0*/  FADD.FTZ R2, R218, R2 ;  /* 0x00000002da027221 */ /* 0x000fe80000010000 */
[C---:B------:R-:W-:Y:S04]  /*a9d0*/  HMMA.16816.F32 R88, R132.reuse, R92, R20 ;  /* 0x0000005c8458723c */ /* 0x040fe80000001814 */
[----:B------:R-:W-:Y:S02]  /*a9e0*/  FADD.FTZ R2, R117, R2 ;  /* 0x0000000275027221 */ /* 0x000fe40000010000 */
[----:B------:R-:W3:Y:S02]  /*a9f0*/  LDSM.16.MT88.4 R116, [R222+0x7900] ;  /* 0x00790000de74783b */ /* 0x000ee40000004200 */
[C---:B------:R-:W-:Y:S04]  /*aa00*/  HMMA.16816.F32 R92, R132.reuse, R94, R24 ;  /* 0x0000005e845c723c */ /* 0x040fe80000001818 */
[----:B------:R-:W-:Y:S04]  /*aa10*/  FADD.FTZ R2, R214, R2 ;  /* 0x00000002d6027221 */ /* 0x000fe80000010000 */
[C---:B--2---:R-:W-:Y:S04]  /*aa20*/  HMMA.16816.F32 R96, R132.reuse, R100, R28 ;  /* 0x000000648460723c */ /* 0x044fe8000000181c */
[----:B------:R-:W-:Y:S04]  /*aa30*/  FADD.FTZ R2, R207, R2 ;  /* 0x00000002cf027221 */ /* 0x000fe80000010000 */
[C---:B------:R-:W-:Y:S04]  /*aa40*/  HMMA.16816.F32 R100, R132.reuse, R102, R32 ;  /* 0x000000668464723c */ /* 0x040fe80000001820 */
[----:B------:R-:W-:Y:S04]  /*aa50*/  FADD.FTZ R2, R205, R2 ;  /* 0x00000002cd027221 */ /* 0x000fe80000010000 */
[C---:B-1----:R-:W-:Y:S04]  /*aa60*/  HMMA.16816.F32 R104, R132.reuse, R108, R36 ;  /* 0x0000006c8468723c */ /* 0x042fe80000001824 */
[----:B------:R-:W-:Y:S02]  /*aa70*/  FADD.FTZ R2, R125, R2 ;  /* 0x000000027d027221 */ /* 0x000fe40000010000 */
[----:B------:R-:W1:Y:S02]  /*aa80*/  LDSM.16.MT88.4 R124, [R225+0x7900] ;  /* 0x00790000e17c783b */ /* 0x000e640000004200 */
[C---:B------:R-:W-:Y:S04]  /*aa90*/  HMMA.16816.F32 R108, R132.reuse, R110, R40 ;  /* 0x0000006e846c723c */ /* 0x040fe80000001828 */
[----:B------:R-:W-:Y:S04]  /*aaa0*/  FADD.FTZ R2, R198, R2 ;  /* 0x00000002c6027221 */ /* 0x000fe80000010000 */
[----:B------:R-:W-:Y:S04]  /*aab0*/  FADD.FTZ R2, R189, R2 ;  /* 0x00000002bd027221 */ /* 0x000fe80000010000 */
[----:B------:R-:W-:Y:S04]  /*aac0*/  FADD.FTZ R2, R188, R2 ;  /* 0x00000002bc027221 */ /* 0x000fe80000010000 */
[----:B------:R-:W-:Y:S04]  /*aad0*/  FADD.FTZ R2, R161, R2 ;  /* 0x00000002a1027221 */ /* 0x000fe80000010000 */
[----:B------:R-:W-:Y:S04]  /*aae0*/  FADD.FTZ R2, R162, R2 ;  /* 0x00000002a2027221 */ /* 0x000fe80000010000 */
[----:B------:R-:W-:Y:S02]  /*aaf0*/  FADD.FTZ R2, R113, R2 ;  /* 0x0000000271027221 */ /* 0x000fe40000010000 */
[C---:B---3--:R-:W-:Y:S03]  /*ab00*/  HMMA.16816.F32 R112, R132.reuse, R116, R44 ;  /* 0x000000748470723c */ /* 0x048fe6000000182c */
        /* <DEDUP_REMOVED lines=15> */
[----:B------:R-:W-:Y:S04]  /*ac00*/  FADD.FTZ R0, R139, R2 ;  /* 0x000000028b007221 */ /* 0x000fe80000010000 */
[----:B------:R-:W-:Y:S04]  /*ac10*/  FADD.FTZ R2, R136, R0 ;  /* 0x0000000088027221 */ /* 0x000fe80000010000 */
[----:B------:R-:W-:Y:S02]  /*ac20*/  FADD.FTZ R2, R148, R2 ;  /* 0x0000000294027221 */ /* 0x000fe40000010000 */
[----:B------:R-:W-:Y:S01]  /*ac30*/  FADD.FTZ R0, R70, R3 ;  /* 0x0000000346007221 */ /* 0x000fe20000010000 */
[----:B------:R-:W-:Y:S01]  /*ac40*/  MOV R3, R69 ;  /* 0x0000004500037202 */ /* 0x000fe20000000f00 */
[----:B------:R-:W-:Y:S01]  /*ac50*/  IMAD.MOV.U32 R70, RZ, RZ, R68 ;  /* 0x000000ffff467224 */ /* 0x000fe200078e0044 */
[----:B------:R1:W-:Y:S01]  /*ac60*/  STL [R1+0x18], R2 ;  /* 0x0000180201007387 */ /* 0x0003e20000100800 */
[----:B------:R-:W-:Y:S05]  /*ac70*/  FADD.FTZ R0, R149, R0 ;  /* 0x0000000095007221 */ /* 0x000fea0000010000 */
[----:B------:R1:W-:Y:S01]  /*ac80*/  STL [R1+0x1c], R0 ;  /* 0x00001c0001007387 */ /* 0x0003e20000100800 */
[----:B------:R-:W-:-:S05]  /*ac90*/  @P0 BRA `(.L_x_503) ;  /* 0xffffb7c000000947 */ /* 0x000fca000383ffff */
.L_x_502:
[----:B------:R-:W-:-:S13]  /*aca0*/  ISETP.LE.AND P0, PT, RZ, UR25, PT ;  /* 0x00000019ff007c0c */ /* 0x000fda000bf03270 */
[----:B------:R-:W-:Y:S05]  /*acb0*/  @!P0 BRA `(.L_x_504) ;  /* 0x0000403000008947 */ /* 0x000fea0003800000 */
[----:B------:R-:W2:Y:S01]  /*acc0*/  LDL.64 R10, [R1+0x40] ;  /* 0x00004000010a7983 */ /* 0x000ea20000100a00 */
[----:B------:R-:W-:-:S03]  /*acd0*/  ULDC.64 UR4, c[0x0][0x1e0] ;  /* 0x0000780000047ab9 */ /* 0x000fc60000000a00 */
[----:B------:R-:W3:Y:S04]  /*ace0*/  LDL.64 R6, [R1+0x48] ;  /* 0x0000480001067983 */ /* 0x000ee80000100a00 */
[----:B------:R-:W4:Y:S04]  /*acf0*/  LDL.64 R8, [R1+0x30] ;  /* 0x0000300001087983 */ /* 0x000f280000100a00 */
[----:B------:R-:W5:Y:S01]  /*ad00*/  LDL.64 R4, [R1+0x38] ;  /* 0x0000380001047983 */ /* 0x000f620000100a00 */
[----:B------:R-:W-:Y:S01]  /*ad10*/  UIADD3 UR12, UP0, UR12, 0x80, URZ ;  /* 0x000000800c0c7890 */ /* 0x000fe2000ff1e03f */
[----:B------:R-:W-:Y:S01]  /*ad20*/  IMAD.MOV.U32 R71, RZ, RZ, R68 ;  /* 0x000000ffff477224 */ /* 0x000fe200078e0044 */
[----:B------:R-:W-:Y:S01]  /*ad30*/  USHF.L.U64.HI UR6, UR4, 0x6, UR5 ;  /* 0x0000000604067899 */ /* 0x000fe20008010205 */
[----:B------:R-:W-:Y:S01]  /*ad40*/  MOV R70, R69 ;  /* 0x0000004500467202 */ /* 0x000fe20000000f00 */
[----:B------:R-:W-:-:S02]  /*ad50*/  USHF.L.U32 UR7, UR4, 0x6, URZ ;  /* 0x0000000604077899 */ /* 0x000fc4000800063f */
[----:B------:R-:W-:Y:S02]  /*ad60*/  UMOV UR8, 0x7 ;  /* 0x0000000700087882 */ /* 0x000fe40000000000 */
[----:B------:R-:W-:Y:S02]  /*ad70*/  ULDC.64 UR4, c[0x0][0x208] ;  /* 0x0000820000047ab9 */ /* 0x000fe40000000a00 */
[----:B------:R-:W-:Y:S02]  /*ad80*/  USHF.L.U64.HI UR8, UR4, UR8, UR5 ;  /* 0x0000000804087299 */ /* 0x000fe40008010205 */
[----:B------:R-:W-:Y:S02]  /*ad90*/  USHF.L.U32 UR11, UR4, 0x7, URZ ;  /* 0x00000007040b7899 */ /* 0x000fe4000800063f */
[----:B------:R-:W-:Y:S01]  /*ada0*/  UIADD3.X UR9, URZ, UR9, URZ, UP0, !UPT ;  /* 0x000000093f097290 */ /* 0x000fe200087fe43f */
[----:B-12---:R-:W-:Y:S02]  /*adb0*/  IADD3 R0, P0, R10, 0x40, RZ ;  /* 0x000000400a007810 */ /* 0x006fe40007f1e0ff */
[----:B---3--:R-:W-:-:S03]  /*adc0*/  IADD3 R2, P1, R6, 0x40, RZ ;  /* 0x0000004006027810 */ /* 0x008fc60007f3e0ff */
[----:B------:R4:W-:Y:S02]  /*add0*/  STL [R1+0x2c], R0 ;  /* 0x00002c0001007387 */ /* 0x0009e40000100800 */
[----:B-----5:R-:W-:Y:S02]  /*ade0*/  IMAD.X R3, RZ, RZ, R5, P1 ;  /* 0x000000ffff037224 */ /* 0x020fe400008e0605 */
[----:B------:R-:W-:Y:S01]  /*adf0*/  IMAD.MOV.U32 R4, RZ, RZ, R6 ;  /* 0x000000ffff047224 */ /* 0x000fe200078e0006 */
[----:B----4-:R-:W-:-:S05]  /*ae00*/  IADD3.X R0, RZ, R9, RZ, P0, !PT ;  /* 0x00000009ff007210 */ /* 0x010fca00007fe4ff */
[----:B------:R1:W-:Y:S04]  /*ae10*/  STL [R1+0x28], R0 ;  /* 0x0000280001007387 */ /* 0x0003e80000100800 */
[----:B------:R1:W-:Y:S04]  /*ae20*/  STL.64 [R1+0x20], R2 ;  /* 0x0000200201007387 */ /* 0x0003e80000100a00 */
[----:B------:R1:W-:Y:S02]  /*ae30*/  STL.64 [R1+0x38], R4 ;  /* 0x0000380401007387 */ /* 0x0003e40000100a00 */
.L_x_505:
[----:B------:R-:W2:Y:S01]  /*ae40*/  LDL.64 R156, [R1+0x38] ;  /* 0x00003800019c7983 */ /* 0x000ea20000100a00 */
[----:B------:R-:W-:Y:S04]  /*ae50*/  DEPBAR.LE SB0, 0x0 ;  /* 0x000080000000791a */ /* 0x000fe80000000000 */
[----:B------:R-:W-:Y:S01]  /*ae60*/  USHF.R.S32.HI UR5, URZ, 0x1f, UR25 ;  /* 0x0000001f3f057899 */ /* 0x000fe20008011419 */
[----:B------:R-:W3:Y:S01]  /*ae70*/  LDL.64 R68, [R1+0x20] ;  /* 0x0000200001447983 */ /* 0x000ee20000100a00 */
[----:B------:R-:W-:Y:S01]  /*ae80*/  UIMAD UR4, UR8, UR25, URZ ;  /* 0x00000019080472a4 */ /* 0x000fe2000f8e023f */
[----:B-1----:R-:W-:Y:S01]  /*ae90*/  MOV R2, UR11 ;  /* 0x0000000b00027c02 */ /* 0x002fe20008000f00 */
[----:B------:R-:W-:Y:S02]  /*aea0*/  UISETP.GT.AND UP0, UPT, UR25, URZ, UPT ;  /* 0x0000003f1900728c */ /* 0x000fe4000bf04270 */
[----:B------:R-:W-:Y:S01]  /*aeb0*/  UIMAD UR4, UR5, UR11, UR4 ;  /* 0x0000000b050472a4 */ /* 0x000fe2000f8e0204 */
[----:B------:R-:W-:Y:S08]  /*aec0*/  BAR.SYNC.DEFER_BLOCKING 0x0 ;  /* 0x0000000000007b1d */ /* 0x000ff00000010000 */
        /* <DEDUP_REMOVED lines=17> */
[C---:B------:R-:W-:Y:S07]  /*afe0*/  HMMA.16816.F32 R28, R140.reuse, R32, RZ ;  /* 0x000000208c1c723c */ /* 0x040fee00000018ff */
[----:B------:R-:W-:Y:S01]  /*aff0*/  LDSM.16.M88.4 R160, [R238] ;  /* 0x00000000eea0783b */ /* 0x000fe20000000200 */
[C---:B------:R-:W-:Y:S07]  /*b000*/  HMMA.16816.F32 R32, R140.reuse, R34, RZ ;  /* 0x000000228c20723c */ /* 0x040fee00000018ff */
[----:B------:R-:W-:Y:S01]  /*b010*/  LDSM.16.M88.4 R164, [R237] ;  /* 0x00000000eda4783b */ /* 0x000fe20000000200 */
[C---:B------:R-:W-:Y:S07]  /*b020*/  HMMA.16816.F32 R36, R140.reuse, R40, RZ ;  /* 0x000000288c24723c */ /* 0x040fee00000018ff */
[----:B------:R-:W-:Y:S01]  /*b030*/  LDSM.16.M88.4 R168, [R236] ;  /* 0x00000000eca8783b */ /* 0x000fe20000000200 */
[C---:B------:R-:W-:Y:S08]  /*b040*/  HMMA.16816.F32 R40, R140.reuse, R42, RZ ;  /* 0x0000002a8c28723c */ /* 0x040ff000000018ff */
[C---:B-1----:R-:W-:Y:S08]  /*b050*/  HMMA.16816.F32 R44, R140.reuse, R48, RZ ;  /* 0x000000308c2c723c */ /* 0x042ff000000018ff */
[C---:B------:R-:W-:Y:S08]  /*b060*/  HMMA.16816.F32 R48, R140.reuse, R50, RZ ;  /* 0x000000328c30723c */ /* 0x040ff000000018ff */
[C---:B------:R-:W-:Y:S08]  /*b070*/  HMMA.16816.F32 R52, R140.reuse, R56, RZ ;  /* 0x000000388c34723c */ /* 0x040ff000000018ff */
[C---:B------:R-:W-:Y:S08]  /*b080*/  HMMA.16816.F32 R56, R140.reuse, R58, RZ ;  /* 0x0000003a8c38723c */ /* 0x040ff000000018ff */
[C---:B----4-:R-:W-:Y:S08]  /*b090*/  HMMA.16816.F32 R60, R140.reuse, R64, RZ ;  /* 0x000000408c3c723c */ /* 0x050ff000000018ff */
[----:B------:R-:W-:Y:S08]  /*b0a0*/  HMMA.16816.F32 R64, R140, R66, RZ ;  /* 0x000000428c40723c */ /* 0x000ff000000018ff */
[C---:B------:R-:W-:Y:S08]  /*b0b0*/  HMMA.16816.F32 R4, R144.reuse, R136, R4 ;  /* 0x000000889004723c */ /* 0x040ff00000001804 */
[C---:B------:R-:W-:Y:S08]  /*b0c0*/  HMMA.16816.F32 R8, R144.reuse, R138, R8 ;  /* 0x0000008a9008723c */ /* 0x040ff00000001808 */
[C---:B-----5:R-:W-:Y:S08]  /*b0d0*/  HMMA.16816.F32 R12, R144.reuse, R148, R12 ;  /* 0x00000094900c723c */ /* 0x060ff0000000180c */
[C---:B------:R-:W-:Y:S08]  /*b0e0*/  HMMA.16816.F32 R16, R144.reuse, R150, R16 ;  /* 0x000000969010723c */ /* 0x040ff00000001810 */
[C---:B------:R-:W-:Y:S08]  /*b0f0*/  HMMA.16816.F32 R20, R144.reuse, R152, R20 ;  /* 0x000000989014723c */ /* 0x040ff00000001814 */
[C---:B------:R-:W-:Y:S04]  /*b100*/  HMMA.16816.F32 R24, R144.reuse, R154, R24 ;  /* 0x0000009a9018723c */ /* 0x040fe80000001818 */
[C---:B--2---:R-:W-:Y:S02]  /*b110*/  IMAD.WIDE.U32 R136, R2.reuse, UR25, R156 ;  /* 0x0000001902887c25 */ /* 0x044fe4000f8e009c */
[----:B------:R-:W-:Y:S03]  /*b120*/  LDSM.16.M88.4 R156, [R239] ;  /* 0x00000000ef9c783b */ /* 0x000fe60000000200 */
[----:B------:R-:W-:Y:S03]  /*b130*/  IADD3 R0, R137, UR4, RZ ;  /* 0x0000000489007c10 */ /* 0x000fe6000fffe0ff */
[----:B---3--:R-:W-:Y:S01]  /*b140*/  IMAD.WIDE.U32 R2, R2, UR25, R68 ;  /* 0x0000001902027c25 */ /* 0x008fe2000f8e0044 */
[C---:B------:R-:W-:Y:S01]  /*b150*/  LEA R68, P1, R136.reuse, c[0x0][0x1f8], 0x1 ;  /* 0x00007e0088447a11 */ /* 0x040fe200078208ff */
[----:B------:R-:W-:Y:S03]  /*b160*/  UIADD3 UR25, UR25, -0x1, URZ ;  /* 0xffffffff19197890 */ /* 0x000fe6000fffe03f */
[----:B------:R-:W-:Y:S01]  /*b170*/  LEA.HI.X R69, R136, c[0x0][0x1fc], R0, 0x1, P1 ;  /* 0x00007f0088457a11 */ /* 0x000fe200008f0c00 */
[----:B------:R-:W-:Y:S01]  /*b180*/  @UP0 USHF.R.S32.HI UR13, URZ, 0x1f, UR25 ;  /* 0x0000001f3f0d0899 */ /* 0x000fe20008011419 */
[----:B------:R-:W1:Y:S01]  /*b190*/  LDSM.16.M88.4 R136, [R240] ;  /* 0x00000000f088783b */ /* 0x000e620000000200 */
[----:B------:R-:W-:Y:S01]  /*b1a0*/  IADD3 R3, R3, UR4, RZ ;  /* 0x0000000403037c10 */ /* 0x000fe2000fffe0ff */
[----:B------:R-:W-:Y:S01]  /*b1b0*/  ULDC.64 UR4, c[0x0][0x1e0] ;  /* 0x0000780000047ab9 */ /* 0x000fe20000000a00 */
[C---:B------:R-:W-:Y:S04]  /*b1c0*/  LEA R188, P0, R2.reuse, c[0x0][0x1f8], 0x1 ;  /* 0x00007e0002bc7a11 */ /* 0x040fe800078008ff */
[----:B------:R-:W-:Y:S01]  /*b1d0*/  LEA.HI.X R189, R2, c[0x0][0x1fc], R3, 0x1, P0 ;  /* 0x00007f0002bd7a11 */ /* 0x000fe200000f0c03 */
[----:B------:R-:W-:Y:S01]  /*b1e0*/  @!PT LDS RZ, [RZ] ;  /* 0x00000000fffff984 */ /* 0x000fe20000000800 */
[----:B------:R-:W-:Y:S01]  /*b1f0*/  @!PT LDS RZ, [RZ] ;  /* 0x00000000fffff984 */ /* 0x000fe20000000800 */
[----:B------:R-:W-:Y:S01]  /*b200*/  @!PT LDS RZ, [RZ] ;  /* 0x00000000fffff984 */ /* 0x000fe20000000800 */
[----:B------:R2:W-:Y:S01]  /*b210*/  LDGSTS.E.BYPASS.LTC128B.128 [R243+0x100], [R68.64], !P5 ;  /* 0x0010000044f37fae */ /* 0x0005e2000e901d52 */
[----:B------:R-:W-:Y:S01]  /*b220*/  IADD3 R2, P0, R68, UR10, RZ ;  /* 0x0000000a44027c10 */ /* 0x000fe2000ff1e0ff */
[----:B------:R-:W-:Y:S02]  /*b230*/  @UP0 UIMAD.WIDE.U32 UR20, UR25, UR4, URZ ;  /* 0x00000004191402a5 */ /* 0x000fe4000f8e003f */
[----:B------:R-:W-:Y:S01]  /*b240*/  @UP0 UIMAD UR13, UR13, UR4, URZ ;  /* 0x000000040d0d02a4 */ /* 0x000fe2000f8e023f */
[----:B------:R-:W-:Y:S01]  /*b250*/  IADD3.X R3, R69, UR14, RZ, P0, !PT ;  /* 0x0000000e45037c10 */ /* 0x000fe200087fe4ff */
[----:B------:R-:W-:Y:S01]  /*b260*/  @UP0 USHF.L.U32 UR4, UR20, 0x7, URZ ;  /* 0x0000000714040899 */ /* 0x000fe2000800063f */
[C---:B------:R-:W-:Y:S01]  /*b270*/  IADD3 R150, P2, R2.reuse, UR16, RZ ;  /* 0x0000001002967c10 */ /* 0x040fe2000ff5e0ff */
[----:B------:R3:W-:Y:S01]  /*b280*/  LDGSTS.E.BYPASS.LTC128B.128 [R243+0x4100], [R188.64], !P4 ;  /* 0x04100000bcf37fae */ /* 0x0007e2000e101d52 */
[----:B------:R-:W-:Y:S02]  /*b290*/  @UP0 UIMAD UR13, UR25, UR5, UR13 ;  /* 0x00000005190d02a4 */ /* 0x000fe4000f8e020d */
[C---:B------:R-:W-:Y:S02]  /*b2a0*/  IADD3.X R151, R3.reuse, UR15, RZ, P2, !PT ;  /* 0x0000000f03977c10 */ /* 0x040fe400097fe4ff */
[----:B------:R-:W-:Y:S03]  /*b2b0*/  @UP0 UIADD3 UR13, UR21, UR13, URZ ;  /* 0x0000000d150d0290 */ /* 0x000fe6000fffe03f */
[----:B------:R4:W-:Y:S01]  /*b2c0*/  LDGSTS.E.BYPASS.LTC128B.128 [R243+0x1100], [R2.64], !P5 ;  /* 0x0110000002f37fae */ /* 0x0009e2000e901d52 */
[----:B------:R-:W-:Y:S07]  /*b2d0*/  @UP0 USHF.L.U64.HI UR13, UR20, 0x7, UR13 ;  /* 0x00000007140d0899 */ /* 0x000fee000801020d */
[----:B------:R4:W-:Y:S01]  /*b2e0*/  LDGSTS.E.BYPASS.LTC128B.128 [R243+0x5100], [R2.64+0x80], !P4 ;  /* 0x0510008002f37fae */ /* 0x0009e2000e101d52 */
[----:B--2---:R-:W-:Y:S04]  /*b2f0*/  IADD3 R68, P0, R2, UR10, RZ ;  /* 0x0000000a02447c10 */ /* 0x004fe8000ff1e0ff */
[----:B------:R-:W-:Y:S01]  /*b300*/  IADD3.X R69, R3, UR14, RZ, P0, !PT ;  /* 0x0000000e03457c10 */ /* 0x000fe200087fe4ff */
[C---:B-1----:R-:W-:Y:S03]  /*b310*/  HMMA.16816.F32 R28, R144.reuse, R136, R28 ;  /* 0x00000088901c723c */ /* 0x042fe6000000181c */
[C---:B------:R-:W-:Y:S01]  /*b320*/  IADD3 R148, P1, R68.reuse, UR10, RZ ;  /* 0x0000000a44947c10 */ /* 0x040fe2000ff3e0ff */
[----:B------:R1:W-:Y:S03]  /*b330*/  LDGSTS.E.BYPASS.LTC128B.128 [R243+0x2100], [R68.64], !P5 ;  /* 0x0210000044f37fae */ /* 0x0003e6000e901d52 */
[C---:B------:R-:W-:Y:S01]  /*b340*/  IADD3.X R149, R69.reuse, UR14, RZ, P1, !PT ;  /* 0x0000000e45957c10 */ /* 0x040fe20008ffe4ff */
[C---:B------:R-:W-:Y:S04]  /*b350*/  HMMA.16816.F32 R32, R144.reuse, R138, R32 ;  /* 0x0000008a9020723c */ /* 0x040fe80000001820 */
[----:B------:R2:W-:Y:S04]  /*b360*/  LDGSTS.E.BYPASS.LTC128B.128 [R243+0x6100], [R150.64], !P4 ;  /* 0x0610000096f37fae */ /* 0x0005e8000e101d52 */
[C---:B------:R-:W-:Y:S04]  /*b370*/  HMMA.16816.F32 R36, R144.reuse, R156, R36 ;  /* 0x0000009c9024723c */ /* 0x040fe80000001824 */
[----:B------:R2:W-:Y:S01]  /*b380*/  LDGSTS.E.BYPASS.LTC128B.128 [R243+0x3100], [R148.64], !P5 ;  /* 0x0310000094f37fae */ /* 0x0005e2000e901d52 */
[----:B----4-:R-:W-:Y:S03]  /*b390*/  IADD3 R2, P0, R68, UR16, RZ ;  /* 0x0000001044027c10 */ /* 0x010fe6000ff1e0ff */
[C---:B------:R-:W-:Y:S04]  /*b3a0*/  HMMA.16816.F32 R40, R144.reuse, R158, R40 ;  /* 0x0000009e9028723c */ /* 0x040fe80000001828 */
[----:B------:R-:W-:Y:S02]  /*b3b0*/  IADD3.X R3, R69, UR15, RZ, P0, !PT ;  /* 0x0000000f45037c10 */ /* 0x000fe400087fe4ff */
[----:B------:R-:W-:Y:S02]  /*b3c0*/  PLOP3.LUT P0, PT, PT, PT, UP0, 0x80, 0x0 ;  /* 0x000000000000781c */ /* 0x000fe40003f0f008 */
[C---:B------:R-:W-:Y:S01]  /*b3d0*/  HMMA.16816.F32 R44, R144.reuse, R160, R44 ;  /* 0x000000a0902c723c */ /* 0x040fe2000000182c */
[----:B------:R4:W-:Y:S07]  /*b3e0*/  LDGSTS.E.BYPASS.LTC128B.128 [R243+0x7100], [R2.64], !P4 ;  /* 0x0710000002f37fae */ /* 0x0009ee000e101d52 */
[C---:B------:R-:W-:Y:S01]  /*b3f0*/  HMMA.16816.F32 R48, R144.reuse, R162, R48 ;  /* 0x000000a29030723c */ /* 0x040fe20000001830 */
[----:B------:R-:W-:Y:S07]  /*b400*/  LDSM.16.M88.4 R136, [R226+0x8900] ;  /* 0x00890000e288783b */ /* 0x000fee0000000200 */
[C---:B------:R-:W-:Y:S01]  /*b410*/  HMMA.16816.F32 R52, R144.reuse, R164, R52 ;  /* 0x000000a49034723c */ /* 0x040fe20000001834 */
[----:B--2---:R-:W2:Y:S07]  /*b420*/  LDSM.16.M88.4 R148, [R226+0x8100] ;  /* 0x00810000e294783b */ /* 0x004eae0000000200 */
[C---:B------:R-:W-:Y:S01]  /*b430*/  HMMA.16816.F32 R56, R144.reuse, R166, R56 ;  /* 0x000000a69038723c */ /* 0x040fe20000001838 */
[----:B------:R-:W0:Y:S07]  /*b440*/  LDGDEPBAR ;  /* 0x00000000000079af */ /* 0x000e2e0000000000 */
[C---:B------:R-:W-:Y:S01]  /*b450*/  HMMA.16816.F32 R60, R144.reuse, R168, R60 ;  /* 0x000000a8903c723c */ /* 0x040fe2000000183c */
[----:B------:R-:W5:Y:S07]  /*b460*/  LDSM.16.M88.4 R152, [R226+0x9100] ;  /* 0x00910000e298783b */ /* 0x000f6e0000000200 */
[----:B------:R-:W-:Y:S01]  /*b470*/  HMMA.16816.F32 R64, R144, R170, R64 ;  /* 0x000000aa9040723c */ /* 0x000fe20000001840 */
[----:B------:R-:W1:Y:S08]  /*b480*/  LDSM.16.M88.4 R156, [R226+0x9900] ;  /* 0x00990000e29c783b */ /* 0x000e700000000200 */
[----:B------:R-:W1:Y:S01]  /*b490*/  LDSM.16.M88.4 R160, [R226+0xa100] ;  /* 0x00a10000e2a0783b */ /* 0x000e620000000200 */
[C---:B--2---:R-:W-:Y:S07]  /*b4a0*/  HMMA.16816.F32 R4, R172.reuse, R148, R4 ;  /* 0x00000094ac04723c */ /* 0x044fee0000001804 */
[----:B------:R-:W-:Y:S01]  /*b4b0*/  LDSM.16.M88.4 R164, [R220+0xc100] ;  /* 0x00c10000dca4783b */ /* 0x000fe20000000200 */
[C---:B------:R-:W-:Y:S07]  /*b4c0*/  HMMA.16816.F32 R8, R172.reuse, R150, R8 ;  /* 0x00000096ac08723c */ /* 0x040fee0000001808 */
[----:B------:R-:W2:Y:S01]  /*b4d0*/  LDSM.16.M88.4 R148, [R226+0xa900] ;  /* 0x00a90000e294783b */ /* 0x000ea20000000200 */
[C---:B------:R-:W-:Y:S07]  /*b4e0*/  HMMA.16816.F32 R12, R172.reuse, R136, R12 ;  /* 0x00000088ac0c723c */ /* 0x040fee000000180c */
[----:B------:R-:W-:Y:S01]  /*b4f0*/  LDSM.16.M88.4 R168, [R233] ;  /* 0x00000000e9a8783b */ /* 0x000fe20000000200 */
[C---:B------:R-:W-:Y:S07]  /*b500*/  HMMA.16816.F32 R16, R172.reuse, R138, R16 ;  /* 0x0000008aac10723c */ /* 0x040fee0000001810 */
[----:B------:R-:W2:Y:S01]  /*b510*/  LDSM.16.M88.4 R136, [R226+0xb100] ;  /* 0x00b10000e288783b */ /* 0x000ea20000000200 */
[C---:B-----5:R-:W-:Y:S07]  /*b520*/  HMMA.16816.F32 R20, R172.reuse, R152, R20 ;  /* 0x00000098ac14723c */ /* 0x060fee0000001814 */
[----:B---3--:R-:W-:Y:S01]  /*b530*/  LDSM.16.M88.4 R188, [R226+0xd100] ;  /* 0x00d10000e2bc783b */ /* 0x008fe20000000200 */
[C---:B------:R-:W-:Y:S07]  /*b540*/  HMMA.16816.F32 R24, R172.reuse, R154, R24 ;  /* 0x0000009aac18723c */ /* 0x040fee0000001818 */
[----:B------:R-:W3:Y:S01]  /*b550*/  LDSM.16.M88.4 R152, [R226+0xb900] ;  /* 0x00b90000e298783b */ /* 0x000ee20000000200 */
[C---:B-1----:R-:W-:Y:S07]  /*b560*/  HMMA.16816.F32 R28, R172.reuse, R156, R28 ;  /* 0x0000009cac1c723c */ /* 0x042fee000000181c */
[----:B------:R-:W-:Y:S01]  /*b570*/  LDSM.16.M88.4 R196, [R226+0xd900] ;  /* 0x00d90000e2c4783b */ /* 0x000fe20000000200 */
[C---:B------:R-:W-:Y:S07]  /*b580*/  HMMA.16816.F32 R32, R172.reuse, R158, R32 ;  /* 0x0000009eac20723c */ /* 0x040fee0000001820 */
[----:B------:R-:W1:Y:S01]  /*b590*/  LDSM.16.M88.4 R156, [R223] ;  /* 0x00000000df9c783b */ /* 0x000e620000000200 */
[C---:B------:R-:W-:Y:S07]  /*b5a0*/  HMMA.16816.F32 R36, R172.reuse, R160, R36 ;  /* 0x000000a0ac24723c */ /* 0x040fee0000001824 */
[----:B------:R-:W-:Y:S01]  /*b5b0*/  LDSM.16.M88.4 R200, [R226+0xe900] ;  /* 0x00e90000e2c8783b */ /* 0x000fe20000000200 */
[C---:B------:R-:W-:Y:S07]  /*b5c0*/  HMMA.16816.F32 R40, R172.reuse, R162, R40 ;  /* 0x000000a2ac28723c */ /* 0x040fee0000001828 */
[----:B------:R-:W5:Y:S01]  /*b5d0*/  LDSM.16.M88.4 R160, [R223+0x800] ;  /* 0x00080000dfa0783b */ /* 0x000f620000000200 */
[C---:B--2---:R-:W-:Y:S07]  /*b5e0*/  HMMA.16816.F32 R44, R172.reuse, R148, R44 ;  /* 0x00000094ac2c723c */ /* 0x044fee000000182c */
[----:B------:R-:W-:Y:S01]  /*b5f0*/  LDSM.16.M88.4 R204, [R226+0xf100] ;  /* 0x00f10000e2cc783b */ /* 0x000fe20000000200 */
[C---:B------:R-:W-:Y:S07]  /*b600*/  HMMA.16816.F32 R48, R172.reuse, R150, R48 ;  /* 0x00000096ac30723c */ /* 0x040fee0000001830 */
[----:B------:R-:W2:Y:S01]  /*b610*/  LDSM.16.M88.4 R148, [R223+0x1000] ;  /* 0x00100000df94783b */ /* 0x000ea20000000200 */
[C---:B------:R-:W-:Y:S07]  /*b620*/  HMMA.16816.F32 R52, R172.reuse, R136, R52 ;  /* 0x00000088ac34723c */ /* 0x040fee0000001834 */
[----:B------:R-:W-:Y:S01]  /*b630*/  LDSM.16.M88.4 R212, [R226+0xf900] ;  /* 0x00f90000e2d4783b */ /* 0x000fe20000000200 */
[C---:B------:R-:W-:Y:S07]  /*b640*/  HMMA.16816.F32 R56, R172.reuse, R138, R56 ;  /* 0x0000008aac38723c */ /* 0x040fee0000001838 */
[----:B------:R-:W2:Y:S01]  /*b650*/  LDSM.16.M88.4 R136, [R223+0x1800] ;  /* 0x00180000df88783b */ /* 0x000ea20000000200 */
[C---:B---3--:R-:W-:Y:S07]  /*b660*/  HMMA.16816.F32 R60, R172.reuse, R152, R60 ;  /* 0x00000098ac3c723c */ /* 0x048fee000000183c */
[----:B------:R-:W-:Y:S01]  /*b670*/  LDSM.16.M88.4 R216, [R223+0x4000] ;  /* 0x00400000dfd8783b */ /* 0x000fe20000000200 */
[----:B------:R-:W-:Y:S07]  /*b680*/  HMMA.16816.F32 R64, R172, R154, R64 ;  /* 0x0000009aac40723c */ /* 0x000fee0000001840 */
[----:B------:R-:W3:Y:S01]  /*b690*/  LDSM.16.M88.4 R152, [R223+0x2000] ;  /* 0x00200000df98783b */ /* 0x000ee20000000200 */
        /* <DEDUP_REMOVED lines=17> */
[----:B------:R-:W-:Y:S07]  /*b7b0*/  LDSM.16.M88.4 R156, [R220+0xe100] ;  /* 0x00e10000dc9c783b */ /* 0x000fee0000000200 */
[C---:B-----5:R-:W-:Y:S08]  /*b7c0*/  HMMA.16816.F32 R52, R176.reuse, R160, R52 ;  /* 0x000000a0b034723c */ /* 0x060ff00000001834 */
[C---:B------:R-:W-:Y:S01]  /*b7d0*/  HMMA.16816.F32 R56, R176.reuse, R162, R56 ;  /* 0x000000a2b038723c */ /* 0x040fe20000001838 */
[----:B------:R-:W-:Y:S07]  /*b7e0*/  LDSM.16.M88.4 R160, [R220+0xe900] ;  /* 0x00e90000dca0783b */ /* 0x000fee0000000200 */
[C---:B--2---:R-:W-:Y:S08]  /*b7f0*/  HMMA.16816.F32 R60, R176.reuse, R148, R60 ;  /* 0x00000094b03c723c */ /* 0x044ff0000000183c */
[----:B------:R-:W-:Y:S01]  /*b800*/  HMMA.16816.F32 R64, R176, R150, R64 ;  /* 0x00000096b040723c */ /* 0x000fe20000001840 */
[----:B------:R-:W1:Y:S07]  /*b810*/  LDSM.16.M88.4 R148, [R220+0xd900] ;  /* 0x00d90000dc94783b */ /* 0x000e6e0000000200 */
[C---:B------:R-:W-:Y:S08]  /*b820*/  HMMA.16816.F32 R4, R180.reuse, R164, R4 ;  /* 0x000000a4b404723c */ /* 0x040ff00000001804 */
[C---:B------:R-:W-:Y:S01]  /*b830*/  HMMA.16816.F32 R8, R180.reuse, R166, R8 ;  /* 0x000000a6b408723c */ /* 0x040fe20000001808 */
[----:B------:R-:W-:Y:S07]  /*b840*/  LDSM.16.M88.4 R164, [R220+0xf900] ;  /* 0x00f90000dca4783b */ /* 0x000fee0000000200 */
[C---:B------:R-:W-:Y:S08]  /*b850*/  HMMA.16816.F32 R12, R180.reuse, R136, R12 ;  /* 0x00000088b40c723c */ /* 0x040ff0000000180c */
[C---:B------:R-:W-:Y:S01]  /*b860*/  HMMA.16816.F32 R16, R180.reuse, R138, R16 ;  /* 0x0000008ab410723c */ /* 0x040fe20000001810 */
[----:B------:R-:W2:Y:S07]  /*b870*/  LDSM.16.M88.4 R136, [R220+0xf100] ;  /* 0x00f10000dc88783b */ /* 0x000eae0000000200 */
[C---:B---3--:R-:W-:Y:S08]  /*b880*/  HMMA.16816.F32 R20, R180.reuse, R152, R20 ;  /* 0x00000098b414723c */ /* 0x048ff00000001814 */
[C---:B------:R-:W-:Y:S01]  /*b890*/  HMMA.16816.F32 R24, R180.reuse, R154, R24 ;  /* 0x0000009ab418723c */ /* 0x040fe20000001818 */
[----:B------:R-:W3:Y:S07]  /*b8a0*/  LDSM.16.M88.4 R152, [R235] ;  /* 0x00000000eb98783b */ /* 0x000eee0000000200 */
[C---:B-1----:R-:W-:Y:S08]  /*b8b0*/  HMMA.16816.F32 R28, R180.reuse, R148, R28 ;  /* 0x00000094b41c723c */ /* 0x042ff0000000181c */
[C---:B------:R-:W-:Y:S01]  /*b8c0*/  HMMA.16816.F32 R32, R180.reuse, R150, R32 ;  /* 0x00000096b420723c */ /* 0x040fe20000001820 */
[----:B------:R-:W1:Y:S07]  /*b8d0*/  LDSM.16.M88.4 R148, [R234] ;  /* 0x00000000ea94783b */ /* 0x000e6e0000000200 */
[C---:B------:R-:W-:Y:S08]  /*b8e0*/  HMMA.16816.F32 R36, R180.reuse, R156, R36 ;  /* 0x0000009cb424723c */ /* 0x040ff00000001824 */
[C---:B------:R-:W-:Y:S01]  /*b8f0*/  HMMA.16816.F32 R40, R180.reuse, R158, R40 ;  /* 0x0000009eb428723c */ /* 0x040fe20000001828 */
[----:B------:R-:W5:Y:S07]  /*b900*/  LDSM.16.M88.4 R156, [R232] ;  /* 0x00000000e89c783b */ /* 0x000f6e0000000200 */
[C---:B------:R-:W-:Y:S08]  /*b910*/  HMMA.16816.F32 R44, R180.reuse, R160, R44 ;  /* 0x000000a0b42c723c */ /* 0x040ff0000000182c */
[C---:B------:R-:W-:Y:S01]  /*b920*/  HMMA.16816.F32 R48, R180.reuse, R162, R48 ;  /* 0x000000a2b430723c */ /* 0x040fe20000001830 */
[----:B------:R-:W-:Y:S07]  /*b930*/  LDSM.16.M88.4 R160, [R228] ;  /* 0x00000000e4a0783b */ /* 0x000fee0000000200 */
[C---:B--2---:R-:W-:Y:S08]  /*b940*/  HMMA.16816.F32 R52, R180.reuse, R136, R52 ;  /* 0x00000088b434723c */ /* 0x044ff00000001834 */
[C---:B------:R-:W-:Y:S01]  /*b950*/  HMMA.16816.F32 R56, R180.reuse, R138, R56 ;  /* 0x0000008ab438723c */ /* 0x040fe20000001838 */
[----:B------:R-:W2:Y:S07]  /*b960*/  LDSM.16.M88.4 R136, [R231] ;  /* 0x00000000e788783b */ /* 0x000eae0000000200 */
[C---:B------:R-:W-:Y:S08]  /*b970*/  HMMA.16816.F32 R60, R180.reuse, R164, R60 ;  /* 0x000000a4b43c723c */ /* 0x040ff0000000183c */
[----:B------:R-:W-:Y:S01]  /*b980*/  HMMA.16816.F32 R64, R180, R166, R64 ;  /* 0x000000a6b440723c */ /* 0x000fe20000001840 */
[----:B------:R-:W-:Y:S07]  /*b990*/  LDSM.16.M88.4 R164, [R226+0xc100] ;  /* 0x00c10000e2a4783b */ /* 0x000fee0000000200 */
[C---:B---3--:R-:W-:Y:S08]  /*b9a0*/  HMMA.16816.F32 R4, R184.reuse, R152, R4 ;  /* 0x00000098b804723c */ /* 0x048ff00000001804 */
[C---:B------:R-:W-:Y:S01]  /*b9b0*/  HMMA.16816.F32 R8, R184.reuse, R154, R8 ;  /* 0x0000009ab808723c */ /* 0x040fe20000001808 */
[----:B------:R-:W-:Y:S07]  /*b9c0*/  LDSM.16.M88.4 R152, [R229] ;  /* 0x00000000e598783b */ /* 0x000fee0000000200 */
[C---:B-1----:R-:W-:Y:S08]  /*b9d0*/  HMMA.16816.F32 R12, R184.reuse, R148, R12 ;  /* 0x00000094b80c723c */ /* 0x042ff0000000180c */
[C---:B------:R-:W-:Y:S01]  /*b9e0*/  HMMA.16816.F32 R16, R184.reuse, R150, R16 ;  /* 0x00000096b810723c */ /* 0x040fe20000001810 */
[----:B------:R-:W1:Y:S07]  /*b9f0*/  LDSM.16.M88.4 R148, [R230] ;  /* 0x00000000e694783b */ /* 0x000e6e0000000200 */
        /* <DEDUP_REMOVED lines=33> */
[C---:B--2---:R-:W-:Y:S08]  /*bc10*/  HMMA.16816.F32 R12, R208.reuse, R136, R12 ;  /* 0x00000088d00c723c */ /* 0x044ff0000000180c */
        /* <DEDUP_REMOVED lines=13> */
[----:B------:R-:W4:Y:S01]  /*bcf0*/  MUFU.TANH R154, R6 ;  /* 0x00000006009a7308 */ /* 0x000f220000002400 */
[----:B------:R-:W-:Y:S02]  /*bd00*/  FMUL.FTZ R15, R15, c[0x0][0x320] ;  /* 0x0000c8000f0f7a20 */ /* 0x000fe40000410000 */
[----:B------:R-:W-:Y:S01]  /*bd10*/  FMUL.FTZ R16, R16, c[0x0][0x320] ;  /* 0x0000c80010107a20 */ /* 0x000fe20000410000 */
[----:B-1----:R-:W-:Y:S01]  /*bd20*/  FMNMX.FTZ R0, R150, R70, !PT ;  /* 0x0000004696007209 */ /* 0x002fe20007810000 */
[----:B------:R-:W-:Y:S02]  /*bd30*/  FMUL.FTZ R17, R17, c[0x0][0x320] ;  /* 0x0000c80011117a20 */ /* 0x000fe40000410000 */
[----:B------:R-:W-:Y:S02]  /*bd40*/  FMUL.FTZ R18, R18, c[0x0][0x320] ;  /* 0x0000c80012127a20 */ /* 0x000fe40000410000 */
[----:B------:R-:W-:Y:S01]  /*bd50*/  FMUL.FTZ R19, R19, c[0x0][0x320] ;  /* 0x0000c80013137a20 */ /* 0x000fe20000410000 */
[----:B------:R1:W3:Y:S01]  /*bd60*/  MUFU.TANH R155, R7 ;  /* 0x00000007009b7308 */ /* 0x0002e20000002400 */
[----:B------:R-:W-:Y:S01]  /*bd70*/  FMUL.FTZ R12, R12, c[0x0][0x320] ;  /* 0x0000c8000c0c7a20 */ /* 0x000fe20000410000 */
[----:B--2---:R-:W-:Y:S08]  /*bd80*/  FMNMX.FTZ R0, R149, R0, !PT ;  /* 0x0000000095007209 */ /* 0x004ff00007810000 */
[----:B------:R-:W2:Y:S01]  /*bd90*/  MUFU.TANH R151, R8 ;  /* 0x0000000800977308 */ /* 0x000ea20000002400 */
[----:B----4-:R-:W-:Y:S09]  /*bda0*/  FMNMX.FTZ R3, R154, R71, !PT ;  /* 0x000000479a037209 */ /* 0x010ff20007810000 */
[----:B------:R-:W4:Y:S01]  /*bdb0*/  MUFU.TANH R148, R9 ;  /* 0x0000000900947308 */ /* 0x000f220000002400 */
[----:B-1----:R-:W1:Y:S01]  /*bdc0*/  LDSM.16.M88.4 R4, [R223+0x5000] ;  /* 0x00500000df04783b */ /* 0x002e620000000200 */
[----:B---3--:R-:W-:Y:S08]  /*bdd0*/  FMNMX.FTZ R3, R155, R3, !PT ;  /* 0x000000039b037209 */ /* 0x008ff00007810000 */
[----:B------:R-:W3:Y:S01]  /*bde0*/  MUFU.TANH R152, R10 ;  /* 0x0000000a00987308 */ /* 0x000ee20000002400 */
[----:B--2---:R-:W-:Y:S09]  /*bdf0*/  FMNMX.FTZ R0, R151, R0, !PT ;  /* 0x0000000097007209 */ /* 0x004ff20007810000 */
[----:B------:R2:W5:Y:S01]  /*be00*/  MUFU.TANH R153, R11 ;  /* 0x0000000b00997308 */ /* 0x0005620000002400 */
[----:B----4-:R-:W-:Y:S09]  /*be10*/  FMNMX.FTZ R0, R148, R0, !PT ;  /* 0x0000000094007209 */ /* 0x010ff20007810000 */
[----:B------:R-:W4:Y:S01]  /*be20*/  MUFU.TANH R138, R12 ;  /* 0x0000000c008a7308 */ /* 0x000f220000002400 */
[----:B---3--:R-:W-:Y:S09]  /*be30*/  FMNMX.FTZ R3, R152, R3, !PT ;  /* 0x0000000398037209 */ /* 0x008ff20007810000 */
[----:B------:R3:W3:Y:S01]  /*be40*/  MUFU.TANH R139, R13 ;  /* 0x0000000d008b7308 */ /* 0x0006e20000002400 */
[----:B--2---:R-:W2:Y:S01]  /*be50*/  LDSM.16.M88.4 R8, [R223+0x5800] ;  /* 0x00580000df08783b */ /* 0x004ea20000000200 */
[C---:B-1----:R-:W-:Y:S03]  /*be60*/  HMMA.16816.F32 R20, R208.reuse, R4, R20 ;  /* 0x00000004d014723c */ /* 0x042fe60000001814 */
[----:B-----5:R-:W-:Y:S05]  /*be70*/  FMNMX.FTZ R3, R153, R3, !PT ;  /* 0x0000000399037209 */ /* 0x020fea0007810000 */
[----:B------:R-:W1:Y:S01]  /*be80*/  MUFU.TANH R156, R16 ;  /* 0x00000010009c7308 */ /* 0x000e620000002400 */
[C---:B------:R-:W-:Y:S01]  /*be90*/  HMMA.16816.F32 R24, R208.reuse, R6, R24 ;  /* 0x00000006d018723c */ /* 0x040fe20000001818 */
[----:B------:R-:W5:Y:S02]  /*bea0*/  LDSM.16.M88.4 R4, [R223+0x6000] ;  /* 0x00600000df04783b */ /* 0x000f640000000200 */
[----:B----4-:R-:W-:Y:S06]  /*beb0*/  FMNMX.FTZ R0, R138, R0, !PT ;  /* 0x000000008a007209 */ /* 0x010fec0007810000 */
[----:B------:R-:W4:Y:S01]  /*bec0*/  MUFU.TANH R158, R14 ;  /* 0x0000000e009e7308 */ /* 0x000f220000002400 */
[----:B---3--:R-:W3:Y:S02]  /*bed0*/  LDL R13, [R1+0x28] ;  /* 0x00002800010d7983 */ /* 0x008ee40000100800 */
[----:B------:R-:W-:Y:S03]  /*bee0*/  FMNMX.FTZ R0, R139, R0, !PT ;  /* 0x000000008b007209 */ /* 0x000fe60007810000 */
[----:B------:R-:W-:Y:S04]  /*bef0*/  FMUL.FTZ R20, R20, c[0x0][0x320] ;  /* 0x0000c80014147a20 */ /* 0x000fe80000410000 */
[----:B------:R-:W5:Y:S01]  /*bf00*/  MUFU.TANH R157, R17 ;  /* 0x00000011009d7308 */ /* 0x000f620000002400 */
[----:B------:R-:W-:Y:S02]  /*bf10*/  FMUL.FTZ R21, R21, c[0x0][0x320] ;  /* 0x0000c80015157a20 */ /* 0x000fe40000410000 */
        /* <DEDUP_REMOVED lines=9> */
[----:B----4-:R-:W-:Y:S03]  /*bfb0*/  FMNMX.FTZ R3, R158, R3, !PT ;  /* 0x000000039e037209 */ /* 0x010fe60007810000 */
[----:B------:R-:W2:Y:S02]  /*bfc0*/  MUFU.TANH R163, R20 ;  /* 0x0000001400a37308 */ /* 0x000ea40000002400 */
[C---:B------:R-:W-:Y:S01]  /*bfd0*/  HMMA.16816.F32 R32, R208.reuse, R10, R32 ;  /* 0x0000000ad020723c */ /* 0x040fe20000001820 */
[----:B------:R-:W4:Y:S03]  /*bfe0*/  LDSM.16.M88.4 R8, [R223+0x6800] ;  /* 0x00680000df08783b */ /* 0x000f260000000200 */
[----:B-----5:R-:W-:Y:S04]  /*bff0*/  FMNMX.FTZ R0, R157, R0, !PT ;  /* 0x000000009d007209 */ /* 0x020fe80007810000 */
[----:B------:R-:W5:Y:S01]  /*c000*/  MUFU.TANH R160, R18 ;  /* 0x0000001200a07308 */ /* 0x000f620000002400 */
[C---:B------:R-:W-:Y:S03]  /*c010*/  HMMA.16816.F32 R36, R208.reuse, R4, R36 ;  /* 0x00000004d024723c */ /* 0x040fe60000001824 */
[----:B-1----:R-:W-:Y:S04]  /*c020*/  FMNMX.FTZ R3, R161, R3, !PT ;  /* 0x00000003a1037209 */ /* 0x002fe80007810000 */
[----:B------:R-:W-:Y:S01]  /*c030*/  FMUL.FTZ R28, R28, c[0x0][0x320] ;  /* 0x0000c8001c1c7a20 */ /* 0x000fe20000410000 */
[C---:B------:R-:W-:Y:S01]  /*c040*/  HMMA.16816.F32 R40, R208.reuse, R6, R40 ;  /* 0x00000006d028723c */ /* 0x040fe20000001828 */
[----:B------:R-:W1:Y:S01]  /*c050*/  MUFU.TANH R168, R21 ;  /* 0x0000001500a87308 */ /* 0x000e620000002400 */
[----:B------:R-:W1:Y:S02]  /*c060*/  LDSM.16.M88.4 R4, [R223+0x7000] ;  /* 0x00700000df04783b */ /* 0x000e640000000200 */
[----:B------:R-:W-:Y:S01]  /*c070*/  FMUL.FTZ R29, R29, c[0x0][0x320] ;  /* 0x0000c8001d1d7a20 */ /* 0x000fe20000410000 */
[----:B--2---:R-:W-:Y:S01]  /*c080*/  FMNMX.FTZ R0, R163, R0, !PT ;  /* 0x00000000a3007209 */ /* 0x004fe20007810000 */
[----:B------:R-:W-:Y:S02]  /*c090*/  FMUL.FTZ R30, R30, c[0x0][0x320] ;  /* 0x0000c8001e1e7a20 */ /* 0x000fe40000410000 */
[----:B------:R-:W-:Y:S03]  /*c0a0*/  FMUL.FTZ R31, R31, c[0x0][0x320] ;  /* 0x0000c8001f1f7a20 */ /* 0x000fe60000410000 */
[----:B------:R-:W2:Y:S01]  /*c0b0*/  MUFU.TANH R162, R19 ;  /* 0x0000001300a27308 */ /* 0x000ea20000002400 */
[----:B------:R-:W-:Y:S02]  /*c0c0*/  FMUL.FTZ R33, R33, c[0x0][0x320] ;  /* 0x0000c80021217a20 */ /* 0x000fe40000410000 */
[----:B------:R-:W-:Y:S01]  /*c0d0*/  FMUL.FTZ R34, R34, c[0x0][0x320] ;  /* 0x0000c80022227a20 */ /* 0x000fe20000410000 */
[----:B-----5:R-:W-:Y:S01]  /*c0e0*/  FMNMX.FTZ R3, R160, R3, !PT ;  /* 0x00000003a0037209 */ /* 0x020fe20007810000 */
[----:B------:R-:W-:Y:S02]  /*c0f0*/  FMUL.FTZ R36, R36, c[0x0][0x320] ;  /* 0x0000c80024247a20 */ /* 0x000fe40000410000 */
[----:B------:R-:W-:Y:S02]  /*c100*/  FMUL.FTZ R37, R37, c[0x0][0x320] ;  /* 0x0000c80025257a20 */ /* 0x000fe40000410000 */
[----:B------:R-:W-:Y:S01]  /*c110*/  FMUL.FTZ R38, R38, c[0x0][0x320] ;  /* 0x0000c80026267a20 */ /* 0x000fe20000410000 */
[----:B------:R-:W5:Y:S01]  /*c120*/  MUFU.TANH R170, R24 ;  /* 0x0000001800aa7308 */ /* 0x000f620000002400 */
[----:B------:R-:W-:Y:S01]  /*c130*/  FMUL.FTZ R39, R39, c[0x0][0x320] ;  /* 0x0000c80027277a20 */ /* 0x000fe20000410000 */
[C---:B----4-:R-:W-:Y:S03]  /*c140*/  HMMA.16816.F32 R44, R208.reuse, R8, R44 ;  /* 0x00000008d02c723c */ /* 0x050fe6000000182c */
[----:B------:R-:W-:Y:S01]  /*c150*/  FMUL.FTZ R35, R35, c[0x0][0x320] ;  /* 0x0000c80023237a20 */ /* 0x000fe20000410000 */
[----:B-1----:R-:W-:Y:S01]  /*c160*/  FMNMX.FTZ R0, R168, R0, !PT ;  /* 0x00000000a8007209 */ /* 0x002fe20007810000 */
[----:B------:R-:W-:Y:S03]  /*c170*/  FMUL.FTZ R32, R32, c[0x0][0x320] ;  /* 0x0000c80020207a20 */ /* 0x000fe60000410000 */
[----:B------:R-:W1:Y:S01]  /*c180*/  MUFU.TANH R188, R22 ;  /* 0x0000001600bc7308 */ /* 0x000e620000002400 */
[C---:B------:R-:W-:Y:S03]  /*c190*/  HMMA.16816.F32 R48, R208.reuse, R10, R48 ;  /* 0x0000000ad030723c */ /* 0x040fe60000001830 */
[----:B------:R-:W-:Y:S01]  /*c1a0*/  FMUL.FTZ R41, R41, c[0x0][0x320] ;  /* 0x0000c80029297a20 */ /* 0x000fe20000410000 */
[----:B--2---:R-:W-:Y:S01]  /*c1b0*/  FMNMX.FTZ R3, R162, R3, !PT ;  /* 0x00000003a2037209 */ /* 0x004fe20007810000 */
[----:B------:R-:W-:Y:S02]  /*c1c0*/  FMUL.FTZ R42, R42, c[0x0][0x320] ;  /* 0x0000c8002a2a7a20 */ /* 0x000fe40000410000 */
[----:B------:R-:W-:Y:S02]  /*c1d0*/  FMUL.FTZ R43, R43, c[0x0][0x320] ;  /* 0x0000c8002b2b7a20 */ /* 0x000fe40000410000 */
[----:B------:R-:W2:Y:S01]  /*c1e0*/  MUFU.TANH R169, R25 ;  /* 0x0000001900a97308 */ /* 0x000ea20000002400 */
[C---:B------:R-:W-:Y:S03]  /*c1f0*/  HMMA.16816.F32 R52, R208.reuse, R4, R52 ;  /* 0x00000004d034723c */ /* 0x040fe60000001834 */
[----:B-----5:R-:W-:Y:S01]  /*c200*/  FMNMX.FTZ R0, R170, R0, !PT ;  /* 0x00000000aa007209 */ /* 0x020fe20007810000 */
[----:B------:R-:W-:Y:S02]  /*c210*/  FMUL.FTZ R40, R40, c[0x0][0x320] ;  /* 0x0000c80028287a20 */ /* 0x000fe40000410000 */
[----:B------:R-:W-:Y:S02]  /*c220*/  FMUL.FTZ R44, R44, c[0x0][0x320] ;  /* 0x0000c8002c2c7a20 */ /* 0x000fe40000410000 */
[C---:B------:R-:W-:Y:S01]  /*c230*/  HMMA.16816.F32 R56, R208.reuse, R6, R56 ;  /* 0x00000006d038723c */ /* 0x040fe20000001838 */
[----:B------:R-:W4:Y:S01]  /*c240*/  MUFU.TANH R189, R23 ;  /* 0x0000001700bd7308 */ /* 0x000f220000002400 */
[----:B------:R-:W5:Y:S01]  /*c250*/  LDSM.16.M88.4 R4, [R223+0x7800] ;  /* 0x00780000df04783b */ /* 0x000f620000000200 */
[----:B------:R-:W-:Y:S04]  /*c260*/  DEPBAR.LE SB0, 0x0 ;  /* 0x000080000000791a */ /* 0x000fe80000000000 */
[----:B------:R-:W-:Y:S01]  /*c270*/  FMUL.FTZ R45, R45, c[0x0][0x320] ;  /* 0x0000c8002d2d7a20 */ /* 0x000fe20000410000 */
[----:B-1----:R-:W-:Y:S01]  /*c280*/  FMNMX.FTZ R3, R188, R3, !PT ;  /* 0x00000003bc037209 */ /* 0x002fe20007810000 */
[----:B------:R-:W-:Y:S02]  /*c290*/  FMUL.FTZ R46, R46, c[0x0][0x320] ;  /* 0x0000c8002e2e7a20 */ /* 0x000fe40000410000 */
[----:B------:R-:W1:Y:S01]  /*c2a0*/  MUFU.TANH R191, R28 ;  /* 0x0000001c00bf7308 */ /* 0x000e620000002400 */
[----:B------:R-:W-:Y:S01]  /*c2b0*/  BAR.SYNC.DEFER_BLOCKING 0x0 ;  /* 0x0000000000007b1d */ /* 0x000fe20000010000 */
[----:B------:R-:W-:Y:S02]  /*c2c0*/  FMUL.FTZ R47, R47, c[0x0][0x320] ;  /* 0x0000c8002f2f7a20 */ /* 0x000fe40000410000 */
[----:B------:R-:W-:Y:S01]  /*c2d0*/  FMUL.FTZ R49, R49, c[0x0][0x320] ;  /* 0x0000c80031317a20 */ /* 0x000fe20000410000 */
[----:B--2---:R-:W-:Y:S01]  /*c2e0*/  FMNMX.FTZ R2, R169, R0, !PT ;  /* 0x00000000a9027209 */ /* 0x004fe20007810000 */
        /* <DEDUP_REMOVED lines=14> */
[----:B------:R-:W-:Y:S03]  /*c3d0*/  FMUL.FTZ R58, R58, c[0x0][0x320] ;  /* 0x0000c8003a3a7a20 */ /* 0x000fe60000410000 */
[----:B------:R-:W1:Y:S01]  /*c3e0*/  MUFU.TANH R201, R32 ;  /* 0x0000002000c97308 */ /* 0x000e620000002400 */
[C---:B-----5:R-:W-:Y:S01]  /*c3f0*/  HMMA.16816.F32 R60, R208.reuse, R4, R60 ;  /* 0x00000004d03c723c */ /* 0x060fe2000000183c */
[----:B------:R-:W5:Y:S04]  /*c400*/  LDL R5, [R1+0x2c] ;  /* 0x00002c0001057983 */ /* 0x000f680000100800 */
[----:B--2---:R-:W-:Y:S03]  /*c410*/  FMNMX.FTZ R3, R171, R0, !PT ;  /* 0x00000000ab037209 */ /* 0x004fe60007810000 */
[----:B------:R-:W-:Y:S01]  /*c420*/  HMMA.16816.F32 R64, R208, R6, R64 ;  /* 0x00000006d040723c */ /* 0x000fe20000001840 */
[----:B------:R-:W2:Y:S01]  /*c430*/  MUFU.TANH R202, R33 ;  /* 0x0000002100ca7308 */ /* 0x000ea20000002400 */
[----:B------:R-:W3:Y:S02]  /*c440*/  LDL.64 R6, [R1+0x40] ;  /* 0x0000400001067983 */ /* 0x000ee40000100a00 */
[----:B----4-:R-:W-:Y:S07]  /*c450*/  FMNMX.FTZ R0, R200, R2, !PT ;  /* 0x00000002c8007209 */ /* 0x010fee0007810000 */
[----:B------:R-:W4:Y:S01]  /*c460*/  MUFU.TANH R219, R36 ;  /* 0x0000002400db7308 */ /* 0x000f220000002400 */
[----:B-1----:R-:W-:Y:S04]  /*c470*/  FMNMX.FTZ R0, R201, R0, !PT ;  /* 0x00000000c9007209 */ /* 0x002fe80007810000 */
[----:B------:R-:W-:Y:S02]  /*c480*/  FMUL.FTZ R63, R63, c[0x0][0x320] ;  /* 0x0000c8003f3f7a20 */ /* 0x000fe40000410000 */
[----:B------:R-:W-:Y:S02]  /*c490*/  FMUL.FTZ R60, R60, c[0x0][0x320] ;  /* 0x0000c8003c3c7a20 */ /* 0x000fe40000410000 */
[----:B------:R-:W-:Y:S01]  /*c4a0*/  FMUL.FTZ R62, R62, c[0x0][0x320] ;  /* 0x0000c8003e3e7a20 */ /* 0x000fe20000410000 */
[----:B------:R-:W1:Y:S01]  /*c4b0*/  MUFU.TANH R245, R37 ;  /* 0x0000002500f57308 */ /* 0x000e620000002400 */
[----:B------:R-:W-:Y:S02]  /*c4c0*/  FMUL.FTZ R61, R61, c[0x0][0x320] ;  /* 0x0000c8003d3d7a20 */ /* 0x000fe40000410000 */
[----:B------:R-:W-:Y:S01]  /*c4d0*/  FMUL.FTZ R64, R64, c[0x0][0x320] ;  /* 0x0000c80040407a20 */ /* 0x000fe20000410000 */
[----:B--2---:R-:W-:Y:S01]  /*c4e0*/  FMNMX.FTZ R0, R202, R0, !PT ;  /* 0x00000000ca007209 */ /* 0x004fe20007810000 */
[----:B------:R-:W-:Y:S02]  /*c4f0*/  FMUL.FTZ R66, R66, c[0x0][0x320] ;  /* 0x0000c80042427a20 */ /* 0x000fe40000410000 */
[----:B------:R-:W-:Y:S03]  /*c500*/  FMUL.FTZ R65, R65, c[0x0][0x320] ;  /* 0x0000c80041417a20 */ /* 0x000fe60000410000 */
        /* <DEDUP_REMOVED lines=18> */
[----:B------:R-:W-:Y:S01]  /*c630*/  MUFU.TANH R8, R63 ;  /* 0x0000003f00087308 */ /* 0x000fe20000002400 */
[----:B----4-:R-:W-:Y:S09]  /*c640*/  FMNMX.FTZ R0, R167, R0, !PT ;  /* 0x00000000a7007209 */ /* 0x010ff20007810000 */
[----:B------:R1:W-:Y:S10]  /*c650*/  MUFU.TANH R11, R64 ;  /* 0x00000040000b7308 */ /* 0x0003f40000002400 */
[----:B------:R-:W2:Y:S10]  /*c660*/  MUFU.TANH R166, R56 ;  /* 0x0000003800a67308 */ /* 0x000eb40000002400 */
[----:B------:R-:W4:Y:S01]  /*c670*/  MUFU.TANH R190, R27 ;  /* 0x0000001b00be7308 */ /* 0x000f220000002400 */
[----:B-1----:R-:W-:Y:S09]  /*c680*/  MOV R64, R69 ;  /* 0x0000004500407202 */ /* 0x002ff20000000f00 */
[----:B------:R-:W1:Y:S01]  /*c690*/  MUFU.TANH R205, R30 ;  /* 0x0000001e00cd7308 */ /* 0x000e620000002400 */
[----:B--2---:R-:W-:Y:S01]  /*c6a0*/  FMNMX.FTZ R69, R166, R0, !PT ;  /* 0x00000000a6457209 */ /* 0x004fe20007810000 */
[----:B------:R-:W-:Y:S01]  /*c6b0*/  FMUL.FTZ R0, R67, c[0x0][0x320] ;  /* 0x0000c80043007a20 */ /* 0x000fe20000410000 */
[----:B------:R-:W-:Y:S02]  /*c6c0*/  MOV R67, R8 ;  /* 0x0000000800437202 */ /* 0x000fe40000000f00 */
[----:B------:R-:W2:Y:S05]  /*c6d0*/  LDL.64 R8, [R1+0x30] ;  /* 0x0000300001087983 */ /* 0x000eaa0000100a00 */
[----:B------:R-:W1:Y:S01]  /*c6e0*/  MUFU.TANH R213, R31 ;  /* 0x0000001f00d57308 */ /* 0x000e620000002400 */
[----:B----4-:R-:W-:Y:S09]  /*c6f0*/  FMNMX.FTZ R2, R190, R3, !PT ;  /* 0x00000003be027209 */ /* 0x010ff20007810000 */
[----:B------:R-:W4:Y:S01]  /*c700*/  MUFU.TANH R207, R34 ;  /* 0x0000002200cf7308 */ /* 0x000f220000002400 */
[----:B-1----:R-:W-:Y:S09]  /*c710*/  FMNMX.FTZ R2, R205, R2, !PT ;  /* 0x00000002cd027209 */ /* 0x002ff20007810000 */
[----:B------:R-:W1:Y:S01]  /*c720*/  MUFU.TANH R214, R35 ;  /* 0x0000002300d67308 */ /* 0x000e620000002400 */
[----:B------:R-:W-:Y:S09]  /*c730*/  FMNMX.FTZ R2, R213, R2, !PT ;  /* 0x00000002d5027209 */ /* 0x000ff20007810000 */
        /* <DEDUP_REMOVED lines=12> */
[----:B------:R-:W5:Y:S01]  /*c800*/  MUFU.TANH R196, R50 ;  /* 0x0000003200c47308 */ /* 0x000f620000002400 */
[----:B----4-:R-:W-:Y:S09]  /*c810*/  FMNMX.FTZ R2, R164, R2, !PT ;  /* 0x00000002a4027209 */ /* 0x010ff20007810000 */
[----:B------:R-:W4:Y:S01]  /*c820*/  MUFU.TANH R68, R51 ;  /* 0x0000003300447308 */ /* 0x000f220000002400 */
[----:B-1----:R-:W-:Y:S09]  /*c830*/  FMNMX.FTZ R2, R165, R2, !PT ;  /* 0x00000002a5027209 */ /* 0x002ff20007810000 */
[----:B------:R4:W1:Y:S01]  /*c840*/  MUFU.TANH R159, R57 ;  /* 0x00000039009f7308 */ /* 0x0008620000002400 */
[----:B-----5:R-:W-:Y:S09]  /*c850*/  FMNMX.FTZ R2, R196, R2, !PT ;  /* 0x00000002c4027209 */ /* 0x020ff20007810000 */
[----:B------:R-:W5:Y:S10]  /*c860*/  MUFU.TANH R203, R54 ;  /* 0x0000003600cb7308 */ /* 0x000f740000002400 */
[----:B------:R3:W-:Y:S01]  /*c870*/  MUFU.TANH R137, R0 ;  /* 0x0000000000897308 */ /* 0x0007e20000002400 */
[----:B----4-:R-:W-:Y:S02]  /*c880*/  MOV R57, R68 ;  /* 0x0000004400397202 */ /* 0x010fe40000000f00 */
[----:B-1----:R-:W-:Y:S02]  /*c890*/  FMNMX.FTZ R69, R159, R69, !PT ;  /* 0x000000459f457209 */ /* 0x002fe40007810000 */
[----:B------:R-:W-:Y:S05]  /*c8a0*/  FMNMX.FTZ R2, R57, R2, !PT ;  /* 0x0000000239027209 */ /* 0x000fea0007810000 */
[----:B------:R-:W1:Y:S01]  /*c8b0*/  MUFU.TANH R58, R58 ;  /* 0x0000003a003a7308 */ /* 0x000e620000002400 */
[----:B-----5:R-:W-:Y:S09]  /*c8c0*/  FMNMX.FTZ R2, R203, R2, !PT ;  /* 0x00000002cb027209 */ /* 0x020ff20007810000 */
[----:B------:R-:W4:Y:S01]  /*c8d0*/  MUFU.TANH R12, R59 ;  /* 0x0000003b000c7308 */ /* 0x000f220000002400 */
[----:B---3--:R-:W-:Y:S09]  /*c8e0*/  FMNMX.FTZ R0, R64, R2, !PT ;  /* 0x0000000240007209 */ /* 0x008ff20007810000 */
[----:B------:R-:W3:Y:S01]  /*c8f0*/  MUFU.TANH R198, R60 ;  /* 0x0000003c00c67308 */ /* 0x000ee20000002400 */
[----:B-1----:R-:W-:Y:S09]  /*c900*/  FMNMX.FTZ R0, R58, R0, !PT ;  /* 0x000000003a007209 */ /* 0x002ff20007810000 */
[----:B------:R-:W1:Y:S01]  /*c910*/  MUFU.TANH R59, R62 ;  /* 0x0000003e003b7308 */ /* 0x000e620000002400 */
[----:B----4-:R-:W-:Y:S09]  /*c920*/  FMNMX.FTZ R0, R12, R0, !PT ;  /* 0x000000000c007209 */ /* 0x010ff20007810000 */
[----:B------:R-:W4:Y:S01]  /*c930*/  MUFU.TANH R56, R61 ;  /* 0x0000003d00387308 */ /* 0x000f220000002400 */
[----:B---3--:R-:W-:Y:S09]  /*c940*/  FMNMX.FTZ R69, R198, R69, !PT ;  /* 0x00000045c6457209 */ /* 0x008ff20007810000 */
[----:B------:R-:W3:Y:S01]  /*c950*/  MUFU.TANH R136, R66 ;  /* 0x0000004200887308 */ /* 0x000ee20000002400 */
[----:B-1----:R-:W-:Y:S04]  /*c960*/  FMNMX.FTZ R0, R59, R0, !PT ;  /* 0x000000003b007209 */ /* 0x002fe80007810000 */
[----:B------:R-:W-:Y:S05]  /*c970*/  FMNMX.FTZ R0, R67, R0, !PT ;  /* 0x0000000043007209 */ /* 0x000fea0007810000 */
[----:B------:R-:W1:Y:S01]  /*c980*/  MUFU.TANH R65, R65 ;  /* 0x0000004100417308 */ /* 0x000e620000002400 */
[----:B----4-:R-:W-:Y:S04]  /*c990*/  FMNMX.FTZ R69, R56, R69, !PT ;  /* 0x0000004538457209 */ /* 0x010fe80007810000 */
[----:B------:R-:W-:Y:S02]  /*c9a0*/  FMNMX.FTZ R69, R11, R69, !PT ;  /* 0x000000450b457209 */ /* 0x000fe40007810000 */
[----:B---3--:R-:W-:Y:S02]  /*c9b0*/  FMNMX.FTZ R0, R136, R0, !PT ;  /* 0x0000000088007209 */ /* 0x008fe40007810000 */
[----:B------:R-:W-:Y:S02]  /*c9c0*/  MOV R66, R204 ;  /* 0x000000cc00427202 */ /* 0x000fe40000000f00 */
[----:B------:R-:W-:Y:S05]  /*c9d0*/  FMNMX.FTZ R0, R137, R0, !PT ;  /* 0x0000000089007209 */ /* 0x000fea0007810000 */
[----:B------:R-:W3:Y:S01]  /*c9e0*/  SHFL.BFLY PT, R2, R0, 0x2, 0x1f ;  /* 0x0c401f0000027f89 */ /* 0x000ee200000e0000 */
[----:B-1----:R-:W-:Y:S07]  /*c9f0*/  FMNMX.FTZ R69, R65, R69, !PT ;  /* 0x0000004541457209 */ /* 0x002fee0007810000 */
[----:B------:R-:W1:Y:S01]  /*ca00*/  SHFL.BFLY PT, R3, R69, 0x2, 0x1f ;  /* 0x0c401f0045037f89 */ /* 0x000e6200000e0000 */
[----:B---3--:R-:W-:Y:S02]  /*ca10*/  FMNMX.FTZ R0, R0, R2, !PT ;  /* 0x0000000200007209 */ /* 0x008fe40007810000 */
[----:B-1----:R-:W-:Y:S05]  /*ca20*/  FMNMX.FTZ R69, R69, R3, !PT ;  /* 0x0000000345457209 */ /* 0x002fea0007810000 */
[----:B------:R-:W1:Y:S08]  /*ca30*/  SHFL.BFLY PT, R3, R0, 0x1, 0x1f ;  /* 0x0c201f0000037f89 */ /* 0x000e7000000e0000 */
[----:B------:R-:W3:Y:S01]  /*ca40*/  SHFL.BFLY PT, R4, R69, 0x1, 0x1f ;  /* 0x0c201f0045047f89 */ /* 0x000ee200000e0000 */
[----:B-1----:R-:W-:Y:S05]  /*ca50*/  FMNMX.FTZ R68, R0, R3, !PT ;  /* 0x0000000300447209 */ /* 0x002fea0007810000 */
[----:B------:R-:W-:Y:S01]  /*ca60*/  FADD.FTZ R0, -R68, R71 ;  /* 0x0000004744007221 */ /* 0x000fe20000010100 */
[----:B---3--:R-:W-:Y:S03]  /*ca70*/  FMNMX.FTZ R69, R69, R4, !PT ;  /* 0x0000000445457209 */ /* 0x008fe60007810000 */
[----:B------:R-:W-:Y:S02]  /*ca80*/  FMUL.FTZ R0, R0, c[0x0][0x2d0] ;  /* 0x0000b40000007a20 */ /* 0x000fe40000410000 */
[C---:B------:R-:W-:Y:S02]  /*ca90*/  FMUL.FTZ R71, R69.reuse, c[0x0][0x2d0] ;  /* 0x0000b40045477a20 */ /* 0x040fe40000410000 */
[----:B------:R-:W-:Y:S01]  /*caa0*/  FADD.FTZ R2, -R69, R70 ;  /* 0x0000004645027221 */ /* 0x000fe20000010100 */
[----:B------:R-:W-:Y:S01]  /*cab0*/  MOV R70, R12 ;  /* 0x0000000c00467202 */ /* 0x000fe20000000f00 */
[--C-:B------:R-:W-:Y:S01]  /*cac0*/  FFMA.FTZ R3, R150, c[0x0][0x2d0], -R71.reuse ;  /* 0x0000b40096037a23 */ /* 0x100fe20000010847 */
[----:B------:R-:W-:Y:S01]  /*cad0*/  MOV R150, R11 ;  /* 0x0000000b00967202 */ /* 0x000fe20000000f00 */
[--C-:B------:R-:W-:Y:S01]  /*cae0*/  FFMA.FTZ R4, R149, c[0x0][0x2d0], -R71.reuse ;  /* 0x0000b40095047a23 */ /* 0x100fe20000010847 */
[----:B------:R-:W1:Y:S01]  /*caf0*/  MUFU.EX2 R0, R0 ;  /* 0x0000000000007308 */ /* 0x000e620000000800 */
[--C-:B------:R-:W-:Y:S01]  /*cb00*/  FFMA.FTZ R10, R151, c[0x0][0x2d0], -R71.reuse ;  /* 0x0000b400970a7a23 */ /* 0x100fe20000010847 */
[----:B------:R-:W-:Y:S01]  /*cb10*/  MOV R149, R203 ;  /* 0x000000cb00957202 */ /* 0x000fe20000000f00 */
[----:B------:R-:W-:Y:S01]  /*cb20*/  FMUL.FTZ R2, R2, c[0x0][0x2d0] ;  /* 0x0000b40002027a20 */ /* 0x000fe20000410000 */
[----:B------:R-:W-:Y:S01]  /*cb30*/  MOV R151, R159 ;  /* 0x0000009f00977202 */ /* 0x000fe20000000f00 */
[--C-:B------:R-:W-:Y:S01]  /*cb40*/  FFMA.FTZ R32, R138, c[0x0][0x2d0], -R71.reuse ;  /* 0x0000b4008a207a23 */ /* 0x100fe20000010847 */
[----:B------:R-:W-:Y:S01]  /*cb50*/  MOV R138, R59 ;  /* 0x0000003b008a7202 */ /* 0x000fe20000000f00 */
[--C-:B------:R-:W-:Y:S01]  /*cb60*/  FFMA.FTZ R40, R156, c[0x0][0x2d0], -R71.reuse ;  /* 0x0000b4009c287a23 */ /* 0x100fe20000010847 */
[----:B------:R-:W-:Y:S01]  /*cb70*/  MOV R156, R70 ;  /* 0x00000046009c7202 */ /* 0x000fe20000000f00 */
[----:B------:R-:W-:Y:S01]  /*cb80*/  FFMA.FTZ R70, R163, c[0x0][0x2d0], -R71 ;  /* 0x0000b400a3467a23 */ /* 0x000fe20000010847 */
[----:B------:R3:W-:Y:S10]  /*cb90*/  MUFU.EX2 R218, R3 ;  /* 0x0000000300da7308 */ /* 0x0007f40000000800 */
[----:B------:R4:W-:Y:S01]  /*cba0*/  MUFU.EX2 R217, R4 ;  /* 0x0000000400d97308 */ /* 0x0009e20000000800 */
[C---:B-1----:R-:W-:Y:S02]  /*cbb0*/  FMUL.FTZ R18, R0.reuse, R86 ;  /* 0x0000005600127220 */ /* 0x042fe40000410000 */
[C---:B------:R-:W-:Y:S02]  /*cbc0*/  FMUL.FTZ R19, R0.reuse, R87 ;  /* 0x0000005700137220 */ /* 0x040fe40000410000 */
[C---:B------:R-:W-:Y:S05]  /*cbd0*/  FMUL.FTZ R26, R0.reuse, R94 ;  /* 0x0000005e001a7220 */ /* 0x040fea0000410000 */
[----:B------:R1:W-:Y:S01]  /*cbe0*/  MUFU.EX2 R216, R10 ;  /* 0x0000000a00d87308 */ /* 0x0003e20000000800 */
[C---:B------:R-:W-:Y:S02]  /*cbf0*/  FMUL.FTZ R27, R0.reuse, R95 ;  /* 0x0000005f001b7220 */ /* 0x040fe40000410000 */
[----:B------:R-:W-:Y:S01]  /*cc00*/  FMUL.FTZ R34, R0, R102 ;  /* 0x0000006600227220 */ /* 0x000fe20000410000 */
[----:B---3--:R-:W-:Y:S01]  /*cc10*/  @P0 IADD3 R3, P1, R6, UR4, RZ ;  /* 0x0000000406030c10 */ /* 0x008fe2000ff3e0ff */
[C---:B------:R-:W-:Y:S02]  /*cc20*/  FMUL.FTZ R35, R0.reuse, R103 ;  /* 0x0000006700237220 */ /* 0x040fe40000410000 */
[C---:B------:R-:W-:Y:S01]  /*cc30*/  FMUL.FTZ R42, R0.reuse, R110 ;  /* 0x0000006e002a7220 */ /* 0x040fe20000410000 */
[----:B------:R-:W-:Y:S01]  /*cc40*/  @P0 LEA R6, P3, R3, c[0x0][0x1c8], 0x1 ;  /* 0x0000720003060a11 */ /* 0x000fe200078608ff */
[C---:B------:R-:W-:Y:S01]  /*cc50*/  FMUL.FTZ R43, R0.reuse, R111 ;  /* 0x0000006f002b7220 */ /* 0x040fe20000410000 */
[----:B------:R-:W3:Y:S01]  /*cc60*/  MUFU.EX2 R2, R2 ;  /* 0x0000000200027308 */ /* 0x000ee20000000800 */
[C---:B------:R-:W-:Y:S01]  /*cc70*/  FMUL.FTZ R51, R0.reuse, R119 ;  /* 0x0000007700337220 */ /* 0x040fe20000410000 */
[----:B------:R-:W-:Y:S01]  /*cc80*/  MOV R119, R196 ;  /* 0x000000c400777202 */ /* 0x000fe20000000f00 */
[C---:B------:R-:W-:Y:S01]  /*cc90*/  FMUL.FTZ R59, R0.reuse, R127 ;  /* 0x0000007f003b7220 */ /* 0x040fe20000410000 */
[----:B----4-:R-:W-:Y:S01]  /*cca0*/  @P0 IADD3 R4, P2, R5, UR4, RZ ;  /* 0x0000000405040c10 */ /* 0x010fe2000ff5e0ff */
[----:B------:R-:W-:Y:S01]  /*ccb0*/  FMUL.FTZ R50, R0, R118 ;  /* 0x0000007600327220 */ /* 0x000fe20000410000 */
[----:B--2---:R-:W-:Y:S02]  /*ccc0*/  @P0 IADD3.X R5, R9, UR13, RZ, P1, !PT ;  /* 0x0000000d09050c10 */ /* 0x004fe40008ffe4ff */
[----:B------:R-:W-:Y:S02]  /*ccd0*/  @P0 IADD3.X R9, R13, UR13, RZ, P2, !PT ;  /* 0x0000000d0d090c10 */ /* 0x000fe400097fe4ff */
[----:B------:R-:W-:Y:S01]  /*cce0*/  @P0 LEA.HI.X R7, R3, c[0x0][0x1cc], R5, 0x1, P3 ;  /* 0x0000730003070a11 */ /* 0x000fe200018f0c05 */
[----:B------:R-:W-:Y:S01]  /*ccf0*/  FFMA.FTZ R3, R148, c[0x0][0x2d0], -R71 ;  /* 0x0000b40094037a23 */ /* 0x000fe20000010847 */
[C---:B------:R-:W-:Y:S01]  /*cd00*/  @P0 LEA R8, P1, R4.reuse, c[0x0][0x1c8], 0x1 ;  /* 0x0000720004080a11 */ /* 0x040fe200078208ff */
[----:B------:R2:W-:Y:S01]  /*cd10*/  MUFU.EX2 R212, R32 ;  /* 0x0000002000d47308 */ /* 0x0005e20000000800 */
[----:B------:R-:W-:Y:S01]  /*cd20*/  MOV R148, R166 ;  /* 0x000000a600947202 */ /* 0x000fe20000000f00 */
[----:B------:R4:W-:Y:S01]  /*cd30*/  @P0 LDGSTS.E.BYPASS.LTC128B.128 [R243+0x8100], [R6.64], !P5 ;  /* 0x0810000006f30fae */ /* 0x0009e2000e901d52 */
[----:B------:R-:W-:Y:S02]  /*cd40*/  @P0 LEA.HI.X R9, R4, c[0x0][0x1cc], R9, 0x1, P1 ;  /* 0x0000730004090a11 */ /* 0x000fe400008f0c09 */
[----:B------:R-:W-:Y:S02]  /*cd50*/  @P0 IADD3 R4, P1, R6, UR7, RZ ;  /* 0x0000000706040c10 */ /* 0x000fe4000ff3e0ff */
[----:B------:R-:W-:Y:S02]  /*cd60*/  MOV R111, R57 ;  /* 0x00000039006f7202 */ /* 0x000fe40000000f00 */
[----:B------:R-:W-:Y:S01]  /*cd70*/  @P0 IADD3.X R5, R7, UR6, RZ, P1, !PT ;  /* 0x0000000607050c10 */ /* 0x000fe20008ffe4ff */
[----:B------:R5:W-:Y:S01]  /*cd80*/  MUFU.EX2 R215, R3 ;  /* 0x0000000300d77308 */ /* 0x000be20000000800 */
[----:B------:R5:W-:Y:S01]  /*cd90*/  @P0 LDGSTS.E.BYPASS.LTC128B.128 [R243+0xc100], [R8.64], !P4 ;  /* 0x0c10000008f30fae */ /* 0x000be2000e101d52 */
[----:B-1----:R-:W-:Y:S01]  /*cda0*/  @P0 IADD3 R10, P3, R4, UR12, RZ ;  /* 0x0000000c040a0c10 */ /* 0x002fe2000ff7e0ff */
[C---:B---3--:R-:W-:Y:S01]  /*cdb0*/  FMUL.FTZ R16, R2.reuse, R84 ;  /* 0x0000005402107220 */ /* 0x048fe20000410000 */
[----:B------:R-:W-:Y:S01]  /*cdc0*/  MOV R110, R149 ;  /* 0x00000095006e7202 */ /* 0x000fe20000000f00 */
[C---:B------:R-:W-:Y:S01]  /*cdd0*/  FMUL.FTZ R17, R2.reuse, R85 ;  /* 0x0000005502117220 */ /* 0x040fe20000410000 */
[----:B------:R-:W-:Y:S01]  /*cde0*/  @P0 IADD3.X R11, R5, UR9, RZ, P3, !PT ;  /* 0x00000009050b0c10 */ /* 0x000fe20009ffe4ff */
[C---:B------:R-:W-:Y:S01]  /*cdf0*/  FMUL.FTZ R24, R2.reuse, R92 ;  /* 0x0000005c02187220 */ /* 0x040fe20000410000 */
[----:B------:R-:W-:Y:S01]  /*ce00*/  MOV R149, R65 ;  /* 0x0000004100957202 */ /* 0x000fe20000000f00 */
[----:B------:R1:W-:Y:S01]  /*ce10*/  @P0 LDGSTS.E.BYPASS.LTC128B.128 [R243+0x9100], [R4.64], !P5 ;  /* 0x0910000004f30fae */ /* 0x0003e2000e901d52 */
[C---:B------:R-:W-:Y:S01]  /*ce20*/  FMUL.FTZ R25, R2.reuse, R93 ;  /* 0x0000005d02197220 */ /* 0x040fe20000410000 */
[----:B------:R3:W-:Y:S01]  /*ce30*/  MUFU.EX2 R204, R40 ;  /* 0x0000002800cc7308 */ /* 0x0007e20000000800 */
[C---:B------:R-:W-:Y:S02]  /*ce40*/  FMUL.FTZ R33, R2.reuse, R101 ;  /* 0x0000006502217220 */ /* 0x040fe40000410000 */
[C---:B--2---:R-:W-:Y:S02]  /*ce50*/  FMUL.FTZ R32, R2.reuse, R100 ;  /* 0x0000006402207220 */ /* 0x044fe40000410000 */
[C---:B------:R-:W-:Y:S01]  /*ce60*/  FMUL.FTZ R41, R2.reuse, R109 ;  /* 0x0000006d02297220 */ /* 0x040fe20000410000 */
[----:B------:R1:W-:Y:S01]  /*ce70*/  @P0 LDGSTS.E.BYPASS.LTC128B.128 [R243+0xd100], [R4.64+0x80], !P4 ;  /* 0x0d10008004f30fae */ /* 0x0003e2000e101d52 */
[----:B------:R-:W-:Y:S01]  /*ce80*/  FMUL.FTZ R57, R2, R125 ;  /* 0x0000007d02397220 */ /* 0x000fe20000410000 */
[----:B----4-:R-:W-:Y:S01]  /*ce90*/  @P0 IADD3 R6, P1, R4, UR7, RZ ;  /* 0x0000000704060c10 */ /* 0x010fe2000ff3e0ff */
[C---:B------:R-:W-:Y:S01]  /*cea0*/  FMUL.FTZ R49, R2.reuse, R117 ;  /* 0x0000007502317220 */ /* 0x040fe20000410000 */
[----:B------:R-:W-:Y:S01]  /*ceb0*/  MOV R109, R64 ;  /* 0x00000040006d7202 */ /* 0x000fe20000000f00 */
[----:B------:R-:W-:Y:S02]  /*cec0*/  FMUL.FTZ R64, R2, R132 ;  /* 0x0000008402407220 */ /* 0x000fe40000410000 */
[----:B-----5:R-:W-:Y:S02]  /*ced0*/  FMUL.FTZ R3, R68, c[0x0][0x2d0] ;  /* 0x0000b40044037a20 */ /* 0x020fe40000410000 */
[----:B------:R-:W-:Y:S02]  /*cee0*/  FMUL.FTZ R65, R2, R133 ;  /* 0x0000008502417220 */ /* 0x000fe40000410000 */
[--C-:B------:R-:W-:Y:S01]  /*cef0*/  FFMA.FTZ R7, R154, c[0x0][0x2d0], -R3.reuse ;  /* 0x0000b4009a077a23 */ /* 0x100fe20000010803 */
[----:B------:R-:W-:Y:S01]  /*cf00*/  MOV R154, R167 ;  /* 0x000000a7009a7202 */ /* 0x000fe20000000f00 */
[--C-:B------:R-:W-:Y:S01]  /*cf10*/  FFMA.FTZ R12, R155, c[0x0][0x2d0], -R3.reuse ;  /* 0x0000b4009b0c7a23 */ /* 0x100fe20000010803 */
[----:B------:R-:W-:Y:S01]  /*cf20*/  @P0 IADD3 R8, P2, R6, UR7, RZ ;  /* 0x0000000706080c10 */ /* 0x000fe2000ff5e0ff */
[----:B------:R2:W-:Y:S01]  /*cf30*/  MUFU.EX2 R167, R7 ;  /* 0x0000000700a77308 */ /* 0x0005e20000000800 */
[----:B------:R-:W-:Y:S01]  /*cf40*/  MOV R155, R164 ;  /* 0x000000a4009b7202 */ /* 0x000fe20000000f00 */
[--C-:B------:R-:W-:Y:S02]  /*cf50*/  FFMA.FTZ R48, R158, c[0x0][0x2d0], -R3.reuse ;  /* 0x0000b4009e307a23 */ /* 0x100fe40000010803 */
[----:B---3--:R-:W-:Y:S01]  /*cf60*/  FMUL.FTZ R40, R2, R108 ;  /* 0x0000006c02287220 */ /* 0x008fe20000410000 */
[----:B------:R-:W-:Y:S01]  /*cf70*/  MOV R108, R66 ;  /* 0x00000042006c7202 */ /* 0x000fe20000000f00 */
[----:B------:R-:W-:Y:S02]  /*cf80*/  FMUL.FTZ R66, R0, R134 ;  /* 0x0000008600427220 */ /* 0x000fe40000410000 */
[--C-:B------:R-:W-:Y:S02]  /*cf90*/  FFMA.FTZ R136, R136, c[0x0][0x2d0], -R3.reuse ;  /* 0x0000b40088887a23 */ /* 0x100fe40000010803 */
[----:B------:R-:W3:Y:S10]  /*cfa0*/  MUFU.EX2 R166, R12 ;  /* 0x0000000c00a67308 */ /* 0x000ef40000000800 */
[----:B------:R4:W-:Y:S01]  /*cfb0*/  MUFU.EX2 R159, R48 ;  /* 0x00000030009f7308 */ /* 0x0009e20000000800 */
[----:B--2---:R-:W-:Y:S02]  /*cfc0*/  @P0 IADD3.X R7, R5, UR6, RZ, P1, !PT ;  /* 0x0000000605070c10 */ /* 0x004fe40008ffe4ff */
[----:B-1----:R-:W-:Y:S02]  /*cfd0*/  @P0 IADD3 R4, P1, R6, UR12, RZ ;  /* 0x0000000c06040c10 */ /* 0x002fe4000ff3e0ff */
[C---:B------:R-:W-:Y:S01]  /*cfe0*/  @P0 IADD3.X R9, R7.reuse, UR6, RZ, P2, !PT ;  /* 0x0000000607090c10 */ /* 0x040fe200097fe4ff */
[----:B------:R1:W-:Y:S01]  /*cff0*/  @P0 LDGSTS.E.BYPASS.LTC128B.128 [R243+0xa100], [R6.64], !P5 ;  /* 0x0a10000006f30fae */ /* 0x0003e2000e901d52 */
[----:B------:R-:W-:Y:S03]  /*d000*/  @P0 IADD3.X R5, R7, UR9, RZ, P1, !PT ;  /* 0x0000000907050c10 */ /* 0x000fe60008ffe4ff */
[----:B------:R-:W-:Y:S04]  /*d010*/  MUFU.EX2 R136, R136 ;  /* 0x0000008800887308 */ /* 0x000fe80000000800 */
[----:B------:R2:W-:Y:S01]  /*d020*/  @P0 LDGSTS.E.BYPASS.LTC128B.128 [R243+0xe100], [R10.64], !P4 ;  /* 0x0e1000000af30fae */ /* 0x0005e2000e101d52 */
[----:B----4-:R-:W-:Y:S07]  /*d030*/  FMUL.FTZ R48, R2, R116 ;  /* 0x0000007402307220 */ /* 0x010fee0000410000 */
[----:B------:R4:W-:Y:S08]  /*d040*/  @P0 LDGSTS.E.BYPASS.LTC128B.128 [R243+0xb100], [R8.64], !P5 ;  /* 0x0b10000008f30fae */ /* 0x0009f0000e901d52 */
[----:B------:R5:W-:Y:S01]  /*d050*/  @P0 LDGSTS.E.BYPASS.LTC128B.128 [R243+0xf100], [R4.64], !P4 ;  /* 0x0f10000004f30fae */ /* 0x000be2000e101d52 */
[--C-:B-1----:R-:W-:Y:S01]  /*d060*/  FFMA.FTZ R6, R152, c[0x0][0x2d0], -R3.reuse ;  /* 0x0000b40098067a23 */ /* 0x102fe20000010803 */
[----:B------:R-:W-:Y:S01]  /*d070*/  MOV R152, R165 ;  /* 0x000000a500987202 */ /* 0x000fe20000000f00 */
[C---:B------:R-:W-:Y:S02]  /*d080*/  FMUL.FTZ R7, R0.reuse, R75 ;  /* 0x0000004b00077220 */ /* 0x040fe40000410000 */
[----:B------:R1:W-:Y:S03]  /*d090*/  MUFU.EX2 R165, R6 ;  /* 0x0000000600a57308 */ /* 0x0003e60000000800 */
[----:B------:R-:W1:Y:S01]  /*d0a0*/  LDSM.16.MT88.4 R12, [R221+0x100] ;  /* 0x00010000dd0c783b */ /* 0x000e620000004200 */
[C---:B--2---:R-:W-:Y:S02]  /*d0b0*/  FMUL.FTZ R10, R0.reuse, R78 ;  /* 0x0000004e000a7220 */ /* 0x044fe40000410000 */
[----:B------:R-:W-:Y:S05]  /*d0c0*/  FMUL.FTZ R11, R0, R79 ;  /* 0x0000004f000b7220 */ /* 0x000fea0000410000 */
[----:B------:R-:W2:Y:S01]  /*d0d0*/  LDSM.16.MT88.4 R20, [R222+0x100] ;  /* 0x00010000de14783b */ /* 0x000ea20000004200 */
[C---:B----4-:R-:W-:Y:S02]  /*d0e0*/  FMUL.FTZ R8, R2.reuse, R76 ;  /* 0x0000004c02087220 */ /* 0x050fe40000410000 */
[C---:B------:R-:W-:Y:S05]  /*d0f0*/  FMUL.FTZ R9, R2.reuse, R77 ;  /* 0x0000004d02097220 */ /* 0x040fea0000410000 */
[----:B------:R-:W4:Y:S01]  /*d100*/  LDSM.16.MT88.4 R28, [R225+0x100] ;  /* 0x00010000e11c783b */ /* 0x000f220000004200 */
[--C-:B-----5:R-:W-:Y:S01]  /*d110*/  FFMA.FTZ R4, R153, c[0x0][0x2d0], -R3.reuse ;  /* 0x0000b40099047a23 */ /* 0x120fe20000010803 */
[----:B------:R-:W-:Y:S01]  /*d120*/  MOV R153, R151 ;  /* 0x0000009700997202 */ /* 0x000fe20000000f00 */
[----:B------:R-:W-:Y:S01]  /*d130*/  FMUL.FTZ R5, R2, R73 ;  /* 0x0000004902057220 */ /* 0x000fe20000410000 */
[----:B---3--:R-:W-:Y:S01]  /*d140*/  F2FP.PACK_AB R73, R166, R167 ;  /* 0x000000a7a649723e */ /* 0x008fe200000000ff */
[----:B------:R3:W5:Y:S01]  /*d150*/  MUFU.EX2 R164, R4 ;  /* 0x0000000400a47308 */ /* 0x0007620000000800 */
[----:B-1----:R-:W-:Y:S01]  /*d160*/  FMUL.FTZ R6, R0, R74 ;  /* 0x0000004a00067220 */ /* 0x002fe20000410000 */
[----:B------:R-:W-:Y:S01]  /*d170*/  F2FP.PACK_AB R74, R215, R216 ;  /* 0x000000d8d74a723e */ /* 0x000fe200000000ff */
[----:B------:R-:W1:Y:S01]  /*d180*/  LDSM.16.MT88.4 R36, [R224+0x100] ;  /* 0x00010000e024783b */ /* 0x000e620000004200 */
[----:B------:R-:W-:Y:S01]  /*d190*/  MOV R151, R56 ;  /* 0x0000003800977202 */ /* 0x000fe20000000f00 */
[----:B------:R-:W-:Y:S01]  /*d1a0*/  FFMA.FTZ R56, R160, c[0x0][0x2d0], -R3 ;  /* 0x0000b400a0387a23 */ /* 0x000fe20000010803 */
[----:B------:R-:W-:Y:S04]  /*d1b0*/  MOV R160, R199 ;  /* 0x000000c700a07202 */ /* 0x000fe80000000f00 */
[----:B------:R2:W-:Y:S01]  /*d1c0*/  MUFU.EX2 R199, R70 ;  /* 0x0000004600c77308 */ /* 0x0005e20000000800 */
[----:B------:R-:W1:Y:S08]  /*d1d0*/  LDSM.16.MT88.4 R44, [R221+0x4100] ;  /* 0x00410000dd2c783b */ /* 0x000e700000004200 */
[----:B------:R-:W1:Y:S01]  /*d1e0*/  LDSM.16.MT88.4 R52, [R222+0x4100] ;  /* 0x00410000de34783b */ /* 0x000e620000004200 */
[----:B------:R4:W-:Y:S01]  /*d1f0*/  MUFU.EX2 R117, R56 ;  /* 0x0000003800757308 */ /* 0x0009e20000000800 */
[----:B---3--:R-:W-:Y:S01]  /*d200*/  FMUL.FTZ R4, R2, R72 ;  /* 0x0000004802047220 */ /* 0x008fe20000410000 */
[----:B------:R-:W-:Y:S02]  /*d210*/  F2FP.PACK_AB R72, R217, R218 ;  /* 0x000000dad948723e */ /* 0x000fe400000000ff */
[----:B-----5:R-:W-:Y:S03]  /*d220*/  F2FP.PACK_AB R75, R164, R165 ;  /* 0x000000a5a44b723e */ /* 0x020fe600000000ff */
[----:B------:R-:W3:Y:S04]  /*d230*/  LDSM.16.MT88.4 R60, [R225+0x4100] ;  /* 0x00410000e13c783b */ /* 0x000ee80000004200 */
[C---:B------:R-:W-:Y:S04]  /*d240*/  HMMA.16816.F32 R4, R72.reuse, R12, R4 ;  /* 0x0000000c4804723c */ /* 0x040fe80000001804 */
[----:B------:R-:W5:Y:S01]  /*d250*/  LDSM.16.MT88.4 R76, [R224+0x4100] ;  /* 0x00410000e04c783b */ /* 0x000f620000004200 */
[--C-:B--2---:R-:W-:Y:S02]  /*d260*/  FFMA.FTZ R70, R168, c[0x0][0x2d0], -R71.reuse ;  /* 0x0000b400a8467a23 */ /* 0x104fe40000010847 */
[C---:B------:R-:W-:Y:S01]  /*d270*/  FMUL.FTZ R12, R2.reuse, R80 ;  /* 0x00000050020c7220 */ /* 0x040fe20000410000 */
[C---:B------:R-:W-:Y:S04]  /*d280*/  HMMA.16816.F32 R8, R72.reuse, R14, R8 ;  /* 0x0000000e4808723c */ /* 0x040fe80000001808 */
[----:B------:R-:W-:Y:S01]  /*d290*/  LDSM.16.MT88.4 R84, [R222+0x900] ;  /* 0x00090000de54783b */ /* 0x000fe20000004200 */
[C---:B------:R-:W-:Y:S02]  /*d2a0*/  FMUL.FTZ R13, R2.reuse, R81 ;  /* 0x00000051020d7220 */ /* 0x040fe40000410000 */
[----:B----4-:R-:W-:Y:S02]  /*d2b0*/  FMUL.FTZ R56, R2, R124 ;  /* 0x0000007c02387220 */ /* 0x010fe40000410000 */
[C---:B------:R-:W-:Y:S03]  /*d2c0*/  FMUL.FTZ R14, R0.reuse, R82 ;  /* 0x00000052000e7220 */ /* 0x040fe60000410000 */
[----:B------:R-:W-:Y:S01]  /*d2d0*/  LDSM.16.MT88.4 R92, [R224+0x900] ;  /* 0x00090000e05c783b */ /* 0x000fe20000004200 */
[----:B------:R-:W-:Y:S07]  /*d2e0*/  FMUL.FTZ R15, R0, R83 ;  /* 0x00000053000f7220 */ /* 0x000fee0000410000 */
[----:B------:R-:W2:Y:S01]  /*d2f0*/  LDSM.16.MT88.4 R80, [R221+0x900] ;  /* 0x00090000dd50783b */ /* 0x000ea20000004200 */
[C---:B------:R-:W-:Y:S07]  /*d300*/  HMMA.16816.F32 R12, R72.reuse, R20, R12 ;  /* 0x00000014480c723c */ /* 0x040fee000000180c */
[----:B------:R-:W-:Y:S01]  /*d310*/  LDSM.16.MT88.4 R100, [R224+0x5100] ;  /* 0x00510000e064783b */ /* 0x000fe20000004200 */
[C---:B------:R-:W-:Y:S04]  /*d320*/  HMMA.16816.F32 R16, R72.reuse, R22, R16 ;  /* 0x000000164810723c */ /* 0x040fe80000001810 */
[C---:B------:R-:W-:Y:S02]  /*d330*/  FMUL.FTZ R20, R2.reuse, R88 ;  /* 0x0000005802147220 */ /* 0x040fe40000410000 */
[----:B------:R-:W-:Y:S01]  /*d340*/  FMUL.FTZ R21, R2, R89 ;  /* 0x0000005902157220 */ /* 0x000fe20000410000 */
[----:B------:R-:W0:Y:S01]  /*d350*/  LDGDEPBAR ;  /* 0x00000000000079af */ /* 0x000e220000000000 */
[C---:B------:R-:W-:Y:S04]  /*d360*/  FMUL.FTZ R22, R0.reuse, R90 ;  /* 0x0000005a00167220 */ /* 0x040fe80000410000 */
[----:B------:R-:W-:Y:S03]  /*d370*/  FMUL.FTZ R23, R0, R91 ;  /* 0x0000005b00177220 */ /* 0x000fe60000410000 */
[----:B------:R-:W4:Y:S04]  /*d380*/  LDSM.16.MT88.4 R88, [R225+0x900] ;  /* 0x00090000e158783b */ /* 0x000f280000004200 */
[C---:B------:R-:W-:Y:S07]  /*d390*/  HMMA.16816.F32 R20, R72.reuse, R28, R20 ;  /* 0x0000001c4814723c */ /* 0x040fee0000001814 */
[C---:B------:R-:W-:Y:S01]  /*d3a0*/  FMUL.FTZ R28, R2.reuse, R96 ;  /* 0x00000060021c7220 */ /* 0x040fe20000410000 */
[C---:B------:R-:W-:Y:S04]  /*d3b0*/  HMMA.16816.F32 R24, R72.reuse, R30, R24 ;  /* 0x0000001e4818723c */ /* 0x040fe80000001818 */
[----:B------:R-:W-:Y:S03]  /*d3c0*/  FMUL.FTZ R29, R2, R97 ;  /* 0x00000061021d7220 */ /* 0x000fe60000410000 */
[C---:B------:R-:W-:Y:S02]  /*d3d0*/  FMUL.FTZ R30, R0.reuse, R98 ;  /* 0x00000062001e7220 */ /* 0x040fe40000410000 */
[----:B------:R-:W-:Y:S02]  /*d3e0*/  FMUL.FTZ R31, R0, R99 ;  /* 0x00000063001f7220 */ /* 0x000fe40000410000 */
[----:B------:R-:W-:Y:S05]  /*d3f0*/  LDSM.16.MT88.4 R96, [R225+0x5100] ;  /* 0x00510000e160783b */ /* 0x000fea0000004200 */
[C---:B-1----:R-:W-:Y:S07]  /*d400*/  HMMA.16816.F32 R28, R72.reuse, R36, R28 ;  /* 0x00000024481c723c */ /* 0x042fee000000181c */
        /* <DEDUP_REMOVED lines=17> */
[C---:B-1----:R-:W-:Y:S07]  /*d520*/  FMUL.FTZ R44, R2.reuse, R112 ;  /* 0x00000070022c7220 */ /* 0x042fee0000410000 */
[C---:B------:R-:W-:Y:S07]  /*d530*/  HMMA.16816.F32 R44, R72.reuse, R52, R44 ;  /* 0x00000034482c723c */ /* 0x040fee000000182c */
[----:B------:R-:W-:Y:S01]  /*d540*/  FMUL.FTZ R53, R2, R121 ;  /* 0x0000007902357220 */ /* 0x000fe20000410000 */
[C---:B------:R-:W-:Y:S04]  /*d550*/  HMMA.16816.F32 R48, R72.reuse, R54, R48 ;  /* 0x000000364830723c */ /* 0x040fe80000001830 */
[----:B------:R-:W-:Y:S01]  /*d560*/  MOV R121, R155 ;  /* 0x0000009b00797202 */ /* 0x000fe20000000f00 */
[----:B------:R-:W-:Y:S01]  /*d570*/  FFMA.FTZ R52, R161, c[0x0][0x2d0], -R3 ;  /* 0x0000b400a1347a23 */ /* 0x000fe20000010803 */
[----:B------:R-:W-:Y:S01]  /*d580*/  MOV R155, R198 ;  /* 0x000000c6009b7202 */ /* 0x000fe20000000f00 */
[C---:B------:R-:W-:Y:S01]  /*d590*/  FMUL.FTZ R54, R0.reuse, R122 ;  /* 0x0000007a00367220 */ /* 0x040fe20000410000 */
[----:B------:R1:W-:Y:S01]  /*d5a0*/  MUFU.EX2 R198, R70 ;  /* 0x0000004600c67308 */ /* 0x0003e20000000800 */
[----:B------:R-:W-:Y:S03]  /*d5b0*/  MOV R161, R197 ;  /* 0x000000c500a17202 */ /* 0x000fe60000000f00 */
[----:B------:R-:W-:Y:S06]  /*d5c0*/  FMUL.FTZ R55, R0, R123 ;  /* 0x0000007b00377220 */ /* 0x000fec0000410000 */
[----:B------:R2:W2:Y:S01]  /*d5d0*/  MUFU.EX2 R118, R52 ;  /* 0x0000003400767308 */ /* 0x0004a20000000800 */
[----:B-1----:R-:W-:Y:S09]  /*d5e0*/  FFMA.FTZ R70, R170, c[0x0][0x2d0], -R71 ;  /* 0x0000b400aa467a23 */ /* 0x002ff20000010847 */
[----:B------:R1:W-:Y:S01]  /*d5f0*/  MUFU.EX2 R197, R70 ;  /* 0x0000004600c57308 */ /* 0x0003e20000000800 */
[----:B--2---:R-:W-:Y:S01]  /*d600*/  FMUL.FTZ R52, R2, R120 ;  /* 0x0000007802347220 */ /* 0x004fe20000410000 */
[----:B------:R-:W-:Y:S02]  /*d610*/  MOV R120, R152 ;  /* 0x0000009800787202 */ /* 0x000fe40000000f00 */
[----:B------:R-:W-:Y:S02]  /*d620*/  MOV R152, R154 ;  /* 0x0000009a00987202 */ /* 0x000fe40000000f00 */
[----:B------:R-:W-:Y:S02]  /*d630*/  MOV R154, R148 ;  /* 0x00000094009a7202 */ /* 0x000fe40000000f00 */
[C---:B---3--:R-:W-:Y:S03]  /*d640*/  HMMA.16816.F32 R52, R72.reuse, R60, R52 ;  /* 0x0000003c4834723c */ /* 0x048fe60000001834 */
[----:B------:R-:W-:Y:S01]  /*d650*/  MOV R148, R58 ;  /* 0x0000003a00947202 */ /* 0x000fe20000000f00 */
[----:B------:R-:W-:Y:S03]  /*d660*/  FMUL.FTZ R58, R0, R126 ;  /* 0x0000007e003a7220 */ /* 0x000fe60000410000 */
[----:B------:R-:W-:Y:S02]  /*d670*/  FFMA.FTZ R60, R162, c[0x0][0x2d0], -R3 ;  /* 0x0000b400a23c7a23 */ /* 0x000fe40000010803 */
[----:B------:R-:W-:Y:S02]  /*d680*/  FMUL.FTZ R61, R2, R129 ;  /* 0x00000081023d7220 */ /* 0x000fe40000410000 */
[C---:B------:R-:W-:Y:S01]  /*d690*/  HMMA.16816.F32 R56, R72.reuse, R62, R56 ;  /* 0x0000003e4838723c */ /* 0x040fe20000001838 */
[----:B------:R2:W3:Y:S02]  /*d6a0*/  MUFU.EX2 R116, R60 ;  /* 0x0000003c00747308 */ /* 0x0004e40000000800 */
[----:B-1----:R-:W-:Y:S04]  /*d6b0*/  FFMA.FTZ R70, R169, c[0x0][0x2d0], -R71 ;  /* 0x0000b400a9467a23 */ /* 0x002fe80000010847 */
[C---:B------:R-:W-:Y:S02]  /*d6c0*/  FMUL.FTZ R62, R0.reuse, R130 ;  /* 0x00000082003e7220 */ /* 0x040fe40000410000 */
[----:B------:R-:W-:Y:S02]  /*d6d0*/  FMUL.FTZ R63, R0, R131 ;  /* 0x00000083003f7220 */ /* 0x000fe40000410000 */
[----:B------:R1:W-:Y:S01]  /*d6e0*/  MUFU.EX2 R196, R70 ;  /* 0x0000004600c47308 */ /* 0x0003e20000000800 */
[----:B--2---:R-:W-:Y:S07]  /*d6f0*/  FMUL.FTZ R60, R2, R128 ;  /* 0x00000080023c7220 */ /* 0x004fee0000410000 */
[C---:B-----5:R-:W-:Y:S03]  /*d700*/  HMMA.16816.F32 R60, R72.reuse, R76, R60 ;  /* 0x0000004c483c723c */ /* 0x060fe6000000183c */
[--C-:B-1----:R-:W-:Y:S04]  /*d710*/  FFMA.FTZ R70, R188, c[0x0][0x2d0], -R3.reuse ;  /* 0x0000b400bc467a23 */ /* 0x102fe80000010803 */
[----:B------:R1:W-:Y:S01]  /*d720*/  MUFU.EX2 R127, R70 ;  /* 0x00000046007f7308 */ /* 0x0003e20000000800 */
[----:B------:R-:W-:Y:S01]  /*d730*/  HMMA.16816.F32 R64, R72, R78, R64 ;  /* 0x0000004e4840723c */ /* 0x000fe20000001840 */
[----:B------:R-:W2:Y:S06]  /*d740*/  LDSM.16.MT88.4 R76, [R221+0x4900] ;  /* 0x00490000dd4c783b */ /* 0x000eac0000004200 */
[----:B------:R-:W-:Y:S02]  /*d750*/  F2FP.PACK_AB R73, R118, R159 ;  /* 0x0000009f7649723e */ /* 0x000fe400000000ff */
[----:B---3--:R-:W-:Y:S03]  /*d760*/  F2FP.PACK_AB R75, R116, R117 ;  /* 0x00000075744b723e */ /* 0x008fe600000000ff */
[----:B------:R-:W-:Y:S02]  /*d770*/  F2FP.PACK_AB R72, R206, R212 ;  /* 0x000000d4ce48723e */ /* 0x000fe400000000ff */
[----:B------:R-:W-:Y:S07]  /*d780*/  F2FP.PACK_AB R74, R203, R204 ;  /* 0x000000cccb4a723e */ /* 0x000fee00000000ff */
[C---:B------:R-:W-:Y:S03]  /*d790*/  HMMA.16816.F32 R4, R72.reuse, R80, R4 ;  /* 0x000000504804723c */ /* 0x040fe60000001804 */
[--C-:B-1----:R-:W-:Y:S04]  /*d7a0*/  FFMA.FTZ R70, R189, c[0x0][0x2d0], -R3.reuse ;  /* 0x0000b400bd467a23 */ /* 0x102fe80000010803 */
[----:B------:R1:W3:Y:S01]  /*d7b0*/  MUFU.EX2 R126, R70 ;  /* 0x00000046007e7308 */ /* 0x0002e20000000800 */
[C---:B------:R-:W-:Y:S01]  /*d7c0*/  HMMA.16816.F32 R8, R72.reuse, R82, R8 ;  /* 0x000000524808723c */ /* 0x040fe20000001808 */
[----:B------:R-:W5:Y:S07]  /*d7d0*/  LDSM.16.MT88.4 R80, [R222+0x4900] ;  /* 0x00490000de50783b */ /* 0x000f6e0000004200 */
[C---:B------:R-:W-:Y:S08]  /*d7e0*/  HMMA.16816.F32 R12, R72.reuse, R84, R12 ;  /* 0x00000054480c723c */ /* 0x040ff0000000180c */
[C---:B------:R-:W-:Y:S01]  /*d7f0*/  HMMA.16816.F32 R16, R72.reuse, R86, R16 ;  /* 0x000000564810723c */ /* 0x040fe20000001810 */
[----:B------:R-:W3:Y:S03]  /*d800*/  LDSM.16.MT88.4 R84, [R225+0x4900] ;  /* 0x00490000e154783b */ /* 0x000ee60000004200 */
[--C-:B-1----:R-:W-:Y:S04]  /*d810*/  FFMA.FTZ R70, R171, c[0x0][0x2d0], -R3.reuse ;  /* 0x0000b400ab467a23 */ /* 0x102fe80000010803 */
[C---:B----4-:R-:W-:Y:S01]  /*d820*/  HMMA.16816.F32 R20, R72.reuse, R88, R20 ;  /* 0x000000584814723c */ /* 0x050fe20000001814 */
[----:B------:R1:W-:Y:S07]  /*d830*/  MUFU.EX2 R125, R70 ;  /* 0x00000046007d7308 */ /* 0x0003ee0000000800 */
[C---:B------:R-:W-:Y:S01]  /*d840*/  HMMA.16816.F32 R24, R72.reuse, R90, R24 ;  /* 0x0000005a4818723c */ /* 0x040fe20000001818 */
[----:B------:R-:W4:Y:S07]  /*d850*/  LDSM.16.MT88.4 R88, [R224+0x4900] ;  /* 0x00490000e058783b */ /* 0x000f2e0000004200 */
[C---:B------:R-:W-:Y:S08]  /*d860*/  HMMA.16816.F32 R28, R72.reuse, R92, R28 ;  /* 0x0000005c481c723c */ /* 0x040ff0000000181c */
[C---:B------:R-:W-:Y:S01]  /*d870*/  HMMA.16816.F32 R32, R72.reuse, R94, R32 ;  /* 0x0000005e4820723c */ /* 0x040fe20000001820 */
[----:B------:R-:W-:Y:S03]  /*d880*/  LDSM.16.MT88.4 R92, [R222+0x5100] ;  /* 0x00510000de5c783b */ /* 0x000fe60000004200 */
[----:B-1----:R-:W-:Y:S04]  /*d890*/  FFMA.FTZ R70, R190, c[0x0][0x2d0], -R3 ;  /* 0x0000b400be467a23 */ /* 0x002fe80000010803 */
[C---:B--2---:R-:W-:Y:S01]  /*d8a0*/  HMMA.16816.F32 R36, R72.reuse, R76, R36 ;  /* 0x0000004c4824723c */ /* 0x044fe20000001824 */
[----:B------:R1:W2:Y:S07]  /*d8b0*/  MUFU.EX2 R124, R70 ;  /* 0x00000046007c7308 */ /* 0x0002ae0000000800 */
[C---:B------:R-:W-:Y:S01]  /*d8c0*/  HMMA.16816.F32 R40, R72.reuse, R78, R40 ;  /* 0x0000004e4828723c */ /* 0x040fe20000001828 */
[----:B------:R-:W2:Y:S07]  /*d8d0*/  LDSM.16.MT88.4 R76, [R221+0x1100] ;  /* 0x00110000dd4c783b */ /* 0x000eae0000004200 */
[C---:B-----5:R-:W-:Y:S08]  /*d8e0*/  HMMA.16816.F32 R44, R72.reuse, R80, R44 ;  /* 0x00000050482c723c */ /* 0x060ff0000000182c */
[C---:B------:R-:W-:Y:S01]  /*d8f0*/  HMMA.16816.F32 R48, R72.reuse, R82, R48 ;  /* 0x000000524830723c */ /* 0x040fe20000001830 */
[----:B------:R-:W5:Y:S03]  /*d900*/  LDSM.16.MT88.4 R80, [R222+0x1100] ;  /* 0x00110000de50783b */ /* 0x000f660000004200 */
[--C-:B-1----:R-:W-:Y:S04]  /*d910*/  FFMA.FTZ R70, R191, c[0x0][0x2d0], -R71.reuse ;  /* 0x0000b400bf467a23 */ /* 0x102fe80000010847 */
[C---:B---3--:R-:W-:Y:S01]  /*d920*/  HMMA.16816.F32 R52, R72.reuse, R84, R52 ;  /* 0x000000544834723c */ /* 0x048fe20000001834 */
[----:B------:R1:W-:Y:S07]  /*d930*/  MUFU.EX2 R191, R70 ;  /* 0x0000004600bf7308 */ /* 0x0003ee0000000800 */
[C---:B------:R-:W-:Y:S01]  /*d940*/  HMMA.16816.F32 R56, R72.reuse, R86, R56 ;  /* 0x000000564838723c */ /* 0x040fe20000001838 */
[----:B------:R-:W3:Y:S07]  /*d950*/  LDSM.16.MT88.4 R84, [R225+0x1100] ;  /* 0x00110000e154783b */ /* 0x000eee0000004200 */
[C---:B----4-:R-:W-:Y:S08]  /*d960*/  HMMA.16816.F32 R60, R72.reuse, R88, R60 ;  /* 0x00000058483c723c */ /* 0x050ff0000000183c */
[----:B------:R-:W-:Y:S01]  /*d970*/  HMMA.16816.F32 R64, R72, R90, R64 ;  /* 0x0000005a4840723c */ /* 0x000fe20000001840 */
[----:B------:R-:W4:Y:S03]  /*d980*/  LDSM.16.MT88.4 R88, [R224+0x1100] ;  /* 0x00110000e058783b */ /* 0x000f260000004200 */
[--C-:B-1----:R-:W-:Y:S03]  /*d990*/  FFMA.FTZ R70, R200, c[0x0][0x2d0], -R71.reuse ;  /* 0x0000b400c8467a23 */ /* 0x102fe60000010847 */
[----:B------:R-:W-:Y:S01]  /*d9a0*/  F2FP.PACK_AB R73, R126, R127 ;  /* 0x0000007f7e49723e */ /* 0x000fe200000000ff */
[----:B------:R1:W1:Y:S01]  /*d9b0*/  MUFU.EX2 R189, R70 ;  /* 0x0000004600bd7308 */ /* 0x0002620000000800 */
[----:B--2---:R-:W-:Y:S03]  /*d9c0*/  F2FP.PACK_AB R75, R124, R125 ;  /* 0x0000007d7c4b723e */ /* 0x004fe600000000ff */
[----:B------:R-:W-:Y:S02]  /*d9d0*/  F2FP.PACK_AB R72, R198, R199 ;  /* 0x000000c7c648723e */ /* 0x000fe400000000ff */
[----:B------:R-:W-:Y:S07]  /*d9e0*/  F2FP.PACK_AB R74, R196, R197 ;  /* 0x000000c5c44a723e */ /* 0x000fee00000000ff */
        /* <DEDUP_REMOVED lines=8> */
[C---:B---3--:R-:W-:Y:S08]  /*da70*/  HMMA.16816.F32 R20, R72.reuse, R84, R20 ;  /* 0x000000544814723c */ /* 0x048ff00000001814 */
[C---:B------:R-:W-:Y:S01]  /*da80*/  HMMA.16816.F32 R24, R72.reuse, R86, R24 ;  /* 0x000000564818723c */ /* 0x040fe20000001818 */
[----:B------:R-:W3:Y:S03]  /*da90*/  LDSM.16.MT88.4 R84, [R225+0x1900] ;  /* 0x00190000e154783b */ /* 0x000ee60000004200 */
[----:B-1----:R-:W-:Y:S04]  /*daa0*/  FFMA.FTZ R70, R202, c[0x0][0x2d0], -R71 ;  /* 0x0000b400ca467a23 */ /* 0x002fe80000010847 */
[C---:B----4-:R-:W-:Y:S01]  /*dab0*/  HMMA.16816.F32 R28, R72.reuse, R88, R28 ;  /* 0x00000058481c723c */ /* 0x050fe2000000181c */
[----:B------:R1:W4:Y:S07]  /*dac0*/  MUFU.EX2 R188, R70 ;  /* 0x0000004600bc7308 */ /* 0x00032e0000000800 */
[C---:B------:R-:W-:Y:S01]  /*dad0*/  HMMA.16816.F32 R32, R72.reuse, R90, R32 ;  /* 0x0000005a4820723c */ /* 0x040fe20000001820 */
[----:B------:R-:W-:Y:S07]  /*dae0*/  LDSM.16.MT88.4 R88, [R222+0x5900] ;  /* 0x00590000de58783b */ /* 0x000fee0000004200 */
[C---:B--2---:R-:W-:Y:S08]  /*daf0*/  HMMA.16816.F32 R36, R72.reuse, R76, R36 ;  /* 0x0000004c4824723c */ /* 0x044ff00000001824 */
[C---:B------:R-:W-:Y:S01]  /*db00*/  HMMA.16816.F32 R40, R72.reuse, R78, R40 ;  /* 0x0000004e4828723c */ /* 0x040fe20000001828 */
[----:B------:R-:W2:Y:S03]  /*db10*/  LDSM.16.MT88.4 R76, [R224+0x1900] ;  /* 0x00190000e04c783b */ /* 0x000ea60000004200 */
[--C-:B-1----:R-:W-:Y:S04]  /*db20*/  FFMA.FTZ R70, R205, c[0x0][0x2d0], -R3.reuse ;  /* 0x0000b400cd467a23 */ /* 0x102fe80000010803 */
[C---:B------:R-:W-:Y:S01]  /*db30*/  HMMA.16816.F32 R44, R72.reuse, R92, R44 ;  /* 0x0000005c482c723c */ /* 0x040fe2000000182c */
[----:B------:R1:W-:Y:S07]  /*db40*/  MUFU.EX2 R158, R70 ;  /* 0x00000046009e7308 */ /* 0x0003ee0000000800 */
[C---:B------:R-:W-:Y:S01]  /*db50*/  HMMA.16816.F32 R48, R72.reuse, R94, R48 ;  /* 0x0000005e4830723c */ /* 0x040fe20000001830 */
[----:B------:R-:W-:Y:S07]  /*db60*/  LDSM.16.MT88.4 R92, [R222+0x6100] ;  /* 0x00610000de5c783b */ /* 0x000fee0000004200 */
[C---:B------:R-:W-:Y:S08]  /*db70*/  HMMA.16816.F32 R52, R72.reuse, R96, R52 ;  /* 0x000000604834723c */ /* 0x040ff00000001834 */
[C---:B------:R-:W-:Y:S01]  /*db80*/  HMMA.16816.F32 R56, R72.reuse, R98, R56 ;  /* 0x000000624838723c */ /* 0x040fe20000001838 */
[----:B------:R-:W-:Y:S03]  /*db90*/  LDSM.16.MT88.4 R96, [R225+0x6100] ;  /* 0x00610000e160783b */ /* 0x000fe60000004200 */
[--C-:B-1----:R-:W-:Y:S04]  /*dba0*/  FFMA.FTZ R70, R213, c[0x0][0x2d0], -R3.reuse ;  /* 0x0000b400d5467a23 */ /* 0x102fe80000010803 */
[C---:B------:R-:W-:Y:S01]  /*dbb0*/  HMMA.16816.F32 R60, R72.reuse, R100, R60 ;  /* 0x00000064483c723c */ /* 0x040fe2000000183c */
[----:B------:R1:W1:Y:S07]  /*dbc0*/  MUFU.EX2 R157, R70 ;  /* 0x00000046009d7308 */ /* 0x00026e0000000800 */
[----:B------:R-:W-:Y:S01]  /*dbd0*/  HMMA.16816.F32 R64, R72, R102, R64 ;  /* 0x000000664840723c */ /* 0x000fe20000001840 */
[----:B------:R-:W-:Y:S06]  /*dbe0*/  LDSM.16.MT88.4 R100, [R222+0x2900] ;  /* 0x00290000de64783b */ /* 0x000fec0000004200 */
[----:B------:R-:W-:Y:S02]  /*dbf0*/  F2FP.PACK_AB R72, R189, R191 ;  /* 0x000000bfbd48723e */ /* 0x000fe400000000ff */
[----:B----4-:R-:W-:Y:S03]  /*dc00*/  F2FP.PACK_AB R74, R188, R190 ;  /* 0x000000bebc4a723e */ /* 0x010fe600000000ff */
[--C-:B-1----:R-:W-:Y:S01]  /*dc10*/  FFMA.FTZ R70, R207, c[0x0][0x2d0], -R3.reuse ;  /* 0x0000b400cf467a23 */ /* 0x102fe20000010803 */
[----:B------:R-:W-:Y:S03]  /*dc20*/  F2FP.PACK_AB R73, R157, R158 ;  /* 0x0000009e9d49723e */ /* 0x000fe600000000ff */
[----:B------:R1:W-:Y:S02]  /*dc30*/  MUFU.EX2 R115, R70 ;  /* 0x0000004600737308 */ /* 0x0003e40000000800 */
[----:B-1----:R-:W-:Y:S08]  /*dc40*/  FFMA.FTZ R70, R214, c[0x0][0x2d0], -R3 ;  /* 0x0000b400d6467a23 */ /* 0x002ff00000010803 */
        /* <DEDUP_REMOVED lines=12> */
[C---:B---3--:R-:W-:Y:S08]  /*dd10*/  HMMA.16816.F32 R20, R72.reuse, R84, R20 ;  /* 0x000000544814723c */ /* 0x048ff00000001814 */
[C---:B------:R-:W-:Y:S01]  /*dd20*/  HMMA.16816.F32 R24, R72.reuse, R86, R24 ;  /* 0x000000564818723c */ /* 0x040fe20000001818 */
[----:B------:R-:W3:Y:S07]  /*dd30*/  LDSM.16.MT88.4 R84, [R225+0x5900] ;  /* 0x00590000e154783b */ /* 0x000eee0000004200 */
[C---:B--2---:R-:W-:Y:S04]  /*dd40*/  HMMA.16816.F32 R28, R72.reuse, R76, R28 ;  /* 0x0000004c481c723c */ /* 0x044fe8000000181c */
[--C-:B-1----:R-:W-:Y:S04]  /*dd50*/  FFMA.FTZ R70, R244, c[0x0][0x2d0], -R71.reuse ;  /* 0x0000b400f4467a23 */ /* 0x102fe80000010847 */
[C---:B------:R-:W-:Y:S01]  /*dd60*/  HMMA.16816.F32 R32, R72.reuse, R78, R32 ;  /* 0x0000004e4820723c */ /* 0x040fe20000001820 */
[----:B------:R1:W-:Y:S01]  /*dd70*/  MUFU.EX2 R169, R70 ;  /* 0x0000004600a97308 */ /* 0x0003e20000000800 */
[----:B------:R-:W2:Y:S06]  /*dd80*/  LDSM.16.MT88.4 R76, [R224+0x5900] ;  /* 0x00590000e04c783b */ /* 0x000eac0000004200 */
[C---:B----4-:R-:W-:Y:S08]  /*dd90*/  HMMA.16816.F32 R36, R72.reuse, R80, R36 ;  /* 0x000000504824723c */ /* 0x050ff00000001824 */
[C---:B------:R-:W-:Y:S01]  /*dda0*/  HMMA.16816.F32 R40, R72.reuse, R82, R40 ;  /* 0x000000524828723c */ /* 0x040fe20000001828 */
[----:B------:R-:W4:Y:S07]  /*ddb0*/  LDSM.16.MT88.4 R80, [R221+0x2100] ;  /* 0x00210000dd50783b */ /* 0x000f2e0000004200 */
[C---:B------:R-:W-:Y:S04]  /*ddc0*/  HMMA.16816.F32 R44, R72.reuse, R88, R44 ;  /* 0x00000058482c723c */ /* 0x040fe8000000182c */
[----:B-1----:R-:W-:Y:S04]  /*ddd0*/  FFMA.FTZ R70, R246, c[0x0][0x2d0], -R71 ;  /* 0x0000b400f6467a23 */ /* 0x002fe80000010847 */
[C---:B------:R-:W-:Y:S01]  /*dde0*/  HMMA.16816.F32 R48, R72.reuse, R90, R48 ;  /* 0x0000005a4830723c */ /* 0x040fe20000001830 */
[----:B------:R1:W1:Y:S01]  /*ddf0*/  MUFU.EX2 R168, R70 ;  /* 0x0000004600a87308 */ /* 0x0002620000000800 */
[----:B------:R-:W4:Y:S06]  /*de00*/  LDSM.16.MT88.4 R88, [R222+0x2100] ;  /* 0x00210000de58783b */ /* 0x000f2c0000004200 */
[C---:B---3--:R-:W-:Y:S08]  /*de10*/  HMMA.16816.F32 R52, R72.reuse, R84, R52 ;  /* 0x000000544834723c */ /* 0x048ff00000001834 */
[C---:B------:R-:W-:Y:S01]  /*de20*/  HMMA.16816.F32 R56, R72.reuse, R86, R56 ;  /* 0x000000564838723c */ /* 0x040fe20000001838 */
[----:B------:R-:W3:Y:S07]  /*de30*/  LDSM.16.MT88.4 R84, [R225+0x2100] ;  /* 0x00210000e154783b */ /* 0x000eee0000004200 */
        /* <DEDUP_REMOVED lines=17> */
[C---:B----4-:R-:W-:Y:S08]  /*df50*/  HMMA.16816.F32 R4, R72.reuse, R80, R4 ;  /* 0x000000504804723c */ /* 0x050ff00000001804 */
[C---:B------:R-:W-:Y:S01]  /*df60*/  HMMA.16816.F32 R8, R72.reuse, R82, R8 ;  /* 0x000000524808723c */ /* 0x040fe20000001808 */
[----:B------:R-:W4:Y:S07]  /*df70*/  LDSM.16.MT88.4 R80, [R221+0x6100] ;  /* 0x00610000dd50783b */ /* 0x000f2e0000004200 */
[C---:B------:R-:W-:Y:S04]  /*df80*/  HMMA.16816.F32 R12, R72.reuse, R88, R12 ;  /* 0x00000058480c723c */ /* 0x040fe8000000180c */
[--C-:B-1----:R-:W-:Y:S04]  /*df90*/  FFMA.FTZ R70, R252, c[0x0][0x2d0], -R71.reuse ;  /* 0x0000b400fc467a23 */ /* 0x102fe80000010847 */
[C---:B------:R-:W-:Y:S01]  /*dfa0*/  HMMA.16816.F32 R16, R72.reuse, R90, R16 ;  /* 0x0000005a4810723c */ /* 0x040fe20000001810 */
[----:B------:R1:W5:Y:S01]  /*dfb0*/  MUFU.EX2 R162, R70 ;  /* 0x0000004600a27308 */ /* 0x0003620000000800 */
[----:B------:R-:W5:Y:S06]  /*dfc0*/  LDSM.16.MT88.4 R88, [R224+0x6100] ;  /* 0x00610000e058783b */ /* 0x000f6c0000004200 */
        /* <DEDUP_REMOVED lines=37> */
[C---:B---3--:R-:W-:Y:S08]  /*e220*/  HMMA.16816.F32 R4, R72.reuse, R84, R4 ;  /* 0x000000544804723c */ /* 0x048ff00000001804 */
[C---:B------:R-:W-:Y:S01]  /*e230*/  HMMA.16816.F32 R8, R72.reuse, R86, R8 ;  /* 0x000000564808723c */ /* 0x040fe20000001808 */
[----:B------:R-:W3:Y:S07]  /*e240*/  LDSM.16.MT88.4 R84, [R221+0x6900] ;  /* 0x00690000dd54783b */ /* 0x000eee0000004200 */
[C---:B------:R-:W-:Y:S04]  /*e250*/  HMMA.16816.F32 R12, R72.reuse, R100, R12 ;  /* 0x00000064480c723c */ /* 0x040fe8000000180c */
[--C-:B-1----:R-:W-:Y:S01]  /*e260*/  FFMA.FTZ R70, R152, c[0x0][0x2d0], -R71.reuse ;  /* 0x0000b40098467a23 */ /* 0x102fe20000010847 */
[----:B------:R-:W-:Y:S03]  /*e270*/  MOV R152, R155 ;  /* 0x0000009b00987202 */ /* 0x000fe60000000f00 */
[C---:B------:R-:W-:Y:S01]  /*e280*/  HMMA.16816.F32 R16, R72.reuse, R102, R16 ;  /* 0x000000664810723c */ /* 0x040fe20000001810 */
[----:B------:R1:W5:Y:S01]  /*e290*/  MUFU.EX2 R155, R70 ;  /* 0x00000046009b7308 */ /* 0x0003620000000800 */
[----:B------:R-:W-:Y:S06]  /*e2a0*/  LDSM.16.MT88.4 R100, [R224+0x7100] ;  /* 0x00710000e064783b */ /* 0x000fec0000004200 */
[C---:B--2---:R-:W-:Y:S08]  /*e2b0*/  HMMA.16816.F32 R20, R72.reuse, R76, R20 ;  /* 0x0000004c4814723c */ /* 0x044ff00000001814 */
[C---:B------:R-:W-:Y:S01]  /*e2c0*/  HMMA.16816.F32 R24, R72.reuse, R78, R24 ;  /* 0x0000004e4818723c */ /* 0x040fe20000001818 */
[----:B------:R-:W2:Y:S07]  /*e2d0*/  LDSM.16.MT88.4 R76, [R225+0x6900] ;  /* 0x00690000e14c783b */ /* 0x000eae0000004200 */
[C---:B----4-:R-:W-:Y:S04]  /*e2e0*/  HMMA.16816.F32 R28, R72.reuse, R80, R28 ;  /* 0x00000050481c723c */ /* 0x050fe8000000181c */
[--C-:B-1----:R-:W-:Y:S04]  /*e2f0*/  FFMA.FTZ R70, R154, c[0x0][0x2d0], -R71.reuse ;  /* 0x0000b4009a467a23 */ /* 0x102fe80000010847 */
[C---:B------:R-:W-:Y:S01]  /*e300*/  HMMA.16816.F32 R32, R72.reuse, R82, R32 ;  /* 0x000000524820723c */ /* 0x040fe20000001820 */
[----:B------:R1:W-:Y:S01]  /*e310*/  MUFU.EX2 R154, R70 ;  /* 0x00000046009a7308 */ /* 0x0003e20000000800 */
[----:B------:R-:W4:Y:S06]  /*e320*/  LDSM.16.MT88.4 R80, [R224+0x6900] ;  /* 0x00690000e050783b */ /* 0x000f2c0000004200 */
        /* <DEDUP_REMOVED lines=11> */
[C---:B----4-:R-:W-:Y:S04]  /*e3e0*/  HMMA.16816.F32 R60, R72.reuse, R80, R60 ;  /* 0x00000050483c723c */ /* 0x050fe8000000183c */
[--C-:B-1----:R-:W-:Y:S01]  /*e3f0*/  FFMA.FTZ R70, R110, c[0x0][0x2d0], -R3.reuse ;  /* 0x0000b4006e467a23 */ /* 0x102fe20000010803 */
[----:B------:R-:W-:Y:S03]  /*e400*/  MOV R110, R139 ;  /* 0x0000008b006e7202 */ /* 0x000fe60000000f00 */
[----:B------:R-:W-:Y:S01]  /*e410*/  HMMA.16816.F32 R64, R72, R82, R64 ;  /* 0x000000524840723c */ /* 0x000fe20000001840 */
[----:B------:R1:W-:Y:S01]  /*e420*/  MUFU.EX2 R129, R70 ;  /* 0x0000004600817308 */ /* 0x0003e20000000800 */
[----:B------:R-:W4:Y:S05]  /*e430*/  LDSM.16.MT88.4 R80, [R225+0x3100] ;  /* 0x00310000e150783b */ /* 0x000f2a0000004200 */
[----:B-----5:R-:W-:Y:S02]  /*e440*/  F2FP.PACK_AB R72, R155, R156 ;  /* 0x0000009c9b48723e */ /* 0x020fe400000000ff */
[----:B------:R-:W-:Y:S03]  /*e450*/  F2FP.PACK_AB R74, R153, R154 ;  /* 0x0000009a994a723e */ /* 0x000fe600000000ff */
[--C-:B-1----:R-:W-:Y:S02]  /*e460*/  FFMA.FTZ R70, R109, c[0x0][0x2d0], -R3.reuse ;  /* 0x0000b4006d467a23 */ /* 0x102fe40000010803 */
[----:B------:R-:W5:Y:S02]  /*e470*/  LDL.LU R109, [R1+0x18] ;  /* 0x00001800016d7983 */ /* 0x000f640000300800 */
[----:B------:R1:W1:Y:S02]  /*e480*/  MUFU.EX2 R128, R70 ;  /* 0x0000004600807308 */ /* 0x0002640000000800 */
[--C-:B-1----:R-:W-:Y:S01]  /*e490*/  FFMA.FTZ R70, R148, c[0x0][0x2d0], -R3.reuse ;  /* 0x0000b40094467a23 */ /* 0x102fe20000010803 */
[----:B------:R-:W-:Y:S07]  /*e4a0*/  F2FP.PACK_AB R73, R128, R129 ;  /* 0x000000818049723e */ /* 0x000fee00000000ff */
[----:B------:R1:W-:Y:S02]  /*e4b0*/  MUFU.EX2 R148, R70 ;  /* 0x0000004600947308 */ /* 0x0003e40000000800 */
[----:B-1----:R-:W-:Y:S02]  /*e4c0*/  FFMA.FTZ R70, R108, c[0x0][0x2d0], -R3 ;  /* 0x0000b4006c467a23 */ /* 0x002fe40000010803 */
        /* <DEDUP_REMOVED lines=8> */
[C---:B--2---:R-:W-:Y:S04]  /*e550*/  HMMA.16816.F32 R12, R72.reuse, R76, R12 ;  /* 0x0000004c480c723c */ /* 0x044fe8000000180c */
[--C-:B-1----:R-:W-:Y:S04]  /*e560*/  FFMA.FTZ R70, R151, c[0x0][0x2d0], -R71.reuse ;  /* 0x0000b40097467a23 */ /* 0x102fe80000010847 */
[C---:B------:R-:W-:Y:S01]  /*e570*/  HMMA.16816.F32 R16, R72.reuse, R78, R16 ;  /* 0x0000004e4810723c */ /* 0x040fe20000001810 */
[----:B------:R1:W2:Y:S01]  /*e580*/  MUFU.EX2 R151, R70 ;  /* 0x0000004600977308 */ /* 0x0002a20000000800 */
[----:B------:R-:W3:Y:S06]  /*e590*/  LDSM.16.MT88.4 R76, [R221+0x3900] ;  /* 0x00390000dd4c783b */ /* 0x000eec0000004200 */
[C---:B----4-:R-:W-:Y:S08]  /*e5a0*/  HMMA.16816.F32 R20, R72.reuse, R80, R20 ;  /* 0x000000504814723c */ /* 0x050ff00000001814 */
[C---:B------:R-:W-:Y:S08]  /*e5b0*/  HMMA.16816.F32 R24, R72.reuse, R82, R24 ;  /* 0x000000524818723c */ /* 0x040ff00000001818 */
[C---:B------:R-:W-:Y:S04]  /*e5c0*/  HMMA.16816.F32 R28, R72.reuse, R88, R28 ;  /* 0x00000058481c723c */ /* 0x040fe8000000181c */
[--C-:B-1----:R-:W-:Y:S01]  /*e5d0*/  FFMA.FTZ R70, R150, c[0x0][0x2d0], -R71.reuse ;  /* 0x0000b40096467a23 */ /* 0x102fe20000010847 */
[----:B--2---:R-:W-:Y:S03]  /*e5e0*/  F2FP.PACK_AB R132, R151, R152 ;  /* 0x000000989784723e */ /* 0x004fe600000000ff */
        /* <DEDUP_REMOVED lines=13> */
[----:B--2---:R-:W-:Y:S03]  /*e6c0*/  F2FP.PACK_AB R134, R149, R150 ;  /* 0x000000969586723e */ /* 0x004fe600000000ff */
[----:B------:R-:W-:Y:S01]  /*e6d0*/  HMMA.16816.F32 R64, R72, R102, R64 ;  /* 0x000000664840723c */ /* 0x000fe20000001840 */
[----:B------:R1:W-:Y:S01]  /*e6e0*/  MUFU.EX2 R138, R70 ;  /* 0x00000046008a7308 */ /* 0x0003e20000000800 */
[----:B------:R-:W2:Y:S02]  /*e6f0*/  LDSM.16.MT88.4 R100, [R224+0x3900] ;  /* 0x00390000e064783b */ /* 0x000ea40000004200 */
[--C-:B-1----:R-:W-:Y:S02]  /*e700*/  FFMA.FTZ R70, R110, c[0x0][0x2d0], -R3.reuse ;  /* 0x0000b4006e467a23 */ /* 0x102fe40000010803 */
[----:B------:R-:W-:Y:S05]  /*e710*/  FFMA.FTZ R3, R137, c[0x0][0x2d0], -R3 ;  /* 0x0000b40089037a23 */ /* 0x000fea0000010803 */
[----:B------:R-:W1:Y:S10]  /*e720*/  MUFU.EX2 R71, R70 ;  /* 0x0000004600477308 */ /* 0x000e740000000800 */
[----:B------:R-:W4:Y:S01]  /*e730*/  MUFU.EX2 R70, R3 ;  /* 0x0000000300467308 */ /* 0x000f220000000800 */
[----:B-1----:R-:W-:Y:S02]  /*e740*/  F2FP.PACK_AB R133, R71, R138 ;  /* 0x0000008a4785723e */ /* 0x002fe400000000ff */
[----:B----4-:R-:W-:Y:S07]  /*e750*/  F2FP.PACK_AB R135, R70, R136 ;  /* 0x000000884687723e */ /* 0x010fee00000000ff */
[C---:B------:R-:W-:Y:S01]  /*e760*/  HMMA.16816.F32 R72, R132.reuse, R76, R4 ;  /* 0x0000004c8448723c */ /* 0x040fe20000001804 */
[----:B------:R-:W-:Y:S07]  /*e770*/  LDSM.16.MT88.4 R4, [R224+0x7900] ;  /* 0x00790000e004783b */ /* 0x000fee0000004200 */
[C---:B------:R-:W-:Y:S08]  /*e780*/  HMMA.16816.F32 R76, R132.reuse, R78, R8 ;  /* 0x0000004e844c723c */ /* 0x040ff00000001808 */
[C---:B------:R-:W-:Y:S04]  /*e790*/  HMMA.16816.F32 R80, R132.reuse, R104, R12 ;  /* 0x000000688450723c */ /* 0x040fe8000000180c */
[----:B-----5:R-:W-:Y:S04]  /*e7a0*/  FFMA.FTZ R2, R2, R109, R218 ;  /* 0x0000006d02027223 */ /* 0x020fe800000100da */
[----:B------:R-:W-:Y:S01]  /*e7b0*/  FADD.FTZ R2, R217, R2 ;  /* 0x00000002d9027221 */ /* 0x000fe20000010000 */
[C---:B------:R-:W-:Y:S03]  /*e7c0*/  HMMA.16816.F32 R84, R132.reuse, R106, R16 ;  /* 0x0000006a8454723c */ /* 0x040fe60000001810 */
[----:B------:R-:W-:Y:S04]  /*e7d0*/  FADD.FTZ R2, R216, R2 ;  /* 0x00000002d8027221 */ /* 0x000fe80000010000 */
[----:B------:R-:W-:Y:S01]  /*e7e0*/  FADD.FTZ R2, R215, R2 ;  /* 0x00000002d7027221 */ /* 0x000fe20000010000 */
[C---:B---3--:R-:W-:Y:S04]  /*e7f0*/  HMMA.16816.F32 R88, R132.reuse, R92, R20 ;  /* 0x0000005c8458723c */ /* 0x048fe80000001814 */
[----:B------:R-:W-:Y:S04]  /*e800*/  FADD.FTZ R2, R212, R2 ;  /* 0x00000002d4027221 */ /* 0x000fe80000010000 */
[----:B------:R-:W-:Y:S01]  /*e810*/  FADD.FTZ R2, R206, R2 ;  /* 0x00000002ce027221 */ /* 0x000fe20000010000 */
[C---:B------:R-:W-:Y:S03]  /*e820*/  HMMA.16816.F32 R92, R132.reuse, R94, R24 ;  /* 0x0000005e845c723c */ /* 0x040fe60000001818 */
[----:B------:R-:W-:Y:S04]  /*e830*/  FADD.FTZ R2, R204, R2 ;  /* 0x00000002cc027221 */ /* 0x000fe80000010000 */
[----:B------:R-:W-:Y:S01]  /*e840*/  FADD.FTZ R2, R203, R2 ;  /* 0x00000002cb027221 */ /* 0x000fe20000010000 */
[C---:B--2---:R-:W-:Y:S04]  /*e850*/  HMMA.16816.F32 R96, R132.reuse, R100, R28 ;  /* 0x000000648460723c */ /* 0x044fe8000000181c */
[----:B------:R-:W-:Y:S04]  /*e860*/  FADD.FTZ R2, R199, R2 ;  /* 0x00000002c7027221 */ /* 0x000fe80000010000 */
[----:B------:R-:W-:Y:S01]  /*e870*/  FADD.FTZ R2, R198, R2 ;  /* 0x00000002c6027221 */ /* 0x000fe20000010000 */
[C---:B------:R-:W-:Y:S03]  /*e880*/  HMMA.16816.F32 R100, R132.reuse, R102, R32 ;  /* 0x000000668464723c */ /* 0x040fe60000001820 */
[----:B------:R-:W-:Y:S04]  /*e890*/  FADD.FTZ R2, R197, R2 ;  /* 0x00000002c5027221 */ /* 0x000fe80000010000 */
[----:B------:R-:W-:Y:S05]  /*e8a0*/  FADD.FTZ R2, R196, R2 ;  /* 0x00000002c4027221 */ /* 0x000fea0000010000 */
[----:B------:R-:W-:Y:S04]  /*e8b0*/  FADD.FTZ R2, R191, R2 ;  /* 0x00000002bf027221 */ /* 0x000fe80000010000 */
[----:B------:R-:W-:Y:S02]  /*e8c0*/  FADD.FTZ R2, R189, R2 ;  /* 0x00000002bd027221 */ /* 0x000fe40000010000 */
[----:B------:R-:W-:Y:S02]  /*e8d0*/  FFMA.FTZ R0, R0, R108, R167 ;  /* 0x0000006c00007223 */ /* 0x000fe400000100a7 */
[----:B------:R-:W-:Y:S01]  /*e8e0*/  FADD.FTZ R2, R190, R2 ;  /* 0x00000002be027221 */ /* 0x000fe20000010000 */
[----:B------:R-:W1:Y:S01]  /*e8f0*/  LDSM.16.MT88.4 R108, [R221+0x7900] ;  /* 0x00790000dd6c783b */ /* 0x000e620000004200 */
        /* <DEDUP_REMOVED lines=13> */
[----:B------:R-:W-:Y:S01]  /*e9d0*/  FADD.FTZ R2, R162, R2 ;  /* 0x00000002a2027221 */ /* 0x000fe20000010000 */
[----:B------:R-:W2:Y:S01]  /*e9e0*/  LDSM.16.MT88.4 R116, [R222+0x7900] ;  /* 0x00790000de74783b */ /* 0x000ea20000004200 */
[----:B------:R-:W-:Y:S02]  /*e9f0*/  FADD.FTZ R0, R127, R0 ;  /* 0x000000007f007221 */ /* 0x000fe40000010000 */
[----:B------:R-:W-:Y:S02]  /*ea00*/  FADD.FTZ R2, R161, R2 ;  /* 0x00000002a1027221 */ /* 0x000fe40000010000 */
[----:B------:R-:W-:Y:S02]  /*ea10*/  FADD.FTZ R0, R126, R0 ;  /* 0x000000007e007221 */ /* 0x000fe40000010000 */
[----:B------:R-:W-:Y:S02]  /*ea20*/  FADD.FTZ R2, R160, R2 ;  /* 0x00000002a0027221 */ /* 0x000fe40000010000 */
[----:B------:R-:W-:Y:S02]  /*ea30*/  FADD.FTZ R0, R125, R0 ;  /* 0x000000007d007221 */ /* 0x000fe40000010000 */
[----:B------:R-:W-:Y:S01]  /*ea40*/  FADD.FTZ R2, R156, R2 ;  /* 0x000000029c027221 */ /* 0x000fe20000010000 */
[C---:B-1----:R-:W-:Y:S03]  /*ea50*/  HMMA.16816.F32 R104, R132.reuse, R108, R36 ;  /* 0x0000006c8468723c */ /* 0x042fe60000001824 */
[----:B------:R-:W-:Y:S02]  /*ea60*/  FADD.FTZ R0, R124, R0 ;  /* 0x000000007c007221 */ /* 0x000fe40000010000 */
[----:B------:R-:W1:Y:S01]  /*ea70*/  LDSM.16.MT88.4 R124, [R225+0x7900] ;  /* 0x00790000e17c783b */ /* 0x000e620000004200 */
[----:B------:R-:W-:Y:S02]  /*ea80*/  FADD.FTZ R2, R155, R2 ;  /* 0x000000029b027221 */ /* 0x000fe40000010000 */
[C---:B------:R-:W-:Y:S04]  /*ea90*/  HMMA.16816.F32 R108, R132.reuse, R110, R40 ;  /* 0x0000006e846c723c */ /* 0x040fe80000001828 */
[----:B------:R-:W-:Y:S02]  /*eaa0*/  FADD.FTZ R0, R158, R0 ;  /* 0x000000009e007221 */ /* 0x000fe40000010000 */
[----:B------:R-:W-:Y:S02]  /*eab0*/  FADD.FTZ R2, R154, R2 ;  /* 0x000000029a027221 */ /* 0x000fe40000010000 */
[----:B------:R-:W-:Y:S04]  /*eac0*/  FADD.FTZ R0, R157, R0 ;  /* 0x000000009d007221 */ /* 0x000fe80000010000 */
[----:B------:R-:W-:Y:S02]  /*ead0*/  FADD.FTZ R0, R115, R0 ;  /* 0x0000000073007221 */ /* 0x000fe40000010000 */
[----:B------:R-:W-:Y:S02]  /*eae0*/  FADD.FTZ R2, R153, R2 ;  /* 0x0000000299027221 */ /* 0x000fe40000010000 */
        /* <DEDUP_REMOVED lines=32> */
.L_x_504:
        /* <DEDUP_REMOVED lines=93> */
.L_x_500:
[----:B------:R-:W-:Y:S05]  /*f2c0*/  @P2 BRA `(.L_x_506) ;  /* 0x000012b000002947 */ /* 0x000fea0003800000 */
[----:B------:R-:W2:Y:S01]  /*f2d0*/  LDL R34, [R1+0x50] ;  /* 0x0000500001227983 */ /* 0x000ea20000100800 */
[----:B------:R-:W-:Y:S02]  /*f2e0*/  F2FP.PACK_AB R27, R27, R72 ;  /* 0x000000481b1b723e */ /* 0x000fe400000000ff */
[----:B------:R-:W-:Y:S01]  /*f2f0*/  F2FP.PACK_AB R75, R75, R74 ;  /* 0x0000004a4b4b723e */ /* 0x000fe200000000ff */
[----:B------:R-:W1:Y:S01]  /*f300*/  S2R R32, SR_TID.X ;  /* 0x0000000000207919 */ /* 0x000e620000002100 */
        /* <DEDUP_REMOVED lines=12> */
[----:B-1----:R-:W-:Y:S02]  /*f3d0*/  SHF.R.S32.HI R33, RZ, 0x1f, R32 ;  /* 0x0000001fff217819 */ /* 0x002fe40000011420 */
[----:B------:R-:W-:-:S02]  /*f3e0*/  F2FP.PACK_AB R24, R24, R100 ;  /* 0x000000641818723e */ /* 0x000fc400000000ff */
[CC--:B------:R-:W-:Y:S02]  /*f3f0*/  LEA.HI R2, R33.reuse, R32.reuse, RZ, 0x2 ;  /* 0x0000002021027211 */ /* 0x0c0fe400078f10ff */
[----:B------:R-:W-:Y:S02]  /*f400*/  LEA.HI R29, R33, R32, RZ, 0x5 ;  /* 0x00000020211d7211 */ /* 0x000fe400078f28ff */
[--C-:B------:R-:W-:Y:S02]  /*f410*/  SHF.R.S32.HI R4, RZ, 0x2, R2.reuse ;  /* 0x00000002ff047819 */ /* 0x100fe40000011402 */
[----:B------:R-:W-:Y:S02]  /*f420*/  SHF.R.S32.HI R0, RZ, 0x1f, R2 ;  /* 0x0000001fff007819 */ /* 0x000fe40000011402 */
[----:B------:R-:W-:Y:S02]  /*f430*/  SHF.R.S32.HI R28, RZ, 0x5, R29 ;  /* 0x00000005ff1c7819 */ /* 0x000fe4000001141d */
[----:B------:R-:W-:-:S02]  /*f440*/  LEA.HI R0, R0, R4, RZ, 0x3 ;  /* 0x0000000400007211 */ /* 0x000fc400078f18ff */
[----:B------:R-:W-:Y:S02]  /*f450*/  F2FP.PACK_AB R102, R103, R102 ;  /* 0x000000666766723e */ /* 0x000fe400000000ff */
[----:B------:R-:W-:Y:S02]  /*f460*/  LOP3.LUT R0, R0, 0xfffffff8, RZ, 0xc0, !PT ;  /* 0xfffffff800007812 */ /* 0x000fe400078ec0ff */
[----:B------:R-:W-:Y:S02]  /*f470*/  F2FP.PACK_AB R22, R22, R104 ;  /* 0x000000681616723e */ /* 0x000fe400000000ff */
[----:B------:R-:W-:Y:S01]  /*f480*/  F2FP.PACK_AB R107, R107, R106 ;  /* 0x0000006a6b6b723e */ /* 0x000fe200000000ff */
[----:B------:R-:W-:Y:S01]  /*f490*/  IMAD.IADD R4, R4, 0x1, -R0 ;  /* 0x0000000104047824 */ /* 0x000fe200078e0a00 */
[----:B------:R-:W-:Y:S02]  /*f4a0*/  LOP3.LUT R0, R2, 0xfffffffc, RZ, 0xc0, !PT ;  /* 0xfffffffc02007812 */ /* 0x000fe400078ec0ff */
[----:B------:R-:W-:Y:S01]  /*f4b0*/  F2FP.PACK_AB R21, R21, R108 ;  /* 0x0000006c1515723e */ /* 0x000fe200000000ff */
[C---:B------:R-:W-:Y:S01]  /*f4c0*/  IMAD.SHL.U32 R2, R4.reuse, 0x40, RZ ;  /* 0x0000004004027824 */ /* 0x040fe200078e00ff */
[----:B------:R-:W-:Y:S01]  /*f4d0*/  LOP3.LUT R3, R4, 0x1, RZ, 0xc0, !PT ;  /* 0x0000000104037812 */ /* 0x000fe200078ec0ff */
[----:B------:R-:W-:Y:S01]  /*f4e0*/  IMAD.IADD R23, R32, 0x1, -R0 ;  /* 0x0000000120177824 */ /* 0x000fe200078e0a00 */
[----:B------:R-:W-:-:S02]  /*f4f0*/  F2FP.PACK_AB R111, R111, R110 ;  /* 0x0000006e6f6f723e */ /* 0x000fc400000000ff */
[----:B------:R-:W-:Y:S01]  /*f500*/  LOP3.LUT R0, R2, 0x1c0, RZ, 0xc0, !PT ;  /* 0x000001c002007812 */ /* 0x000fe200078ec0ff */
[----:B------:R-:W-:Y:S01]  /*f510*/  IMAD R2, R28, 0x200, R23 ;  /* 0x000002001c027824 */ /* 0x000fe200078e0217 */
[----:B------:R-:W-:Y:S02]  /*f520*/  ISETP.NE.U32.AND P0, PT, R3, 0x1, PT ;  /* 0x000000010300780c */ /* 0x000fe40003f05070 */
[----:B------:R-:W-:Y:S02]  /*f530*/  LEA.HI R0, R0, R0, RZ, 0x1d ;  /* 0x0000000000007211 */ /* 0x000fe400078fe8ff */
[----:B------:R-:W-:Y:S01]  /*f540*/  R2P PR, R4, 0x6 ;  /* 0x0000000604007804 */ /* 0x000fe20000000000 */
[----:B------:R-:W-:Y:S01]  /*f550*/  IMAD.MOV.U32 R4, RZ, RZ, 0x20 ;  /* 0x00000020ff047424 */ /* 0x000fe200078e00ff */
[----:B------:R-:W-:Y:S01]  /*f560*/  F2FP.PACK_AB R20, R20, R112 ;  /* 0x000000701414723e */ /* 0x000fe200000000ff */
[----:B------:R-:W-:Y:S01]  /*f570*/  IMAD.U32 R0, R2, 0x2, R0 ;  /* 0x0000000202007824 */ /* 0x000fe200078e0000 */
[----:B------:R-:W-:-:S02]  /*f580*/  F2FP.PACK_AB R19, R19, R114 ;  /* 0x000000721313723e */ /* 0x000fc400000000ff */
[----:B------:R-:W-:Y:S01]  /*f590*/  SEL R4, R4, 0xffffffe0, !P1 ;  /* 0xffffffe004047807 */ /* 0x000fe20004800000 */
[----:B------:R-:W-:Y:S01]  /*f5a0*/  IMAD.SHL.U32 R0, R0, 0x2, RZ ;  /* 0x0000000200007824 */ /* 0x000fe200078e00ff */
[----:B------:R-:W-:Y:S01]  /*f5b0*/  BAR.SYNC.DEFER_BLOCKING 0x1, 0x100 ;  /* 0x0044000000007b1d */ /* 0x000fe20000010000 */
[----:B------:R-:W-:Y:S02]  /*f5c0*/  F2FP.PACK_AB R18, R18, R116 ;  /* 0x000000741212723e */ /* 0x000fe400000000ff */
[----:B------:R-:W-:Y:S02]  /*f5d0*/  F2FP.PACK_AB R17, R17, R118 ;  /* 0x000000761111723e */ /* 0x000fe400000000ff */
[C---:B------:R-:W-:Y:S02]  /*f5e0*/  IADD3 R3, R0.reuse, 0x80, RZ ;  /* 0x0000008000037810 */ /* 0x040fe40007ffe0ff */
[C---:B------:R-:W-:Y:S02]  /*f5f0*/  IADD3 R2, R0.reuse, 0x70, RZ ;  /* 0x0000007000027810 */ /* 0x040fe40007ffe0ff */
[----:B------:R-:W-:Y:S01]  /*f600*/  @P0 IADD3 R2, R3, 0x10, RZ ;  /* 0x0000001003020810 */ /* 0x000fe20007ffe0ff */
[----:B------:R-:W-:Y:S01]  /*f610*/  IMAD.IADD R3, R0, 0x1, R4 ;  /* 0x0000000100037824 */ /* 0x000fe200078e0204 */
[----:B------:R-:W-:-:S02]  /*f620*/  F2FP.PACK_AB R16, R16, R120 ;  /* 0x000000781010723e */ /* 0x000fc400000000ff */
[----:B------:R-:W-:Y:S01]  /*f630*/  F2FP.PACK_AB R13, R13, R122 ;  /* 0x0000007a0d0d723e */ /* 0x000fe200000000ff */
[----:B------:R-:W-:Y:S01]  /*f640*/  IMAD.IADD R4, R4, 0x1, R2 ;  /* 0x0000000104047824 */ /* 0x000fe200078e0202 */
[----:B------:R-:W-:Y:S02]  /*f650*/  F2FP.PACK_AB R12, R12, R124 ;  /* 0x0000007c0c0c723e */ /* 0x000fe400000000ff */
[----:B------:R-:W-:Y:S02]  /*f660*/  F2FP.PACK_AB R11, R11, R126 ;  /* 0x0000007e0b0b723e */ /* 0x000fe400000000ff */
[----:B------:R-:W-:Y:S02]  /*f670*/  F2FP.PACK_AB R9, R9, R128 ;  /* 0x000000800909723e */ /* 0x000fe400000000ff */
[----:B------:R-:W-:Y:S02]  /*f680*/  F2FP.PACK_AB R15, R15, R130 ;  /* 0x000000820f0f723e */ /* 0x000fe400000000ff */
[----:B------:R-:W-:Y:S01]  /*f690*/  F2FP.PACK_AB R14, R14, R132 ;  /* 0x000000840e0e723e */ /* 0x000fe200000000ff */
[----:B------:R1:W-:Y:S01]  /*f6a0*/  STS [R0+0x80], R27 ;  /* 0x0000801b00007388 */ /* 0x0003e20000000800 */
[----:B------:R-:W-:-:S02]  /*f6b0*/  F2FP.PACK_AB R10, R135, R134 ;  /* 0x00000086870a723e */ /* 0x000fc400000000ff */
[----:B------:R-:W-:Y:S01]  /*f6c0*/  ISETP.NE.U32.AND P0, PT, RZ, c[0x0][0x500], PT ;  /* 0x00014000ff007a0c */ /* 0x000fe20003f05070 */
[----:B------:R-:W-:Y:S01]  /*f6d0*/  STS [R0+0x480], R75 ;  /* 0x0004804b00007388 */ /* 0x000fe20000000800 */
[----:B------:R-:W-:Y:S02]  /*f6e0*/  ISETP.NE.U32.AND P1, PT, RZ, c[0x0][0x508], PT ;  /* 0x00014200ff007a0c */ /* 0x000fe40003f25070 */
        /* <DEDUP_REMOVED lines=53> */
.L_x_507:
[----:B---3--:R-:W-:Y:S01]  /*fa40*/  LOP3.LUT R0, R29, 0xffffffe0, RZ, 0xc0, !PT ;  /* 0xffffffe01d007812 */ /* 0x008fe200078ec0ff */
[----:B------:R-:W1:Y:S01]  /*fa50*/  S2R R13, SR_CTAID.Y ;  /* 0x00000000000d7919 */ /* 0x000e620000002600 */
[----:B------:R-:W-:Y:S01]  /*fa60*/  SHF.R.S32.HI R4, RZ, 0x1f, R28 ;  /* 0x0000001fff047819 */ /* 0x000fe2000001141c */
[----:B------:R-:W-:Y:S01]  /*fa70*/  IMAD.MOV.U32 R7, RZ, RZ, c[0x0][0x4e8] ;  /* 0x00013a00ff077624 */ /* 0x000fe200078e00ff */
[----:B------:R-:W-:Y:S01]  /*fa80*/  LEA.HI R16, R33, R32, RZ, 0x3 ;  /* 0x0000002021107211 */ /* 0x000fe200078f18ff */
[----:B------:R-:W-:Y:S01]  /*fa90*/  IMAD.IADD R0, R32, 0x1, -R0 ;  /* 0x0000000120007824 */ /* 0x000fe200078e0a00 */
[----:B------:R-:W2:Y:S01]  /*faa0*/  S2R R19, SR_CTAID.X ;  /* 0x0000000000137919 */ /* 0x000ea20000002500 */
[----:B------:R-:W-:Y:S01]  /*fab0*/  LEA.HI R4, R4, R28, RZ, 0x3 ;  /* 0x0000001c04047211 */ /* 0x000fe200078f18ff */
[----:B-----5:R-:W-:Y:S01]  /*fac0*/  IMAD R15, R15, c[0x0][0x4e8], RZ ;  /* 0x00013a000f0f7a24 */ /* 0x020fe200078e02ff */
[----:B------:R-:W-:Y:S01]  /*fad0*/  ISETP.NE.AND P1, PT, R7, 0x1, PT ;  /* 0x000000010700780c */ /* 0x000fe20003f25270 */
[----:B------:R-:W-:Y:S01]  /*fae0*/  BSSY B0, `(.L_x_508) ;  /* 0x0000079000007945 */ /* 0x000fe20003800000 */
[----:B------:R-:W-:-:S02]  /*faf0*/  SHF.R.S32.HI R6, RZ, 0x1f, R0 ;  /* 0x0000001fff067819 */ /* 0x000fc40000011400 */
[----:B------:R-:W-:Y:S02]  /*fb00*/  LOP3.LUT R5, R4, 0xffffff8, RZ, 0xc0, !PT ;  /* 0x0ffffff804057812 */ /* 0x000fe400078ec0ff */
[----:B------:R-:W-:Y:S02]  /*fb10*/  LEA.HI R4, R23, R23, RZ, 0x1 ;  /* 0x0000001717047211 */ /* 0x000fe400078f08ff */
[----:B------:R-:W-:Y:S02]  /*fb20*/  LEA.HI R6, R6, R0, RZ, 0x2 ;  /* 0x0000000006067211 */ /* 0x000fe400078f10ff */
[----:B------:R-:W-:Y:S02]  /*fb30*/  IADD3 R7, R28, -R5, RZ ;  /* 0x800000051c077210 */ /* 0x000fe40007ffe0ff */
[----:B------:R-:W-:Y:S02]  /*fb40*/  LOP3.LUT R4, R4, 0x1ffffffe, RZ, 0xc0, !PT ;  /* 0x1ffffffe04047812 */ /* 0x000fe400078ec0ff */
[----:B------:R-:W-:-:S02]  /*fb50*/  SHF.R.S32.HI R5, RZ, 0x2, R6 ;  /* 0x00000002ff057819 */ /* 0x000fc40000011406 */
[----:B------:R-:W-:Y:S01]  /*fb60*/  LOP3.LUT P2, RZ, R0, 0x3, RZ, 0xc0, !PT ;  /* 0x0000000300ff7812 */ /* 0x000fe2000784c0ff */
[----:B------:R-:W-:Y:S01]  /*fb70*/  IMAD R0, R3, c[0x0][0x3a0], RZ ;  /* 0x0000e80003007a24 */ /* 0x000fe200078e02ff */
[----:B------:R-:W-:Y:S01]  /*fb80*/  SEL R14, R34, RZ, !P0 ;  /* 0x000000ff220e7207 */ /* 0x000fe20004000000 */
[----:B------:R-:W-:Y:S01]  /*fb90*/  IMAD.IADD R8, R23, 0x1, -R4 ;  /* 0x0000000117087824 */ /* 0x000fe200078e0a04 */
[----:B------:R-:W-:Y:S01]  /*fba0*/  MOV R4, R2 ;  /* 0x0000000200047202 */ /* 0x000fe20000000f00 */
[----:B------:R-:W-:Y:S01]  /*fbb0*/  IMAD R17, R7, 0x10, R5 ;  /* 0x0000001007117824 */ /* 0x000fe200078e0205 */
[----:B-1----:R-:W-:Y:S01]  /*fbc0*/  SHF.R.S32.HI R7, RZ, 0x1f, R13 ;  /* 0x0000001fff077819 */ /* 0x002fe2000001140d */
[----:B------:R-:W-:Y:S01]  /*fbd0*/  IMAD R6, R2, c[0x0][0x3a4], R0 ;  /* 0x0000e90002067a24 */ /* 0x000fe200078e0200 */
[----:B------:R-:W-:Y:S01]  /*fbe0*/  LOP3.LUT R12, R16, 0xfffffff8, RZ, 0xc0, !PT ;  /* 0xfffffff8100c7812 */ /* 0x000fe200078ec0ff */
[----:B------:R-:W-:Y:S01]  /*fbf0*/  IMAD R0, R8, 0x8, R17 ;  /* 0x0000000808007824 */ /* 0x000fe200078e0211 */
[----:B------:R-:W-:Y:S01]  /*fc00*/  SHF.R.S32.HI R16, RZ, 0x3, R16 ;  /* 0x00000003ff107819 */ /* 0x000fe20000011410 */
[----:B------:R-:W-:Y:S01]  /*fc10*/  IMAD.MOV.U32 R5, RZ, RZ, R3 ;  /* 0x000000ffff057224 */ /* 0x000fe200078e0003 */
[----:B------:R-:W-:Y:S01]  /*fc20*/  LEA.HI R18, R33, R32, RZ, 0x6 ;  /* 0x0000002021127211 */ /* 0x000fe200078f30ff */
[----:B--2---:R-:W-:-:S02]  /*fc30*/  IMAD R8, R19, 0x80, R0 ;  /* 0x0000008013087824 */ /* 0x004fc400078e0200 */
[----:B------:R-:W-:-:S04]  /*fc40*/  IMAD.WIDE.U32 R2, R2, c[0x0][0x3a0], RZ ;  /* 0x0000e80002027a25 */ /* 0x000fc800078e00ff */
[----:B------:R-:W-:Y:S01]  /*fc50*/  IMAD.WIDE.U32 R10, R13, c[0x0][0x490], R4 ;  /* 0x000124000d0a7a25 */ /* 0x000fe200078e0004 */
[----:B------:R-:W-:Y:S02]  /*fc60*/  IADD3 R3, R3, R6, RZ ;  /* 0x0000000603037210 */ /* 0x000fe40007ffe0ff */
[----:B------:R-:W-:Y:S01]  /*fc70*/  SHF.R.S32.HI R6, RZ, 0x1f, R34 ;  /* 0x0000001fff067819 */ /* 0x000fe20000011422 */
[----:B------:R-:W-:Y:S02]  /*fc80*/  IMAD R4, R7, c[0x0][0x490], RZ ;  /* 0x0001240007047a24 */ /* 0x000fe400078e02ff */
[----:B------:R-:W-:-:S04]  /*fc90*/  @P1 IMAD.HI.U32 R9, R8, c[0x0][0x4ec], RZ ;  /* 0x00013b0008091a27 */ /* 0x000fc800078e00ff */
[----:B------:R-:W-:Y:S02]  /*fca0*/  IMAD R4, R13, c[0x0][0x494], R4 ;  /* 0x000125000d047a24 */ /* 0x000fe400078e0204 */
[----:B------:R-:W-:Y:S02]  /*fcb0*/  IMAD R7, R7, c[0x0][0x3e8], RZ ;  /* 0x0000fa0007077a24 */ /* 0x000fe400078e02ff */
[----:B------:R-:W-:Y:S01]  /*fcc0*/  IMAD.MOV.U32 R0, RZ, RZ, R8 ;  /* 0x000000ffff007224 */ /* 0x000fe200078e0008 */
[----:B------:R-:W-:Y:S01]  /*fcd0*/  @P1 SHF.R.U32.HI R0, RZ, c[0x0][0x4f0], R9 ;  /* 0x00013c00ff001a19 */ /* 0x000fe20000011609 */
[----:B------:R-:W-:Y:S01]  /*fce0*/  IMAD R7, R13, c[0x0][0x3ec], R7 ;  /* 0x0000fb000d077a24 */ /* 0x000fe200078e0207 */
[----:B------:R-:W-:Y:S01]  /*fcf0*/  IADD3 R5, R11, R4, RZ ;  /* 0x000000040b057210 */ /* 0x000fe20007ffe0ff */
        /* <DEDUP_REMOVED lines=37> */
[----:B------:R-:W-:Y:S01]  /*ff50*/  IADD3 R6, -R0, RZ, RZ ;  /* 0x000000ff00067210 */ /* 0x000fe20007ffe1ff */
[----:B------:R-:W-:Y:S01]  /*ff60*/  IMAD R5, R19, 0x80, R17 ;  /* 0x0000008013057824 */ /* 0x000fe200078e0211 */
[----:B------:R-:W-:Y:S01]  /*ff70*/  SHF.R.S32.HI R7, RZ, 0x1f, R0 ;  /* 0x0000001fff077819 */ /* 0x000fe20000011400 */
[----:B------:R-:W1:Y:S02]  /*ff80*/  SHFL.IDX PT, R11, R2, RZ, 0x1c1f ;  /* 0x001c1fff020b7589 */ /* 0x000e6400000e0000 */
[----:B------:R-:W-:Y:S01]  /*ff90*/  IMAD R6, R6, c[0x0][0x4e8], R13 ;  /* 0x00013a0006067a24 */ /* 0x000fe200078e020d */
[----:B------:R-:W-:Y:S01]  /*ffa0*/  ISETP.GE.OR P0, PT, R5, R15, P2 ;  /* 0x0000000f0500720c */ /* 0x000fe20001706670 */
[----:B------:R-:W-:Y:S01]  /*ffb0*/  SHFL.IDX PT, R8, R8, 0x1, 0x1c1f ;  /* 0x003c1f0008087f89 */ /* 0x000fe200000e0000 */
[----:B------:R-:W-:-:S03]  /*ffc0*/  IMAD R7, R7, c[0x0][0x3e0], RZ ;  /* 0x0000f80007077a24 */ /* 0x000fc600078e02ff */
[----:B------:R2:W3:Y:S01]  /*ffd0*/  SHFL.IDX PT, R9, R2, 0x1, 0x1c1f ;  /* 0x003c1f0002097f89 */ /* 0x0004e200000e0000 */
[----:B------:R-:W-:-:S07]  /*ffe0*/  IMAD R7, R0, c[0x0][0x3e4], R7 ;  /* 0x0000f90000077a24 */ /* 0x000fce00078e0207 */
[----:B-1----:R1:W-:Y:S01]  /*fff0*/  @!P0 ST.E [R10.64], R30 ;  /* 0x0000001e0a008985 */ /* 0x0023e2000c101912 */
[----:B--2---:R-:W-:Y:S02]  /*10000*/  MOV R2, R4 ;  /* 0x0000000400027202 */ /* 0x004fe40000000f00 */
[----:B------:R-:W-:-:S03]  /*10010*/  IADD3 R4, R5, 0x8, RZ ;  /* 0x0000000805047810 */ /* 0x000fc60007ffe0ff */
[----:B------:R-:W-:Y:S01]  /*10020*/  IMAD.WIDE.U32 R2, R0, c[0x0][0x3e0], R2 ;  /* 0x0000f80000027a25 */ /* 0x000fe200078e0002 */
[----:B------:R-:W-:Y:S02]  /*10030*/  SHF.R.S32.HI R0, RZ, 0x1f, R6 ;  /* 0x0000001fff007819 */ /* 0x000fe40000011406 */
[----:B------:R-:W-:Y:S01]  /*10040*/  ISETP.GE.OR P2, PT, R4, R15, P2 ;  /* 0x0000000f0400720c */ /* 0x000fe20001746670 */
[----:B------:R-:W-:Y:S02]  /*10050*/  IMAD.SHL.U32 R4, R18, 0x8, RZ ;  /* 0x0000000812047824 */ /* 0x000fe400078e00ff */
[----:B------:R-:W-:Y:S02]  /*10060*/  IMAD R0, R0, c[0x0][0x3d8], RZ ;  /* 0x0000f60000007a24 */ /* 0x000fe400078e02ff */
[----:B------:R-:W-:Y:S01]  /*10070*/  IMAD.IADD R3, R3, 0x1, R7 ;  /* 0x0000000103037824 */ /* 0x000fe200078e0207 */
[----:B------:R-:W-:Y:S01]  /*10080*/  LOP3.LUT R5, R14, 0x7ffffe00, R4, 0xf8, !PT ;  /* 0x7ffffe000e057812 */ /* 0x000fe200078ef804 */
[C---:B------:R-:W-:Y:S01]  /*10090*/  IMAD R4, R6.reuse, c[0x0][0x3dc], R0 ;  /* 0x0000f70006047a24 */ /* 0x040fe200078e0200 */
[----:B------:R-:W-:Y:S01]  /*100a0*/  LEA R7, R19, R16, 0x7 ;  /* 0x0000001013077211 */ /* 0x000fe200078e38ff */
[----:B------:R-:W-:Y:S01]  /*100b0*/  IMAD.WIDE.U32 R2, R6, c[0x0][0x3d8], R2 ;  /* 0x0000f60006027a25 */ /* 0x000fe200078e0002 */
[----:B------:R-:W-:-:S02]  /*100c0*/  SHF.L.U32 R0, R5, 0x1, RZ ;  /* 0x0000000105007819 */ /* 0x000fc400000006ff */
[----:B------:R-:W-:Y:S01]  /*100d0*/  IADD3 R6, R12, 0x40, RZ ;  /* 0x000000400c067810 */ /* 0x000fe20007ffe0ff */
[----:B---3--:R1:W-:Y:S01]  /*100e0*/  @!P2 ST.E [R8.64], R31 ;  /* 0x0000001f0800a985 */ /* 0x0083e2000c101912 */
[----:B------:R-:W-:Y:S01]  /*100f0*/  IMAD.IADD R3, R3, 0x1, R4 ;  /* 0x0000000103037824 */ /* 0x000fe200078e0204 */
[C---:B------:R-:W-:Y:S02]  /*10100*/  LEA R14, P0, R2.reuse, c[0x0][0x380], 0x1 ;  /* 0x0000e000020e7a11 */ /* 0x040fe400078008ff */
[----:B------:R1:W2:Y:S02]  /*10110*/  LDS.128 R24, [R0+0x1080] ;  /* 0x0010800000187984 */ /* 0x0002a40000000c00 */
[----:B------:R-:W-:Y:S02]  /*10120*/  LEA.HI.X R13, R2, c[0x0][0x384], R3, 0x1, P0 ;  /* 0x0000e100020d7a11 */ /* 0x000fe400000f0c03 */
        /* <DEDUP_REMOVED lines=20> */
.L_x_509:
[----:B------:R-:W-:Y:S05]  /*10270*/  BSYNC B0 ;  /* 0x0000000000007941 */ /* 0x000fea0003800000 */
.L_x_508:
        /* <DEDUP_REMOVED lines=15> */
.L_x_511:
[----:B------:R-:W-:Y:S05]  /*10370*/  BSYNC B0 ;  /* 0x0000000000007941 */ /* 0x000fea0003800000 */
.L_x_510:
        /* <DEDUP_REMOVED lines=15> */
.L_x_513:
[----:B------:R-:W-:Y:S05]  /*10470*/  BSYNC B0 ;  /* 0x0000000000007941 */ /* 0x000fea0003800000 */
.L_x_512:
        /* <DEDUP_REMOVED lines=16> */
.L_x_506:
        /* <DEDUP_REMOVED lines=19> */
.L_x_514:
        /* <DEDUP_REMOVED lines=15> */
[----:B------:R-:W-:Y:S02]  /*107a0*/  MOV R2, R4 ;  /* 0x0000000400027202 */ /* 0x000fe40000000f00 */
[----:B------:R-:W-:-:S13]  /*107b0*/  ISETP.NE.AND P0, PT, R0, 0x1, PT ;  /* 0x000000010000780c */ /* 0x000fda0003f05270 */
[----:B------:R-:W-:Y:S01]  /*107c0*/  @P0 IMAD.HI.U32 R7, R9, c[0x0][0x4ec], RZ ;  /* 0x00013b0009070a27 */ /* 0x000fe200078e00ff */
[----:B-1----:R-:W-:-:S03]  /*107d0*/  SHF.R.S32.HI R0, RZ, 0x1f, R8 ;  /* 0x0000001fff007819 */ /* 0x002fc60000011408 */
[----:B------:R-:W-:-:S04]  /*107e0*/  IMAD.WIDE.U32 R2, R8, c[0x0][0x490], R2 ;  /* 0x0001240008027a25 */ /* 0x000fc800078e0002 */
[----:B------:R-:W-:Y:S02]  /*107f0*/  IMAD R6, R0, c[0x0][0x490], RZ ;  /* 0x0001240000067a24 */ /* 0x000fe400078e02ff */
[----:B------:R-:W-:Y:S01]  /*10800*/  IMAD.MOV.U32 R0, RZ, RZ, R9 ;  /* 0x000000ffff007224 */ /* 0x000fe200078e0009 */
[----:B------:R-:W-:Y:S01]  /*10810*/  @P0 SHF.R.U32.HI R0, RZ, c[0x0][0x4f0], R7 ;  /* 0x00013c00ff000a19 */ /* 0x000fe20000011607 */
[----:B------:R-:W-:Y:S02]  /*10820*/  IMAD R6, R8, c[0x0][0x494], R6 ;  /* 0x0001250008067a24 */ /* 0x000fe400078e0206 */
[----:B------:R-:W-:Y:S01]  /*10830*/  IMAD R8, R11, c[0x0][0x498], RZ ;  /* 0x000126000b087a24 */ /* 0x000fe200078e02ff */
[----:B------:R-:W-:Y:S01]  /*10840*/  IADD3 R7, -R0, RZ, RZ ;  /* 0x000000ff00077210 */ /* 0x000fe20007ffe1ff */
[----:B------:R-:W-:Y:S02]  /*10850*/  IMAD.IADD R3, R6, 0x1, R3 ;  /* 0x0000000106037824 */ /* 0x000fe400078e0203 */
[----:B------:R-:W-:-:S02]  /*10860*/  IMAD R8, R10, c[0x0][0x49c], R8 ;  /* 0x000127000a087a24 */ /* 0x000fc400078e0208 */
[----:B------:R-:W-:Y:S01]  /*10870*/  IMAD R6, R7, c[0x0][0x4e8], R9 ;  /* 0x00013a0007067a24 */ /* 0x000fe200078e0209 */
[----:B------:R-:W-:Y:S01]  /*10880*/  SHF.R.S32.HI R9, RZ, 0x1f, R0 ;  /* 0x0000001fff097819 */ /* 0x000fe20000011400 */
[----:B------:R-:W-:-:S03]  /*10890*/  IMAD.WIDE.U32 R2, R10, c[0x0][0x498], R2 ;  /* 0x000126000a027a25 */ /* 0x000fc600078e0002 */
[----:B------:R-:W-:Y:S02]  /*108a0*/  SHF.R.S32.HI R7, RZ, 0x1f, R6 ;  /* 0x0000001fff077819 */ /* 0x000fe40000011406 */
[----:B------:R-:W-:-:S03]  /*108b0*/  IADD3 R2, P0, R0, R2, RZ ;  /* 0x0000000200027210 */ /* 0x000fc60007f1e0ff */
[----:B------:R-:W-:Y:S01]  /*108c0*/  IMAD R0, R7, c[0x0][0x488], RZ ;  /* 0x0001220007007a24 */ /* 0x000fe200078e02ff */
[----:B------:R-:W-:-:S03]  /*108d0*/  IADD3.X R3, R9, R3, R8, P0, !PT ;  /* 0x0000000309037210 */ /* 0x000fc600007fe408 */
[C---:B------:R-:W-:Y:S02]  /*108e0*/  IMAD R0, R6.reuse, c[0x0][0x48c], R0 ;  /* 0x0001230006007a24 */ /* 0x040fe400078e0200 */
[----:B------:R-:W-:-:S05]  /*108f0*/  IMAD.WIDE.U32 R2, R6, c[0x0][0x488], R2 ;  /* 0x0001220006027a25 */ /* 0x000fca00078e0002 */
[----:B------:R-:W-:Y:S02]  /*10900*/  IADD3 R0, R3, R0, RZ ;  /* 0x0000000003007210 */ /* 0x000fe40007ffe0ff */
[----:B------:R-:W-:-:S04]  /*10910*/  LEA R6, P0, R2, c[0x0][0x450], 0x2 ;  /* 0x0001140002067a11 */ /* 0x000fc800078010ff */
[----:B------:R-:W-:Y:S02]  /*10920*/  LEA.HI.X R7, R2, c[0x0][0x454], R0, 0x2, P0 ;  /* 0x0001150002077a11 */ /* 0x000fe400000f1400 */
[----:B------:R-:W-:-:S05]  /*10930*/  MOV R0, 0xff800000 ;  /* 0xff80000000007802 */ /* 0x000fca0000000f00 */
[----:B------:R1:W-:Y:S02]  /*10940*/  STG.E [R6.64], R0 ;  /* 0x0000000006007986 */ /* 0x0003e4000c101912 */
.L_x_516:
[----:B------:R-:W-:Y:S05]  /*10950*/  BSYNC B0 ;  /* 0x0000000000007941 */ /* 0x000fea0003800000 */
.L_x_515:
[----:B-1----:R-:W1:Y:S01]  /*10960*/  S2R R6, SR_CTAID.Y ;  /* 0x0000000000067919 */ /* 0x002e620000002600 */
[----:B------:R-:W-:Y:S01]  /*10970*/  IMAD R0, R5, c[0x0][0x3a0], RZ ;  /* 0x0000e80005007a24 */ /* 0x000fe200078e02ff */
[----:B------:R-:W-:Y:S01]  /*10980*/  SHF.R.S32.HI R5, RZ, 0x1f, R12 ;  /* 0x0000001fff057819 */ /* 0x000fe2000001140c */
[C---:B------:R-:W-:Y:S01]  /*10990*/  IMAD.WIDE.U32 R2, R4.reuse, c[0x0][0x3a0], RZ ;  /* 0x0000e80004027a25 */ /* 0x040fe200078e00ff */
[----:B------:R-:W2:Y:S01]  /*109a0*/  S2R R14, SR_CTAID.X ;  /* 0x00000000000e7919 */ /* 0x000ea20000002500 */
[----:B------:R-:W-:Y:S01]  /*109b0*/  MOV R8, c[0x0][0x4e8] ;  /* 0x00013a0000087a02 */ /* 0x000fe20000000f00 */
[----:B------:R-:W-:Y:S01]  /*109c0*/  BSSY B0, `(.L_x_517) ;  /* 0x0000035000007945 */ /* 0x000fe20003800000 */
[----:B------:R-:W-:Y:S01]  /*109d0*/  LEA.HI R5, R5, R12, RZ, 0x3 ;  /* 0x0000000c05057211 */ /* 0x000fe200078f18ff */
[----:B------:R-:W-:Y:S01]  /*109e0*/  IMAD R0, R4, c[0x0][0x3a4], R0 ;  /* 0x0000e90004007a24 */ /* 0x000fe200078e0200 */
[----:B------:R-:W-:Y:S02]  /*109f0*/  ISETP.NE.AND P0, PT, R8, 0x1, PT ;  /* 0x000000010800780c */ /* 0x000fe40003f05270 */
[----:B------:R-:W-:-:S02]  /*10a00*/  LOP3.LUT R4, R5, 0xfffffff8, RZ, 0xc0, !PT ;  /* 0xfffffff805047812 */ /* 0x000fc400078ec0ff */
[----:B------:R-:W-:Y:S02]  /*10a10*/  SHF.R.S32.HI R8, RZ, 0x3, R5 ;  /* 0x00000003ff087819 */ /* 0x000fe40000011405 */
[----:B------:R-:W-:Y:S01]  /*10a20*/  IADD3 R3, R3, R0, RZ ;  /* 0x0000000003037210 */ /* 0x000fe20007ffe0ff */
[----:B------:R-:W-:-:S05]  /*10a30*/  IMAD.IADD R12, R12, 0x1, -R4 ;  /* 0x000000010c0c7824 */ /* 0x000fca00078e0a04 */
[-C--:B------:R-:W-:Y:S02]  /*10a40*/  LEA R4, R12, R8.reuse, 0x5 ;  /* 0x000000080c047211 */ /* 0x080fe400078e28ff */
[----:B-1----:R-:W-:Y:S01]  /*10a50*/  SHF.R.S32.HI R7, RZ, 0x1f, R6 ;  /* 0x0000001fff077819 */ /* 0x002fe20000011406 */
[----:B------:R-:W-:Y:S01]  /*10a60*/  IMAD.WIDE.U32 R2, R6, c[0x0][0x3e8], R2 ;  /* 0x0000fa0006027a25 */ /* 0x000fe200078e0002 */
[----:B--2---:R-:W-:-:S03]  /*10a70*/  LEA R8, R14, R8, 0x7 ;  /* 0x000000080e087211 */ /* 0x004fc600078e38ff */
[----:B------:R-:W-:Y:S02]  /*10a80*/  IMAD R0, R7, c[0x0][0x3e8], RZ ;  /* 0x0000fa0007007a24 */ /* 0x000fe400078e02ff */
[----:B------:R-:W-:Y:S02]  /*10a90*/  IMAD R4, R14, 0x80, R4 ;  /* 0x000000800e047824 */ /* 0x000fe400078e0204 */
[----:B------:R-:W-:Y:S02]  /*10aa0*/  IMAD R0, R6, c[0x0][0x3ec], R0 ;  /* 0x0000fb0006007a24 */ /* 0x000fe400078e0200 */
[----:B------:R-:W-:-:S03]  /*10ab0*/  @P0 IMAD.HI.U32 R5, R4, c[0x0][0x4ec], RZ ;  /* 0x00013b0004050a27 */ /* 0x000fc600078e00ff */
[----:B------:R-:W-:Y:S01]  /*10ac0*/  IADD3 R3, R0, R3, RZ ;  /* 0x0000000300037210 */ /* 0x000fe20007ffe0ff */
[----:B------:R-:W-:Y:S01]  /*10ad0*/  IMAD R6, R11, c[0x0][0x3f0], RZ ;  /* 0x0000fc000b067a24 */ /* 0x000fe200078e02ff */
[----:B------:R-:W-:Y:S02]  /*10ae0*/  MOV R0, R4 ;  /* 0x0000000400007202 */ /* 0x000fe40000000f00 */
[----:B------:R-:W-:Y:S01]  /*10af0*/  @P0 SHF.R.U32.HI R0, RZ, c[0x0][0x4f0], R5 ;  /* 0x00013c00ff000a19 */ /* 0x000fe20000011605 */
[C---:B------:R-:W-:Y:S02]  /*10b00*/  IMAD R7, R10.reuse, c[0x0][0x3f4], R6 ;  /* 0x0000fd000a077a24 */ /* 0x040fe400078e0206 */
[----:B------:R-:W-:Y:S01]  /*10b10*/  IMAD.WIDE.U32 R2, R10, c[0x0][0x3f0], R2 ;  /* 0x0000fc000a027a25 */ /* 0x000fe200078e0002 */
[----:B------:R-:W-:-:S03]  /*10b20*/  SHF.R.S32.HI R6, RZ, 0x1f, R0 ;  /* 0x0000001fff067819 */ /* 0x000fc60000011400 */
[----:B------:R-:W-:Y:S01]  /*10b30*/  IMAD.MOV R5, RZ, RZ, -R0 ;  /* 0x000000ffff057224 */ /* 0x000fe200078e0a00 */
[----:B------:R-:W-:Y:S01]  /*10b40*/  IADD3 R3, R3, R7, RZ ;  /* 0x0000000703037210 */ /* 0x000fe20007ffe0ff */
[----:B------:R-:W-:Y:S02]  /*10b50*/  IMAD R6, R6, c[0x0][0x3e0], RZ ;  /* 0x0000f80006067a24 */ /* 0x000fe400078e02ff */
[----:B------:R-:W-:Y:S02]  /*10b60*/  IMAD R5, R5, c[0x0][0x4e8], R4 ;  /* 0x00013a0005057a24 */ /* 0x000fe400078e0204 */
[----:B------:R-:W-:-:S03]  /*10b70*/  IMAD.WIDE.U32 R2, R0, c[0x0][0x3e0], R2 ;  /* 0x0000f80000027a25 */ /* 0x000fc600078e0002 */
[----:B------:R-:W-:Y:S01]  /*10b80*/  SHF.R.S32.HI R4, RZ, 0x1f, R5 ;  /* 0x0000001fff047819 */ /* 0x000fe20000011405 */
[----:B------:R-:W-:Y:S02]  /*10b90*/  IMAD R0, R0, c[0x0][0x3e4], R6 ;  /* 0x0000f90000007a24 */ /* 0x000fe400078e0206 */
[----:B-----5:R-:W-:-:S03]  /*10ba0*/  IMAD R10, R13, c[0x0][0x4e8], RZ ;  /* 0x00013a000d0a7a24 */ /* 0x020fc600078e02ff */
[----:B------:R-:W-:Y:S01]  /*10bb0*/  IADD3 R3, R3, R0, RZ ;  /* 0x0000000003037210 */ /* 0x000fe20007ffe0ff */
[----:B------:R-:W-:-:S04]  /*10bc0*/  IMAD R0, R4, c[0x0][0x3d8], RZ ;  /* 0x0000f60004007a24 */ /* 0x000fc800078e02ff */
[C---:B------:R-:W-:Y:S02]  /*10bd0*/  IMAD R0, R5.reuse, c[0x0][0x3dc], R0 ;  /* 0x0000f70005007a24 */ /* 0x040fe400078e0200 */
[----:B------:R-:W-:-:S04]  /*10be0*/  IMAD.WIDE.U32 R2, R5, c[0x0][0x3d8], R2 ;  /* 0x0000f60005027a25 */ /* 0x000fc800078e0002 */
[----:B------:R-:W-:Y:S01]  /*10bf0*/  IMAD.IADD R0, R3, 0x1, R0 ;  /* 0x0000000103007824 */ /* 0x000fe200078e0200 */
[----:B------:R-:W-:-:S04]  /*10c00*/  LEA R11, P0, R2, c[0x0][0x380], 0x1 ;  /* 0x0000e000020b7a11 */ /* 0x000fc800078008ff */
        /* <DEDUP_REMOVED lines=16> */
.L_x_518:
[----:B------:R-:W-:Y:S05]  /*10d10*/  BSYNC B0 ;  /* 0x0000000000007941 */ /* 0x000fea0003800000 */
.L_x_517:
        /* <DEDUP_REMOVED lines=15> */
.L_x_520:
[----:B------:R-:W-:Y:S05]  /*10e10*/  BSYNC B0 ;  /* 0x0000000000007941 */ /* 0x000fea0003800000 */
.L_x_519:
        /* <DEDUP_REMOVED lines=15> */
.L_x_522:
[----:B------:R-:W-:Y:S05]  /*10f10*/  BSYNC B0 ;  /* 0x0000000000007941 */ /* 0x000fea0003800000 */
.L_x_521:
        /* <DEDUP_REMOVED lines=16> */
.L_x_523:
        /* <DEDUP_REMOVED lines=14> */
.L_x_3545:


//--------------------- .text._ZN7cutlass13device_kernelIN5flash19enable_sm80_to_sm89INS1_16FlashAttnFwdSm80INS1_25CollectiveMainloopFwdSm80ILi8ELi1ELb1EN4cute5tupleIJNS5_1CILi128EEES8_S8_EEELi128ENS_6half_tEfNS_4arch4Sm80ELb1ELb0ELb1ELb1ELb0ELb1ELb1ELb0EEENS1_21CollectiveEpilogueFwdIS9_NS6_IJNS7_ILi1EEESF_SF_EEESA_SC_Li256ELb1ELb1ELb0ELb0EEENS1_19SingleTileSchedulerILb1ELb0ELb1ELi128EEEEEEEEEvNT_6ParamsE --------------------------
	.section	.text._ZN7cutlass13device_kernelIN5flash19enable_sm80_to_sm89INS1_16FlashAttnFwdSm80INS1_25CollectiveMainloopFwdSm80ILi8ELi1ELb1EN4cute5tupleIJNS5_1CILi128EEES8_S8_EEELi128ENS_6half_tEfNS_4arch4Sm80ELb1ELb0ELb1ELb1ELb0ELb1ELb1ELb0EEENS1_21CollectiveEpilogueFwdIS9_NS6_IJNS7_ILi1EEESF_SF_EEESA_SC_Li256ELb1ELb1ELb0ELb0EEENS1_19SingleTileSchedulerILb1ELb0ELb1ELi128EEEEEEEEEvNT_6ParamsE,"ax",@progbits
	.sectioninfo	@"SHI_REGISTERS=255"
	.align	128
.text._ZN7cutlass13device_kernelIN5flash19enable_sm80_to_sm89INS1_16FlashAttnFwdSm80INS1_25CollectiveMainloopFwdSm80ILi8ELi1ELb1EN4cute5tupleIJNS5_1CILi128EEES8_S8_EEELi128ENS_6half_tEfNS_4arch4Sm80ELb1ELb0ELb1ELb1ELb0ELb1ELb1ELb0EEENS1_21CollectiveEpilogueFwdIS9_NS6_IJNS7_ILi1EEESF_SF_EEESA_SC_Li256ELb1ELb1ELb0ELb0EEENS1_19SingleTileSchedulerILb1ELb0ELb1ELi128EEEEEEEEEvNT_6ParamsE:
        .type           _ZN7cutlass13device_kernelIN5flash19enable_sm80_to_sm89INS1_16FlashAttnFwdSm80INS1_25CollectiveMainloopFwdSm80ILi8ELi1ELb1EN4cute5tupleIJNS5_1CILi128EEES8_S8_EEELi128ENS_6half_tEfNS_4arch4Sm80ELb1ELb0ELb1ELb1ELb0ELb1ELb1ELb0EEENS1_21CollectiveEpilogueFwdIS9_NS6_IJNS7_ILi1EEESF_SF_EEESA_SC_Li256ELb1ELb1ELb0ELb0EEENS1_19SingleTileSchedulerILb1ELb0ELb1ELi128EEEEEEEEEvNT_6ParamsE,@function
        .size           _ZN7cutlass13device_kernelIN5flash19enable_sm80_to_sm89INS1_16FlashAttnFwdSm80INS1_25CollectiveMainloopFwdSm80ILi8ELi1ELb1EN4cute5tupleIJNS5_1CILi128EEES8_S8_EEELi128ENS_6half_tEfNS_4arch4Sm80ELb1ELb0ELb1ELb1ELb0ELb1ELb1ELb0EEENS1_21CollectiveEpilogueFwdIS9_NS6_IJNS7_ILi1EEESF_SF_EEESA_SC_Li256ELb1ELb1ELb0ELb0EEENS1_19SingleTileSchedulerILb1ELb0ELb1ELi128EEEEEEEEEvNT_6ParamsE,(.L_x_3546 - _ZN7cutlass13device_kernelIN5flash19enable_sm80_to_sm89INS1_16FlashAttnFwdSm80INS1_25CollectiveMainloopFwdSm80ILi8ELi1ELb1EN4cute5tupleIJNS5_1CILi128EEES8_S8_EEELi128ENS_6half_tEfNS_4arch4Sm80ELb1ELb0ELb1ELb1ELb0ELb1ELb1ELb0EEENS1_21CollectiveEpilogueFwdIS9_NS6_IJNS7_ILi1EEESF_SF_EEESA_SC_Li256ELb1ELb1ELb0ELb0EEENS1_19SingleTileSchedulerILb1ELb0ELb1ELi128EEEEEEEEEvNT_6ParamsE)
        .other          _ZN7cutlass13device_kernelIN5flash19enable_sm80_to_sm89INS1_16FlashAttnFwdSm80INS1_25CollectiveMainloopFwdSm80ILi8ELi1ELb1EN4cute5tupleIJNS5_1CILi128EEES8_S8_EEELi128ENS_6half_tEfNS_4arch4Sm80ELb1ELb0ELb1ELb1ELb0ELb1ELb1ELb0EEENS1_21CollectiveEpilogueFwdIS9_NS6_IJNS7_ILi1EEESF_SF_EEESA_SC_Li256ELb1ELb1ELb0ELb0EEENS1_19SingleTileSchedulerILb1ELb0ELb1ELi128EEEEEEEEEvNT_6ParamsE,@"STO_CUDA_ENTRY STV_DEFAULT"
_ZN7cutlass13device_kernelIN5flash19enable_sm80_to_sm89INS1_16FlashAttnFwdSm80INS1_25CollectiveMainloopFwdSm80ILi8ELi1ELb1EN4cute5tupleIJNS5_1CILi128EEES8_S8_EEELi128ENS_6half_tEfNS_4arch4Sm80ELb1ELb0ELb1ELb1ELb0ELb1ELb1ELb0EEENS1_21CollectiveEpilogueFwdIS9_NS6_IJNS7_ILi1EEESF_SF_EEESA_SC_Li256ELb1ELb1ELb0ELb0EEENS1_19SingleTileSchedulerILb1ELb0ELb1ELi128EEEEEEEEEvNT_6ParamsE:
        /* <DEDUP_REMOVED lines=17> */
.L_x_525:
        /* <DEDUP_REMOVED lines=8> */
.L_x_527:
[----:B------:R-:W-:-:S04]  /*0190*/  MOV R0, c[0x0][0x54c] ;  /* 0x0001530000007a02 */ /* 0x000fc80000000f00 */
.L_x_526:
[----:B------:R-:W-:Y:S01]  /*01a0*/  USHF.L.U32 UR4, UR4, 0x7, URZ ;  /* 0x0000000704047899 */ /* 0x000fe2000800063f */
[----:B-----5:R-:W-:-:S05]  /*01b0*/  IMAD R0, R0, c[0x0][0x548], RZ ;  /* 0x0001520000007a24 */ /* 0x020fca00078e02ff */
[----:B------:R-:W-:-:S04]  /*01c0*/  MOV R12, UR4 ;  /* 0x00000004000c7c02 */ /* 0x000fc80008000f00 */
[----:B------:R-:W-:-:S04]  /*01d0*/  ISETP.GE.AND P0, PT, R12, R0, PT ;  /* 0x000000000c00720c */ /* 0x000fc80003f06270 */
[----:B------:R-:W-:-:S05]  /*01e0*/  SEL R0, R5, 0xffffffff, !P0 ;  /* 0xffffffff05007807 */ /* 0x000fca0004000000 */
[----:B------:R2:W-:Y:S01]  /*01f0*/  STL [R1+0x44], R0 ;  /* 0x0000440001007387 */ /* 0x0005e20000100800 */
[----:B------:R-:W-:Y:S05]  /*0200*/  BRA `(.L_x_528) ;  /* 0x0000014000007947 */ /* 0x000fea0003800000 */
.L_x_524:
[----:B------:R-:W-:-:S04]  /*0210*/  ISETP.NE.U32.AND P0, PT, RZ, c[0x0][0x568], PT ;  /* 0x00015a00ff007a0c */ /* 0x000fc80003f05070 */
[----:B------:R-:W-:-:S13]  /*0220*/  ISETP.NE.AND.EX P0, PT, RZ, c[0x0][0x56c], PT, P0 ;  /* 0x00015b00ff007a0c */ /* 0x000fda0003f05300 */
[----:B------:R-:W-:Y:S05]  /*0230*/  @!P0 BRA `(.L_x_529) ;  /* 0x0000002000008947 */ /* 0x000fea0003800000 */
[----:B------:R1:W5:Y:S01]  /*0240*/  LDG.E R0, [R2.64] ;  /* 0x0000000802007981 */ /* 0x000362000c1e1900 */
[----:B------:R-:W-:Y:S05]  /*0250*/  BRA `(.L_x_530) ;  /* 0x0000009000007947 */ /* 0x000fea0003800000 */
.L_x_529:
        /* <DEDUP_REMOVED lines=8> */
.L_x_531:
[----:B------:R-:W-:-:S04]  /*02e0*/  MOV R0, c[0x0][0x54c] ;  /* 0x0001530000007a02 */ /* 0x000fc80000000f00 */
.L_x_530:
[----:B------:R-:W-:Y:S01]  /*02f0*/  USHF.L.U32 UR4, UR4, 0x7, URZ ;  /* 0x0000000704047899 */ /* 0x000fe2000800063f */
[----:B-----5:R-:W-:-:S05]  /*0300*/  IMAD R0, R0, c[0x0][0x548], RZ ;  /* 0x0001520000007a24 */ /* 0x020fca00078e02ff */
[----:B------:R-:W-:-:S04]  /*0310*/  MOV R12, UR4 ;  /* 0x00000004000c7c02 */ /* 0x000fc80008000f00 */
[----:B------:R-:W-:-:S04]  /*0320*/  ISETP.GE.AND P0, PT, R12, R0, PT ;  /* 0x000000000c00720c */ /* 0x000fc80003f06270 */
[----:B------:R-:W-:-:S05]  /*0330*/  SEL R0, R5, 0xffffffff, !P0 ;  /* 0xffffffff05007807 */ /* 0x000fca0004000000 */
[----:B------:R2:W-:Y:S04]  /*0340*/  STL [R1+0x44], R0 ;  /* 0x0000440001007387 */ /* 0x0005e80000100800 */
.L_x_528:
[----:B------:R-:W3:Y:S02]  /*0350*/  LDL R18, [R1+0x44] ;  /* 0x0000440001127983 */ /* 0x000ee40000100800 */
[----:B---3--:R-:W-:-:S13]  /*0360*/  ISETP.GE.AND P0, PT, R18, RZ, PT ;  /* 0x000000ff1200720c */ /* 0x008fda0003f06270 */
[----:B------:R-:W-:Y:S05]  /*0370*/  @!P0 EXIT ;  /* 0x000000000000894d */ /* 0x000fea0003800000 */
[----:B------:R-:W-:Y:S01]  /*0380*/  ISETP.NE.U32.AND P0, PT, RZ, c[0x0][0x370], PT ;  /* 0x0000dc00ff007a0c */ /* 0x000fe20003f05070 */
[----:B--2---:R-:W-:Y:S01]  /*0390*/  IMAD.MOV.U32 R0, RZ, RZ, c[0x0][0x168] ;  /* 0x00005a00ff007624 */ /* 0x004fe200078e00ff */
[----:B------:R-:W-:Y:S01]  /*03a0*/  ISETP.NE.U32.AND P1, PT, RZ, c[0x0][0x360], PT ;  /* 0x0000d800ff007a0c */ /* 0x000fe20003f25070 */
[----:B------:R-:W-:Y:S01]  /*03b0*/  IMAD.MOV.U32 R179, RZ, RZ, RZ ;  /* 0x000000ffffb37224 */ /* 0x000fe200078e00ff */
[----:B------:R-:W-:Y:S01]  /*03c0*/  ISETP.NE.AND.EX P2, PT, RZ, c[0x0][0x374], PT, P0 ;  /* 0x0000dd00ff007a0c */ /* 0x000fe20003f45300 */
[----:B------:R-:W-:Y:S01]  /*03d0*/  IMAD.MOV.U32 R174, RZ, RZ, RZ ;  /* 0x000000ffffae7224 */ /* 0x000fe200078e00ff */
[----:B------:R-:W-:Y:S01]  /*03e0*/  ISETP.NE.AND.EX P0, PT, RZ, c[0x0][0x364], PT, P1 ;  /* 0x0000d900ff007a0c */ /* 0x000fe20003f05310 */
[----:B------:R-:W-:Y:S01]  /*03f0*/  IMAD.MOV.U32 R182, RZ, RZ, RZ ;  /* 0x000000ffffb67224 */ /* 0x000fe200078e00ff */
[----:B------:R-:W-:Y:S01]  /*0400*/  ISETP.NE.U32.AND P1, PT, RZ, c[0x0][0x348], PT ;  /* 0x0000d200ff007a0c */ /* 0x000fe20003f25070 */
[----:B------:R-:W-:Y:S01]  /*0410*/  IMAD.WIDE R6, R18, R14, c[0x0][0x348] ;  /* 0x0000d20012067625 */ /* 0x000fe200078e020e */
[----:B------:R-:W-:-:S02]  /*0420*/  ISETP.NE.U32.AND P5, PT, RZ, c[0x0][0x350], PT ;  /* 0x0000d400ff007a0c */ /* 0x000fc40003fa5070 */
[----:B------:R-:W-:Y:S01]  /*0430*/  ISETP.NE.U32.AND P3, PT, RZ, c[0x0][0x358], PT ;  /* 0x0000d600ff007a0c */ /* 0x000fe20003f65070 */
[CC--:B------:R-:W-:Y:S01]  /*0440*/  IMAD.WIDE R4, R18.reuse, R14.reuse, c[0x0][0x350] ;  /* 0x0000d40012047625 */ /* 0x0c0fe200078e020e */
[----:B------:R-:W-:Y:S02]  /*0450*/  ISETP.NE.AND.EX P1, PT, RZ, c[0x0][0x34c], PT, P1 ;  /* 0x0000d300ff007a0c */ /* 0x000fe40003f25310 */
[----:B------:R-:W-:Y:S01]  /*0460*/  ISETP.NE.AND.EX P5, PT, RZ, c[0x0][0x354], PT, P5 ;  /* 0x0000d500ff007a0c */ /* 0x000fe20003fa5350 */
[CC--:B------:R-:W-:Y:S01]  /*0470*/  @P2 IMAD.WIDE R10, R18.reuse, R14.reuse, c[0x0][0x370] ;  /* 0x0000dc00120a2625 */ /* 0x0c0fe200078e020e */
[----:B------:R-:W-:Y:S02]  /*0480*/  ISETP.NE.AND.EX P3, PT, RZ, c[0x0][0x35c], PT, P3 ;  /* 0x0000d700ff007a0c */ /* 0x000fe40003f65330 */
[----:B------:R-:W-:Y:S01]  /*0490*/  MOV R13, RZ ;  /* 0x000000ff000d7202 */ /* 0x000fe20000000f00 */
[CC--:B------:R-:W-:Y:S01]  /*04a0*/  @P0 IMAD.WIDE R8, R18.reuse, R14.reuse, c[0x0][0x360] ;  /* 0x0000d80012080625 */ /* 0x0c0fe200078e020e */
[----:B------:R2:W5:Y:S03]  /*04b0*/  @P2 LDG.E R179, [R10.64] ;  /* 0x000000080ab32981 */ /* 0x000566000c1e1900 */
[----:B-1----:R-:W-:Y:S01]  /*04c0*/  IMAD.WIDE R2, R18, R14, c[0x0][0x358] ;  /* 0x0000d60012027625 */ /* 0x002fe200078e020e */
[----:B------:R1:W3:Y:S04]  /*04d0*/  @P0 LDG.E R0, [R8.64] ;  /* 0x0000000808000981 */ /* 0x0002e8000c1e1900 */
[----:B------:R2:W5:Y:S04]  /*04e0*/  @P1 LDG.E R174, [R6.64] ;  /* 0x0000000806ae1981 */ /* 0x000568000c1e1900 */
[----:B------:R2:W5:Y:S04]  /*04f0*/  @P5 LDG.E R182, [R4.64] ;  /* 0x0000000804b65981 */ /* 0x000568000c1e1900 */
[----:B------:R2:W5:Y:S04]  /*0500*/  @P3 LDG.E R13, [R2.64] ;  /* 0x00000008020d3981 */ /* 0x000568000c1e1900 */
[----:B------:R-:W4:Y:S01]  /*0510*/  S2R R26, SR_CTAID.Y ;  /* 0x00000000001a7919 */ /* 0x000f220000002600 */
[----:B------:R-:W-:Y:S01]  /*0520*/  MOV R127, c[0x0][0x228] ;  /* 0x00008a00007f7a02 */ /* 0x000fe20000000f00 */
[----:B-1----:R-:W-:Y:S01]  /*0530*/  IMAD.MOV.U32 R8, RZ, RZ, c[0x0][0x1d0] ;  /* 0x00007400ff087624 */ /* 0x002fe200078e00ff */
[----:B----4-:R-:W-:Y:S01]  /*0540*/  SHF.R.S32.HI R214, RZ, 0x1f, R26 ;  /* 0x0000001fffd67819 */ /* 0x010fe2000001141a */
[----:B---3--:R2:W-:Y:S01]  /*0550*/  STL [R1+0x34], R0 ;  /* 0x0000340001007387 */ /* 0x0085e20000100800 */
[----:B------:R-:W-:Y:S01]  /*0560*/  IMAD.MOV.U32 R9, RZ, RZ, R0 ;  /* 0x000000ffff097224 */ /* 0x000fe200078e0000 */
[----:B------:R-:W-:Y:S05]  /*0570*/  @P0 BRA `(.L_x_532) ;  /* 0x0000005000000947 */ /* 0x000fea0003800000 */
[----:B------:R-:W-:Y:S05]  /*0580*/  @!P1 BRA `(.L_x_532) ;  /* 0x0000004000009947 */ /* 0x000fea0003800000 */
[----:B--2---:R1:W2:Y:S04]  /*0590*/  LDG.E R0, [R6.64] ;  /* 0x0000000806007981 */ /* 0x0042a8000c1e1900 */
[----:B-1----:R-:W2:Y:S02]  /*05a0*/  LDG.E R6, [R6.64+0x4] ;  /* 0x0000040806067981 */ /* 0x002ea4000c1e1900 */
[----:B--2---:R-:W-:-:S05]  /*05b0*/  IADD3 R9, -R0, R6, RZ ;  /* 0x0000000600097210 */ /* 0x004fca0007ffe1ff */
[----:B------:R1:W-:Y:S02]  /*05c0*/  STL [R1+0x34], R9 ;  /* 0x0000340901007387 */ /* 0x0003e40000100800 */
.L_x_532:
[----:B------:R-:W-:-:S04]  /*05d0*/  ISETP.NE.U32.AND P0, PT, RZ, c[0x0][0x368], PT ;  /* 0x0000da00ff007a0c */ /* 0x000fc80003f05070 */
[----:B------:R-:W-:-:S13]  /*05e0*/  ISETP.NE.AND.EX P0, PT, RZ, c[0x0][0x36c], PT, P0 ;  /* 0x0000db00ff007a0c */ /* 0x000fda0003f05300 */
[----:B------:R-:W-:Y:S05]  /*05f0*/  @!P0 BRA `(.L_x_533) ;  /* 0x0000003000008947 */ /* 0x000fea0003800000 */
[----:B--2---:R-:W-:-:S05]  /*0600*/  IMAD.WIDE R4, R18, R14, c[0x0][0x368] ;  /* 0x0000da0012047625 */ /* 0x004fca00078e020e */
[----:B------:R2:W5:Y:S01]  /*0610*/  LDG.E R8, [R4.64] ;  /* 0x0000000804087981 */ /* 0x000562000c1e1900 */
[----:B------:R-:W-:Y:S05]  /*0620*/  BRA `(.L_x_534) ;  /* 0x0000004000007947 */ /* 0x000fea0003800000 */
.L_x_533:
[----:B------:R-:W-:Y:S05]  /*0630*/  @!P5 BRA `(.L_x_534) ;  /* 0x000000300000d947 */ /* 0x000fea0003800000 */
[----:B--2---:R2:W3:Y:S04]  /*0640*/  LDG.E R0, [R4.64] ;  /* 0x0000000804007981 */ /* 0x0044e8000c1e1900 */
[----:B--2---:R-:W3:Y:S02]  /*0650*/  LDG.E R4, [R4.64+0x4] ;  /* 0x0000040804047981 */ /* 0x004ee4000c1e1900 */
[----:B---3--:R-:W-:Y:S02]  /*0660*/  IADD3 R8, -R0, R4, RZ ;  /* 0x0000000400087210 */ /* 0x008fe40007ffe1ff */
.L_x_534:
[----:B--2---:R2:W3:Y:S04]  /*0670*/  @P3 LDG.E R4, [R2.64] ;  /* 0x0000000802043981 */ /* 0x0044e8000c1e1900 */
[----:B------:R2:W3:Y:S01]  /*0680*/  @P3 LDG.E R0, [R2.64+0x4] ;  /* 0x0000040802003981 */ /* 0x0004e2000c1e1900 */
[----:B------:R-:W-:Y:S01]  /*0690*/  ISETP.NE.U32.AND P0, PT, RZ, c[0x0][0x378], PT ;  /* 0x0000de00ff007a0c */ /* 0x000fe20003f05070 */
[----:B-----5:R-:W-:-:S03]  /*06a0*/  IMAD.MOV.U32 R166, RZ, RZ, R8 ;  /* 0x000000ffffa67224 */ /* 0x020fc600078e0008 */
[----:B------:R-:W-:Y:S01]  /*06b0*/  ISETP.NE.AND.EX P0, PT, RZ, c[0x0][0x37c], PT, P0 ;  /* 0x0000df00ff007a0c */ /* 0x000fe20003f05300 */
[----:B------:R-:W-:-:S12]  /*06c0*/  IMAD.MOV.U32 R5, RZ, RZ, c[0x0][0x2c4] ;  /* 0x0000b100ff057624 */ /* 0x000fd800078e00ff */
[----:B--2---:R-:W-:-:S05]  /*06d0*/  @P0 IMAD.WIDE R2, R18, R14, c[0x0][0x378] ;  /* 0x0000de0012020625 */ /* 0x004fca00078e020e */
[----:B------:R2:W5:Y:S01]  /*06e0*/  @P0 LDG.E R166, [R2.64] ;  /* 0x0000000802a60981 */ /* 0x000562000c1e1900 */
[----:B------:R-:W-:Y:S01]  /*06f0*/  ISETP.NE.AND P0, PT, R5, 0x1, PT ;  /* 0x000000010500780c */ /* 0x000fe20003f05270 */
[----:B------:R-:W-:Y:S02]  /*0700*/  IMAD.IADD R5, R8, 0x1, -R179 ;  /* 0x0000000108057824 */ /* 0x000fe400078e0ab3 */
[----:B--2---:R-:W-:-:S05]  /*0710*/  IMAD.MOV.U32 R2, RZ, RZ, R12 ;  /* 0x000000ffff027224 */ /* 0x004fca00078e000c */
[----:B------:R2:W-:Y:S01]  /*0720*/  STL [R1+0xc], R2 ;  /* 0x00000c0201007387 */ /* 0x0005e20000100800 */
[----:B---3--:R-:W-:-:S04]  /*0730*/  @P3 IMAD.IADD R127, R0, 0x1, -R4 ;  /* 0x00000001007f3824 */ /* 0x008fc800078e0a04 */
[----:B------:R-:W-:Y:S01]  /*0740*/  @P0 IADD3 R0, R2, 0x7f, RZ ;  /* 0x0000007f02000810 */ /* 0x000fe20007ffe0ff */
[----:B------:R-:W-:-:S04]  /*0750*/  IMAD.IADD R3, R5, 0x1, R127 ;  /* 0x0000000105037824 */ /* 0x000fc800078e027f */
[----:B--2---:R-:W-:Y:S01]  /*0760*/  @P0 IMAD.HI.U32 R2, R0, c[0x0][0x2c8], RZ ;  /* 0x0000b20000020a27 */ /* 0x004fe200078e00ff */
[----:B------:R-:W-:Y:S02]  /*0770*/  IADD3 R0, R12, 0x7f, RZ ;  /* 0x0000007f0c007810 */ /* 0x000fe40007ffe0ff */
[C---:B------:R-:W-:Y:S01]  /*0780*/  IADD3 R191, R3.reuse, 0x80, -R9 ;  /* 0x0000008003bf7810 */ /* 0x040fe20007ffe809 */
[----:B------:R2:W-:Y:S01]  /*0790*/  STL [R1+0x28], R3 ;  /* 0x0000280301007387 */ /* 0x0005e20000100800 */
[----:B------:R-:W-:Y:S02]  /*07a0*/  @P0 SHF.R.U32.HI R0, RZ, c[0x0][0x2cc], R2 ;  /* 0x0000b300ff000a19 */ /* 0x000fe40000011602 */
[----:B------:R-:W-:-:S03]  /*07b0*/  IADD3 R2, R3, 0x7f, RZ ;  /* 0x0000007f03027810 */ /* 0x000fc60007ffe0ff */
[----:B------:R-:W-:-:S05]  /*07c0*/  IMAD.IADD R0, R191, 0x1, R0 ;  /* 0x00000001bf007824 */ /* 0x000fca00078e0200 */
[----:B------:R-:W-:-:S04]  /*07d0*/  SHF.R.S32.HI R4, RZ, 0x1f, R0 ;  /* 0x0000001fff047819 */ /* 0x000fc80000011400 */
[----:B------:R-:W-:-:S04]  /*07e0*/  LEA.HI R0, R4, R0, RZ, 0x7 ;  /* 0x0000000004007211 */ /* 0x000fc800078f38ff */
[----:B------:R-:W-:Y:S02]  /*07f0*/  SHF.R.S32.HI R0, RZ, 0x7, R0 ;  /* 0x00000007ff007819 */ /* 0x000fe40000011400 */
[----:B--2---:R-:W-:-:S04]  /*0800*/  SHF.R.S32.HI R3, RZ, 0x1f, R2 ;  /* 0x0000001fff037819 */ /* 0x004fc80000011402 */
[----:B------:R-:W-:-:S04]  /*0810*/  LEA.HI R2, R3, R2, RZ, 0x7 ;  /* 0x0000000203027211 */ /* 0x000fc800078f38ff */
[----:B------:R-:W-:-:S04]  /*0820*/  SHF.R.S32.HI R190, RZ, 0x7, R2 ;  /* 0x00000007ffbe7819 */ /* 0x000fc80000011402 */
[----:B------:R-:W-:Y:S01]  /*0830*/  IMNMX R2, R190, R0, PT ;  /* 0x00000000be027217 */ /* 0x000fe20003800200 */
[----:B------:R-:W-:-:S04]  /*0840*/  IMAD.MOV R0, RZ, RZ, -R5 ;  /* 0x000000ffff007224 */ /* 0x000fc800078e0a05 */
[----:B------:R-:W-:Y:S01]  /*0850*/  IMAD R3, R2, 0x80, -R5 ;  /* 0x0000008002037824 */ /* 0x000fe200078e0a05 */
        /* <DEDUP_REMOVED lines=11> */
[----:B------:R-:W-:-:S04]  /*0910*/  ISETP.NE.U32.AND P4, PT, RZ, c[0x0][0x340], PT ;  /* 0x0000d000ff007a0c */ /* 0x000fc80003f85070 */
[----:B------:R-:W-:-:S13]  /*0920*/  ISETP.NE.AND.EX P4, PT, RZ, c[0x0][0x344], PT, P4 ;  /* 0x0000d100ff007a0c */ /* 0x000fda0003f85340 */
[----:B------:R-:W-:-:S05]  /*0930*/  @P4 IMAD.WIDE R2, R18, R14, c[0x0][0x340] ;  /* 0x0000d00012024625 */ /* 0x000fca00078e020e */
[----:B------:R2:W3:Y:S01]  /*0940*/  @P4 LDG.E R16, [R2.64] ;  /* 0x0000000802104981 */ /* 0x0004e2000c1e1900 */
[----:B------:R-:W-:Y:S01]  /*0950*/  SHF.R.S32.HI R6, RZ, 0x1f, R213 ;  /* 0x0000001fff067819 */ /* 0x000fe200000114d5 */
[----:B------:R-:W-:Y:S01]  /*0960*/  IMAD.MOV.U32 R170, RZ, RZ, c[0x0][0x238] ;  /* 0x00008e00ffaa7624 */ /* 0x000fe200078e00ff */
[----:B-1----:R-:W-:Y:S01]  /*0970*/  SHF.R.S32.HI R9, RZ, 0x1f, R18 ;  /* 0x0000001fff097819 */ /* 0x002fe20000011412 */
        /* <DEDUP_REMOVED lines=26> */
[----:B--2---:R-:W-:Y:S01]  /*0b20*/  IMAD.WIDE.U32 R2, R154, c[0x0][0x238], R32 ;  /* 0x00008e009a027a25 */ /* 0x004fe200078e0020 */
        /* <DEDUP_REMOVED lines=47> */
[----:B------:R-:W-:Y:S01]  /*0e20*/  @P2 LEA R0, P3, R170, R20, 0x5 ;  /* 0x00000014aa002211 */ /* 0x000fe200078628ff */
        /* <DEDUP_REMOVED lines=35> */
[----:B---3--:R-:W-:Y:S01]  /*1060*/  @P4 SHF.R.S32.HI R17, RZ, 0x1f, R16 ;  /* 0x0000001fff114819 */ /* 0x008fe20000011410 */
        /* <DEDUP_REMOVED lines=179> */
[C---:B------:R-:W-:Y:S01]  /*1ba0*/  IADD3 R144, P1, R210.reuse, R134, RZ ;  /* 0x00000086d2907210 */ /* 0x040fe20007f3e0ff */
        /* <DEDUP_REMOVED lines=30> */
.L_x_582:
        /* <DEDUP_REMOVED lines=50> */
.L_x_540:
[----:B------:R-:W-:Y:S05]  /*20b0*/  BSYNC B0 ;  /* 0x0000000000007941 */ /* 0x000fea0003800000 */
.L_x_539:
        /* <DEDUP_REMOVED lines=40> */
.L_x_542:
[----:B------:R-:W-:Y:S05]  /*2340*/  BSYNC B0 ;  /* 0x0000000000007941 */ /* 0x000fea0003800000 */
.L_x_541:
        /* <DEDUP_REMOVED lines=40> */
.L_x_544:
[----:B------:R-:W-:Y:S05]  /*25d0*/  BSYNC B0 ;  /* 0x0000000000007941 */ /* 0x000fea0003800000 */
.L_x_543:
        /* <DEDUP_REMOVED lines=38> */
.L_x_546:
[----:B------:R-:W-:Y:S05]  /*2840*/  BSYNC B0 ;  /* 0x0000000000007941 */ /* 0x000fea0003800000 */
.L_x_545:
        /* <DEDUP_REMOVED lines=74> */
.L_x_550:
[----:B------:R-:W-:Y:S05]  /*2cf0*/  BSYNC B0 ;  /* 0x0000000000007941 */ /* 0x000fea0003800000 */
.L_x_549:
        /* <DEDUP_REMOVED lines=59> */
.L_x_548:
[----:B------:R-:W-:Y:S05]  /*30b0*/  BSYNC B1 ;  /* 0x0000000000017941 */ /* 0x000fea0003800000 */
.L_x_547:
        /* <DEDUP_REMOVED lines=62> */
.L_x_554:
[----:B------:R-:W-:Y:S05]  /*34a0*/  BSYNC B0 ;  /* 0x0000000000007941 */ /* 0x000fea0003800000 */
.L_x_553:
        /* <DEDUP_REMOVED lines=59> */
.L_x_552:
[----:B------:R-:W-:Y:S05]  /*3860*/  BSYNC B1 ;  /* 0x0000000000017941 */ /* 0x000fea0003800000 */
.L_x_551:
        /* <DEDUP_REMOVED lines=62> */
.L_x_558:
[----:B------:R-:W-:Y:S05]  /*3c50*/  BSYNC B0 ;  /* 0x0000000000007941 */ /* 0x000fea0003800000 */
.L_x_557:
        /* <DEDUP_REMOVED lines=59> */
.L_x_556:
[----:B------:R-:W-:Y:S05]  /*4010*/  BSYNC B1 ;  /* 0x0000000000017941 */ /* 0x000fea0003800000 */
.L_x_555:
        /* <DEDUP_REMOVED lines=60> */
.L_x_561:
[----:B------:R-:W-:Y:S05]  /*43e0*/  BSYNC B0 ;  /* 0x0000000000007941 */ /* 0x000fea0003800000 */
.L_x_560:
        /* <DEDUP_REMOVED lines=59> */
.L_x_538:
        /* <DEDUP_REMOVED lines=224> */
.L_x_563:
[----:B-1----:R-:W-:Y:S05]  /*55a0*/  BSYNC B0 ;  /* 0x0000000000007941 */ /* 0x002fea0003800000 */
.L_x_562:
        /* <DEDUP_REMOVED lines=115> */
.L_x_565:
[----:B------:R-:W-:Y:S05]  /*5ce0*/  BSYNC B0 ;  /* 0x0000000000007941 */ /* 0x000fea0003800000 */
.L_x_564:
        /* <DEDUP_REMOVED lines=115> */
.L_x_567:
[----:B------:R-:W-:Y:S05]  /*6420*/  BSYNC B0 ;  /* 0x0000000000007941 */ /* 0x000fea0003800000 */
.L_x_566:
        /* <DEDUP_REMOVED lines=116> */
.L_x_537:
        /* <DEDUP_REMOVED lines=19> */
.L_x_569:
[----:B------:R-:W-:Y:S05]  /*6ca0*/  BSYNC B0 ;  /* 0x0000000000007941 */ /* 0x000fea0003800000 */
.L_x_568:
        /* <DEDUP_REMOVED lines=19> */
.L_x_571:
[----:B------:R-:W-:Y:S05]  /*6de0*/  BSYNC B0 ;  /* 0x0000000000007941 */ /* 0x000fea0003800000 */
.L_x_570:
        /* <DEDUP_REMOVED lines=19> */
.L_x_573:
[----:B------:R-:W-:Y:S05]  /*6f20*/  BSYNC B0 ;  /* 0x0000000000007941 */ /* 0x000fea0003800000 */
.L_x_572:
        /* <DEDUP_REMOVED lines=18> */
.L_x_559:
[----:B------:R-:W-:Y:S05]  /*7050*/  BSYNC B2 ;  /* 0x0000000000027941 */ /* 0x000fea0003800000 */
.L_x_536:
        /* <DEDUP_REMOVED lines=28> */
[C---:B------:R-:W-:Y:S04]  /*7220*/  @P2 LEA R6, P0, R2.reuse, c[0x0][0x250], 0x1 ;  /* 0x0000940002062a11 */ /* 0x040fe800078008ff */
[----:B------:R-:W-:Y:S01]  /*7230*/  @P2 LEA.HI.X R7, R2, c[0x0][0x254], R3, 0x1, P0 ;  /* 0x0000950002072a11 */ /* 0x000fe200000f0c03 */
[----:B------:R-:W-:Y:S01]  /*7240*/  @P1 IMAD.MOV.U32 R3, RZ, RZ, R113 ;  /* 0x000000ffff031224 */ /* 0x000fe200078e0071 */
[----:B------:R-:W-:Y:S02]  /*7250*/  ISETP.GE.AND P0, PT, R5, 0x61, PT ;  /* 0x000000610500780c */ /* 0x000fe40003f06270 */
[-C--:B------:R-:W-:Y:S05]  /*7260*/  @P1 MOV R2, R102.reuse ;  /* 0x0000006600021202 */ /* 0x080fea0000000f00 */
[C---:B------:R-:W-:Y:S06]  /*7270*/  @P1 IMAD.WIDE.U32 R2, R9.reuse, c[0x0][0x258], R2 ;  /* 0x0000960009021a25 */ /* 0x040fec00078e0002 */
        /* <DEDUP_REMOVED lines=16> */
[C---:B------:R-:W-:Y:S11]  /*7380*/  IADD3 R0, -R13.reuse, R127, RZ ;  /* 0x0000007f0d007210 */ /* 0x040ff60007ffe1ff */
        /* <DEDUP_REMOVED lines=32> */
.L_x_575:
[----:B-1----:R-:W-:Y:S05]  /*7590*/  BSYNC B0 ;  /* 0x0000000000007941 */ /* 0x002fea0003800000 */
.L_x_574:
        /* <DEDUP_REMOVED lines=19> */
.L_x_577:
[----:B------:R-:W-:Y:S05]  /*76d0*/  BSYNC B0 ;  /* 0x0000000000007941 */ /* 0x000fea0003800000 */
.L_x_576:
        /* <DEDUP_REMOVED lines=19> */
.L_x_579:
[----:B------:R-:W-:Y:S05]  /*7810*/  BSYNC B0 ;  /* 0x0000000000007941 */ /* 0x000fea0003800000 */
.L_x_578:
        /* <DEDUP_REMOVED lines=19> */
.L_x_581:
[----:B------:R-:W-:Y:S05]  /*7950*/  BSYNC B0 ;  /* 0x0000000000007941 */ /* 0x000fea0003800000 */
.L_x_580:
        /* <DEDUP_REMOVED lines=20> */
[C---:B------:R-:W-:Y:S04]  /*7aa0*/  @P0 IADD3 R4, P1, R6.reuse, R171, RZ ;  /* 0x000000ab06040210 */ /* 0x040fe80007f3e0ff */
[----:B------:R2:W-:Y:S01]  /*7ab0*/  @P0 LDGSTS.E.BYPASS.LTC128B.128 [R75+0x9100], [R6.64], !P4 ;  /* 0x09100000064b0fae */ /* 0x0005e2000e101d48 */
[C---:B------:R-:W-:Y:S01]  /*7ac0*/  @P0 IMAD.X R5, R7.reuse, 0x1, R170, P1 ;  /* 0x0000000107050824 */ /* 0x040fe200008e06aa */
[----:B------:R-:W-:Y:S02]  /*7ad0*/  @P0 IADD3 R10, P1, R6, R131, RZ ;  /* 0x00000083060a0210 */ /* 0x000fe40007f3e0ff */
        /* <DEDUP_REMOVED lines=13> */
.L_x_535:
[----:B------:R-:W3:Y:S01]  /*7bb0*/  LDL.LU R28, [R1+0x40] ;  /* 0x00004000011c7983 */ /* 0x000ee20000300800 */
[----:B------:R-:W-:-:S03]  /*7bc0*/  IMAD.MOV.U32 R177, RZ, RZ, c[0x0][0x2c4] ;  /* 0x0000b100ffb17624 */ /* 0x000fc600078e00ff */
[----:B------:R-:W4:Y:S01]  /*7bd0*/  LDL R203, [R1+0xc] ;  /* 0x00000c0001cb7983 */ /* 0x000f220000100800 */
[----:B--2---:R-:W-:Y:S01]  /*7be0*/  IADD3 R5, R182, R179, RZ ;  /* 0x000000b3b6057210 */ /* 0x004fe20007ffe0ff */
[----:B------:R-:W-:Y:S01]  /*7bf0*/  CS2R R10, SRZ ;  /* 0x00000000000a7805 */ /* 0x000fe2000001ff00 */
[----:B------:R-:W-:Y:S01]  /*7c00*/  ISETP.NE.AND P3, PT, R177, 0x1, PT ;  /* 0x00000001b100780c */ /* 0x000fe20003f65270 */
[----:B------:R-:W-:Y:S01]  /*7c10*/  IMAD.MOV.U32 R134, RZ, RZ, RZ ;  /* 0x000000ffff867224 */ /* 0x000fe200078e00ff */
[----:B------:R-:W-:Y:S01]  /*7c20*/  PLOP3.LUT P2, PT, PT, PT, PT, 0x80, 0x0 ;  /* 0x000000000000781c */ /* 0x000fe20003f4f070 */
[----:B------:R-:W-:Y:S01]  /*7c30*/  CS2R R14, SRZ ;  /* 0x00000000000e7805 */ /* 0x000fe2000001ff00 */
[----:B------:R-:W-:Y:S01]  /*7c40*/  IMAD.MOV.U32 R132, RZ, RZ, RZ ;  /* 0x000000ffff847224 */ /* 0x000fe200078e00ff */
[----:B------:R-:W-:Y:S01]  /*7c50*/  MOV R130, RZ ;  /* 0x000000ff00827202 */ /* 0x000fe20000000f00 */
[----:B-1----:R-:W-:Y:S01]  /*7c60*/  CS2R R8, SRZ ;  /* 0x0000000000087805 */ /* 0x002fe2000001ff00 */
        /* <DEDUP_REMOVED lines=19> */
[----:B------:R-:W-:Y:S01]  /*7da0*/  CS2R R24, SRZ ;  /* 0x0000000000187805 */ /* 0x000fe2000001ff00 */
[----:B------:R-:W-:Y:S01]  /*7db0*/  IMAD.MOV.U32 R100, RZ, RZ, RZ ;  /* 0x000000ffff647224 */ /* 0x000fe200078e00ff */
        /* <DEDUP_REMOVED lines=17> */
[----:B---3--:R-:W-:-:S02]  /*7ed0*/  LOP3.LUT R28, R28, 0xffffffdf, RZ, 0xc0, !PT ;  /* 0xffffffdf1c1c7812 */ /* 0x008fc400078ec0ff */
[----:B----4-:R-:W-:Y:S02]  /*7ee0*/  IADD3 R0, R203, 0x7f, RZ ;  /* 0x0000007fcb007810 */ /* 0x010fe40007ffe0ff */
[----:B------:R-:W-:-:S03]  /*7ef0*/  @P3 LOP3.LUT R28, R28, 0x20, RZ, 0xfc, !PT ;  /* 0x000000201c1c3812 */ /* 0x000fc600078efcff */
[----:B------:R-:W-:Y:S02]  /*7f00*/  @P3 IMAD.HI.U32 R2, R0, c[0x0][0x2c8], RZ ;  /* 0x0000b20000023a27 */ /* 0x000fe400078e00ff */
[----:B------:R1:W-:Y:S03]  /*7f10*/  STL [R1+0x40], R28 ;  /* 0x0000401c01007387 */ /* 0x0003e60000100800 */
[----:B------:R-:W-:-:S05]  /*7f20*/  @P3 SHF.R.U32.HI R0, RZ, c[0x0][0x2cc], R2 ;  /* 0x0000b300ff003a19 */ /* 0x000fca0000011602 */
[----:B------:R-:W-:-:S05]  /*7f30*/  IMAD.IADD R0, R191, 0x1, R0 ;  /* 0x00000001bf007824 */ /* 0x000fca00078e0200 */
[----:B------:R-:W-:-:S04]  /*7f40*/  SHF.R.S32.HI R2, RZ, 0x1f, R0 ;  /* 0x0000001fff027819 */ /* 0x000fc80000011400 */
[----:B------:R-:W-:-:S04]  /*7f50*/  LEA.HI R0, R2, R0, RZ, 0x7 ;  /* 0x0000000002007211 */ /* 0x000fc800078f38ff */
[----:B------:R-:W-:-:S04]  /*7f60*/  SHF.R.S32.HI R0, RZ, 0x7, R0 ;  /* 0x00000007ff007819 */ /* 0x000fc80000011400 */
[----:B------:R-:W-:-:S04]  /*7f70*/  IMNMX R236, R190, R0, PT ;  /* 0x00000000beec7217 */ /* 0x000fc80003800200 */
[----:B------:R-:W-:-:S13]  /*7f80*/  ISETP.GE.AND P0, PT, R236, 0x1, PT ;  /* 0x00000001ec00780c */ /* 0x000fda0003f06270 */
[----:B------:R-:W-:Y:S05]  /*7f90*/  @!P0 BRA `(.L_x_583) ;  /* 0x000136c000008947 */ /* 0x000fea0003800000 */
[----:B-1----:R-:W2:Y:S01]  /*7fa0*/  LDL R22, [R1+0x44] ;  /* 0x0000440001167983 */ /* 0x002ea20000100800 */
[----:B------:R-:W-:-:S03]  /*7fb0*/  ISETP.NE.U32.AND P0, PT, RZ, c[0x0][0x340], PT ;  /* 0x0000d000ff007a0c */ /* 0x000fc60003f05070 */
[----:B------:R-:W3:Y:S01]  /*7fc0*/  LDL R201, [R1+0x28] ;  /* 0x0000280001c97983 */ /* 0x000ee20000100800 */
[----:B------:R-:W-:-:S03]  /*7fd0*/  ISETP.NE.AND.EX P2, PT, RZ, c[0x0][0x344], PT, P0 ;  /* 0x0000d100ff007a0c */ /* 0x000fc60003f45300 */
[----:B------:R-:W4:Y:S10]  /*7fe0*/  LDL R211, [R1+0x34] ;  /* 0x0000340001d37983 */ /* 0x000f340000100800 */
[----:B------:R-:W-:Y:S01]  /*7ff0*/  @P2 IMAD.MOV.U32 R2, RZ, RZ, 0x4 ;  /* 0x00000004ff022424 */ /* 0x000fe200078e00ff */
[----:B------:R-:W-:Y:S01]  /*8000*/  SHF.R.S32.HI R0, RZ, 0x1f, R174 ;  /* 0x0000001fff007819 */ /* 0x000fe200000114ae */
[----:B------:R-:W1:Y:S01]  /*8010*/  S2R R38, SR_CTAID.Y ;  /* 0x0000000000267919 */ /* 0x000e620000002600 */
[----:B------:R-:W-:-:S03]  /*8020*/  SHF.R.S32.HI R176, RZ, 0x1f, R213 ;  /* 0x0000001fffb07819 */ /* 0x000fc600000114d5 */
[----:B------:R-:W-:Y:S01]  /*8030*/  IMAD R0, R0, c[0x0][0x178], RZ ;  /* 0x00005e0000007a24 */ /* 0x000fe200078e02ff */
[----:B------:R-:W-:-:S03]  /*8040*/  LEA.HI R6, R176, R213, RZ, 0x3 ;  /* 0x000000d5b0067211 */ /* 0x000fc600078f18ff */
[----:B------:R-:W-:Y:S01]  /*8050*/  IMAD R0, R174, c[0x0][0x17c], R0 ;  /* 0x00005f00ae007a24 */ /* 0x000fe200078e0200 */
[----:B------:R-:W-:Y:S01]  /*8060*/  SHF.R.S32.HI R70, RZ, 0x3, R6 ;  /* 0x00000003ff467819 */ /* 0x000fe20000011406 */
[----:B------:R-:W-:Y:S01]  /*8070*/  IMAD R4, R214, c[0x0][0x1b8], RZ ;  /* 0x00006e00d6047a24 */ /* 0x000fe200078e02ff */
[----:B------:R-:W-:Y:S01]  /*8080*/  ISETP.NE.U32.AND P1, PT, RZ, c[0x0][0x348], PT ;  /* 0x0000d200ff007a0c */ /* 0x000fe20003f25070 */
[----:B--2---:R-:W-:-:S05]  /*8090*/  @P2 IMAD.WIDE R2, R22, R2, c[0x0][0x340] ;  /* 0x0000d00016022625 */ /* 0x004fca00078e0202 */
[----:B------:R2:W3:Y:S01]  /*80a0*/  @P2 LDG.E R12, [R2.64] ;  /* 0x00000008020c2981 */ /* 0x0004e2000c1e1900 */
[----:B-1----:R-:W-:Y:S01]  /*80b0*/  IMAD R4, R38, c[0x0][0x1bc], R4 ;  /* 0x00006f0026047a24 */ /* 0x002fe200078e0204 */
[----:B------:R-:W-:Y:S02]  /*80c0*/  SHF.R.S32.HI R11, RZ, 0x1f, R22 ;  /* 0x0000001fff0b7819 */ /* 0x000fe40000011416 */
[----:B------:R-:W-:Y:S01]  /*80d0*/  ISETP.NE.AND.EX P1, PT, RZ, c[0x0][0x34c], PT, P1 ;  /* 0x0000d300ff007a0c */ /* 0x000fe20003f25310 */
[----:B--2---:R-:W-:-:S04]  /*80e0*/  IMAD.WIDE.U32 R2, R174, c[0x0][0x178], RZ ;  /* 0x00005e00ae027a25 */ /* 0x004fc800078e00ff */
[----:B------:R-:W-:Y:S01]  /*80f0*/  IMAD.IADD R3, R3, 0x1, R0 ;  /* 0x0000000103037824 */ /* 0x000fe200078e0200 */
[----:B------:R-:W-:-:S05]  /*8100*/  LOP3.LUT R0, R6, 0xfffffff8, RZ, 0xc0, !PT ;  /* 0xfffffff806007812 */ /* 0x000fca00078ec0ff */
[----:B------:R-:W-:-:S04]  /*8110*/  IMAD.IADD R68, R213, 0x1, -R0 ;  /* 0x00000001d5447824 */ /* 0x000fc800078e0a00 */
[----:B------:R-:W-:Y:S02]  /*8120*/  IMAD R7, R68, 0x20, R70 ;  /* 0x0000002044077824 */ /* 0x000fe400078e0246 */
[----:B------:R-:W-:-:S04]  /*8130*/  IMAD.WIDE.U32 R2, R38, c[0x0][0x1b8], R2 ;  /* 0x00006e0026027a25 */ /* 0x000fc800078e0002 */
[----:B------:R-:W-:Y:S01]  /*8140*/  IMAD.IADD R7, R203, 0x1, R7 ;  /* 0x00000001cb077824 */ /* 0x000fe200078e0207 */
[----:B------:R-:W-:Y:S01]  /*8150*/  IADD3 R34, P0, R70, R5, RZ ;  /* 0x0000000546227210 */ /* 0x000fe20007f1e0ff */
[----:B------:R-:W-:Y:S01]  /*8160*/  IMAD.IADD R3, R3, 0x1, R4 ;  /* 0x0000000103037824 */ /* 0x000fe200078e0204 */
[----:B------:R-:W-:Y:S01]  /*8170*/  SHF.R.S32.HI R4, RZ, 0x1f, R5 ;  /* 0x0000001fff047819 */ /* 0x000fe20000011405 */
[----:B------:R-:W-:Y:S01]  /*8180*/  @P3 IMAD.HI.U32 R8, R7, c[0x0][0x2c8], RZ ;  /* 0x0000b20007083a27 */ /* 0x000fe200078e00ff */
[----:B------:R-:W-:Y:S02]  /*8190*/  SEL R5, R11, RZ, !P1 ;  /* 0x000000ff0b057207 */ /* 0x000fe40004800000 */
[----:B------:R-:W-:Y:S01]  /*81a0*/  SEL R0, R22, RZ, !P1 ;  /* 0x000000ff16007207 */ /* 0x000fe20004800000 */
[----:B------:R-:W-:Y:S01]  /*81b0*/  IMAD.MOV.U32 R6, RZ, RZ, R7 ;  /* 0x000000ffff067224 */ /* 0x000fe200078e0007 */
[----:B------:R-:W-:Y:S01]  /*81c0*/  LEA.HI.X.SX32 R37, R70, R4, 0x1, P0 ;  /* 0x0000000446257211 */ /* 0x000fe200000f0eff */
[----:B------:R-:W-:Y:S01]  /*81d0*/  IMAD R4, R5, c[0x0][0x1c0], RZ ;  /* 0x0000700005047a24 */ /* 0x000fe200078e02ff */
[----:B------:R-:W-:Y:S01]  /*81e0*/  @P3 SHF.R.U32.HI R6, RZ, c[0x0][0x2cc], R8 ;  /* 0x0000b300ff063a19 */ /* 0x000fe20000011608 */
[----:B------:R-:W-:-:S02]  /*81f0*/  IMAD.SHL.U32 R30, R68, 0x8, RZ ;  /* 0x00000008441e7824 */ /* 0x000fc400078e00ff */
[C---:B------:R-:W-:Y:S01]  /*8200*/  IMAD R4, R0.reuse, c[0x0][0x1c4], R4 ;  /* 0x0000710000047a24 */ /* 0x040fe200078e0204 */
[----:B------:R-:W-:Y:S01]  /*8210*/  SHF.R.S32.HI R8, RZ, 0x1f, R6 ;  /* 0x0000001fff087819 */ /* 0x000fe20000011406 */
[----:B------:R-:W-:-:S04]  /*8220*/  IMAD.WIDE.U32 R2, R0, c[0x0][0x1c0], R2 ;  /* 0x0000700000027a25 */ /* 0x000fc800078e0002 */
[----:B------:R-:W-:Y:S01]  /*8230*/  IMAD.MOV R0, RZ, RZ, -R6 ;  /* 0x000000ffff007224 */ /* 0x000fe200078e0a06 */
[----:B------:R-:W-:Y:S01]  /*8240*/  SHF.R.S32.HI R31, RZ, 0x1f, R30 ;  /* 0x0000001fff1f7819 */ /* 0x000fe2000001141e */
[----:B------:R-:W-:Y:S02]  /*8250*/  IMAD R9, R8, c[0x0][0x1b0], RZ ;  /* 0x00006c0008097a24 */ /* 0x000fe400078e02ff */
[----:B------:R-:W-:Y:S02]  /*8260*/  IMAD R5, R37, c[0x0][0x1e0], RZ ;  /* 0x0000780025057a24 */ /* 0x000fe400078e02ff */
[----:B------:R-:W-:Y:S02]  /*8270*/  IMAD R8, R0, c[0x0][0x2c4], R7 ;  /* 0x0000b10000087a24 */ /* 0x000fe400078e0207 */
[----:B------:R-:W-:Y:S02]  /*8280*/  IMAD.IADD R3, R3, 0x1, R4 ;  /* 0x0000000103037824 */ /* 0x000fe400078e0204 */
[C---:B------:R-:W-:Y:S01]  /*8290*/  IMAD R10, R34.reuse, c[0x0][0x1e4], R5 ;  /* 0x00007900220a7a24 */ /* 0x040fe200078e0205 */
[----:B------:R-:W-:Y:S01]  /*82a0*/  SHF.R.S32.HI R0, RZ, 0x1f, R8 ;  /* 0x0000001fff007819 */ /* 0x000fe20000011408 */
[----:B------:R-:W-:-:S04]  /*82b0*/  IMAD.WIDE.U32 R4, R34, c[0x0][0x1e0], R30 ;  /* 0x0000780022047a25 */ /* 0x000fc800078e001e */
[C---:B------:R-:W-:Y:S02]  /*82c0*/  IMAD R7, R6.reuse, c[0x0][0x1b4], R9 ;  /* 0x00006d0006077a24 */ /* 0x040fe400078e0209 */
[----:B------:R-:W-:-:S04]  /*82d0*/  IMAD.WIDE.U32 R2, R6, c[0x0][0x1b0], R2 ;  /* 0x00006c0006027a25 */ /* 0x000fc800078e0002 */
[----:B------:R-:W-:Y:S02]  /*82e0*/  IMAD.IADD R5, R5, 0x1, R10 ;  /* 0x0000000105057824 */ /* 0x000fe400078e020a */
[----:B------:R-:W-:Y:S02]  /*82f0*/  IMAD.IADD R3, R3, 0x1, R7 ;  /* 0x0000000103037824 */ /* 0x000fe400078e0207 */
[----:B------:R-:W-:Y:S02]  /*8300*/  IMAD R0, R0, c[0x0][0x1a8], RZ ;  /* 0x00006a0000007a24 */ /* 0x000fe400078e02ff */
[----:B------:R-:W-:Y:S01]  /*8310*/  IMAD.WIDE.U32 R6, R38, c[0x0][0x1e8], R4 ;  /* 0x00007a0026067a25 */ /* 0x000fe200078e0004 */
[----:B------:R-:W-:-:S03]  /*8320*/  ISETP.NE.U32.AND P1, PT, RZ, c[0x0][0x350], PT ;  /* 0x0000d400ff007a0c */ /* 0x000fc60003f25070 */
[C---:B------:R-:W-:Y:S02]  /*8330*/  IMAD R0, R8.reuse, c[0x0][0x1ac], R0 ;  /* 0x00006b0008007a24 */ /* 0x040fe400078e0200 */
[----:B------:R-:W-:Y:S01]  /*8340*/  IMAD.WIDE.U32 R4, R8, c[0x0][0x1a8], R2 ;  /* 0x00006a0008047a25 */ /* 0x000fe200078e0002 */
[----:B------:R-:W-:-:S03]  /*8350*/  ISETP.NE.AND.EX P1, PT, RZ, c[0x0][0x354], PT, P1 ;  /* 0x0000d500ff007a0c */ /* 0x000fc60003f25310 */
[----:B------:R-:W-:Y:S01]  /*8360*/  IMAD.IADD R0, R5, 0x1, R0 ;  /* 0x0000000105007824 */ /* 0x000fe200078e0200 */
[----:B------:R-:W-:Y:S01]  /*8370*/  LEA R24, P0, R4, c[0x0][0x160], 0x1 ;  /* 0x0000580004187a11 */ /* 0x000fe200078008ff */
[----:B------:R-:W-:Y:S01]  /*8380*/  IMAD R9, R214, c[0x0][0x1e8], RZ ;  /* 0x00007a00d6097a24 */ /* 0x000fe200078e02ff */
[----:B------:R-:W-:Y:S01]  /*8390*/  IADD3 R168, R236, -0x1, RZ ;  /* 0xffffffffeca87810 */ /* 0x000fe20007ffe0ff */
[----:B------:R-:W-:Y:S01]  /*83a0*/  IMAD.MOV.U32 R173, RZ, RZ, c[0x0][0x1e0] ;  /* 0x00007800ffad7624 */ /* 0x000fe200078e00ff */
[----:B------:R-:W-:Y:S01]  /*83b0*/  LEA.HI.X R23, R4, c[0x0][0x164], R0, 0x1, P0 ;  /* 0x0000590004177a11 */ /* 0x000fe200000f0c00 */
[----:B------:R-:W-:Y:S02]  /*83c0*/  IMAD.MOV.U32 R0, RZ, RZ, 0x7 ;  /* 0x00000007ff007424 */ /* 0x000fe400078e00ff */
[----:B------:R-:W-:-:S03]  /*83d0*/  IMAD R9, R38, c[0x0][0x1ec], R9 ;  /* 0x00007b0026097a24 */ /* 0x000fc600078e0209 */
[----:B------:R-:W-:Y:S01]  /*83e0*/  SHF.L.U64.HI R172, R173, R0, c[0x0][0x1e4] ;  /* 0x00007900adac7619 */ /* 0x000fe20000010200 */
[----:B------:R-:W-:Y:S01]  /*83f0*/  IMAD.IADD R7, R9, 0x1, R7 ;  /* 0x0000000109077824 */ /* 0x000fe200078e0207 */
[----:B------:R-:W-:Y:S01]  /*8400*/  SHF.R.S32.HI R86, RZ, 0x1f, R168 ;  /* 0x0000001fff567819 */ /* 0x000fe200000114a8 */
[C---:B------:R-:W-:Y:S02]  /*8410*/  IMAD.SHL.U32 R174, R173.reuse, 0x80, RZ ;  /* 0x00000080adae7824 */ /* 0x040fe400078e00ff */
[----:B------:R-:W-:Y:S02]  /*8420*/  IMAD.MOV.U32 R5, RZ, RZ, c[0x0][0x1e4] ;  /* 0x00007900ff057624 */ /* 0x000fe400078e00ff */
[----:B------:R-:W-:Y:S01]  /*8430*/  IMAD.WIDE.U32 R178, R173, 0x40, RZ ;  /* 0x00000040adb27825 */ /* 0x000fe200078e00ff */
[----:B------:R-:W1:Y:S03]  /*8440*/  SHFL.IDX PT, R8, R24, 0x1, 0x181f ;  /* 0x00381f0018087f89 */ /* 0x000e6600000e0000 */
[----:B------:R-:W-:-:S02]  /*8450*/  IMAD.MOV.U32 R117, RZ, RZ, R28 ;  /* 0x000000ffff757224 */ /* 0x000fc400078e001c */
[----:B----4-:R-:W-:Y:S02]  /*8460*/  IMAD R46, R211, c[0x0][0x2c4], RZ ;  /* 0x0000b100d32e7a24 */ /* 0x010fe400078e02ff */
[----:B------:R-:W-:Y:S01]  /*8470*/  IMAD.IADD R32, R203, 0x1, R70 ;  /* 0x00000001cb207824 */ /* 0x000fe200078e0246 */
[----:B------:R-:W2:Y:S04]  /*8480*/  SHFL.IDX PT, R14, R24, RZ, 0x181f ;  /* 0x00181fff180e7589 */ /* 0x000ea800000e0000 */
[----:B------:R-:W4:Y:S04]  /*8490*/  SHFL.IDX PT, R9, R23, 0x1, 0x181f ;  /* 0x00381f0017097f89 */ /* 0x000f2800000e0000 */
[----:B------:R-:W-:Y:S01]  /*84a0*/  BAR.SYNC.DEFER_BLOCKING 0x0 ;  /* 0x0000000000007b1d */ /* 0x000fe20000010000 */
[----:B------:R-:W-:-:S05]  /*84b0*/  ISETP.GE.AND P5, PT, R32, R46, PT ;  /* 0x0000002e2000720c */ /* 0x000fca0003fa6270 */
[----:B------:R-:W-:Y:S01]  /*84c0*/  SHFL.IDX PT, R15, R23, RZ, 0x181f ;  /* 0x00181fff170f7589 */ /* 0x000fe200000e0000 */
[----:B------:R-:W-:Y:S01]  /*84d0*/  IADD3 R33, R30, 0x40, RZ ;  /* 0x000000401e217810 */ /* 0x000fe20007ffe0ff */
[----:B------:R-:W-:-:S05]  /*84e0*/  IMAD.SHL.U32 R25, R70, 0x40, RZ ;  /* 0x0000004046197824 */ /* 0x000fca00078e00ff */
[----:B------:R-:W-:-:S04]  /*84f0*/  LOP3.LUT R25, R25, 0x1c0, RZ, 0xc0, !PT ;  /* 0x000001c019197812 */ /* 0x000fc800078ec0ff */
[----:B------:R-:W-:Y:S01]  /*8500*/  SHF.R.U32.HI R43, RZ, 0x3, R25 ;  /* 0x00000003ff2b7819 */ /* 0x000fe20000011619 */
[--C-:B---3--:R-:W-:Y:S01]  /*8510*/  @P2 IMAD.MOV.U32 R2, RZ, RZ, R12.reuse ;  /* 0x000000ffff022224 */ /* 0x108fe200078e000c */
[----:B------:R-:W-:Y:S01]  /*8520*/  @P2 SHF.R.S32.HI R3, RZ, 0x1f, R12 ;  /* 0x0000001fff032819 */ /* 0x000fe2000001140c */
[----:B------:R-:W-:Y:S02]  /*8530*/  @!P2 IMAD.MOV.U32 R2, RZ, RZ, R22 ;  /* 0x000000ffff02a224 */ /* 0x000fe400078e0016 */
[----:B------:R-:W-:-:S03]  /*8540*/  @!P2 IMAD.MOV.U32 R3, RZ, RZ, R11 ;  /* 0x000000ffff03a224 */ /* 0x000fc600078e000b */
[----:B------:R-:W-:Y:S01]  /*8550*/  SEL R36, R2, RZ, !P1 ;  /* 0x000000ff02247207 */ /* 0x000fe20004800000 */
[----:B------:R-:W-:Y:S01]  /*8560*/  IMAD.IADD R2, R201, 0x1, -R70 ;  /* 0x00000001c9027824 */ /* 0x000fe200078e0a46 */
[----:B------:R-:W-:-:S03]  /*8570*/  SEL R35, R3, RZ, !P1 ;  /* 0x000000ff03237207 */ /* 0x000fc60004800000 */
[----:B------:R-:W-:Y:S02]  /*8580*/  IMAD R22, R168, -0x80, R2 ;  /* 0xffffff80a8167824 */ /* 0x000fe400078e0202 */
[----:B------:R-:W-:Y:S02]  /*8590*/  IMAD R0, R35, c[0x0][0x1f0], RZ ;  /* 0x00007c0023007a24 */ /* 0x000fe400078e02ff */
[----:B------:R-:W-:Y:S01]  /*85a0*/  IMAD.WIDE.U32 R6, R36, c[0x0][0x1f0], R6 ;  /* 0x00007c0024067a25 */ /* 0x000fe200078e0006 */
[----:B------:R-:W-:-:S03]  /*85b0*/  ISETP.GE.AND P6, PT, R22, 0x1, PT ;  /* 0x000000011600780c */ /* 0x000fc60003fc6270 */
[----:B------:R-:W-:Y:S01]  /*85c0*/  IMAD R2, R36, c[0x0][0x1f4], R0 ;  /* 0x00007d0024027a24 */ /* 0x000fe200078e0200 */
[----:B------:R-:W-:Y:S01]  /*85d0*/  ISETP.GE.AND P2, PT, R22, 0x21, PT ;  /* 0x000000211600780c */ /* 0x000fe20003f46270 */
[----:B------:R-:W-:Y:S02]  /*85e0*/  IMAD R0, R172, R168, RZ ;  /* 0x000000a8ac007224 */ /* 0x000fe400078e02ff */
[----:B------:R-:W-:Y:S02]  /*85f0*/  IMAD.IADD R205, R7, 0x1, R2 ;  /* 0x0000000107cd7824 */ /* 0x000fe400078e0202 */
[----:B------:R-:W-:Y:S02]  /*8600*/  IMAD.MOV.U32 R204, RZ, RZ, R6 ;  /* 0x000000ffffcc7224 */ /* 0x000fe400078e0006 */
[-C--:B------:R-:W-:Y:S02]  /*8610*/  IMAD R0, R86, R174.reuse, R0 ;  /* 0x000000ae56007224 */ /* 0x080fe400078e0200 */
[----:B------:R-:W-:Y:S01]  /*8620*/  IMAD.WIDE.U32 R2, R168, R174, R204 ;  /* 0x000000aea8027225 */ /* 0x000fe200078e00cc */
[----:B------:R-:W-:-:S03]  /*8630*/  ISETP.GE.AND P4, PT, R22, 0x41, PT ;  /* 0x000000411600780c */ /* 0x000fc60003f86270 */
[----:B------:R-:W-:Y:S01]  /*8640*/  IMAD.IADD R3, R3, 0x1, R0 ;  /* 0x0000000103037824 */ /* 0x000fe200078e0200 */
[----:B------:R-:W-:-:S04]  /*8650*/  @P6 LEA R18, P0, R2, c[0x0][0x1c8], 0x1 ;  /* 0x0000720002126a11 */ /* 0x000fc800078008ff */
[----:B------:R-:W-:Y:S02]  /*8660*/  @P6 LEA.HI.X R19, R2, c[0x0][0x1cc], R3, 0x1, P0 ;  /* 0x0000730002136a11 */ /* 0x000fe400000f0c03 */
[C---:B------:R-:W-:Y:S02]  /*8670*/  @P2 LEA R0, P0, R173.reuse, R2, 0x5 ;  /* 0x00000002ad002211 */ /* 0x040fe400078028ff */
[----:B------:R-:W-:Y:S02]  /*8680*/  ISETP.GE.AND P3, PT, R22, 0x61, PT ;  /* 0x000000611600780c */ /* 0x000fe40003f66270 */
[----:B------:R-:W-:Y:S01]  /*8690*/  @P2 LEA.HI.X R4, R173, R3, R5, 0x5, P0 ;  /* 0x00000003ad042211 */ /* 0x000fe200000f2c05 */
[----:B------:R3:W-:Y:S01]  /*86a0*/  STL.64 [R1+0x58], R6 ;  /* 0x0000580601007387 */ /* 0x0007e20000100a00 */
[----:B------:R-:W-:-:S04]  /*86b0*/  @P2 LEA R20, P0, R0, c[0x0][0x1c8], 0x1 ;  /* 0x0000720000142a11 */ /* 0x000fc800078008ff */
[----:B------:R-:W-:Y:S02]  /*86c0*/  @P2 LEA.HI.X R21, R0, c[0x0][0x1cc], R4, 0x1, P0 ;  /* 0x0000730000152a11 */ /* 0x000fe400000f0c04 */
[----:B------:R-:W-:Y:S01]  /*86d0*/  @P4 IADD3 R0, P0, R2, R178, RZ ;  /* 0x000000b202004210 */ /* 0x000fe20007f1e0ff */
[----:B---3--:R-:W-:-:S04]  /*86e0*/  IMAD.SHL.U32 R6, R5, 0x40, RZ ;  /* 0x0000004005067824 */ /* 0x008fc800078e00ff */
[----:B------:R-:W-:Y:S02]  /*86f0*/  IMAD.IADD R200, R179, 0x1, R6 ;  /* 0x00000001b3c87824 */ /* 0x000fe400078e0206 */
[----:B------:R-:W-:Y:S02]  /*8700*/  @P3 IMAD R5, R5, 0x60, RZ ;  /* 0x0000006005053824 */ /* 0x000fe400078e02ff */
[--C-:B------:R-:W-:Y:S01]  /*8710*/  @P4 IMAD.X R4, R200, 0x1, R3.reuse, P0 ;  /* 0x00000001c8044824 */ /* 0x100fe200000e0603 */
[----:B------:R-:W-:Y:S01]  /*8720*/  @P4 LEA R28, P0, R0, c[0x0][0x1c8], 0x1 ;  /* 0x00007200001c4a11 */ /* 0x000fe200078008ff */
[----:B------:R-:W-:-:S03]  /*8730*/  @P3 IMAD.WIDE.U32 R2, R173, 0x60, R2 ;  /* 0x00000060ad023825 */ /* 0x000fc600078e0002 */
[----:B------:R-:W-:Y:S01]  /*8740*/  @P4 LEA.HI.X R29, R0, c[0x0][0x1cc], R4, 0x1, P0 ;  /* 0x00007300001d4a11 */ /* 0x000fe200000f0c04 */
[----:B------:R-:W-:Y:S01]  /*8750*/  @P3 IMAD.IADD R0, R5, 0x1, R3 ;  /* 0x0000000105003824 */ /* 0x000fe200078e0203 */
[----:B------:R-:W-:Y:S01]  /*8760*/  @P3 LEA R26, P0, R2, c[0x0][0x1c8], 0x1 ;  /* 0x00007200021a3a11 */ /* 0x000fe200078008ff */
[----:B------:R-:W3:Y:S01]  /*8770*/  SHFL.IDX PT, R4, R24, 0x2, 0x181f ;  /* 0x00581f0018047f89 */ /* 0x000ee200000e0000 */
[----:B------:R-:W-:Y:S02]  /*8780*/  IADD3 R3, R32, 0x20, RZ ;  /* 0x0000002020037810 */ /* 0x000fe40007ffe0ff */
[----:B------:R-:W-:Y:S01]  /*8790*/  @P3 LEA.HI.X R27, R2, c[0x0][0x1cc], R0, 0x1, P0 ;  /* 0x00007300021b3a11 */ /* 0x000fe200000f0c00 */
[----:B------:R-:W3:Y:S01]  /*87a0*/  SHFL.IDX PT, R5, R23, 0x2, 0x181f ;  /* 0x00581f0017057f89 */ /* 0x000ee200000e0000 */
[----:B------:R-:W-:Y:S02]  /*87b0*/  IADD3 R0, R32, 0x40, RZ ;  /* 0x0000004020007810 */ /* 0x000fe40007ffe0ff */
[-C--:B------:R-:W-:Y:S01]  /*87c0*/  ISETP.GE.AND P3, PT, R3, R46.reuse, PT ;  /* 0x0000002e0300720c */ /* 0x080fe20003f66270 */
[----:B------:R3:W3:Y:S01]  /*87d0*/  SHFL.IDX PT, R2, R24, 0x3, 0x181f ;  /* 0x00781f0018027f89 */ /* 0x0006e200000e0000 */
[----:B------:R-:W-:-:S02]  /*87e0*/  ISETP.GE.AND P4, PT, R0, R46, PT ;  /* 0x0000002e0000720c */ /* 0x000fc40003f86270 */
[----:B------:R-:W-:Y:S01]  /*87f0*/  IADD3 R0, R32, 0x60, RZ ;  /* 0x0000006020007810 */ /* 0x000fe20007ffe0ff */
[----:B------:R3:W3:Y:S03]  /*8800*/  SHFL.IDX PT, R3, R23, 0x3, 0x181f ;  /* 0x00781f0017037f89 */ /* 0x0006e600000e0000 */
[----:B------:R-:W-:Y:S02]  /*8810*/  ISETP.GE.AND P6, PT, R0, R46, PT ;  /* 0x0000002e0000720c */ /* 0x000fe40003fc6270 */
[----:B------:R-:W-:-:S03]  /*8820*/  @!P5 SHF.R.S32.HI R0, RZ, 0x1f, R33 ;  /* 0x0000001fff00d819 */ /* 0x000fc60000011421 */
[----:B-1----:R-:W-:Y:S02]  /*8830*/  @!P3 LEA R12, P0, R30, R8, 0x1 ;  /* 0x000000081e0cb211 */ /* 0x002fe400078008ff */
[----:B------:R-:W-:Y:S02]  /*8840*/  @!P5 LEA.HI R0, R0, R33, RZ, 0x3 ;  /* 0x000000210000d211 */ /* 0x000fe400078f18ff */
[C---:B--2---:R-:W-:Y:S02]  /*8850*/  @!P5 LEA R16, P1, R30.reuse, R14, 0x1 ;  /* 0x0000000e1e10d211 */ /* 0x044fe400078208ff */
[----:B----4-:R-:W-:Y:S02]  /*8860*/  @!P3 LEA.HI.X R13, R30, R9, R31, 0x1, P0 ;  /* 0x000000091e0db211 */ /* 0x010fe400000f0c1f */
[----:B------:R-:W-:Y:S02]  /*8870*/  @!P5 LOP3.LUT R0, R0, 0xfffffff8, RZ, 0xc0, !PT ;  /* 0xfffffff80000d812 */ /* 0x000fe400078ec0ff */
[----:B---3--:R-:W-:-:S02]  /*8880*/  LEA.HI R24, R176, R213, RZ, 0x6 ;  /* 0x000000d5b0187211 */ /* 0x008fc400078f30ff */
[C---:B------:R-:W-:Y:S02]  /*8890*/  @!P4 LEA R10, P0, R30.reuse, R4, 0x1 ;  /* 0x000000041e0ac211 */ /* 0x040fe400078008ff */
[----:B------:R-:W-:Y:S01]  /*88a0*/  @!P5 LEA.HI.X R17, R30, R15, R31, 0x1, P1 ;  /* 0x0000000f1e11d211 */ /* 0x000fe200008f0c1f */
[----:B------:R-:W-:Y:S01]  /*88b0*/  IMAD.SHL.U32 R24, R24, 0x8, RZ ;  /* 0x0000000818187824 */ /* 0x000fe200078e00ff */
[----:B------:R-:W-:Y:S01]  /*88c0*/  @!P3 SHF.R.S32.HI R23, RZ, 0x1f, R33 ;  /* 0x0000001fff17b819 */ /* 0x000fe20000011421 */
[----:B------:R-:W-:Y:S01]  /*88d0*/  @!P5 IMAD.WIDE R14, R0, 0x2, R14 ;  /* 0x00000002000ed825 */ /* 0x000fe200078e020e */
[C---:B------:R-:W-:Y:S02]  /*88e0*/  @!P4 LEA.HI.X R11, R30.reuse, R5, R31, 0x1, P0 ;  /* 0x000000051e0bc211 */ /* 0x040fe400000f0c1f */
[----:B------:R-:W-:Y:S02]  /*88f0*/  @!P6 LEA R6, P0, R30, R2, 0x1 ;  /* 0x000000021e06e211 */ /* 0x000fe400078008ff */
[----:B------:R-:W-:-:S02]  /*8900*/  @!P4 SHF.R.S32.HI R0, RZ, 0x1f, R33 ;  /* 0x0000001fff00c819 */ /* 0x000fc40000011421 */
[----:B------:R-:W-:Y:S02]  /*8910*/  @!P3 LEA.HI R23, R23, R33, RZ, 0x3 ;  /* 0x000000211717b211 */ /* 0x000fe400078f18ff */
[----:B------:R-:W-:Y:S02]  /*8920*/  LOP3.LUT R41, R24, 0xfffffe00, RZ, 0xc0, !PT ;  /* 0xfffffe0018297812 */ /* 0x000fe400078ec0ff */
[----:B------:R-:W-:Y:S02]  /*8930*/  LOP3.LUT R24, R25, 0x38, R30, 0xf8, !PT ;  /* 0x0000003819187812 */ /* 0x000fe400078ef81e */
[----:B------:R-:W-:Y:S02]  /*8940*/  @!P6 LEA.HI.X R7, R30, R3, R31, 0x1, P0 ;  /* 0x000000031e07e211 */ /* 0x000fe400000f0c1f */
[----:B------:R-:W-:Y:S02]  /*8950*/  @!P4 LEA.HI R0, R0, R33, RZ, 0x3 ;  /* 0x000000210000c211 */ /* 0x000fe400078f18ff */
[----:B------:R-:W-:-:S02]  /*8960*/  ISETP.GE.AND P1, PT, R30, c[0x0][0x198], PT ;  /* 0x000066001e007a0c */ /* 0x000fc40003f26270 */
[----:B------:R-:W-:Y:S02]  /*8970*/  ISETP.GE.AND P0, PT, R33, c[0x0][0x198], PT ;  /* 0x0000660021007a0c */ /* 0x000fe40003f06270 */
[----:B------:R-:W-:Y:S02]  /*8980*/  @!P3 LOP3.LUT R23, R23, 0xfffffff8, RZ, 0xc0, !PT ;  /* 0xfffffff81717b812 */ /* 0x000fe400078ec0ff */
[----:B------:R-:W-:Y:S02]  /*8990*/  LOP3.LUT R88, R41, R24, R43, 0xf6, !PT ;  /* 0x0000001829587212 */ /* 0x000fe400078ef62b */
[----:B------:R-:W-:Y:S01]  /*89a0*/  @!P4 LOP3.LUT R0, R0, 0xfffffff8, RZ, 0xc0, !PT ;  /* 0xfffffff80000c812 */ /* 0x000fe200078ec0ff */
[----:B------:R-:W-:-:S04]  /*89b0*/  @!P3 IMAD.WIDE R8, R23, 0x2, R8 ;  /* 0x000000021708b825 */ /* 0x000fc800078e0208 */
[----:B------:R-:W-:Y:S02]  /*89c0*/  @!P5 IMAD.SHL.U32 R23, R88, 0x2, RZ ;  /* 0x000000025817d824 */ /* 0x000fe400078e00ff */
[----:B------:R-:W-:-:S03]  /*89d0*/  @!P4 IMAD.WIDE R4, R0, 0x2, R4 ;  /* 0x000000020004c825 */ /* 0x000fc600078e0204 */
[----:B------:R1:W-:Y:S01]  /*89e0*/  @!P5 LDGSTS.E.BYPASS.LTC128B.128 [R23+0x100], [R16.64], !P1 ;  /* 0x001000001017dfae */ /* 0x0003e2000c901d48 */
[----:B------:R-:W-:-:S03]  /*89f0*/  @!P3 IMAD.SHL.U32 R0, R88, 0x2, RZ ;  /* 0x000000025800b824 */ /* 0x000fc600078e00ff */
[----:B------:R2:W-:Y:S04]  /*8a00*/  @!P5 LDGSTS.E.BYPASS.LTC128B.128 [R23+0x4100], [R14.64], !P0 ;  /* 0x041000000e17dfae */ /* 0x0005e8000c101d48 */
[----:B------:R3:W-:Y:S04]  /*8a10*/  @!P3 LDGSTS.E.BYPASS.LTC128B.128 [R0+0x1100], [R12.64], !P1 ;  /* 0x011000000c00bfae */ /* 0x0007e8000c901d48 */
[----:B------:R3:W-:Y:S01]  /*8a20*/  @!P3 LDGSTS.E.BYPASS.LTC128B.128 [R0+0x5100], [R8.64], !P0 ;  /* 0x051000000800bfae */ /* 0x0007e2000c101d48 */
[----:B------:R-:W-:Y:S02]  /*8a30*/  P2R R45, PR, RZ, 0x40 ;  /* 0x00000040ff2d7803 */ /* 0x000fe40000000000 */
[----:B---3--:R-:W-:-:S04]  /*8a40*/  @!P6 SHF.R.S32.HI R0, RZ, 0x1f, R33 ;  /* 0x0000001fff00e819 */ /* 0x008fc80000011421 */
[----:B------:R-:W-:Y:S01]  /*8a50*/  @!P6 LEA.HI R0, R0, R33, RZ, 0x3 ;  /* 0x000000210000e211 */ /* 0x000fe200078f18ff */
[----:B--2---:R-:W-:-:S03]  /*8a60*/  @!P4 IMAD.SHL.U32 R15, R88, 0x2, RZ ;  /* 0x00000002580fc824 */ /* 0x004fc600078e00ff */
[----:B------:R-:W-:Y:S01]  /*8a70*/  @!P6 LOP3.LUT R0, R0, 0xfffffff8, RZ, 0xc0, !PT ;  /* 0xfffffff80000e812 */ /* 0x000fe200078ec0ff */
[----:B------:R-:W-:Y:S01]  /*8a80*/  @!P6 IMAD.SHL.U32 R8, R88, 0x2, RZ ;  /* 0x000000025808e824 */ /* 0x000fe200078e00ff */
[----:B------:R-:W-:Y:S01]  /*8a90*/  P2R R14, PR, RZ, 0x20 ;  /* 0x00000020ff0e7803 */ /* 0x000fe20000000000 */
[----:B------:R2:W-:Y:S01]  /*8aa0*/  @!P4 LDGSTS.E.BYPASS.LTC128B.128 [R15+0x2100], [R10.64], !P1 ;  /* 0x021000000a0fcfae */ /* 0x0005e2000c901d48 */
[----:B------:R-:W-:Y:S01]  /*8ab0*/  ISETP.GE.AND P5, PT, R22, 0x1, PT ;  /* 0x000000011600780c */ /* 0x000fe20003fa6270 */
[----:B------:R-:W-:Y:S02]  /*8ac0*/  @!P6 IMAD.WIDE R2, R0, 0x2, R2 ;  /* 0x000000020002e825 */ /* 0x000fe400078e0202 */
[----:B------:R3:W-:Y:S04]  /*8ad0*/  @!P4 LDGSTS.E.BYPASS.LTC128B.128 [R15+0x6100], [R4.64], !P0 ;  /* 0x06100000040fcfae */ /* 0x0007e8000c101d48 */
[----:B------:R4:W-:Y:S04]  /*8ae0*/  @!P6 LDGSTS.E.BYPASS.LTC128B.128 [R8+0x3100], [R6.64], !P1 ;  /* 0x031000000608efae */ /* 0x0009e8000c901d48 */
[----:B------:R1:W-:Y:S01]  /*8af0*/  @!P6 LDGSTS.E.BYPASS.LTC128B.128 [R8+0x7100], [R2.64], !P0 ;  /* 0x071000000208efae */ /* 0x0003e2000c101d48 */
[----:B------:R-:W-:-:S02]  /*8b00*/  ISETP.GE.AND P6, PT, R30, c[0x0][0x1d4], PT ;  /* 0x000075001e007a0c */ /* 0x000fc40003fc6270 */
[----:B------:R-:W-:Y:S01]  /*8b10*/  ISETP.GE.AND P0, PT, R33, c[0x0][0x1d4], PT ;  /* 0x0000750021007a0c */ /* 0x000fe20003f06270 */
[----:B------:R-:W-:Y:S01]  /*8b20*/  @P5 IMAD.SHL.U32 R0, R88, 0x2, RZ ;  /* 0x0000000258005824 */ /* 0x000fe200078e00ff */
[----:B------:R-:W0:Y:S09]  /*8b30*/  LDGDEPBAR ;  /* 0x00000000000079af */ /* 0x000e320000000000 */
[----:B------:R1:W-:Y:S04]  /*8b40*/  @P5 LDGSTS.E.BYPASS.LTC128B.128 [R0+0x8100], [R18.64], !P6 ;  /* 0x0810000012005fae */ /* 0x0003e8000f101d48 */
[----:B------:R1:W-:Y:S01]  /*8b50*/  @P5 LDGSTS.E.BYPASS.LTC128B.128 [R0+0xc100], [R18.64+0x80], !P0 ;  /* 0x0c10008012005fae */ /* 0x0003e2000c101d48 */
[----:B---3--:R-:W-:Y:S01]  /*8b60*/  LEA.HI R5, R176, R213, RZ, 0x4 ;  /* 0x000000d5b0057211 */ /* 0x008fe200078f20ff */
[----:B-1----:R-:W-:-:S05]  /*8b70*/  @P2 IMAD.SHL.U32 R0, R88, 0x2, RZ ;  /* 0x0000000258002824 */ /* 0x002fca00078e00ff */
[----:B------:R1:W-:Y:S04]  /*8b80*/  @P2 LDGSTS.E.BYPASS.LTC128B.128 [R0+0x9100], [R20.64], !P6 ;  /* 0x0910000014002fae */ /* 0x0003e8000f101d48 */
[----:B------:R1:W-:Y:S01]  /*8b90*/  @P2 LDGSTS.E.BYPASS.LTC128B.128 [R0+0xd100], [R20.64+0x80], !P0 ;  /* 0x0d10008014002fae */ /* 0x0003e2000c101d48 */
[----:B------:R-:W-:Y:S02]  /*8ba0*/  ISETP.GE.AND P5, PT, R22, 0x41, PT ;  /* 0x000000411600780c */ /* 0x000fe40003fa6270 */
[----:B-1----:R-:W-:-:S05]  /*8bb0*/  LOP3.LUT R0, R5, 0xfffffff0, RZ, 0xc0, !PT ;  /* 0xfffffff005007812 */ /* 0x002fca00078ec0ff */
[----:B------:R-:W-:-:S05]  /*8bc0*/  IMAD.IADD R0, R213, 0x1, -R0 ;  /* 0x00000001d5007824 */ /* 0x000fca00078e0a00 */
[----:B------:R-:W-:-:S04]  /*8bd0*/  SHF.R.S32.HI R2, RZ, 0x1f, R0 ;  /* 0x0000001fff027819 */ /* 0x000fc80000011400 */
[----:B------:R-:W-:-:S04]  /*8be0*/  LEA.HI R9, R2, R0, RZ, 0x3 ;  /* 0x0000000002097211 */ /* 0x000fc800078f18ff */
[----:B------:R-:W-:-:S05]  /*8bf0*/  LOP3.LUT R2, R9, 0xfffffff8, RZ, 0xc0, !PT ;  /* 0xfffffff809027812 */ /* 0x000fca00078ec0ff */
[----:B----4-:R-:W-:Y:S02]  /*8c00*/  IMAD.IADD R8, R0, 0x1, -R2 ;  /* 0x0000000100087824 */ /* 0x010fe400078e0a02 */
[----:B------:R-:W-:-:S03]  /*8c10*/  IMAD.MOV.U32 R4, RZ, RZ, 0x10 ;  /* 0x00000010ff047424 */ /* 0x000fc600078e00ff */
[----:B------:R-:W-:-:S05]  /*8c20*/  R2P PR, R8, 0x6 ;  /* 0x0000000608007804 */ /* 0x000fca0000000000 */
[----:B------:R-:W-:Y:S02]  /*8c30*/  SEL R4, R4, 0xfffffff0, !P1 ;  /* 0xfffffff004047807 */ /* 0x000fe40004800000 */
[----:B------:R-:W-:Y:S01]  /*8c40*/  ISETP.GE.AND P1, PT, R22, 0x61, PT ;  /* 0x000000611600780c */ /* 0x000fe20003f26270 */
[----:B------:R-:W-:-:S05]  /*8c50*/  @P5 IMAD.SHL.U32 R0, R88, 0x2, RZ ;  /* 0x0000000258005824 */ /* 0x000fca00078e00ff */
[----:B------:R1:W-:Y:S04]  /*8c60*/  @P5 LDGSTS.E.BYPASS.LTC128B.128 [R0+0xa100], [R28.64], !P6 ;  /* 0x0a1000001c005fae */ /* 0x0003e8000f101d48 */
[----:B------:R1:W-:Y:S01]  /*8c70*/  @P5 LDGSTS.E.BYPASS.LTC128B.128 [R0+0xe100], [R28.64+0x80], !P0 ;  /* 0x0e1000801c005fae */ /* 0x0003e2000c101d48 */
[----:B------:R-:W-:-:S04]  /*8c80*/  SHF.R.S32.HI R3, RZ, 0x4, R5 ;  /* 0x00000004ff037819 */ /* 0x000fc80000011405 */
[----:B------:R-:W-:Y:S01]  /*8c90*/  LEA.HI R5, R5, R3, RZ, 0x1 ;  /* 0x0000000305057211 */ /* 0x000fe200078f08ff */
[----:B------:R-:W-:-:S03]  /*8ca0*/  IMAD.WIDE.U32 R6, R34, c[0x0][0x208], R30 ;  /* 0x0000820022067a25 */ /* 0x000fc600078e001e */
[----:B------:R-:W-:Y:S01]  /*8cb0*/  LOP3.LUT R5, R5, 0xfffffffe, RZ, 0xc0, !PT ;  /* 0xfffffffe05057812 */ /* 0x000fe200078ec0ff */
[----:B-1----:R-:W-:-:S05]  /*8cc0*/  @P1 IMAD.SHL.U32 R0, R88, 0x2, RZ ;  /* 0x0000000258001824 */ /* 0x002fca00078e00ff */
[----:B------:R1:W-:Y:S04]  /*8cd0*/  @P1 LDGSTS.E.BYPASS.LTC128B.128 [R0+0xb100], [R26.64], !P6 ;  /* 0x0b1000001a001fae */ /* 0x0003e8000f101d48 */
[----:B------:R1:W-:Y:S01]  /*8ce0*/  @P1 LDGSTS.E.BYPASS.LTC128B.128 [R0+0xf100], [R26.64+0x80], !P0 ;  /* 0x0f1000801a001fae */ /* 0x0003e2000c101d48 */
[----:B------:R-:W-:Y:S02]  /*8cf0*/  IMAD.IADD R85, R3, 0x1, -R5 ;  /* 0x0000000103557824 */ /* 0x000fe400078e0a05 */
[----:B--2---:R-:W-:Y:S01]  /*8d00*/  IMAD R10, R214, c[0x0][0x210], RZ ;  /* 0x00008400d60a7a24 */ /* 0x004fe200078e02ff */
[----:B------:R-:W-:Y:S01]  /*8d10*/  LOP3.LUT R117, R117, 0xfffffffe, RZ, 0xc0, !PT ;  /* 0xfffffffe75757812 */ /* 0x000fe200078ec0ff */
[----:B------:R-:W-:Y:S01]  /*8d20*/  IMAD.SHL.U32 R3, R85, 0x8, RZ ;  /* 0x0000000855037824 */ /* 0x000fe200078e00ff */
[----:B------:R2:W-:Y:S01]  /*8d30*/  STL.64 [R1+0x48], R204 ;  /* 0x000048cc01007387 */ /* 0x0005e20000100a00 */
[----:B-1----:R-:W-:-:S03]  /*8d40*/  IMAD R0, R37, c[0x0][0x208], RZ ;  /* 0x0000820025007a24 */ /* 0x002fc600078e02ff */
[----:B------:R-:W0:Y:S01]  /*8d50*/  LDGDEPBAR ;  /* 0x00000000000079af */ /* 0x000e220000000000 */
[----:B------:R-:W-:-:S04]  /*8d60*/  IMAD R0, R34, c[0x0][0x20c], R0 ;  /* 0x0000830022007a24 */ /* 0x000fc800078e0200 */
[----:B------:R-:W-:Y:S02]  /*8d70*/  IMAD.IADD R7, R7, 0x1, R0 ;  /* 0x0000000107077824 */ /* 0x000fe400078e0200 */
[----:B------:R-:W-:Y:S02]  /*8d80*/  IMAD.SHL.U32 R0, R8, 0x40, RZ ;  /* 0x0000004008007824 */ /* 0x000fe400078e00ff */
[----:B------:R-:W-:-:S03]  /*8d90*/  IMAD R8, R38, c[0x0][0x214], R10 ;  /* 0x0000850026087a24 */ /* 0x000fc600078e020a */
[----:B------:R-:W-:Y:S01]  /*8da0*/  LOP3.LUT R0, R0, 0x1c0, RZ, 0xc0, !PT ;  /* 0x000001c000007812 */ /* 0x000fe200078ec0ff */
[----:B------:R-:W-:-:S03]  /*8db0*/  IMAD.WIDE.U32 R6, R38, c[0x0][0x210], R6 ;  /* 0x0000840026067a25 */ /* 0x000fc600078e0006 */
[----:B------:R-:W-:Y:S01]  /*8dc0*/  LOP3.LUT R5, R0, 0x8, R3, 0xf8, !PT ;  /* 0x0000000800057812 */ /* 0x000fe200078ef803 */
[----:B------:R-:W-:Y:S01]  /*8dd0*/  IMAD.IADD R7, R8, 0x1, R7 ;  /* 0x0000000108077824 */ /* 0x000fe200078e0207 */
[----:B------:R-:W-:Y:S01]  /*8de0*/  SHF.R.U32.HI R3, RZ, 0x3, R0 ;  /* 0x00000003ff037819 */ /* 0x000fe20000011600 */
[----:B------:R-:W-:Y:S02]  /*8df0*/  IMAD R0, R35, c[0x0][0x218], RZ ;  /* 0x0000860023007a24 */ /* 0x000fe400078e02ff */
[----:B------:R-:W-:Y:S01]  /*8e00*/  IMAD.WIDE.U32 R92, R36, c[0x0][0x218], R6 ;  /* 0x00008600245c7a25 */ /* 0x000fe200078e0006 */
[----:B------:R-:W-:-:S03]  /*8e10*/  @P0 LOP3.LUT R117, R117, 0x1, RZ, 0xfc, !PT ;  /* 0x0000000175750812 */ /* 0x000fc600078efcff */
[----:B------:R-:W-:Y:S01]  /*8e20*/  IMAD R0, R36, c[0x0][0x21c], R0 ;  /* 0x0000870024007a24 */ /* 0x000fe200078e0200 */
[----:B------:R2:W-:Y:S03]  /*8e30*/  STL [R1+0x30], R200 ;  /* 0x000030c801007387 */ /* 0x0005e60000100800 */
[----:B------:R-:W-:Y:S01]  /*8e40*/  IMAD.IADD R91, R93, 0x1, R0 ;  /* 0x000000015d5b7824 */ /* 0x000fe200078e0200 */
[----:B------:R2:W-:Y:S04]  /*8e50*/  STL [R1+0x40], R117 ;  /* 0x0000407501007387 */ /* 0x0005e80000100800 */
[----:B------:R2:W-:Y:S04]  /*8e60*/  STL.64 [R1+0x60], R92 ;  /* 0x0000605c01007387 */ /* 0x0005e80000100a00 */
[----:B------:R2:W-:Y:S01]  /*8e70*/  STL [R1+0x54], R91 ;  /* 0x0000545b01007387 */ /* 0x0005e20000100800 */
[----:B------:R-:W-:Y:S01]  /*8e80*/  ISETP.LT.AND P0, PT, RZ, c[0x0][0x27c], PT ;  /* 0x00009f00ff007a0c */ /* 0x000fe20003f01270 */
[----:B------:R-:W-:Y:S01]  /*8e90*/  IMAD.MOV.U32 R2, RZ, RZ, 0x20 ;  /* 0x00000020ff027424 */ /* 0x000fe200078e00ff */
[----:B------:R-:W-:Y:S01]  /*8ea0*/  LOP3.LUT R5, R5, R3, RZ, 0x3c, !PT ;  /* 0x0000000305057212 */ /* 0x000fe200078e3cff */
[----:B------:R-:W-:Y:S01]  /*8eb0*/  IMAD.SHL.U32 R3, R9, 0x40, RZ ;  /* 0x0000004009037824 */ /* 0x000fe200078e00ff */
[----:B------:R-:W-:-:S02]  /*8ec0*/  ISETP.NE.AND P5, PT, R14, RZ, PT ;  /* 0x000000ff0e00720c */ /* 0x000fc40003fa5270 */
[----:B------:R-:W-:Y:S02]  /*8ed0*/  SEL R2, R2, 0xffffffe0, !P2 ;  /* 0xffffffe002027807 */ /* 0x000fe40005000000 */
[----:B------:R-:W-:-:S05]  /*8ee0*/  LOP3.LUT R3, R5, 0xfffffe00, R3, 0xf8, !PT ;  /* 0xfffffe0005037812 */ /* 0x000fca00078ef803 */
[----:B------:R-:W-:Y:S05]  /*8ef0*/  @P0 BRA `(.L_x_584) ;  /* 0x0000002000000947 */ /* 0x000fea0003800000 */
[----:B------:R-:W-:-:S04]  /*8f00*/  DEPBAR.LE SB0, 0x1 ;  /* 0x000080400000791a */ /* 0x000fc80000000000 */
[----:B------:R-:W-:Y:S05]  /*8f10*/  BRA `(.L_x_585) ;  /* 0x00004a6000007947 */ /* 0x000fea0003800000 */
.L_x_584:
[----:B------:R-:W-:Y:S01]  /*8f20*/  ULDC.U8 UR4, c[0x0][0x298] ;  /* 0x0000a60000047ab9 */ /* 0x000fe20000000000 */
[----:B-----5:R-:W-:Y:S01]  /*8f30*/  SHF.R.S32.HI R0, RZ, 0x1f, R166 ;  /* 0x0000001fff007819 */ /* 0x020fe200000114a6 */
[----:B------:R-:W-:Y:S01]  /*8f40*/  IMAD.WIDE.U32 R10, R166, c[0x0][0x280], RZ ;  /* 0x0000a000a60a7a25 */ /* 0x000fe200078e00ff */
[----:B------:R-:W-:Y:S01]  /*8f50*/  ISETP.NE.AND P0, PT, RZ, UR4, PT ;  /* 0x00000004ff007c0c */ /* 0x000fe2000bf05270 */
[----:B------:R-:W-:Y:S01]  /*8f60*/  BSSY B2, `(.L_x_585) ;  /* 0x00004a1000027945 */ /* 0x000fe20003800000 */
[----:B------:R-:W-:Y:S01]  /*8f70*/  SHF.L.U32 R47, R88, 0x1, RZ ;  /* 0x00000001582f7819 */ /* 0x000fe200000006ff */
[C---:B------:R-:W-:Y:S02]  /*8f80*/  IMAD R5, R0.reuse, c[0x0][0x280], RZ ;  /* 0x0000a00000057a24 */ /* 0x040fe400078e02ff */
[----:B------:R-:W-:Y:S02]  /*8f90*/  IMAD R0, R0, c[0x0][0x290], RZ ;  /* 0x0000a40000007a24 */ /* 0x000fe400078e02ff */
[----:B------:R-:W-:-:S02]  /*8fa0*/  IMAD R5, R166, c[0x0][0x284], R5 ;  /* 0x0000a100a6057a24 */ /* 0x000fc400078e0205 */
[----:B------:R-:W-:Y:S01]  /*8fb0*/  IMAD R6, R166, c[0x0][0x294], R0 ;  /* 0x0000a500a6067a24 */ /* 0x000fe200078e0200 */
[----:B------:R-:W-:Y:S01]  /*8fc0*/  LEA R0, R68, R32, 0x5 ;  /* 0x0000002044007211 */ /* 0x000fe200078e28ff */
[----:B------:R-:W-:Y:S01]  /*8fd0*/  IMAD.WIDE.U32 R12, R166, c[0x0][0x290], RZ ;  /* 0x0000a400a60c7a25 */ /* 0x000fe200078e00ff */
[----:B------:R-:W-:-:S04]  /*8fe0*/  IADD3 R9, R5, R11, RZ ;  /* 0x0000000b05097210 */ /* 0x000fc80007ffe0ff */
[----:B------:R-:W-:Y:S01]  /*8ff0*/  IADD3 R7, R6, R13, RZ ;  /* 0x0000000d06077210 */ /* 0x000fe20007ffe0ff */
[----:B------:R-:W-:Y:S05]  /*9000*/  @!P0 BRA `(.L_x_586) ;  /* 0x0000248000008947 */ /* 0x000fea0003800000 */
[----:B------:R-:W-:Y:S01]  /*9010*/  ISETP.NE.AND P1, PT, R177, 0x1, PT ;  /* 0x00000001b100780c */ /* 0x000fe20003f25270 */
[----:B------:R-:W-:Y:S01]  /*9020*/  BSSY B0, `(.L_x_587) ;  /* 0x000002f000007945 */ /* 0x000fe20003800000 */
[----:B------:R-:W-:Y:S01]  /*9030*/  MOV R8, R10 ;  /* 0x0000000a00087202 */ /* 0x000fe20000000f00 */
[----:B------:R-:W-:Y:S01]  /*9040*/  IMAD.SHL.U32 R38, R68, 0x4, RZ ;  /* 0x0000000444267824 */ /* 0x000fe200078e00ff */
        /* <DEDUP_REMOVED lines=9> */
[C---:B------:R-:W-:Y:S01]  /*90e0*/  IMAD R6, R5.reuse, c[0x0][0x280], RZ ;  /* 0x0000a00005067a24 */ /* 0x040fe200078e02ff */
[----:B------:R-:W-:Y:S01]  /*90f0*/  LEA R25, P0, R8, c[0x0][0x270], 0x1 ;  /* 0x00009c0008197a11 */ /* 0x000fe200078008ff */
[----:B------:R-:W-:Y:S02]  /*9100*/  IMAD R5, R5, c[0x0][0x290], RZ ;  /* 0x0000a40005057a24 */ /* 0x000fe400078e02ff */
[----:B------:R-:W-:-:S05]  /*9110*/  IMAD R6, R0, c[0x0][0x284], R6 ;  /* 0x0000a10000067a24 */ /* 0x000fca00078e0206 */
[----:B------:R-:W-:-:S04]  /*9120*/  IADD3 R6, R9, R6, RZ ;  /* 0x0000000609067210 */ /* 0x000fc80007ffe0ff */
[----:B------:R-:W-:Y:S01]  /*9130*/  LEA.HI.X R24, R8, c[0x0][0x274], R6, 0x1, P0 ;  /* 0x00009d0008187a11 */ /* 0x000fe200000f0c06 */
[----:B------:R-:W-:Y:S01]  /*9140*/  IMAD.MOV.U32 R6, RZ, RZ, R12 ;  /* 0x000000ffff067224 */ /* 0x000fe200078e000c */
[----:B------:R1:W3:Y:S03]  /*9150*/  SHFL.IDX PT, R8, R25, RZ, 0x181f ;  /* 0x00181fff19087589 */ /* 0x0002e600000e0000 */
[C---:B------:R-:W-:Y:S01]  /*9160*/  IMAD.WIDE.U32 R6, R0.reuse, c[0x0][0x290], R6 ;  /* 0x0000a40000067a25 */ /* 0x040fe200078e0006 */
[----:B------:R1:W4:Y:S03]  /*9170*/  SHFL.IDX PT, R9, R24, RZ, 0x181f ;  /* 0x00181fff18097589 */ /* 0x00032600000e0000 */
[----:B------:R-:W-:Y:S01]  /*9180*/  IMAD R0, R0, c[0x0][0x294], R5 ;  /* 0x0000a50000007a24 */ /* 0x000fe200078e0205 */
[----:B------:R-:W-:-:S04]  /*9190*/  LEA R19, P0, R6, c[0x0][0x288], 0x1 ;  /* 0x0000a20006137a11 */ /* 0x000fc800078008ff */
[----:B------:R-:W-:-:S04]  /*91a0*/  IADD3 R0, R7, R0, RZ ;  /* 0x0000000007007210 */ /* 0x000fc80007ffe0ff */
[----:B------:R-:W-:Y:S02]  /*91b0*/  LEA.HI.X R18, R6, c[0x0][0x28c], R0, 0x1, P0 ;  /* 0x0000a30006127a11 */ /* 0x000fe400000f0c00 */
[----:B------:R1:W2:Y:S04]  /*91c0*/  SHFL.IDX PT, R6, R19, RZ, 0x181f ;  /* 0x00181fff13067589 */ /* 0x0002a800000e0000 */
[----:B------:R1:W1:Y:S01]  /*91d0*/  SHFL.IDX PT, R7, R18, RZ, 0x181f ;  /* 0x00181fff12077589 */ /* 0x00026200000e0000 */
[----:B------:R-:W-:Y:S05]  /*91e0*/  @P5 BRA `(.L_x_588) ;  /* 0x0000012000005947 */ /* 0x000fea0003800000 */
[C---:B------:R-:W-:Y:S01]  /*91f0*/  ISETP.GE.AND P0, PT, R38.reuse, c[0x0][0x27c], PT ;  /* 0x00009f0026007a0c */ /* 0x040fe20003f06270 */
[----:B------:R-:W-:Y:S01]  /*9200*/  CS2R R14, SRZ ;  /* 0x00000000000e7805 */ /* 0x000fe2000001ff00 */
[----:B------:R-:W-:Y:S01]  /*9210*/  CS2R R16, SRZ ;  /* 0x0000000000107805 */ /* 0x000fe2000001ff00 */
[----:B------:R-:W-:-:S10]  /*9220*/  IADD3 R5, R38, 0x20, RZ ;  /* 0x0000002026057810 */ /* 0x000fd40007ffe0ff */
[----:B---34-:R-:W-:-:S04]  /*9230*/  @!P0 IMAD.WIDE R12, R38, 0x2, R8 ;  /* 0x00000002260c8825 */ /* 0x018fc800078e0208 */
[----:B-12---:R-:W-:Y:S01]  /*9240*/  @!P0 IMAD.WIDE R10, R38, 0x2, R6 ;  /* 0x00000002260a8825 */ /* 0x006fe200078e0206 */
        /* <DEDUP_REMOVED lines=12> */
.L_x_588:
[----:B------:R-:W-:Y:S05]  /*9310*/  BSYNC B0 ;  /* 0x0000000000007941 */ /* 0x000fea0003800000 */
.L_x_587:
[----:B-1---5:R-:W-:Y:S01]  /*9320*/  IMAD.MOV.U32 R11, RZ, RZ, R20 ;  /* 0x000000ffff0b7224 */ /* 0x022fe200078e0014 */
[----:B----4-:R1:W4:Y:S01]  /*9330*/  SHFL.IDX PT, R9, R24, 0x1, 0x181f ;  /* 0x00381f0018097f89 */ /* 0x01032200000e0000 */
        /* <DEDUP_REMOVED lines=8> */
[----:B------:R-:W-:Y:S01]  /*93c0*/  IMAD.MOV.U32 R10, RZ, RZ, R23 ;  /* 0x000000ffff0a7224 */ /* 0x000fe200078e0017 */
[----:B------:R-:W-:Y:S01]  /*93d0*/  PRMT R54, R54, 0x5410, R0 ;  /* 0x0000541036367816 */ /* 0x000fe20000000000 */
[----:B------:R-:W-:Y:S01]  /*93e0*/  IMAD.MOV.U32 R5, RZ, RZ, R16 ;  /* 0x000000ffff057224 */ /* 0x000fe200078e0010 */
[----:B---3--:R1:W3:Y:S01]  /*93f0*/  SHFL.IDX PT, R8, R25, 0x1, 0x181f ;  /* 0x00381f0019087f89 */ /* 0x0082e200000e0000 */
[----:B------:R-:W-:Y:S01]  /*9400*/  IMAD.MOV.U32 R0, RZ, RZ, R17 ;  /* 0x000000ffff007224 */ /* 0x000fe200078e0011 */
[----:B------:R-:W-:Y:S01]  /*9410*/  PRMT R55, R11, 0x7610, R55 ;  /* 0x000076100b377816 */ /* 0x000fe20000000037 */
[----:B------:R-:W-:Y:S01]  /*9420*/  CS2R R26, SRZ ;  /* 0x00000000001a7805 */ /* 0x000fe2000001ff00 */
[----:B------:R1:W2:Y:S01]  /*9430*/  SHFL.IDX PT, R7, R18, 0x1, 0x181f ;  /* 0x00381f0012077f89 */ /* 0x0002a200000e0000 */
[----:B------:R-:W-:Y:S01]  /*9440*/  PRMT R56, R10, 0x7610, R56 ;  /* 0x000076100a387816 */ /* 0x000fe20000000038 */
[----:B------:R-:W-:Y:S01]  /*9450*/  CS2R R30, SRZ ;  /* 0x00000000001e7805 */ /* 0x000fe2000001ff00 */
[----:B------:R-:W-:Y:S01]  /*9460*/  PRMT R39, R5, 0x7610, R39 ;  /* 0x0000761005277816 */ /* 0x000fe20000000027 */
[----:B--2---:R1:W2:Y:S01]  /*9470*/  SHFL.IDX PT, R6, R19, 0x1, 0x181f ;  /* 0x00381f0013067f89 */ /* 0x0042a200000e0000 */
[----:B------:R-:W-:Y:S01]  /*9480*/  PRMT R54, R0, 0x7610, R54 ;  /* 0x0000761000367816 */ /* 0x000fe20000000036 */
        /* <DEDUP_REMOVED lines=9> */
[----:B---34-:R-:W-:Y:S02]  /*9520*/  @!P1 IMAD.WIDE R12, R38, 0x2, R8 ;  /* 0x00000002260c9825 */ /* 0x018fe400078e0208 */
[----:B------:R-:W-:-:S03]  /*9530*/  @!P0 SHF.R.S32.HI R0, RZ, 0x1f, R5 ;  /* 0x0000001fff008819 */ /* 0x000fc60000011405 */
[----:B------:R3:W5:Y:S01]  /*9540*/  @!P1 LD.E.64 R26, [R12.64] ;  /* 0x000000080c1a9980 */ /* 0x000762000c101b00 */
[----:B------:R-:W-:-:S04]  /*9550*/  @!P0 LEA.HI R0, R0, R5, RZ, 0x2 ;  /* 0x0000000500008211 */ /* 0x000fc800078f10ff */
[----:B------:R-:W-:-:S05]  /*9560*/  @!P0 LOP3.LUT R0, R0, 0xfffffffc, RZ, 0xc0, !PT ;  /* 0xfffffffc00008812 */ /* 0x000fca00078ec0ff */
[----:B------:R-:W-:-:S04]  /*9570*/  @!P0 IMAD.WIDE R10, R0, 0x2, R8 ;  /* 0x00000002000a8825 */ /* 0x000fc800078e0208 */
[--C-:B--2---:R-:W-:Y:S01]  /*9580*/  @!P0 IMAD.WIDE R8, R0, 0x2, R6.reuse ;  /* 0x0000000200088825 */ /* 0x104fe200078e0206 */
[----:B------:R3:W5:Y:S03]  /*9590*/  @!P0 LD.E.64 R32, [R10.64] ;  /* 0x000000080a208980 */ /* 0x000766000c101b00 */
[----:B------:R-:W-:Y:S01]  /*95a0*/  @!P1 IMAD.WIDE R6, R38, 0x2, R6 ;  /* 0x0000000226069825 */ /* 0x000fe200078e0206 */
[----:B------:R3:W5:Y:S04]  /*95b0*/  @!P0 LD.E.64 R30, [R8.64] ;  /* 0x00000008081e8980 */ /* 0x000768000c101b00 */
[----:B------:R3:W5:Y:S02]  /*95c0*/  @!P1 LD.E.64 R28, [R6.64] ;  /* 0x00000008061c9980 */ /* 0x000764000c101b00 */
.L_x_590:
[----:B------:R-:W-:Y:S05]  /*95d0*/  BSYNC B0 ;  /* 0x0000000000007941 */ /* 0x000fea0003800000 */
.L_x_589:
[----:B---3-5:R-:W-:Y:S01]  /*95e0*/  IMAD.MOV.U32 R11, RZ, RZ, R32 ;  /* 0x000000ffff0b7224 */ /* 0x028fe200078e0020 */
        /* <DEDUP_REMOVED lines=12> */
[----:B------:R3:W1:Y:S01]  /*96b0*/  SHFL.IDX PT, R8, R25, 0x2, 0x181f ;  /* 0x00581f0019087f89 */ /* 0x00066200000e0000 */
        /* <DEDUP_REMOVED lines=10> */
[----:B------:R-:W-:Y:S01]  /*9760*/  CS2R R42, SRZ ;  /* 0x00000000002a7805 */ /* 0x000fe2000001ff00 */
[----:B------:R-:W-:Y:S01]  /*9770*/  CS2R R36, SRZ ;  /* 0x0000000000247805 */ /* 0x000fe2000001ff00 */
[----:B------:R-:W-:Y:S05]  /*9780*/  @P4 BRA `(.L_x_592) ;  /* 0x0000012000004947 */ /* 0x000fea0003800000 */
[C---:B----4-:R-:W-:Y:S01]  /*9790*/  IADD3 R5, R38.reuse, 0x20, RZ ;  /* 0x0000002026057810 */ /* 0x050fe20007ffe0ff */
[----:B------:R-:W-:Y:S01]  /*97a0*/  CS2R R34, SRZ ;  /* 0x0000000000227805 */ /* 0x000fe2000001ff00 */
[----:B------:R-:W-:Y:S01]  /*97b0*/  ISETP.GE.AND P1, PT, R38, c[0x0][0x27c], PT ;  /* 0x00009f0026007a0c */ /* 0x000fe20003f26270 */
[----:B------:R-:W-:Y:S01]  /*97c0*/  CS2R R36, SRZ ;  /* 0x0000000000247805 */ /* 0x000fe2000001ff00 */
[----:B------:R-:W-:Y:S01]  /*97d0*/  ISETP.GE.AND P0, PT, R5, c[0x0][0x27c], PT ;  /* 0x00009f0005007a0c */ /* 0x000fe20003f06270 */
[----:B------:R-:W-:Y:S01]  /*97e0*/  CS2R R40, SRZ ;  /* 0x0000000000287805 */ /* 0x000fe2000001ff00 */
[----:B------:R-:W-:-:S09]  /*97f0*/  CS2R R42, SRZ ;  /* 0x00000000002a7805 */ /* 0x000fd2000001ff00 */
[----:B-1----:R-:W-:Y:S02]  /*9800*/  @!P1 IMAD.WIDE R12, R38, 0x2, R8 ;  /* 0x00000002260c9825 */ /* 0x002fe400078e0208 */
        /* <DEDUP_REMOVED lines=10> */
.L_x_592:
[----:B----4-:R-:W-:Y:S05]  /*98b0*/  BSYNC B0 ;  /* 0x0000000000007941 */ /* 0x010fea0003800000 */
.L_x_591:
[----:B------:R-:W-:Y:S01]  /*98c0*/  ISETP.NE.AND P0, PT, R45, RZ, PT ;  /* 0x000000ff2d00720c */ /* 0x000fe20003f05270 */
[----:B-1---5:R-:W-:Y:S01]  /*98d0*/  IMAD.MOV.U32 R11, RZ, RZ, R40 ;  /* 0x000000ffff0b7224 */ /* 0x022fe200078e0028 */
[----:B------:R1:W4:Y:S01]  /*98e0*/  SHFL.IDX PT, R9, R24, 0x3, 0x181f ;  /* 0x00781f0018097f89 */ /* 0x00032200000e0000 */
        /* <DEDUP_REMOVED lines=11> */
[----:B------:R1:W3:Y:S01]  /*99a0*/  SHFL.IDX PT, R8, R25, 0x3, 0x181f ;  /* 0x00781f0019087f89 */ /* 0x0002e200000e0000 */
        /* <DEDUP_REMOVED lines=29> */
.L_x_594:
[----:B------:R-:W-:Y:S05]  /*9b80*/  BSYNC B0 ;  /* 0x0000000000007941 */ /* 0x000fea0003800000 */
.L_x_593:
[----:B--23--:R-:W-:Y:S01]  /*9b90*/  IMAD.IADD R6, R46, 0x1, -R203 ;  /* 0x000000012e067824 */ /* 0x00cfe200078e0acb */
[----:B------:R-:W-:-:S04]  /*9ba0*/  DEPBAR.LE SB0, 0x1 ;  /* 0x000080400000791a */ /* 0x000fc80000000000 */
[----:B-1----:R-:W-:Y:S01]  /*9bb0*/  IMNMX R25, R6, 0x80, PT ;  /* 0x0000008006197817 */ /* 0x002fe20003800200 */
[----:B-----5:R-:W-:Y:S01]  /*9bc0*/  IMAD.MOV.U32 R0, RZ, RZ, R52 ;  /* 0x000000ffff007224 */ /* 0x020fe200078e0034 */
[----:B------:R-:W-:Y:S01]  /*9bd0*/  BSSY B1, `(.L_x_595) ;  /* 0x000006c000017945 */ /* 0x000fe20003800000 */
[----:B------:R-:W-:Y:S01]  /*9be0*/  IMAD.MOV.U32 R7, RZ, RZ, R53 ;  /* 0x000000ffff077224 */ /* 0x000fe200078e0035 */
[----:B------:R-:W-:Y:S01]  /*9bf0*/  BAR.SYNC.DEFER_BLOCKING 0x0 ;  /* 0x0000000000007b1d */ /* 0x000fe20000010000 */
[----:B------:R-:W-:Y:S01]  /*9c00*/  ISETP.GE.AND P0, PT, R70, R25, PT ;  /* 0x000000194600720c */ /* 0x000fe20003f06270 */
[----:B------:R-:W-:Y:S02]  /*9c10*/  IMAD.MOV.U32 R5, RZ, RZ, R44 ;  /* 0x000000ffff057224 */ /* 0x000fe400078e002c */
[----:B------:R-:W-:Y:S01]  /*9c20*/  PRMT R67, R0, 0x5410, R7 ;  /* 0x0000541000437816 */ /* 0x000fe20000000007 */
[----:B------:R-:W-:Y:S01]  /*9c30*/  IMAD.MOV.U32 R7, RZ, RZ, R50 ;  /* 0x000000ffff077224 */ /* 0x000fe200078e0032 */
[----:B------:R-:W-:Y:S01]  /*9c40*/  MOV R0, R45 ;  /* 0x0000002d00007202 */ /* 0x000fe20000000f00 */
[----:B------:R-:W-:Y:S01]  /*9c50*/  IMAD.MOV.U32 R6, RZ, RZ, R51 ;  /* 0x000000ffff067224 */ /* 0x000fe200078e0033 */
[----:B------:R-:W-:-:S02]  /*9c60*/  PRMT R46, R46, 0x5410, R5 ;  /* 0x000054102e2e7816 */ /* 0x000fc40000000005 */
[----:B------:R-:W-:Y:S01]  /*9c70*/  PRMT R65, R65, 0x5410, R0 ;  /* 0x0000541041417816 */ /* 0x000fe20000000000 */
[----:B------:R-:W-:Y:S01]  /*9c80*/  IMAD.MOV.U32 R0, RZ, RZ, R49 ;  /* 0x000000ffff007224 */ /* 0x000fe200078e0031 */
[----:B------:R-:W-:Y:S02]  /*9c90*/  MOV R5, R48 ;  /* 0x0000003000057202 */ /* 0x000fe40000000f00 */
[----:B------:R-:W-:Y:S02]  /*9ca0*/  PRMT R66, R7, 0x5410, R6 ;  /* 0x0000541007427816 */ /* 0x000fe40000000006 */
[----:B------:R-:W-:Y:S02]  /*9cb0*/  PRMT R46, R5, 0x7610, R46 ;  /* 0x00007610052e7816 */ /* 0x000fe4000000002e */
[----:B------:R-:W-:Y:S01]  /*9cc0*/  PRMT R65, R0, 0x7610, R65 ;  /* 0x0000761000417816 */ /* 0x000fe20000000041 */
[----:B------:R-:W-:Y:S05]  /*9cd0*/  @P0 BRA `(.L_x_596) ;  /* 0x000005b000000947 */ /* 0x000fea0003800000 */
[----:B------:R-:W-:Y:S01]  /*9ce0*/  ISETP.GE.AND P0, PT, R38, c[0x0][0x27c], PT ;  /* 0x00009f0026007a0c */ /* 0x000fe20003f06270 */
[----:B------:R-:W-:-:S12]  /*9cf0*/  BSSY B0, `(.L_x_597) ;  /* 0x000002c000007945 */ /* 0x000fd80003800000 */
[----:B------:R-:W-:Y:S05]  /*9d00*/  @P0 BRA `(.L_x_598) ;  /* 0x000002a000000947 */ /* 0x000fea0003800000 */
[----:B----4-:R-:W1:Y:S01]  /*9d10*/  LDS.128 R8, [R47+0x100] ;  /* 0x000100002f087984 */ /* 0x010e620000000c00 */
[----:B------:R-:W-:Y:S02]  /*9d20*/  SHF.R.U32.HI R0, RZ, 0x10, R17 ;  /* 0x00000010ff007819 */ /* 0x000fe40000011611 */
[--C-:B------:R-:W-:Y:S02]  /*9d30*/  SHF.R.U64 R19, R14, 0x10, R15.reuse ;  /* 0x000000100e137819 */ /* 0x100fe4000000120f */
[----:B------:R-:W-:Y:S02]  /*9d40*/  SHF.R.U32.HI R5, RZ, 0x10, R15 ;  /* 0x00000010ff057819 */ /* 0x000fe4000001160f */
[----:B------:R-:W-:Y:S01]  /*9d50*/  SHF.R.U64 R18, R16, 0x10, R17 ;  /* 0x0000001010127819 */ /* 0x000fe20000001211 */
[----:B------:R-:W-:Y:S02]  /*9d60*/  HADD2.F32 R19, -RZ, R19.H0_H0 ;  /* 0x20000013ff137230 */ /* 0x000fe40000004100 */
[----:B------:R-:W-:-:S02]  /*9d70*/  HADD2.F32 R24, -RZ, R5.H0_H0 ;  /* 0x20000005ff187230 */ /* 0x000fc40000004100 */
[----:B------:R-:W-:Y:S02]  /*9d80*/  HADD2.F32 R5, -RZ, R39.H1_H1 ;  /* 0x30000027ff057230 */ /* 0x000fe40000004100 */
[--C-:B-1----:R-:W-:Y:S02]  /*9d90*/  HADD2.F32 R7, -RZ, R11.reuse.H0_H0 ;  /* 0x2000000bff077230 */ /* 0x102fe40000004100 */
[--C-:B------:R-:W-:Y:S02]  /*9da0*/  HADD2.F32 R14, -RZ, R10.reuse.H0_H0 ;  /* 0x2000000aff0e7230 */ /* 0x100fe40000004100 */
[----:B------:R-:W-:Y:S02]  /*9db0*/  HADD2.F32 R13, -RZ, R10.H1_H1 ;  /* 0x3000000aff0d7230 */ /* 0x000fe40000004100 */
[----:B------:R-:W-:Y:S02]  /*9dc0*/  HADD2.F32 R11, -RZ, R11.H1_H1 ;  /* 0x3000000bff0b7230 */ /* 0x000fe40000004100 */
[----:B------:R-:W-:-:S02]  /*9dd0*/  HADD2.F32 R10, -RZ, R0.H0_H0 ;  /* 0x20000000ff0a7230 */ /* 0x000fc40000004100 */
[--C-:B------:R-:W-:Y:S02]  /*9de0*/  HADD2.F32 R6, -RZ, R8.reuse.H0_H0 ;  /* 0x20000008ff067230 */ /* 0x100fe40000004100 */
[--C-:B------:R-:W-:Y:S02]  /*9df0*/  HADD2.F32 R16, -RZ, R9.reuse.H0_H0 ;  /* 0x20000009ff107230 */ /* 0x100fe40000004100 */
[----:B------:R-:W-:Y:S01]  /*9e00*/  HADD2.F32 R15, -RZ, R9.H1_H1 ;  /* 0x30000009ff0f7230 */ /* 0x000fe20000004100 */
[-C--:B------:R-:W-:Y:S01]  /*9e10*/  FMUL.FTZ R9, R11, R10.reuse ;  /* 0x0000000a0b097220 */ /* 0x080fe20000410000 */
[----:B------:R-:W-:Y:S01]  /*9e20*/  HADD2.F32 R8, -RZ, R8.H1_H1 ;  /* 0x30000008ff087230 */ /* 0x000fe20000004100 */
[C---:B------:R-:W-:Y:S01]  /*9e30*/  FMUL.FTZ R10, R7.reuse, R10 ;  /* 0x0000000a070a7220 */ /* 0x040fe20000410000 */
[----:B------:R-:W-:Y:S01]  /*9e40*/  HADD2.F32 R0, -RZ, R39.H0_H0 ;  /* 0x20000027ff007230 */ /* 0x000fe20000004100 */
[-C--:B------:R-:W-:Y:S01]  /*9e50*/  FFMA.FTZ R17, R7, R24.reuse, -R9 ;  /* 0x0000001807117223 */ /* 0x080fe20000010809 */
[----:B------:R-:W-:Y:S01]  /*9e60*/  HADD2.F32 R9, -RZ, R18.H0_H0 ;  /* 0x20000012ff097230 */ /* 0x000fe20000004100 */
[----:B------:R-:W-:-:S02]  /*9e70*/  FFMA.FTZ R11, R11, R24, R10 ;  /* 0x000000180b0b7223 */ /* 0x000fc4000001000a */
[-C--:B------:R-:W-:Y:S02]  /*9e80*/  FMUL.FTZ R12, R8, R0.reuse ;  /* 0x00000000080c7220 */ /* 0x080fe40000410000 */
[C---:B------:R-:W-:Y:S01]  /*9e90*/  FMUL.FTZ R7, R6.reuse, R0 ;  /* 0x0000000006077220 */ /* 0x040fe20000410000 */
[--C-:B------:R-:W-:Y:S01]  /*9ea0*/  HADD2.F32 R0, -RZ, R54.reuse.H0_H0 ;  /* 0x20000036ff007230 */ /* 0x100fe20000004100 */
[----:B------:R-:W-:Y:S01]  /*9eb0*/  FFMA.FTZ R12, R6, R5, -R12 ;  /* 0x00000005060c7223 */ /* 0x000fe2000001080c */
[----:B------:R-:W-:Y:S01]  /*9ec0*/  F2FP.PACK_AB R11, R11, R17 ;  /* 0x000000110b0b723e */ /* 0x000fe200000000ff */
[----:B------:R-:W-:Y:S01]  /*9ed0*/  FFMA.FTZ R8, R8, R5, R7 ;  /* 0x0000000508087223 */ /* 0x000fe20000010007 */
[----:B------:R-:W-:Y:S01]  /*9ee0*/  HADD2.F32 R5, -RZ, R54.H1_H1 ;  /* 0x30000036ff057230 */ /* 0x000fe20000004100 */
[-C--:B------:R-:W-:Y:S02]  /*9ef0*/  FMUL.FTZ R6, R13, R0.reuse ;  /* 0x000000000d067220 */ /* 0x080fe40000410000 */
[----:B------:R-:W-:Y:S01]  /*9f00*/  FMUL.FTZ R10, R14, R0 ;  /* 0x000000000e0a7220 */ /* 0x000fe20000410000 */
[----:B------:R-:W-:Y:S01]  /*9f10*/  F2FP.PACK_AB R8, R8, R12 ;  /* 0x0000000c0808723e */ /* 0x000fe200000000ff */
[----:B------:R-:W-:-:S02]  /*9f20*/  FMUL.FTZ R0, R15, R9 ;  /* 0x000000090f007220 */ /* 0x000fc40000410000 */
[----:B------:R-:W-:Y:S02]  /*9f30*/  FMUL.FTZ R9, R16, R9 ;  /* 0x0000000910097220 */ /* 0x000fe40000410000 */
[-C--:B------:R-:W-:Y:S02]  /*9f40*/  FFMA.FTZ R6, R14, R5.reuse, -R6 ;  /* 0x000000050e067223 */ /* 0x080fe40000010806 */
[----:B------:R-:W-:Y:S02]  /*9f50*/  FFMA.FTZ R10, R13, R5, R10 ;  /* 0x000000050d0a7223 */ /* 0x000fe4000001000a */
[-C--:B------:R-:W-:Y:S02]  /*9f60*/  FFMA.FTZ R0, R16, R19.reuse, -R0 ;  /* 0x0000001310007223 */ /* 0x080fe40000010800 */
[----:B------:R-:W-:Y:S01]  /*9f70*/  FFMA.FTZ R9, R15, R19, R9 ;  /* 0x000000130f097223 */ /* 0x000fe20000010009 */
[----:B------:R-:W-:-:S04]  /*9f80*/  F2FP.PACK_AB R10, R10, R6 ;  /* 0x000000060a0a723e */ /* 0x000fc800000000ff */
[----:B------:R-:W-:-:S05]  /*9f90*/  F2FP.PACK_AB R9, R9, R0 ;  /* 0x000000000909723e */ /* 0x000fca00000000ff */
[----:B------:R1:W-:Y:S02]  /*9fa0*/  STS.128 [R47+0x100], R8 ;  /* 0x000100082f007388 */ /* 0x0003e40000000c00 */
.L_x_598:
[----:B------:R-:W-:Y:S05]  /*9fb0*/  BSYNC B0 ;  /* 0x0000000000007941 */ /* 0x000fea0003800000 */
.L_x_597:
[----:B------:R-:W-:-:S04]  /*9fc0*/  IADD3 R0, R38, 0x20, RZ ;  /* 0x0000002026007810 */ /* 0x000fc80007ffe0ff */
[----:B------:R-:W-:-:S13]  /*9fd0*/  ISETP.GE.AND P0, PT, R0, c[0x0][0x27c], PT ;  /* 0x00009f0000007a0c */ /* 0x000fda0003f06270 */
[----:B------:R-:W-:Y:S05]  /*9fe0*/  @P0 BRA `(.L_x_596) ;  /* 0x000002a000000947 */ /* 0x000fea0003800000 */
[----:B-1--4-:R-:W1:Y:S01]  /*9ff0*/  LDS.128 R8, [R47+0x4100] ;  /* 0x004100002f087984 */ /* 0x012e620000000c00 */
[----:B------:R-:W-:Y:S02]  /*a000*/  SHF.R.U32.HI R0, RZ, 0x10, R23 ;  /* 0x00000010ff007819 */ /* 0x000fe40000011617 */
[----:B------:R-:W-:Y:S02]  /*a010*/  SHF.R.U32.HI R5, RZ, 0x10, R21 ;  /* 0x00000010ff057819 */ /* 0x000fe40000011615 */
[----:B------:R-:W-:Y:S02]  /*a020*/  SHF.R.U64 R17, R22, 0x10, R23 ;  /* 0x0000001016117819 */ /* 0x000fe40000001217 */
[----:B------:R-:W-:Y:S01]  /*a030*/  SHF.R.U64 R20, R20, 0x10, R21 ;  /* 0x0000001014147819 */ /* 0x000fe20000001215 */
[----:B------:R-:W-:Y:S02]  /*a040*/  HADD2.F32 R19, -RZ, R5.H0_H0 ;  /* 0x20000005ff137230 */ /* 0x000fe40000004100 */
[----:B------:R-:W-:-:S02]  /*a050*/  HADD2.F32 R5, -RZ, R55.H1_H1 ;  /* 0x30000037ff057230 */ /* 0x000fc40000004100 */
[--C-:B-1----:R-:W-:Y:S02]  /*a060*/  HADD2.F32 R7, -RZ, R11.reuse.H0_H0 ;  /* 0x2000000bff077230 */ /* 0x102fe40000004100 */
[--C-:B------:R-:W-:Y:S02]  /*a070*/  HADD2.F32 R14, -RZ, R10.reuse.H0_H0 ;  /* 0x2000000aff0e7230 */ /* 0x100fe40000004100 */
[----:B------:R-:W-:Y:S02]  /*a080*/  HADD2.F32 R13, -RZ, R10.H1_H1 ;  /* 0x3000000aff0d7230 */ /* 0x000fe40000004100 */
[----:B------:R-:W-:Y:S02]  /*a090*/  HADD2.F32 R11, -RZ, R11.H1_H1 ;  /* 0x3000000bff0b7230 */ /* 0x000fe40000004100 */
[----:B------:R-:W-:Y:S02]  /*a0a0*/  HADD2.F32 R10, -RZ, R0.H0_H0 ;  /* 0x20000000ff0a7230 */ /* 0x000fe40000004100 */
[----:B------:R-:W-:-:S02]  /*a0b0*/  HADD2.F32 R6, -RZ, R8.H0_H0 ;  /* 0x20000008ff067230 */ /* 0x000fc40000004100 */
        /* <DEDUP_REMOVED lines=8> */
[----:B------:R-:W-:Y:S02]  /*a140*/  FFMA.FTZ R11, R11, R19, R10 ;  /* 0x000000130b0b7223 */ /* 0x000fe4000001000a */
[----:B------:R-:W-:-:S02]  /*a150*/  FMUL.FTZ R12, R8, R0 ;  /* 0x00000000080c7220 */ /* 0x000fc40000410000 */
[C---:B------:R-:W-:Y:S01]  /*a160*/  FMUL.FTZ R7, R6.reuse, R0 ;  /* 0x0000000006077220 */ /* 0x040fe20000410000 */
[--C-:B------:R-:W-:Y:S01]  /*a170*/  HADD2.F32 R0, -RZ, R56.reuse.H0_H0 ;  /* 0x20000038ff007230 */ /* 0x100fe20000004100 */
[-C--:B------:R-:W-:Y:S01]  /*a180*/  FFMA.FTZ R12, R6, R5.reuse, -R12 ;  /* 0x00000005060c7223 */ /* 0x080fe2000001080c */
[----:B------:R-:W-:Y:S01]  /*a190*/  F2FP.PACK_AB R11, R11, R18 ;  /* 0x000000120b0b723e */ /* 0x000fe200000000ff */
[----:B------:R-:W-:Y:S01]  /*a1a0*/  FFMA.FTZ R8, R8, R5, R7 ;  /* 0x0000000508087223 */ /* 0x000fe20000010007 */
[----:B------:R-:W-:Y:S01]  /*a1b0*/  HADD2.F32 R5, -RZ, R56.H1_H1 ;  /* 0x30000038ff057230 */ /* 0x000fe20000004100 */
[-C--:B------:R-:W-:Y:S01]  /*a1c0*/  FMUL.FTZ R6, R13, R0.reuse ;  /* 0x000000000d067220 */ /* 0x080fe20000410000 */
[----:B------:R-:W-:Y:S01]  /*a1d0*/  HADD2.F32 R7, -RZ, R20.H0_H0 ;  /* 0x20000014ff077230 */ /* 0x000fe20000004100 */
        /* <DEDUP_REMOVED lines=11> */
.L_x_596:
[----:B------:R-:W-:Y:S05]  /*a290*/  BSYNC B1 ;  /* 0x0000000000017941 */ /* 0x000fea0003800000 */
.L_x_595:
[----:B------:R-:W-:Y:S01]  /*a2a0*/  IADD3 R0, R70, 0x20, RZ ;  /* 0x0000002046007810 */ /* 0x000fe20007ffe0ff */
[----:B------:R-:W-:Y:S03]  /*a2b0*/  BSSY B1, `(.L_x_599) ;  /* 0x000005e000017945 */ /* 0x000fe60003800000 */
[----:B------:R-:W-:-:S13]  /*a2c0*/  ISETP.GE.AND P0, PT, R0, R25, PT ;  /* 0x000000190000720c */ /* 0x000fda0003f06270 */
[----:B------:R-:W-:Y:S05]  /*a2d0*/  @P0 BRA `(.L_x_600) ;  /* 0x000005b000000947 */ /* 0x000fea0003800000 */
[----:B------:R-:W-:Y:S01]  /*a2e0*/  ISETP.GE.AND P0, PT, R38, c[0x0][0x27c], PT ;  /* 0x00009f0026007a0c */ /* 0x000fe20003f06270 */
[----:B------:R-:W-:-:S12]  /*a2f0*/  BSSY B0, `(.L_x_601) ;  /* 0x000002c000007945 */ /* 0x000fd80003800000 */
        /* <DEDUP_REMOVED lines=8> */
[----:B------:R-:W-:Y:S02]  /*a380*/  HADD2.F32 R19, -RZ, R19.H0_H0 ;  /* 0x20000013ff137230 */ /* 0x000fe40000004100 */
        /* <DEDUP_REMOVED lines=18> */
[-C--:B------:R-:W-:Y:S01]  /*a4b0*/  FFMA.FTZ R12, R6, R5.reuse, -R12 ;  /* 0x00000005060c7223 */ /* 0x080fe2000001080c */
        /* <DEDUP_REMOVED lines=15> */
.L_x_602:
[----:B------:R-:W-:Y:S05]  /*a5b0*/  BSYNC B0 ;  /* 0x0000000000007941 */ /* 0x000fea0003800000 */
.L_x_601:
        /* <DEDUP_REMOVED lines=28> */
[----:B------:R-:W-:Y:S01]  /*a780*/  HADD2.F32 R0, -RZ, R60.H0_H0 ;  /* 0x2000003cff007230 */ /* 0x000fe20000004100 */
[-C--:B------:R-:W-:Y:S01]  /*a790*/  FFMA.FTZ R12, R6, R5.reuse, -R12 ;  /* 0x00000005060c7223 */ /* 0x080fe2000001080c */
[----:B------:R-:W-:Y:S01]  /*a7a0*/  F2FP.PACK_AB R11, R11, R18 ;  /* 0x000000120b0b723e */ /* 0x000fe200000000ff */
[----:B------:R-:W-:Y:S01]  /*a7b0*/  FFMA.FTZ R8, R8, R5, R7 ;  /* 0x0000000508087223 */ /* 0x000fe20000010007 */
[----:B------:R-:W-:Y:S01]  /*a7c0*/  HADD2.F32 R5, -RZ, R61.H0_H0 ;  /* 0x2000003dff057230 */ /* 0x000fe20000004100 */
        /* <DEDUP_REMOVED lines=12> */
.L_x_600:
[----:B------:R-:W-:Y:S05]  /*a890*/  BSYNC B1 ;  /* 0x0000000000017941 */ /* 0x000fea0003800000 */
.L_x_599:
        /* <DEDUP_REMOVED lines=26> */
[----:B------:R-:W-:Y:S01]  /*aa40*/  HADD2.F32 R0, -RZ, R60.H1_H1 ;  /* 0x3000003cff007230 */ /* 0x000fe20000004100 */
        /* <DEDUP_REMOVED lines=22> */
.L_x_606:
[----:B------:R-:W-:Y:S05]  /*abb0*/  BSYNC B0 ;  /* 0x0000000000007941 */ /* 0x000fea0003800000 */
.L_x_605:
        /* <DEDUP_REMOVED lines=45> */
.L_x_604:
[----:B------:R-:W-:Y:S05]  /*ae90*/  BSYNC B1 ;  /* 0x0000000000017941 */ /* 0x000fea0003800000 */
.L_x_603:
[----:B------:R-:W-:-:S04]  /*aea0*/  IADD3 R0, R70, 0x60, RZ ;  /* 0x0000006046007810 */ /* 0x000fc80007ffe0ff */
        /* <DEDUP_REMOVED lines=47> */
.L_x_609:
[----:B------:R-:W-:Y:S05]  /*b1a0*/  BSYNC B0 ;  /* 0x0000000000007941 */ /* 0x000fea0003800000 */
.L_x_608:
        /* <DEDUP_REMOVED lines=9> */
[----:B------:R-:W-:-:S02]  /*b240*/  HADD2.F32 R5, -RZ, R67.H0_H0 ;  /* 0x20000043ff057230 */ /* 0x000fc40000004100 */
        /* <DEDUP_REMOVED lines=18> */
[----:B------:R-:W-:Y:S01]  /*b370*/  HADD2.F32 R0, -RZ, R66.H1_H1 ;  /* 0x30000042ff007230 */ /* 0x000fe20000004100 */
        /* <DEDUP_REMOVED lines=15> */
[----:B------:R1:W-:Y:S01]  /*b470*/  STS.128 [R47+0x7100], R8 ;  /* 0x007100082f007388 */ /* 0x0003e20000000c00 */
[----:B------:R-:W-:Y:S05]  /*b480*/  BRA `(.L_x_607) ;  /* 0x000024e000007947 */ /* 0x000fea0003800000 */
.L_x_586:
[----:B------:R-:W-:Y:S01]  /*b490*/  ISETP.NE.AND P0, PT, R177, 0x1, PT ;  /* 0x00000001b100780c */ /* 0x000fe20003f05270 */
[----:B------:R-:W-:Y:S01]  /*b4a0*/  IMAD.MOV.U32 R8, RZ, RZ, R10 ;  /* 0x000000ffff087224 */ /* 0x000fe200078e000a */
[----:B------:R-:W-:Y:S01]  /*b4b0*/  CS2R R22, SRZ ;  /* 0x0000000000167805 */ /* 0x000fe2000001ff00 */
[----:B------:R-:W-:-:S10]  /*b4c0*/  CS2R R20, SRZ ;  /* 0x0000000000147805 */ /* 0x000fd4000001ff00 */
[----:B------:R-:W-:-:S05]  /*b4d0*/  @P0 IMAD.HI.U32 R5, R0, c[0x0][0x2c8], RZ ;  /* 0x0000b20000050a27 */ /* 0x000fca00078e00ff */
[----:B------:R-:W-:-:S04]  /*b4e0*/  @P0 SHF.R.U32.HI R0, RZ, c[0x0][0x2cc], R5 ;  /* 0x0000b300ff000a19 */ /* 0x000fc80000011605 */
[----:B------:R-:W-:Y:S01]  /*b4f0*/  SHF.R.S32.HI R6, RZ, 0x1f, R0 ;  /* 0x0000001fff067819 */ /* 0x000fe20000011400 */
[----:B------:R-:W-:-:S04]  /*b500*/  IMAD.WIDE.U32 R8, R0, c[0x0][0x280], R8 ;  /* 0x0000a00000087a25 */ /* 0x000fc800078e0008 */
[----:B------:R-:W-:Y:S01]  /*b510*/  IMAD R5, R6, c[0x0][0x280], RZ ;  /* 0x0000a00006057a24 */ /* 0x000fe200078e02ff */
[----:B------:R-:W-:-:S03]  /*b520*/  LEA R14, P0, R8, c[0x0][0x270], 0x1 ;  /* 0x00009c00080e7a11 */ /* 0x000fc600078008ff */
[----:B------:R-:W-:-:S04]  /*b530*/  IMAD R5, R0, c[0x0][0x284], R5 ;  /* 0x0000a10000057a24 */ /* 0x000fc800078e0205 */
[----:B------:R-:W-:-:S05]  /*b540*/  IMAD.IADD R5, R9, 0x1, R5 ;  /* 0x0000000109057824 */ /* 0x000fca00078e0205 */
[----:B------:R-:W-:Y:S01]  /*b550*/  LEA.HI.X R13, R8, c[0x0][0x274], R5, 0x1, P0 ;  /* 0x00009d00080d7a11 */ /* 0x000fe200000f0c05 */
[----:B------:R-:W-:Y:S01]  /*b560*/  IMAD R5, R6, c[0x0][0x290], RZ ;  /* 0x0000a40006057a24 */ /* 0x000fe200078e02ff */
[----:B------:R-:W1:Y:S01]  /*b570*/  SHFL.IDX PT, R8, R14, RZ, 0x181f ;  /* 0x00181fff0e087589 */ /* 0x000e6200000e0000 */
[----:B------:R-:W-:-:S04]  /*b580*/  IMAD.MOV.U32 R6, RZ, RZ, R12 ;  /* 0x000000ffff067224 */ /* 0x000fc800078e000c */
[----:B------:R-:W-:-:S04]  /*b590*/  IMAD.WIDE.U32 R6, R0, c[0x0][0x290], R6 ;  /* 0x0000a40000067a25 */ /* 0x000fc800078e0006 */
[----:B------:R-:W-:Y:S01]  /*b5a0*/  IMAD R0, R0, c[0x0][0x294], R5 ;  /* 0x0000a50000007a24 */ /* 0x000fe200078e0205 */
[C---:B------:R-:W-:Y:S01]  /*b5b0*/  LEA R12, P0, R6.reuse, c[0x0][0x288], 0x1 ;  /* 0x0000a200060c7a11 */ /* 0x040fe200078008ff */
[----:B------:R-:W3:Y:S02]  /*b5c0*/  SHFL.IDX PT, R5, R13, RZ, 0x181f ;  /* 0x00181fff0d057589 */ /* 0x000ee400000e0000 */
[----:B------:R-:W-:Y:S02]  /*b5d0*/  IMAD.IADD R0, R7, 0x1, R0 ;  /* 0x0000000107007824 */ /* 0x000fe400078e0200 */
[----:B------:R-:W4:Y:S03]  /*b5e0*/  SHFL.IDX PT, R7, R12, RZ, 0x181f ;  /* 0x00181fff0c077589 */ /* 0x000f2600000e0000 */
[----:B------:R-:W-:Y:S02]  /*b5f0*/  LEA.HI.X R11, R6, c[0x0][0x28c], R0, 0x1, P0 ;  /* 0x0000a300060b7a11 */ /* 0x000fe400000f0c00 */
[----:B------:R-:W-:-:S13]  /*b600*/  ISETP.GE.OR P0, PT, R30, c[0x0][0x27c], P5 ;  /* 0x00009f001e007a0c */ /* 0x000fda0002f06670 */
[C---:B------:R-:W-:Y:S01]  /*b610*/  @!P0 IMAD.SHL.U32 R6, R30.reuse, 0x2, RZ ;  /* 0x000000021e068824 */ /* 0x040fe200078e00ff */
[----:B------:R-:W-:-:S04]  /*b620*/  @!P0 SHF.L.U64.HI R0, R30, 0x1, R31 ;  /* 0x000000011e008819 */ /* 0x000fc8000001021f */
[----:B-1----:R-:W-:-:S04]  /*b630*/  @!P0 IADD3 R8, P1, R8, R6, RZ ;  /* 0x0000000608088210 */ /* 0x002fc80007f3e0ff */
[----:B---3--:R-:W-:Y:S02]  /*b640*/  @!P0 IADD3.X R9, R5, R0, RZ, P1, !PT ;  /* 0x0000000005098210 */ /* 0x008fe40000ffe4ff */
[----:B------:R-:W1:Y:S01]  /*b650*/  SHFL.IDX PT, R5, R11, RZ, 0x181f ;  /* 0x00181fff0b057589 */ /* 0x000e6200000e0000 */
[----:B----4-:R-:W-:-:S03]  /*b660*/  @!P0 IADD3 R6, P1, R7, R6, RZ ;  /* 0x0000000607068210 */ /* 0x010fc60007f3e0ff */
[----:B------:R3:W4:Y:S01]  /*b670*/  @!P0 LD.E.128 R20, [R8.64] ;  /* 0x0000000808148980 */ /* 0x000722000c101d00 */
[----:B------:R-:W-:Y:S01]  /*b680*/  CS2R R18, SRZ ;  /* 0x0000000000127805 */ /* 0x000fe2000001ff00 */
[----:B------:R-:W-:Y:S01]  /*b690*/  CS2R R16, SRZ ;  /* 0x0000000000107805 */ /* 0x000fe2000001ff00 */
[----:B-1----:R-:W-:-:S05]  /*b6a0*/  @!P0 IMAD.X R7, R5, 0x1, R0, P1 ;  /* 0x0000000105078824 */ /* 0x002fca00008e0600 */
[----:B------:R1:W5:Y:S01]  /*b6b0*/  @!P0 LD.E.128 R16, [R6.64] ;  /* 0x0000000806108980 */ /* 0x000362000c101d00 */
[----:B------:R-:W-:Y:S03]  /*b6c0*/  BSSY B0, `(.L_x_610) ;  /* 0x0000025000007945 */ /* 0x000fe60003800000 */
[----:B------:R2:W2:Y:S01]  /*b6d0*/  SHFL.IDX PT, R10, R12, 0x1, 0x181f ;  /* 0x00381f000c0a7f89 */ /* 0x0004a200000e0000 */
[----:B------:R-:W-:-:S03]  /*b6e0*/  ISETP.GE.AND P1, PT, R30, c[0x0][0x27c], PT ;  /* 0x00009f001e007a0c */ /* 0x000fc60003f26270 */
[----:B---3--:R3:W2:Y:S01]  /*b6f0*/  SHFL.IDX PT, R9, R13, 0x1, 0x181f ;  /* 0x00381f000d097f89 */ /* 0x0086a200000e0000 */
[----:B------:R-:W-:-:S03]  /*b700*/  CS2R R38, SRZ ;  /* 0x0000000000267805 */ /* 0x000fc6000001ff00 */
[----:B------:R3:W2:Y:S01]  /*b710*/  SHFL.IDX PT, R15, R11, 0x1, 0x181f ;  /* 0x00381f000b0f7f89 */ /* 0x0006a200000e0000 */
[----:B------:R-:W-:Y:S01]  /*b720*/  CS2R R36, SRZ ;  /* 0x0000000000247805 */ /* 0x000fe2000001ff00 */
[----:B------:R-:W-:Y:S01]  /*b730*/  CS2R R34, SRZ ;  /* 0x0000000000227805 */ /* 0x000fe2000001ff00 */
[----:B------:R-:W-:Y:S01]  /*b740*/  CS2R R32, SRZ ;  /* 0x0000000000207805 */ /* 0x000fe2000001ff00 */
[----:B-1----:R3:W1:Y:S01]  /*b750*/  SHFL.IDX PT, R7, R14, 0x1, 0x181f ;  /* 0x00381f000e077f89 */ /* 0x00266200000e0000 */
[----:B----4-:R-:W-:-:S05]  /*b760*/  IMAD.MOV.U32 R0, RZ, RZ, R22 ;  /* 0x000000ffff007224 */ /* 0x010fca00078e0016 */
[----:B------:R-:W-:Y:S01]  /*b770*/  PRMT R69, R0, 0x7610, R69 ;  /* 0x0000761000457816 */ /* 0x000fe20000000045 */
[----:B------:R-:W-:Y:S01]  /*b780*/  IMAD.MOV.U32 R0, RZ, RZ, R23 ;  /* 0x000000ffff007224 */ /* 0x000fe200078e0017 */
[----:B------:R-:W-:Y:S01]  /*b790*/  MOV R6, R20 ;  /* 0x0000001400067202 */ /* 0x000fe20000000f00 */
[----:B------:R-:W-:-:S03]  /*b7a0*/  IMAD.MOV.U32 R5, RZ, RZ, R21 ;  /* 0x000000ffff057224 */ /* 0x000fc600078e0015 */
[----:B------:R-:W-:Y:S02]  /*b7b0*/  PRMT R44, R44, 0x5410, R0 ;  /* 0x000054102c2c7816 */ /* 0x000fe40000000000 */
[----:B------:R-:W-:Y:S01]  /*b7c0*/  PRMT R40, R5, 0x5410, R6 ;  /* 0x0000541005287816 */ /* 0x000fe20000000006 */
[----:B-----5:R-:W-:Y:S01]  /*b7d0*/  IMAD.MOV.U32 R0, RZ, RZ, R18 ;  /* 0x000000ffff007224 */ /* 0x020fe200078e0012 */
[----:B------:R-:W-:Y:S01]  /*b7e0*/  MOV R5, R16 ;  /* 0x0000001000057202 */ /* 0x000fe20000000f00 */
[----:B------:R-:W-:-:S03]  /*b7f0*/  IMAD.MOV.U32 R6, RZ, RZ, R19 ;  /* 0x000000ffff067224 */ /* 0x000fc600078e0013 */
[----:B------:R-:W-:Y:S01]  /*b800*/  PRMT R42, R0, 0x7610, R42 ;  /* 0x00007610002a7816 */ /* 0x000fe2000000002a */
[----:B------:R-:W-:Y:S01]  /*b810*/  IMAD.MOV.U32 R0, RZ, RZ, R17 ;  /* 0x000000ffff007224 */ /* 0x000fe200078e0011 */
[----:B------:R-:W-:-:S04]  /*b820*/  PRMT R44, R6, 0x7610, R44 ;  /* 0x00007610062c7816 */ /* 0x000fc8000000002c */
[----:B------:R-:W-:Y:S01]  /*b830*/  PRMT R29, R0, 0x5410, R5 ;  /* 0x00005410001d7816 */ /* 0x000fe20000000005 */
[----:B------:R-:W-:Y:S05]  /*b840*/  @P3 BRA `(.L_x_611) ;  /* 0x000000c000003947 */ /* 0x000fea0003800000 */
[----:B-123--:R-:W-:Y:S01]  /*b850*/  CS2R R36, SRZ ;  /* 0x0000000000247805 */ /* 0x00efe2000001ff00 */
[----:B------:R-:W-:Y:S01]  /*b860*/  CS2R R34, SRZ ;  /* 0x0000000000227805 */ /* 0x000fe2000001ff00 */
[----:B------:R-:W-:Y:S01]  /*b870*/  CS2R R32, SRZ ;  /* 0x0000000000207805 */ /* 0x000fe2000001ff00 */
[----:B------:R-:W-:Y:S05]  /*b880*/  @P1 BRA `(.L_x_611) ;  /* 0x0000008000001947 */ /* 0x000fea0003800000 */
[C---:B------:R-:W-:Y:S01]  /*b890*/  IMAD.SHL.U32 R0, R30.reuse, 0x2, RZ ;  /* 0x000000021e007824 */ /* 0x040fe200078e00ff */
[----:B------:R-:W-:-:S04]  /*b8a0*/  SHF.L.U64.HI R5, R30, 0x1, R31 ;  /* 0x000000011e057819 */ /* 0x000fc8000001021f */
[----:B------:R-:W-:-:S05]  /*b8b0*/  IADD3 R8, P0, R7, R0, RZ ;  /* 0x0000000007087210 */ /* 0x000fca0007f1e0ff */
[----:B------:R-:W-:Y:S01]  /*b8c0*/  IMAD.X R9, R9, 0x1, R5, P0 ;  /* 0x0000000109097824 */ /* 0x000fe200000e0605 */
[----:B------:R-:W-:-:S04]  /*b8d0*/  IADD3 R6, P0, R10, R0, RZ ;  /* 0x000000000a067210 */ /* 0x000fc80007f1e0ff */
[----:B------:R1:W5:Y:S01]  /*b8e0*/  LD.E.128 R36, [R8.64] ;  /* 0x0000000808247980 */ /* 0x000362000c101d00 */
[----:B------:R-:W-:-:S05]  /*b8f0*/  IMAD.X R7, R15, 0x1, R5, P0 ;  /* 0x000000010f077824 */ /* 0x000fca00000e0605 */
[----:B------:R1:W5:Y:S03]  /*b900*/  LD.E.128 R32, [R6.64] ;  /* 0x0000000806207980 */ /* 0x000366000c101d00 */
.L_x_611:
[----:B-123--:R-:W-:Y:S05]  /*b910*/  BSYNC B0 ;  /* 0x0000000000007941 */ /* 0x00efea0003800000 */
.L_x_610:
[----:B------:R-:W1:Y:S01]  /*b920*/  SHFL.IDX PT, R5, R14, 0x2, 0x181f ;  /* 0x00581f000e057f89 */ /* 0x000e6200000e0000 */
[----:B------:R-:W-:Y:S01]  /*b930*/  ISETP.GE.OR P0, PT, R30, c[0x0][0x27c], P4 ;  /* 0x00009f001e007a0c */ /* 0x000fe20002706670 */
[----:B------:R-:W-:Y:S01]  /*b940*/  CS2R R58, SRZ ;  /* 0x00000000003a7805 */ /* 0x000fe2000001ff00 */
[----:B------:R-:W-:Y:S01]  /*b950*/  CS2R R56, SRZ ;  /* 0x0000000000387805 */ /* 0x000fe2000001ff00 */
[----:B------:R-:W2:Y:S01]  /*b960*/  SHFL.IDX PT, R9, R13, 0x2, 0x181f ;  /* 0x00581f000d097f89 */ /* 0x000ea200000e0000 */
[----:B------:R-:W-:-:S03]  /*b970*/  ISETP.NE.AND P3, PT, R45, RZ, PT ;  /* 0x000000ff2d00720c */ /* 0x000fc60003f65270 */
[----:B------:R-:W3:Y:S04]  /*b980*/  SHFL.IDX PT, R6, R12, 0x2, 0x181f ;  /* 0x00581f000c067f89 */ /* 0x000ee800000e0000 */
[----:B------:R-:W4:Y:S02]  /*b990*/  SHFL.IDX PT, R10, R11, 0x2, 0x181f ;  /* 0x00581f000b0a7f89 */ /* 0x000f2400000e0000 */
[C---:B------:R-:W-:Y:S01]  /*b9a0*/  @!P0 IMAD.SHL.U32 R0, R30.reuse, 0x2, RZ ;  /* 0x000000021e008824 */ /* 0x040fe200078e00ff */
[----:B------:R-:W-:-:S04]  /*b9b0*/  @!P0 SHF.L.U64.HI R7, R30, 0x1, R31 ;  /* 0x000000011e078819 */ /* 0x000fc8000001021f */
[----:B-1----:R-:W-:-:S05]  /*b9c0*/  @!P0 IADD3 R8, P2, R5, R0, RZ ;  /* 0x0000000005088210 */ /* 0x002fca0007f5e0ff */
[----:B--2---:R-:W-:Y:S01]  /*b9d0*/  @!P0 IMAD.X R9, R9, 0x1, R7, P2 ;  /* 0x0000000109098824 */ /* 0x004fe200010e0607 */
[----:B---3--:R-:W-:Y:S01]  /*b9e0*/  @!P0 IADD3 R6, P2, R6, R0, RZ ;  /* 0x0000000006068210 */ /* 0x008fe20007f5e0ff */
[----:B------:R-:W-:-:S03]  /*b9f0*/  CS2R R54, SRZ ;  /* 0x0000000000367805 */ /* 0x000fc6000001ff00 */
[----:B------:R1:W2:Y:S01]  /*ba00*/  @!P0 LD.E.128 R56, [R8.64] ;  /* 0x0000000808388980 */ /* 0x0002a2000c101d00 */
[----:B------:R-:W-:Y:S01]  /*ba10*/  CS2R R52, SRZ ;  /* 0x0000000000347805 */ /* 0x000fe2000001ff00 */
[----:B----4-:R-:W-:-:S05]  /*ba20*/  @!P0 IMAD.X R7, R10, 0x1, R7, P2 ;  /* 0x000000010a078824 */ /* 0x010fca00010e0607 */
[----:B------:R3:W4:Y:S01]  /*ba30*/  @!P0 LD.E.128 R52, [R6.64] ;  /* 0x0000000806348980 */ /* 0x000722000c101d00 */
[----:B-----5:R-:W-:Y:S01]  /*ba40*/  IMAD.MOV.U32 R5, RZ, RZ, R36 ;  /* 0x000000ffff057224 */ /* 0x020fe200078e0024 */
[----:B------:R-:W-:Y:S01]  /*ba50*/  BSSY B0, `(.L_x_612) ;  /* 0x0000035000007945 */ /* 0x000fe20003800000 */
[----:B------:R-:W-:Y:S01]  /*ba60*/  IMAD.MOV.U32 R0, RZ, RZ, R37 ;  /* 0x000000ffff007224 */ /* 0x000fe200078e0025 */
[----:B------:R2:W2:Y:S01]  /*ba70*/  SHFL.IDX PT, R10, R13, 0x3, 0x181f ;  /* 0x00781f000d0a7f89 */ /* 0x0004a200000e0000 */
[----:B------:R-:W-:Y:S01]  /*ba80*/  CS2R R66, SRZ ;  /* 0x0000000000427805 */ /* 0x000fe2000001ff00 */
[----:B------:R-:W-:Y:S01]  /*ba90*/  PRMT R75, R75, 0x5410, R5 ;  /* 0x000054104b4b7816 */ /* 0x000fe20000000005 */
[----:B------:R-:W-:Y:S01]  /*baa0*/  IMAD.MOV.U32 R5, RZ, RZ, R32 ;  /* 0x000000ffff057224 */ /* 0x000fe200078e0020 */
[----:B------:R-:W-:Y:S01]  /*bab0*/  PRMT R73, R73, 0x5410, R0 ;  /* 0x0000541049497816 */ /* 0x000fe20000000000 */
[----:B------:R-:W-:Y:S01]  /*bac0*/  IMAD.MOV.U32 R0, RZ, RZ, R33 ;  /* 0x000000ffff007224 */ /* 0x000fe200078e0021 */
[----:B------:R-:W2:Y:S01]  /*bad0*/  SHFL.IDX PT, R11, R11, 0x3, 0x181f ;  /* 0x00781f000b0b7f89 */ /* 0x000ea200000e0000 */
[----:B------:R-:W-:Y:S01]  /*bae0*/  CS2R R64, SRZ ;  /* 0x0000000000407805 */ /* 0x000fe2000001ff00 */
[----:B------:R-:W-:Y:S01]  /*baf0*/  PRMT R75, R5, 0x7610, R75 ;  /* 0x00007610054b7816 */ /* 0x000fe2000000004b */
[----:B------:R-:W-:Y:S01]  /*bb00*/  CS2R R62, SRZ ;  /* 0x00000000003e7805 */ /* 0x000fe2000001ff00 */
[----:B------:R-:W-:Y:S01]  /*bb10*/  PRMT R73, R0, 0x7610, R73 ;  /* 0x0000761000497816 */ /* 0x000fe20000000049 */
[----:B------:R-:W-:Y:S01]  /*bb20*/  CS2R R60, SRZ ;  /* 0x00000000003c7805 */ /* 0x000fe2000001ff00 */
[----:B-1----:R1:W1:Y:S04]  /*bb30*/  SHFL.IDX PT, R8, R14, 0x3, 0x181f ;  /* 0x00781f000e087f89 */ /* 0x00226800000e0000 */
[----:B------:R1:W1:Y:S01]  /*bb40*/  SHFL.IDX PT, R9, R12, 0x3, 0x181f ;  /* 0x00781f000c097f89 */ /* 0x00026200000e0000 */
[----:B---3--:R-:W-:-:S02]  /*bb50*/  IMAD.MOV.U32 R7, RZ, RZ, R38 ;  /* 0x000000ffff077224 */ /* 0x008fc400078e0026 */
[----:B------:R-:W-:-:S03]  /*bb60*/  IMAD.MOV.U32 R6, RZ, RZ, R39 ;  /* 0x000000ffff067224 */ /* 0x000fc600078e0027 */
[----:B------:R-:W-:Y:S01]  /*bb70*/  PRMT R76, R76, 0x5410, R7 ;  /* 0x000054104c4c7816 */ /* 0x000fe20000000007 */
[----:B------:R-:W-:Y:S01]  /*bb80*/  IMAD.MOV.U32 R7, RZ, RZ, R34 ;  /* 0x000000ffff077224 */ /* 0x000fe200078e0022 */
[----:B------:R-:W-:Y:S01]  /*bb90*/  PRMT R74, R74, 0x5410, R6 ;  /* 0x000054104a4a7816 */ /* 0x000fe20000000006 */
[----:B------:R-:W-:-:S03]  /*bba0*/  IMAD.MOV.U32 R6, RZ, RZ, R35 ;  /* 0x000000ffff067224 */ /* 0x000fc600078e0023 */
[----:B------:R-:W-:Y:S02]  /*bbb0*/  PRMT R76, R7, 0x7610, R76 ;  /* 0x00007610074c7816 */ /* 0x000fe4000000004c */
[----:B------:R-:W-:Y:S01]  /*bbc0*/  PRMT R74, R6, 0x7610, R74 ;  /* 0x00007610064a7816 */ /* 0x000fe2000000004a */
[----:B--2---:R-:W-:Y:S02]  /*bbd0*/  IMAD.MOV.U32 R7, RZ, RZ, R58 ;  /* 0x000000ffff077224 */ /* 0x004fe400078e003a */
[----:B------:R-:W-:Y:S02]  /*bbe0*/  IMAD.MOV.U32 R6, RZ, RZ, R59 ;  /* 0x000000ffff067224 */ /* 0x000fe400078e003b */
[----:B------:R-:W-:Y:S01]  /*bbf0*/  IMAD.MOV.U32 R5, RZ, RZ, R56 ;  /* 0x000000ffff057224 */ /* 0x000fe200078e0038 */
[----:B------:R-:W-:Y:S01]  /*bc00*/  PRMT R80, R80, 0x5410, R7 ;  /* 0x0000541050507816 */ /* 0x000fe20000000007 */
[----:B------:R-:W-:Y:S01]  /*bc10*/  IMAD.MOV.U32 R0, RZ, RZ, R57 ;  /* 0x000000ffff007224 */ /* 0x000fe200078e0039 */
[----:B------:R-:W-:Y:S01]  /*bc20*/  PRMT R78, R78, 0x5410, R6 ;  /* 0x000054104e4e7816 */ /* 0x000fe20000000006 */
[----:B----4-:R-:W-:Y:S01]  /*bc30*/  IMAD.MOV.U32 R7, RZ, RZ, R54 ;  /* 0x000000ffff077224 */ /* 0x010fe200078e0036 */
[----:B------:R-:W-:Y:S01]  /*bc40*/  PRMT R79, R79, 0x5410, R5 ;  /* 0x000054104f4f7816 */ /* 0x000fe20000000005 */
[----:B------:R-:W-:Y:S01]  /*bc50*/  IMAD.MOV.U32 R6, RZ, RZ, R55 ;  /* 0x000000ffff067224 */ /* 0x000fe200078e0037 */
[----:B------:R-:W-:Y:S01]  /*bc60*/  PRMT R77, R77, 0x5410, R0 ;  /* 0x000054104d4d7816 */ /* 0x000fe20000000000 */
[----:B------:R-:W-:Y:S01]  /*bc70*/  IMAD.MOV.U32 R5, RZ, RZ, R52 ;  /* 0x000000ffff057224 */ /* 0x000fe200078e0034 */
[----:B------:R-:W-:Y:S01]  /*bc80*/  PRMT R80, R7, 0x7610, R80 ;  /* 0x0000761007507816 */ /* 0x000fe20000000050 */
[----:B------:R-:W-:Y:S01]  /*bc90*/  IMAD.MOV.U32 R0, RZ, RZ, R53 ;  /* 0x000000ffff007224 */ /* 0x000fe200078e0035 */
[----:B------:R-:W-:-:S02]  /*bca0*/  PRMT R78, R6, 0x7610, R78 ;  /* 0x00007610064e7816 */ /* 0x000fc4000000004e */
[----:B------:R-:W-:Y:S02]  /*bcb0*/  PRMT R79, R5, 0x7610, R79 ;  /* 0x00007610054f7816 */ /* 0x000fe4000000004f */
[----:B------:R-:W-:Y:S01]  /*bcc0*/  PRMT R77, R0, 0x7610, R77 ;  /* 0x00007610004d7816 */ /* 0x000fe2000000004d */
[----:B------:R-:W-:Y:S05]  /*bcd0*/  @P3 BRA `(.L_x_613) ;  /* 0x000000c000003947 */ /* 0x000fea0003800000 */
[----:B-1----:R-:W-:Y:S01]  /*bce0*/  CS2R R64, SRZ ;  /* 0x0000000000407805 */ /* 0x002fe2000001ff00 */
        /* <DEDUP_REMOVED lines=8> */
[----:B------:R-:W-:-:S03]  /*bd70*/  IMAD.X R7, R11, 0x1, R5, P0 ;  /* 0x000000010b077824 */ /* 0x000fc600000e0605 */
[----:B------:R1:W5:Y:S04]  /*bd80*/  LD.E.128 R64, [R8.64] ;  /* 0x0000000808407980 */ /* 0x000368000c101d00 */
[----:B------:R1:W5:Y:S02]  /*bd90*/  LD.E.128 R60, [R6.64] ;  /* 0x00000008063c7980 */ /* 0x000364000c101d00 */
.L_x_613:
[----:B-1----:R-:W-:Y:S05]  /*bda0*/  BSYNC B0 ;  /* 0x0000000000007941 */ /* 0x002fea0003800000 */
.L_x_612:
[----:B------:R-:W-:Y:S01]  /*bdb0*/  IMAD.IADD R6, R46, 0x1, -R203 ;  /* 0x000000012e067824 */ /* 0x000fe200078e0acb */
[----:B------:R-:W-:-:S04]  /*bdc0*/  DEPBAR.LE SB0, 0x1 ;  /* 0x000080400000791a */ /* 0x000fc80000000000 */
[----:B------:R-:W-:Y:S01]  /*bdd0*/  IMNMX R71, R6, 0x80, PT ;  /* 0x0000008006477817 */ /* 0x000fe20003800200 */
[----:B-----5:R-:W-:Y:S01]  /*bde0*/  IMAD.MOV.U32 R0, RZ, RZ, R66 ;  /* 0x000000ffff007224 */ /* 0x020fe200078e0042 */
[----:B------:R-:W-:Y:S01]  /*bdf0*/  BSSY B0, `(.L_x_614) ;  /* 0x000006f000007945 */ /* 0x000fe20003800000 */
[----:B------:R-:W-:Y:S01]  /*be00*/  IMAD.MOV.U32 R7, RZ, RZ, R67 ;  /* 0x000000ffff077224 */ /* 0x000fe200078e0043 */
[----:B------:R-:W-:Y:S01]  /*be10*/  BAR.SYNC.DEFER_BLOCKING 0x0 ;  /* 0x0000000000007b1d */ /* 0x000fe20000010000 */
[----:B------:R-:W-:Y:S01]  /*be20*/  ISETP.GE.OR P0, PT, R70, R71, P1 ;  /* 0x000000474600720c */ /* 0x000fe20000f06670 */
[----:B------:R-:W-:Y:S01]  /*be30*/  IMAD.MOV.U32 R5, RZ, RZ, R64 ;  /* 0x000000ffff057224 */ /* 0x000fe200078e0040 */
[----:B------:R-:W-:Y:S01]  /*be40*/  PRMT R84, R84, 0x5410, R0 ;  /* 0x0000541054547816 */ /* 0x000fe20000000000 */
[----:B------:R-:W-:Y:S01]  /*be50*/  IMAD.MOV.U32 R6, RZ, RZ, R63 ;  /* 0x000000ffff067224 */ /* 0x000fe200078e003f */
[----:B------:R-:W-:Y:S02]  /*be60*/  MOV R0, R65 ;  /* 0x0000004100007202 */ /* 0x000fe40000000f00 */
[----:B------:R-:W-:-:S02]  /*be70*/  PRMT R84, R5, 0x7610, R84 ;  /* 0x0000761005547816 */ /* 0x000fc40000000054 */
[----:B------:R-:W-:Y:S01]  /*be80*/  PRMT R82, R7, 0x5410, R0 ;  /* 0x0000541007527816 */ /* 0x000fe20000000000 */
[----:B------:R-:W-:Y:S01]  /*be90*/  IMAD.MOV.U32 R7, RZ, RZ, R62 ;  /* 0x000000ffff077224 */ /* 0x000fe200078e003e */
[----:B------:R-:W-:Y:S01]  /*bea0*/  MOV R5, R60 ;  /* 0x0000003c00057202 */ /* 0x000fe20000000f00 */
[----:B------:R-:W-:-:S03]  /*beb0*/  IMAD.MOV.U32 R0, RZ, RZ, R61 ;  /* 0x000000ffff007224 */ /* 0x000fc600078e003d */
[----:B------:R-:W-:Y:S02]  /*bec0*/  PRMT R83, R5, 0x5410, R7 ;  /* 0x0000541005537816 */ /* 0x000fe40000000007 */
[----:B------:R-:W-:Y:S01]  /*bed0*/  PRMT R81, R6, 0x5410, R0 ;  /* 0x0000541006517816 */ /* 0x000fe20000000000 */
[----:B------:R-:W-:Y:S05]  /*bee0*/  @P0 BRA `(.L_x_615) ;  /* 0x000005f000000947 */ /* 0x000fea0003800000 */
[----:B------:R-:W-:Y:S01]  /*bef0*/  MOV R0, c[0x0][0x27c] ;  /* 0x00009f0000007a02 */ /* 0x000fe20000000f00 */
[----:B------:R-:W1:Y:S01]  /*bf00*/  LDS.128 R8, [R47+0x100] ;  /* 0x000100002f087984 */ /* 0x000e620000000c00 */
[----:B------:R-:W-:Y:S02]  /*bf10*/  SHF.R.U32.HI R7, RZ, 0x10, R17 ;  /* 0x00000010ff077819 */ /* 0x000fe40000011611 */
[----:B------:R-:W-:Y:S02]  /*bf20*/  LEA.HI R0, R0, R68, RZ, 0x1d ;  /* 0x0000004400007211 */ /* 0x000fe400078fe8ff */
[----:B------:R-:W-:Y:S02]  /*bf30*/  SHF.R.U64 R51, R20, 0x10, R21 ;  /* 0x0000001014337819 */ /* 0x000fe40000001215 */
[----:B------:R-:W-:-:S02]  /*bf40*/  SHF.R.S32.HI R6, RZ, 0x1f, R0 ;  /* 0x0000001fff067819 */ /* 0x000fc40000011400 */
[----:B------:R-:W-:Y:S01]  /*bf50*/  SHF.L.U32 R5, R0, 0x3, RZ ;  /* 0x0000000300057819 */ /* 0x000fe200000006ff */
[----:B------:R-:W-:Y:S01]  /*bf60*/  HADD2.F32 R51, -RZ, R51.H0_H0 ;  /* 0x20000033ff337230 */ /* 0x000fe20000004100 */
[----:B------:R-:W-:Y:S02]  /*bf70*/  LEA.HI R0, R6, R0, RZ, 0x3 ;  /* 0x0000000006007211 */ /* 0x000fe400078f18ff */
[----:B------:R-:W-:Y:S02]  /*bf80*/  LOP3.LUT R5, R25, 0x38, R5, 0xf8, !PT ;  /* 0x0000003819057812 */ /* 0x000fe400078ef805 */
[----:B------:R-:W-:Y:S02]  /*bf90*/  SHF.L.U32 R0, R0, 0xa, RZ ;  /* 0x0000000a00007819 */ /* 0x000fe400000006ff */
[----:B------:R-:W-:Y:S02]  /*bfa0*/  LOP3.LUT R5, R5, R43, RZ, 0x3c, !PT ;  /* 0x0000002b05057212 */ /* 0x000fe400078e3cff */
[----:B------:R-:W-:-:S02]  /*bfb0*/  LOP3.LUT R0, R0, 0x7fffe000, RZ, 0xc0, !PT ;  /* 0x7fffe00000007812 */ /* 0x000fc400078ec0ff */
[----:B------:R-:W-:Y:S02]  /*bfc0*/  SHF.R.U32.HI R27, RZ, 0x10, R21 ;  /* 0x00000010ff1b7819 */ /* 0x000fe40000011615 */
[----:B------:R-:W-:Y:S02]  /*bfd0*/  IADD3 R0, R5, R0, R41 ;  /* 0x0000000005007210 */ /* 0x000fe40007ffe029 */
[--C-:B------:R-:W-:Y:S01]  /*bfe0*/  SHF.R.U64 R50, R22, 0x10, R23.reuse ;  /* 0x0000001016327819 */ /* 0x100fe20000001217 */
[----:B------:R-:W-:Y:S01]  /*bff0*/  HADD2.F32 R72, -RZ, R27.H0_H0 ;  /* 0x2000001bff487230 */ /* 0x000fe20000004100 */
[----:B------:R-:W-:Y:S01]  /*c000*/  SHF.L.U32 R43, R0, 0x1, RZ ;  /* 0x00000001002b7819 */ /* 0x000fe200000006ff */
[----:B------:R-:W-:Y:S01]  /*c010*/  HADD2.F32 R0, -RZ, R29.H0_H0 ;  /* 0x2000001dff007230 */ /* 0x000fe20000004100 */
[----:B------:R-:W-:Y:S01]  /*c020*/  SHF.R.U32.HI R28, RZ, 0x10, R23 ;  /* 0x00000010ff1c7819 */ /* 0x000fe20000011617 */
[----:B------:R-:W-:Y:S01]  /*c030*/  HADD2.F32 R50, -RZ, R50.H0_H0 ;  /* 0x20000032ff327230 */ /* 0x000fe20000004100 */
[----:B------:R-:W-:Y:S01]  /*c040*/  SHF.R.U64 R46, R18, 0x10, R19 ;  /* 0x00000010122e7819 */ /* 0x000fe20000001213 */
[----:B------:R-:W2:Y:S01]  /*c050*/  LDS.128 R12, [R43+0x100] ;  /* 0x000100002b0c7984 */ /* 0x000ea20000000c00 */
[----:B------:R-:W-:-:S02]  /*c060*/  SHF.R.U64 R48, R16, 0x10, R17 ;  /* 0x0000001010307819 */ /* 0x000fc40000001211 */
[----:B------:R-:W-:Y:S01]  /*c070*/  SHF.R.U32.HI R19, RZ, 0x10, R19 ;  /* 0x00000010ff137819 */ /* 0x000fe20000011613 */
[--C-:B-1----:R-:W-:Y:S02]  /*c080*/  HADD2.F32 R23, -RZ, R10.reuse.H0_H0 ;  /* 0x2000000aff177230 */ /* 0x102fe40000004100 */
[----:B------:R-:W-:Y:S02]  /*c090*/  HADD2.F32 R25, -RZ, R10.H1_H1 ;  /* 0x3000000aff197230 */ /* 0x000fe40000004100 */
[--C-:B------:R-:W-:Y:S02]  /*c0a0*/  HADD2.F32 R22, -RZ, R11.reuse.H0_H0 ;  /* 0x2000000bff167230 */ /* 0x100fe40000004100 */
[----:B------:R-:W-:Y:S02]  /*c0b0*/  HADD2.F32 R21, -RZ, R11.H1_H1 ;  /* 0x3000000bff157230 */ /* 0x000fe40000004100 */
[--C-:B------:R-:W-:Y:S02]  /*c0c0*/  HADD2.F32 R20, -RZ, R9.reuse.H0_H0 ;  /* 0x20000009ff147230 */ /* 0x100fe40000004100 */
[----:B------:R-:W-:-:S02]  /*c0d0*/  HADD2.F32 R18, -RZ, R9.H1_H1 ;  /* 0x30000009ff127230 */ /* 0x000fc40000004100 */
[--C-:B------:R-:W-:Y:S02]  /*c0e0*/  HADD2.F32 R24, -RZ, R8.reuse.H0_H0 ;  /* 0x20000008ff187230 */ /* 0x100fe40000004100 */
[----:B------:R-:W-:Y:S01]  /*c0f0*/  HADD2.F32 R26, -RZ, R8.H1_H1 ;  /* 0x30000008ff1a7230 */ /* 0x000fe20000004100 */
[-C--:B------:R-:W-:Y:S01]  /*c100*/  FMUL.FTZ R8, R20, R0.reuse ;  /* 0x0000000014087220 */ /* 0x080fe20000410000 */
[----:B------:R-:W-:Y:S02]  /*c110*/  HADD2.F32 R19, -RZ, R19.H0_H0 ;  /* 0x20000013ff137230 */ /* 0x000fe40000004100 */
[----:B--2---:R-:W-:Y:S02]  /*c120*/  HADD2.F32 R6, -RZ, R13.H0_H0 ;  /* 0x2000000dff067230 */ /* 0x004fe40000004100 */
[--C-:B------:R-:W-:Y:S02]  /*c130*/  HADD2.F32 R10, -RZ, R15.reuse.H0_H0 ;  /* 0x2000000fff0a7230 */ /* 0x100fe40000004100 */
[----:B------:R-:W-:Y:S01]  /*c140*/  HADD2.F32 R11, -RZ, R15.H1_H1 ;  /* 0x3000000fff0b7230 */ /* 0x000fe20000004100 */
[----:B------:R-:W-:Y:S01]  /*c150*/  FMUL.FTZ R41, R6, R0 ;  /* 0x0000000006297220 */ /* 0x000fe20000410000 */
[----:B------:R-:W-:-:S02]  /*c160*/  HADD2.F32 R15, -RZ, R7.H0_H0 ;  /* 0x20000007ff0f7230 */ /* 0x000fc40000004100 */
[--C-:B------:R-:W-:Y:S02]  /*c170*/  HADD2.F32 R9, -RZ, R12.reuse.H0_H0 ;  /* 0x2000000cff097230 */ /* 0x100fe40000004100 */
[----:B------:R-:W-:Y:S01]  /*c180*/  HADD2.F32 R17, -RZ, R12.H1_H1 ;  /* 0x3000000cff117230 */ /* 0x000fe20000004100 */
[----:B------:R-:W-:Y:S01]  /*c190*/  FMUL.FTZ R0, R18, R15 ;  /* 0x0000000f12007220 */ /* 0x000fe20000410000 */
[--C-:B------:R-:W-:Y:S02]  /*c1a0*/  HADD2.F32 R12, -RZ, R14.reuse.H0_H0 ;  /* 0x2000000eff0c7230 */ /* 0x100fe40000004100 */
[----:B------:R-:W-:Y:S02]  /*c1b0*/  HADD2.F32 R16, -RZ, R14.H1_H1 ;  /* 0x3000000eff107230 */ /* 0x000fe40000004100 */
[----:B------:R-:W-:Y:S02]  /*c1c0*/  HADD2.F32 R5, -RZ, R13.H1_H1 ;  /* 0x3000000dff057230 */ /* 0x000fe40000004100 */
[----:B------:R-:W-:-:S02]  /*c1d0*/  HADD2.F32 R14, -RZ, R40.H0_H0 ;  /* 0x20000028ff0e7230 */ /* 0x000fc40000004100 */
[----:B------:R-:W-:Y:S01]  /*c1e0*/  HADD2.F32 R7, -RZ, R29.H1_H1 ;  /* 0x3000001dff077230 */ /* 0x000fe20000004100 */
[C---:B------:R-:W-:Y:S01]  /*c1f0*/  FFMA.FTZ R45, R5.reuse, R72, R0 ;  /* 0x00000048052d7223 */ /* 0x040fe20000010000 */
[----:B------:R-:W-:Y:S01]  /*c200*/  HADD2.F32 R13, -RZ, R40.H1_H1 ;  /* 0x30000028ff0d7230 */ /* 0x000fe20000004100 */
[----:B------:R-:W-:Y:S01]  /*c210*/  FFMA.FTZ R49, R6, R14, R8 ;  /* 0x0000000e06317223 */ /* 0x000fe20000010008 */
[----:B------:R-:W-:Y:S01]  /*c220*/  HADD2.F32 R0, -RZ, R44.H0_H0 ;  /* 0x2000002cff007230 */ /* 0x000fe20000004100 */
[----:B------:R-:W-:Y:S01]  /*c230*/  FMUL.FTZ R40, R5, R15 ;  /* 0x0000000f05287220 */ /* 0x000fe20000410000 */
[----:B------:R-:W-:Y:S01]  /*c240*/  HADD2.F32 R5, -RZ, R42.H0_H0 ;  /* 0x2000002aff057230 */ /* 0x000fe20000004100 */
[-C--:B------:R-:W-:Y:S02]  /*c250*/  FMUL.FTZ R6, R24, R7.reuse ;  /* 0x0000000718067220 */ /* 0x080fe40000410000 */
[C---:B------:R-:W-:Y:S01]  /*c260*/  FMUL.FTZ R29, R9.reuse, R7 ;  /* 0x00000007091d7220 */ /* 0x040fe20000410000 */
[----:B------:R-:W-:Y:S01]  /*c270*/  HADD2.F32 R7, -RZ, R69.H0_H0 ;  /* 0x20000045ff077230 */ /* 0x000fe20000004100 */
[----:B------:R-:W-:Y:S01]  /*c280*/  FFMA.FTZ R42, R9, R13, R6 ;  /* 0x0000000d092a7223 */ /* 0x000fe20000010006 */
[----:B------:R-:W-:Y:S01]  /*c290*/  HADD2.F32 R6, -RZ, R44.H1_H1 ;  /* 0x3000002cff067230 */ /* 0x000fe20000004100 */
[----:B------:R-:W-:Y:S01]  /*c2a0*/  FMUL.FTZ R9, R23, R5 ;  /* 0x0000000517097220 */ /* 0x000fe20000410000 */
[----:B------:R-:W-:Y:S01]  /*c2b0*/  HADD2.F32 R69, -RZ, R28.H0_H0 ;  /* 0x2000001cff457230 */ /* 0x000fe20000004100 */
[----:B------:R-:W-:-:S02]  /*c2c0*/  FMUL.FTZ R8, R22, R0 ;  /* 0x0000000016087220 */ /* 0x000fc40000410000 */
[C---:B------:R-:W-:Y:S02]  /*c2d0*/  FMUL.FTZ R27, R12.reuse, R5 ;  /* 0x000000050c1b7220 */ /* 0x040fe40000410000 */
[----:B------:R-:W-:Y:S02]  /*c2e0*/  FFMA.FTZ R44, R12, R7, R9 ;  /* 0x000000070c2c7223 */ /* 0x000fe40000010009 */
[C---:B------:R-:W-:Y:S02]  /*c2f0*/  FMUL.FTZ R12, R10.reuse, R0 ;  /* 0x000000000a0c7220 */ /* 0x040fe40000410000 */
[----:B------:R-:W-:Y:S01]  /*c300*/  FFMA.FTZ R15, R10, R6, R8 ;  /* 0x000000060a0f7223 */ /* 0x000fe20000010008 */
[----:B------:R-:W-:Y:S01]  /*c310*/  HADD2.F32 R10, -RZ, R48.H0_H0 ;  /* 0x20000030ff0a7230 */ /* 0x000fe20000004100 */
[-C--:B------:R-:W-:Y:S01]  /*c320*/  FMUL.FTZ R0, R21, R19.reuse ;  /* 0x0000001315007220 */ /* 0x080fe20000410000 */
[----:B------:R-:W-:Y:S01]  /*c330*/  HADD2.F32 R8, -RZ, R46.H0_H0 ;  /* 0x2000002eff087230 */ /* 0x000fe20000004100 */
[----:B------:R-:W-:-:S02]  /*c340*/  FMUL.FTZ R9, R11, R19 ;  /* 0x000000130b097220 */ /* 0x000fc40000410000 */
[----:B------:R-:W-:Y:S02]  /*c350*/  FFMA.FTZ R11, R11, R69, R0 ;  /* 0x000000450b0b7223 */ /* 0x000fe40000010000 */
[----:B------:R-:W-:Y:S02]  /*c360*/  FMUL.FTZ R5, R26, R10 ;  /* 0x0000000a1a057220 */ /* 0x000fe40000410000 */
[----:B------:R-:W-:Y:S01]  /*c370*/  FMUL.FTZ R0, R25, R8 ;  /* 0x0000000819007220 */ /* 0x000fe20000410000 */
[----:B------:R-:W-:Y:S01]  /*c380*/  F2FP.PACK_AB R15, R11, R15 ;  /* 0x0000000f0b0f723e */ /* 0x000fe200000000ff */
[C---:B------:R-:W-:Y:S02]  /*c390*/  FMUL.FTZ R10, R17.reuse, R10 ;  /* 0x0000000a110a7220 */ /* 0x040fe40000410000 */
[----:B------:R-:W-:Y:S02]  /*c3a0*/  FMUL.FTZ R8, R16, R8 ;  /* 0x0000000810087220 */ /* 0x000fe40000410000 */
[----:B------:R-:W-:-:S02]  /*c3b0*/  FFMA.FTZ R19, R17, R51, R5 ;  /* 0x0000003311137223 */ /* 0x000fc40000010005 */
        /* <DEDUP_REMOVED lines=10> */
[----:B------:R-:W-:-:S02]  /*c460*/  FFMA.FTZ R7, R26, R51, -R10 ;  /* 0x000000331a077223 */ /* 0x000fc4000001080a */
[----:B------:R-:W-:Y:S01]  /*c470*/  FFMA.FTZ R6, R25, R50, -R8 ;  /* 0x0000003219067223 */ /* 0x000fe20000010808 */
[----:B------:R-:W-:Y:S02]  /*c480*/  F2FP.PACK_AB R11, R0, R5 ;  /* 0x00000005000b723e */ /* 0x000fe400000000ff */
[----:B------:R-:W-:Y:S02]  /*c490*/  F2FP.PACK_AB R8, R7, R18 ;  /* 0x000000120708723e */ /* 0x000fe400000000ff */
[----:B------:R-:W-:Y:S02]  /*c4a0*/  F2FP.PACK_AB R10, R6, R14 ;  /* 0x0000000e060a723e */ /* 0x000fe400000000ff */
[----:B------:R-:W-:-:S03]  /*c4b0*/  F2FP.PACK_AB R14, R28, R44 ;  /* 0x0000002c1c0e723e */ /* 0x000fc600000000ff */
[----:B------:R1:W-:Y:S04]  /*c4c0*/  STS.128 [R47+0x100], R8 ;  /* 0x000100082f007388 */ /* 0x0003e80000000c00 */
[----:B------:R1:W-:Y:S02]  /*c4d0*/  STS.128 [R43+0x100], R12 ;  /* 0x0001000c2b007388 */ /* 0x0003e40000000c00 */
.L_x_615:
[----:B------:R-:W-:Y:S05]  /*c4e0*/  BSYNC B0 ;  /* 0x0000000000007941 */ /* 0x000fea0003800000 */
.L_x_614:
[----:B------:R-:W-:Y:S01]  /*c4f0*/  IADD3 R0, R70, 0x20, RZ ;  /* 0x0000002046007810 */ /* 0x000fe20007ffe0ff */
[----:B------:R-:W-:Y:S03]  /*c500*/  BSSY B0, `(.L_x_616) ;  /* 0x000006c000007945 */ /* 0x000fe60003800000 */
[----:B------:R-:W-:-:S13]  /*c510*/  ISETP.GE.OR P0, PT, R0, R71, P1 ;  /* 0x000000470000720c */ /* 0x000fda0000f06670 */
[----:B------:R-:W-:Y:S05]  /*c520*/  @P0 BRA `(.L_x_617) ;  /* 0x0000069000000947 */ /* 0x000fea0003800000 */
[----:B------:R-:W-:Y:S02]  /*c530*/  MOV R7, c[0x0][0x27c] ;  /* 0x00009f0000077a02 */ /* 0x000fe40000000f00 */
[----:B------:R-:W-:Y:S02]  /*c540*/  SHF.R.S32.HI R5, RZ, 0x1f, R0 ;  /* 0x0000001fff057819 */ /* 0x000fe40000011400 */
[----:B------:R-:W-:Y:S02]  /*c550*/  LEA.HI R7, R7, R68, RZ, 0x1d ;  /* 0x0000004407077211 */ /* 0x000fe400078fe8ff */
[----:B------:R-:W-:Y:S02]  /*c560*/  SHF.L.U32 R6, R0, 0x6, RZ ;  /* 0x0000000600067819 */ /* 0x000fe400000006ff */
[----:B------:R-:W-:Y:S02]  /*c570*/  LEA.HI R5, R5, R0, RZ, 0x3 ;  /* 0x0000000005057211 */ /* 0x000fe400078f18ff */
[----:B-1----:R-:W-:-:S02]  /*c580*/  SHF.R.S32.HI R10, RZ, 0x1f, R7 ;  /* 0x0000001fff0a7819 */ /* 0x002fc40000011407 */
[----:B------:R-:W-:Y:S01]  /*c590*/  LOP3.LUT R0, R6, 0x1c0, RZ, 0xc0, !PT ;  /* 0x000001c006007812 */ /* 0x000fe200078ec0ff */
[----:B------:R-:W-:Y:S01]  /*c5a0*/  IMAD.SHL.U32 R6, R5, 0x40, RZ ;  /* 0x0000004005067824 */ /* 0x000fe200078e00ff */
[----:B------:R-:W-:Y:S02]  /*c5b0*/  SHF.L.U32 R8, R7, 0x3, RZ ;  /* 0x0000000307087819 */ /* 0x000fe400000006ff */
[----:B------:R-:W-:Y:S02]  /*c5c0*/  LEA.HI R7, R10, R7, RZ, 0x3 ;  /* 0x000000070a077211 */ /* 0x000fe400078f18ff */
[C---:B------:R-:W-:Y:S02]  /*c5d0*/  LOP3.LUT R9, R0.reuse, 0x38, R30, 0xf8, !PT ;  /* 0x0000003800097812 */ /* 0x040fe400078ef81e */
[----:B------:R-:W-:Y:S02]  /*c5e0*/  SHF.R.U32.HI R5, RZ, 0x3, R0 ;  /* 0x00000003ff057819 */ /* 0x000fe40000011600 */
[----:B------:R-:W-:Y:S01]  /*c5f0*/  LOP3.LUT R8, R0, 0x38, R8, 0xf8, !PT ;  /* 0x0000003800087812 */ /* 0x000fe200078ef808 */
[----:B------:R-:W-:Y:S01]  /*c600*/  IMAD.SHL.U32 R0, R7, 0x400, RZ ;  /* 0x0000040007007824 */ /* 0x000fe200078e00ff */
[----:B------:R-:W-:-:S02]  /*c610*/  LOP3.LUT R6, R6, 0xfffffe00, RZ, 0xc0, !PT ;  /* 0xfffffe0006067812 */ /* 0x000fc400078ec0ff */
[----:B------:R-:W-:Y:S02]  /*c620*/  SHF.R.U32.HI R16, RZ, 0x10, R37 ;  /* 0x00000010ff107819 */ /* 0x000fe40000011625 */
[----:B------:R-:W-:Y:S02]  /*c630*/  LOP3.LUT R9, R6, R9, R5, 0xf6, !PT ;  /* 0x0000000906097212 */ /* 0x000fe400078ef605 */
[----:B------:R-:W-:Y:S01]  /*c640*/  LOP3.LUT R5, R8, R5, RZ, 0x3c, !PT ;  /* 0x0000000508057212 */ /* 0x000fe200078e3cff */
[----:B------:R-:W-:Y:S01]  /*c650*/  HADD2.F32 R45, -RZ, R16.H0_H0 ;  /* 0x20000010ff2d7230 */ /* 0x000fe20000004100 */
[----:B------:R-:W-:Y:S02]  /*c660*/  LOP3.LUT R0, R0, 0x7fffe000, RZ, 0xc0, !PT ;  /* 0x7fffe00000007812 */ /* 0x000fe400078ec0ff */
[----:B------:R-:W-:Y:S02]  /*c670*/  SHF.L.U32 R41, R9, 0x1, RZ ;  /* 0x0000000109297819 */ /* 0x000fe400000006ff */
[----:B------:R-:W-:Y:S01]  /*c680*/  IADD3 R0, R5, R0, R6 ;  /* 0x0000000005007210 */ /* 0x000fe20007ffe006 */
[----:B------:R-:W-:Y:S01]  /*c690*/  HADD2.F32 R5, -RZ, R73.H0_H0 ;  /* 0x20000049ff057230 */ /* 0x000fe20000004100 */
[----:B------:R-:W-:Y:S01]  /*c6a0*/  SHF.R.U64 R43, R36, 0x10, R37 ;  /* 0x00000010242b7819 */ /* 0x000fe20000001225 */
[----:B------:R-:W1:Y:S01]  /*c6b0*/  LDS.128 R8, [R41+0x100] ;  /* 0x0001000029087984 */ /* 0x000e620000000c00 */
[----:B------:R-:W-:-:S02]  /*c6c0*/  SHF.L.U32 R40, R0, 0x1, RZ ;  /* 0x0000000100287819 */ /* 0x000fc400000006ff */
[--C-:B------:R-:W-:Y:S02]  /*c6d0*/  SHF.R.U32.HI R0, RZ, 0x10, R33.reuse ;  /* 0x00000010ff007819 */ /* 0x100fe40000011621 */
[----:B------:R-:W-:Y:S01]  /*c6e0*/  SHF.R.U64 R37, R32, 0x10, R33 ;  /* 0x0000001020257819 */ /* 0x000fe20000001221 */
[----:B------:R-:W2:Y:S01]  /*c6f0*/  LDS.128 R12, [R40+0x100] ;  /* 0x00010000280c7984 */ /* 0x000ea20000000c00 */
[----:B------:R-:W-:Y:S01]  /*c700*/  SHF.R.U64 R42, R38, 0x10, R39 ;  /* 0x00000010262a7819 */ /* 0x000fe20000001227 */
[----:B------:R-:W-:Y:S01]  /*c710*/  HADD2.F32 R27, -RZ, R0.H0_H0 ;  /* 0x20000000ff1b7230 */ /* 0x000fe20000004100 */
[--C-:B------:R-:W-:Y:S01]  /*c720*/  SHF.R.U64 R32, R34, 0x10, R35.reuse ;  /* 0x0000001022207819 */ /* 0x100fe20000001223 */
[----:B------:R-:W-:Y:S01]  /*c730*/  HADD2.F32 R0, -RZ, R74.H0_H0 ;  /* 0x2000004aff007230 */ /* 0x000fe20000004100 */
[----:B------:R-:W-:Y:S02]  /*c740*/  SHF.R.U32.HI R25, RZ, 0x10, R35 ;  /* 0x00000010ff197819 */ /* 0x000fe40000011623 */
[----:B------:R-:W-:Y:S01]  /*c750*/  SHF.R.U32.HI R26, RZ, 0x10, R39 ;  /* 0x00000010ff1a7819 */ /* 0x000fe20000011627 */
[----:B------:R-:W-:-:S02]  /*c760*/  HADD2.F32 R39, -RZ, R43.H0_H0 ;  /* 0x2000002bff277230 */ /* 0x000fc40000004100 */
[----:B------:R-:W-:Y:S02]  /*c770*/  HADD2.F32 R16, -RZ, R25.H0_H0 ;  /* 0x20000019ff107230 */ /* 0x000fe40000004100 */
[----:B------:R-:W-:Y:S02]  /*c780*/  HADD2.F32 R44, -RZ, R26.H0_H0 ;  /* 0x2000001aff2c7230 */ /* 0x000fe40000004100 */
[----:B-1----:R-:W-:Y:S02]  /*c790*/  HADD2.F32 R18, -RZ, R9.H0_H0 ;  /* 0x20000009ff127230 */ /* 0x002fe40000004100 */
[--C-:B------:R-:W-:Y:S02]  /*c7a0*/  HADD2.F32 R22, -RZ, R8.reuse.H0_H0 ;  /* 0x20000008ff167230 */ /* 0x100fe40000004100 */
[----:B------:R-:W-:Y:S02]  /*c7b0*/  HADD2.F32 R24, -RZ, R8.H1_H1 ;  /* 0x30000008ff187230 */ /* 0x000fe40000004100 */
[----:B--2---:R-:W-:-:S02]  /*c7c0*/  HADD2.F32 R8, -RZ, R13.H0_H0 ;  /* 0x2000000dff087230 */ /* 0x004fc40000004100 */
[----:B------:R-:W-:Y:S02]  /*c7d0*/  HADD2.F32 R7, -RZ, R13.H1_H1 ;  /* 0x3000000dff077230 */ /* 0x000fe40000004100 */
[----:B------:R-:W-:Y:S01]  /*c7e0*/  HADD2.F32 R17, -RZ, R9.H1_H1 ;  /* 0x30000009ff117230 */ /* 0x000fe20000004100 */
[-C--:B------:R-:W-:Y:S01]  /*c7f0*/  FMUL.FTZ R9, R18, R5.reuse ;  /* 0x0000000512097220 */ /* 0x080fe20000410000 */
[----:B------:R-:W-:Y:S01]  /*c800*/  HADD2.F32 R13, -RZ, R73.H1_H1 ;  /* 0x30000049ff0d7230 */ /* 0x000fe20000004100 */
[C---:B------:R-:W-:Y:S01]  /*c810*/  FMUL.FTZ R35, R8.reuse, R5 ;  /* 0x0000000508237220 */ /* 0x040fe20000410000 */
[----:B------:R-:W-:Y:S01]  /*c820*/  HADD2.F32 R20, -RZ, R11.H0_H0 ;  /* 0x2000000bff147230 */ /* 0x000fe20000004100 */
[----:B------:R-:W-:Y:S01]  /*c830*/  FMUL.FTZ R33, R7, R27 ;  /* 0x0000001b07217220 */ /* 0x000fe20000410000 */
[----:B------:R-:W-:Y:S01]  /*c840*/  HADD2.F32 R6, -RZ, R15.H0_H0 ;  /* 0x2000000fff067230 */ /* 0x000fe20000004100 */
[----:B------:R-:W-:Y:S01]  /*c850*/  FFMA.FTZ R38, R8, R13, R9 ;  /* 0x0000000d08267223 */ /* 0x000fe20000010009 */
[----:B------:R-:W-:Y:S01]  /*c860*/  HADD2.F32 R9, -RZ, R74.H1_H1 ;  /* 0x3000004aff097230 */ /* 0x000fe20000004100 */
[----:B------:R-:W-:Y:S01]  /*c870*/  FMUL.FTZ R8, R17, R27 ;  /* 0x0000001b11087220 */ /* 0x000fe20000410000 */
[----:B------:R-:W-:Y:S01]  /*c880*/  HADD2.F32 R19, -RZ, R11.H1_H1 ;  /* 0x3000000bff137230 */ /* 0x000fe20000004100 */
[-C--:B------:R-:W-:Y:S01]  /*c890*/  FMUL.FTZ R5, R20, R0.reuse ;  /* 0x0000000014057220 */ /* 0x080fe20000410000 */
[--C-:B------:R-:W-:Y:S01]  /*c8a0*/  HADD2.F32 R21, -RZ, R10.reuse.H0_H0 ;  /* 0x2000000aff157230 */ /* 0x100fe20000004100 */
[C---:B------:R-:W-:Y:S01]  /*c8b0*/  FMUL.FTZ R27, R6.reuse, R0 ;  /* 0x00000000061b7220 */ /* 0x040fe20000410000 */
[--C-:B------:R-:W-:Y:S01]  /*c8c0*/  HADD2.F32 R0, -RZ, R75.reuse.H0_H0 ;  /* 0x2000004bff007230 */ /* 0x100fe20000004100 */
[----:B------:R-:W-:Y:S01]  /*c8d0*/  FFMA.FTZ R36, R7, R45, R8 ;  /* 0x0000002d07247223 */ /* 0x000fe20000010008 */
[----:B------:R-:W-:Y:S01]  /*c8e0*/  HADD2.F32 R23, -RZ, R10.H1_H1 ;  /* 0x3000000aff177230 */ /* 0x000fe20000004100 */
[----:B------:R-:W-:Y:S01]  /*c8f0*/  FFMA.FTZ R34, R6, R9, R5 ;  /* 0x0000000906227223 */ /* 0x000fe20000010005 */
[----:B------:R-:W-:Y:S01]  /*c900*/  HADD2.F32 R11, -RZ, R12.H0_H0 ;  /* 0x2000000cff0b7230 */ /* 0x000fe20000004100 */
[----:B------:R-:W-:Y:S01]  /*c910*/  FMUL.FTZ R7, R22, R0 ;  /* 0x0000000016077220 */ /* 0x000fe20000410000 */
[----:B------:R-:W-:Y:S01]  /*c920*/  HADD2.F32 R8, -RZ, R75.H1_H1 ;  /* 0x3000004bff087230 */ /* 0x000fe20000004100 */
[----:B------:R-:W-:Y:S01]  /*c930*/  FMUL.FTZ R6, R19, R16 ;  /* 0x0000001013067220 */ /* 0x000fe20000410000 */
[----:B------:R-:W-:-:S02]  /*c940*/  HADD2.F32 R10, -RZ, R15.H1_H1 ;  /* 0x3000000fff0a7230 */ /* 0x000fc40000004100 */
[----:B------:R-:W-:Y:S01]  /*c950*/  HADD2.F32 R15, -RZ, R12.H1_H1 ;  /* 0x3000000cff0f7230 */ /* 0x000fe20000004100 */
[C---:B------:R-:W-:Y:S01]  /*c960*/  FFMA.FTZ R28, R11.reuse, R8, R7 ;  /* 0x000000080b1c7223 */ /* 0x040fe20000010007 */
[----:B------:R-:W-:Y:S01]  /*c970*/  HADD2.F32 R5, -RZ, R76.H0_H0 ;  /* 0x2000004cff057230 */ /* 0x000fe20000004100 */
[C---:B------:R-:W-:Y:S01]  /*c980*/  FMUL.FTZ R25, R10.reuse, R16 ;  /* 0x000000100a197220 */ /* 0x040fe20000410000 */
[----:B------:R-:W-:Y:S01]  /*c990*/  HADD2.F32 R12, -RZ, R14.H0_H0 ;  /* 0x2000000eff0c7230 */ /* 0x000fe20000004100 */
[----:B------:R-:W-:Y:S01]  /*c9a0*/  FMUL.FTZ R16, R11, R0 ;  /* 0x000000000b107220 */ /* 0x000fe20000410000 */
[----:B------:R-:W-:Y:S01]  /*c9b0*/  HADD2.F32 R7, -RZ, R37.H0_H0 ;  /* 0x20000025ff077230 */ /* 0x000fe20000004100 */
[----:B------:R-:W-:Y:S01]  /*c9c0*/  FFMA.FTZ R29, R10, R44, R6 ;  /* 0x0000002c0a1d7223 */ /* 0x000fe20000010006 */
[----:B------:R-:W-:Y:S01]  /*c9d0*/  HADD2.F32 R0, -RZ, R76.H1_H1 ;  /* 0x3000004cff007230 */ /* 0x000fe20000004100 */
[-C--:B------:R-:W-:Y:S01]  /*c9e0*/  FMUL.FTZ R6, R21, R5.reuse ;  /* 0x0000000515067220 */ /* 0x080fe20000410000 */
[----:B------:R-:W-:Y:S01]  /*c9f0*/  HADD2.F32 R10, -RZ, R32.H0_H0 ;  /* 0x20000020ff0a7230 */ /* 0x000fe20000004100 */
[----:B------:R-:W-:Y:S01]  /*ca00*/  FMUL.FTZ R11, R12, R5 ;  /* 0x000000050c0b7220 */ /* 0x000fe20000410000 */
[----:B------:R-:W-:Y:S01]  /*ca10*/  HADD2.F32 R14, -RZ, R14.H1_H1 ;  /* 0x3000000eff0e7230 */ /* 0x000fe20000004100 */
[----:B------:R-:W-:Y:S01]  /*ca20*/  FMUL.FTZ R5, R24, R7 ;  /* 0x0000000718057220 */ /* 0x000fe20000410000 */
[----:B------:R-:W-:Y:S01]  /*ca30*/  HADD2.F32 R37, -RZ, R42.H0_H0 ;  /* 0x2000002aff257230 */ /* 0x000fe20000004100 */
[----:B------:R-:W-:-:S02]  /*ca40*/  FFMA.FTZ R32, R12, R0, R6 ;  /* 0x000000000c207223 */ /* 0x000fc40000010006 */
[-C--:B------:R-:W-:Y:S02]  /*ca50*/  FMUL.FTZ R6, R23, R10.reuse ;  /* 0x0000000a17067220 */ /* 0x080fe40000410000 */
[C---:B------:R-:W-:Y:S02]  /*ca60*/  FMUL.FTZ R7, R15.reuse, R7 ;  /* 0x000000070f077220 */ /* 0x040fe40000410000 */
[----:B------:R-:W-:Y:S02]  /*ca70*/  FFMA.FTZ R15, R15, R39, R5 ;  /* 0x000000270f0f7223 */ /* 0x000fe40000010005 */
[C---:B------:R-:W-:Y:S02]  /*ca80*/  FMUL.FTZ R5, R14.reuse, R10 ;  /* 0x0000000a0e057220 */ /* 0x040fe40000410000 */
[----:B------:R-:W-:Y:S02]  /*ca90*/  FFMA.FTZ R26, R14, R37, R6 ;  /* 0x000000250e1a7223 */ /* 0x000fe40000010006 */
        /* <DEDUP_REMOVED lines=13> */
[----:B------:R-:W-:-:S02]  /*cb70*/  F2FP.PACK_AB R10, R26, R32 ;  /* 0x000000201a0a723e */ /* 0x000fc400000000ff */
[----:B------:R-:W-:Y:S02]  /*cb80*/  F2FP.PACK_AB R12, R7, R16 ;  /* 0x00000010070c723e */ /* 0x000fe400000000ff */
[----:B------:R-:W-:-:S05]  /*cb90*/  F2FP.PACK_AB R14, R0, R14 ;  /* 0x0000000e000e723e */ /* 0x000fca00000000ff */
[----:B------:R1:W-:Y:S04]  /*cba0*/  STS.128 [R41+0x100], R12 ;  /* 0x0001000c29007388 */ /* 0x0003e80000000c00 */
[----:B------:R1:W-:Y:S02]  /*cbb0*/  STS.128 [R40+0x100], R8 ;  /* 0x0001000828007388 */ /* 0x0003e40000000c00 */
.L_x_617:
[----:B------:R-:W-:Y:S05]  /*cbc0*/  BSYNC B0 ;  /* 0x0000000000007941 */ /* 0x000fea0003800000 */
.L_x_616:
        /* <DEDUP_REMOVED lines=27> */
[----:B------:R-:W-:Y:S01]  /*cd80*/  SHF.R.U32.HI R25, RZ, 0x10, R55 ;  /* 0x00000010ff197819 */ /* 0x000fe20000011637 */
[----:B------:R-:W1:Y:S01]  /*cd90*/  LDS.128 R8, [R37+0x100] ;  /* 0x0001000025087984 */ /* 0x000e620000000c00 */
[----:B------:R-:W-:-:S02]  /*cda0*/  SHF.L.U32 R35, R0, 0x1, RZ ;  /* 0x0000000100237819 */ /* 0x000fc400000006ff */
[----:B------:R-:W-:Y:S01]  /*cdb0*/  SHF.R.U32.HI R0, RZ, 0x10, R53 ;  /* 0x00000010ff007819 */ /* 0x000fe20000011635 */
[----:B------:R-:W-:Y:S01]  /*cdc0*/  HADD2.F32 R16, -RZ, R25.H0_H0 ;  /* 0x20000019ff107230 */ /* 0x000fe20000004100 */
[----:B------:R-:W-:Y:S01]  /*cdd0*/  SHF.R.U32.HI R26, RZ, 0x10, R59 ;  /* 0x00000010ff1a7819 */ /* 0x000fe2000001163b */
[----:B------:R-:W2:Y:S01]  /*cde0*/  LDS.128 R12, [R35+0x100] ;  /* 0x00010000230c7984 */ /* 0x000ea20000000c00 */
[----:B------:R-:W-:Y:S01]  /*cdf0*/  SHF.R.U64 R32, R52, 0x10, R53 ;  /* 0x0000001034207819 */ /* 0x000fe20000001235 */
[----:B------:R-:W-:Y:S01]  /*ce00*/  HADD2.F32 R27, -RZ, R0.H0_H0 ;  /* 0x20000000ff1b7230 */ /* 0x000fe20000004100 */
[----:B------:R-:W-:Y:S01]  /*ce10*/  SHF.R.U64 R38, R54, 0x10, R55 ;  /* 0x0000001036267819 */ /* 0x000fe20000001237 */
[----:B------:R-:W-:Y:S01]  /*ce20*/  HADD2.F32 R0, -RZ, R78.H0_H0 ;  /* 0x2000004eff007230 */ /* 0x000fe20000004100 */
[----:B------:R-:W-:Y:S01]  /*ce30*/  SHF.R.U64 R40, R56, 0x10, R57 ;  /* 0x0000001038287819 */ /* 0x000fe20000001239 */
[----:B------:R-:W-:Y:S01]  /*ce40*/  HADD2.F32 R43, -RZ, R26.H0_H0 ;  /* 0x2000001aff2b7230 */ /* 0x000fe20000004100 */
[----:B------:R-:W-:-:S03]  /*ce50*/  SHF.R.U64 R41, R58, 0x10, R59 ;  /* 0x000000103a297819 */ /* 0x000fc6000000123b */
[----:B------:R-:W-:Y:S02]  /*ce60*/  HADD2.F32 R40, -RZ, R40.H0_H0 ;  /* 0x20000028ff287230 */ /* 0x000fe40000004100 */
[----:B-1----:R-:W-:Y:S02]  /*ce70*/  HADD2.F32 R18, -RZ, R9.H0_H0 ;  /* 0x20000009ff127230 */ /* 0x002fe40000004100 */
[--C-:B------:R-:W-:Y:S02]  /*ce80*/  HADD2.F32 R22, -RZ, R8.reuse.H0_H0 ;  /* 0x20000008ff167230 */ /* 0x100fe40000004100 */
[----:B------:R-:W-:Y:S02]  /*ce90*/  HADD2.F32 R24, -RZ, R8.H1_H1 ;  /* 0x30000008ff187230 */ /* 0x000fe40000004100 */
[--C-:B--2---:R-:W-:Y:S02]  /*cea0*/  HADD2.F32 R8, -RZ, R13.reuse.H0_H0 ;  /* 0x2000000dff087230 */ /* 0x104fe40000004100 */
[----:B------:R-:W-:-:S02]  /*ceb0*/  HADD2.F32 R7, -RZ, R13.H1_H1 ;  /* 0x3000000dff077230 */ /* 0x000fc40000004100 */
        /* <DEDUP_REMOVED lines=39> */
[----:B------:R-:W-:Y:S02]  /*d130*/  FMUL.FTZ R6, R23, R10 ;  /* 0x0000000a17067220 */ /* 0x000fe40000410000 */
        /* <DEDUP_REMOVED lines=22> */
.L_x_619:
[----:B------:R-:W-:Y:S05]  /*d2a0*/  BSYNC B0 ;  /* 0x0000000000007941 */ /* 0x000fea0003800000 */
.L_x_618:
[----:B------:R-:W-:-:S04]  /*d2b0*/  IADD3 R5, R70, 0x60, RZ ;  /* 0x0000006046057810 */ /* 0x000fc80007ffe0ff */
        /* <DEDUP_REMOVED lines=8> */
[----:B------:R-:W-:Y:S01]  /*d340*/  SHF.L.U32 R8, R7, 0x3, RZ ;  /* 0x0000000307087819 */ /* 0x000fe200000006ff */
[----:B------:R-:W-:Y:S01]  /*d350*/  IMAD.SHL.U32 R6, R5, 0x40, RZ ;  /* 0x0000004005067824 */ /* 0x000fe200078e00ff */
[----:B------:R-:W-:Y:S02]  /*d360*/  LOP3.LUT R0, R0, 0x1c0, RZ, 0xc0, !PT ;  /* 0x000001c000007812 */ /* 0x000fe400078ec0ff */
        /* <DEDUP_REMOVED lines=12> */
[----:B------:R-:W-:-:S02]  /*d430*/  IADD3 R0, R5, R0, R6 ;  /* 0x0000000005007210 */ /* 0x000fc40007ffe006 */
[----:B------:R-:W-:Y:S01]  /*d440*/  SHF.R.U32.HI R5, RZ, 0x10, R63 ;  /* 0x00000010ff057819 */ /* 0x000fe2000001163f */
[----:B------:R-:W1:Y:S01]  /*d450*/  LDS.128 R8, [R37+0x100] ;  /* 0x0001000025087984 */ /* 0x000e620000000c00 */
[----:B------:R-:W-:Y:S01]  /*d460*/  SHF.L.U32 R35, R0, 0x1, RZ ;  /* 0x0000000100237819 */ /* 0x000fe200000006ff */
[----:B------:R-:W-:Y:S01]  /*d470*/  HADD2.F32 R0, -RZ, R81.H0_H0 ;  /* 0x20000051ff007230 */ /* 0x000fe20000004100 */
[----:B------:R-:W-:Y:S01]  /*d480*/  SHF.R.U32.HI R17, RZ, 0x10, R61 ;  /* 0x00000010ff117819 */ /* 0x000fe2000001163d */
[----:B------:R-:W-:Y:S01]  /*d490*/  HADD2.F32 R19, -RZ, R5.H0_H0 ;  /* 0x20000005ff137230 */ /* 0x000fe20000004100 */
[----:B------:R-:W-:Y:S01]  /*d4a0*/  SHF.R.U32.HI R18, RZ, 0x10, R65 ;  /* 0x00000010ff127819 */ /* 0x000fe20000011641 */
[----:B------:R-:W2:Y:S01]  /*d4b0*/  LDS.128 R12, [R35+0x100] ;  /* 0x00010000230c7984 */ /* 0x000ea20000000c00 */
[----:B------:R-:W-:Y:S01]  /*d4c0*/  HADD2.F32 R5, -RZ, R81.H1_H1 ;  /* 0x30000051ff057230 */ /* 0x000fe20000004100 */
[----:B------:R-:W-:Y:S01]  /*d4d0*/  SHF.R.U64 R31, R60, 0x10, R61 ;  /* 0x000000103c1f7819 */ /* 0x000fe2000000123d */
[----:B------:R-:W-:Y:S01]  /*d4e0*/  HADD2.F32 R17, -RZ, R17.H0_H0 ;  /* 0x20000011ff117230 */ /* 0x000fe20000004100 */
[----:B------:R-:W-:Y:S01]  /*d4f0*/  SHF.R.U64 R38, R62, 0x10, R63 ;  /* 0x000000103e267819 */ /* 0x000fe2000000123f */
[----:B------:R-:W-:Y:S01]  /*d500*/  HADD2.F32 R43, -RZ, R18.H0_H0 ;  /* 0x20000012ff2b7230 */ /* 0x000fe20000004100 */
[----:B------:R-:W-:-:S02]  /*d510*/  SHF.R.U64 R40, R64, 0x10, R65 ;  /* 0x0000001040287819 */ /* 0x000fc40000001241 */
[----:B------:R-:W-:Y:S01]  /*d520*/  SHF.R.U64 R41, R66, 0x10, R67 ;  /* 0x0000001042297819 */ /* 0x000fe20000001243 */
[----:B------:R-:W-:Y:S02]  /*d530*/  HADD2.F32 R38, -RZ, R38.H0_H0 ;  /* 0x20000026ff267230 */ /* 0x000fe40000004100 */
[----:B------:R-:W-:Y:S02]  /*d540*/  HADD2.F32 R40, -RZ, R40.H0_H0 ;  /* 0x20000028ff287230 */ /* 0x000fe40000004100 */
[----:B------:R-:W-:Y:S02]  /*d550*/  HADD2.F32 R41, -RZ, R41.H0_H0 ;  /* 0x20000029ff297230 */ /* 0x000fe40000004100 */
[--C-:B-1----:R-:W-:Y:S02]  /*d560*/  HADD2.F32 R22, -RZ, R11.reuse.H0_H0 ;  /* 0x2000000bff167230 */ /* 0x102fe40000004100 */
[----:B------:R-:W-:Y:S02]  /*d570*/  HADD2.F32 R21, -RZ, R11.H1_H1 ;  /* 0x3000000bff157230 */ /* 0x000fe40000004100 */
[----:B------:R-:W-:-:S02]  /*d580*/  HADD2.F32 R25, -RZ, R10.H0_H0 ;  /* 0x2000000aff197230 */ /* 0x000fc40000004100 */
[--C-:B--2---:R-:W-:Y:S02]  /*d590*/  HADD2.F32 R7, -RZ, R15.reuse.H0_H0 ;  /* 0x2000000fff077230 */ /* 0x104fe40000004100 */
[----:B------:R-:W-:Y:S02]  /*d5a0*/  HADD2.F32 R27, -RZ, R10.H1_H1 ;  /* 0x3000000aff1b7230 */ /* 0x000fe40000004100 */
[----:B------:R-:W-:Y:S01]  /*d5b0*/  HADD2.F32 R6, -RZ, R15.H1_H1 ;  /* 0x3000000fff067230 */ /* 0x000fe20000004100 */
[----:B------:R-:W-:Y:S01]  /*d5c0*/  FMUL.FTZ R36, R7, R0 ;  /* 0x0000000007247220 */ /* 0x000fe20000410000 */
[--C-:B------:R-:W-:Y:S02]  /*d5d0*/  HADD2.F32 R10, -RZ, R12.reuse.H0_H0 ;  /* 0x2000000cff0a7230 */ /* 0x100fe40000004100 */
[----:B------:R-:W-:Y:S01]  /*d5e0*/  HADD2.F32 R15, -RZ, R12.H1_H1 ;  /* 0x3000000cff0f7230 */ /* 0x000fe20000004100 */
[----:B------:R-:W-:Y:S01]  /*d5f0*/  FMUL.FTZ R33, R6, R19 ;  /* 0x0000001306217220 */ /* 0x000fe20000410000 */
[----:B------:R-:W-:-:S02]  /*d600*/  HADD2.F32 R24, -RZ, R9.H0_H0 ;  /* 0x20000009ff187230 */ /* 0x000fc40000004100 */
[----:B------:R-:W-:Y:S01]  /*d610*/  HADD2.F32 R23, -RZ, R9.H1_H1 ;  /* 0x30000009ff177230 */ /* 0x000fe20000004100 */
[----:B------:R-:W-:Y:S01]  /*d620*/  FMUL.FTZ R9, R22, R0 ;  /* 0x0000000016097220 */ /* 0x000fe20000410000 */
[----:B------:R-:W-:Y:S01]  /*d630*/  HADD2.F32 R12, -RZ, R82.H0_H0 ;  /* 0x20000052ff0c7230 */ /* 0x000fe20000004100 */
[----:B------:R-:W-:Y:S01]  /*d640*/  FMUL.FTZ R0, R21, R19 ;  /* 0x0000001315007220 */ /* 0x000fe20000410000 */
[--C-:B------:R-:W-:Y:S02]  /*d650*/  HADD2.F32 R26, -RZ, R8.reuse.H0_H0 ;  /* 0x20000008ff1a7230 */ /* 0x100fe40000004100 */
[----:B------:R-:W-:Y:S01]  /*d660*/  HADD2.F32 R28, -RZ, R8.H1_H1 ;  /* 0x30000008ff1c7230 */ /* 0x000fe20000004100 */
[----:B------:R-:W-:Y:S01]  /*d670*/  FFMA.FTZ R42, R7, R12, R9 ;  /* 0x0000000c072a7223 */ /* 0x000fe20000010009 */
[----:B------:R-:W-:Y:S01]  /*d680*/  HADD2.F32 R8, -RZ, R13.H0_H0 ;  /* 0x2000000dff087230 */ /* 0x000fe20000004100 */
[-C--:B------:R-:W-:Y:S01]  /*d690*/  FMUL.FTZ R7, R24, R5.reuse ;  /* 0x0000000518077220 */ /* 0x080fe20000410000 */
[----:B------:R-:W-:Y:S01]  /*d6a0*/  HADD2.F32 R9, -RZ, R82.H1_H1 ;  /* 0x30000052ff097230 */ /* 0x000fe20000004100 */
[----:B------:R-:W-:Y:S01]  /*d6b0*/  FFMA.FTZ R39, R6, R44, R0 ;  /* 0x0000002c06277223 */ /* 0x000fe20000010000 */
[----:B------:R-:W-:Y:S01]  /*d6c0*/  HADD2.F32 R0, -RZ, R83.H0_H0 ;  /* 0x20000053ff007230 */ /* 0x000fe20000004100 */
[C---:B------:R-:W-:Y:S01]  /*d6d0*/  FMUL.FTZ R29, R8.reuse, R5 ;  /* 0x00000005081d7220 */ /* 0x040fe20000410000 */
[----:B------:R-:W-:Y:S01]  /*d6e0*/  HADD2.F32 R13, -RZ, R13.H1_H1 ;  /* 0x3000000dff0d7230 */ /* 0x000fe20000004100 */
[----:B------:R-:W-:Y:S01]  /*d6f0*/  FFMA.FTZ R34, R8, R9, R7 ;  /* 0x0000000908227223 */ /* 0x000fe20000010007 */
[----:B------:R-:W-:Y:S01]  /*d700*/  HADD2.F32 R8, -RZ, R84.H0_H0 ;  /* 0x20000054ff087230 */ /* 0x000fe20000004100 */
[----:B------:R-:W-:Y:S01]  /*d710*/  FMUL.FTZ R7, R26, R0 ;  /* 0x000000001a077220 */ /* 0x000fe20000410000 */
[----:B------:R-:W-:Y:S01]  /*d720*/  HADD2.F32 R5, -RZ, R83.H1_H1 ;  /* 0x30000053ff057230 */ /* 0x000fe20000004100 */
[----:B------:R-:W-:Y:S01]  /*d730*/  FMUL.FTZ R6, R23, R17 ;  /* 0x0000001117067220 */ /* 0x000fe20000410000 */
[----:B------:R-:W-:Y:S01]  /*d740*/  HADD2.F32 R11, -RZ, R14.H0_H0 ;  /* 0x2000000eff0b7230 */ /* 0x000fe20000004100 */
[C---:B------:R-:W-:Y:S01]  /*d750*/  FFMA.FTZ R30, R10.reuse, R8, R7 ;  /* 0x000000080a1e7223 */ /* 0x040fe20000010007 */
[----:B------:R-:W-:Y:S01]  /*d760*/  HADD2.F32 R7, -RZ, R31.H0_H0 ;  /* 0x2000001fff077230 */ /* 0x000fe20000004100 */
[----:B------:R-:W-:Y:S01]  /*d770*/  FMUL.FTZ R18, R10, R0 ;  /* 0x000000000a127220 */ /* 0x000fe20000410000 */
[----:B------:R-:W-:Y:S01]  /*d780*/  HADD2.F32 R0, -RZ, R84.H1_H1 ;  /* 0x30000054ff007230 */ /* 0x000fe20000004100 */
[----:B------:R-:W-:Y:S01]  /*d790*/  FFMA.FTZ R32, R13, R43, R6 ;  /* 0x0000002b0d207223 */ /* 0x000fe20000010006 */
[----:B------:R-:W-:Y:S01]  /*d7a0*/  HADD2.F32 R14, -RZ, R14.H1_H1 ;  /* 0x3000000eff0e7230 */ /* 0x000fe20000004100 */
[----:B------:R-:W-:-:S02]  /*d7b0*/  FMUL.FTZ R6, R25, R5 ;  /* 0x0000000519067220 */ /* 0x000fc40000410000 */
[C---:B------:R-:W-:Y:S02]  /*d7c0*/  FMUL.FTZ R16, R11.reuse, R5 ;  /* 0x000000050b107220 */ /* 0x040fe40000410000 */
[----:B------:R-:W-:Y:S02]  /*d7d0*/  FMUL.FTZ R5, R28, R7 ;  /* 0x000000071c057220 */ /* 0x000fe40000410000 */
[----:B------:R-:W-:Y:S01]  /*d7e0*/  FFMA.FTZ R31, R11, R0, R6 ;  /* 0x000000000b1f7223 */ /* 0x000fe20000010006 */
[----:B------:R-:W-:Y:S01]  /*d7f0*/  F2FP.PACK_AB R11, R39, R42 ;  /* 0x0000002a270b723e */ /* 0x000fe200000000ff */
[----:B------:R-:W-:Y:S02]  /*d800*/  FMUL.FTZ R20, R13, R17 ;  /* 0x000000110d147220 */ /* 0x000fe40000410000 */
[----:B------:R-:W-:Y:S02]  /*d810*/  FMUL.FTZ R6, R27, R38 ;  /* 0x000000261b067220 */ /* 0x000fe40000410000 */
[----:B------:R-:W-:-:S02]  /*d820*/  FFMA.FTZ R17, R15, R40, R5 ;  /* 0x000000280f117223 */ /* 0x000fc40000010005 */
[----:B------:R-:W-:Y:S02]  /*d830*/  FMUL.FTZ R7, R15, R7 ;  /* 0x000000070f077220 */ /* 0x000fe40000410000 */
[C---:B------:R-:W-:Y:S02]  /*d840*/  FMUL.FTZ R5, R14.reuse, R38 ;  /* 0x000000260e057220 */ /* 0x040fe40000410000 */
[----:B------:R-:W-:Y:S02]  /*d850*/  FFMA.FTZ R19, R14, R41, R6 ;  /* 0x000000290e137223 */ /* 0x000fe40000010006 */
        /* <DEDUP_REMOVED lines=12> */
[----:B------:R-:W-:-:S03]  /*d920*/  FFMA.FTZ R5, R27, R41, -R5 ;  /* 0x000000291b057223 */ /* 0x000fc60000010805 */
[----:B------:R-:W-:Y:S02]  /*d930*/  F2FP.PACK_AB R12, R7, R12 ;  /* 0x0000000c070c723e */ /* 0x000fe400000000ff */
[----:B------:R-:W-:-:S05]  /*d940*/  F2FP.PACK_AB R14, R5, R14 ;  /* 0x0000000e050e723e */ /* 0x000fca00000000ff */
[----:B------:R1:W-:Y:S04]  /*d950*/  STS.128 [R37+0x100], R12 ;  /* 0x0001000c25007388 */ /* 0x0003e80000000c00 */
[----:B------:R1:W-:Y:S02]  /*d960*/  STS.128 [R35+0x100], R8 ;  /* 0x0001000823007388 */ /* 0x0003e40000000c00 */
.L_x_607:
[----:B------:R-:W-:Y:S05]  /*d970*/  BSYNC B2 ;  /* 0x0000000000027941 */ /* 0x000fea0003800000 */
.L_x_585:
[----:B------:R-:W-:Y:S01]  /*d980*/  LEA.HI R175, R176, R213, RZ, 0x5 ;  /* 0x000000d5b0af7211 */ /* 0x000fe200078f28ff */
[----:B------:R-:W-:Y:S01]  /*d990*/  BAR.SYNC.DEFER_BLOCKING 0x0 ;  /* 0x0000000000007b1d */ /* 0x000fe20000010000 */
[C---:B------:R-:W-:Y:S01]  /*d9a0*/  IMAD.SHL.U32 R0, R68.reuse, 0x40, RZ ;  /* 0x0000004044007824 */ /* 0x040fe200078e00ff */
[----:B------:R-:W-:Y:S01]  /*d9b0*/  LOP3.LUT P0, RZ, R68, 0x2, RZ, 0xc0, !PT ;  /* 0x0000000244ff7812 */ /* 0x000fe2000780c0ff */
[----:B------:R-:W-:Y:S01]  /*d9c0*/  IMAD.SHL.U32 R5, R70, 0x8, RZ ;  /* 0x0000000846057824 */ /* 0x000fe200078e00ff */
[----:B------:R-:W-:Y:S01]  /*d9d0*/  SHF.R.S32.HI R171, RZ, 0x5, R175 ;  /* 0x00000005ffab7819 */ /* 0x000fe200000114af */
[----:B------:R-:W-:Y:S01]  /*d9e0*/  IMAD.WIDE.U32 R6, R168, c[0x0][0x208], RZ ;  /* 0x00008200a8067a25 */ /* 0x000fe200078e00ff */
[----:B------:R-:W-:-:S02]  /*d9f0*/  LOP3.LUT R0, R0, 0x1c0, RZ, 0xc0, !PT ;  /* 0x000001c000007812 */ /* 0x000fc400078ec0ff */
[----:B------:R-:W-:Y:S01]  /*da00*/  LOP3.LUT P5, RZ, R117, 0x1, RZ, 0xc0, !PT ;  /* 0x0000000175ff7812 */ /* 0x000fe200078ac0ff */
[----:B------:R-:W-:Y:S01]  /*da10*/  IMAD R184, R171, 0x400, R3 ;  /* 0x00000400abb87824 */ /* 0x000fe200078e0203 */
[----:B------:R-:W-:Y:S01]  /*da20*/  LOP3.LUT R5, R0, 0x8, R5, 0xf8, !PT ;  /* 0x0000000800057812 */ /* 0x000fe200078ef805 */
[----:B------:R-:W-:Y:S01]  /*da30*/  IMAD.MOV.U32 R169, RZ, RZ, 0x6 ;  /* 0x00000006ffa97424 */ /* 0x000fe200078e00ff */
[----:B------:R-:W-:Y:S01]  /*da40*/  SHF.R.U32.HI R0, RZ, 0x3, R0 ;  /* 0x00000003ff007819 */ /* 0x000fe20000011600 */
[----:B------:R-:W-:Y:S01]  /*da50*/  IMAD R170, R168, -0x80, R201 ;  /* 0xffffff80a8aa7824 */ /* 0x000fe200078e02c9 */
[C---:B------:R-:W-:Y:S01]  /*da60*/  LEA R192, R184.reuse, 0x100, 0x1 ;  /* 0x00000100b8c07811 */ /* 0x040fe200078e08ff */
[----:B------:R-:W-:Y:S01]  /*da70*/  IMAD.SHL.U32 R184, R184, 0x2, RZ ;  /* 0x00000002b8b87824 */ /* 0x000fe200078e00ff */
[----:B------:R-:W-:Y:S01]  /*da80*/  LOP3.LUT R0, R5, R0, RZ, 0x3c, !PT ;  /* 0x0000000005007212 */ /* 0x000fe200078e3cff */
[----:B------:R-:W-:Y:S02]  /*da90*/  IMAD.SHL.U32 R235, R88, 0x2, RZ ;  /* 0x0000000258eb7824 */ /* 0x000fe400078e00ff */
[----:B------:R-:W-:-:S02]  /*daa0*/  IMAD R188, R4, 0x2, R192 ;  /* 0x0000000204bc7824 */ /* 0x000fc400078e02c0 */
[C---:B------:R-:W-:Y:S02]  /*dab0*/  IMAD R192, R2.reuse, 0x2, R192 ;  /* 0x0000000202c07824 */ /* 0x040fe400078e02c0 */
[----:B------:R-:W-:Y:S01]  /*dac0*/  IMAD R196, R2, 0x2, R188 ;  /* 0x0000000202c47824 */ /* 0x000fe200078e02bc */
[----:B------:R-:W-:Y:S01]  /*dad0*/  LDSM.16.M88.4 R140, [R184+0x100] ;  /* 0x00010000b88c783b */ /* 0x000fe20000000200 */
[----:B------:R-:W-:-:S03]  /*dae0*/  IMAD R0, R85, 0x200, R0 ;  /* 0x0000020055007824 */ /* 0x000fc600078e0200 */
[----:B------:R-:W-:Y:S01]  /*daf0*/  LDSM.16.M88.4 R144, [R188] ;  /* 0x00000000bc90783b */ /* 0x000fe20000000200 */
[----:B------:R-:W-:-:S03]  /*db00*/  IMAD.SHL.U32 R212, R0, 0x2, RZ ;  /* 0x0000000200d47824 */ /* 0x000fc600078e00ff */
[----:B------:R-:W-:Y:S02]  /*db10*/  LDSM.16.M88.4 R160, [R192] ;  /* 0x00000000c0a0783b */ /* 0x000fe40000000200 */
[C---:B------:R-:W-:Y:S02]  /*db20*/  IADD3 R0, R212.reuse, 0x8100, RZ ;  /* 0x00008100d4007810 */ /* 0x040fe40007ffe0ff */
[----:B------:R-:W-:Y:S01]  /*db30*/  LDSM.16.M88.4 R180, [R196] ;  /* 0x00000000c4b4783b */ /* 0x000fe20000000200 */
[----:B------:R-:W-:Y:S02]  /*db40*/  IADD3 R219, R212, 0x8120, RZ ;  /* 0x00008120d4db7810 */ /* 0x000fe40007ffe0ff */
[----:B------:R-:W-:Y:S01]  /*db50*/  @P0 IADD3 R219, R0, -0x20, RZ ;  /* 0xffffffe000db0810 */ /* 0x000fe20007ffe0ff */
[----:B------:R-:W-:Y:S01]  /*db60*/  LDSM.16.M88.4 R184, [R184+0x4100] ;  /* 0x00410000b8b8783b */ /* 0x000fe20000000200 */
[----:B------:R-:W-:Y:S02]  /*db70*/  IMAD R0, R86, c[0x0][0x208], RZ ;  /* 0x0000820056007a24 */ /* 0x000fe400078e02ff */
[----:B------:R-:W-:Y:S01]  /*db80*/  IADD3 R234, R219, 0x800, RZ ;  /* 0x00000800dbea7810 */ /* 0x000fe20007ffe0ff */
[----:B------:R-:W-:Y:S01]  /*db90*/  LDSM.16.M88.4 R188, [R188+0x4000] ;  /* 0x00400000bcbc783b */ /* 0x000fe20000000200 */
[----:B------:R-:W-:Y:S01]  /*dba0*/  IMAD R5, R168, c[0x0][0x20c], R0 ;  /* 0x00008300a8057a24 */ /* 0x000fe200078e0200 */
[----:B------:R-:W-:-:S02]  /*dbb0*/  LEA R0, P0, R6, R92, 0x7 ;  /* 0x0000005c06007211 */ /* 0x000fc400078038ff */
[----:B------:R-:W-:Y:S01]  /*dbc0*/  LDSM.16.M88.4 R192, [R192+0x4000] ;  /* 0x00400000c0c0783b */ /* 0x000fe20000000200 */
[----:B------:R-:W-:Y:S01]  /*dbd0*/  IMAD.IADD R5, R7, 0x1, R5 ;  /* 0x0000000107057824 */ /* 0x000fe200078e0205 */
[C---:B------:R-:W-:Y:S02]  /*dbe0*/  IADD3 R233, R219.reuse, 0x1000, RZ ;  /* 0x00001000dbe97810 */ /* 0x040fe40007ffe0ff */
[----:B------:R-:W-:Y:S01]  /*dbf0*/  LDSM.16.M88.4 R196, [R196+0x4000] ;  /* 0x00400000c4c4783b */ /* 0x000fe20000000200 */
[----:B------:R-:W-:Y:S02]  /*dc00*/  IADD3 R232, R219, 0x1800, RZ ;  /* 0x00001800dbe87810 */ /* 0x000fe40007ffe0ff */
[----:B------:R-:W-:Y:S01]  /*dc10*/  LEA.HI.X R7, R6, R91, R5, 0x7, P0 ;  /* 0x0000005b06077211 */ /* 0x000fe200000f3c05 */
[----:B------:R-:W-:Y:S01]  /*dc20*/  BAR.SYNC.DEFER_BLOCKING 0x0 ;  /* 0x0000000000007b1d */ /* 0x000fe20000010000 */
[----:B------:R-:W-:Y:S01]  /*dc30*/  IMAD.MOV.U32 R5, RZ, RZ, c[0x0][0x208] ;  /* 0x00008200ff057624 */ /* 0x000fe200078e00ff */
[----:B------:R-:W-:-:S02]  /*dc40*/  LEA R6, P0, R0, c[0x0][0x1f8], 0x1 ;  /* 0x00007e0000067a11 */ /* 0x000fc400078008ff */
[C---:B------:R-:W-:Y:S02]  /*dc50*/  IADD3 R231, R219.reuse, 0x2000, RZ ;  /* 0x00002000dbe77810 */ /* 0x040fe40007ffe0ff */
[----:B------:R-:W-:Y:S01]  /*dc60*/  LEA.HI.X R7, R0, c[0x0][0x1fc], R7, 0x1, P0 ;  /* 0x00007f0000077a11 */ /* 0x000fe200000f0c07 */
[----:B------:R-:W-:Y:S01]  /*dc70*/  IMAD.IADD R0, R170, 0x1, -R70 ;  /* 0x00000001aa007824 */ /* 0x000fe200078e0a46 */
[C---:B------:R-:W-:Y:S02]  /*dc80*/  IADD3 R230, R219.reuse, 0x2800, RZ ;  /* 0x00002800dbe67810 */ /* 0x040fe40007ffe0ff */
[C---:B------:R-:W-:Y:S02]  /*dc90*/  IADD3 R229, R219.reuse, 0x3000, RZ ;  /* 0x00003000dbe57810 */ /* 0x040fe40007ffe0ff */
[----:B------:R-:W-:Y:S02]  /*dca0*/  ISETP.LT.OR P4, PT, R0, 0x1, P6 ;  /* 0x000000010000780c */ /* 0x000fe40003781670 */
[----:B------:R-:W-:-:S02]  /*dcb0*/  IADD3 R228, R219, 0x3800, RZ ;  /* 0x00003800dbe47810 */ /* 0x000fc40007ffe0ff */
[C---:B------:R-:W-:Y:S02]  /*dcc0*/  IADD3 R227, R219.reuse, 0x4000, RZ ;  /* 0x00004000dbe37810 */ /* 0x040fe40007ffe0ff */
[C---:B------:R-:W-:Y:S02]  /*dcd0*/  IADD3 R226, R219.reuse, 0x4800, RZ ;  /* 0x00004800dbe27810 */ /* 0x040fe40007ffe0ff */
[C---:B------:R-:W-:Y:S02]  /*dce0*/  IADD3 R225, R219.reuse, 0x5000, RZ ;  /* 0x00005000dbe17810 */ /* 0x040fe40007ffe0ff */
[----:B------:R-:W-:Y:S01]  /*dcf0*/  IADD3 R224, R219, 0x5800, RZ ;  /* 0x00005800dbe07810 */ /* 0x000fe20007ffe0ff */
[----:B------:R-:W-:-:S04]  /*dd00*/  DEPBAR.LE SB0, 0x0 ;  /* 0x000080000000791a */ /* 0x000fc80000000000 */
[----:B------:R-:W-:Y:S01]  /*dd10*/  BAR.SYNC.DEFER_BLOCKING 0x0 ;  /* 0x0000000000007b1d */ /* 0x000fe20000010000 */
[C---:B------:R-:W-:Y:S02]  /*dd20*/  IADD3 R223, R219.reuse, 0x6000, RZ ;  /* 0x00006000dbdf7810 */ /* 0x040fe40007ffe0ff */
[C---:B------:R-:W-:Y:S02]  /*dd30*/  IADD3 R222, R219.reuse, 0x6800, RZ ;  /* 0x00006800dbde7810 */ /* 0x040fe40007ffe0ff */
[C---:B------:R-:W-:Y:S02]  /*dd40*/  IADD3 R221, R219.reuse, 0x7000, RZ ;  /* 0x00007000dbdd7810 */ /* 0x040fe40007ffe0ff */
[----:B------:R-:W-:Y:S01]  /*dd50*/  IADD3 R220, R219, 0x7800, RZ ;  /* 0x00007800dbdc7810 */ /* 0x000fe20007ffe0ff */
[----:B------:R-:W3:Y:S04]  /*dd60*/  LDSM.16.M88.4 R16, [R212+0x8900] ;  /* 0x00890000d410783b */ /* 0x000ee80000000200 */
[----:B-1----:R-:W1:Y:S04]  /*dd70*/  LDSM.16.M88.4 R12, [R212+0x9100] ;  /* 0x00910000d40c783b */ /* 0x002e680000000200 */
[----:B------:R-:W2:Y:S04]  /*dd80*/  LDSM.16.M88.4 R24, [R212+0x9900] ;  /* 0x00990000d418783b */ /* 0x000ea80000000200 */
[----:B----4-:R-:W4:Y:S04]  /*dd90*/  LDSM.16.M88.4 R8, [R212+0x8100] ;  /* 0x00810000d408783b */ /* 0x010f280000000200 */
[----:B------:R-:W1:Y:S04]  /*dda0*/  LDSM.16.M88.4 R32, [R219+0x1800] ;  /* 0x00180000db20783b */ /* 0x000e680000000200 */
[----:B------:R-:W2:Y:S04]  /*ddb0*/  LDSM.16.M88.4 R52, [R212+0xa100] ;  /* 0x00a10000d434783b */ /* 0x000ea80000000200 */
[----:B------:R-:W2:Y:S04]  /*ddc0*/  LDSM.16.M88.4 R40, [R219+0x1000] ;  /* 0x00100000db28783b */ /* 0x000ea80000000200 */
[----:B------:R-:W2:Y:S04]  /*ddd0*/  LDSM.16.M88.4 R64, [R219+0x2000] ;  /* 0x00200000db40783b */ /* 0x000ea80000000200 */
[----:B------:R-:W2:Y:S04]  /*dde0*/  LDSM.16.M88.4 R44, [R219+0x800] ;  /* 0x00080000db2c783b */ /* 0x000ea80000000200 */
[----:B------:R-:W4:Y:S01]  /*ddf0*/  LDSM.16.M88.4 R48, [R219] ;  /* 0x00000000db30783b */ /* 0x000f220000000200 */
[C---:B---3--:R-:W-:Y:S03]  /*de00*/  HMMA.16816.F32 R36, R140.reuse, R16, RZ ;  /* 0x000000108c24723c */ /* 0x048fe600000018ff */
[----:B------:R-:W3:Y:S05]  /*de10*/  LDSM.16.M88.4 R72, [R212+0xa900] ;  /* 0x00a90000d448783b */ /* 0x000eea0000000200 */
[C---:B------:R-:W-:Y:S08]  /*de20*/  HMMA.16816.F32 R28, R140.reuse, R18, RZ ;  /* 0x000000128c1c723c */ /* 0x040ff000000018ff */
[C---:B-1----:R-:W-:Y:S08]  /*de30*/  HMMA.16816.F32 R20, R140.reuse, R12, RZ ;  /* 0x0000000c8c14723c */ /* 0x042ff000000018ff */
[C---:B------:R-:W-:Y:S08]  /*de40*/  HMMA.16816.F32 R16, R140.reuse, R14, RZ ;  /* 0x0000000e8c10723c */ /* 0x040ff000000018ff */
[C---:B--2---:R-:W-:Y:S08]  /*de50*/  HMMA.16816.F32 R12, R140.reuse, R24, RZ ;  /* 0x000000188c0c723c */ /* 0x044ff000000018ff */
[C---:B----4-:R-:W-:Y:S08]  /*de60*/  HMMA.16816.F32 R60, R140.reuse, R8, RZ ;  /* 0x000000088c3c723c */ /* 0x050ff000000018ff */
[C---:B------:R-:W-:Y:S08]  /*de70*/  HMMA.16816.F32 R56, R140.reuse, R10, RZ ;  /* 0x0000000a8c38723c */ /* 0x040ff000000018ff */
[----:B------:R-:W-:Y:S08]  /*de80*/  HMMA.16816.F32 R8, R140, R26, RZ ;  /* 0x0000001a8c08723c */ /* 0x000ff000000018ff */
[----:B------:R-:W-:Y:S07]  /*de90*/  HMMA.16816.F32 R76, R144, R32, R12 ;  /* 0x00000020904c723c */ /* 0x000fee000000180c */
[C---:B------:R-:W-:Y:S01]  /*dea0*/  IMAD.SHL.U32 R32, R5.reuse, 0x40, RZ ;  /* 0x0000004005207824 */ /* 0x040fe200078e00ff */
[C---:B------:R-:W-:Y:S08]  /*deb0*/  HMMA.16816.F32 R24, R140.reuse, R52, RZ ;  /* 0x000000348c18723c */ /* 0x040ff000000018ff */
[----:B------:R-:W-:Y:S08]  /*dec0*/  HMMA.16816.F32 R12, R140, R54, RZ ;  /* 0x000000368c0c723c */ /* 0x000ff000000018ff */
[C---:B------:R-:W-:Y:S07]  /*ded0*/  HMMA.16816.F32 R100, R144.reuse, R42, R16 ;  /* 0x0000002a9064723c */ /* 0x040fee0000001810 */
[----:B------:R-:W-:Y:S01]  /*dee0*/  SHF.L.U64.HI R19, R5, R169, c[0x0][0x20c] ;  /* 0x0000830005137619 */ /* 0x000fe200000102a9 */
[C---:B------:R-:W-:Y:S07]  /*def0*/  HMMA.16816.F32 R96, R144.reuse, R34, R8 ;  /* 0x000000229060723c */ /* 0x040fee0000001808 */
[----:B------:R-:W-:Y:S01]  /*df00*/  IADD3 R10, P0, R32, R6, RZ ;  /* 0x00000006200a7210 */ /* 0x000fe20007f1e0ff */
[----:B------:R-:W-:Y:S01]  /*df10*/  HMMA.16816.F32 R80, R144, R40, R20 ;  /* 0x000000289050723c */ /* 0x000fe20000001814 */
[----:B------:R-:W-:Y:S02]  /*df20*/  LDSM.16.M88.4 R40, [R219+0x2800] ;  /* 0x00280000db28783b */ /* 0x000fe40000000200 */
[----:B------:R-:W-:Y:S01]  /*df30*/  IADD3 R8, P1, R10, R32, RZ ;  /* 0x000000200a087210 */ /* 0x000fe20007f3e0ff */
[----:B------:R-:W-:Y:S01]  /*df40*/  IMAD.X R11, R19, 0x1, R7, P0 ;  /* 0x00000001130b7824 */ /* 0x000fe200000e0607 */
[----:B------:R-:W-:-:S03]  /*df50*/  IADD3 R5, P0, R32, 0x80, RZ ;  /* 0x0000008020057810 */ /* 0x000fc60007f1e0ff */
[----:B------:R-:W-:Y:S01]  /*df60*/  HMMA.16816.F32 R84, R144, R64, R24 ;  /* 0x000000409054723c */ /* 0x000fe20000001818 */
[----:B------:R-:W1:Y:S01]  /*df70*/  LDSM.16.M88.4 R24, [R212+0xb100] ;  /* 0x00b10000d418783b */ /* 0x000e620000000200 */
[--C-:B------:R-:W-:Y:S01]  /*df80*/  IMAD.X R9, R11, 0x1, R19.reuse, P1 ;  /* 0x000000010b097824 */ /* 0x100fe200008e0613 */
[----:B------:R-:W-:Y:S01]  /*df90*/  ISETP.LT.OR P1, PT, R0, 0x21, P6 ;  /* 0x000000210000780c */ /* 0x000fe20003721670 */
[----:B------:R-:W-:Y:S01]  /*dfa0*/  IMAD.X R18, RZ, RZ, R19, P0 ;  /* 0x000000ffff127224 */ /* 0x000fe200000e0613 */
[----:B------:R-:W-:-:S03]  /*dfb0*/  IADD3 R16, P0, R5, R10, RZ ;  /* 0x0000000a05107210 */ /* 0x000fc60007f1e0ff */
[----:B------:R-:W-:Y:S01]  /*dfc0*/  HMMA.16816.F32 R92, R144, R66, R12 ;  /* 0x00000042905c723c */ /* 0x000fe2000000180c */
[----:B------:R-:W-:Y:S01]  /*dfd0*/  STL [R1+0x2c], R18 ;  /* 0x00002c1201007387 */ /* 0x000fe20000100800 */
[----:B------:R-:W-:-:S05]  /*dfe0*/  IMAD.X R17, R18, 0x1, R11, P0 ;  /* 0x0000000112117824 */ /* 0x000fca00000e060b */
[----:B------:R-:W-:Y:S01]  /*dff0*/  IADD3 R12, P3, P2, R32, 0x80, R6 ;  /* 0x00000080200c7810 */ /* 0x000fe20007a7e006 */
[C---:B------:R-:W-:Y:S01]  /*e000*/  HMMA.16816.F32 R104, R144.reuse, R46, R28 ;  /* 0x0000002e9068723c */ /* 0x040fe2000000181c */
[----:B------:R-:W2:Y:S01]  /*e010*/  LDSM.16.M88.4 R28, [R212+0xb900] ;  /* 0x00b90000d41c783b */ /* 0x000ea20000000200 */
[----:B------:R-:W-:Y:S02]  /*e020*/  IADD3 R14, P0, R8, R32, RZ ;  /* 0x00000020080e7210 */ /* 0x000fe40007f1e0ff */
[----:B------:R-:W-:Y:S02]  /*e030*/  IADD3.X R13, R19, RZ, R7, P3, P2 ;  /* 0x000000ff130d7210 */ /* 0x000fe40001fe4407 */
[C---:B------:R-:W-:Y:S01]  /*e040*/  ISETP.LT.OR P2, PT, R0.reuse, 0x1, P5 ;  /* 0x000000010000780c */ /* 0x040fe20002f41670 */
[----:B------:R-:W-:Y:S01]  /*e050*/  IMAD.X R15, R9, 0x1, R19, P0 ;  /* 0x00000001090f7824 */ /* 0x000fe200000e0613 */
[----:B------:R-:W-:Y:S01]  /*e060*/  ISETP.LT.OR P5, PT, R0, 0x21, P5 ;  /* 0x000000210000780c */ /* 0x000fe20002fa1670 */
[----:B------:R-:W-:Y:S01]  /*e070*/  HMMA.16816.F32 R112, R144, R48, R60 ;  /* 0x000000309070723c */ /* 0x000fe2000000183c */
[----:B------:R-:W-:-:S07]  /*e080*/  LOP3.LUT P3, RZ, R68, 0x4, RZ, 0xc0, !PT ;  /* 0x0000000444ff7812 */ /* 0x000fce000786c0ff */
[C---:B------:R-:W-:Y:S01]  /*e090*/  HMMA.16816.F32 R48, R144.reuse, R50, R56 ;  /* 0x000000329030723c */ /* 0x040fe20000001838 */
[----:B------:R-:W-:Y:S07]  /*e0a0*/  LDSM.16.M88.4 R56, [R219+0x3800] ;  /* 0x00380000db38783b */ /* 0x000fee0000000200 */
[----:B------:R-:W-:Y:S01]  /*e0b0*/  HMMA.16816.F32 R108, R144, R44, R36 ;  /* 0x0000002c906c723c */ /* 0x000fe20000001824 */
[----:B------:R-:W4:Y:S04]  /*e0c0*/  LDSM.16.M88.4 R44, [R219+0x3000] ;  /* 0x00300000db2c783b */ /* 0x000f280000000200 */
[----:B------:R-:W-:Y:S01]  /*e0d0*/  @!PT LDS RZ, [RZ] ;  /* 0x00000000fffff984 */ /* 0x000fe20000000800 */
[----:B------:R-:W-:Y:S01]  /*e0e0*/  @!PT LDS RZ, [RZ] ;  /* 0x00000000fffff984 */ /* 0x000fe20000000800 */
[----:B------:R-:W-:Y:S01]  /*e0f0*/  @!PT LDS RZ, [RZ] ;  /* 0x00000000fffff984 */ /* 0x000fe20000000800 */
[----:B------:R2:W-:Y:S01]  /*e100*/  LDGSTS.E.BYPASS.LTC128B.128 [R235+0x100], [R6.64], !P4 ;  /* 0x0010000006eb7fae */ /* 0x0005e2000e101d48 */
[----:B------:R-:W-:-:S02]  /*e110*/  ISETP.LT.OR P4, PT, R0, 0x41, P6 ;  /* 0x000000410000780c */ /* 0x000fc40003781670 */
[C---:B---3--:R-:W-:Y:S01]  /*e120*/  HMMA.16816.F32 R20, R140.reuse, R72, RZ ;  /* 0x000000488c14723c */ /* 0x048fe200000018ff */
[----:B------:R2:W-:Y:S04]  /*e130*/  LDGSTS.E.BYPASS.LTC128B.128 [R235+0x4100], [R6.64+0x80], !P2 ;  /* 0x0410008006eb7fae */ /* 0x0005e8000d101d48 */
[----:B------:R3:W-:Y:S01]  /*e140*/  LDGSTS.E.BYPASS.LTC128B.128 [R235+0x1100], [R10.64], !P1 ;  /* 0x011000000aeb7fae */ /* 0x0007e2000c901d48 */
[----:B------:R-:W-:Y:S02]  /*e150*/  ISETP.LT.OR P1, PT, R0, 0x61, P6 ;  /* 0x000000610000780c */ /* 0x000fe40003721670 */
[----:B-1----:R-:W-:Y:S01]  /*e160*/  HMMA.16816.F32 R36, R140, R24, RZ ;  /* 0x000000188c24723c */ /* 0x002fe200000018ff */
[----:B------:R1:W-:Y:S01]  /*e170*/  LDGSTS.E.BYPASS.LTC128B.128 [R235+0x5100], [R12.64], !P5 ;  /* 0x051000000ceb7fae */ /* 0x0003e2000e901d48 */
[----:B------:R-:W-:-:S03]  /*e180*/  LOP3.LUT P5, RZ, R117, 0x1, RZ, 0xc0, !PT ;  /* 0x0000000175ff7812 */ /* 0x000fc600078ac0ff */
[----:B------:R3:W-:Y:S01]  /*e190*/  LDGSTS.E.BYPASS.LTC128B.128 [R235+0x2100], [R8.64], !P4 ;  /* 0x0210000008eb7fae */ /* 0x0007e2000e101d48 */
[----:B------:R-:W-:Y:S02]  /*e1a0*/  ISETP.LT.OR P2, PT, R0, 0x41, P5 ;  /* 0x000000410000780c */ /* 0x000fe40002f41670 */
[----:B------:R-:W-:Y:S08]  /*e1b0*/  HMMA.16816.F32 R32, R140, R74, RZ ;  /* 0x0000004a8c20723c */ /* 0x000ff000000018ff */
[----:B------:R-:W-:Y:S03]  /*e1c0*/  HMMA.16816.F32 R88, R144, R40, R20 ;  /* 0x000000289058723c */ /* 0x000fe60000001814 */
[----:B------:R1:W-:Y:S01]  /*e1d0*/  LDGSTS.E.BYPASS.LTC128B.128 [R235+0x6100], [R16.64], !P2 ;  /* 0x0610000010eb7fae */ /* 0x0003e2000d101d48 */
[----:B--2---:R-:W-:-:S03]  /*e1e0*/  IADD3 R6, P0, R5, R8, RZ ;  /* 0x0000000805067210 */ /* 0x004fc60007f1e0ff */
[----:B------:R2:W-:Y:S01]  /*e1f0*/  LDGSTS.E.BYPASS.LTC128B.128 [R235+0x3100], [R14.64], !P1 ;  /* 0x031000000eeb7fae */ /* 0x0005e2000c901d48 */
[----:B------:R-:W-:Y:S01]  /*e200*/  HMMA.16816.F32 R20, R140, R26, RZ ;  /* 0x0000001a8c14723c */ /* 0x000fe200000018ff */
[----:B------:R-:W-:Y:S01]  /*e210*/  IMAD.X R7, R18, 0x1, R9, P0 ;  /* 0x0000000112077824 */ /* 0x000fe200000e0609 */
[----:B------:R-:W-:Y:S01]  /*e220*/  ISETP.LT.OR P0, PT, R0, 0x61, P5 ;  /* 0x000000610000780c */ /* 0x000fe20002f01670 */
[----:B------:R-:W-:-:S05]  /*e230*/  IMAD.MOV.U32 R0, RZ, RZ, 0x40 ;  /* 0x00000040ff007424 */ /* 0x000fca00078e00ff */
[----:B------:R-:W-:Y:S01]  /*e240*/  SEL R0, R0, 0xffffffc0, !P3 ;  /* 0xffffffc000007807 */ /* 0x000fe20005800000 */
[----:B---3--:R-:W-:Y:S04]  /*e250*/  HMMA.16816.F32 R8, R140, R30, RZ ;  /* 0x0000001e8c08723c */ /* 0x008fe800000018ff */
[----:B------:R-:W-:Y:S02]  /*e260*/  IMAD.IADD R218, R212, 0x1, R0 ;  /* 0x00000001d4da7824 */ /* 0x000fe400078e0200 */
[----:B------:R3:W-:Y:S01]  /*e270*/  LDGSTS.E.BYPASS.LTC128B.128 [R235+0x7100], [R6.64], !P0 ;  /* 0x0710000006eb7fae */ /* 0x0007e2000c101d48 */
[----:B------:R-:W-:Y:S01]  /*e280*/  IMAD.IADD R215, R0, 0x1, R219 ;  /* 0x0000000100d77824 */ /* 0x000fe200078e02db */
[C---:B------:R-:W-:Y:S01]  /*e290*/  HMMA.16816.F32 R72, R144.reuse, R42, R32 ;  /* 0x0000002a9048723c */ /* 0x040fe20000001820 */
[----:B------:R-:W-:Y:S01]  /*e2a0*/  ISETP.GE.AND P0, PT, R236, 0x2, PT ;  /* 0x00000002ec00780c */ /* 0x000fe20003f06270 */
[----:B------:R-:W3:Y:S04]  /*e2b0*/  LDSM.16.M88.4 R24, [R218+0x8100] ;  /* 0x00810000da18783b */ /* 0x000ee80000000200 */
[----:B------:R-:W-:Y:S02]  /*e2c0*/  LDSM.16.M88.4 R32, [R218+0x9100] ;  /* 0x00910000da20783b */ /* 0x000fe40000000200 */
[----:B----4-:R-:W-:Y:S02]  /*e2d0*/  HMMA.16816.F32 R68, R144, R44, R36 ;  /* 0x0000002c9044723c */ /* 0x010fe40000001824 */
[----:B-1----:R-:W-:Y:S04]  /*e2e0*/  LDSM.16.M88.4 R16, [R218+0x9900] ;  /* 0x00990000da10783b */ /* 0x002fe80000000200 */
[----:B------:R-:W0:Y:S02]  /*e2f0*/  LDGDEPBAR ;  /* 0x00000000000079af */ /* 0x000e240000000000 */
[----:B--2---:R-:W-:Y:S02]  /*e300*/  HMMA.16816.F32 R12, R140, R28, RZ ;  /* 0x0000001c8c0c723c */ /* 0x004fe400000018ff */
[----:B------:R-:W1:Y:S06]  /*e310*/  LDSM.16.M88.4 R28, [R218+0x8900] ;  /* 0x00890000da1c783b */ /* 0x000e6c0000000200 */
[C---:B------:R-:W-:Y:S01]  /*e320*/  HMMA.16816.F32 R64, R144.reuse, R46, R20 ;  /* 0x0000002e9040723c */ /* 0x040fe20000001814 */
[----:B------:R-:W-:Y:S11]  /*e330*/  LDSM.16.M88.4 R20, [R218+0xb100] ;  /* 0x00b10000da14783b */ /* 0x000ff60000000200 */
[----:B------:R-:W-:Y:S04]  /*e340*/  @!UPT UIADD3 URZ, URZ, URZ, URZ ;  /* 0x0000003f3f3ff290 */ /* 0x000fe8000fffe03f */
[C---:B------:R-:W-:Y:S01]  /*e350*/  HMMA.16816.F32 R60, R144.reuse, R56, R12 ;  /* 0x00000038903c723c */ /* 0x040fe2000000180c */
[----:B------:R-:W-:Y:S07]  /*e360*/  LDSM.16.M88.4 R12, [R218+0xa900] ;  /* 0x00a90000da0c783b */ /* 0x000fee0000000200 */
[----:B------:R-:W-:Y:S01]  /*e370*/  HMMA.16816.F32 R56, R144, R58, R8 ;  /* 0x0000003a9038723c */ /* 0x000fe20000001808 */
[----:B------:R-:W2:Y:S07]  /*e380*/  LDSM.16.M88.4 R8, [R218+0xa100] ;  /* 0x00a10000da08783b */ /* 0x000eae0000000200 */
[C---:B---3--:R-:W-:Y:S08]  /*e390*/  HMMA.16816.F32 R44, R160.reuse, R26, R48 ;  /* 0x0000001aa02c723c */ /* 0x048ff00000001830 */
[C---:B-1----:R-:W-:Y:S08]  /*e3a0*/  HMMA.16816.F32 R48, R160.reuse, R28, R108 ;  /* 0x0000001ca030723c */ /* 0x042ff0000000186c */
[C---:B------:R-:W-:Y:S01]  /*e3b0*/  HMMA.16816.F32 R40, R160.reuse, R30, R104 ;  /* 0x0000001ea028723c */ /* 0x040fe20000001868 */
[----:B------:R-:W1:Y:S07]  /*e3c0*/  LDSM.16.M88.4 R28, [R218+0xb900] ;  /* 0x00b90000da1c783b */ /* 0x000e6e0000000200 */
[C---:B------:R-:W-:Y:S08]  /*e3d0*/  HMMA.16816.F32 R36, R160.reuse, R32, R80 ;  /* 0x00000020a024723c */ /* 0x040ff00000001850 */
[C---:B------:R-:W-:Y:S01]  /*e3e0*/  HMMA.16816.F32 R52, R160.reuse, R24, R112 ;  /* 0x00000018a034723c */ /* 0x040fe20000001870 */
[----:B------:R-:W3:Y:S07]  /*e3f0*/  LDSM.16.M88.4 R24, [R215] ;  /* 0x00000000d718783b */ /* 0x000eee0000000200 */
[C---:B------:R-:W-:Y:S08]  /*e400*/  HMMA.16816.F32 R80, R160.reuse, R18, R96 ;  /* 0x00000012a050723c */ /* 0x040ff00000001860 */
[C---:B--2---:R-:W-:Y:S08]  /*e410*/  HMMA.16816.F32 R84, R160.reuse, R8, R84 ;  /* 0x00000008a054723c */ /* 0x044ff00000001854 */
[C---:B------:R-:W-:Y:S01]  /*e420*/  HMMA.16816.F32 R92, R160.reuse, R10, R92 ;  /* 0x0000000aa05c723c */ /* 0x040fe2000000185c */
[----:B------:R-:W2:Y:S07]  /*e430*/  LDSM.16.M88.4 R8, [R215+0x800] ;  /* 0x00080000d708783b */ /* 0x000eae0000000200 */
[C---:B------:R-:W-:Y:S08]  /*e440*/  HMMA.16816.F32 R32, R160.reuse, R34, R100 ;  /* 0x00000022a020723c */ /* 0x040ff00000001864 */
[C---:B------:R-:W-:Y:S01]  /*e450*/  HMMA.16816.F32 R76, R160.reuse, R16, R76 ;  /* 0x00000010a04c723c */ /* 0x040fe2000000184c */
[----:B------:R-:W4:Y:S07]  /*e460*/  LDSM.16.M88.4 R16, [R215+0x1000] ;  /* 0x00100000d710783b */ /* 0x000f2e0000000200 */
[C---:B------:R-:W-:Y:S08]  /*e470*/  HMMA.16816.F32 R96, R160.reuse, R12, R88 ;  /* 0x0000000ca060723c */ /* 0x040ff00000001858 */
[C---:B------:R-:W-:Y:S08]  /*e480*/  HMMA.16816.F32 R100, R160.reuse, R20, R68 ;  /* 0x00000014a064723c */ /* 0x040ff00000001844 */
[C---:B------:R-:W-:Y:S01]  /*e490*/  HMMA.16816.F32 R88, R160.reuse, R22, R64 ;  /* 0x00000016a058723c */ /* 0x040fe20000001840 */
[----:B------:R-:W4:Y:S07]  /*e4a0*/  LDSM.16.M88.4 R20, [R215+0x1800] ;  /* 0x00180000d714783b */ /* 0x000f2e0000000200 */
[C---:B------:R-:W-:Y:S01]  /*e4b0*/  HMMA.16816.F32 R108, R160.reuse, R14, R72 ;  /* 0x0000000ea06c723c */ /* 0x040fe20000001848 */
[----:B------:R-:W-:Y:S07]  /*e4c0*/  LDSM.16.M88.4 R12, [R215+0x3000] ;  /* 0x00300000d70c783b */ /* 0x000fee0000000200 */
[C---:B-1----:R-:W-:Y:S08]  /*e4d0*/  HMMA.16816.F32 R72, R160.reuse, R28, R60 ;  /* 0x0000001ca048723c */ /* 0x042ff0000000183c */
[----:B------:R-:W-:Y:S01]  /*e4e0*/  HMMA.16816.F32 R68, R160, R30, R56 ;  /* 0x0000001ea044723c */ /* 0x000fe20000001838 */
[----:B------:R-:W1:Y:S07]  /*e4f0*/  LDSM.16.M88.4 R28, [R215+0x2000] ;  /* 0x00200000d71c783b */ /* 0x000e6e0000000200 */
[C---:B---3--:R-:W-:Y:S08]  /*e500*/  HMMA.16816.F32 R64, R180.reuse, R24, R52 ;  /* 0x00000018b440723c */ /* 0x048ff00000001834 */
[C---:B--2---:R-:W-:Y:S08]  /*e510*/  HMMA.16816.F32 R56, R180.reuse, R8, R48 ;  /* 0x00000008b438723c */ /* 0x044ff00000001830 */
[C---:B------:R-:W-:Y:S01]  /*e520*/  HMMA.16816.F32 R52, R180.reuse, R10, R40 ;  /* 0x0000000ab434723c */ /* 0x040fe20000001828 */
[----:B------:R-:W-:Y:S07]  /*e530*/  LDSM.16.M88.4 R8, [R215+0x3800] ;  /* 0x00380000d708783b */ /* 0x000fee0000000200 */
[C---:B----4-:R-:W-:Y:S08]  /*e540*/  HMMA.16816.F32 R48, R180.reuse, R16, R36 ;  /* 0x00000010b430723c */ /* 0x050ff00000001824 */
[C---:B------:R-:W-:Y:S01]  /*e550*/  HMMA.16816.F32 R60, R180.reuse, R26, R44 ;  /* 0x0000001ab43c723c */ /* 0x040fe2000000182c */
[----:B------:R-:W2:Y:S07]  /*e560*/  LDSM.16.M88.4 R24, [R215+0x2800] ;  /* 0x00280000d718783b */ /* 0x000eae0000000200 */
[C---:B------:R-:W-:Y:S01]  /*e570*/  HMMA.16816.F32 R40, R180.reuse, R20, R76 ;  /* 0x00000014b428723c */ /* 0x040fe2000000184c */
[----:B------:R-:W-:Y:S07]  /*e580*/  LDSM.16.M88.4 R76, [R219+0x4800] ;  /* 0x00480000db4c783b */ /* 0x000fee0000000200 */
[C---:B------:R-:W-:Y:S01]  /*e590*/  HMMA.16816.F32 R36, R180.reuse, R22, R80 ;  /* 0x00000016b424723c */ /* 0x040fe20000001850 */
[----:B------:R-:W3:Y:S07]  /*e5a0*/  LDSM.16.M88.4 R20, [R212+0xc100] ;  /* 0x00c10000d414783b */ /* 0x000eee0000000200 */
[C---:B------:R-:W-:Y:S01]  /*e5b0*/  HMMA.16816.F32 R44, R180.reuse, R18, R32 ;  /* 0x00000012b42c723c */ /* 0x040fe20000001820 */
[----:B------:R-:W-:Y:S07]  /*e5c0*/  LDSM.16.M88.4 R16, [R212+0xd900] ;  /* 0x00d90000d410783b */ /* 0x000fee0000000200 */
[C---:B-1----:R-:W-:Y:S08]  /*e5d0*/  HMMA.16816.F32 R32, R180.reuse, R28, R84 ;  /* 0x0000001cb420723c */ /* 0x042ff00000001854 */
[C---:B------:R-:W-:Y:S01]  /*e5e0*/  HMMA.16816.F32 R92, R180.reuse, R30, R92 ;  /* 0x0000001eb45c723c */ /* 0x040fe2000000185c */
[----:B------:R-:W1:Y:S07]  /*e5f0*/  LDSM.16.M88.4 R28, [R212+0xc900] ;  /* 0x00c90000d41c783b */ /* 0x000e6e0000000200 */
[C---:B------:R-:W-:Y:S08]  /*e600*/  HMMA.16816.F32 R136, R180.reuse, R12, R100 ;  /* 0x0000000cb488723c */ /* 0x040ff00000001864 */
[C---:B------:R-:W-:Y:S01]  /*e610*/  HMMA.16816.F32 R132, R180.reuse, R14, R88 ;  /* 0x0000000eb484723c */ /* 0x040fe20000001858 */
[----:B------:R-:W4:Y:S07]  /*e620*/  LDSM.16.M88.4 R12, [R212+0xe100] ;  /* 0x00e10000d40c783b */ /* 0x000f2e0000000200 */
[C---:B--2---:R-:W-:Y:S08]  /*e630*/  HMMA.16816.F32 R96, R180.reuse, R24, R96 ;  /* 0x00000018b460723c */ /* 0x044ff00000001860 */
[----:B------:R-:W-:Y:S01]  /*e640*/  HMMA.16816.F32 R108, R180, R26, R108 ;  /* 0x0000001ab46c723c */ /* 0x000fe2000000186c */
[----:B------:R-:W2:Y:S07]  /*e650*/  LDSM.16.M88.4 R24, [R212+0xd100] ;  /* 0x00d10000d418783b */ /* 0x000eae0000000200 */
[----:B---3--:R-:W-:Y:S01]  /*e660*/  HMMA.16816.F32 R116, R184, R22, R60 ;  /* 0x00000016b874723c */ /* 0x008fe2000000183c */
[----:B------:R-:W3:Y:S07]  /*e670*/  LDSM.16.M88.4 R60, [R212+0xf100] ;  /* 0x00f10000d43c783b */ /* 0x000eee0000000200 */
[C---:B------:R-:W-:Y:S01]  /*e680*/  HMMA.16816.F32 R128, R180.reuse, R8, R72 ;  /* 0x00000008b480723c */ /* 0x040fe20000001848 */
[----:B------:R-:W-:Y:S07]  /*e690*/  LDSM.16.M88.4 R72, [R219+0x5000] ;  /* 0x00500000db48783b */ /* 0x000fee0000000200 */
[----:B------:R-:W-:Y:S01]  /*e6a0*/  HMMA.16816.F32 R124, R180, R10, R68 ;  /* 0x0000000ab47c723c */ /* 0x000fe20000001844 */
[----:B------:R-:W2:Y:S04]  /*e6b0*/  LDSM.16.M88.4 R8, [R212+0xe900] ;  /* 0x00e90000d408783b */ /* 0x000ea80000000200 */
[----:B------:R-:W-:Y:S03]  /*e6c0*/  LDSM.16.M88.4 R68, [R219+0x5800] ;  /* 0x00580000db44783b */ /* 0x000fe60000000200 */
[C---:B-1----:R-:W-:Y:S01]  /*e6d0*/  HMMA.16816.F32 R104, R184.reuse, R30, R52 ;  /* 0x0000001eb868723c */ /* 0x042fe20000001834 */
[----:B------:R-:W1:Y:S07]  /*e6e0*/  LDSM.16.M88.4 R52, [R212+0xf900] ;  /* 0x00f90000d434783b */ /* 0x000e6e0000000200 */
[C---:B------:R-:W-:Y:S01]  /*e6f0*/  HMMA.16816.F32 R112, R184.reuse, R28, R56 ;  /* 0x0000001cb870723c */ /* 0x040fe20000001838 */
[----:B------:R-:W1:Y:S04]  /*e700*/  LDSM.16.M88.4 R56, [R219+0x4000] ;  /* 0x00400000db38783b */ /* 0x000e680000000200 */
[----:B------:R-:W-:Y:S03]  /*e710*/  LDSM.16.M88.4 R28, [R219+0x7800] ;  /* 0x00780000db1c783b */ /* 0x000fe60000000200 */
[C---:B------:R-:W-:Y:S08]  /*e720*/  HMMA.16816.F32 R120, R184.reuse, R20, R64 ;  /* 0x00000014b878723c */ /* 0x040ff00000001840 */
[C---:B----4-:R-:W-:Y:S01]  /*e730*/  HMMA.16816.F32 R64, R184.reuse, R12, R32 ;  /* 0x0000000cb840723c */ /* 0x050fe20000001820 */
[----:B------:R-:W4:Y:S07]  /*e740*/  LDSM.16.M88.4 R32, [R219+0x7000] ;  /* 0x00700000db20783b */ /* 0x000f2e0000000200 */
[C---:B------:R-:W-:Y:S01]  /*e750*/  HMMA.16816.F32 R80, R184.reuse, R18, R36 ;  /* 0x00000012b850723c */ /* 0x040fe20000001824 */
[----:B------:R-:W1:Y:S07]  /*e760*/  LDSM.16.M88.4 R36, [R219+0x6800] ;  /* 0x00680000db24783b */ /* 0x000e6e0000000200 */
[C---:B------:R-:W-:Y:S08]  /*e770*/  HMMA.16816.F32 R84, R184.reuse, R16, R40 ;  /* 0x00000010b854723c */ /* 0x040ff00000001828 */
[C---:B--2---:R-:W-:Y:S08]  /*e780*/  HMMA.16816.F32 R100, R184.reuse, R24, R48 ;  /* 0x00000018b864723c */ /* 0x044ff00000001830 */
[C---:B---3--:R-:W-:Y:S08]  /*e790*/  HMMA.16816.F32 R16, R184.reuse, R62, R132 ;  /* 0x0000003eb810723c */ /* 0x048ff00000001884 */
[C---:B------:R-:W-:Y:S01]  /*e7a0*/  HMMA.16816.F32 R88, R184.reuse, R26, R44 ;  /* 0x0000001ab858723c */ /* 0x040fe2000000182c */
[----:B------:R-:W2:Y:S07]  /*e7b0*/  LDSM.16.M88.4 R44, [R219+0x6000] ;  /* 0x00600000db2c783b */ /* 0x000eae0000000200 */
[C---:B------:R-:W-:Y:S01]  /*e7c0*/  HMMA.16816.F32 R48, R184.reuse, R14, R92 ;  /* 0x0000000eb830723c */ /* 0x040fe2000000185c */
[----:B------:R-:W3:Y:S07]  /*e7d0*/  LDSM.16.M88.4 R92, [R218+0xc100] ;  /* 0x00c10000da5c783b */ /* 0x000eee0000000200 */
[C---:B------:R-:W-:Y:S08]  /*e7e0*/  HMMA.16816.F32 R40, R184.reuse, R8, R96 ;  /* 0x00000008b828723c */ /* 0x040ff00000001860 */
[C---:B------:R-:W-:Y:S08]  /*e7f0*/  HMMA.16816.F32 R24, R184.reuse, R10, R108 ;  /* 0x0000000ab818723c */ /* 0x040ff0000000186c */
[C---:B-1----:R-:W-:Y:S08]  /*e800*/  HMMA.16816.F32 R12, R184.reuse, R52, R128 ;  /* 0x00000034b80c723c */ /* 0x042ff00000001880 */
[----:B------:R-:W-:Y:S08]  /*e810*/  HMMA.16816.F32 R8, R184, R54, R124 ;  /* 0x00000036b808723c */ /* 0x000ff0000000187c */
[----:B------:R-:W-:Y:S08]  /*e820*/  HMMA.16816.F32 R52, R188, R56, R120 ;  /* 0x00000038bc34723c */ /* 0x000ff00000001878 */
[----:B------:R-:W-:Y:S01]  /*e830*/  HMMA.16816.F32 R20, R184, R60, R136 ;  /* 0x0000003cb814723c */ /* 0x000fe20000001888 */
[----:B------:R-:W1:Y:S07]  /*e840*/  LDSM.16.M88.4 R60, [R218+0xc900] ;  /* 0x00c90000da3c783b */ /* 0x000e6e0000000200 */
[C---:B------:R-:W-:Y:S01]  /*e850*/  HMMA.16816.F32 R56, R188.reuse, R58, R116 ;  /* 0x0000003abc38723c */ /* 0x040fe20000001874 */
[----:B------:R-:W1:Y:S07]  /*e860*/  LDSM.16.M88.4 R116, [R218+0xd100] ;  /* 0x00d10000da74783b */ /* 0x000e6e0000000200 */
[C---:B------:R-:W-:Y:S08]  /*e870*/  HMMA.16816.F32 R132, R188.reuse, R76, R112 ;  /* 0x0000004cbc84723c */ /* 0x040ff00000001870 */
[C---:B----4-:R-:W-:Y:S01]  /*e880*/  HMMA.16816.F32 R112, R188.reuse, R34, R16 ;  /* 0x00000022bc70723c */ /* 0x050fe20000001810 */
[----:B------:R-:W4:Y:S07]  /*e890*/  LDSM.16.M88.4 R16, [R218+0xd900] ;  /* 0x00d90000da10783b */ /* 0x000f2e0000000200 */
[C---:B------:R-:W-:Y:S08]  /*e8a0*/  HMMA.16816.F32 R76, R188.reuse, R78, R104 ;  /* 0x0000004ebc4c723c */ /* 0x040ff00000001868 */
[C---:B------:R-:W-:Y:S01]  /*e8b0*/  HMMA.16816.F32 R108, R188.reuse, R28, R12 ;  /* 0x0000001cbc6c723c */ /* 0x040fe2000000180c */
[----:B------:R-:W1:Y:S07]  /*e8c0*/  LDSM.16.M88.4 R12, [R218+0xe100] ;  /* 0x00e10000da0c783b */ /* 0x000e6e0000000200 */
[C---:B------:R-:W-:Y:S01]  /*e8d0*/  HMMA.16816.F32 R128, R188.reuse, R72, R100 ;  /* 0x00000048bc80723c */ /* 0x040fe20000001864 */
[----:B------:R-:W-:Y:S07]  /*e8e0*/  LDSM.16.M88.4 R100, [R215+0x4000] ;  /* 0x00400000d764783b */ /* 0x000fee0000000200 */
[C---:B------:R-:W-:Y:S01]  /*e8f0*/  HMMA.16816.F32 R120, R188.reuse, R38, R24 ;  /* 0x00000026bc78723c */ /* 0x040fe20000001818 */
[----:B------:R-:W-:Y:S07]  /*e900*/  LDSM.16.M88.4 R24, [R218+0xf100] ;  /* 0x00f10000da18783b */ /* 0x000fee0000000200 */
[C---:B------:R-:W-:Y:S01]  /*e910*/  HMMA.16816.F32 R104, R188.reuse, R30, R8 ;  /* 0x0000001ebc68723c */ /* 0x040fe20000001808 */
[----:B------:R-:W1:Y:S07]  /*e920*/  LDSM.16.M88.4 R8, [R218+0xe900] ;  /* 0x00e90000da08783b */ /* 0x000e6e0000000200 */
[C---:B------:R-:W-:Y:S01]  /*e930*/  HMMA.16816.F32 R156, R188.reuse, R74, R88 ;  /* 0x0000004abc9c723c */ /* 0x040fe20000001858 */
[----:B------:R-:W-:Y:S07]  /*e940*/  LDSM.16.M88.4 R72, [R215+0x5800] ;  /* 0x00580000d748783b */ /* 0x000fee0000000200 */
[C---:B-----5:R-:W-:Y:S01]  /*e950*/  HMMA.16816.F32 R164, R188.reuse, R68, R84 ;  /* 0x00000044bca4723c */ /* 0x060fe20000001854 */
[----:B------:R-:W1:Y:S07]  /*e960*/  LDSM.16.M88.4 R84, [R218+0xf900] ;  /* 0x00f90000da54783b */ /* 0x000e6e0000000200 */
[C---:B------:R-:W-:Y:S01]  /*e970*/  HMMA.16816.F32 R152, R188.reuse, R70, R80 ;  /* 0x00000046bc98723c */ /* 0x040fe20000001850 */
[----:B------:R-:W1:Y:S07]  /*e980*/  LDSM.16.M88.4 R68, [R215+0x6000] ;  /* 0x00600000d744783b */ /* 0x000e6e0000000200 */
[C---:B--2---:R-:W-:Y:S01]  /*e990*/  HMMA.16816.F32 R148, R188.reuse, R44, R64 ;  /* 0x0000002cbc94723c */ /* 0x044fe20000001840 */
[----:B------:R-:W-:Y:S07]  /*e9a0*/  LDSM.16.M88.4 R64, [R215+0x6800] ;  /* 0x00680000d740783b */ /* 0x000fee0000000200 */
[C---:B------:R-:W-:Y:S08]  /*e9b0*/  HMMA.16816.F32 R136, R188.reuse, R46, R48 ;  /* 0x0000002ebc88723c */ /* 0x040ff00000001830 */
[C---:B------:R-:W-:Y:S08]  /*e9c0*/  HMMA.16816.F32 R124, R188.reuse, R36, R40 ;  /* 0x00000024bc7c723c */ /* 0x040ff00000001828 */
[----:B------:R-:W-:Y:S08]  /*e9d0*/  HMMA.16816.F32 R20, R188, R32, R20 ;  /* 0x00000020bc14723c */ /* 0x000ff00000001814 */
[C---:B---3--:R-:W-:Y:S08]  /*e9e0*/  HMMA.16816.F32 R88, R192.reuse, R94, R56 ;  /* 0x0000005ec058723c */ /* 0x048ff00000001838 */
[C---:B------:R-:W-:Y:S01]  /*e9f0*/  HMMA.16816.F32 R96, R192.reuse, R92, R52 ;  /* 0x0000005cc060723c */ /* 0x040fe20000001834 */
[----:B------:R-:W-:Y:S07]  /*ea00*/  LDSM.16.M88.4 R92, [R215+0x4800] ;  /* 0x00480000d75c783b */ /* 0x000fee0000000200 */
[C---:B-1----:R-:W-:Y:S08]  /*ea10*/  HMMA.16816.F32 R80, R192.reuse, R60, R132 ;  /* 0x0000003cc050723c */ /* 0x042ff00000001884 */
[C---:B------:R-:W-:Y:S01]  /*ea20*/  HMMA.16816.F32 R56, R192.reuse, R116, R128 ;  /* 0x00000074c038723c */ /* 0x040fe20000001880 */
[----:B------:R-:W1:Y:S07]  /*ea30*/  LDSM.16.M88.4 R128, [R215+0x7000] ;  /* 0x00700000d780783b */ /* 0x000e6e0000000200 */
[C---:B------:R-:W-:Y:S01]  /*ea40*/  HMMA.16816.F32 R60, R192.reuse, R62, R76 ;  /* 0x0000003ec03c723c */ /* 0x040fe2000000184c */
[----:B------:R-:W2:Y:S07]  /*ea50*/  LDSM.16.M88.4 R76, [R215+0x5000] ;  /* 0x00500000d74c783b */ /* 0x000eae0000000200 */
[----:B------:R-:W-:Y:S01]  /*ea60*/  HMMA.16816.F32 R52, R192, R118, R156 ;  /* 0x00000076c034723c */ /* 0x000fe2000000189c */
[----:B------:R-:W3:Y:S01]  /*ea70*/  LDSM.16.M88.4 R116, [R215+0x7800] ;  /* 0x00780000d774783b */ /* 0x000ee20000000200 */
[----:B------:R-:W-:-:S06]  /*ea80*/  DEPBAR.LE SB0, 0x0 ;  /* 0x000080000000791a */ /* 0x000fcc0000000000 */
[C---:B----4-:R-:W-:Y:S08]  /*ea90*/  HMMA.16816.F32 R48, R192.reuse, R16, R164 ;  /* 0x00000010c030723c */ /* 0x050ff000000018a4 */
        /* <DEDUP_REMOVED lines=17> */
[C---:B--2---:R-:W-:Y:S08]  /*ebb0*/  HMMA.16816.F32 R56, R196.reuse, R76, R56 ;  /* 0x0000004cc438723c */ /* 0x044ff00000001838 */
[C---:B------:R-:W-:Y:S08]  /*ebc0*/  HMMA.16816.F32 R52, R196.reuse, R78, R52 ;  /* 0x0000004ec434723c */ /* 0x040ff00000001834 */
[C---:B------:R-:W-:Y:S08]  /*ebd0*/  HMMA.16816.F32 R36, R196.reuse, R70, R36 ;  /* 0x00000046c424723c */ /* 0x040ff00000001824 */
[C---:B------:R-:W-:Y:S08]  /*ebe0*/  HMMA.16816.F32 R32, R196.reuse, R64, R32 ;  /* 0x00000040c420723c */ /* 0x040ff00000001820 */
[C---:B------:R-:W-:Y:S08]  /*ebf0*/  HMMA.16816.F32 R28, R196.reuse, R66, R28 ;  /* 0x00000042c41c723c */ /* 0x040ff0000000181c */
[C---:B------:R-:W-:Y:S08]  /*ec00*/  HMMA.16816.F32 R16, R196.reuse, R130, R16 ;  /* 0x00000082c410723c */ /* 0x040ff00000001810 */
[C---:B---3--:R-:W-:Y:S08]  /*ec10*/  HMMA.16816.F32 R20, R196.reuse, R116, R12 ;  /* 0x00000074c414723c */ /* 0x048ff0000000180c */
[----:B------:R-:W-:Y:S01]  /*ec20*/  HMMA.16816.F32 R24, R196, R118, R8 ;  /* 0x00000076c418723c */ /* 0x000fe20000001808 */
[----:B------:R-:W-:Y:S06]  /*ec30*/  BAR.SYNC.DEFER_BLOCKING 0x0 ;  /* 0x0000000000007b1d */ /* 0x000fec0000010000 */
[----:B------:R-:W-:Y:S09]  /*ec40*/  @!P0 BRA `(.L_x_620) ;  /* 0x0000023000008947 */ /* 0x000ff20003800000 */
[----:B------:R-:W-:Y:S01]  /*ec50*/  IADD3 R0, R236, -0x2, RZ ;  /* 0xfffffffeec007810 */ /* 0x000fe20007ffe0ff */
        /* <DEDUP_REMOVED lines=34> */
.L_x_620:
[----:B------:R-:W-:Y:S01]  /*ee80*/  FMUL.FTZ R0, R89, c[0x0][0x320] ;  /* 0x0000c80059007a20 */ /* 0x000fe20000410000 */
[----:B---3--:R-:W-:Y:S01]  /*ee90*/  LEA.HI R6, R176, R213, RZ, 0x2 ;  /* 0x000000d5b0067211 */ /* 0x008fe200078f10ff */
[----:B------:R-:W-:Y:S01]  /*eea0*/  FMUL.FTZ R5, R82, c[0x0][0x320] ;  /* 0x0000c80052057a20 */ /* 0x000fe20000410000 */
[----:B------:R-:W-:Y:S01]  /*eeb0*/  SHF.R.S32.HI R8, RZ, 0x1f, R171 ;  /* 0x0000001fff087819 */ /* 0x000fe200000114ab */
[----:B------:R1:W-:Y:S01]  /*eec0*/  MUFU.TANH R77, R0 ;  /* 0x00000000004d7308 */ /* 0x0003e20000002400 */
[----:B------:R-:W-:Y:S01]  /*eed0*/  LOP3.LUT R6, R6, 0xfffffffc, RZ, 0xc0, !PT ;  /* 0xfffffffc06067812 */ /* 0x000fe200078ec0ff */
[----:B------:R-:W-:Y:S01]  /*eee0*/  FMUL.FTZ R7, R22, c[0x0][0x320] ;  /* 0x0000c80016077a20 */ /* 0x000fe20000410000 */
[----:B------:R-:W-:Y:S01]  /*eef0*/  LEA.HI R8, R8, R171, RZ, 0x3 ;  /* 0x000000ab08087211 */ /* 0x000fe200078f18ff */
[----:B------:R-:W-:Y:S01]  /*ef00*/  FMUL.FTZ R15, R27, c[0x0][0x320] ;  /* 0x0000c8001b0f7a20 */ /* 0x000fe20000410000 */
[----:B------:R-:W-:Y:S01]  /*ef10*/  ISETP.NE.AND P5, PT, R177, 0x1, PT ;  /* 0x00000001b100780c */ /* 0x000fe20003fa5270 */
[----:B------:R-:W0:Y:S01]  /*ef20*/  LDGDEPBAR ;  /* 0x00000000000079af */ /* 0x000e220000000000 */
[----:B------:R-:W-:-:S03]  /*ef30*/  LOP3.LUT R8, R8, 0xffffff8, RZ, 0xc0, !PT ;  /* 0x0ffffff808087812 */ /* 0x000fc600078ec0ff */
[----:B------:R-:W-:Y:S02]  /*ef40*/  MUFU.TANH R15, R15 ;  /* 0x0000000f000f7308 */ /* 0x000fe40000002400 */
[----:B------:R-:W-:Y:S02]  /*ef50*/  IMAD.IADD R10, R171, 0x1, -R8 ;  /* 0x00000001ab0a7824 */ /* 0x000fe400078e0a08 */
[----:B-1----:R-:W-:-:S04]  /*ef60*/  FMUL.FTZ R0, R80, c[0x0][0x320] ;  /* 0x0000c80050007a20 */ /* 0x002fc80000410000 */
        /* <DEDUP_REMOVED lines=58> */
[----:B------:R1:W3:Y:S02]  /*f310*/  MUFU.TANH R11, R0 ;  /* 0x00000000000b7308 */ /* 0x0002e40000002400 */
[----:B-1----:R-:W-:-:S06]  /*f320*/  FMUL.FTZ R0, R44, c[0x0][0x320] ;  /* 0x0000c8002c007a20 */ /* 0x002fcc0000410000 */
[----:B------:R1:W-:Y:S08]  /*f330*/  MUFU.TANH R44, R5 ;  /* 0x00000005002c7308 */ /* 0x0003f00000002400 */
[----:B------:R4:W5:Y:S01]  /*f340*/  MUFU.TANH R25, R0 ;  /* 0x0000000000197308 */ /* 0x0009620000002400 */
[----:B-1----:R-:W-:Y:S02]  /*f350*/  IMAD.IADD R5, R213, 0x1, -R6 ;  /* 0x00000001d5057824 */ /* 0x002fe400078e0a06 */
[----:B----4-:R-:W-:-:S05]  /*f360*/  FMUL.FTZ R0, R75, c[0x0][0x320] ;  /* 0x0000c8004b007a20 */ /* 0x010fca0000410000 */
        /* <DEDUP_REMOVED lines=26> */
[----:B------:R-:W-:Y:S08]  /*f510*/  MUFU.TANH R31, R7 ;  /* 0x00000007001f7308 */ /* 0x000ff00000002400 */
        /* <DEDUP_REMOVED lines=14> */
[----:B------:R1:W4:Y:S02]  /*f600*/  MUFU.TANH R13, R0 ;  /* 0x00000000000d7308 */ /* 0x0003240000002400 */
[----:B-1----:R-:W-:-:S05]  /*f610*/  LOP3.LUT R0, R175, 0xffffffe0, RZ, 0xc0, !PT ;  /* 0xffffffe0af007812 */ /* 0x002fca00078ec0ff */
[----:B------:R-:W-:Y:S02]  /*f620*/  IMAD.IADD R0, R213, 0x1, -R0 ;  /* 0x00000001d5007824 */ /* 0x000fe400078e0a00 */
[----:B------:R-:W-:-:S03]  /*f630*/  IMAD.SHL.U32 R213, R3, 0x2, RZ ;  /* 0x0000000203d57824 */ /* 0x000fc600078e00ff */
[----:B------:R-:W-:Y:S01]  /*f640*/  SHF.R.S32.HI R9, RZ, 0x1f, R0 ;  /* 0x0000001fff097819 */ /* 0x000fe20000011400 */
[----:B------:R-:W-:Y:S01]  /*f650*/  IMAD R217, R2, 0x2, R213 ;  /* 0x0000000202d97824 */ /* 0x000fe200078e02d5 */
[----:B------:R-:W-:Y:S02]  /*f660*/  LEA R214, R4, R213, 0x1 ;  /* 0x000000d504d67211 */ /* 0x000fe400078e08ff */
[----:B------:R-:W-:Y:S02]  /*f670*/  LEA.HI R6, R9, R0, RZ, 0x2 ;  /* 0x0000000009067211 */ /* 0x000fe400078f10ff */
[----:B------:R-:W-:Y:S01]  /*f680*/  LEA.HI R9, R5, R5, RZ, 0x1 ;  /* 0x0000000505097211 */ /* 0x000fe200078f08ff */
[----:B------:R-:W-:Y:S01]  /*f690*/  IMAD R216, R2, 0x2, R214 ;  /* 0x0000000202d87824 */ /* 0x000fe200078e02d6 */
[C---:B------:R-:W-:Y:S02]  /*f6a0*/  LEA.HI.SX32 R7, R6.reuse, R203, 0x1e ;  /* 0x000000cb06077211 */ /* 0x040fe400078ff2ff */
[----:B------:R-:W-:Y:S01]  /*f6b0*/  LOP3.LUT R8, R9, 0x1ffffffe, RZ, 0xc0, !PT ;  /* 0x1ffffffe09087812 */ /* 0x000fe200078ec0ff */
[----:B------:R-:W-:Y:S01]  /*f6c0*/  FMUL.FTZ R9, R23, c[0x0][0x320] ;  /* 0x0000c80017097a20 */ /* 0x000fe20000410000 */
[----:B------:R-:W-:Y:S01]  /*f6d0*/  LOP3.LUT R6, R6, 0x7ffffffc, RZ, 0xc0, !PT ;  /* 0x7ffffffc06067812 */ /* 0x000fe200078ec0ff */
[----:B------:R-:W-:-:S02]  /*f6e0*/  IMAD R7, R10, 0x10, R7 ;  /* 0x000000100a077824 */ /* 0x000fc400078e0207 */
[----:B------:R-:W-:Y:S01]  /*f6f0*/  IMAD.IADD R5, R5, 0x1, -R8 ;  /* 0x0000000105057824 */ /* 0x000fe200078e0a08 */
[----:B------:R1:W-:Y:S01]  /*f700*/  MUFU.TANH R22, R9 ;  /* 0x0000000900167308 */ /* 0x0003e20000002400 */
[----:B------:R-:W-:Y:S02]  /*f710*/  IMAD.IADD R6, R0, 0x1, -R6 ;  /* 0x0000000100067824 */ /* 0x000fe400078e0a06 */
[----:B------:R-:W-:Y:S01]  /*f720*/  FMUL.FTZ R0, R83, c[0x0][0x320] ;  /* 0x0000c80053007a20 */ /* 0x000fe20000410000 */
[----:B------:R-:W-:Y:S01]  /*f730*/  LEA R7, R5, R7, 0x3 ;  /* 0x0000000705077211 */ /* 0x000fe200078e18ff */
[----:B------:R-:W-:Y:S02]  /*f740*/  FMUL.FTZ R5, R50, c[0x0][0x320] ;  /* 0x0000c80032057a20 */ /* 0x000fe40000410000 */
[----:B------:R-:W-:Y:S01]  /*f750*/  IMAD.SHL.U32 R10, R6, 0x2, RZ ;  /* 0x00000002060a7824 */ /* 0x000fe200078e00ff */
[----:B------:R-:W-:Y:S01]  /*f760*/  MUFU.TANH R60, R0 ;  /* 0x00000000003c7308 */ /* 0x000fe20000002400 */
[----:B------:R-:W-:Y:S01]  /*f770*/  @P5 IMAD.HI.U32 R8, R7, c[0x0][0x2c8], RZ ;  /* 0x0000b20007085a27 */ /* 0x000fe200078e00ff */
[----:B------:R2:W-:Y:S03]  /*f780*/  STL [R1+0x18], R7 ;  /* 0x0000180701007387 */ /* 0x0005e60000100800 */
[----:B------:R-:W-:Y:S01]  /*f790*/  IMAD.IADD R6, R170, 0x1, -R10 ;  /* 0x00000001aa067824 */ /* 0x000fe200078e0a0a */
[----:B------:R-:W-:Y:S02]  /*f7a0*/  STL [R1+0x24], R10 ;  /* 0x0000240a01007387 */ /* 0x000fe40000100800 */
[----:B------:R3:W-:Y:S01]  /*f7b0*/  MUFU.TANH R18, R5 ;  /* 0x0000000500127308 */ /* 0x0007e20000002400 */
[----:B-1----:R-:W-:-:S02]  /*f7c0*/  IMAD.MOV.U32 R9, RZ, RZ, -0x80 ;  /* 0xffffff80ff097424 */ /* 0x002fc400078e00ff */
[----:B---3--:R-:W-:Y:S01]  /*f7d0*/  IMAD.MOV.U32 R5, RZ, RZ, R7 ;  /* 0x000000ffff057224 */ /* 0x008fe200078e0007 */
[----:B------:R-:W-:Y:S01]  /*f7e0*/  @P5 SHF.R.U32.HI R5, RZ, c[0x0][0x2cc], R8 ;  /* 0x0000b300ff055a19 */ /* 0x000fe20000011608 */
[----:B--2---:R-:W-:-:S04]  /*f7f0*/  FMUL.FTZ R7, R51, c[0x0][0x320] ;  /* 0x0000c80033077a20 */ /* 0x004fc80000410000 */
[----:B------:R-:W1:Y:S01]  /*f800*/  SHFL.IDX PT, R8, R5, RZ, 0x1c1f ;  /* 0x001c1fff05087589 */ /* 0x000e6200000e0000 */
[----:B------:R2:W-:Y:S03]  /*f810*/  MUFU.TANH R17, R7 ;  /* 0x0000000700117308 */ /* 0x0005e60000002400 */
[----:B--2---:R2:W3:Y:S02]  /*f820*/  SHFL.IDX PT, R7, R5, 0x1, 0x1c1f ;  /* 0x003c1f0005077f89 */ /* 0x0044e400000e0000 */
[----:B--2---:R-:W-:-:S04]  /*f830*/  FMUL.FTZ R5, R26, c[0x0][0x320] ;  /* 0x0000c8001a057a20 */ /* 0x004fc80000410000 */
[----:B------:R2:W-:Y:S02]  /*f840*/  MUFU.TANH R19, R5 ;  /* 0x0000000500137308 */ /* 0x0005e40000002400 */
[----:B--2---:R-:W-:-:S05]  /*f850*/  IMAD R5, R168, R9, 0x1 ;  /* 0x00000001a8057424 */ /* 0x004fca00078e0209 */
[----:B------:R-:W-:Y:S01]  /*f860*/  IADD3 R0, -R10, R5, R201 ;  /* 0x000000050a007210 */ /* 0x000fe20007ffe1c9 */
[----:B------:R-:W-:-:S03]  /*f870*/  FMUL.FTZ R5, R99, c[0x0][0x320] ;  /* 0x0000c80063057a20 */ /* 0x000fc60000410000 */
[----:B------:R-:W-:Y:S01]  /*f880*/  IADD3 R0, R0, -R211, RZ ;  /* 0x800000d300007210 */ /* 0x000fe20007ffe0ff */
[----:B------:R1:W2:Y:S04]  /*f890*/  MUFU.TANH R12, R5 ;  /* 0x00000005000c7308 */ /* 0x0002a80000002400 */
[C---:B-1----:R-:W-:Y:S02]  /*f8a0*/  IMAD.IADD R5, R0.reuse, 0x1, R8 ;  /* 0x0000000100057824 */ /* 0x042fe400078e0208 */
[----:B---3--:R-:W-:Y:S02]  /*f8b0*/  IMAD.IADD R0, R0, 0x1, R7 ;  /* 0x0000000100007824 */ /* 0x008fe400078e0207 */
[----:B------:R-:W-:Y:S01]  /*f8c0*/  FMUL.FTZ R7, R74, c[0x0][0x320] ;  /* 0x0000c8004a077a20 */ /* 0x000fe20000410000 */
[----:B------:R-:W-:Y:S01]  /*f8d0*/  IMNMX R5, R6, R5, PT ;  /* 0x0000000506057217 */ /* 0x000fe20003800200 */
[----:B------:R-:W-:Y:S01]  /*f8e0*/  FMUL.FTZ R8, R42, c[0x0][0x320] ;  /* 0x0000c8002a087a20 */ /* 0x000fe20000410000 */
[----:B------:R-:W-:-:S02]  /*f8f0*/  IMNMX R0, R6, R0, PT ;  /* 0x0000000006007217 */ /* 0x000fc40003800200 */
[C---:B------:R-:W-:Y:S01]  /*f900*/  ISETP.GT.AND P0, PT, R5.reuse, RZ, PT ;  /* 0x000000ff0500720c */ /* 0x040fe20003f04270 */
[----:B------:R1:W3:Y:S01]  /*f910*/  MUFU.TANH R6, R7 ;  /* 0x0000000700067308 */ /* 0x0002e20000002400 */
[C---:B------:R-:W-:Y:S02]  /*f920*/  ISETP.GT.AND P1, PT, R5.reuse, 0x1, PT ;  /* 0x000000010500780c */ /* 0x040fe40003f24270 */
[C---:B------:R-:W-:Y:S02]  /*f930*/  ISETP.GT.AND P2, PT, R5.reuse, 0x8, PT ;  /* 0x000000080500780c */ /* 0x040fe40003f44270 */
[----:B------:R-:W-:Y:S02]  /*f940*/  FSEL R9, R16, -INF , P1 ;  /* 0xff80000010097808 */ /* 0x000fe40000800000 */
[----:B------:R-:W-:Y:S01]  /*f950*/  ISETP.GT.AND P1, PT, R5, 0x11, PT ;  /* 0x000000110500780c */ /* 0x000fe20003f24270 */
[----:B------:R4:W2:Y:S01]  /*f960*/  MUFU.TANH R16, R8 ;  /* 0x0000000800107308 */ /* 0x0008a20000002400 */
[----:B------:R-:W-:-:S02]  /*f970*/  FSEL R10, R11, -INF , P2 ;  /* 0xff8000000b0a7808 */ /* 0x000fc40001000000 */
[----:B------:R-:W-:Y:S02]  /*f980*/  ISETP.GT.AND P2, PT, R5, 0x18, PT ;  /* 0x000000180500780c */ /* 0x000fe40003f44270 */
[----:B------:R-:W-:Y:S02]  /*f990*/  FSEL R29, R69, -INF , P1 ;  /* 0xff800000451d7808 */ /* 0x000fe40000800000 */
[----:B------:R-:W-:Y:S02]  /*f9a0*/  ISETP.GT.AND P1, PT, R5, 0x21, PT ;  /* 0x000000210500780c */ /* 0x000fe40003f24270 */
[----:B-1----:R-:W-:Y:S02]  /*f9b0*/  FSEL R7, R21, -INF , P0 ;  /* 0xff80000015077808 */ /* 0x002fe40000000000 */
[----:B------:R-:W-:Y:S02]  /*f9c0*/  ISETP.GT.AND P0, PT, R5, 0x10, PT ;  /* 0x000000100500780c */ /* 0x000fe40003f04270 */
[----:B------:R-:W-:-:S02]  /*f9d0*/  FSEL R30, R68, -INF , P2 ;  /* 0xff800000441e7808 */ /* 0x000fc40001000000 */
[----:B------:R-:W-:Y:S02]  /*f9e0*/  FSEL R28, R76, -INF , P0 ;  /* 0xff8000004c1c7808 */ /* 0x000fe40000000000 */
[C---:B------:R-:W-:Y:S02]  /*f9f0*/  ISETP.GT.AND P0, PT, R5.reuse, 0x20, PT ;  /* 0x000000200500780c */ /* 0x040fe40003f04270 */
[----:B------:R-:W-:Y:S02]  /*fa00*/  ISETP.GT.AND P2, PT, R5, 0x28, PT ;  /* 0x000000280500780c */ /* 0x000fe40003f44270 */
[----:B------:R-:W-:Y:S02]  /*fa10*/  FSEL R66, R66, -INF , P0 ;  /* 0xff80000042427808 */ /* 0x000fe40000000000 */
[----:B------:R-:W-:Y:S02]  /*fa20*/  FSEL R67, R67, -INF , P1 ;  /* 0xff80000043437808 */ /* 0x000fe40000800000 */
[----:B------:R-:W-:-:S02]  /*fa30*/  ISETP.GT.AND P0, PT, R5, 0x30, PT ;  /* 0x000000300500780c */ /* 0x000fc40003f04270 */
[C---:B------:R-:W-:Y:S02]  /*fa40*/  ISETP.GT.AND P1, PT, R5.reuse, 0x31, PT ;  /* 0x000000310500780c */ /* 0x040fe40003f24270 */
[----:B------:R-:W-:Y:S02]  /*fa50*/  ISETP.GT.AND P3, PT, R5, 0x9, PT ;  /* 0x000000090500780c */ /* 0x000fe40003f64270 */
        /* <DEDUP_REMOVED lines=10> */
[----:B-----5:R-:W-:Y:S02]  /*fb00*/  FSEL R164, R25, -INF , P0 ;  /* 0xff80000019a47808 */ /* 0x020fe40000000000 */
        /* <DEDUP_REMOVED lines=20> */
[C---:B------:R-:W-:Y:S02]  /*fc50*/  ISETP.GT.AND P3, PT, R5.reuse, 0x49, PT ;  /* 0x000000490500780c */ /* 0x040fe40003f64270 */
[----:B------:R-:W-:Y:S02]  /*fc60*/  FSEL R241, R40, -INF , P2 ;  /* 0xff80000028f17808 */ /* 0x000fe40001000000 */
[----:B------:R-:W-:Y:S01]  /*fc70*/  ISETP.GT.AND P2, PT, R5, 0x78, PT ;  /* 0x000000780500780c */ /* 0x000fe20003f44270 */
[----:B------:R-:W-:Y:S01]  /*fc80*/  LDSM.16.MT88.4 R40, [R214+0x4100] ;  /* 0x00410000d628783b */ /* 0x000fe20000004200 */
[----:B------:R-:W-:-:S02]  /*fc90*/  FSEL R200, R36, -INF , P0 ;  /* 0xff80000024c87808 */ /* 0x000fc40000000000 */
[----:B------:R-:W-:Y:S02]  /*fca0*/  FSEL R170, R33, -INF , P1 ;  /* 0xff80000021aa7808 */ /* 0x000fe40000800000 */
[C---:B------:R-:W-:Y:S02]  /*fcb0*/  ISETP.GT.AND P0, PT, R0.reuse, RZ, PT ;  /* 0x000000ff0000720c */ /* 0x040fe40003f04270 */
[----:B------:R-:W-:Y:S02]  /*fcc0*/  ISETP.GT.AND P1, PT, R0, 0x1, PT ;  /* 0x000000010000780c */ /* 0x000fe40003f24270 */
[----:B------:R-:W-:Y:S02]  /*fcd0*/  FSEL R167, R167, -INF , P3 ;  /* 0xff800000a7a77808 */ /* 0x000fe40001800000 */
[----:B------:R-:W-:Y:S02]  /*fce0*/  ISETP.GT.AND P3, PT, R5, 0x59, PT ;  /* 0x000000590500780c */ /* 0x000fe40003f64270 */
[----:B------:R-:W-:-:S02]  /*fcf0*/  FMNMX.FTZ R69, R7, R9, !PT ;  /* 0x0000000907457209 */ /* 0x000fc40007810000 */
[----:B------:R-:W-:Y:S02]  /*fd00*/  FSEL R78, R32, -INF , P2 ;  /* 0xff800000204e7808 */ /* 0x000fe40001000000 */
[----:B------:R-:W-:Y:S02]  /*fd10*/  ISETP.GT.AND P2, PT, R0, 0x8, PT ;  /* 0x000000080000780c */ /* 0x000fe40003f44270 */
[----:B----4-:R-:W-:Y:S02]  /*fd20*/  FSEL R8, R13, -INF , P0 ;  /* 0xff8000000d087808 */ /* 0x010fe40000000000 */
[----:B--2---:R-:W-:Y:S02]  /*fd30*/  FSEL R12, R12, -INF , P1 ;  /* 0xff8000000c0c7808 */ /* 0x004fe40000800000 */
[----:B------:R-:W-:Y:S02]  /*fd40*/  FSEL R179, R49, -INF , P3 ;  /* 0xff80000031b37808 */ /* 0x000fe40001800000 */
[----:B------:R-:W-:-:S02]  /*fd50*/  ISETP.GT.AND P3, PT, R5, 0x69, PT ;  /* 0x000000690500780c */ /* 0x000fc40003f64270 */
[----:B------:R-:W-:Y:S02]  /*fd60*/  FMNMX.FTZ R69, R10, R69, !PT ;  /* 0x000000450a457209 */ /* 0x000fe40007810000 */
[----:B------:R-:W-:Y:S02]  /*fd70*/  ISETP.GT.AND P4, PT, R5, 0x79, PT ;  /* 0x000000790500780c */ /* 0x000fe40003f84270 */
        /* <DEDUP_REMOVED lines=34> */
[----:B------:R-:W-:Y:S01]  /*ffa0*/  FMNMX.FTZ R5, R96, R5, !PT ;  /* 0x0000000560057209 */ /* 0x000fe20007810000 */
[----:B------:R-:W-:Y:S01]  /*ffb0*/  LDSM.16.MT88.4 R24, [R213+0x100] ;  /* 0x00010000d518783b */ /* 0x000fe20000004200 */
        /* <DEDUP_REMOVED lines=14> */
[----:B---3--:R-:W-:Y:S02]  /*100a0*/  FSEL R154, R6, -INF , P2 ;  /* 0xff800000069a7808 */ /* 0x008fe40001000000 */
        /* <DEDUP_REMOVED lines=15> */
[C---:B------:R-:W-:Y:S02]  /*101a0*/  ISETP.GT.AND P2, PT, R0.reuse, 0x49, PT ;  /* 0x000000490000780c */ /* 0x040fe40003f44270 */
        /* <DEDUP_REMOVED lines=37> */
[----:B------:R-:W-:Y:S01]  /*10400*/  FMNMX.FTZ R5, R208, R5, !PT ;  /* 0x00000005d0057209 */ /* 0x000fe20007810000 */
[----:B------:R-:W-:Y:S01]  /*10410*/  LDSM.16.MT88.4 R32, [R217+0x4100] ;  /* 0x00410000d920783b */ /* 0x000fe20000004200 */
        /* <DEDUP_REMOVED lines=8> */
[----:B------:R-:W-:Y:S02]  /*104a0*/  FSEL R247, R72, -INF , P4 ;  /* 0xff80000048f77808 */ /* 0x000fe40002000000 */
[----:B------:R-:W-:Y:S02]  /*104b0*/  FMNMX.FTZ R69, R78, R69, !PT ;  /* 0x000000454e457209 */ /* 0x000fe40007810000 */
[----:B------:R-:W-:Y:S02]  /*104c0*/  ISETP.GT.AND P0, PT, R0, 0x79, PT ;  /* 0x000000790000780c */ /* 0x000fe40003f04270 */
[----:B------:R-:W-:Y:S02]  /*104d0*/  FSEL R248, R19, -INF , P1 ;  /* 0xff80000013f87808 */ /* 0x000fe40000800000 */
[----:B------:R-:W-:Y:S01]  /*104e0*/  FMNMX.FTZ R0, R249, R5, !PT ;  /* 0x00000005f9007209 */ /* 0x000fe20007810000 */
[----:B------:R-:W-:Y:S01]  /*104f0*/  LDSM.16.MT88.4 R16, [R214+0x100] ;  /* 0x00010000d610783b */ /* 0x000fe20000004200 */
[----:B------:R-:W-:-:S02]  /*10500*/  FMNMX.FTZ R69, R247, R69, !PT ;  /* 0x00000045f7457209 */ /* 0x000fc40007810000 */
[----:B------:R-:W-:Y:S02]  /*10510*/  FSEL R171, R15, -INF , P0 ;  /* 0xff8000000fab7808 */ /* 0x000fe40000000000 */
[----:B------:R-:W-:Y:S01]  /*10520*/  FMNMX.FTZ R0, R248, R0, !PT ;  /* 0x00000000f8007209 */ /* 0x000fe20007810000 */
[----:B------:R-:W1:Y:S03]  /*10530*/  SHFL.BFLY PT, R6, R69, 0x2, 0x1f ;  /* 0x0c401f0045067f89 */ /* 0x000e6600000e0000 */
        /* <DEDUP_REMOVED lines=14> */
[----:B------:R-:W-:Y:S01]  /*10620*/  FFMA.FTZ R2, R28, c[0x0][0x2d0], -R5 ;  /* 0x0000b4001c027a23 */ /* 0x000fe20000010805 */
[----:B------:R-:W-:Y:S01]  /*10630*/  FSEL R0, R0, RZ, P0 ;  /* 0x000000ff00007208 */ /* 0x000fe20000000000 */
[----:B------:R1:W-:Y:S04]  /*10640*/  MUFU.EX2 R204, R6 ;  /* 0x0000000600cc7308 */ /* 0x0003e80000000800 */
[----:B------:R-:W-:-:S04]  /*10650*/  FFMA.FTZ R3, R8, c[0x0][0x2d0], -R0 ;  /* 0x0000b40008037a23 */ /* 0x000fc80000010800 */
[----:B------:R2:W-:Y:S01]  /*10660*/  MUFU.EX2 R92, R3 ;  /* 0x00000003005c7308 */ /* 0x0005e20000000800 */
[----:B-1----:R-:W-:-:S07]  /*10670*/  FFMA.FTZ R6, R9, c[0x0][0x2d0], -R5 ;  /* 0x0000b40009067a23 */ /* 0x002fce0000010805 */
[----:B------:R1:W-:Y:S01]  /*10680*/  MUFU.EX2 R168, R2 ;  /* 0x0000000200a87308 */ /* 0x0003e20000000800 */
[----:B--2---:R-:W-:-:S07]  /*10690*/  FFMA.FTZ R3, R12, c[0x0][0x2d0], -R0 ;  /* 0x0000b4000c037a23 */ /* 0x004fce0000010800 */
[----:B------:R2:W3:Y:S08]  /*106a0*/  MUFU.EX2 R7, R6 ;  /* 0x0000000600077308 */ /* 0x0004f00000000800 */
[----:B------:R4:W5:Y:S01]  /*106b0*/  MUFU.EX2 R178, R3 ;  /* 0x0000000300b27308 */ /* 0x0009620000000800 */
[--C-:B-1----:R-:W-:Y:S02]  /*106c0*/  FFMA.FTZ R2, R29, c[0x0][0x2d0], -R5.reuse ;  /* 0x0000b4001d027a23 */ /* 0x102fe40000010805 */
[----:B--2---:R-:W-:-:S05]  /*106d0*/  FFMA.FTZ R6, R10, c[0x0][0x2d0], -R5 ;  /* 0x0000b4000a067a23 */ /* 0x004fca0000010805 */
[----:B------:R1:W-:Y:S01]  /*106e0*/  MUFU.EX2 R202, R2 ;  /* 0x0000000200ca7308 */ /* 0x0003e20000000800 */
[----:B---3--:R-:W-:Y:S01]  /*106f0*/  F2FP.PACK_AB R8, R7, R204 ;  /* 0x000000cc0708723e */ /* 0x008fe200000000ff */
[----:B----4-:R-:W-:-:S06]  /*10700*/  FFMA.FTZ R3, R13, c[0x0][0x2d0], -R0 ;  /* 0x0000b4000d037a23 */ /* 0x010fcc0000010800 */
[----:B------:R2:W-:Y:S01]  /*10710*/  MUFU.EX2 R23, R6 ;  /* 0x0000000600177308 */ /* 0x0005e20000000800 */
[----:B-----5:R-:W-:-:S07]  /*10720*/  F2FP.PACK_AB R9, R178, R92 ;  /* 0x0000005cb209723e */ /* 0x020fce00000000ff */
[----:B------:R3:W-:Y:S01]  /*10730*/  MUFU.EX2 R205, R3 ;  /* 0x0000000300cd7308 */ /* 0x0007e20000000800 */
[--C-:B-1----:R-:W-:Y:S02]  /*10740*/  FFMA.FTZ R2, R30, c[0x0][0x2d0], -R5.reuse ;  /* 0x0000b4001e027a23 */ /* 0x102fe40000010805 */
[----:B------:R-:W-:Y:S01]  /*10750*/  LDSM.16.MT88.4 R28, [R216+0x4100] ;  /* 0x00410000d81c783b */ /* 0x000fe20000004200 */
[----:B--2---:R-:W-:-:S04]  /*10760*/  FFMA.FTZ R6, R11, c[0x0][0x2d0], -R5 ;  /* 0x0000b4000b067a23 */ /* 0x004fc80000010805 */
[----:B------:R1:W-:Y:S01]  /*10770*/  MUFU.EX2 R210, R2 ;  /* 0x0000000200d27308 */ /* 0x0003e20000000800 */
[----:B---3--:R-:W-:-:S07]  /*10780*/  FFMA.FTZ R3, R14, c[0x0][0x2d0], -R0 ;  /* 0x0000b4000e037a23 */ /* 0x008fce0000010800 */
[----:B------:R-:W2:Y:S01]  /*10790*/  MUFU.EX2 R39, R6 ;  /* 0x0000000600277308 */ /* 0x000ea20000000800 */
[----:B------:R-:W3:Y:S07]  /*107a0*/  LDSM.16.MT88.4 R12, [R217+0x100] ;  /* 0x00010000d90c783b */ /* 0x000eee0000004200 */
[----:B------:R4:W5:Y:S01]  /*107b0*/  MUFU.EX2 R132, R3 ;  /* 0x0000000300847308 */ /* 0x0009620000000800 */
[----:B-1----:R-:W-:Y:S02]  /*107c0*/  FFMA.FTZ R2, R45, c[0x0][0x2d0], -R5 ;  /* 0x0000b4002d027a23 */ /* 0x002fe40000010805 */
[----:B--2---:R-:W-:-:S05]  /*107d0*/  IMAD.MOV.U32 R4, RZ, RZ, R39 ;  /* 0x000000ffff047224 */ /* 0x004fca00078e0027 */
[----:B------:R1:W-:Y:S01]  /*107e0*/  MUFU.EX2 R6, R2 ;  /* 0x0000000200067308 */ /* 0x0003e20000000800 */
[----:B------:R-:W-:Y:S01]  /*107f0*/  LDSM.16.MT88.4 R36, [R213+0x4100] ;  /* 0x00410000d524783b */ /* 0x000fe20000004200 */
[----:B----4-:R-:W-:Y:S01]  /*10800*/  IMAD.MOV.U32 R3, RZ, RZ, R23 ;  /* 0x000000ffff037224 */ /* 0x010fe200078e0017 */
[----:B-----5:R-:W-:Y:S02]  /*10810*/  F2FP.PACK_AB R11, R132, R205 ;  /* 0x000000cd840b723e */ /* 0x020fe400000000ff */
[----:B------:R-:W2:Y:S02]  /*10820*/  LDSM.16.MT88.4 R20, [R216+0x100] ;  /* 0x00010000d814783b */ /* 0x000ea40000004200 */
[----:B------:R-:W-:Y:S01]  /*10830*/  F2FP.PACK_AB R10, R4, R3 ;  /* 0x00000003040a723e */ /* 0x000fe200000000ff */
[----:B-1----:R-:W-:-:S06]  /*10840*/  FFMA.FTZ R2, R44, c[0x0][0x2d0], -R0 ;  /* 0x0000b4002c027a23 */ /* 0x002fcc0000010800 */
[C---:B------:R-:W-:Y:S01]  /*10850*/  HMMA.16816.F32 R80, R8.reuse, R16, RZ ;  /* 0x000000100850723c */ /* 0x040fe200000018ff */
[----:B------:R1:W-:Y:S07]  /*10860*/  MUFU.EX2 R252, R2 ;  /* 0x0000000200fc7308 */ /* 0x0003ee0000000800 */
[C---:B---3--:R-:W-:Y:S08]  /*10870*/  HMMA.16816.F32 R52, R8.reuse, R12, RZ ;  /* 0x0000000c0834723c */ /* 0x048ff000000018ff */
[----:B------:R-:W-:Y:S01]  /*10880*/  HMMA.16816.F32 R56, R8, R14, RZ ;  /* 0x0000000e0838723c */ /* 0x000fe200000018ff */
[----:B------:R-:W3:Y:S01]  /*10890*/  LDSM.16.MT88.4 R12, [R214+0x900] ;  /* 0x00090000d60c783b */ /* 0x000ee20000004200 */
[----:B-1----:R-:W-:-:S04]  /*108a0*/  FFMA.FTZ R2, R60, c[0x0][0x2d0], -R0 ;  /* 0x0000b4003c027a23 */ /* 0x002fc80000010800 */
[----:B------:R1:W4:Y:S02]  /*108b0*/  MUFU.EX2 R250, R2 ;  /* 0x0000000200fa7308 */ /* 0x0003240000000800 */
[C---:B------:R-:W-:Y:S01]  /*108c0*/  HMMA.16816.F32 R72, R8.reuse, R18, RZ ;  /* 0x000000120848723c */ /* 0x040fe200000018ff */
[----:B------:R-:W5:Y:S07]  /*108d0*/  LDSM.16.MT88.4 R16, [R213+0x900] ;  /* 0x00090000d510783b */ /* 0x000f6e0000004200 */
[----:B------:R-:W-:Y:S01]  /*108e0*/  HMMA.16816.F32 R88, R8, R24, RZ ;  /* 0x000000180858723c */ /* 0x000fe200000018ff */
[----:B-1----:R-:W-:Y:S01]  /*108f0*/  FFMA.FTZ R2, R65, c[0x0][0x2d0], -R0 ;  /* 0x0000b40041027a23 */ /* 0x002fe20000010800 */
[----:B------:R-:W-:-:S06]  /*10900*/  MOV R65, R78 ;  /* 0x0000004e00417202 */ /* 0x000fcc0000000f00 */
[C---:B------:R-:W-:Y:S01]  /*10910*/  HMMA.16816.F32 R84, R8.reuse, R26, RZ ;  /* 0x0000001a0854723c */ /* 0x040fe200000018ff */
[----:B------:R-:W1:Y:S01]  /*10920*/  LDSM.16.MT88.4 R24, [R217+0x900] ;  /* 0x00090000d918783b */ /* 0x000e620000004200 */
[----:B------:R3:W-:Y:S06]  /*10930*/  MUFU.EX2 R251, R2 ;  /* 0x0000000200fb7308 */ /* 0x0007ec0000000800 */
[C---:B--2---:R-:W-:Y:S08]  /*10940*/  HMMA.16816.F32 R48, R8.reuse, R20, RZ ;  /* 0x000000140830723c */ /* 0x044ff000000018ff */
[----:B------:R-:W-:Y:S01]  /*10950*/  HMMA.16816.F32 R44, R8, R22, RZ ;  /* 0x00000016082c723c */ /* 0x000fe200000018ff */
[----:B------:R-:W2:Y:S01]  /*10960*/  LDSM.16.MT88.4 R20, [R216+0x900] ;  /* 0x00090000d814783b */ /* 0x000ea20000004200 */
[----:B---3--:R-:W-:-:S02]  /*10970*/  FFMA.FTZ R2, R64, c[0x0][0x2d0], -R0 ;  /* 0x0000b40040027a23 */ /* 0x008fc40000010800 */
[----:B------:R-:W-:-:S04]  /*10980*/  IMAD.MOV.U32 R64, RZ, RZ, R92 ;  /* 0x000000ffff407224 */ /* 0x000fc800078e005c */
[----:B------:R-:W3:Y:S01]  /*10990*/  MUFU.EX2 R2, R2 ;  /* 0x0000000200027308 */ /* 0x000ee20000000800 */
[C---:B------:R-:W-:Y:S08]  /*109a0*/  HMMA.16816.F32 R60, R8.reuse, R36, RZ ;  /* 0x00000024083c723c */ /* 0x040ff000000018ff */
[C---:B------:R-:W-:Y:S01]  /*109b0*/  HMMA.16816.F32 R76, R8.reuse, R38, RZ ;  /* 0x00000026084c723c */ /* 0x040fe200000018ff */
[----:B------:R-:W1:Y:S07]  /*109c0*/  LDSM.16.MT88.4 R36, [R214+0x4900] ;  /* 0x00490000d624783b */ /* 0x000e6e0000004200 */
[C---:B------:R-:W-:Y:S08]  /*109d0*/  HMMA.16816.F32 R104, R8.reuse, R40, RZ ;  /* 0x000000280868723c */ /* 0x040ff000000018ff */
[C---:B------:R-:W-:Y:S08]  /*109e0*/  HMMA.16816.F32 R100, R8.reuse, R42, RZ ;  /* 0x0000002a0864723c */ /* 0x040ff000000018ff */
[C---:B------:R-:W-:Y:S08]  /*109f0*/  HMMA.16816.F32 R112, R8.reuse, R32, RZ ;  /* 0x000000200870723c */ /* 0x040ff000000018ff */
[C---:B------:R-:W-:Y:S01]  /*10a00*/  HMMA.16816.F32 R120, R8.reuse, R34, RZ ;  /* 0x000000220878723c */ /* 0x040fe200000018ff */
[----:B------:R-:W-:Y:S07]  /*10a10*/  LDSM.16.MT88.4 R32, [R213+0x1100] ;  /* 0x00110000d520783b */ /* 0x000fee0000004200 */
[C---:B------:R-:W-:Y:S08]  /*10a20*/  HMMA.16816.F32 R128, R8.reuse, R28, RZ ;  /* 0x0000001c0880723c */ /* 0x040ff000000018ff */
[----:B------:R-:W-:Y:S01]  /*10a30*/  HMMA.16816.F32 R116, R8, R30, RZ ;  /* 0x0000001e0874723c */ /* 0x000fe200000018ff */
[----:B------:R-:W1:Y:S06]  /*10a40*/  LDSM.16.MT88.4 R28, [R213+0x4900] ;  /* 0x00490000d51c783b */ /* 0x000e6c0000004200 */
[----:B------:R-:W-:-:S02]  /*10a50*/  F2FP.PACK_AB R8, R202, R168 ;  /* 0x000000a8ca08723e */ /* 0x000fc400000000ff */
[----:B----4-:R-:W-:Y:S02]  /*10a60*/  F2FP.PACK_AB R9, R250, R252 ;  /* 0x000000fcfa09723e */ /* 0x010fe400000000ff */
[----:B------:R-:W-:Y:S02]  /*10a70*/  F2FP.PACK_AB R10, R6, R210 ;  /* 0x000000d2060a723e */ /* 0x000fe400000000ff */
[----:B---3--:R-:W-:-:S07]  /*10a80*/  F2FP.PACK_AB R11, R2, R251 ;  /* 0x000000fb020b723e */ /* 0x008fce00000000ff */
[C---:B------:R-:W-:Y:S07]  /*10a90*/  HMMA.16816.F32 R124, R8.reuse, R12, R80 ;  /* 0x0000000c087c723c */ /* 0x040fee0000001850 */
[----:B------:R-:W-:Y:S01]  /*10aa0*/  IMAD.MOV.U32 R82, RZ, RZ, R2 ;  /* 0x000000ffff527224 */ /* 0x000fe200078e0002 */
[----:B-----5:R-:W-:Y:S01]  /*10ab0*/  HMMA.16816.F32 R136, R8, R16, R88 ;  /* 0x000000100888723c */ /* 0x020fe20000001858 */
[----:B------:R-:W-:Y:S02]  /*10ac0*/  FFMA.FTZ R2, R66, c[0x0][0x2d0], -R5 ;  /* 0x0000b40042027a23 */ /* 0x000fe40000010805 */
[----:B------:R-:W-:-:S02]  /*10ad0*/  IMAD.MOV.U32 R83, RZ, RZ, R236 ;  /* 0x000000ffff537224 */ /* 0x000fc400078e00ec */
[----:B------:R3:W-:Y:S03]  /*10ae0*/  MUFU.EX2 R245, R2 ;  /* 0x0000000200f57308 */ /* 0x0007e60000000800 */
[C---:B------:R-:W-:Y:S01]  /*10af0*/  HMMA.16816.F32 R88, R8.reuse, R18, R84 ;  /* 0x000000120858723c */ /* 0x040fe20000001854 */
[----:B------:R-:W4:Y:S07]  /*10b00*/  LDSM.16.MT88.4 R16, [R217+0x4900] ;  /* 0x00490000d910783b */ /* 0x000f2e0000004200 */
[----:B------:R-:W-:Y:S01]  /*10b10*/  HMMA.16816.F32 R108, R8, R14, R72 ;  /* 0x0000000e086c723c */ /* 0x000fe20000001848 */
[----:B------:R-:W5:Y:S01]  /*10b20*/  LDSM.16.MT88.4 R12, [R216+0x4900] ;  /* 0x00490000d80c783b */ /* 0x000f620000004200 */
[----:B---3--:R-:W-:-:S06]  /*10b30*/  FFMA.FTZ R2, R67, c[0x0][0x2d0], -R5 ;  /* 0x0000b40043027a23 */ /* 0x008fcc0000010805 */
[C---:B-1----:R-:W-:Y:S01]  /*10b40*/  HMMA.16816.F32 R40, R8.reuse, R24, R52 ;  /* 0x000000180828723c */ /* 0x042fe20000001834 */
[----:B------:R1:W3:Y:S07]  /*10b50*/  MUFU.EX2 R244, R2 ;  /* 0x0000000200f47308 */ /* 0x0002ee0000000800 */
[C---:B------:R-:W-:Y:S01]  /*10b60*/  HMMA.16816.F32 R92, R8.reuse, R26, R56 ;  /* 0x0000001a085c723c */ /* 0x040fe20000001838 */
[----:B------:R-:W3:Y:S07]  /*10b70*/  LDSM.16.MT88.4 R24, [R217+0x1100] ;  /* 0x00110000d918783b */ /* 0x000eee0000004200 */
[----:B--2---:R-:W-:Y:S01]  /*10b80*/  HMMA.16816.F32 R84, R8, R20, R48 ;  /* 0x000000140854723c */ /* 0x004fe20000001830 */
[----:B-1----:R-:W-:-:S02]  /*10b90*/  FFMA.FTZ R2, R71, c[0x0][0x2d0], -R5 ;  /* 0x0000b40047027a23 */ /* 0x002fc40000010805 */
[----:B------:R-:W-:Y:S02]  /*10ba0*/  IMAD.MOV.U32 R71, RZ, RZ, R132 ;  /* 0x000000ffff477224 */ /* 0x000fe400078e0084 */
[----:B------:R1:W-:Y:S03]  /*10bb0*/  MUFU.EX2 R240, R2 ;  /* 0x0000000200f07308 */ /* 0x0003e60000000800 */
[C---:B------:R-:W-:Y:S01]  /*10bc0*/  HMMA.16816.F32 R44, R8.reuse, R22, R44 ;  /* 0x00000016082c723c */ /* 0x040fe2000000182c */
[----:B------:R-:W2:Y:S07]  /*10bd0*/  LDSM.16.MT88.4 R20, [R216+0x1100] ;  /* 0x00110000d814783b */ /* 0x000eae0000004200 */
[----:B------:R-:W-:Y:S01]  /*10be0*/  HMMA.16816.F32 R72, R8, R38, R100 ;  /* 0x000000260848723c */ /* 0x000fe20000001864 */
[----:B-1----:R-:W-:-:S06]  /*10bf0*/  FFMA.FTZ R2, R99, c[0x0][0x2d0], -R5 ;  /* 0x0000b40063027a23 */ /* 0x002fcc0000010805 */
[----:B------:R-:W-:Y:S01]  /*10c00*/  IMAD.MOV.U32 R38, RZ, RZ, R210 ;  /* 0x000000ffff267224 */ /* 0x000fe200078e00d2 */
[----:B------:R-:W-:Y:S01]  /*10c10*/  HMMA.16816.F32 R56, R8, R28, R60 ;  /* 0x0000001c0838723c */ /* 0x000fe2000000183c */
[----:B------:R1:W-:Y:S01]  /*10c20*/  MUFU.EX2 R242, R2 ;  /* 0x0000000200f27308 */ /* 0x0003e20000000800 */
[----:B------:R-:W-:Y:S01]  /*10c30*/  IMAD.MOV.U32 R103, RZ, RZ, R64 ;  /* 0x000000ffff677224 */ /* 0x000fe200078e0040 */
[----:B------:R-:W-:-:S05]  /*10c40*/  MOV R39, R65 ;  /* 0x0000004100277202 */ /* 0x000fca0000000f00 */
[C---:B------:R-:W-:Y:S01]  /*10c50*/  HMMA.16816.F32 R52, R8.reuse, R30, R76 ;  /* 0x0000001e0834723c */ /* 0x040fe2000000184c */
[----:B------:R-:W2:Y:S07]  /*10c60*/  LDSM.16.MT88.4 R28, [R214+0x1100] ;  /* 0x00110000d61c783b */ /* 0x000eae0000004200 */
[----:B------:R-:W-:Y:S01]  /*10c70*/  HMMA.16816.F32 R132, R8, R36, R104 ;  /* 0x000000240884723c */ /* 0x000fe20000001868 */
[----:B-1----:R-:W-:Y:S02]  /*10c80*/  FFMA.FTZ R2, R70, c[0x0][0x2d0], -R0 ;  /* 0x0000b40046027a23 */ /* 0x002fe40000010800 */
[----:B------:R-:W-:-:S02]  /*10c90*/  IMAD.MOV.U32 R70, RZ, RZ, R170 ;  /* 0x000000ffff467224 */ /* 0x000fc400078e00aa */
[----:B------:R1:W-:Y:S01]  /*10ca0*/  MUFU.EX2 R237, R2 ;  /* 0x0000000200ed7308 */ /* 0x0003e20000000800 */
[----:B------:R-:W-:Y:S01]  /*10cb0*/  IMAD.MOV.U32 R170, RZ, RZ, R211 ;  /* 0x000000ffffaa7224 */ /* 0x000fe200078e00d3 */
[----:B------:R-:W-:Y:S01]  /*10cc0*/  MOV R37, R82 ;  /* 0x0000005200257202 */ /* 0x000fe20000000f00 */
[----:B------:R-:W-:Y:S01]  /*10cd0*/  IMAD.MOV.U32 R36, RZ, RZ, R83 ;  /* 0x000000ffff247224 */ /* 0x000fe200078e0053 */
[C---:B----4-:R-:W-:Y:S07]  /*10ce0*/  HMMA.16816.F32 R64, R8.reuse, R18, R120 ;  /* 0x000000120840723c */ /* 0x050fee0000001878 */
[----:B------:R-:W-:Y:S01]  /*10cf0*/  IMAD.MOV.U32 R123, RZ, RZ, R204 ;  /* 0x000000ffff7b7224 */ /* 0x000fe200078e00cc */
[----:B------:R-:W-:Y:S01]  /*10d00*/  HMMA.16816.F32 R80, R8, R16, R112 ;  /* 0x000000100850723c */ /* 0x000fe20000001870 */
[----:B------:R-:W-:Y:S01]  /*10d10*/  MOV R122, R203 ;  /* 0x000000cb007a7202 */ /* 0x000fe20000000f00 */
[----:B------:R-:W-:Y:S01]  /*10d20*/  LDSM.16.MT88.4 R16, [R216+0x5100] ;  /* 0x00510000d810783b */ /* 0x000fe20000004200 */
[----:B-1----:R-:W-:-:S04]  /*10d30*/  FFMA.FTZ R2, R96, c[0x0][0x2d0], -R0 ;  /* 0x0000b40060027a23 */ /* 0x002fc80000010800 */
[----:B------:R1:W4:Y:S01]  /*10d40*/  MUFU.EX2 R236, R2 ;  /* 0x0000000200ec7308 */ /* 0x0003220000000800 */
[C---:B-----5:R-:W-:Y:S08]  /*10d50*/  HMMA.16816.F32 R60, R8.reuse, R12, R128 ;  /* 0x0000000c083c723c */ /* 0x060ff00000001880 */
[----:B------:R-:W-:Y:S01]  /*10d60*/  HMMA.16816.F32 R48, R8, R14, R116 ;  /* 0x0000000e0830723c */ /* 0x000fe20000001874 */
[----:B------:R-:W5:Y:S01]  /*10d70*/  LDSM.16.MT88.4 R12, [R213+0x5100] ;  /* 0x00510000d50c783b */ /* 0x000f620000004200 */
[----:B-1----:R-:W-:-:S05]  /*10d80*/  FFMA.FTZ R2, R98, c[0x0][0x2d0], -R0 ;  /* 0x0000b40062027a23 */ /* 0x002fca0000010800 */
[----:B---3--:R-:W-:Y:S02]  /*10d90*/  F2FP.PACK_AB R8, R244, R245 ;  /* 0x000000f5f408723e */ /* 0x008fe400000000ff */
[----:B----4-:R-:W-:Y:S01]  /*10da0*/  F2FP.PACK_AB R9, R236, R237 ;  /* 0x000000edec09723e */ /* 0x010fe200000000ff */
[----:B------:R1:W-:Y:S01]  /*10db0*/  MUFU.EX2 R211, R2 ;  /* 0x0000000200d37308 */ /* 0x0003e20000000800 */
[----:B------:R-:W-:Y:S01]  /*10dc0*/  F2FP.PACK_AB R10, R242, R240 ;  /* 0x000000f0f20a723e */ /* 0x000fe200000000ff */
[----:B-1----:R-:W-:-:S06]  /*10dd0*/  FFMA.FTZ R2, R97, c[0x0][0x2d0], -R0 ;  /* 0x0000b40061027a23 */ /* 0x002fcc0000010800 */
[----:B------:R1:W3:Y:S02]  /*10de0*/  MUFU.EX2 R210, R2 ;  /* 0x0000000200d27308 */ /* 0x0002e40000000800 */
[----:B-1----:R-:W-:Y:S01]  /*10df0*/  FFMA.FTZ R2, R150, c[0x0][0x2d0], -R5 ;  /* 0x0000b40096027a23 */ /* 0x002fe20000010805 */
[----:B---3--:R-:W-:Y:S01]  /*10e00*/  F2FP.PACK_AB R11, R210, R211 ;  /* 0x000000d3d20b723e */ /* 0x008fe200000000ff */
[----:B------:R-:W-:-:S04]  /*10e10*/  IMAD.MOV.U32 R150, RZ, RZ, R205 ;  /* 0x000000ffff967224 */ /* 0x000fc800078e00cd */
[----:B------:R1:W-:Y:S02]  /*10e20*/  MUFU.EX2 R205, R2 ;  /* 0x0000000200cd7308 */ /* 0x0003e40000000800 */
[C---:B------:R-:W-:Y:S08]  /*10e30*/  HMMA.16816.F32 R104, R8.reuse, R26, R92 ;  /* 0x0000001a0868723c */ /* 0x040ff0000000185c */
[----:B--2---:R-:W-:Y:S01]  /*10e40*/  HMMA.16816.F32 R92, R8, R20, R84 ;  /* 0x00000014085c723c */ /* 0x004fe20000001854 */
[----:B-1----:R-:W-:-:S02]  /*10e50*/  FFMA.FTZ R2, R151, c[0x0][0x2d0], -R5 ;  /* 0x0000b40097027a23 */ /* 0x002fc40000010805 */
[----:B------:R-:W-:Y:S02]  /*10e60*/  IMAD.MOV.U32 R151, RZ, RZ, R103 ;  /* 0x000000ffff977224 */ /* 0x000fe400078e0067 */
[----:B------:R1:W2:Y:S03]  /*10e70*/  MUFU.EX2 R204, R2 ;  /* 0x0000000200cc7308 */ /* 0x0002a60000000800 */
[C---:B------:R-:W-:Y:S01]  /*10e80*/  HMMA.16816.F32 R84, R8.reuse, R22, R44 ;  /* 0x000000160854723c */ /* 0x040fe2000000182c */
[----:B------:R-:W3:Y:S06]  /*10e90*/  LDSM.16.MT88.4 R20, [R217+0x5100] ;  /* 0x00510000d914783b */ /* 0x000eec0000004200 */
[----:B------:R-:W-:Y:S01]  /*10ea0*/  MOV R47, R36 ;  /* 0x00000024002f7202 */ /* 0x000fe20000000f00 */
[----:B------:R-:W-:Y:S01]  /*10eb0*/  HMMA.16816.F32 R96, R8, R24, R40 ;  /* 0x000000180860723c */ /* 0x000fe20000001828 */
[----:B------:R-:W4:Y:S04]  /*10ec0*/  LDSM.16.MT88.4 R40, [R214+0x5100] ;  /* 0x00510000d628783b */ /* 0x000f280000004200 */
[----:B------:R-:W-:Y:S01]  /*10ed0*/  LDSM.16.MT88.4 R24, [R216+0x1900] ;  /* 0x00190000d818783b */ /* 0x000fe20000004200 */
[----:B-1----:R-:W-:-:S02]  /*10ee0*/  FFMA.FTZ R2, R153, c[0x0][0x2d0], -R5 ;  /* 0x0000b40099027a23 */ /* 0x002fc40000010805 */
[C---:B------:R-:W-:Y:S01]  /*10ef0*/  HMMA.16816.F32 R76, R8.reuse, R32, R136 ;  /* 0x00000020084c723c */ /* 0x040fe20000001888 */
[----:B------:R-:W-:Y:S01]  /*10f00*/  IMAD.MOV.U32 R153, RZ, RZ, R202 ;  /* 0x000000ffff997224 */ /* 0x000fe200078e00ca */
[----:B------:R1:W-:Y:S05]  /*10f10*/  MUFU.EX2 R203, R2 ;  /* 0x0000000200cb7308 */ /* 0x0003ea0000000800 */
[----:B------:R-:W-:Y:S01]  /*10f20*/  IMAD.MOV.U32 R139, RZ, RZ, R39 ;  /* 0x000000ffff8b7224 */ /* 0x000fe200078e0027 */
[----:B------:R-:W-:Y:S01]  /*10f30*/  HMMA.16816.F32 R88, R8, R34, R88 ;  /* 0x000000220858723c */ /* 0x000fe20000001858 */
[----:B------:R-:W-:Y:S01]  /*10f40*/  IMAD.MOV.U32 R136, RZ, RZ, R37 ;  /* 0x000000ffff887224 */ /* 0x000fe200078e0025 */
[----:B------:R-:W-:Y:S01]  /*10f50*/  LDSM.16.MT88.4 R32, [R214+0x1900] ;  /* 0x00190000d620783b */ /* 0x000fe20000004200 */
[----:B------:R-:W-:-:S02]  /*10f60*/  IMAD.MOV.U32 R137, RZ, RZ, R71 ;  /* 0x000000ffff897224 */ /* 0x000fc400078e0047 */
[----:B------:R-:W-:Y:S02]  /*10f70*/  IMAD.MOV.U32 R71, RZ, RZ, R200 ;  /* 0x000000ffff477224 */ /* 0x000fe400078e00c8 */
[----:B------:R-:W-:Y:S01]  /*10f80*/  IMAD.MOV.U32 R138, RZ, RZ, R4 ;  /* 0x000000ffff8a7224 */ /* 0x000fe200078e0004 */
[C---:B------:R-:W-:Y:S01]  /*10f90*/  HMMA.16816.F32 R116, R8.reuse, R28, R124 ;  /* 0x0000001c0874723c */ /* 0x040fe2000000187c */
[----:B-1----:R-:W-:Y:S02]  /*10fa0*/  FFMA.FTZ R2, R155, c[0x0][0x2d0], -R5 ;  /* 0x0000b4009b027a23 */ /* 0x002fe40000010805 */
[----:B------:R-:W-:Y:S02]  /*10fb0*/  IMAD.MOV.U32 R155, RZ, RZ, R123 ;  /* 0x000000ffff9b7224 */ /* 0x000fe400078e007b */
[----:B------:R1:W-:Y:S03]  /*10fc0*/  MUFU.EX2 R202, R2 ;  /* 0x0000000200ca7308 */ /* 0x0003e60000000800 */
[C---:B------:R-:W-:Y:S01]  /*10fd0*/  HMMA.16816.F32 R108, R8.reuse, R30, R108 ;  /* 0x0000001e086c723c */ /* 0x040fe2000000186c */
[----:B------:R-:W-:Y:S07]  /*10fe0*/  LDSM.16.MT88.4 R28, [R217+0x1900] ;  /* 0x00190000d91c783b */ /* 0x000fee0000004200 */
[----:B-----5:R-:W-:Y:S01]  /*10ff0*/  HMMA.16816.F32 R112, R8, R12, R56 ;  /* 0x0000000c0870723c */ /* 0x020fe20000001838 */
[----:B-1----:R-:W-:-:S07]  /*11000*/  FFMA.FTZ R2, R148, c[0x0][0x2d0], -R0 ;  /* 0x0000b40094027a23 */ /* 0x002fce0000010800 */
[C---:B---3--:R-:W-:Y:S01]  /*11010*/  HMMA.16816.F32 R128, R8.reuse, R20, R80 ;  /* 0x000000140880723c */ /* 0x048fe20000001850 */
[----:B------:R-:W-:Y:S02]  /*11020*/  IMAD.MOV.U32 R148, RZ, RZ, R201 ;  /* 0x000000ffff947224 */ /* 0x000fe400078e00c9 */
[----:B------:R1:W-:Y:S05]  /*11030*/  MUFU.EX2 R201, R2 ;  /* 0x0000000200c97308 */ /* 0x0003ea0000000800 */
[C---:B------:R-:W-:Y:S01]  /*11040*/  HMMA.16816.F32 R100, R8.reuse, R14, R52 ;  /* 0x0000000e0864723c */ /* 0x040fe20000001834 */
[----:B------:R-:W-:Y:S07]  /*11050*/  LDSM.16.MT88.4 R12, [R213+0x5900] ;  /* 0x00590000d50c783b */ /* 0x000fee0000004200 */
[----:B----4-:R-:W-:Y:S01]  /*11060*/  HMMA.16816.F32 R132, R8, R40, R132 ;  /* 0x000000280884723c */ /* 0x010fe20000001884 */
[----:B-1----:R-:W-:-:S02]  /*11070*/  FFMA.FTZ R2, R149, c[0x0][0x2d0], -R0 ;  /* 0x0000b40095027a23 */ /* 0x002fc40000010800 */
[----:B------:R-:W-:Y:S02]  /*11080*/  IMAD.MOV.U32 R149, RZ, RZ, R38 ;  /* 0x000000ffff957224 */ /* 0x000fe400078e0026 */
[----:B------:R-:W1:Y:S01]  /*11090*/  LDSM.16.MT88.4 R36, [R213+0x1900] ;  /* 0x00190000d524783b */ /* 0x000e620000004200 */
[----:B------:R3:W4:Y:S02]  /*110a0*/  MUFU.EX2 R200, R2 ;  /* 0x0000000200c87308 */ /* 0x0007240000000800 */
[C---:B------:R-:W-:Y:S08]  /*110b0*/  HMMA.16816.F32 R124, R8.reuse, R42, R72 ;  /* 0x0000002a087c723c */ /* 0x040ff00000001848 */
[----:B------:R-:W-:Y:S01]  /*110c0*/  HMMA.16816.F32 R80, R8, R16, R60 ;  /* 0x000000100850723c */ /* 0x000fe2000000183c */
[----:B---3--:R-:W-:-:S07]  /*110d0*/  FFMA.FTZ R2, R154, c[0x0][0x2d0], -R0 ;  /* 0x0000b4009a027a23 */ /* 0x008fce0000010800 */
[C---:B------:R-:W-:Y:S01]  /*110e0*/  HMMA.16816.F32 R56, R8.reuse, R18, R48 ;  /* 0x000000120838723c */ /* 0x040fe20000001830 */
[----:B------:R-:W-:Y:S01]  /*110f0*/  IMAD.MOV.U32 R154, RZ, RZ, R178 ;  /* 0x000000ffff9a7224 */ /* 0x000fe200078e00b2 */
[----:B------:R-:W-:Y:S01]  /*11100*/  LDSM.16.MT88.4 R16, [R213+0x2100] ;  /* 0x00210000d510783b */ /* 0x000fe20000004200 */
[----:B------:R3:W-:Y:S02]  /*11110*/  MUFU.EX2 R4, R2 ;  /* 0x0000000200047308 */ /* 0x0007e40000000800 */
[----:B---3--:R-:W-:Y:S01]  /*11120*/  FFMA.FTZ R2, R152, c[0x0][0x2d0], -R0 ;  /* 0x0000b40098027a23 */ /* 0x008fe20000010800 */
[----:B------:R-:W-:Y:S02]  /*11130*/  MOV R152, R122 ;  /* 0x0000007a00987202 */ /* 0x000fe40000000f00 */
[----:B------:R-:W-:Y:S03]  /*11140*/  HMMA.16816.F32 R120, R8, R22, R64 ;  /* 0x000000160878723c */ /* 0x000fe60000001840 */
[----:B------:R-:W3:Y:S01]  /*11150*/  MUFU.EX2 R178, R2 ;  /* 0x0000000200b27308 */ /* 0x000ee20000000800 */
[----:B------:R-:W-:Y:S03]  /*11160*/  LDSM.16.MT88.4 R20, [R216+0x5900] ;  /* 0x00590000d814783b */ /* 0x000fe60000004200 */
[----:B--2---:R-:W-:-:S02]  /*11170*/  F2FP.PACK_AB R8, R204, R205 ;  /* 0x000000cdcc08723e */ /* 0x004fc400000000ff */
[----:B----4-:R-:W-:Y:S02]  /*11180*/  F2FP.PACK_AB R9, R200, R201 ;  /* 0x000000c9c809723e */ /* 0x010fe400000000ff */
[----:B------:R-:W-:Y:S02]  /*11190*/  F2FP.PACK_AB R10, R202, R203 ;  /* 0x000000cbca0a723e */ /* 0x000fe400000000ff */
[----:B---3--:R-:W-:Y:S01]  /*111a0*/  F2FP.PACK_AB R11, R178, R4 ;  /* 0x00000004b20b723e */ /* 0x008fe200000000ff */
[----:B------:R-:W-:-:S06]  /*111b0*/  FFMA.FTZ R2, R164, c[0x0][0x2d0], -R5 ;  /* 0x0000b400a4027a23 */ /* 0x000fcc0000010805 */
[C---:B-1----:R-:W-:Y:S08]  /*111c0*/  HMMA.16816.F32 R72, R8.reuse, R36, R76 ;  /* 0x000000240848723c */ /* 0x042ff0000000184c */
[C---:B------:R-:W-:Y:S08]  /*111d0*/  HMMA.16816.F32 R64, R8.reuse, R38, R88 ;  /* 0x000000260840723c */ /* 0x040ff00000001858 */
[C---:B------:R-:W-:Y:S07]  /*111e0*/  HMMA.16816.F32 R60, R8.reuse, R32, R116 ;  /* 0x00000020083c723c */ /* 0x040fee0000001874 */
[----:B------:R-:W-:Y:S01]  /*111f0*/  MOV R117, R137 ;  /* 0x0000008900757202 */ /* 0x000fe20000000f00 */
[----:B------:R-:W-:Y:S01]  /*11200*/  HMMA.16816.F32 R52, R8, R34, R108 ;  /* 0x000000220834723c */ /* 0x000fe2000000186c */
[----:B------:R-:W1:Y:S01]  /*11210*/  LDSM.16.MT88.4 R32, [R214+0x5900] ;  /* 0x00590000d620783b */ /* 0x000e620000004200 */
[----:B------:R-:W-:-:S02]  /*11220*/  IMAD.MOV.U32 R137, RZ, RZ, R171 ;  /* 0x000000ffff897224 */ /* 0x000fc400078e00ab */
[----:B------:R2:W-:Y:S01]  /*11230*/  MUFU.EX2 R171, R2 ;  /* 0x0000000200ab7308 */ /* 0x0005e20000000800 */
[----:B------:R-:W-:Y:S02]  /*11240*/  IMAD.MOV.U32 R118, RZ, RZ, R136 ;  /* 0x000000ffff767224 */ /* 0x000fe400078e0088 */
[----:B------:R-:W-:Y:S01]  /*11250*/  IMAD.MOV.U32 R136, RZ, RZ, R170 ;  /* 0x000000ffff887224 */ /* 0x000fe200078e00aa */
[----:B------:R-:W-:Y:S01]  /*11260*/  HMMA.16816.F32 R40, R8, R24, R92 ;  /* 0x000000180828723c */ /* 0x000fe2000000185c */
[----:B------:R-:W-:Y:S02]  /*11270*/  IMAD.MOV.U32 R116, RZ, RZ, R138 ;  /* 0x000000ffff747224 */ /* 0x000fe400078e008a */
[----:B------:R-:W-:Y:S02]  /*11280*/  IMAD.MOV.U32 R138, RZ, RZ, R168 ;  /* 0x000000ffff8a7224 */ /* 0x000fe400078e00a8 */
[----:B------:R-:W-:-:S03]  /*11290*/  IMAD.MOV.U32 R119, RZ, RZ, R47 ;  /* 0x000000ffff777224 */ /* 0x000fc600078e002f */
[----:B------:R-:W-:Y:S01]  /*112a0*/  HMMA.16816.F32 R36, R8, R26, R84 ;  /* 0x0000001a0824723c */ /* 0x000fe20000001854 */
[----:B------:R-:W3:Y:S01]  /*112b0*/  LDSM.16.MT88.4 R24, [R217+0x5900] ;  /* 0x00590000d918783b */ /* 0x000ee20000004200 */
[----:B--2---:R-:W-:-:S04]  /*112c0*/  FFMA.FTZ R2, R165, c[0x0][0x2d0], -R5 ;  /* 0x0000b400a5027a23 */ /* 0x004fc80000010805 */
[----:B------:R2:W4:Y:S02]  /*112d0*/  MUFU.EX2 R170, R2 ;  /* 0x0000000200aa7308 */ /* 0x0005240000000800 */
[C---:B------:R-:W-:Y:S08]  /*112e0*/  HMMA.16816.F32 R76, R8.reuse, R12, R112 ;  /* 0x0000000c084c723c */ /* 0x040ff00000001870 */
[----:B------:R-:W-:Y:S01]  /*112f0*/  HMMA.16816.F32 R84, R8, R14, R100 ;  /* 0x0000000e0854723c */ /* 0x000fe20000001864 */
[----:B------:R-:W5:Y:S01]  /*11300*/  LDSM.16.MT88.4 R12, [R214+0x2100] ;  /* 0x00210000d60c783b */ /* 0x000f620000004200 */
[----:B--2---:R-:W-:-:S06]  /*11310*/  FFMA.FTZ R2, R166, c[0x0][0x2d0], -R5 ;  /* 0x0000b400a6027a23 */ /* 0x004fcc0000010805 */
[C---:B------:R-:W-:Y:S01]  /*11320*/  HMMA.16816.F32 R44, R8.reuse, R28, R96 ;  /* 0x0000001c082c723c */ /* 0x040fe20000001860 */
[----:B------:R2:W-:Y:S07]  /*11330*/  MUFU.EX2 R168, R2 ;  /* 0x0000000200a87308 */ /* 0x0005ee0000000800 */
[C---:B------:R-:W-:Y:S01]  /*11340*/  HMMA.16816.F32 R48, R8.reuse, R30, R104 ;  /* 0x0000001e0830723c */ /* 0x040fe20000001868 */
[----:B------:R-:W4:Y:S07]  /*11350*/  LDSM.16.MT88.4 R28, [R217+0x2100] ;  /* 0x00210000d91c783b */ /* 0x000f2e0000004200 */
[----:B-1----:R-:W-:Y:S01]  /*11360*/  HMMA.16816.F32 R92, R8, R32, R132 ;  /* 0x00000020085c723c */ /* 0x002fe20000001884 */
[----:B--2---:R-:W-:Y:S01]  /*11370*/  FFMA.FTZ R2, R167, c[0x0][0x2d0], -R5 ;  /* 0x0000b400a7027a23 */ /* 0x004fe20000010805 */
[----:B------:R-:W-:Y:S01]  /*11380*/  MOV R167, R154 ;  /* 0x0000009a00a77202 */ /* 0x000fe20000000f00 */
[----:B------:R-:W-:-:S02]  /*11390*/  IMAD.MOV.U32 R154, RZ, RZ, R155 ;  /* 0x000000ffff9a7224 */ /* 0x000fc400078e009b */
[----:B------:R1:W2:Y:S03]  /*113a0*/  MUFU.EX2 R166, R2 ;  /* 0x0000000200a67308 */ /* 0x0002a60000000800 */
[C---:B------:R-:W-:Y:S01]  /*113b0*/  HMMA.16816.F32 R108, R8.reuse, R34, R124 ;  /* 0x00000022086c723c */ /* 0x040fe2000000187c */
[----:B------:R-:W2:Y:S01]  /*113c0*/  LDSM.16.MT88.4 R32, [R216+0x2100] ;  /* 0x00210000d820783b */ /* 0x000ea20000004200 */
[----:B------:R-:W-:Y:S01]  /*113d0*/  IMAD.MOV.U32 R134, RZ, RZ, R116 ;  /* 0x000000ffff867224 */ /* 0x000fe200078e0074 */
[----:B------:R-:W-:Y:S01]  /*113e0*/  MOV R135, R117 ;  /* 0x0000007500877202 */ /* 0x000fe20000000f00 */
[----:B------:R-:W-:Y:S01]  /*113f0*/  IMAD.MOV.U32 R116, RZ, RZ, R119 ;  /* 0x000000ffff747224 */ /* 0x000fe200078e0077 */
[----:B------:R-:W-:Y:S01]  /*11400*/  MOV R119, R148 ;  /* 0x0000009400777202 */ /* 0x000fe20000000f00 */
[----:B------:R-:W-:Y:S02]  /*11410*/  IMAD.MOV.U32 R148, RZ, RZ, R153 ;  /* 0x000000ffff947224 */ /* 0x000fe400078e0099 */
[----:B---3--:R-:W-:Y:S01]  /*11420*/  HMMA.16816.F32 R128, R8, R24, R128 ;  /* 0x000000180880723c */ /* 0x008fe20000001880 */
[----:B------:R-:W-:Y:S01]  /*11430*/  IMAD.MOV.U32 R117, RZ, RZ, R152 ;  /* 0x000000ffff757224 */ /* 0x000fe200078e0098 */
[----:B------:R-:W-:Y:S01]  /*11440*/  MOV R132, R119 ;  /* 0x0000007700847202 */ /* 0x000fe20000000f00 */
[----:B-1----:R-:W-:-:S05]  /*11450*/  FFMA.FTZ R2, R156, c[0x0][0x2d0], -R0 ;  /* 0x0000b4009c027a23 */ /* 0x002fca0000010800 */
[C---:B------:R-:W-:Y:S01]  /*11460*/  HMMA.16816.F32 R120, R8.reuse, R26, R120 ;  /* 0x0000001a0878723c */ /* 0x040fe20000001878 */
[----:B------:R-:W1:Y:S01]  /*11470*/  LDSM.16.MT88.4 R24, [R213+0x6100] ;  /* 0x00610000d518783b */ /* 0x000e620000004200 */
[----:B------:R3:W-:Y:S06]  /*11480*/  MUFU.EX2 R165, R2 ;  /* 0x0000000200a57308 */ /* 0x0007ec0000000800 */
[C---:B------:R-:W-:Y:S08]  /*11490*/  HMMA.16816.F32 R112, R8.reuse, R20, R80 ;  /* 0x000000140870723c */ /* 0x040ff00000001850 */
[----:B------:R-:W-:Y:S01]  /*114a0*/  HMMA.16816.F32 R100, R8, R22, R56 ;  /* 0x000000160864723c */ /* 0x000fe20000001838 */
[----:B------:R-:W1:Y:S01]  /*114b0*/  LDSM.16.MT88.4 R20, [R214+0x6100] ;  /* 0x00610000d614783b */ /* 0x000e620000004200 */
[----:B---3--:R-:W-:-:S04]  /*114c0*/  FFMA.FTZ R2, R157, c[0x0][0x2d0], -R0 ;  /* 0x0000b4009d027a23 */ /* 0x008fc80000010800 */
[----:B------:R3:W3:Y:S01]  /*114d0*/  MUFU.EX2 R164, R2 ;  /* 0x0000000200a47308 */ /* 0x0006e20000000800 */
[----:B----4-:R-:W-:Y:S02]  /*114e0*/  F2FP.PACK_AB R8, R170, R171 ;  /* 0x000000abaa08723e */ /* 0x010fe400000000ff */
[----:B--2---:R-:W-:Y:S01]  /*114f0*/  F2FP.PACK_AB R10, R166, R168 ;  /* 0x000000a8a60a723e */ /* 0x004fe200000000ff */
[----:B---3--:R-:W-:Y:S01]  /*11500*/  FFMA.FTZ R2, R159, c[0x0][0x2d0], -R0 ;  /* 0x0000b4009f027a23 */ /* 0x008fe20000010800 */
[----:B------:R-:W-:Y:S01]  /*11510*/  F2FP.PACK_AB R9, R164, R165 ;  /* 0x000000a5a409723e */ /* 0x000fe200000000ff */
[----:B------:R-:W-:Y:S02]  /*11520*/  IMAD.MOV.U32 R159, RZ, RZ, R148 ;  /* 0x000000ffff9f7224 */ /* 0x000fe400078e0094 */
[----:B------:R2:W-:Y:S02]  /*11530*/  MUFU.EX2 R157, R2 ;  /* 0x00000002009d7308 */ /* 0x0005e40000000800 */
[----:B--2---:R-:W-:-:S02]  /*11540*/  FFMA.FTZ R2, R158, c[0x0][0x2d0], -R0 ;  /* 0x0000b4009e027a23 */ /* 0x004fc40000010800 */
[----:B------:R-:W-:-:S04]  /*11550*/  IMAD.MOV.U32 R158, RZ, RZ, R136 ;  /* 0x000000ffff9e7224 */ /* 0x000fc800078e0088 */
[----:B------:R2:W3:Y:S02]  /*11560*/  MUFU.EX2 R156, R2 ;  /* 0x00000002009c7308 */ /* 0x0004e40000000800 */
[----:B--2---:R-:W-:Y:S01]  /*11570*/  FFMA.FTZ R2, R175, c[0x0][0x2d0], -R5 ;  /* 0x0000b400af027a23 */ /* 0x004fe20000010805 */
[----:B---3--:R-:W-:Y:S01]  /*11580*/  F2FP.PACK_AB R11, R156, R157 ;  /* 0x0000009d9c0b723e */ /* 0x008fe200000000ff */
[----:B------:R-:W-:-:S04]  /*11590*/  IMAD.MOV.U32 R175, RZ, RZ, R137 ;  /* 0x000000ffffaf7224 */ /* 0x000fc800078e0089 */
[----:B------:R2:W-:Y:S02]  /*115a0*/  MUFU.EX2 R155, R2 ;  /* 0x00000002009b7308 */ /* 0x0005e40000000800 */
[C---:B------:R-:W-:Y:S08]  /*115b0*/  HMMA.16816.F32 R104, R8.reuse, R16, R72 ;  /* 0x000000100868723c */ /* 0x040ff00000001848 */
[----:B------:R-:W-:Y:S01]  /*115c0*/  HMMA.16816.F32 R96, R8, R18, R64 ;  /* 0x000000120860723c */ /* 0x000fe20000001840 */
[----:B------:R-:W3:Y:S01]  /*115d0*/  LDSM.16.MT88.4 R16, [R217+0x6100] ;  /* 0x00610000d910783b */ /* 0x000ee20000004200 */
[----:B--2---:R-:W-:-:S02]  /*115e0*/  FFMA.FTZ R2, R176, c[0x0][0x2d0], -R5 ;  /* 0x0000b400b0027a23 */ /* 0x004fc40000010805 */
[----:B------:R-:W-:Y:S02]  /*115f0*/  IMAD.MOV.U32 R176, RZ, RZ, R154 ;  /* 0x000000ffffb07224 */ /* 0x000fe400078e009a */
[----:B------:R2:W4:Y:S02]  /*11600*/  MUFU.EX2 R154, R2 ;  /* 0x00000002009a7308 */ /* 0x0005240000000800 */
[C---:B-----5:R-:W-:Y:S08]  /*11610*/  HMMA.16816.F32 R88, R8.reuse, R12, R60 ;  /* 0x0000000c0858723c */ /* 0x060ff0000000183c */
[----:B------:R-:W-:Y:S01]  /*11620*/  HMMA.16816.F32 R80, R8, R14, R52 ;  /* 0x0000000e0850723c */ /* 0x000fe20000001834 */
[----:B------:R-:W5:Y:S01]  /*11630*/  LDSM.16.MT88.4 R12, [R216+0x6100] ;  /* 0x00610000d80c783b */ /* 0x000f620000004200 */
[----:B--2---:R-:W-:-:S06]  /*11640*/  FFMA.FTZ R2, R177, c[0x0][0x2d0], -R5 ;  /* 0x0000b400b1027a23 */ /* 0x004fcc0000010805 */
[----:B------:R-:W-:Y:S01]  /*11650*/  HMMA.16816.F32 R72, R8, R28, R44 ;  /* 0x0000001c0848723c */ /* 0x000fe2000000182c */
[----:B------:R-:W-:Y:S01]  /*11660*/  IMAD.MOV.U32 R177, RZ, RZ, R167 ;  /* 0x000000ffffb17224 */ /* 0x000fe200078e00a7 */
[----:B------:R2:W-:Y:S01]  /*11670*/  MUFU.EX2 R153, R2 ;  /* 0x0000000200997308 */ /* 0x0005e20000000800 */
[----:B------:R-:W-:Y:S02]  /*11680*/  IMAD.MOV.U32 R167, RZ, RZ, R118 ;  /* 0x000000ffffa77224 */ /* 0x000fe400078e0076 */
[----:B------:R-:W-:-:S03]  /*11690*/  IMAD.MOV.U32 R118, RZ, RZ, R149 ;  /* 0x000000ffff767224 */ /* 0x000fc600078e0095 */
[----:B------:R-:W-:Y:S01]  /*116a0*/  HMMA.16816.F32 R64, R8, R30, R48 ;  /* 0x0000001e0840723c */ /* 0x000fe20000001830 */
[----:B------:R-:W-:Y:S01]  /*116b0*/  LDSM.16.MT88.4 R28, [R214+0x2900] ;  /* 0x00290000d61c783b */ /* 0x000fe20000004200 */
[----:B------:R-:W-:-:S06]  /*116c0*/  IMAD.MOV.U32 R133, RZ, RZ, R118 ;  /* 0x000000ffff857224 */ /* 0x000fcc00078e0076 */
[C---:B------:R-:W-:Y:S01]  /*116d0*/  HMMA.16816.F32 R60, R8.reuse, R32, R40 ;  /* 0x00000020083c723c */ /* 0x040fe20000001828 */
[----:B--2---:R-:W-:Y:S02]  /*116e0*/  FFMA.FTZ R2, R179, c[0x0][0x2d0], -R5 ;  /* 0x0000b400b3027a23 */ /* 0x004fe40000010805 */
[----:B------:R-:W-:Y:S02]  /*116f0*/  IMAD.MOV.U32 R179, RZ, RZ, R151 ;  /* 0x000000ffffb37224 */ /* 0x000fe400078e0097 */
[----:B------:R2:W-:Y:S03]  /*11700*/  MUFU.EX2 R152, R2 ;  /* 0x0000000200987308 */ /* 0x0005e60000000800 */
[C---:B------:R-:W-:Y:S01]  /*11710*/  HMMA.16816.F32 R52, R8.reuse, R34, R36 ;  /* 0x000000220834723c */ /* 0x040fe20000001824 */
[----:B------:R-:W4:Y:S07]  /*11720*/  LDSM.16.MT88.4 R32, [R213+0x2900] ;  /* 0x00290000d520783b */ /* 0x000f2e0000004200 */
[----:B-1----:R-:W-:Y:S01]  /*11730*/  HMMA.16816.F32 R44, R8, R24, R76 ;  /* 0x00000018082c723c */ /* 0x002fe2000000184c */
[----:B--2---:R-:W-:-:S07]  /*11740*/  FFMA.FTZ R2, R169, c[0x0][0x2d0], -R0 ;  /* 0x0000b400a9027a23 */ /* 0x004fce0000010800 */
[C---:B------:R-:W-:Y:S01]  /*11750*/  HMMA.16816.F32 R48, R8.reuse, R26, R84 ;  /* 0x0000001a0830723c */ /* 0x040fe20000001854 */
[----:B------:R-:W1:Y:S01]  /*11760*/  LDSM.16.MT88.4 R24, [R217+0x2900] ;  /* 0x00290000d918783b */ /* 0x000e620000004200 */
[----:B------:R-:W-:Y:S01]  /*11770*/  IMAD.MOV.U32 R169, RZ, RZ, R150 ;  /* 0x000000ffffa97224 */ /* 0x000fe200078e0096 */
[----:B------:R2:W-:Y:S05]  /*11780*/  MUFU.EX2 R151, R2 ;  /* 0x0000000200977308 */ /* 0x0005ea0000000800 */
[C---:B------:R-:W-:Y:S08]  /*11790*/  HMMA.16816.F32 R36, R8.reuse, R22, R108 ;  /* 0x000000160824723c */ /* 0x040ff0000000186c */
[----:B---3--:R-:W-:Y:S01]  /*117a0*/  HMMA.16816.F32 R76, R8, R18, R120 ;  /* 0x00000012084c723c */ /* 0x008fe20000001878 */
[----:B--2---:R-:W-:-:S02]  /*117b0*/  FFMA.FTZ R2, R173, c[0x0][0x2d0], -R0 ;  /* 0x0000b400ad027a23 */ /* 0x004fc40000010800 */
[----:B------:R-:W-:Y:S02]  /*117c0*/  IMAD.MOV.U32 R173, RZ, RZ, R138 ;  /* 0x000000ffffad7224 */ /* 0x000fe400078e008a */
[----:B------:R2:W3:Y:S03]  /*117d0*/  MUFU.EX2 R150, R2 ;  /* 0x0000000200967308 */ /* 0x0004e60000000800 */
[C---:B------:R-:W-:Y:S01]  /*117e0*/  HMMA.16816.F32 R40, R8.reuse, R20, R92 ;  /* 0x000000140828723c */ /* 0x040fe2000000185c */
[----:B------:R-:W1:Y:S07]  /*117f0*/  LDSM.16.MT88.4 R20, [R216+0x2900] ;  /* 0x00290000d814783b */ /* 0x000e6e0000004200 */
[----:B------:R-:W-:Y:S01]  /*11800*/  HMMA.16816.F32 R56, R8, R16, R128 ;  /* 0x000000100838723c */ /* 0x000fe20000001880 */
[----:B------:R-:W-:Y:S01]  /*11810*/  LDSM.16.MT88.4 R16, [R214+0x6900] ;  /* 0x00690000d610783b */ /* 0x000fe20000004200 */
[----:B--2---:R-:W-:-:S06]  /*11820*/  FFMA.FTZ R2, R172, c[0x0][0x2d0], -R0 ;  /* 0x0000b400ac027a23 */ /* 0x004fcc0000010800 */
[C---:B-----5:R-:W-:Y:S01]  /*11830*/  HMMA.16816.F32 R120, R8.reuse, R12, R112 ;  /* 0x0000000c0878723c */ /* 0x060fe20000001870 */
[----:B------:R-:W-:Y:S01]  /*11840*/  MOV R172, R135 ;  /* 0x0000008700ac7202 */ /* 0x000fe20000000f00 */
[----:B------:R-:W-:Y:S01]  /*11850*/  IMAD.MOV.U32 R135, RZ, RZ, R167 ;  /* 0x000000ffff877224 */ /* 0x000fe200078e00a7 */
[----:B------:R2:W-:Y:S01]  /*11860*/  MUFU.EX2 R149, R2 ;  /* 0x0000000200957308 */ /* 0x0005e20000000800 */
[----:B------:R-:W-:Y:S02]  /*11870*/  IMAD.MOV.U32 R167, RZ, RZ, R116 ;  /* 0x000000ffffa77224 */ /* 0x000fe400078e0074 */
[----:B------:R-:W-:Y:S02]  /*11880*/  IMAD.MOV.U32 R131, RZ, RZ, R71 ;  /* 0x000000ffff837224 */ /* 0x000fe400078e0047 */
[----:B------:R-:W-:Y:S01]  /*11890*/  HMMA.16816.F32 R108, R8, R14, R100 ;  /* 0x0000000e086c723c */ /* 0x000fe20000001864 */
[----:B------:R-:W5:Y:S06]  /*118a0*/  LDSM.16.MT88.4 R12, [R213+0x6900] ;  /* 0x00690000d50c783b */ /* 0x000f6c0000004200 */
[----:B----4-:R-:W-:-:S02]  /*118b0*/  F2FP.PACK_AB R8, R154, R155 ;  /* 0x0000009b9a08723e */ /* 0x010fc400000000ff */
[----:B---3--:R-:W-:Y:S01]  /*118c0*/  F2FP.PACK_AB R9, R150, R151 ;  /* 0x000000979609723e */ /* 0x008fe200000000ff */
[----:B--2---:R-:W-:Y:S01]  /*118d0*/  FFMA.FTZ R2, R174, c[0x0][0x2d0], -R0 ;  /* 0x0000b400ae027a23 */ /* 0x004fe20000010800 */
[----:B------:R-:W-:Y:S01]  /*118e0*/  F2FP.PACK_AB R10, R152, R153 ;  /* 0x00000099980a723e */ /* 0x000fe200000000ff */
[----:B------:R-:W-:Y:S02]  /*118f0*/  IMAD.MOV.U32 R174, RZ, RZ, R134 ;  /* 0x000000ffffae7224 */ /* 0x000fe400078e0086 */
[----:B------:R-:W2:Y:S01]  /*11900*/  MUFU.EX2 R148, R2 ;  /* 0x0000000200947308 */ /* 0x000ea20000000800 */
[----:B------:R-:W-:Y:S01]  /*11910*/  IMAD.MOV.U32 R134, RZ, RZ, R117 ;  /* 0x000000ffff867224 */ /* 0x000fe200078e0075 */
[----:B--2---:R-:W-:Y:S01]  /*11920*/  F2FP.PACK_AB R11, R148, R149 ;  /* 0x00000095940b723e */ /* 0x004fe200000000ff */
[----:B------:R-:W-:Y:S01]  /*11930*/  FFMA.FTZ R2, R238, c[0x0][0x2d0], -R5 ;  /* 0x0000b400ee027a23 */ /* 0x000fe20000010805 */
[----:B------:R-:W-:-:S04]  /*11940*/  MOV R238, R139 ;  /* 0x0000008b00ee7202 */ /* 0x000fc80000000f00 */
[----:B------:R2:W-:Y:S01]  /*11950*/  MUFU.EX2 R139, R2 ;  /* 0x00000002008b7308 */ /* 0x0005e20000000800 */
[C---:B------:R-:W-:Y:S08]  /*11960*/  HMMA.16816.F32 R124, R8.reuse, R34, R96 ;  /* 0x00000022087c723c */ /* 0x040ff00000001860 */
[----:B-1----:R-:W-:Y:S01]  /*11970*/  HMMA.16816.F32 R96, R8, R24, R72 ;  /* 0x000000180860723c */ /* 0x002fe20000001848 */
[----:B--2---:R-:W-:-:S07]  /*11980*/  FFMA.FTZ R2, R239, c[0x0][0x2d0], -R5 ;  /* 0x0000b400ef027a23 */ /* 0x004fce0000010805 */
[----:B------:R-:W-:Y:S01]  /*11990*/  HMMA.16816.F32 R100, R8, R26, R64 ;  /* 0x0000001a0864723c */ /* 0x000fe20000001840 */
[----:B------:R-:W1:Y:S01]  /*119a0*/  LDSM.16.MT88.4 R24, [R217+0x6900] ;  /* 0x00690000d918783b */ /* 0x000e620000004200 */
[----:B------:R2:W3:Y:S01]  /*119b0*/  MUFU.EX2 R138, R2 ;  /* 0x00000002008a7308 */ /* 0x0004e20000000800 */
[----:B------:R-:W-:-:S05]  /*119c0*/  IMAD.MOV.U32 R239, RZ, RZ, R70 ;  /* 0x000000ffffef7224 */ /* 0x000fca00078e0046 */
[C---:B------:R-:W-:Y:S01]  /*119d0*/  HMMA.16816.F32 R116, R8.reuse, R32, R104 ;  /* 0x000000200874723c */ /* 0x040fe20000001868 */
[----:B------:R-:W4:Y:S07]  /*119e0*/  LDSM.16.MT88.4 R32, [R216+0x6900] ;  /* 0x00690000d820783b */ /* 0x000f2e0000004200 */
[----:B------:R-:W-:Y:S01]  /*119f0*/  HMMA.16816.F32 R112, R8, R28, R88 ;  /* 0x0000001c0870723c */ /* 0x000fe20000001858 */
[----:B--2---:R-:W-:Y:S01]  /*11a00*/  FFMA.FTZ R2, R241, c[0x0][0x2d0], -R5 ;  /* 0x0000b400f1027a23 */ /* 0x004fe20000010805 */
[----:B------:R-:W-:Y:S01]  /*11a10*/  MOV R241, R177 ;  /* 0x000000b100f17202 */ /* 0x000fe20000000f00 */
[----:B------:R-:W-:-:S02]  /*11a20*/  IMAD.MOV.U32 R177, RZ, RZ, R6 ;  /* 0x000000ffffb17224 */ /* 0x000fc400078e0006 */
[----:B------:R2:W-:Y:S03]  /*11a30*/  MUFU.EX2 R137, R2 ;  /* 0x0000000200897308 */ /* 0x0005e60000000800 */
[C---:B------:R-:W-:Y:S08]  /*11a40*/  HMMA.16816.F32 R88, R8.reuse, R22, R52 ;  /* 0x000000160858723c */ /* 0x040ff00000001834 */
[----:B-----5:R-:W-:Y:S01]  /*11a50*/  HMMA.16816.F32 R64, R8, R14, R48 ;  /* 0x0000000e0840723c */ /* 0x020fe20000001830 */
[----:B--2---:R-:W-:-:S07]  /*11a60*/  FFMA.FTZ R2, R243, c[0x0][0x2d0], -R5 ;  /* 0x0000b400f3027a23 */ /* 0x004fce0000010805 */
[C---:B------:R-:W-:Y:S01]  /*11a70*/  HMMA.16816.F32 R84, R8.reuse, R12, R44 ;  /* 0x0000000c0854723c */ /* 0x040fe2000000182c */
[----:B------:R-:W-:Y:S01]  /*11a80*/  IMAD.MOV.U32 R243, RZ, RZ, R176 ;  /* 0x000000fffff37224 */ /* 0x000fe200078e00b0 */
[----:B------:R2:W-:Y:S01]  /*11a90*/  MUFU.EX2 R136, R2 ;  /* 0x0000000200887308 */ /* 0x0005e20000000800 */
[----:B------:R-:W-:Y:S01]  /*11aa0*/  MOV R176, R135 ;  /* 0x0000008700b07202 */ /* 0x000fe20000000f00 */
[----:B------:R-:W-:Y:S04]  /*11ab0*/  LDSM.16.MT88.4 R12, [R216+0x3100] ;  /* 0x00310000d80c783b */ /* 0x000fe80000004200 */
[C---:B-1----:R-:W-:Y:S08]  /*11ac0*/  HMMA.16816.F32 R48, R8.reuse, R24, R56 ;  /* 0x000000180830723c */ /* 0x042ff00000001838 */
[----:B------:R-:W-:Y:S01]  /*11ad0*/  HMMA.16816.F32 R52, R8, R26, R76 ;  /* 0x0000001a0834723c */ /* 0x000fe2000000184c */
[----:B------:R-:W1:Y:S01]  /*11ae0*/  LDSM.16.MT88.4 R24, [R213+0x7100] ;  /* 0x00710000d518783b */ /* 0x000e620000004200 */
[----:B--2---:R-:W-:-:S02]  /*11af0*/  FFMA.FTZ R2, R206, c[0x0][0x2d0], -R0 ;  /* 0x0000b400ce027a23 */ /* 0x004fc40000010800 */
[----:B------:R-:W-:Y:S01]  /*11b00*/  IMAD.MOV.U32 R206, RZ, RZ, R7 ;  /* 0x000000ffffce7224 */ /* 0x000fe200078e0007 */
[----:B------:R-:W-:Y:S01]  /*11b10*/  LDSM.16.MT88.4 R76, [R213+0x3900] ;  /* 0x00390000d54c783b */ /* 0x000fe20000004200 */
[----:B------:R2:W-:Y:S02]  /*11b20*/  MUFU.EX2 R71, R2 ;  /* 0x0000000200477308 */ /* 0x0005e40000000800 */
[C---:B------:R-:W-:Y:S01]  /*11b30*/  HMMA.16816.F32 R92, R8.reuse, R20, R60 ;  /* 0x00000014085c723c */ /* 0x040fe2000000183c */
[----:B------:R-:W5:Y:S07]  /*11b40*/  LDSM.16.MT88.4 R20, [R214+0x3100] ;  /* 0x00310000d614783b */ /* 0x000f6e0000004200 */
[----:B------:R-:W-:Y:S01]  /*11b50*/  HMMA.16816.F32 R60, R8, R16, R40 ;  /* 0x00000010083c723c */ /* 0x000fe20000001828 */
[----:B--2---:R-:W-:-:S07]  /*11b60*/  FFMA.FTZ R2, R207, c[0x0][0x2d0], -R0 ;  /* 0x0000b400cf027a23 */ /* 0x004fce0000010800 */
[C---:B------:R-:W-:Y:S01]  /*11b70*/  HMMA.16816.F32 R40, R8.reuse, R18, R36 ;  /* 0x000000120828723c */ /* 0x040fe20000001824 */
[----:B------:R-:W2:Y:S01]  /*11b80*/  LDSM.16.MT88.4 R16, [R217+0x3100] ;  /* 0x00310000d910783b */ /* 0x000ea20000004200 */
[----:B------:R1:W1:Y:S06]  /*11b90*/  MUFU.EX2 R70, R2 ;  /* 0x0000000200467308 */ /* 0x00026c0000000800 */
[C---:B------:R-:W-:Y:S01]  /*11ba0*/  HMMA.16816.F32 R104, R8.reuse, R30, R80 ;  /* 0x0000001e0868723c */ /* 0x040fe20000001850 */
[----:B------:R-:W2:Y:S07]  /*11bb0*/  LDSM.16.MT88.4 R28, [R213+0x3100] ;  /* 0x00310000d51c783b */ /* 0x000eae0000004200 */
[----:B----4-:R-:W-:Y:S01]  /*11bc0*/  HMMA.16816.F32 R44, R8, R32, R120 ;  /* 0x00000020082c723c */ /* 0x010fe20000001878 */
[----:B-1----:R-:W-:-:S04]  /*11bd0*/  FFMA.FTZ R2, R208, c[0x0][0x2d0], -R0 ;  /* 0x0000b400d0027a23 */ /* 0x002fc80000010800 */
[----:B------:R1:W-:Y:S03]  /*11be0*/  MUFU.EX2 R59, R2 ;  /* 0x00000002003b7308 */ /* 0x0003e60000000800 */
[----:B------:R-:W-:Y:S01]  /*11bf0*/  HMMA.16816.F32 R36, R8, R34, R108 ;  /* 0x000000220824723c */ /* 0x000fe2000000186c */
[----:B------:R-:W4:Y:S04]  /*11c00*/  LDSM.16.MT88.4 R32, [R214+0x7100] ;  /* 0x00710000d620783b */ /* 0x000f280000004200 */
[----:B------:R-:W-:Y:S02]  /*11c10*/  LDSM.16.MT88.4 R108, [R213+0x7900] ;  /* 0x00790000d56c783b */ /* 0x000fe40000004200 */
[----:B---3--:R-:W-:-:S02]  /*11c20*/  F2FP.PACK_AB R8, R138, R139 ;  /* 0x0000008b8a08723e */ /* 0x008fc400000000ff */
[----:B------:R-:W-:Y:S02]  /*11c30*/  F2FP.PACK_AB R9, R70, R71 ;  /* 0x000000474609723e */ /* 0x000fe400000000ff */
[----:B------:R-:W-:Y:S01]  /*11c40*/  F2FP.PACK_AB R10, R136, R137 ;  /* 0x00000089880a723e */ /* 0x000fe200000000ff */
[----:B-1----:R-:W-:-:S04]  /*11c50*/  FFMA.FTZ R2, R209, c[0x0][0x2d0], -R0 ;  /* 0x0000b400d1027a23 */ /* 0x002fc80000010800 */
[----:B------:R1:W3:Y:S02]  /*11c60*/  MUFU.EX2 R58, R2 ;  /* 0x00000002003a7308 */ /* 0x0002e40000000800 */
[----:B-1----:R-:W-:Y:S01]  /*11c70*/  FFMA.FTZ R2, R131, c[0x0][0x2d0], -R5 ;  /* 0x0000b40083027a23 */ /* 0x002fe20000010805 */
[----:B---3--:R-:W-:-:S05]  /*11c80*/  F2FP.PACK_AB R11, R58, R59 ;  /* 0x0000003b3a0b723e */ /* 0x008fca00000000ff */
[----:B------:R1:W-:Y:S02]  /*11c90*/  MUFU.EX2 R57, R2 ;  /* 0x0000000200397308 */ /* 0x0003e40000000800 */
[C---:B------:R-:W-:Y:S08]  /*11ca0*/  HMMA.16816.F32 R64, R8.reuse, R26, R64 ;  /* 0x0000001a0840723c */ /* 0x040ff00000001840 */
[----:B------:R-:W-:Y:S01]  /*11cb0*/  HMMA.16816.F32 R128, R8, R24, R84 ;  /* 0x000000180880723c */ /* 0x000fe20000001854 */
[----:B------:R-:W-:Y:S01]  /*11cc0*/  LDSM.16.MT88.4 R84, [R214+0x3900] ;  /* 0x00390000d654783b */ /* 0x000fe20000004200 */
[----:B-1----:R-:W-:-:S02]  /*11cd0*/  FFMA.FTZ R2, R239, c[0x0][0x2d0], -R5 ;  /* 0x0000b400ef027a23 */ /* 0x002fc40000010805 */
[----:B------:R-:W-:Y:S02]  /*11ce0*/  IMAD.MOV.U32 R239, RZ, RZ, R179 ;  /* 0x000000ffffef7224 */ /* 0x000fe400078e00b3 */
[----:B------:R1:W-:Y:S01]  /*11cf0*/  MUFU.EX2 R56, R2 ;  /* 0x0000000200387308 */ /* 0x0003e20000000800 */
[----:B------:R-:W-:Y:S01]  /*11d00*/  IMAD.MOV.U32 R179, RZ, RZ, R133 ;  /* 0x000000ffffb37224 */ /* 0x000fe200078e0085 */
[C---:B-----5:R-:W-:Y:S08]  /*11d10*/  HMMA.16816.F32 R80, R8.reuse, R20, R112 ;  /* 0x000000140850723c */ /* 0x060ff00000001870 */
[----:B------:R-:W-:Y:S01]  /*11d20*/  HMMA.16816.F32 R20, R8, R22, R104 ;  /* 0x000000160814723c */ /* 0x000fe20000001868 */
[----:B-1----:R-:W-:-:S02]  /*11d30*/  FFMA.FTZ R2, R238, c[0x0][0x2d0], -R5 ;  /* 0x0000b400ee027a23 */ /* 0x002fc40000010805 */
[----:B------:R-:W-:Y:S01]  /*11d40*/  IMAD.MOV.U32 R238, RZ, RZ, R169 ;  /* 0x000000ffffee7224 */ /* 0x000fe200078e00a9 */
[----:B------:R-:W-:Y:S01]  /*11d50*/  MOV R169, R159 ;  /* 0x0000009f00a97202 */ /* 0x000fe20000000f00 */
[----:B------:R1:W-:Y:S03]  /*11d60*/  MUFU.EX2 R27, R2 ;  /* 0x00000002001b7308 */ /* 0x0003e60000000800 */
[----:B--2---:R-:W-:Y:S01]  /*11d70*/  HMMA.16816.F32 R96, R8, R16, R96 ;  /* 0x000000100860723c */ /* 0x004fe20000001860 */
[----:B------:R-:W-:-:S07]  /*11d80*/  IMAD.MOV.U32 R159, RZ, RZ, R134 ;  /* 0x000000ffff9f7224 */ /* 0x000fce00078e0086 */
[C---:B------:R-:W-:Y:S01]  /*11d90*/  HMMA.16816.F32 R104, R8.reuse, R18, R100 ;  /* 0x000000120868723c */ /* 0x040fe20000001864 */
[----:B------:R-:W2:Y:S04]  /*11da0*/  LDSM.16.MT88.4 R16, [R217+0x7100] ;  /* 0x00710000d910783b */ /* 0x000ea80000004200 */
[----:B------:R-:W-:Y:S01]  /*11db0*/  LDSM.16.MT88.4 R100, [R216+0x3900] ;  /* 0x00390000d864783b */ /* 0x000fe20000004200 */
[----:B-1----:R-:W-:Y:S02]  /*11dc0*/  FFMA.FTZ R2, R247, c[0x0][0x2d0], -R5 ;  /* 0x0000b400f7027a23 */ /* 0x002fe40000010805 */
[C---:B------:R-:W-:Y:S01]  /*11dd0*/  HMMA.16816.F32 R112, R8.reuse, R12, R92 ;  /* 0x0000000c0870723c */ /* 0x040fe2000000185c */
[----:B------:R-:W-:Y:S01]  /*11de0*/  LDSM.16.MT88.4 R92, [R217+0x3900] ;  /* 0x00390000d95c783b */ /* 0x000fe20000004200 */
[----:B------:R1:W3:Y:S06]  /*11df0*/  MUFU.EX2 R26, R2 ;  /* 0x00000002001a7308 */ /* 0x0002ec0000000800 */
[C---:B------:R-:W-:Y:S01]  /*11e00*/  HMMA.16816.F32 R120, R8.reuse, R14, R88 ;  /* 0x0000000e0878723c */ /* 0x040fe20000001858 */
[----:B------:R-:W5:Y:S07]  /*11e10*/  LDSM.16.MT88.4 R12, [R216+0x7100] ;  /* 0x00710000d80c783b */ /* 0x000f6e0000004200 */
[----:B------:R-:W-:Y:S01]  /*11e20*/  HMMA.16816.F32 R72, R8, R28, R116 ;  /* 0x0000001c0848723c */ /* 0x000fe20000001874 */
[----:B------:R-:W5:Y:S01]  /*11e30*/  LDSM.16.MT88.4 R116, [R214+0x7900] ;  /* 0x00790000d674783b */ /* 0x000f620000004200 */
[----:B-1----:R-:W-:Y:S01]  /*11e40*/  FFMA.FTZ R2, R246, c[0x0][0x2d0], -R0 ;  /* 0x0000b400f6027a23 */ /* 0x002fe20000010800 */
[----:B---3--:R-:W-:-:S03]  /*11e50*/  F2FP.PACK_AB R134, R26, R27 ;  /* 0x0000001b1a86723e */ /* 0x008fc600000000ff */
[----:B------:R1:W-:Y:S02]  /*11e60*/  MUFU.EX2 R25, R2 ;  /* 0x0000000200197308 */ /* 0x0003e40000000800 */
[C---:B------:R-:W-:Y:S01]  /*11e70*/  HMMA.16816.F32 R28, R8.reuse, R30, R124 ;  /* 0x0000001e081c723c */ /* 0x040fe2000000187c */
[----:B------:R-:W3:Y:S07]  /*11e80*/  LDSM.16.MT88.4 R124, [R217+0x7900] ;  /* 0x00790000d97c783b */ /* 0x000eee0000004200 */
[----:B----4-:R-:W-:Y:S01]  /*11e90*/  HMMA.16816.F32 R60, R8, R32, R60 ;  /* 0x00000020083c723c */ /* 0x010fe2000000183c */
[----:B-1----:R-:W-:-:S07]  /*11ea0*/  FFMA.FTZ R2, R249, c[0x0][0x2d0], -R0 ;  /* 0x0000b400f9027a23 */ /* 0x002fce0000010800 */
[C---:B------:R-:W-:Y:S01]  /*11eb0*/  HMMA.16816.F32 R40, R8.reuse, R34, R40 ;  /* 0x000000220828723c */ /* 0x040fe20000001828 */
[----:B------:R1:W4:Y:S07]  /*11ec0*/  MUFU.EX2 R24, R2 ;  /* 0x0000000200187308 */ /* 0x00032e0000000800 */
[C---:B--2---:R-:W-:Y:S08]  /*11ed0*/  HMMA.16816.F32 R48, R8.reuse, R16, R48 ;  /* 0x000000100830723c */ /* 0x044ff00000001830 */
[----:B------:R-:W-:Y:S01]  /*11ee0*/  HMMA.16816.F32 R52, R8, R18, R52 ;  /* 0x000000120834723c */ /* 0x000fe20000001834 */
[--C-:B-1----:R-:W-:Y:S01]  /*11ef0*/  FFMA.FTZ R2, R248, c[0x0][0x2d0], -R0.reuse ;  /* 0x0000b400f8027a23 */ /* 0x102fe20000010800 */
[----:B----4-:R-:W-:Y:S01]  /*11f00*/  F2FP.PACK_AB R133, R24, R25 ;  /* 0x000000191885723e */ /* 0x010fe200000000ff */
[----:B------:R-:W-:-:S02]  /*11f10*/  FFMA.FTZ R0, R175, c[0x0][0x2d0], -R0 ;  /* 0x0000b400af007a23 */ /* 0x000fc40000010800 */
[----:B------:R1:W-:Y:S01]  /*11f20*/  MUFU.EX2 R7, R2 ;  /* 0x0000000200077308 */ /* 0x0003e20000000800 */
[----:B------:R-:W-:Y:S02]  /*11f30*/  IMAD.MOV.U32 R175, RZ, RZ, R158 ;  /* 0x000000ffffaf7224 */ /* 0x000fe400078e009e */
[----:B-----5:R-:W-:Y:S01]  /*11f40*/  HMMA.16816.F32 R44, R8, R12, R44 ;  /* 0x0000000c082c723c */ /* 0x020fe2000000182c */
[----:B------:R-:W-:Y:S01]  /*11f50*/  IMAD.MOV.U32 R158, RZ, RZ, R132 ;  /* 0x000000ffff9e7224 */ /* 0x000fe200078e0084 */
[----:B------:R-:W-:-:S03]  /*11f60*/  F2FP.PACK_AB R132, R56, R57 ;  /* 0x000000393884723e */ /* 0x000fc600000000ff */
[----:B------:R2:W4:Y:S03]  /*11f70*/  MUFU.EX2 R6, R0 ;  /* 0x0000000000067308 */ /* 0x0005260000000800 */
[----:B------:R-:W-:Y:S01]  /*11f80*/  HMMA.16816.F32 R36, R8, R14, R36 ;  /* 0x0000000e0824723c */ /* 0x000fe20000001824 */
[----:B------:R-:W5:Y:S01]  /*11f90*/  LDSM.16.MT88.4 R8, [R216+0x7900] ;  /* 0x00790000d808783b */ /* 0x000f620000004200 */
[----:B-1----:R-:W-:-:S04]  /*11fa0*/  FADD.FTZ R2, R243, R206 ;  /* 0x000000cef3027221 */ /* 0x002fc80000010000 */
[----:B------:R-:W-:Y:S02]  /*11fb0*/  FADD.FTZ R3, R3, R2 ;  /* 0x0000000203037221 */ /* 0x000fe40000010000 */
[----:B--2---:R-:W-:Y:S01]  /*11fc0*/  FADD.FTZ R0, R239, R241 ;  /* 0x000000f1ef007221 */ /* 0x004fe20000010000 */
[----:B----4-:R-:W-:-:S03]  /*11fd0*/  F2FP.PACK_AB R135, R6, R7 ;  /* 0x000000070687723e */ /* 0x010fc600000000ff */
        /* <DEDUP_REMOVED lines=18> */
[----:B------:R-:W-:Y:S01]  /*12100*/  IADD3 R236, R167, -0x2, RZ ;  /* 0xfffffffea7ec7810 */ /* 0x000fe20007ffe0ff */
[----:B------:R-:W-:Y:S01]  /*12110*/  FADD.FTZ R0, R240, R0 ;  /* 0x00000000f0007221 */ /* 0x000fe20000010000 */
[----:B------:R-:W-:Y:S01]  /*12120*/  HMMA.16816.F32 R100, R132, R102, R120 ;  /* 0x000000668464723c */ /* 0x000fe20000001878 */
[----:B------:R-:W-:Y:S02]  /*12130*/  FADD.FTZ R2, R211, R2 ;  /* 0x00000002d3027221 */ /* 0x000fe40000010000 */
[----:B------:R-:W-:-:S02]  /*12140*/  FADD.FTZ R0, R242, R0 ;  /* 0x00000000f2007221 */ /* 0x000fc40000010000 */
[----:B------:R-:W-:Y:S02]  /*12150*/  FADD.FTZ R2, R210, R2 ;  /* 0x00000002d2027221 */ /* 0x000fe40000010000 */
        /* <DEDUP_REMOVED lines=8> */
[----:B------:R-:W-:Y:S01]  /*121e0*/  FADD.FTZ R0, R202, R0 ;  /* 0x00000000ca007221 */ /* 0x000fe20000010000 */
[----:B------:R-:W1:Y:S01]  /*121f0*/  @P5 S2R R4, SR_CTAID.X ;  /* 0x0000000000045919 */ /* 0x000e620000002500 */
        /* <DEDUP_REMOVED lines=12> */
[----:B---3--:R-:W-:Y:S01]  /*122c0*/  HMMA.16816.F32 R120, R132, R124, R48 ;  /* 0x0000007c8478723c */ /* 0x008fe20000001830 */
[----:B------:R-:W-:-:S02]  /*122d0*/  FADD.FTZ R2, R151, R2 ;  /* 0x0000000297027221 */ /* 0x000fc40000010000 */
[----:B------:R-:W-:Y:S02]  /*122e0*/  FADD.FTZ R3, R154, R0 ;  /* 0x000000009a037221 */ /* 0x000fe40000010000 */
[----:B-1----:R-:W-:Y:S02]  /*122f0*/  @P5 IMAD.SHL.U32 R0, R4, 0x80, RZ ;  /* 0x0000008004005824 */ /* 0x002fe400078e00ff */
[----:B------:R-:W-:Y:S01]  /*12300*/  FADD.FTZ R2, R150, R2 ;  /* 0x0000000296027221 */ /* 0x000fe20000010000 */
[----:B------:R-:W-:Y:S01]  /*12310*/  HMMA.16816.F32 R76, R132, R78, R28 ;  /* 0x0000004e844c723c */ /* 0x000fe2000000181c */
[----:B------:R-:W-:Y:S02]  /*12320*/  FADD.FTZ R3, R153, R3 ;  /* 0x0000000399037221 */ /* 0x000fe40000010000 */
[----:B------:R-:W-:-:S04]  /*12330*/  @P5 IMAD.HI.U32 R0, R0, c[0x0][0x2c8], RZ ;  /* 0x0000b20000005a27 */ /* 0x000fc800078e00ff */
[----:B------:R-:W-:Y:S01]  /*12340*/  FADD.FTZ R2, R149, R2 ;  /* 0x0000000295027221 */ /* 0x000fe20000010000 */
[----:B------:R-:W-:Y:S01]  /*12350*/  @P5 SHF.R.U32.HI R159, RZ, c[0x0][0x2cc], R0 ;  /* 0x0000b300ff9f5a19 */ /* 0x000fe20000011600 */
[----:B------:R-:W-:Y:S01]  /*12360*/  FADD.FTZ R3, R152, R3 ;  /* 0x0000000398037221 */ /* 0x000fe20000010000 */
[C---:B------:R-:W-:Y:S01]  /*12370*/  HMMA.16816.F32 R84, R132.reuse, R86, R20 ;  /* 0x000000568454723c */ /* 0x040fe20000001814 */
[----:B------:R-:W-:Y:S01]  /*12380*/  FADD.FTZ R2, R148, R2 ;  /* 0x0000000294027221 */ /* 0x000fe20000010000 */
[----:B------:R-:W-:Y:S01]  /*12390*/  IADD3 R0, R159, R158, -R175 ;  /* 0x0000009e9f007210 */ /* 0x000fe20007ffe8af */
[----:B------:R-:W-:Y:S02]  /*123a0*/  FADD.FTZ R3, R139, R3 ;  /* 0x000000038b037221 */ /* 0x000fe40000010000 */
[----:B------:R-:W-:Y:S01]  /*123b0*/  FADD.FTZ R5, R71, R2 ;  /* 0x0000000247057221 */ /* 0x000fe20000010000 */
[----:B------:R-:W-:Y:S01]  /*123c0*/  SHF.R.S32.HI R2, RZ, 0x1f, R0 ;  /* 0x0000001fff027819 */ /* 0x000fe20000011400 */
[----:B------:R-:W-:Y:S01]  /*123d0*/  FADD.FTZ R4, R138, R3 ;  /* 0x000000038a047221 */ /* 0x000fe20000010000 */
[----:B------:R-:W-:Y:S01]  /*123e0*/  HMMA.16816.F32 R108, R132, R110, R64 ;  /* 0x0000006e846c723c */ /* 0x000fe20000001840 */
[----:B------:R-:W-:-:S02]  /*123f0*/  FADD.FTZ R3, R70, R5 ;  /* 0x0000000546037221 */ /* 0x000fc40000010000 */
        /* <DEDUP_REMOVED lines=19> */
[C---:B-----5:R-:W-:Y:S02]  /*12530*/  HMMA.16816.F32 R128, R132.reuse, R8, R44 ;  /* 0x000000088480723c */ /* 0x060fe4000000182c */
[----:B------:R1:W-:Y:S04]  /*12540*/  STL [R1+0x20], R0 ;  /* 0x0000200001007387 */ /* 0x0003e80000100800 */
[----:B------:R1:W-:Y:S02]  /*12550*/  STL [R1+0x1c], R2 ;  /* 0x00001c0201007387 */ /* 0x0003e40000100800 */
[----:B------:R-:W-:Y:S01]  /*12560*/  HMMA.16816.F32 R132, R132, R10, R36 ;  /* 0x0000000a8484723c */ /* 0x000fe20000001824 */
[----:B------:R-:W-:Y:S07]  /*12570*/  @!P0 BRA `(.L_x_621) ;  /* 0x00004a2000008947 */ /* 0x000fee0003800000 */
[----:B------:R-:W2:Y:S04]  /*12580*/  LDL.64 R174, [R1+0x60] ;  /* 0x0000600001ae7983 */ /* 0x000ea80000100a00 */
[----:B------:R-:W3:Y:S04]  /*12590*/  LDL.64 R172, [R1+0x58] ;  /* 0x0000580001ac7983 */ /* 0x000ee80000100a00 */
[----:B------:R-:W4:Y:S04]  /*125a0*/  LDL R167, [R1+0x18] ;  /* 0x0000180001a77983 */ /* 0x000f280000100800 */
[----:B------:R-:W5:Y:S04]  /*125b0*/  LDL.64 R158, [R1+0x48] ;  /* 0x00004800019e7983 */ /* 0x000f680000100a00 */
[----:B------:R-:W5:Y:S01]  /*125c0*/  LDL.64 R176, [R1+0x50] ;  /* 0x0000500001b07983 */ /* 0x000f620000100a00 */
[----:B------:R-:W-:Y:S01]  /*125d0*/  IMAD.MOV.U32 R70, RZ, RZ, R68 ;  /* 0x000000ffff467224 */ /* 0x000fe200078e0044 */
[----:B-1----:R-:W-:Y:S01]  /*125e0*/  MOV R3, R69 ;  /* 0x0000004500037202 */ /* 0x002fe20000000f00 */
[----:B------:R-:W-:Y:S01]  /*125f0*/  IMAD.MOV.U32 R200, RZ, RZ, R236 ;  /* 0x000000ffffc87224 */ /* 0x000fe200078e00ec */
[----:B--2---:R-:W-:-:S02]  /*12600*/  IADD3 R2, P1, R174, 0x40, RZ ;  /* 0x00000040ae027810 */ /* 0x004fc40007f3e0ff */
[----:B---3--:R-:W-:-:S03]  /*12610*/  IADD3 R0, P0, R172, 0x40, RZ ;  /* 0x00000040ac007810 */ /* 0x008fc60007f1e0ff */
[----:B------:R5:W-:Y:S01]  /*12620*/  STL [R1+0x10], R2 ;  /* 0x0000100201007387 */ /* 0x000be20000100800 */
[----:B----4-:R-:W-:-:S03]  /*12630*/  @P5 IMAD.HI.U32 R4, R167, c[0x0][0x2c8], RZ ;  /* 0x0000b200a7045a27 */ /* 0x010fc600078e00ff */
[----:B------:R1:W-:Y:S04]  /*12640*/  STL [R1+0x8], R0 ;  /* 0x0000080001007387 */ /* 0x0003e80000100800 */
[----:B------:R2:W-:Y:S01]  /*12650*/  @P5 STL [R1+0x14], R4 ;  /* 0x0000140401005387 */ /* 0x0005e20000100800 */
[----:B-----5:R-:W-:Y:S01]  /*12660*/  IADD3.X R2, RZ, R177, RZ, P1, !PT ;  /* 0x000000b1ff027210 */ /* 0x020fe20000ffe4ff */
[----:B-1----:R-:W-:-:S05]  /*12670*/  IMAD.X R0, RZ, RZ, R159, P0 ;  /* 0x000000ffff007224 */ /* 0x002fca00000e069f */
[----:B------:R2:W-:Y:S04]  /*12680*/  STL [R1+0x4], R0 ;  /* 0x0000040001007387 */ /* 0x0005e80000100800 */
[----:B------:R2:W-:Y:S02]  /*12690*/  STL [R1+0xc], R2 ;  /* 0x00000c0201007387 */ /* 0x0005e40000100800 */
.L_x_622:
[----:B------:R-:W3:Y:S01]  /*126a0*/  LDL.64 R170, [R1+0x60] ;  /* 0x0000600001aa7983 */ /* 0x000ee20000100a00 */
[----:B------:R-:W-:Y:S04]  /*126b0*/  DEPBAR.LE SB0, 0x0 ;  /* 0x000080000000791a */ /* 0x000fe80000000000 */
[C---:B------:R-:W-:Y:S01]  /*126c0*/  ISETP.GE.AND P0, PT, R200.reuse, RZ, PT ;  /* 0x000000ffc800720c */ /* 0x040fe20003f06270 */
[----:B------:R-:W4:Y:S01]  /*126d0*/  LDL R164, [R1+0x10] ;  /* 0x0000100001a47983 */ /* 0x000f220000100800 */
[----:B------:R-:W-:Y:S02]  /*126e0*/  MOV R169, 0x6 ;  /* 0x0000000600a97802 */ /* 0x000fe40000000f00 */
[----:B------:R-:W-:Y:S01]  /*126f0*/  MOV R205, 0xffffff80 ;  /* 0xffffff8000cd7802 */ /* 0x000fe20000000f00 */
[----:B------:R-:W5:Y:S01]  /*12700*/  LDL.64 R166, [R1+0x50] ;  /* 0x0000500001a67983 */ /* 0x000f620000100a00 */
[----:B------:R-:W-:Y:S02]  /*12710*/  MOV R239, c[0x0][0x1e0] ;  /* 0x0000780000ef7a02 */ /* 0x000fe40000000f00 */
[C---:B------:R-:W-:Y:S03]  /*12720*/  IADD3 R236, R200.reuse, -0x1, RZ ;  /* 0xffffffffc8ec7810 */ /* 0x040fe60007ffe0ff */
[----:B--2---:R-:W2:Y:S02]  /*12730*/  LDL R203, [R1+0x40] ;  /* 0x0000400001cb7983 */ /* 0x004ea40000100800 */
[----:B------:R-:W-:Y:S01]  /*12740*/  @P0 SHF.R.S32.HI R0, RZ, 0x1f, R200 ;  /* 0x0000001fff000819 */ /* 0x000fe200000114c8 */
[----:B------:R-:W-:Y:S01]  /*12750*/  @P0 IMAD.WIDE.U32 R68, R200, c[0x0][0x208], RZ ;  /* 0x00008200c8440a25 */ /* 0x000fe200078e00ff */
[----:B------:R-:W2:Y:S03]  /*12760*/  LDL R168, [R1+0xc] ;  /* 0x00000c0001a87983 */ /* 0x000ea60000100800 */
[----:B------:R-:W-:Y:S01]  /*12770*/  @P0 IMAD R0, R0, c[0x0][0x208], RZ ;  /* 0x0000820000000a24 */ /* 0x000fe200078e02ff */
[----:B------:R-:W2:Y:S01]  /*12780*/  LDL R71, [R1+0x2c] ;  /* 0x00002c0001477983 */ /* 0x000ea20000100800 */
[----:B------:R-:W-:Y:S02]  /*12790*/  @P0 IMAD.SHL.U32 R2, R68, 0x80, RZ ;  /* 0x0000008044020824 */ /* 0x000fe400078e00ff */
[----:B------:R-:W-:Y:S01]  /*127a0*/  @P0 IMAD R0, R200, c[0x0][0x20c], R0 ;  /* 0x00008300c8000a24 */ /* 0x000fe200078e0200 */
[----:B------:R-:W-:Y:S03]  /*127b0*/  BAR.SYNC.DEFER_BLOCKING 0x0 ;  /* 0x0000000000007b1d */ /* 0x000fe60000010000 */
[----:B------:R-:W-:Y:S05]  /*127c0*/  @P0 IMAD.IADD R69, R69, 0x1, R0 ;  /* 0x0000000145450824 */ /* 0x000fea00078e0200 */
[----:B------:R-:W-:Y:S01]  /*127d0*/  @P0 SHF.L.U64.HI R68, R68, 0x7, R69 ;  /* 0x0000000744440819 */ /* 0x000fe20000010245 */
[----:B------:R-:W1:Y:S08]  /*127e0*/  LDSM.16.M88.4 R8, [R212+0x8100] ;  /* 0x00810000d408783b */ /* 0x000e700000000200 */
[----:B------:R-:W1:Y:S08]  /*127f0*/  LDSM.16.M88.4 R16, [R212+0x8900] ;  /* 0x00890000d410783b */ /* 0x000e700000000200 */
[----:B------:R-:W1:Y:S08]  /*12800*/  LDSM.16.M88.4 R24, [R212+0x9100] ;  /* 0x00910000d418783b */ /* 0x000e700000000200 */
[----:B------:R-:W2:Y:S04]  /*12810*/  LDL R201, [R1+0x34] ;  /* 0x0000340001c97983 */ /* 0x000ea80000100800 */
        /* <DEDUP_REMOVED lines=15> */
[----:B------:R-:W1:Y:S02]  /*12910*/  LDSM.16.M88.4 R156, [R232] ;  /* 0x00000000e89c783b */ /* 0x000e640000000200 */
[C---:B------:R-:W-:Y:S06]  /*12920*/  HMMA.16816.F32 R32, R140.reuse, R34, RZ ;  /* 0x000000228c20723c */ /* 0x040fec00000018ff */
[----:B------:R-:W2:Y:S02]  /*12930*/  LDL R204, [R1+0x24] ;  /* 0x0000240001cc7983 */ /* 0x000ea40000100800 */
[C---:B------:R-:W-:Y:S02]  /*12940*/  HMMA.16816.F32 R36, R140.reuse, R40, RZ ;  /* 0x000000288c24723c */ /* 0x040fe400000018ff */
[----:B------:R-:W2:Y:S06]  /*12950*/  LDL R202, [R1+0x28] ;  /* 0x0000280001ca7983 */ /* 0x000eac0000100800 */
        /* <DEDUP_REMOVED lines=12> */
[----:B------:R-:W3:Y:S07]  /*12a20*/  LDSM.16.M88.4 R148, [R230] ;  /* 0x00000000e694783b */ /* 0x000eee0000000200 */
[C---:B------:R-:W-:Y:S08]  /*12a30*/  HMMA.16816.F32 R20, R144.reuse, R152, R20 ;  /* 0x000000989014723c */ /* 0x040ff00000001814 */
[C---:B------:R-:W-:Y:S01]  /*12a40*/  HMMA.16816.F32 R24, R144.reuse, R154, R24 ;  /* 0x0000009a9018723c */ /* 0x040fe20000001818 */
[----:B------:R-:W4:Y:S07]  /*12a50*/  LDSM.16.M88.4 R152, [R229] ;  /* 0x00000000e598783b */ /* 0x000f2e0000000200 */
[C---:B------:R-:W-:Y:S08]  /*12a60*/  HMMA.16816.F32 R28, R144.reuse, R156, R28 ;  /* 0x0000009c901c723c */ /* 0x040ff0000000181c */
[C---:B------:R-:W-:Y:S01]  /*12a70*/  HMMA.16816.F32 R32, R144.reuse, R158, R32 ;  /* 0x0000009e9020723c */ /* 0x040fe20000001820 */
[----:B------:R-:W2:Y:S07]  /*12a80*/  LDSM.16.M88.4 R156, [R228] ;  /* 0x00000000e49c783b */ /* 0x000eae0000000200 */
[C---:B-1----:R-:W-:Y:S08]  /*12a90*/  HMMA.16816.F32 R36, R144.reuse, R136, R36 ;  /* 0x000000889024723c */ /* 0x042ff00000001824 */
[C---:B------:R-:W-:Y:S08]  /*12aa0*/  HMMA.16816.F32 R40, R144.reuse, R138, R40 ;  /* 0x0000008a9028723c */ /* 0x040ff00000001828 */
[C---:B---3--:R-:W-:Y:S01]  /*12ab0*/  HMMA.16816.F32 R44, R144.reuse, R148, R44 ;  /* 0x00000094902c723c */ /* 0x048fe2000000182c */
[----:B------:R-:W-:Y:S03]  /*12ac0*/  MOV R171, c[0x0][0x208] ;  /* 0x0000820000ab7a02 */ /* 0x000fe60000000f00 */
[C---:B------:R-:W-:Y:S02]  /*12ad0*/  @P0 IADD3 R0, P1, R2.reuse, R170, RZ ;  /* 0x000000aa02000210 */ /* 0x040fe40007f3e0ff */
[----:B----4-:R-:W-:Y:S01]  /*12ae0*/  @P0 IADD3 R2, P2, R2, R164, RZ ;  /* 0x000000a402020210 */ /* 0x010fe20007f5e0ff */
[----:B------:R-:W-:Y:S01]  /*12af0*/  IMAD.SHL.U32 R171, R171, 0x40, RZ ;  /* 0x00000040abab7824 */ /* 0x000fe200078e00ff */
[C---:B------:R-:W-:Y:S04]  /*12b00*/  HMMA.16816.F32 R48, R144.reuse, R150, R48 ;  /* 0x000000969030723c */ /* 0x040fe80000001830 */
[----:B------:R-:W-:Y:S02]  /*12b10*/  @P0 LEA R164, P3, R0, c[0x0][0x1f8], 0x1 ;  /* 0x00007e0000a40a11 */ /* 0x000fe400078608ff */
[C---:B-----5:R-:W-:Y:S02]  /*12b20*/  @P0 IADD3.X R69, R68.reuse, R167, RZ, P1, !PT ;  /* 0x000000a744450210 */ /* 0x060fe40000ffe4ff */
[C---:B------:R-:W-:Y:S03]  /*12b30*/  HMMA.16816.F32 R52, R144.reuse, R152, R52 ;  /* 0x000000989034723c */ /* 0x040fe60000001834 */
[----:B--2---:R-:W-:Y:S01]  /*12b40*/  LOP3.LUT P4, RZ, R203, 0x1, RZ, 0xc0, !PT ;  /* 0x00000001cbff7812 */ /* 0x004fe2000788c0ff */
[----:B------:R-:W-:Y:S01]  /*12b50*/  @P0 IMAD.X R68, R68, 0x1, R168, P2 ;  /* 0x0000000144440824 */ /* 0x000fe200010e06a8 */
[----:B------:R-:W-:Y:S01]  /*12b60*/  @P0 LEA.HI.X R165, R0, c[0x0][0x1fc], R69, 0x1, P3 ;  /* 0x00007f0000a50a11 */ /* 0x000fe200018f0c45 */
[----:B------:R-:W-:Y:S01]  /*12b70*/  IMAD.MOV.U32 R168, RZ, RZ, c[0x0][0x208] ;  /* 0x00008200ffa87624 */ /* 0x000fe200078e00ff */
[C---:B------:R-:W-:Y:S01]  /*12b80*/  @P0 LEA R166, P1, R2.reuse, c[0x0][0x1f8], 0x1 ;  /* 0x00007e0002a60a11 */ /* 0x040fe200078208ff */
[C---:B------:R-:W-:Y:S01]  /*12b90*/  HMMA.16816.F32 R56, R144.reuse, R154, R56 ;  /* 0x0000009a9038723c */ /* 0x040fe20000001838 */
[----:B------:R-:W-:Y:S01]  /*12ba0*/  IMAD.MOV.U32 R0, RZ, RZ, c[0x0][0x2c4] ;  /* 0x0000b100ff007624 */ /* 0x000fe200078e00ff */
[----:B------:R-:W-:Y:S01]  /*12bb0*/  @!PT LDS RZ, [RZ] ;  /* 0x00000000fffff984 */ /* 0x000fe20000000800 */
[----:B------:R-:W-:Y:S01]  /*12bc0*/  @!PT LDS RZ, [RZ] ;  /* 0x00000000fffff984 */ /* 0x000fe20000000800 */
[----:B------:R-:W-:Y:S01]  /*12bd0*/  @!PT LDS RZ, [RZ] ;  /* 0x00000000fffff984 */ /* 0x000fe20000000800 */
[----:B------:R1:W-:Y:S02]  /*12be0*/  @P0 LDGSTS.E.BYPASS.LTC128B.128 [R235+0x100], [R164.64], !P6 ;  /* 0x00100000a4eb0fae */ /* 0x0003e4000f101d48 */
[----:B------:R-:W-:Y:S02]  /*12bf0*/  @P0 LEA.HI.X R167, R2, c[0x0][0x1fc], R68, 0x1, P1 ;  /* 0x00007f0002a70a11 */ /* 0x000fe400008f0c44 */
[----:B------:R-:W-:Y:S02]  /*12c00*/  SHF.L.U64.HI R168, R168, R169, c[0x0][0x20c] ;  /* 0x00008300a8a87619 */ /* 0x000fe400000102a9 */
[C---:B------:R-:W-:Y:S02]  /*12c10*/  HMMA.16816.F32 R60, R144.reuse, R156, R60 ;  /* 0x0000009c903c723c */ /* 0x040fe4000000183c */
[----:B------:R2:W-:Y:S02]  /*12c20*/  @P0 LDGSTS.E.BYPASS.LTC128B.128 [R235+0x4100], [R166.64], !P4 ;  /* 0x04100000a6eb0fae */ /* 0x0005e4000e101d48 */
[-C--:B------:R-:W-:Y:S02]  /*12c30*/  @P0 IADD3 R68, P1, R164, R171.reuse, RZ ;  /* 0x000000aba4440210 */ /* 0x080fe40007f3e0ff */
[----:B------:R-:W-:Y:S02]  /*12c40*/  IADD3 R170, R171, 0x80, RZ ;  /* 0x00000080abaa7810 */ /* 0x000fe40007ffe0ff */
[----:B------:R-:W-:Y:S02]  /*12c50*/  HMMA.16816.F32 R64, R144, R158, R64 ;  /* 0x0000009e9040723c */ /* 0x000fe40000001840 */
[----:B------:R-:W3:Y:S02]  /*12c60*/  LDL R2, [R1+0x14] ;  /* 0x0000140001027983 */ /* 0x000ee40000100800 */
[----:B------:R-:W-:Y:S02]  /*12c70*/  @P0 IADD3.X R69, R165, R168, RZ, P1, !PT ;  /* 0x000000a8a5450210 */ /* 0x000fe40000ffe4ff */
[CC--:B------:R-:W-:Y:S03]  /*12c80*/  @P0 IADD3 R136, P1, R68.reuse, R171.reuse, RZ ;  /* 0x000000ab44880210 */ /* 0x0c0fe60007f3e0ff */
[----:B------:R4:W-:Y:S03]  /*12c90*/  @P0 LDGSTS.E.BYPASS.LTC128B.128 [R235+0x1100], [R68.64], !P6 ;  /* 0x0110000044eb0fae */ /* 0x0009e6000f101d48 */
[C-C-:B------:R-:W-:Y:S01]  /*12ca0*/  @P0 IMAD.X R137, R69.reuse, 0x1, R168.reuse, P1 ;  /* 0x0000000145890824 */ /* 0x140fe200008e06a8 */
[-C--:B-1----:R-:W-:Y:S02]  /*12cb0*/  @P0 IADD3 R164, P3, R68, R170.reuse, RZ ;  /* 0x000000aa44a40210 */ /* 0x082fe40007f7e0ff */
[C---:B------:R-:W-:Y:S02]  /*12cc0*/  @P0 IADD3 R138, P2, R136.reuse, R171, RZ ;  /* 0x000000ab888a0210 */ /* 0x040fe40007f5e0ff */
[----:B------:R4:W-:Y:S01]  /*12cd0*/  @P0 LDGSTS.E.BYPASS.LTC128B.128 [R235+0x5100], [R68.64+0x80], !P4 ;  /* 0x0510008044eb0fae */ /* 0x0009e2000e101d48 */
[-C--:B------:R-:W-:Y:S02]  /*12ce0*/  @P0 IADD3.X R165, R69, R71.reuse, RZ, P3, !PT ;  /* 0x0000004745a50210 */ /* 0x080fe40001ffe4ff */
[C---:B------:R-:W-:Y:S05]  /*12cf0*/  @P0 IMAD.X R139, R137.reuse, 0x1, R168, P2 ;  /* 0x00000001898b0824 */ /* 0x040fea00010e06a8 */
[----:B------:R1:W-:Y:S08]  /*12d00*/  @P0 LDGSTS.E.BYPASS.LTC128B.128 [R235+0x2100], [R136.64], !P6 ;  /* 0x0210000088eb0fae */ /* 0x0003f0000f101d48 */
[----:B------:R2:W-:Y:S08]  /*12d10*/  @P0 LDGSTS.E.BYPASS.LTC128B.128 [R235+0x6100], [R164.64], !P4 ;  /* 0x06100000a4eb0fae */ /* 0x0005f0000e101d48 */
[----:B------:R1:W-:Y:S01]  /*12d20*/  @P0 LDGSTS.E.BYPASS.LTC128B.128 [R235+0x3100], [R138.64], !P6 ;  /* 0x031000008aeb0fae */ /* 0x0003e2000f101d48 */
[----:B----4-:R-:W-:Y:S04]  /*12d30*/  @P0 IADD3 R68, P1, R136, R170, RZ ;  /* 0x000000aa88440210 */ /* 0x010fe80007f3e0ff */
[----:B------:R-:W-:Y:S02]  /*12d40*/  @P0 IADD3.X R69, R137, R71, RZ, P1, !PT ;  /* 0x0000004789450210 */ /* 0x000fe40000ffe4ff */
[----:B------:R-:W-:Y:S02]  /*12d50*/  ISETP.NE.AND P1, PT, R0, 0x1, PT ;  /* 0x000000010000780c */ /* 0x000fe40003f25270 */
[----:B------:R4:W3:Y:S04]  /*12d60*/  LDL R0, [R1+0x18] ;  /* 0x0000180001007983 */ /* 0x0008e80000100800 */
[----:B------:R5:W-:Y:S08]  /*12d70*/  @P0 LDGSTS.E.BYPASS.LTC128B.128 [R235+0x7100], [R68.64], !P4 ;  /* 0x0710000044eb0fae */ /* 0x000bf0000e101d48 */
[----:B------:R-:W-:Y:S08]  /*12d80*/  LDSM.16.M88.4 R148, [R218+0x8900] ;  /* 0x00890000da94783b */ /* 0x000ff00000000200 */
[----:B-1----:R-:W1:Y:S08]  /*12d90*/  LDSM.16.M88.4 R136, [R218+0x8100] ;  /* 0x00810000da88783b */ /* 0x002e700000000200 */
[----:B--2---:R-:W2:Y:S08]  /*12da0*/  LDSM.16.M88.4 R164, [R218+0x9100] ;  /* 0x00910000daa4783b */ /* 0x004eb00000000200 */
[----:B------:R-:W0:Y:S08]  /*12db0*/  LDGDEPBAR ;  /* 0x00000000000079af */ /* 0x000e300000000000 */
[----:B------:R-:W2:Y:S08]  /*12dc0*/  LDSM.16.M88.4 R168, [R218+0x9900] ;  /* 0x00990000daa8783b */ /* 0x000eb00000000200 */
[----:B------:R-:W2:Y:S01]  /*12dd0*/  LDSM.16.M88.4 R172, [R218+0xa100] ;  /* 0x00a10000daac783b */ /* 0x000ea20000000200 */
        /* <DEDUP_REMOVED lines=8> */
[C---:B--2---:R-:W-:Y:S07]  /*12e60*/  HMMA.16816.F32 R20, R160.reuse, R164, R20 ;  /* 0x000000a4a014723c */ /* 0x044fee0000001814 */
[----:B------:R-:W2:Y:S01]  /*12e70*/  LDSM.16.M88.4 R148, [R215+0x800] ;  /* 0x00080000d794783b */ /* 0x000ea20000000200 */
[C---:B------:R-:W-:Y:S07]  /*12e80*/  HMMA.16816.F32 R24, R160.reuse, R166, R24 ;  /* 0x000000a6a018723c */ /* 0x040fee0000001818 */
[----:B------:R-:W-:Y:S01]  /*12e90*/  LDSM.16.M88.4 R164, [R215+0x1800] ;  /* 0x00180000d7a4783b */ /* 0x000fe20000000200 */
        /* <DEDUP_REMOVED lines=8> */
[----:B------:R-:W-:Y:S07]  /*12f20*/  LDSM.16.M88.4 R176, [R215+0x3000] ;  /* 0x00300000d7b0783b */ /* 0x000fee0000000200 */
[C---:B------:R-:W-:Y:S08]  /*12f30*/  HMMA.16816.F32 R52, R160.reuse, R152, R52 ;  /* 0x00000098a034723c */ /* 0x040ff00000001834 */
[C---:B------:R-:W-:Y:S01]  /*12f40*/  HMMA.16816.F32 R56, R160.reuse, R154, R56 ;  /* 0x0000009aa038723c */ /* 0x040fe20000001838 */
[----:B------:R-:W1:Y:S07]  /*12f50*/  LDSM.16.M88.4 R152, [R215+0x1000] ;  /* 0x00100000d798783b */ /* 0x000e6e0000000200 */
[C---:B------:R-:W-:Y:S08]  /*12f60*/  HMMA.16816.F32 R60, R160.reuse, R156, R60 ;  /* 0x0000009ca03c723c */ /* 0x040ff0000000183c */
[----:B------:R-:W-:Y:S01]  /*12f70*/  HMMA.16816.F32 R64, R160, R158, R64 ;  /* 0x0000009ea040723c */ /* 0x000fe20000001840 */
[----:B------:R-:W3:Y:S07]  /*12f80*/  LDSM.16.M88.4 R156, [R215+0x3800] ;  /* 0x00380000d79c783b */ /* 0x000eee0000000200 */
        /* <DEDUP_REMOVED lines=21> */
[C---:B---3--:R-:W-:Y:S04]  /*130e0*/  HMMA.16816.F32 R60, R180.reuse, R156, R60 ;  /* 0x0000009cb43c723c */ /* 0x048fe8000000183c */
[----:B------:R-:W-:Y:S04]  /*130f0*/  @P1 SHF.R.U32.HI R0, RZ, c[0x0][0x2cc], R2 ;  /* 0x0000b300ff001a19 */ /* 0x000fe80000011602 */
[----:B------:R-:W-:Y:S01]  /*13100*/  HMMA.16816.F32 R64, R180, R158, R64 ;  /* 0x0000009eb440723c */ /* 0x000fe20000001840 */
[----:B------:R-:W3:Y:S07]  /*13110*/  LDSM.16.M88.4 R156, [R212+0xf900] ;  /* 0x00f90000d49c783b */ /* 0x000eee0000000200 */
[C---:B------:R-:W-:Y:S01]  /*13120*/  HMMA.16816.F32 R4, R184.reuse, R136, R4 ;  /* 0x00000088b804723c */ /* 0x040fe20000001804 */
[----:B------:R-:W-:Y:S07]  /*13130*/  SHFL.IDX PT, R2, R0, RZ, 0x1c1f ;  /* 0x001c1fff00027589 */ /* 0x000fee00000e0000 */
[C---:B------:R-:W-:Y:S01]  /*13140*/  HMMA.16816.F32 R8, R184.reuse, R138, R8 ;  /* 0x0000008ab808723c */ /* 0x040fe20000001808 */
[----:B------:R-:W3:Y:S07]  /*13150*/  LDSM.16.M88.4 R136, [R227] ;  /* 0x00000000e388783b */ /* 0x000eee0000000200 */
[C---:B--2---:R-:W-:Y:S08]  /*13160*/  HMMA.16816.F32 R12, R184.reuse, R148, R12 ;  /* 0x00000094b80c723c */ /* 0x044ff0000000180c */
[C---:B------:R-:W-:Y:S01]  /*13170*/  HMMA.16816.F32 R16, R184.reuse, R150, R16 ;  /* 0x00000096b810723c */ /* 0x040fe20000001810 */
[----:B------:R-:W2:Y:S07]  /*13180*/  LDSM.16.M88.4 R148, [R226] ;  /* 0x00000000e294783b */ /* 0x000eae0000000200 */
[C---:B-1----:R-:W-:Y:S08]  /*13190*/  HMMA.16816.F32 R20, R184.reuse, R152, R20 ;  /* 0x00000098b814723c */ /* 0x042ff00000001814 */
[C---:B------:R-:W-:Y:S01]  /*131a0*/  HMMA.16816.F32 R24, R184.reuse, R154, R24 ;  /* 0x0000009ab818723c */ /* 0x040fe20000001818 */
[----:B------:R-:W1:Y:S07]  /*131b0*/  LDSM.16.M88.4 R152, [R225] ;  /* 0x00000000e198783b */ /* 0x000e6e0000000200 */
[C---:B------:R-:W-:Y:S08]  /*131c0*/  HMMA.16816.F32 R28, R184.reuse, R164, R28 ;  /* 0x000000a4b81c723c */ /* 0x040ff0000000181c */
[C---:B------:R-:W-:Y:S01]  /*131d0*/  HMMA.16816.F32 R32, R184.reuse, R166, R32 ;  /* 0x000000a6b820723c */ /* 0x040fe20000001820 */
[----:B------:R-:W-:Y:S07]  /*131e0*/  LDSM.16.M88.4 R164, [R223] ;  /* 0x00000000dfa4783b */ /* 0x000fee0000000200 */
        /* <DEDUP_REMOVED lines=14> */
[----:B------:R-:W4:Y:S07]  /*132d0*/  LDSM.16.M88.4 R136, [R218+0xc100] ;  /* 0x00c10000da88783b */ /* 0x000f2e0000000200 */
        /* <DEDUP_REMOVED lines=20> */
[----:B------:R-:W3:Y:S07]  /*13420*/  LDSM.16.M88.4 R176, [R218+0xf900] ;  /* 0x00f90000dab0783b */ /* 0x000eee0000000200 */
        /* <DEDUP_REMOVED lines=37> */
[----:B------:R-:W-:Y:S02]  /*13680*/  FMUL.FTZ R19, R19, c[0x0][0x320] ;  /* 0x0000c80013137a20 */ /* 0x000fe40000410000 */
[----:B------:R-:W-:Y:S02]  /*13690*/  FMUL.FTZ R16, R16, c[0x0][0x320] ;  /* 0x0000c80010107a20 */ /* 0x000fe40000410000 */
[----:B------:R-:W-:Y:S01]  /*136a0*/  FMUL.FTZ R17, R17, c[0x0][0x320] ;  /* 0x0000c80011117a20 */ /* 0x000fe20000410000 */
[----:B------:R3:W-:Y:S01]  /*136b0*/  MUFU.TANH R154, R7 ;  /* 0x00000007009a7308 */ /* 0x0007e20000002400 */
[----:B------:R-:W-:Y:S09]  /*136c0*/  FMUL.FTZ R18, R18, c[0x0][0x320] ;  /* 0x0000c80012127a20 */ /* 0x000ff20000410000 */
[----:B-----5:R-:W-:Y:S10]  /*136d0*/  MUFU.TANH R68, R18 ;  /* 0x0000001200447308 */ /* 0x020ff40000002400 */
[----:B------:R-:W-:Y:S01]  /*136e0*/  MUFU.TANH R153, R8 ;  /* 0x0000000800997308 */ /* 0x000fe20000002400 */
[----:B---3--:R-:W3:Y:S09]  /*136f0*/  LDSM.16.M88.4 R4, [R215+0x5000] ;  /* 0x00500000d704783b */ /* 0x008ef20000000200 */
[----:B------:R-:W-:Y:S10]  /*13700*/  MUFU.TANH R69, R17 ;  /* 0x0000001100457308 */ /* 0x000ff40000002400 */
[----:B------:R-:W-:Y:S10]  /*13710*/  MUFU.TANH R152, R9 ;  /* 0x0000000900987308 */ /* 0x000ff40000002400 */
[----:B------:R-:W-:Y:S10]  /*13720*/  MUFU.TANH R149, R10 ;  /* 0x0000000a00957308 */ /* 0x000ff40000002400 */
[----:B------:R4:W5:Y:S01]  /*13730*/  MUFU.TANH R148, R11 ;  /* 0x0000000b00947308 */ /* 0x0009620000002400 */
[C---:B---3--:R-:W-:Y:S09]  /*13740*/  HMMA.16816.F32 R20, R196.reuse, R4, R20 ;  /* 0x00000004c414723c */ /* 0x048ff20000001814 */
[----:B------:R-:W-:Y:S01]  /*13750*/  MUFU.TANH R139, R12 ;  /* 0x0000000c008b7308 */ /* 0x000fe20000002400 */
[C---:B------:R-:W-:Y:S01]  /*13760*/  HMMA.16816.F32 R24, R196.reuse, R6, R24 ;  /* 0x00000006c418723c */ /* 0x040fe20000001818 */
[----:B------:R-:W-:Y:S08]  /*13770*/  LDSM.16.M88.4 R4, [R215+0x6000] ;  /* 0x00600000d704783b */ /* 0x000ff00000000200 */
[----:B------:R-:W-:Y:S01]  /*13780*/  MUFU.TANH R138, R13 ;  /* 0x0000000d008a7308 */ /* 0x000fe20000002400 */
[----:B----4-:R-:W3:Y:S04]  /*13790*/  LDSM.16.M88.4 R8, [R215+0x5800] ;  /* 0x00580000d708783b */ /* 0x010ee80000000200 */
[----:B------:R-:W-:Y:S05]  /*137a0*/  FMUL.FTZ R20, R20, c[0x0][0x320] ;  /* 0x0000c80014147a20 */ /* 0x000fea0000410000 */
[----:B------:R-:W-:Y:S01]  /*137b0*/  MUFU.TANH R137, R14 ;  /* 0x0000000e00897308 */ /* 0x000fe20000002400 */
        /* <DEDUP_REMOVED lines=8> */
[----:B------:R1:W-:Y:S10]  /*13840*/  MUFU.TANH R71, R16 ;  /* 0x0000001000477308 */ /* 0x0003f40000002400 */
[----:B------:R-:W1:Y:S01]  /*13850*/  MUFU.TANH R150, R19 ;  /* 0x0000001300967308 */ /* 0x000e620000002400 */
[C---:B---3--:R-:W-:Y:S01]  /*13860*/  HMMA.16816.F32 R28, R196.reuse, R8, R28 ;  /* 0x00000008c41c723c */ /* 0x048fe2000000181c */
[----:B----4-:R-:W-:Y:S08]  /*13870*/  LDSM.16.M88.4 R12, [R215+0x7800] ;  /* 0x00780000d70c783b */ /* 0x010ff00000000200 */
[----:B------:R-:W-:Y:S01]  /*13880*/  MUFU.TANH R151, R20 ;  /* 0x0000001400977308 */ /* 0x000fe20000002400 */
[C---:B------:R-:W-:Y:S01]  /*13890*/  HMMA.16816.F32 R32, R196.reuse, R10, R32 ;  /* 0x0000000ac420723c */ /* 0x040fe20000001820 */
[----:B------:R-:W3:Y:S08]  /*138a0*/  LDSM.16.M88.4 R8, [R215+0x6800] ;  /* 0x00680000d708783b */ /* 0x000ef00000000200 */
[----:B------:R-:W4:Y:S01]  /*138b0*/  MUFU.TANH R23, R23 ;  /* 0x0000001700177308 */ /* 0x000f220000002400 */
[C---:B------:R-:W-:Y:S04]  /*138c0*/  HMMA.16816.F32 R36, R196.reuse, R4, R36 ;  /* 0x00000004c424723c */ /* 0x040fe80000001824 */
[----:B------:R-:W-:Y:S04]  /*138d0*/  FMUL.FTZ R31, R31, c[0x0][0x320] ;  /* 0x0000c8001f1f7a20 */ /* 0x000fe80000410000 */
[C---:B------:R-:W-:Y:S01]  /*138e0*/  HMMA.16816.F32 R40, R196.reuse, R6, R40 ;  /* 0x00000006c428723c */ /* 0x040fe20000001828 */
[----:B------:R-:W1:Y:S01]  /*138f0*/  MUFU.TANH R21, R21 ;  /* 0x0000001500157308 */ /* 0x000e620000002400 */
[----:B------:R-:W1:Y:S01]  /*13900*/  LDSM.16.M88.4 R4, [R215+0x7000] ;  /* 0x00700000d704783b */ /* 0x000e620000000200 */
[----:B------:R-:W-:Y:S04]  /*13910*/  DEPBAR.LE SB0, 0x0 ;  /* 0x000080000000791a */ /* 0x000fe80000000000 */
        /* <DEDUP_REMOVED lines=9> */
[----:B------:R-:W-:Y:S01]  /*139b0*/  FMUL.FTZ R37, R37, c[0x0][0x320] ;  /* 0x0000c80025257a20 */ /* 0x000fe20000410000 */
[C---:B---3--:R-:W-:Y:S01]  /*139c0*/  HMMA.16816.F32 R44, R196.reuse, R8, R44 ;  /* 0x00000008c42c723c */ /* 0x048fe2000000182c */
[----:B------:R3:W2:Y:S04]  /*139d0*/  SHFL.IDX PT, R8, R0, 0x1, 0x1c1f ;  /* 0x003c1f0000087f89 */ /* 0x0006a800000e0000 */
[----:B------:R-:W-:Y:S03]  /*139e0*/  FMUL.FTZ R40, R40, c[0x0][0x320] ;  /* 0x0000c80028287a20 */ /* 0x000fe60000410000 */
[----:B------:R-:W2:Y:S01]  /*139f0*/  MUFU.TANH R27, R27 ;  /* 0x0000001b001b7308 */ /* 0x000ea20000002400 */
[C---:B------:R-:W-:Y:S03]  /*13a00*/  HMMA.16816.F32 R48, R196.reuse, R10, R48 ;  /* 0x0000000ac430723c */ /* 0x040fe60000001830 */
[----:B------:R-:W-:Y:S02]  /*13a10*/  FMUL.FTZ R41, R41, c[0x0][0x320] ;  /* 0x0000c80029297a20 */ /* 0x000fe40000410000 */
[----:B------:R-:W-:Y:S02]  /*13a20*/  FMUL.FTZ R38, R38, c[0x0][0x320] ;  /* 0x0000c80026267a20 */ /* 0x000fe40000410000 */
[----:B------:R-:W-:Y:S02]  /*13a30*/  FMUL.FTZ R43, R43, c[0x0][0x320] ;  /* 0x0000c8002b2b7a20 */ /* 0x000fe40000410000 */
[----:B------:R-:W-:Y:S01]  /*13a40*/  MUFU.TANH R19, R40 ;  /* 0x0000002800137308 */ /* 0x000fe20000002400 */
[C---:B-1----:R-:W-:Y:S03]  /*13a50*/  HMMA.16816.F32 R52, R196.reuse, R4, R52 ;  /* 0x00000004c434723c */ /* 0x042fe60000001834 */
[----:B------:R-:W-:Y:S02]  /*13a60*/  FMUL.FTZ R33, R33, c[0x0][0x320] ;  /* 0x0000c80021217a20 */ /* 0x000fe40000410000 */
[----:B------:R-:W-:Y:S02]  /*13a70*/  FMUL.FTZ R42, R42, c[0x0][0x320] ;  /* 0x0000c8002a2a7a20 */ /* 0x000fe40000410000 */
[----:B---3--:R-:W-:Y:S01]  /*13a80*/  IMAD R0, R200, R205, 0x1 ;  /* 0x00000001c8007424 */ /* 0x008fe200078e02cd */
[C---:B------:R-:W-:Y:S01]  /*13a90*/  HMMA.16816.F32 R56, R196.reuse, R6, R56 ;  /* 0x00000006c438723c */ /* 0x040fe20000001838 */
[----:B------:R-:W-:Y:S03]  /*13aa0*/  MUFU.TANH R20, R41 ;  /* 0x0000002900147308 */ /* 0x000fe60000002400 */
[----:B------:R-:W-:Y:S01]  /*13ab0*/  IADD3 R0, R202, R0, -R204 ;  /* 0x00000000ca007210 */ /* 0x000fe20007ffe8cc */
[----:B------:R-:W-:Y:S02]  /*13ac0*/  FMUL.FTZ R35, R35, c[0x0][0x320] ;  /* 0x0000c80023237a20 */ /* 0x000fe40000410000 */
[----:B------:R-:W-:Y:S01]  /*13ad0*/  FMUL.FTZ R48, R48, c[0x0][0x320] ;  /* 0x0000c80030307a20 */ /* 0x000fe20000410000 */
[C---:B------:R-:W-:Y:S03]  /*13ae0*/  HMMA.16816.F32 R60, R196.reuse, R12, R60 ;  /* 0x0000000cc43c723c */ /* 0x040fe6000000183c */
[----:B------:R-:W-:Y:S01]  /*13af0*/  MUFU.TANH R43, R43 ;  /* 0x0000002b002b7308 */ /* 0x000fe20000002400 */
[----:B------:R-:W-:Y:S02]  /*13b00*/  FMUL.FTZ R49, R49, c[0x0][0x320] ;  /* 0x0000c80031317a20 */ /* 0x000fe40000410000 */
[----:B------:R-:W-:Y:S02]  /*13b10*/  FMUL.FTZ R45, R45, c[0x0][0x320] ;  /* 0x0000c8002d2d7a20 */ /* 0x000fe40000410000 */
[----:B------:R-:W-:Y:S04]  /*13b20*/  HMMA.16816.F32 R64, R196, R14, R64 ;  /* 0x0000000ec440723c */ /* 0x000fe80000001840 */
[----:B------:R-:W-:Y:S01]  /*13b30*/  FMUL.FTZ R46, R46, c[0x0][0x320] ;  /* 0x0000c8002e2e7a20 */ /* 0x000fe20000410000 */
[----:B------:R1:W-:Y:S01]  /*13b40*/  MUFU.TANH R6, R48 ;  /* 0x0000003000067308 */ /* 0x0003e20000002400 */
[----:B------:R-:W-:Y:S02]  /*13b50*/  IMAD.IADD R0, R0, 0x1, -R201 ;  /* 0x0000000100007824 */ /* 0x000fe400078e0ac9 */
[----:B------:R-:W-:Y:S04]  /*13b60*/  FMUL.FTZ R10, R57, c[0x0][0x320] ;  /* 0x0000c800390a7a20 */ /* 0x000fe80000410000 */
[----:B------:R-:W-:Y:S01]  /*13b70*/  FMUL.FTZ R5, R56, c[0x0][0x320] ;  /* 0x0000c80038057a20 */ /* 0x000fe20000410000 */
[C---:B------:R-:W-:Y:S01]  /*13b80*/  IADD3 R2, R0.reuse, R2, RZ ;  /* 0x0000000200027210 */ /* 0x040fe20007ffe0ff */
[----:B--2---:R-:W-:Y:S01]  /*13b90*/  IMAD.IADD R0, R0, 0x1, R8 ;  /* 0x0000000100007824 */ /* 0x004fe200078e0208 */
        /* <DEDUP_REMOVED lines=8> */
[----:B------:R-:W-:Y:S01]  /*13c20*/  ISETP.GT.AND P1, PT, R0, 0x9, PT ;  /* 0x000000090000780c */ /* 0x000fe20003f24270 */
[----:B------:R-:W-:Y:S01]  /*13c30*/  FMUL.FTZ R54, R54, c[0x0][0x320] ;  /* 0x0000c80036367a20 */ /* 0x000fe20000410000 */
[----:B------:R-:W3:Y:S01]  /*13c40*/  MUFU.TANH R24, R24 ;  /* 0x0000001800187308 */ /* 0x000ee20000002400 */
[----:B------:R-:W-:Y:S01]  /*13c50*/  ISETP.GT.AND P2, PT, R2, RZ, PT ;  /* 0x000000ff0200720c */ /* 0x000fe20003f44270 */
        /* <DEDUP_REMOVED lines=8> */
[----:B------:R-:W2:Y:S01]  /*13ce0*/  MUFU.TANH R31, R31 ;  /* 0x0000001f001f7308 */ /* 0x000ea20000002400 */
[----:B------:R-:W-:Y:S01]  /*13cf0*/  ISETP.GT.AND P2, PT, R2, 0x9, PT ;  /* 0x000000090200780c */ /* 0x000fe20003f44270 */
[----:B------:R-:W-:Y:S01]  /*13d00*/  FMUL.FTZ R61, R61, c[0x0][0x320] ;  /* 0x0000c8003d3d7a20 */ /* 0x000fe20000410000 */
[----:B-----5:R-:W-:Y:S01]  /*13d10*/  FSEL R18, R148, -INF , P1 ;  /* 0xff80000094127808 */ /* 0x020fe20000800000 */
[----:B------:R-:W-:Y:S01]  /*13d20*/  FMUL.FTZ R64, R64, c[0x0][0x320] ;  /* 0x0000c80040407a20 */ /* 0x000fe20000410000 */
[----:B------:R-:W-:Y:S01]  /*13d30*/  ISETP.GT.AND P1, PT, R0, 0x11, PT ;  /* 0x000000110000780c */ /* 0x000fe20003f24270 */
[----:B------:R-:W-:Y:S01]  /*13d40*/  FMUL.FTZ R65, R65, c[0x0][0x320] ;  /* 0x0000c80041417a20 */ /* 0x000fe20000410000 */
[----:B------:R-:W-:Y:S01]  /*13d50*/  FSEL R16, R154, -INF , P3 ;  /* 0xff8000009a107808 */ /* 0x000fe20001800000 */
[----:B------:R-:W-:Y:S01]  /*13d60*/  FMUL.FTZ R55, R55, c[0x0][0x320] ;  /* 0x0000c80037377a20 */ /* 0x000fe20000410000 */
[----:B------:R-:W-:Y:S01]  /*13d70*/  ISETP.GT.AND P3, PT, R2, 0x10, PT ;  /* 0x000000100200780c */ /* 0x000fe20003f64270 */
[----:B------:R-:W5:Y:S01]  /*13d80*/  MUFU.TANH R25, R25 ;  /* 0x0000001900197308 */ /* 0x000f620000002400 */
[----:B------:R-:W-:Y:S01]  /*13d90*/  FSEL R12, R152, -INF , P2 ;  /* 0xff800000980c7808 */ /* 0x000fe20001000000 */
[----:B------:R-:W-:Y:S01]  /*13da0*/  FMUL.FTZ R58, R58, c[0x0][0x320] ;  /* 0x0000c8003a3a7a20 */ /* 0x000fe20000410000 */
[----:B-1----:R-:W-:Y:S01]  /*13db0*/  FSEL R48, R136, -INF , P1 ;  /* 0xff80000088307808 */ /* 0x002fe20000800000 */
[----:B------:R-:W-:Y:S01]  /*13dc0*/  FMUL.FTZ R59, R59, c[0x0][0x320] ;  /* 0x0000c8003b3b7a20 */ /* 0x000fe20000410000 */
[----:B------:R-:W-:Y:S01]  /*13dd0*/  ISETP.GT.AND P1, PT, R0, 0x19, PT ;  /* 0x000000190000780c */ /* 0x000fe20003f24270 */
[----:B------:R-:W-:Y:S01]  /*13de0*/  FMUL.FTZ R62, R62, c[0x0][0x320] ;  /* 0x0000c8003e3e7a20 */ /* 0x000fe20000410000 */
[----:B------:R-:W-:Y:S01]  /*13df0*/  FSEL R17, R149, -INF , P0 ;  /* 0xff80000095117808 */ /* 0x000fe20000000000 */
[----:B------:R-:W-:Y:S01]  /*13e00*/  FMUL.FTZ R63, R63, c[0x0][0x320] ;  /* 0x0000c8003f3f7a20 */ /* 0x000fe20000410000 */
[----:B------:R-:W-:Y:S01]  /*13e10*/  ISETP.GT.AND P0, PT, R0, 0x10, PT ;  /* 0x000000100000780c */ /* 0x000fe20003f04270 */
[----:B------:R-:W1:Y:S01]  /*13e20*/  MUFU.TANH R26, R26 ;  /* 0x0000001a001a7308 */ /* 0x000e620000002400 */
[C---:B------:R-:W-:Y:S01]  /*13e30*/  ISETP.GT.AND P2, PT, R2.reuse, 0x11, PT ;  /* 0x000000110200780c */ /* 0x040fe20003f44270 */
[----:B------:R-:W-:Y:S01]  /*13e40*/  FMUL.FTZ R67, R67, c[0x0][0x320] ;  /* 0x0000c80043437a20 */ /* 0x000fe20000410000 */
[----:B------:R-:W-:Y:S02]  /*13e50*/  FSEL R32, R139, -INF , P3 ;  /* 0xff8000008b207808 */ /* 0x000fe40001800000 */
[----:B------:R-:W-:Y:S02]  /*13e60*/  ISETP.GT.AND P3, PT, R2, 0x18, PT ;  /* 0x000000180200780c */ /* 0x000fe40003f64270 */
[----:B------:R-:W-:Y:S02]  /*13e70*/  FSEL R40, R138, -INF , P2 ;  /* 0xff8000008a287808 */ /* 0x000fe40001000000 */
[----:B------:R-:W-:Y:S01]  /*13e80*/  ISETP.GT.AND P2, PT, R2, 0x19, PT ;  /* 0x000000190200780c */ /* 0x000fe20003f44270 */
[----:B------:R-:W1:Y:S01]  /*13e90*/  MUFU.TANH R28, R28 ;  /* 0x0000001c001c7308 */ /* 0x000e620000002400 */
[----:B------:R-:W-:Y:S02]  /*13ea0*/  FSEL R41, R137, -INF , P0 ;  /* 0xff80000089297808 */ /* 0x000fe40000000000 */
[----:B------:R-:W-:Y:S02]  /*13eb0*/  ISETP.GT.AND P0, PT, R0, 0x18, PT ;  /* 0x000000180000780c */ /* 0x000fe40003f04270 */
[----:B------:R-:W-:Y:S02]  /*13ec0*/  FSEL R150, R150, -INF , P1 ;  /* 0xff80000096967808 */ /* 0x000fe40000800000 */
[----:B------:R-:W-:Y:S02]  /*13ed0*/  ISETP.GT.AND P1, PT, R0, 0x21, PT ;  /* 0x000000210000780c */ /* 0x000fe40003f24270 */
[----:B--2---:R-:W-:Y:S01]  /*13ee0*/  FSEL R49, R71, -INF , P3 ;  /* 0xff80000047317808 */ /* 0x004fe20001800000 */
[----:B------:R-:W2:Y:S01]  /*13ef0*/  MUFU.TANH R29, R29 ;  /* 0x0000001d001d7308 */ /* 0x000ea20000002400 */
[----:B------:R-:W-:Y:S02]  /*13f00*/  ISETP.GT.AND P3, PT, R2, 0x20, PT ;  /* 0x000000200200780c */ /* 0x000fe40003f64270 */
[----:B----4-:R-:W-:Y:S02]  /*13f10*/  FSEL R154, R23, -INF , P1 ;  /* 0xff800000179a7808 */ /* 0x010fe40000800000 */
[----:B------:R-:W-:Y:S02]  /*13f20*/  ISETP.GT.AND P1, PT, R0, 0x29, PT ;  /* 0x000000290000780c */ /* 0x000fe40003f24270 */
[C---:B------:R-:W-:Y:S02]  /*13f30*/  ISETP.GT.AND P4, PT, R2.reuse, 0x8, PT ;  /* 0x000000080200780c */ /* 0x040fe40003f84270 */
[----:B------:R-:W-:Y:S01]  /*13f40*/  FSEL R56, R69, -INF , P2 ;  /* 0xff80000045387808 */ /* 0x000fe20001000000 */
[----:B------:R-:W4:Y:S01]  /*13f50*/  MUFU.TANH R30, R30 ;  /* 0x0000001e001e7308 */ /* 0x000f220000002400 */
[----:B------:R-:W-:Y:S02]  /*13f60*/  ISETP.GT.AND P2, PT, R2, 0x21, PT ;  /* 0x000000210200780c */ /* 0x000fe40003f44270 */
[----:B------:R-:W-:Y:S02]  /*13f70*/  FSEL R57, R68, -INF , P0 ;  /* 0xff80000044397808 */ /* 0x000fe40000000000 */
[----:B------:R-:W-:Y:S02]  /*13f80*/  ISETP.GT.AND P0, PT, R0, 0x20, PT ;  /* 0x000000200000780c */ /* 0x000fe40003f04270 */
[----:B------:R-:W-:Y:S02]  /*13f90*/  FSEL R151, R151, -INF , P3 ;  /* 0xff80000097977808 */ /* 0x000fe40001800000 */
[----:B------:R-:W-:Y:S01]  /*13fa0*/  ISETP.GT.AND P3, PT, R2, 0x28, PT ;  /* 0x000000280200780c */ /* 0x000fe20003f64270 */
[----:B------:R-:W1:Y:S01]  /*13fb0*/  MUFU.TANH R35, R35 ;  /* 0x0000002300237308 */ /* 0x000e620000002400 */
[----:B------:R-:W-:Y:S02]  /*13fc0*/  FSEL R152, R21, -INF , P2 ;  /* 0xff80000015987808 */ /* 0x000fe40001000000 */
[----:B------:R-:W-:Y:S02]  /*13fd0*/  FSEL R9, R153, -INF , P4 ;  /* 0xff80000099097808 */ /* 0x000fe40002000000 */
[----:B------:R-:W-:Y:S02]  /*13fe0*/  FSEL R153, R22, -INF , P0 ;  /* 0xff80000016997808 */ /* 0x000fe40000000000 */
[C---:B------:R-:W-:Y:S02]  /*13ff0*/  ISETP.GT.AND P0, PT, R0.reuse, 0x28, PT ;  /* 0x000000280000780c */ /* 0x040fe40003f04270 */
[----:B------:R-:W-:Y:S01]  /*14000*/  FSEL R158, R27, -INF , P1 ;  /* 0xff8000001b9e7808 */ /* 0x000fe20000800000 */
[----:B------:R-:W2:Y:S01]  /*14010*/  MUFU.TANH R39, R39 ;  /* 0x0000002700277308 */ /* 0x000ea20000002400 */
[----:B------:R-:W-:Y:S02]  /*14020*/  ISETP.GT.AND P1, PT, R0, 0x31, PT ;  /* 0x000000310000780c */ /* 0x000fe40003f24270 */
[----:B------:R-:W-:Y:S02]  /*14030*/  ISETP.GT.AND P2, PT, R2, 0x29, PT ;  /* 0x000000290200780c */ /* 0x000fe40003f44270 */
[----:B---3--:R-:W-:Y:S02]  /*14040*/  FSEL R155, R24, -INF , P3 ;  /* 0xff800000189b7808 */ /* 0x008fe40001800000 */
[C---:B------:R-:W-:Y:S02]  /*14050*/  ISETP.GT.AND P3, PT, R2.reuse, 0x30, PT ;  /* 0x000000300200780c */ /* 0x040fe40003f64270 */
[----:B------:R-:W-:Y:S01]  /*14060*/  FSEL R166, R31, -INF , P1 ;  /* 0xff8000001fa67808 */ /* 0x000fe20000800000 */
[----:B------:R-:W3:Y:S01]  /*14070*/  MUFU.TANH R33, R33 ;  /* 0x0000002100217308 */ /* 0x000ee20000002400 */
[----:B-----5:R-:W-:Y:S02]  /*14080*/  FSEL R156, R25, -INF , P2 ;  /* 0xff800000199c7808 */ /* 0x020fe40001000000 */
[----:B------:R-:W-:Y:S02]  /*14090*/  ISETP.GT.AND P2, PT, R2, 0x31, PT ;  /* 0x000000310200780c */ /* 0x000fe40003f44270 */
[----:B-1----:R-:W-:Y:S02]  /*140a0*/  FSEL R157, R26, -INF , P0 ;  /* 0xff8000001a9d7808 */ /* 0x002fe40000000000 */
[C---:B------:R-:W-:Y:S02]  /*140b0*/  ISETP.GT.AND P0, PT, R0.reuse, 0x30, PT ;  /* 0x000000300000780c */ /* 0x040fe40003f04270 */
[----:B------:R-:W-:Y:S01]  /*140c0*/  ISETP.GT.AND P1, PT, R0, 0x39, PT ;  /* 0x000000390000780c */ /* 0x000fe20003f24270 */
[----:B------:R-:W1:Y:S01]  /*140d0*/  MUFU.TANH R34, R34 ;  /* 0x0000002200227308 */ /* 0x000e620000002400 */
[----:B------:R-:W-:Y:S02]  /*140e0*/  FSEL R159, R28, -INF , P3 ;  /* 0xff8000001c9f7808 */ /* 0x000fe40001800000 */
[----:B------:R-:W-:Y:S02]  /*140f0*/  ISETP.GT.AND P3, PT, R2, 0x38, PT ;  /* 0x000000380200780c */ /* 0x000fe40003f64270 */
[----:B--2---:R-:W-:Y:S02]  /*14100*/  FSEL R164, R29, -INF , P2 ;  /* 0xff8000001da47808 */ /* 0x004fe40001000000 */
[----:B----4-:R-:W-:Y:S02]  /*14110*/  FSEL R165, R30, -INF , P0 ;  /* 0xff8000001ea57808 */ /* 0x010fe40000000000 */
[----:B------:R-:W-:Y:S01]  /*14120*/  ISETP.GT.AND P0, PT, R0, 0x38, PT ;  /* 0x000000380000780c */ /* 0x000fe20003f04270 */
[----:B------:R-:W2:Y:S01]  /*14130*/  MUFU.TANH R36, R36 ;  /* 0x0000002400247308 */ /* 0x000ea20000002400 */
[----:B------:R-:W-:Y:S02]  /*14140*/  ISETP.GT.AND P2, PT, R2, 0x39, PT ;  /* 0x000000390200780c */ /* 0x000fe40003f44270 */
[----:B------:R-:W-:Y:S02]  /*14150*/  FSEL R170, R35, -INF , P1 ;  /* 0xff80000023aa7808 */ /* 0x000fe40000800000 */
[----:B------:R-:W-:Y:S02]  /*14160*/  ISETP.GT.AND P1, PT, R0, 0x41, PT ;  /* 0x000000410000780c */ /* 0x000fe40003f24270 */
[----:B------:R-:W-:Y:S02]  /*14170*/  FSEL R167, R167, -INF , P3 ;  /* 0xff800000a7a77808 */ /* 0x000fe40001800000 */
[----:B------:R-:W-:Y:S01]  /*14180*/  ISETP.GT.AND P3, PT, R2, 0x40, PT ;  /* 0x000000400200780c */ /* 0x000fe20003f64270 */
[----:B------:R-:W4:Y:S01]  /*14190*/  MUFU.TANH R37, R37 ;  /* 0x0000002500257308 */ /* 0x000f220000002400 */
[----:B------:R-:W-:Y:S02]  /*141a0*/  FSEL R175, R39, -INF , P1 ;  /* 0xff80000027af7808 */ /* 0x000fe40000800000 */
[----:B------:R-:W-:Y:S02]  /*141b0*/  ISETP.GT.AND P1, PT, R0, 0x49, PT ;  /* 0x000000490000780c */ /* 0x000fe40003f24270 */
[----:B---3--:R-:W-:Y:S02]  /*141c0*/  FSEL R168, R33, -INF , P2 ;  /* 0xff80000021a87808 */ /* 0x008fe40001000000 */
[----:B------:R-:W-:Y:S02]  /*141d0*/  ISETP.GT.AND P2, PT, R2, 0x41, PT ;  /* 0x000000410200780c */ /* 0x000fe40003f44270 */
[----:B-1----:R-:W-:Y:S01]  /*141e0*/  FSEL R169, R34, -INF , P0 ;  /* 0xff80000022a97808 */ /* 0x002fe20000000000 */
[----:B------:R-:W1:Y:S01]  /*141f0*/  MUFU.TANH R38, R38 ;  /* 0x0000002600267308 */ /* 0x000e620000002400 */
[----:B------:R-:W-:Y:S02]  /*14200*/  ISETP.GT.AND P0, PT, R0, 0x40, PT ;  /* 0x000000400000780c */ /* 0x000fe40003f04270 */
[----:B------:R-:W-:Y:S02]  /*14210*/  FSEL R201, R43, -INF , P1 ;  /* 0xff8000002bc97808 */ /* 0x000fe40000800000 */
[----:B--2---:R-:W-:Y:S02]  /*14220*/  FSEL R171, R36, -INF , P3 ;  /* 0xff80000024ab7808 */ /* 0x004fe40001800000 */
[----:B------:R-:W-:Y:S02]  /*14230*/  ISETP.GT.AND P3, PT, R2, 0x48, PT ;  /* 0x000000480200780c */ /* 0x000fe40003f64270 */
[----:B------:R-:W-:Y:S01]  /*14240*/  ISETP.GT.AND P1, PT, R0, 0x58, PT ;  /* 0x000000580000780c */ /* 0x000fe20003f24270 */
[----:B------:R-:W2:Y:S01]  /*14250*/  MUFU.TANH R42, R42 ;  /* 0x0000002a002a7308 */ /* 0x000ea20000002400 */
[----:B------:R-:W-:Y:S02]  /*14260*/  FSEL R177, R19, -INF , P3 ;  /* 0xff80000013b17808 */ /* 0x000fe40001800000 */
[C---:B------:R-:W-:Y:S01]  /*14270*/  ISETP.GT.AND P3, PT, R2.reuse, 0x51, PT ;  /* 0x000000510200780c */ /* 0x040fe20003f64270 */
[----:B------:R-:W3:Y:S01]  /*14280*/  LDL R19, [R1+0x30] ;  /* 0x0000300001137983 */ /* 0x000ee20000100800 */
[----:B----4-:R-:W-:Y:S02]  /*14290*/  FSEL R173, R37, -INF , P2 ;  /* 0xff80000025ad7808 */ /* 0x010fe40001000000 */
[----:B------:R-:W-:Y:S02]  /*142a0*/  ISETP.GT.AND P2, PT, R2, 0x49, PT ;  /* 0x000000490200780c */ /* 0x000fe40003f44270 */
[----:B------:R-:W-:Y:S01]  /*142b0*/  FMNMX.FTZ R4, R7, R3, !PT ;  /* 0x0000000307047209 */ /* 0x000fe20007810000 */
[----:B------:R-:W4:Y:S01]  /*142c0*/  MUFU.TANH R50, R50 ;  /* 0x0000003200327308 */ /* 0x000f220000002400 */
[----:B------:R-:W-:Y:S02]  /*142d0*/  FSEL R178, R20, -INF , P2 ;  /* 0xff80000014b27808 */ /* 0x000fe40001000000 */
[----:B------:R-:W5:Y:S01]  /*142e0*/  LDL.64 R20, [R1+0x58] ;  /* 0x0000580001147983 */ /* 0x000f620000100a00 */
[----:B-1----:R-:W-:Y:S02]  /*142f0*/  FSEL R174, R38, -INF , P0 ;  /* 0xff80000026ae7808 */ /* 0x002fe40000000000 */
[----:B------:R-:W-:Y:S02]  /*14300*/  ISETP.GT.AND P0, PT, R0, 0x48, PT ;  /* 0x000000480000780c */ /* 0x000fe40003f04270 */
[----:B------:R-:W-:Y:S02]  /*14310*/  FMNMX.FTZ R4, R8, R4, !PT ;  /* 0x0000000408047209 */ /* 0x000fe40007810000 */
[----:B------:R-:W1:Y:S01]  /*14320*/  MUFU.TANH R45, R45 ;  /* 0x0000002d002d7308 */ /* 0x000e620000002400 */
[----:B------:R-:W-:Y:S02]  /*14330*/  ISETP.GT.AND P4, PT, R2, 0x50, PT ;  /* 0x000000500200780c */ /* 0x000fe40003f84270 */
[----:B------:R-:W-:Y:S02]  /*14340*/  FMNMX.FTZ R4, R9, R4, !PT ;  /* 0x0000000409047209 */ /* 0x000fe40007810000 */
[----:B--2---:R-:W-:Y:S02]  /*14350*/  FSEL R179, R42, -INF , P0 ;  /* 0xff8000002ab37808 */ /* 0x004fe40000000000 */
[----:B------:R-:W-:Y:S02]  /*14360*/  ISETP.GT.AND P0, PT, R0, 0x50, PT ;  /* 0x000000500000780c */ /* 0x000fe40003f04270 */
[----:B------:R-:W-:Y:S01]  /*14370*/  FMNMX.FTZ R4, R12, R4, !PT ;  /* 0x000000040c047209 */ /* 0x000fe20007810000 */
[----:B------:R-:W2:Y:S01]  /*14380*/  MUFU.TANH R46, R46 ;  /* 0x0000002e002e7308 */ /* 0x000ea20000002400 */
[----:B------:R-:W-:Y:S02]  /*14390*/  ISETP.GT.AND P2, PT, R0, 0x51, PT ;  /* 0x000000510000780c */ /* 0x000fe40003f44270 */
[----:B------:R-:W-:Y:S02]  /*143a0*/  FMNMX.FTZ R4, R32, R4, !PT ;  /* 0x0000000420047209 */ /* 0x000fe40007810000 */
[----:B----4-:R-:W-:Y:S02]  /*143b0*/  FSEL R210, R50, -INF , P1 ;  /* 0xff80000032d27808 */ /* 0x010fe40000800000 */
[----:B------:R-:W-:Y:S02]  /*143c0*/  ISETP.GT.AND P1, PT, R2, 0x68, PT ;  /* 0x000000680200780c */ /* 0x000fe40003f24270 */
[----:B------:R-:W-:Y:S01]  /*143d0*/  FMNMX.FTZ R4, R40, R4, !PT ;  /* 0x0000000428047209 */ /* 0x000fe20007810000 */
[----:B------:R-:W4:Y:S01]  /*143e0*/  MUFU.TANH R14, R5 ;  /* 0x00000005000e7308 */ /* 0x000f220000002400 */
[C---:B------:R-:W-:Y:S02]  /*143f0*/  ISETP.GT.AND P5, PT, R2.reuse, 0x70, PT ;  /* 0x000000700200780c */ /* 0x040fe40003fa4270 */
[----:B------:R-:W-:Y:S02]  /*14400*/  FMNMX.FTZ R4, R49, R4, !PT ;  /* 0x0000000431047209 */ /* 0x000fe40007810000 */
[----:B-1----:R-:W-:Y:S02]  /*14410*/  FSEL R204, R45, -INF , P3 ;  /* 0xff8000002dcc7808 */ /* 0x002fe40001800000 */
[----:B------:R-:W-:Y:S02]  /*14420*/  ISETP.GT.AND P3, PT, R2, 0x59, PT ;  /* 0x000000590200780c */ /* 0x000fe40003f64270 */
[----:B------:R-:W-:Y:S01]  /*14430*/  FMNMX.FTZ R4, R56, R4, !PT ;  /* 0x0000000438047209 */ /* 0x000fe20007810000 */
[----:B------:R-:W1:Y:S01]  /*14440*/  MUFU.TANH R51, R51 ;  /* 0x0000003300337308 */ /* 0x000e620000002400 */
[----:B------:R-:W-:Y:S02]  /*14450*/  FSEL R208, R11, -INF , P3 ;  /* 0xff8000000bd07808 */ /* 0x000fe40001800000 */
[----:B------:R-:W3:Y:S01]  /*14460*/  LDL R11, [R1+0x8] ;  /* 0x00000800010b7983 */ /* 0x000ee20000100800 */
[----:B--2---:R-:W-:Y:S02]  /*14470*/  FSEL R207, R46, -INF , P0 ;  /* 0xff8000002ecf7808 */ /* 0x004fe40000000000 */
[----:B------:R-:W-:Y:S02]  /*14480*/  ISETP.GT.AND P0, PT, R0, 0x59, PT ;  /* 0x000000590000780c */ /* 0x000fe40003f04270 */
[----:B------:R-:W-:Y:S02]  /*14490*/  FMNMX.FTZ R4, R151, R4, !PT ;  /* 0x0000000497047209 */ /* 0x000fe40007810000 */
[----:B------:R-:W2:Y:S01]  /*144a0*/  MUFU.TANH R10, R10 ;  /* 0x0000000a000a7308 */ /* 0x000ea20000002400 */
[----:B------:R-:W-:Y:S02]  /*144b0*/  ISETP.GT.AND P3, PT, R2, 0x78, PT ;  /* 0x000000780200780c */ /* 0x000fe40003f64270 */
[----:B------:R-:W-:Y:S02]  /*144c0*/  FMNMX.FTZ R4, R152, R4, !PT ;  /* 0x0000000498047209 */ /* 0x000fe40007810000 */
[----:B----4-:R-:W-:Y:S02]  /*144d0*/  FSEL R249, R14, -INF , P1 ;  /* 0xff8000000ef97808 */ /* 0x010fe40000800000 */
[----:B------:R-:W4:Y:S01]  /*144e0*/  LDL.64 R14, [R1+0x48] ;  /* 0x00004800010e7983 */ /* 0x000f220000100a00 */
[----:B------:R-:W-:Y:S02]  /*144f0*/  FMNMX.FTZ R4, R155, R4, !PT ;  /* 0x000000049b047209 */ /* 0x000fe40007810000 */
[----:B------:R-:W-:Y:S01]  /*14500*/  FMNMX.FTZ R5, R13, R70, !PT ;  /* 0x000000460d057209 */ /* 0x000fe20007810000 */
[----:B------:R-:W2:Y:S01]  /*14510*/  MUFU.TANH R44, R44 ;  /* 0x0000002c002c7308 */ /* 0x000ea20000002400 */
[----:B------:R-:W-:Y:S02]  /*14520*/  FMNMX.FTZ R4, R156, R4, !PT ;  /* 0x000000049c047209 */ /* 0x000fe40007810000 */
[----:B-1----:R-:W-:Y:S02]  /*14530*/  FSEL R237, R51, -INF , P0 ;  /* 0xff80000033ed7808 */ /* 0x002fe40000000000 */
[----:B------:R-:W-:Y:S02]  /*14540*/  ISETP.GT.AND P0, PT, R2, 0x69, PT ;  /* 0x000000690200780c */ /* 0x000fe40003f04270 */
[----:B------:R-:W-:Y:S02]  /*14550*/  FMNMX.FTZ R5, R16, R5, !PT ;  /* 0x0000000510057209 */ /* 0x000fe40007810000 */
[----:B------:R-:W-:Y:S01]  /*14560*/  FMNMX.FTZ R4, R159, R4, !PT ;  /* 0x000000049f047209 */ /* 0x000fe20007810000 */
[----:B------:R-:W1:Y:S01]  /*14570*/  MUFU.TANH R47, R47 ;  /* 0x0000002f002f7308 */ /* 0x000e620000002400 */
[----:B------:R-:W-:Y:S02]  /*14580*/  FMNMX.FTZ R5, R17, R5, !PT ;  /* 0x0000000511057209 */ /* 0x000fe40007810000 */
[----:B--2---:R-:W-:Y:S02]  /*14590*/  FSEL R252, R10, -INF , P0 ;  /* 0xff8000000afc7808 */ /* 0x004fe40000000000 */
[----:B------:R-:W2:Y:S01]  /*145a0*/  LDL R10, [R1+0x4] ;  /* 0x00000400010a7983 */ /* 0x000ea20000100800 */
[----:B------:R-:W-:Y:S02]  /*145b0*/  FMNMX.FTZ R4, R164, R4, !PT ;  /* 0x00000004a4047209 */ /* 0x000fe40007810000 */
[----:B------:R-:W-:Y:S02]  /*145c0*/  FMNMX.FTZ R5, R18, R5, !PT ;  /* 0x0000000512057209 */ /* 0x000fe40007810000 */
[----:B------:R-:W-:Y:S01]  /*145d0*/  FMNMX.FTZ R4, R167, R4, !PT ;  /* 0x00000004a7047209 */ /* 0x000fe20007810000 */
[----:B------:R-:W1:Y:S01]  /*145e0*/  MUFU.TANH R52, R52 ;  /* 0x0000003400347308 */ /* 0x000e620000002400 */
[----:B------:R-:W-:Y:S02]  /*145f0*/  FMNMX.FTZ R5, R41, R5, !PT ;  /* 0x0000000529057209 */ /* 0x000fe40007810000 */
[----:B------:R-:W-:Y:S02]  /*14600*/  FMNMX.FTZ R4, R168, R4, !PT ;  /* 0x00000004a8047209 */ /* 0x000fe40007810000 */
        /* <DEDUP_REMOVED lines=8> */
[----:B------:R-:W-:Y:S01]  /*14690*/  FSEL R202, R44, -INF , P4 ;  /* 0xff8000002cca7808 */ /* 0x000fe20002000000 */
[----:B------:R-:W1:Y:S01]  /*146a0*/  MUFU.TANH R60, R60 ;  /* 0x0000003c003c7308 */ /* 0x000e620000002400 */
[----:B------:R-:W-:Y:S02]  /*146b0*/  FMNMX.FTZ R4, R178, R4, !PT ;  /* 0x00000004b2047209 */ /* 0x000fe40007810000 */
[----:B------:R-:W-:Y:S02]  /*146c0*/  FMNMX.FTZ R5, R154, R5, !PT ;  /* 0x000000059a057209 */ /* 0x000fe40007810000 */
[----:B------:R-:W-:Y:S02]  /*146d0*/  ISETP.GT.AND P4, PT, R2, 0x58, PT ;  /* 0x000000580200780c */ /* 0x000fe40003f84270 */
[----:B------:R-:W-:Y:S02]  /*146e0*/  FMNMX.FTZ R4, R202, R4, !PT ;  /* 0x00000004ca047209 */ /* 0x000fe40007810000 */
[----:B------:R-:W-:Y:S01]  /*146f0*/  FMNMX.FTZ R5, R157, R5, !PT ;  /* 0x000000059d057209 */ /* 0x000fe20007810000 */
[----:B------:R-:W1:Y:S01]  /*14700*/  MUFU.TANH R61, R61 ;  /* 0x0000003d003d7308 */ /* 0x000e620000002400 */
[----:B------:R-:W-:Y:S02]  /*14710*/  FSEL R209, R6, -INF , P4 ;  /* 0xff80000006d17808 */ /* 0x000fe40002000000 */
[----:B------:R-:W-:Y:S02]  /*14720*/  FMNMX.FTZ R4, R204, R4, !PT ;  /* 0x00000004cc047209 */ /* 0x000fe40007810000 */
[----:B------:R-:W-:Y:S02]  /*14730*/  FMNMX.FTZ R5, R158, R5, !PT ;  /* 0x000000059e057209 */ /* 0x000fe40007810000 */
[----:B------:R-:W-:Y:S02]  /*14740*/  ISETP.GT.AND P4, PT, R2, 0x60, PT ;  /* 0x000000600200780c */ /* 0x000fe40003f84270 */
[----:B------:R-:W-:Y:S01]  /*14750*/  FMNMX.FTZ R4, R209, R4, !PT ;  /* 0x00000004d1047209 */ /* 0x000fe20007810000 */
[----:B------:R-:W1:Y:S01]  /*14760*/  MUFU.TANH R64, R64 ;  /* 0x0000004000407308 */ /* 0x000e620000002400 */
[----:B------:R-:W-:Y:S02]  /*14770*/  FMNMX.FTZ R5, R165, R5, !PT ;  /* 0x00000005a5057209 */ /* 0x000fe40007810000 */
[----:B-1----:R-:W-:Y:S02]  /*14780*/  FSEL R206, R47, -INF , P2 ;  /* 0xff8000002fce7808 */ /* 0x002fe40001000000 */
[----:B------:R-:W-:Y:S02]  /*14790*/  FSEL R245, R52, -INF , P4 ;  /* 0xff80000034f57808 */ /* 0x000fe40002000000 */
[----:B------:R-:W-:Y:S02]  /*147a0*/  ISETP.GT.AND P2, PT, R2, 0x61, PT ;  /* 0x000000610200780c */ /* 0x000fe40003f44270 */
[----:B------:R-:W-:Y:S01]  /*147b0*/  FMNMX.FTZ R4, R208, R4, !PT ;  /* 0x00000004d0047209 */ /* 0x000fe20007810000 */
[----:B------:R-:W1:Y:S01]  /*147c0*/  MUFU.TANH R65, R65 ;  /* 0x0000004100417308 */ /* 0x000e620000002400 */
[----:B------:R-:W-:Y:S02]  /*147d0*/  FMNMX.FTZ R5, R166, R5, !PT ;  /* 0x00000005a6057209 */ /* 0x000fe40007810000 */
[----:B------:R-:W-:Y:S02]  /*147e0*/  FSEL R247, R53, -INF , P2 ;  /* 0xff80000035f77808 */ /* 0x000fe40001000000 */
[----:B------:R-:W-:Y:S02]  /*147f0*/  FMNMX.FTZ R69, R245, R4, !PT ;  /* 0x00000004f5457209 */ /* 0x000fe40007810000 */
[----:B------:R-:W-:Y:S02]  /*14800*/  FMNMX.FTZ R5, R169, R5, !PT ;  /* 0x00000005a9057209 */ /* 0x000fe40007810000 */
[----:B------:R-:W-:Y:S01]  /*14810*/  FMNMX.FTZ R69, R247, R69, !PT ;  /* 0x00000045f7457209 */ /* 0x000fe20007810000 */
[----:B------:R-:W1:Y:S01]  /*14820*/  MUFU.TANH R54, R54 ;  /* 0x0000003600367308 */ /* 0x000e620000002400 */
[----:B------:R-:W-:Y:S02]  /*14830*/  FMNMX.FTZ R5, R170, R5, !PT ;  /* 0x00000005aa057209 */ /* 0x000fe40007810000 */
[----:B------:R-:W-:Y:S02]  /*14840*/  FMNMX.FTZ R69, R249, R69, !PT ;  /* 0x00000045f9457209 */ /* 0x000fe40007810000 */
[----:B------:R-:W-:Y:S02]  /*14850*/  FMNMX.FTZ R5, R174, R5, !PT ;  /* 0x00000005ae057209 */ /* 0x000fe40007810000 */
[----:B------:R-:W-:Y:S02]  /*14860*/  FSEL R172, R60, -INF , P5 ;  /* 0xff8000003cac7808 */ /* 0x000fe40002800000 */
[----:B------:R-:W-:Y:S01]  /*14870*/  ISETP.GT.AND P4, PT, R2, 0x71, PT ;  /* 0x000000710200780c */ /* 0x000fe20003f84270 */
[----:B------:R-:W1:Y:S01]  /*14880*/  MUFU.TANH R55, R55 ;  /* 0x0000003700377308 */ /* 0x000e620000002400 */
[----:B------:R-:W-:Y:S02]  /*14890*/  FMNMX.FTZ R69, R252, R69, !PT ;  /* 0x00000045fc457209 */ /* 0x000fe40007810000 */
[----:B------:R-:W-:Y:S02]  /*148a0*/  ISETP.GT.AND P2, PT, R2, 0x79, PT ;  /* 0x000000790200780c */ /* 0x000fe40003f44270 */
[----:B------:R-:W-:Y:S01]  /*148b0*/  FMNMX.FTZ R2, R175, R5, !PT ;  /* 0x00000005af027209 */ /* 0x000fe20007810000 */
[----:B------:R-:W-:Y:S01]  /*148c0*/  FMUL.FTZ R5, R66, c[0x0][0x320] ;  /* 0x0000c80042057a20 */ /* 0x000fe20000410000 */
[----:B------:R-:W-:Y:S02]  /*148d0*/  FSEL R176, R61, -INF , P4 ;  /* 0xff8000003db07808 */ /* 0x000fe40002000000 */
[----:B------:R-:W-:Y:S01]  /*148e0*/  FMNMX.FTZ R69, R172, R69, !PT ;  /* 0x00000045ac457209 */ /* 0x000fe20007810000 */
[----:B------:R-:W1:Y:S01]  /*148f0*/  MUFU.TANH R58, R58 ;  /* 0x0000003a003a7308 */ /* 0x000e620000002400 */
[----:B------:R-:W-:Y:S02]  /*14900*/  FMNMX.FTZ R2, R179, R2, !PT ;  /* 0x00000002b3027209 */ /* 0x000fe40007810000 */
[----:B------:R-:W-:Y:S02]  /*14910*/  LOP3.LUT P5, RZ, R203, 0x1, RZ, 0xc0, !PT ;  /* 0x00000001cbff7812 */ /* 0x000fe400078ac0ff */
[----:B------:R-:W-:Y:S02]  /*14920*/  FSEL R203, R64, -INF , P3 ;  /* 0xff80000040cb7808 */ /* 0x000fe40001800000 */
[----:B------:R-:W-:Y:S02]  /*14930*/  FMNMX.FTZ R69, R176, R69, !PT ;  /* 0x00000045b0457209 */ /* 0x000fe40007810000 */
[----:B------:R-:W-:Y:S01]  /*14940*/  FMNMX.FTZ R2, R201, R2, !PT ;  /* 0x00000002c9027209 */ /* 0x000fe20007810000 */
[----:B------:R-:W1:Y:S02]  /*14950*/  MUFU.TANH R59, R59 ;  /* 0x0000003b003b7308 */ /* 0x000e640000002400 */
[----:B-1----:R-:W-:Y:S02]  /*14960*/  FSEL R205, R65, -INF , P2 ;  /* 0xff80000041cd7808 */ /* 0x002fe40001000000 */
[----:B------:R-:W-:Y:S02]  /*14970*/  FMNMX.FTZ R69, R203, R69, !PT ;  /* 0x00000045cb457209 */ /* 0x000fe40007810000 */
[----:B------:R-:W-:Y:S02]  /*14980*/  FMNMX.FTZ R2, R207, R2, !PT ;  /* 0x00000002cf027209 */ /* 0x000fe40007810000 */
[----:B------:R-:W-:Y:S02]  /*14990*/  FMNMX.FTZ R69, R205, R69, !PT ;  /* 0x00000045cd457209 */ /* 0x000fe40007810000 */
[----:B------:R-:W-:Y:S01]  /*149a0*/  FMNMX.FTZ R2, R206, R2, !PT ;  /* 0x00000002ce027209 */ /* 0x000fe20007810000 */
[----:B------:R-:W1:Y:S01]  /*149b0*/  MUFU.TANH R62, R62 ;  /* 0x0000003e003e7308 */ /* 0x000e620000002400 */
[----:B------:R-:W-:Y:S01]  /*149c0*/  ISETP.GT.AND P1, PT, R0, 0x60, PT ;  /* 0x000000600000780c */ /* 0x000fe20003f24270 */
[----:B------:R-:W1:Y:S01]  /*149d0*/  SHFL.BFLY PT, R4, R69, 0x2, 0x1f ;  /* 0x0c401f0045047f89 */ /* 0x000e6200000e0000 */
[----:B------:R-:W-:Y:S02]  /*149e0*/  FMNMX.FTZ R2, R210, R2, !PT ;  /* 0x00000002d2027209 */ /* 0x000fe40007810000 */
[----:B------:R-:W-:Y:S02]  /*149f0*/  FSEL R238, R54, -INF , P1 ;  /* 0xff80000036ee7808 */ /* 0x000fe40000800000 */
[C---:B------:R-:W-:Y:S02]  /*14a00*/  ISETP.GT.AND P0, PT, R0.reuse, 0x61, PT ;  /* 0x000000610000780c */ /* 0x040fe40003f04270 */
[----:B------:R-:W-:Y:S01]  /*14a10*/  FMNMX.FTZ R2, R237, R2, !PT ;  /* 0x00000002ed027209 */ /* 0x000fe20007810000 */
[----:B------:R-:W1:Y:S01]  /*14a20*/  MUFU.TANH R63, R63 ;  /* 0x0000003f003f7308 */ /* 0x000e620000002400 */
[----:B------:R-:W-:Y:S02]  /*14a30*/  FSEL R240, R55, -INF , P0 ;  /* 0xff80000037f07808 */ /* 0x000fe40000000000 */
[----:B------:R-:W-:Y:S02]  /*14a40*/  ISETP.GT.AND P3, PT, R0, 0x68, PT ;  /* 0x000000680000780c */ /* 0x000fe40003f64270 */
[----:B------:R-:W-:Y:S02]  /*14a50*/  FMNMX.FTZ R2, R238, R2, !PT ;  /* 0x00000002ee027209 */ /* 0x000fe40007810000 */
[----:B------:R-:W-:Y:S02]  /*14a60*/  ISETP.GT.AND P0, PT, R0, 0x69, PT ;  /* 0x000000690000780c */ /* 0x000fe40003f04270 */
[----:B------:R-:W-:Y:S01]  /*14a70*/  FSEL R242, R58, -INF , P3 ;  /* 0xff8000003af27808 */ /* 0x000fe20001800000 */
[----:B------:R-:W1:Y:S01]  /*14a80*/  MUFU.TANH R5, R5 ;  /* 0x0000000500057308 */ /* 0x000e620000002400 */
[----:B------:R-:W-:Y:S02]  /*14a90*/  FMNMX.FTZ R2, R240, R2, !PT ;  /* 0x00000002f0027209 */ /* 0x000fe40007810000 */
[----:B------:R-:W-:Y:S02]  /*14aa0*/  ISETP.GT.AND P1, PT, R0, 0x70, PT ;  /* 0x000000700000780c */ /* 0x000fe40003f24270 */
[----:B------:R-:W-:Y:S02]  /*14ab0*/  FSEL R246, R59, -INF , P0 ;  /* 0xff8000003bf67808 */ /* 0x000fe40000000000 */
[----:B------:R-:W-:Y:S02]  /*14ac0*/  FMNMX.FTZ R2, R242, R2, !PT ;  /* 0x00000002f2027209 */ /* 0x000fe40007810000 */
[----:B-1----:R-:W-:Y:S01]  /*14ad0*/  FSEL R211, R62, -INF , P1 ;  /* 0xff8000003ed37808 */ /* 0x002fe20000800000 */
[----:B------:R-:W1:Y:S01]  /*14ae0*/  MUFU.TANH R71, R67 ;  /* 0x0000004300477308 */ /* 0x000e620000002400 */
[----:B------:R-:W-:Y:S02]  /*14af0*/  ISETP.GT.AND P0, PT, R0, 0x71, PT ;  /* 0x000000710000780c */ /* 0x000fe40003f04270 */
[----:B------:R-:W-:Y:S02]  /*14b00*/  FMNMX.FTZ R2, R246, R2, !PT ;  /* 0x00000002f6027209 */ /* 0x000fe40007810000 */
[----:B------:R-:W-:Y:S02]  /*14b10*/  FMNMX.FTZ R69, R69, R4, !PT ;  /* 0x0000000445457209 */ /* 0x000fe40007810000 */
[----:B------:R-:W-:Y:S02]  /*14b20*/  FSEL R63, R63, -INF , P0 ;  /* 0xff8000003f3f7808 */ /* 0x000fe40000000000 */
[C---:B------:R-:W-:Y:S01]  /*14b30*/  ISETP.GT.AND P1, PT, R0.reuse, 0x78, PT ;  /* 0x000000780000780c */ /* 0x040fe20003f24270 */
[----:B------:R-:W1:Y:S01]  /*14b40*/  SHFL.BFLY PT, R4, R69, 0x1, 0x1f ;  /* 0x0c201f0045047f89 */ /* 0x000e6200000e0000 */
[----:B------:R-:W-:Y:S02]  /*14b50*/  FMNMX.FTZ R2, R211, R2, !PT ;  /* 0x00000002d3027209 */ /* 0x000fe40007810000 */
[----:B------:R-:W-:Y:S02]  /*14b60*/  ISETP.GT.AND P0, PT, R0, 0x79, PT ;  /* 0x000000790000780c */ /* 0x000fe40003f04270 */
[----:B------:R-:W-:Y:S02]  /*14b70*/  FMNMX.FTZ R0, R63, R2, !PT ;  /* 0x000000023f007209 */ /* 0x000fe40007810000 */
[----:B------:R-:W-:Y:S02]  /*14b80*/  FSEL R251, R5, -INF , P1 ;  /* 0xff80000005fb7808 */ /* 0x000fe40000800000 */
[----:B------:R-:W-:Y:S02]  /*14b90*/  ISETP.GE.AND P2, PT, R200, 0x1, PT ;  /* 0x00000001c800780c */ /* 0x000fe40003f46270 */
[----:B------:R-:W-:Y:S02]  /*14ba0*/  FMNMX.FTZ R0, R251, R0, !PT ;  /* 0x00000000fb007209 */ /* 0x000fe40007810000 */
[----:B-1----:R-:W-:Y:S04]  /*14bb0*/  FSEL R71, R71, -INF , P0 ;  /* 0xff80000047477808 */ /* 0x002fe80000000000 */
[----:B------:R-:W-:Y:S05]  /*14bc0*/  FMNMX.FTZ R0, R71, R0, !PT ;  /* 0x0000000047007209 */ /* 0x000fea0007810000 */
[----:B------:R-:W-:Y:S01]  /*14bd0*/  @P2 SHF.R.S32.HI R6, RZ, 0x1f, R236 ;  /* 0x0000001fff062819 */ /* 0x000fe200000114ec */
[----:B------:R-:W1:Y:S01]  /*14be0*/  SHFL.BFLY PT, R2, R0, 0x2, 0x1f ;  /* 0x0c401f0000027f89 */ /* 0x000e6200000e0000 */
[----:B------:R-:W-:Y:S01]  /*14bf0*/  FMNMX.FTZ R69, R69, R4, !PT ;  /* 0x0000000445457209 */ /* 0x000fe20007810000 */
[----:B------:R-:W-:Y:S03]  /*14c00*/  @P2 IMAD.WIDE.U32 R4, R236, c[0x0][0x1e0], RZ ;  /* 0x00007800ec042a25 */ /* 0x000fe600078e00ff */
[C---:B------:R-:W-:Y:S01]  /*14c10*/  FSETP.NEU.FTZ.AND P1, PT, R69.reuse, -INF , PT ;  /* 0xff8000004500780b */ /* 0x040fe20003f3d000 */
[----:B------:R-:W-:Y:S02]  /*14c20*/  FMUL.FTZ R149, R69, c[0x0][0x2d0] ;  /* 0x0000b40045957a20 */ /* 0x000fe40000410000 */
[----:B------:R-:W-:Y:S03]  /*14c30*/  @P2 IMAD R6, R6, c[0x0][0x1e0], RZ ;  /* 0x0000780006062a24 */ /* 0x000fe600078e02ff */
[----:B------:R-:W-:Y:S01]  /*14c40*/  FSEL R149, R149, RZ, P1 ;  /* 0x000000ff95957208 */ /* 0x000fe20000800000 */
[----:B------:R-:W-:Y:S04]  /*14c50*/  @P2 IMAD R6, R236, c[0x0][0x1e4], R6 ;  /* 0x00007900ec062a24 */ /* 0x000fe800078e0206 */
[----:B------:R-:W-:Y:S01]  /*14c60*/  FFMA.FTZ R7, R7, c[0x0][0x2d0], -R149 ;  /* 0x0000b40007077a23 */ /* 0x000fe20000010895 */
[----:B------:R-:W-:Y:S01]  /*14c70*/  @P2 IADD3 R5, R5, R6, RZ ;  /* 0x0000000605052210 */ /* 0x000fe20007ffe0ff */
[C---:B------:R-:W-:Y:S02]  /*14c80*/  @P2 IMAD.SHL.U32 R6, R4.reuse, 0x80, RZ ;  /* 0x0000008004062824 */ /* 0x040fe400078e00ff */
[----:B------:R5:W-:Y:S01]  /*14c90*/  MUFU.EX2 R248, R7 ;  /* 0x0000000700f87308 */ /* 0x000be20000000800 */
[----:B------:R-:W-:Y:S02]  /*14ca0*/  @P2 SHF.L.U64.HI R4, R4, 0x7, R5 ;  /* 0x0000000704042819 */ /* 0x000fe40000010205 */
[----:B-1----:R-:W-:Y:S05]  /*14cb0*/  FMNMX.FTZ R0, R0, R2, !PT ;  /* 0x0000000200007209 */ /* 0x002fea0007810000 */
[----:B------:R-:W1:Y:S01]  /*14cc0*/  SHFL.BFLY PT, R2, R0, 0x1, 0x1f ;  /* 0x0c201f0000027f89 */ /* 0x000e6200000e0000 */
[--C-:B-----5:R-:W-:Y:S04]  /*14cd0*/  FFMA.FTZ R7, R8, c[0x0][0x2d0], -R149.reuse ;  /* 0x0000b40008077a23 */ /* 0x120fe80000010895 */
[----:B------:R-:W5:Y:S01]  /*14ce0*/  MUFU.EX2 R43, R7 ;  /* 0x00000007002b7308 */ /* 0x000f620000000800 */
[----:B-1----:R-:W-:Y:S02]  /*14cf0*/  FMNMX.FTZ R68, R0, R2, !PT ;  /* 0x0000000200447209 */ /* 0x002fe40007810000 */
[----:B------:R-:W-:Y:S03]  /*14d00*/  @P2 IADD3 R5, P3, R6, R20, RZ ;  /* 0x0000001406052210 */ /* 0x000fe60007f7e0ff */
[----:B------:R-:W-:Y:S02]  /*14d10*/  FMUL.FTZ R148, R68, c[0x0][0x2d0] ;  /* 0x0000b40044947a20 */ /* 0x000fe40000410000 */
[----:B------:R-:W-:Y:S01]  /*14d20*/  IMAD.MOV.U32 R20, RZ, RZ, 0x6 ;  /* 0x00000006ff147424 */ /* 0x000fe200078e00ff */
[----:B-----5:R-:W-:Y:S02]  /*14d30*/  F2FP.PACK_AB R136, R43, R248 ;  /* 0x000000f82b88723e */ /* 0x020fe400000000ff */
[----:B---3--:R-:W-:Y:S01]  /*14d40*/  @P2 IADD3 R0, P0, R6, R11, RZ ;  /* 0x0000000b06002210 */ /* 0x008fe20007f1e0ff */
[--C-:B------:R-:W-:Y:S04]  /*14d50*/  FFMA.FTZ R6, R9, c[0x0][0x2d0], -R149.reuse ;  /* 0x0000b40009067a23 */ /* 0x100fe80000010895 */
[----:B------:R-:W-:Y:S01]  /*14d60*/  MUFU.EX2 R51, R6 ;  /* 0x0000000600337308 */ /* 0x000fe20000000800 */
[----:B----4-:R-:W-:Y:S01]  /*14d70*/  @P2 IADD3.X R2, R4, R15, RZ, P3, !PT ;  /* 0x0000000f04022210 */ /* 0x010fe20001ffe4ff */
[----:B------:R-:W-:Y:S01]  /*14d80*/  IMAD.SHL.U32 R14, R239, 0x40, RZ ;  /* 0x00000040ef0e7824 */ /* 0x000fe200078e00ff */
[C---:B------:R-:W-:Y:S02]  /*14d90*/  @P2 LEA R8, P3, R5.reuse, c[0x0][0x1c8], 0x1 ;  /* 0x0000720005082a11 */ /* 0x040fe400078608ff */
[----:B------:R-:W-:Y:S02]  /*14da0*/  MOV R15, c[0x0][0x1e0] ;  /* 0x00007800000f7a02 */ /* 0x000fe40000000f00 */
[----:B------:R-:W-:Y:S01]  /*14db0*/  @P2 LEA.HI.X R9, R5, c[0x0][0x1cc], R2, 0x1, P3 ;  /* 0x0000730005092a11 */ /* 0x000fe200018f0c02 */
[----:B------:R-:W-:Y:S04]  /*14dc0*/  FFMA.FTZ R2, R12, c[0x0][0x2d0], -R149 ;  /* 0x0000b4000c027a23 */ /* 0x000fe80000010895 */
[----:B------:R1:W-:Y:S01]  /*14dd0*/  @P2 LDGSTS.E.BYPASS.LTC128B.128 [R235+0x8100], [R8.64], !P6 ;  /* 0x0810000008eb2fae */ /* 0x0003e2000f101d48 */
[----:B------:R-:W3:Y:S01]  /*14de0*/  MUFU.EX2 R59, R2 ;  /* 0x00000002003b7308 */ /* 0x000ee20000000800 */
[----:B--2---:R-:W-:Y:S01]  /*14df0*/  @P2 IMAD.X R4, R4, 0x1, R10, P0 ;  /* 0x0000000104042824 */ /* 0x004fe200000e060a */
[C---:B------:R-:W-:Y:S04]  /*14e00*/  @P2 LEA R10, P0, R0.reuse, c[0x0][0x1c8], 0x1 ;  /* 0x00007200000a2a11 */ /* 0x040fe800078008ff */
[----:B------:R-:W-:Y:S02]  /*14e10*/  @P2 LEA.HI.X R11, R0, c[0x0][0x1cc], R4, 0x1, P0 ;  /* 0x00007300000b2a11 */ /* 0x000fe400000f0c04 */
[----:B------:R-:W-:Y:S02]  /*14e20*/  FSETP.NEU.FTZ.AND P0, PT, R68, -INF , PT ;  /* 0xff8000004400780b */ /* 0x000fe40003f1d000 */
[----:B------:R-:W-:Y:S01]  /*14e30*/  @P2 IADD3 R0, P3, R14, 0x80, RZ ;  /* 0x000000800e002810 */ /* 0x000fe20007f7e0ff */
[----:B------:R2:W-:Y:S01]  /*14e40*/  @P2 LDGSTS.E.BYPASS.LTC128B.128 [R235+0xc100], [R10.64], !P5 ;  /* 0x0c1000000aeb2fae */ /* 0x0005e2000e901d48 */
[----:B------:R-:W-:Y:S02]  /*14e50*/  FSEL R148, R148, RZ, P0 ;  /* 0x000000ff94947208 */ /* 0x000fe40000000000 */
[C---:B------:R-:W-:Y:S02]  /*14e60*/  @P2 SHF.L.U32 R14, R15.reuse, 0x6, RZ ;  /* 0x000000060f0e2819 */ /* 0x040fe400000006ff */
[----:B------:R-:W-:Y:S01]  /*14e70*/  @P2 SHF.L.U64.HI R15, R15, R20, c[0x0][0x1e4] ;  /* 0x000079000f0f2619 */ /* 0x000fe20000010214 */
[--C-:B------:R-:W-:Y:S01]  /*14e80*/  FFMA.FTZ R5, R13, c[0x0][0x2d0], -R148.reuse ;  /* 0x0000b4000d057a23 */ /* 0x100fe20000010894 */
[----:B---3--:R-:W-:Y:S01]  /*14e90*/  F2FP.PACK_AB R138, R59, R51 ;  /* 0x000000333b8a723e */ /* 0x008fe200000000ff */
[--C-:B------:R-:W-:Y:S02]  /*14ea0*/  FFMA.FTZ R13, R16, c[0x0][0x2d0], -R148.reuse ;  /* 0x0000b400100d7a23 */ /* 0x100fe40000010894 */
[----:B------:R3:W-:Y:S01]  /*14eb0*/  MUFU.EX2 R42, R5 ;  /* 0x00000005002a7308 */ /* 0x0007e20000000800 */
[----:B------:R-:W-:Y:S01]  /*14ec0*/  @P2 IMAD.X R2, RZ, RZ, R19, P3 ;  /* 0x000000ffff022224 */ /* 0x000fe200018e0613 */
[-C--:B------:R-:W-:Y:S01]  /*14ed0*/  @P2 IADD3 R4, P3, R8, R14.reuse, RZ ;  /* 0x0000000e08042210 */ /* 0x080fe20007f7e0ff */
[--C-:B-1----:R-:W-:Y:S07]  /*14ee0*/  FFMA.FTZ R8, R17, c[0x0][0x2d0], -R148.reuse ;  /* 0x0000b40011087a23 */ /* 0x102fee0000010894 */
[----:B------:R-:W1:Y:S10]  /*14ef0*/  MUFU.EX2 R50, R13 ;  /* 0x0000000d00327308 */ /* 0x000e740000000800 */
[----:B------:R4:W-:Y:S01]  /*14f00*/  MUFU.EX2 R58, R8 ;  /* 0x00000008003a7308 */ /* 0x0009e20000000800 */
[----:B---3--:R-:W-:Y:S02]  /*14f10*/  @P2 IADD3.X R5, R9, R15, RZ, P3, !PT ;  /* 0x0000000f09052210 */ /* 0x008fe40001ffe4ff */
[C---:B------:R-:W-:Y:S03]  /*14f20*/  @P2 IADD3 R6, P3, R4.reuse, R14, RZ ;  /* 0x0000000e04062210 */ /* 0x040fe60007f7e0ff */
[----:B------:R3:W-:Y:S02]  /*14f30*/  @P2 LDGSTS.E.BYPASS.LTC128B.128 [R235+0x9100], [R4.64], !P6 ;  /* 0x0910000004eb2fae */ /* 0x0007e4000f101d48 */
[C-C-:B------:R-:W-:Y:S01]  /*14f40*/  @P2 IMAD.X R7, R5.reuse, 0x1, R15.reuse, P3 ;  /* 0x0000000105072824 */ /* 0x140fe200018e060f */
[----:B------:R-:W-:Y:S02]  /*14f50*/  @P2 IADD3 R12, P3, R4, R0, RZ ;  /* 0x00000000040c2210 */ /* 0x000fe40007f7e0ff */
[----:B-1----:R-:W-:Y:S02]  /*14f60*/  F2FP.PACK_AB R137, R50, R42 ;  /* 0x0000002a3289723e */ /* 0x002fe400000000ff */
[----:B------:R-:W-:Y:S01]  /*14f70*/  @P2 IADD3.X R13, R5, R2, RZ, P3, !PT ;  /* 0x00000002050d2210 */ /* 0x000fe20001ffe4ff */
[----:B------:R3:W-:Y:S01]  /*14f80*/  @P2 LDGSTS.E.BYPASS.LTC128B.128 [R235+0xd100], [R4.64+0x80], !P5 ;  /* 0x0d10008004eb2fae */ /* 0x0007e2000e901d48 */
[C---:B------:R-:W-:Y:S05]  /*14f90*/  @P2 IADD3 R14, P3, R6.reuse, R14, RZ ;  /* 0x0000000e060e2210 */ /* 0x040fea0007f7e0ff */
[----:B------:R-:W-:Y:S01]  /*14fa0*/  @P2 IMAD.X R15, R7, 0x1, R15, P3 ;  /* 0x00000001070f2824 */ /* 0x000fe200018e060f */
[----:B----4-:R-:W-:Y:S01]  /*14fb0*/  @P2 IADD3 R8, P3, R6, R0, RZ ;  /* 0x0000000006082210 */ /* 0x010fe20007f7e0ff */
[----:B------:R1:W-:Y:S01]  /*14fc0*/  @P2 LDGSTS.E.BYPASS.LTC128B.128 [R235+0xa100], [R6.64], !P6 ;  /* 0x0a10000006eb2fae */ /* 0x0003e2000f101d48 */
[----:B------:R-:W-:Y:S02]  /*14fd0*/  FSEL R0, R69, RZ, P1 ;  /* 0x000000ff45007208 */ /* 0x000fe40000800000 */
[----:B------:R-:W-:Y:S02]  /*14fe0*/  @P2 IADD3.X R9, R7, R2, RZ, P3, !PT ;  /* 0x0000000207092210 */ /* 0x000fe40001ffe4ff */
[----:B------:R-:W-:Y:S01]  /*14ff0*/  FSEL R2, R68, RZ, P0 ;  /* 0x000000ff44027208 */ /* 0x000fe20000000000 */
[----:B------:R-:W-:Y:S02]  /*15000*/  FADD.FTZ R0, -R0, R3 ;  /* 0x0000000300007221 */ /* 0x000fe40000010100 */
[----:B------:R4:W-:Y:S02]  /*15010*/  @P2 LDGSTS.E.BYPASS.LTC128B.128 [R235+0xe100], [R12.64], !P5 ;  /* 0x0e1000000ceb2fae */ /* 0x0009e4000e901d48 */
[----:B------:R-:W-:Y:S04]  /*15020*/  FMUL.FTZ R0, R0, c[0x0][0x2d0] ;  /* 0x0000b40000007a20 */ /* 0x000fe80000410000 */
[----:B------:R5:W1:Y:S02]  /*15030*/  MUFU.EX2 R3, R0 ;  /* 0x0000000000037308 */ /* 0x000a640000000800 */
[----:B------:R4:W-:Y:S01]  /*15040*/  @P2 LDGSTS.E.BYPASS.LTC128B.128 [R235+0xb100], [R14.64], !P6 ;  /* 0x0b1000000eeb2fae */ /* 0x0009e2000f101d48 */
[----:B---3--:R-:W-:Y:S07]  /*15050*/  FFMA.FTZ R4, R18, c[0x0][0x2d0], -R148 ;  /* 0x0000b40012047a23 */ /* 0x008fee0000010894 */
[----:B------:R3:W-:Y:S01]  /*15060*/  @P2 LDGSTS.E.BYPASS.LTC128B.128 [R235+0xf100], [R8.64], !P5 ;  /* 0x0f10000008eb2fae */ /* 0x0007e2000e901d48 */
[----:B------:R-:W2:Y:S07]  /*15070*/  MUFU.EX2 R60, R4 ;  /* 0x00000004003c7308 */ /* 0x000eae0000000800 */
[----:B------:R-:W-:Y:S01]  /*15080*/  LDSM.16.MT88.4 R20, [R214+0x100] ;  /* 0x00010000d614783b */ /* 0x000fe20000004200 */
[----:B-----5:R-:W-:Y:S01]  /*15090*/  FADD.FTZ R0, -R2, R70 ;  /* 0x0000004602007221 */ /* 0x020fe20000010100 */
[----:B------:R-:W-:Y:S01]  /*150a0*/  MOV R70, R63 ;  /* 0x0000003f00467202 */ /* 0x000fe20000000f00 */
[--C-:B------:R-:W-:Y:S05]  /*150b0*/  FFMA.FTZ R2, R32, c[0x0][0x2d0], -R149.reuse ;  /* 0x0000b40020027a23 */ /* 0x100fea0000010895 */
[----:B------:R-:W-:Y:S01]  /*150c0*/  LDSM.16.MT88.4 R28, [R217+0x100] ;  /* 0x00010000d91c783b */ /* 0x000fe20000004200 */
[----:B------:R-:W-:Y:S01]  /*150d0*/  FMUL.FTZ R0, R0, c[0x0][0x2d0] ;  /* 0x0000b40000007a20 */ /* 0x000fe20000410000 */
[----:B------:R5:W5:Y:S01]  /*150e0*/  MUFU.EX2 R61, R2 ;  /* 0x00000002003d7308 */ /* 0x000b620000000800 */
[C---:B-1----:R-:W-:Y:S02]  /*150f0*/  FMUL.FTZ R5, R3.reuse, R73 ;  /* 0x0000004903057220 */ /* 0x042fe40000410000 */
[C---:B------:R-:W-:Y:S01]  /*15100*/  FMUL.FTZ R32, R3.reuse, R100 ;  /* 0x0000006403207220 */ /* 0x040fe20000410000 */
[----:B------:R-:W-:Y:S02]  /*15110*/  MOV R100, R211 ;  /* 0x000000d300647202 */ /* 0x000fe40000000f00 */
[----:B----4-:R-:W1:Y:S01]  /*15120*/  LDSM.16.MT88.4 R12, [R213+0x100] ;  /* 0x00010000d50c783b */ /* 0x010e620000004200 */
[----:B--2---:R-:W-:Y:S01]  /*15130*/  F2FP.PACK_AB R139, R60, R58 ;  /* 0x0000003a3c8b723e */ /* 0x004fe200000000ff */
[C---:B------:R-:W-:Y:S02]  /*15140*/  FMUL.FTZ R4, R3.reuse, R72 ;  /* 0x0000004803047220 */ /* 0x040fe40000410000 */
[C---:B---3--:R-:W-:Y:S01]  /*15150*/  FMUL.FTZ R8, R3.reuse, R76 ;  /* 0x0000004c03087220 */ /* 0x048fe20000410000 */
[----:B------:R-:W2:Y:S01]  /*15160*/  MUFU.EX2 R0, R0 ;  /* 0x0000000000007308 */ /* 0x000ea20000000800 */
[C---:B------:R-:W-:Y:S02]  /*15170*/  FMUL.FTZ R9, R3.reuse, R77 ;  /* 0x0000004d03097220 */ /* 0x040fe40000410000 */
[C---:B------:R-:W-:Y:S01]  /*15180*/  FMUL.FTZ R16, R3.reuse, R84 ;  /* 0x0000005403107220 */ /* 0x040fe20000410000 */
[----:B------:R-:W3:Y:S01]  /*15190*/  LDSM.16.MT88.4 R36, [R216+0x100] ;  /* 0x00010000d824783b */ /* 0x000ee20000004200 */
[C---:B------:R-:W-:Y:S01]  /*151a0*/  FMUL.FTZ R17, R3.reuse, R85 ;  /* 0x0000005503117220 */ /* 0x040fe20000410000 */
[----:B------:R-:W-:Y:S01]  /*151b0*/  MOV R85, R59 ;  /* 0x0000003b00557202 */ /* 0x000fe20000000f00 */
[C---:B------:R-:W-:Y:S02]  /*151c0*/  FMUL.FTZ R24, R3.reuse, R92 ;  /* 0x0000005c03187220 */ /* 0x040fe40000410000 */
[C---:B------:R-:W-:Y:S02]  /*151d0*/  FMUL.FTZ R25, R3.reuse, R93 ;  /* 0x0000005d03197220 */ /* 0x040fe40000410000 */
[C---:B------:R-:W-:Y:S01]  /*151e0*/  FMUL.FTZ R33, R3.reuse, R101 ;  /* 0x0000006503217220 */ /* 0x040fe20000410000 */
[----:B------:R-:W4:Y:S01]  /*151f0*/  LDSM.16.MT88.4 R44, [R213+0x4100] ;  /* 0x00410000d52c783b */ /* 0x000f220000004200 */
[----:B------:R-:W-:Y:S02]  /*15200*/  IMAD.MOV.U32 R84, RZ, RZ, R60 ;  /* 0x000000ffff547224 */ /* 0x000fe400078e003c */
[----:B-----5:R-:W-:Y:S02]  /*15210*/  FFMA.FTZ R2, R40, c[0x0][0x2d0], -R149 ;  /* 0x0000b40028027a23 */ /* 0x020fe40000010895 */
[C---:B------:R-:W-:Y:S02]  /*15220*/  FMUL.FTZ R40, R3.reuse, R108 ;  /* 0x0000006c03287220 */ /* 0x040fe40000410000 */
[----:B------:R5:W3:Y:S01]  /*15230*/  MUFU.EX2 R250, R2 ;  /* 0x0000000200fa7308 */ /* 0x000ae20000000800 */
[----:B------:R-:W3:Y:S01]  /*15240*/  LDSM.16.MT88.4 R52, [R214+0x4100] ;  /* 0x00410000d634783b */ /* 0x000ee20000004200 */
[----:B------:R-:W-:Y:S02]  /*15250*/  IMAD.MOV.U32 R108, RZ, RZ, R61 ;  /* 0x000000ffff6c7224 */ /* 0x000fe400078e003d */
[----:B------:R-:W-:Y:S02]  /*15260*/  FMUL.FTZ R64, R3, R132 ;  /* 0x0000008403407220 */ /* 0x000fe40000410000 */
[C---:B--2---:R-:W-:Y:S02]  /*15270*/  FMUL.FTZ R6, R0.reuse, R74 ;  /* 0x0000004a00067220 */ /* 0x044fe40000410000 */
[C---:B------:R-:W-:Y:S01]  /*15280*/  FMUL.FTZ R7, R0.reuse, R75 ;  /* 0x0000004b00077220 */ /* 0x040fe20000410000 */
[----:B------:R-:W2:Y:S01]  /*15290*/  LDSM.16.MT88.4 R60, [R217+0x4100] ;  /* 0x00410000d93c783b */ /* 0x000ea20000004200 */
[C---:B------:R-:W-:Y:S02]  /*152a0*/  FMUL.FTZ R10, R0.reuse, R78 ;  /* 0x0000004e000a7220 */ /* 0x040fe40000410000 */
[C---:B------:R-:W-:Y:S02]  /*152b0*/  FMUL.FTZ R11, R0.reuse, R79 ;  /* 0x0000004f000b7220 */ /* 0x040fe40000410000 */
[C---:B------:R-:W-:Y:S01]  /*152c0*/  FMUL.FTZ R26, R0.reuse, R94 ;  /* 0x0000005e001a7220 */ /* 0x040fe20000410000 */
[C---:B-1----:R-:W-:Y:S02]  /*152d0*/  HMMA.16816.F32 R4, R136.reuse, R12, R4 ;  /* 0x0000000c8804723c */ /* 0x042fe40000001804 */
[----:B------:R-:W1:Y:S03]  /*152e0*/  LDSM.16.MT88.4 R72, [R216+0x4100] ;  /* 0x00410000d848783b */ /* 0x000e660000004200 */
[C---:B------:R-:W-:Y:S01]  /*152f0*/  FMUL.FTZ R19, R0.reuse, R87 ;  /* 0x0000005700137220 */ /* 0x040fe20000410000 */
[----:B------:R-:W-:Y:S01]  /*15300*/  MOV R87, R51 ;  /* 0x0000003300577202 */ /* 0x000fe20000000f00 */
[C---:B------:R-:W-:Y:S01]  /*15310*/  FMUL.FTZ R51, R0.reuse, R119 ;  /* 0x0000007700337220 */ /* 0x040fe20000410000 */
[C---:B------:R-:W-:Y:S02]  /*15320*/  HMMA.16816.F32 R8, R136.reuse, R14, R8 ;  /* 0x0000000e8808723c */ /* 0x040fe40000001808 */
[----:B------:R-:W1:Y:S02]  /*15330*/  LDSM.16.MT88.4 R76, [R213+0x900] ;  /* 0x00090000d54c783b */ /* 0x000e640000004200 */
[----:B-----5:R-:W-:Y:S02]  /*15340*/  FFMA.FTZ R2, R41, c[0x0][0x2d0], -R148 ;  /* 0x0000b40029027a23 */ /* 0x020fe40000010894 */
[C---:B------:R-:W-:Y:S02]  /*15350*/  FMUL.FTZ R12, R3.reuse, R80 ;  /* 0x00000050030c7220 */ /* 0x040fe40000410000 */
[----:B------:R5:W-:Y:S01]  /*15360*/  MUFU.EX2 R244, R2 ;  /* 0x0000000200f47308 */ /* 0x000be20000000800 */
[C---:B------:R-:W-:Y:S01]  /*15370*/  FMUL.FTZ R13, R3.reuse, R81 ;  /* 0x00000051030d7220 */ /* 0x040fe20000410000 */
[----:B------:R-:W0:Y:S02]  /*15380*/  LDGDEPBAR ;  /* 0x00000000000079af */ /* 0x000e240000000000 */
[C---:B------:R-:W-:Y:S02]  /*15390*/  FMUL.FTZ R14, R0.reuse, R82 ;  /* 0x00000052000e7220 */ /* 0x040fe40000410000 */
[C---:B------:R-:W-:Y:S02]  /*153a0*/  FMUL.FTZ R15, R0.reuse, R83 ;  /* 0x00000053000f7220 */ /* 0x040fe40000410000 */
[C---:B------:R-:W-:Y:S02]  /*153b0*/  FMUL.FTZ R27, R0.reuse, R95 ;  /* 0x0000005f001b7220 */ /* 0x040fe40000410000 */
[----:B------:R-:W1:Y:S01]  /*153c0*/  LDSM.16.MT88.4 R80, [R214+0x900] ;  /* 0x00090000d650783b */ /* 0x000e620000004200 */
[----:B------:R-:W-:Y:S02]  /*153d0*/  IMAD.MOV.U32 R132, RZ, RZ, R87 ;  /* 0x000000ffff847224 */ /* 0x000fe400078e0057 */
[C---:B------:R-:W-:Y:S03]  /*153e0*/  HMMA.16816.F32 R12, R136.reuse, R20, R12 ;  /* 0x00000014880c723c */ /* 0x040fe6000000180c */
[----:B------:R-:W-:Y:S02]  /*153f0*/  FMUL.FTZ R35, R0, R103 ;  /* 0x0000006700237220 */ /* 0x000fe40000410000 */
[----:B------:R-:W-:Y:S01]  /*15400*/  IMAD.MOV.U32 R103, RZ, RZ, R205 ;  /* 0x000000ffff677224 */ /* 0x000fe200078e00cd */
[----:B------:R-:W-:Y:S01]  /*15410*/  LDSM.16.MT88.4 R92, [R217+0x4900] ;  /* 0x00490000d95c783b */ /* 0x000fe20000004200 */
[C---:B------:R-:W-:Y:S02]  /*15420*/  FMUL.FTZ R20, R3.reuse, R88 ;  /* 0x0000005803147220 */ /* 0x040fe40000410000 */
[----:B------:R-:W-:Y:S03]  /*15430*/  IMAD.MOV.U32 R88, RZ, RZ, R50 ;  /* 0x000000ffff587224 */ /* 0x000fe600078e0032 */
[----:B-----5:R-:W-:Y:S02]  /*15440*/  FFMA.FTZ R2, R48, c[0x0][0x2d0], -R148 ;  /* 0x0000b40030027a23 */ /* 0x020fe40000010894 */
[C---:B------:R-:W-:Y:S02]  /*15450*/  FMUL.FTZ R50, R0.reuse, R118 ;  /* 0x0000007600327220 */ /* 0x040fe40000410000 */
[----:B------:R5:W1:Y:S01]  /*15460*/  MUFU.EX2 R243, R2 ;  /* 0x0000000200f37308 */ /* 0x000a620000000800 */
[C---:B------:R-:W-:Y:S02]  /*15470*/  FMUL.FTZ R48, R3.reuse, R116 ;  /* 0x0000007403307220 */ /* 0x040fe40000410000 */
[C---:B------:R-:W-:Y:S02]  /*15480*/  FMUL.FTZ R18, R0.reuse, R86 ;  /* 0x0000005600127220 */ /* 0x040fe40000410000 */
[----:B------:R-:W-:Y:S01]  /*15490*/  FMUL.FTZ R34, R0, R102 ;  /* 0x0000006600227220 */ /* 0x000fe20000410000 */
[----:B------:R-:W-:Y:S01]  /*154a0*/  MOV R102, R203 ;  /* 0x000000cb00667202 */ /* 0x000fe20000000f00 */
[----:B------:R-:W-:Y:S02]  /*154b0*/  IMAD.MOV.U32 R86, RZ, RZ, R58 ;  /* 0x000000ffff567224 */ /* 0x000fe400078e003a */
[----:B------:R-:W-:Y:S01]  /*154c0*/  FFMA.FTZ R100, R100, c[0x0][0x2d0], -R148 ;  /* 0x0000b40064647a23 */ /* 0x000fe20000010894 */
[C---:B------:R-:W-:Y:S03]  /*154d0*/  HMMA.16816.F32 R16, R136.reuse, R22, R16 ;  /* 0x000000168810723c */ /* 0x040fe60000001810 */
[----:B------:R-:W-:Y:S01]  /*154e0*/  FMUL.FTZ R21, R3, R89 ;  /* 0x0000005903157220 */ /* 0x000fe20000410000 */
[----:B------:R-:W-:Y:S01]  /*154f0*/  MOV R89, R43 ;  /* 0x0000002b00597202 */ /* 0x000fe20000000f00 */
[C---:B------:R-:W-:Y:S02]  /*15500*/  FMUL.FTZ R59, R0.reuse, R127 ;  /* 0x0000007f003b7220 */ /* 0x040fe40000410000 */
[C---:B------:R-:W-:Y:S02]  /*15510*/  FMUL.FTZ R23, R0.reuse, R91 ;  /* 0x0000005b00177220 */ /* 0x040fe40000410000 */
[----:B------:R-:W-:Y:S03]  /*15520*/  FMUL.FTZ R22, R0, R90 ;  /* 0x0000005a00167220 */ /* 0x000fe60000410000 */
[----:B------:R-:W-:Y:S02]  /*15530*/  IMAD.MOV.U32 R90, RZ, RZ, R42 ;  /* 0x000000ffff5a7224 */ /* 0x000fe400078e002a */
[--C-:B-----5:R-:W-:Y:S02]  /*15540*/  FFMA.FTZ R2, R49, c[0x0][0x2d0], -R149.reuse ;  /* 0x0000b40031027a23 */ /* 0x120fe40000010895 */
[C---:B------:R-:W-:Y:S02]  /*15550*/  HMMA.16816.F32 R20, R136.reuse, R28, R20 ;  /* 0x0000001c8814723c */ /* 0x040fe40000001814 */
[----:B------:R5:W-:Y:S01]  /*15560*/  MUFU.EX2 R241, R2 ;  /* 0x0000000200f17308 */ /* 0x000be20000000800 */
[C---:B------:R-:W-:Y:S02]  /*15570*/  FMUL.FTZ R49, R3.reuse, R117 ;  /* 0x0000007503317220 */ /* 0x040fe40000410000 */
[--C-:B------:R-:W-:Y:S02]  /*15580*/  FFMA.FTZ R102, R102, c[0x0][0x2d0], -R149.reuse ;  /* 0x0000b40066667a23 */ /* 0x100fe40000010895 */
[C---:B------:R-:W-:Y:S01]  /*15590*/  FMUL.FTZ R28, R3.reuse, R96 ;  /* 0x00000060031c7220 */ /* 0x040fe20000410000 */
[C---:B------:R-:W-:Y:S04]  /*155a0*/  HMMA.16816.F32 R24, R136.reuse, R30, R24 ;  /* 0x0000001e8818723c */ /* 0x040fe80000001818 */
[C---:B------:R-:W-:Y:S02]  /*155b0*/  FMUL.FTZ R29, R3.reuse, R97 ;  /* 0x00000061031d7220 */ /* 0x040fe40000410000 */
[C---:B------:R-:W-:Y:S02]  /*155c0*/  FMUL.FTZ R58, R0.reuse, R126 ;  /* 0x0000007e003a7220 */ /* 0x040fe40000410000 */
[C---:B------:R-:W-:Y:S04]  /*155d0*/  FMUL.FTZ R30, R0.reuse, R98 ;  /* 0x00000062001e7220 */ /* 0x040fe80000410000 */
[C---:B------:R-:W-:Y:S02]  /*155e0*/  FMUL.FTZ R31, R0.reuse, R99 ;  /* 0x00000063001f7220 */ /* 0x040fe40000410000 */
[----:B------:R-:W-:Y:S01]  /*155f0*/  LDSM.16.MT88.4 R96, [R214+0x1100] ;  /* 0x00110000d660783b */ /* 0x000fe20000004200 */
[C---:B------:R-:W-:Y:S01]  /*15600*/  FMUL.FTZ R41, R3.reuse, R109 ;  /* 0x0000006d03297220 */ /* 0x040fe20000410000 */
[----:B------:R-:W-:Y:S01]  /*15610*/  MOV R109, R84 ;  /* 0x00000054006d7202 */ /* 0x000fe20000000f00 */
[----:B------:R-:W-:Y:S02]  /*15620*/  FMUL.FTZ R42, R0, R110 ;  /* 0x0000006e002a7220 */ /* 0x000fe40000410000 */
[C---:B---3--:R-:W-:Y:S03]  /*15630*/  HMMA.16816.F32 R28, R136.reuse, R36, R28 ;  /* 0x00000024881c723c */ /* 0x048fe6000000181c */
[----:B-----5:R-:W-:Y:S02]  /*15640*/  FFMA.FTZ R2, R56, c[0x0][0x2d0], -R149 ;  /* 0x0000b40038027a23 */ /* 0x020fe40000010895 */
[----:B------:R-:W-:Y:S02]  /*15650*/  IMAD.MOV.U32 R110, RZ, RZ, R85 ;  /* 0x000000ffff6e7224 */ /* 0x000fe400078e0055 */
[----:B------:R3:W-:Y:S01]  /*15660*/  MUFU.EX2 R239, R2 ;  /* 0x0000000200ef7308 */ /* 0x0007e20000000800 */
[C---:B------:R-:W-:Y:S04]  /*15670*/  HMMA.16816.F32 R32, R136.reuse, R38, R32 ;  /* 0x000000268820723c */ /* 0x040fe80000001820 */
[C---:B------:R-:W-:Y:S02]  /*15680*/  FMUL.FTZ R36, R3.reuse, R104 ;  /* 0x0000006803247220 */ /* 0x040fe40000410000 */
[C---:B------:R-:W-:Y:S01]  /*15690*/  FMUL.FTZ R37, R3.reuse, R105 ;  /* 0x0000006903257220 */ /* 0x040fe20000410000 */
[----:B------:R-:W5:Y:S01]  /*156a0*/  LDL.LU R104, [R1+0x1c] ;  /* 0x00001c0001687983 */ /* 0x000f620000300800 */
[C---:B------:R-:W-:Y:S04]  /*156b0*/  FMUL.FTZ R38, R0.reuse, R106 ;  /* 0x0000006a00267220 */ /* 0x040fe80000410000 */
[C---:B------:R-:W-:Y:S02]  /*156c0*/  FMUL.FTZ R39, R0.reuse, R107 ;  /* 0x0000006b00277220 */ /* 0x040fe40000410000 */
[C---:B------:R-:W-:Y:S01]  /*156d0*/  FMUL.FTZ R43, R0.reuse, R111 ;  /* 0x0000006f002b7220 */ /* 0x040fe20000410000 */
[----:B------:R-:W-:Y:S01]  /*156e0*/  MOV R111, R86 ;  /* 0x00000056006f7202 */ /* 0x000fe20000000f00 */
[C---:B------:R-:W-:Y:S01]  /*156f0*/  FMUL.FTZ R56, R3.reuse, R124 ;  /* 0x0000007c03387220 */ /* 0x040fe20000410000 */
[----:B------:R-:W1:Y:S01]  /*15700*/  LDSM.16.MT88.4 R84, [R217+0x900] ;  /* 0x00090000d954783b */ /* 0x000e620000004200 */
[----:B------:R-:W-:Y:S01]  /*15710*/  FMUL.FTZ R65, R3, R133 ;  /* 0x0000008503417220 */ /* 0x000fe20000410000 */
[C---:B----4-:R-:W-:Y:S03]  /*15720*/  HMMA.16816.F32 R36, R136.reuse, R44, R36 ;  /* 0x0000002c8824723c */ /* 0x050fe60000001824 */
[----:B------:R-:W-:Y:S01]  /*15730*/  MOV R133, R88 ;  /* 0x0000005800857202 */ /* 0x000fe20000000f00 */
[----:B---3--:R-:W-:Y:S02]  /*15740*/  FFMA.FTZ R2, R57, c[0x0][0x2d0], -R148 ;  /* 0x0000b40039027a23 */ /* 0x008fe40000010894 */
[C---:B------:R-:W-:Y:S02]  /*15750*/  FMUL.FTZ R57, R3.reuse, R125 ;  /* 0x0000007d03397220 */ /* 0x040fe40000410000 */
[C---:B------:R-:W-:Y:S01]  /*15760*/  HMMA.16816.F32 R40, R136.reuse, R46, R40 ;  /* 0x0000002e8828723c */ /* 0x040fe20000001828 */
[----:B------:R3:W-:Y:S03]  /*15770*/  MUFU.EX2 R119, R2 ;  /* 0x0000000200777308 */ /* 0x0007e60000000800 */
[C---:B------:R-:W-:Y:S02]  /*15780*/  FMUL.FTZ R44, R3.reuse, R112 ;  /* 0x00000070032c7220 */ /* 0x040fe40000410000 */
[C---:B------:R-:W-:Y:S02]  /*15790*/  FMUL.FTZ R45, R3.reuse, R113 ;  /* 0x00000071032d7220 */ /* 0x040fe40000410000 */
[C---:B------:R-:W-:Y:S04]  /*157a0*/  FMUL.FTZ R46, R0.reuse, R114 ;  /* 0x00000072002e7220 */ /* 0x040fe80000410000 */
[C---:B------:R-:W-:Y:S02]  /*157b0*/  FMUL.FTZ R47, R0.reuse, R115 ;  /* 0x00000073002f7220 */ /* 0x040fe40000410000 */
[C---:B------:R-:W-:Y:S02]  /*157c0*/  FMUL.FTZ R66, R0.reuse, R134 ;  /* 0x0000008600427220 */ /* 0x040fe40000410000 */
[----:B------:R-:W-:Y:S02]  /*157d0*/  IMAD.MOV.U32 R134, RZ, RZ, R89 ;  /* 0x000000ffff867224 */ /* 0x000fe400078e0059 */
[----:B------:R-:W-:Y:S01]  /*157e0*/  FMUL.FTZ R67, R0, R135 ;  /* 0x0000008700437220 */ /* 0x000fe20000410000 */
[C---:B------:R-:W-:Y:S03]  /*157f0*/  HMMA.16816.F32 R44, R136.reuse, R52, R44 ;  /* 0x00000034882c723c */ /* 0x040fe6000000182c */
[----:B------:R-:W-:Y:S01]  /*15800*/  MOV R135, R90 ;  /* 0x0000005a00877202 */ /* 0x000fe20000000f00 */
[----:B------:R-:W-:Y:S01]  /*15810*/  IMAD.MOV.U32 R101, RZ, RZ, R70 ;  /* 0x000000ffff657224 */ /* 0x000fe200078e0046 */
[----:B------:R-:W4:Y:S01]  /*15820*/  LDSM.16.MT88.4 R88, [R216+0x900] ;  /* 0x00090000d858783b */ /* 0x000f220000004200 */
[--C-:B---3--:R-:W-:Y:S02]  /*15830*/  FFMA.FTZ R2, R150, c[0x0][0x2d0], -R148.reuse ;  /* 0x0000b40096027a23 */ /* 0x108fe40000010894 */
[C---:B------:R-:W-:Y:S02]  /*15840*/  HMMA.16816.F32 R48, R136.reuse, R54, R48 ;  /* 0x000000368830723c */ /* 0x040fe40000001830 */
[----:B------:R3:W1:Y:S02]  /*15850*/  MUFU.EX2 R118, R2 ;  /* 0x0000000200767308 */ /* 0x0006640000000800 */
[C---:B------:R-:W-:Y:S02]  /*15860*/  FMUL.FTZ R52, R3.reuse, R120 ;  /* 0x0000007803347220 */ /* 0x040fe40000410000 */
[----:B------:R-:W-:Y:S02]  /*15870*/  FMUL.FTZ R53, R3, R121 ;  /* 0x0000007903357220 */ /* 0x000fe40000410000 */
[C---:B------:R-:W-:Y:S04]  /*15880*/  FMUL.FTZ R54, R0.reuse, R122 ;  /* 0x0000007a00367220 */ /* 0x040fe80000410000 */
[C---:B------:R-:W-:Y:S02]  /*15890*/  FMUL.FTZ R55, R0.reuse, R123 ;  /* 0x0000007b00377220 */ /* 0x040fe40000410000 */
[----:B------:R-:W-:Y:S02]  /*158a0*/  FFMA.FTZ R101, R101, c[0x0][0x2d0], -R148 ;  /* 0x0000b40065657a23 */ /* 0x000fe40000010894 */
[----:B------:R-:W-:Y:S02]  /*158b0*/  FFMA.FTZ R70, R167, c[0x0][0x2d0], -R149 ;  /* 0x0000b400a7467a23 */ /* 0x000fe40000010895 */
[----:B------:R-:W-:Y:S01]  /*158c0*/  IMAD.MOV.U32 R167, RZ, RZ, R135 ;  /* 0x000000ffffa77224 */ /* 0x000fe200078e0087 */
[C---:B--2---:R-:W-:Y:S01]  /*158d0*/  HMMA.16816.F32 R52, R136.reuse, R60, R52 ;  /* 0x0000003c8834723c */ /* 0x044fe20000001834 */
[----:B------:R-:W2:Y:S01]  /*158e0*/  LDL.LU R135, [R1+0x20] ;  /* 0x0000200001877983 */ /* 0x000ea20000300800 */
[----:B------:R-:W-:Y:S01]  /*158f0*/  MUFU.EX2 R106, R70 ;  /* 0x00000046006a7308 */ /* 0x000fe20000000800 */
[--C-:B---3--:R-:W-:Y:S05]  /*15900*/  FFMA.FTZ R2, R151, c[0x0][0x2d0], -R149.reuse ;  /* 0x0000b40097027a23 */ /* 0x108fea0000010895 */
[C---:B------:R-:W-:Y:S04]  /*15910*/  HMMA.16816.F32 R56, R136.reuse, R62, R56 ;  /* 0x0000003e8838723c */ /* 0x040fe80000001838 */
[----:B------:R3:W-:Y:S01]  /*15920*/  MUFU.EX2 R117, R2 ;  /* 0x0000000200757308 */ /* 0x0007e20000000800 */
[C---:B------:R-:W-:Y:S02]  /*15930*/  FMUL.FTZ R60, R3.reuse, R128 ;  /* 0x00000080033c7220 */ /* 0x040fe40000410000 */
[----:B------:R-:W-:Y:S02]  /*15940*/  FMUL.FTZ R61, R3, R129 ;  /* 0x00000081033d7220 */ /* 0x000fe40000410000 */
[C---:B------:R-:W-:Y:S03]  /*15950*/  FMUL.FTZ R62, R0.reuse, R130 ;  /* 0x00000082003e7220 */ /* 0x040fe60000410000 */
[----:B------:R-:W-:Y:S07]  /*15960*/  FMUL.FTZ R63, R0, R131 ;  /* 0x00000083003f7220 */ /* 0x000fee0000410000 */
[C---:B-1----:R-:W-:Y:S07]  /*15970*/  HMMA.16816.F32 R60, R136.reuse, R72, R60 ;  /* 0x00000048883c723c */ /* 0x042fee000000183c */
[----:B------:R-:W-:Y:S01]  /*15980*/  F2FP.PACK_AB R72, R250, R108 ;  /* 0x0000006cfa48723e */ /* 0x000fe200000000ff */
[----:B------:R-:W-:Y:S01]  /*15990*/  HMMA.16816.F32 R64, R136, R74, R64 ;  /* 0x0000004a8840723c */ /* 0x000fe20000001840 */
[----:B------:R-:W-:Y:S03]  /*159a0*/  MUFU.EX2 R136, R101 ;  /* 0x0000006500887308 */ /* 0x000fe60000000800 */
[--C-:B---3--:R-:W-:Y:S01]  /*159b0*/  FFMA.FTZ R2, R152, c[0x0][0x2d0], -R149.reuse ;  /* 0x0000b40098027a23 */ /* 0x108fe20000010895 */
[----:B------:R-:W-:Y:S02]  /*159c0*/  F2FP.PACK_AB R73, R243, R244 ;  /* 0x000000f4f349723e */ /* 0x000fe400000000ff */
[----:B------:R-:W-:Y:S01]  /*159d0*/  IMAD.MOV.U32 R138, RZ, RZ, R176 ;  /* 0x000000ffff8a7224 */ /* 0x000fe200078e00b0 */
[----:B------:R-:W-:Y:S03]  /*159e0*/  MOV R137, R172 ;  /* 0x000000ac00897202 */ /* 0x000fe60000000f00 */
[----:B------:R1:W3:Y:S01]  /*159f0*/  MUFU.EX2 R211, R2 ;  /* 0x0000000200d37308 */ /* 0x0002e20000000800 */
[----:B------:R-:W-:Y:S01]  /*15a00*/  F2FP.PACK_AB R75, R118, R119 ;  /* 0x00000077764b723e */ /* 0x000fe200000000ff */
[--C-:B------:R-:W-:Y:S01]  /*15a10*/  FFMA.FTZ R70, R138, c[0x0][0x2d0], -R149.reuse ;  /* 0x0000b4008a467a23 */ /* 0x100fe20000010895 */
[----:B------:R-:W-:Y:S07]  /*15a20*/  F2FP.PACK_AB R74, R239, R241 ;  /* 0x000000f1ef4a723e */ /* 0x000fee00000000ff */
[C---:B------:R-:W-:Y:S08]  /*15a30*/  HMMA.16816.F32 R4, R72.reuse, R76, R4 ;  /* 0x0000004c4804723c */ /* 0x040ff00000001804 */
[C---:B------:R-:W-:Y:S01]  /*15a40*/  HMMA.16816.F32 R8, R72.reuse, R78, R8 ;  /* 0x0000004e4808723c */ /* 0x040fe20000001808 */
[----:B------:R-:W3:Y:S03]  /*15a50*/  LDSM.16.MT88.4 R76, [R213+0x4900] ;  /* 0x00490000d54c783b */ /* 0x000ee60000004200 */
[--C-:B-1----:R-:W-:Y:S04]  /*15a60*/  FFMA.FTZ R2, R153, c[0x0][0x2d0], -R148.reuse ;  /* 0x0000b40099027a23 */ /* 0x102fe80000010894 */
[C---:B------:R-:W-:Y:S01]  /*15a70*/  HMMA.16816.F32 R12, R72.reuse, R80, R12 ;  /* 0x00000050480c723c */ /* 0x040fe2000000180c */
[----:B------:R1:W-:Y:S07]  /*15a80*/  MUFU.EX2 R116, R2 ;  /* 0x0000000200747308 */ /* 0x0003ee0000000800 */
[C---:B------:R-:W-:Y:S01]  /*15a90*/  HMMA.16816.F32 R16, R72.reuse, R82, R16 ;  /* 0x000000524810723c */ /* 0x040fe20000001810 */
[----:B------:R-:W3:Y:S07]  /*15aa0*/  LDSM.16.MT88.4 R80, [R214+0x4900] ;  /* 0x00490000d650783b */ /* 0x000eee0000004200 */
[C---:B------:R-:W-:Y:S08]  /*15ab0*/  HMMA.16816.F32 R20, R72.reuse, R84, R20 ;  /* 0x000000544814723c */ /* 0x040ff00000001814 */
[C---:B------:R-:W-:Y:S01]  /*15ac0*/  HMMA.16816.F32 R24, R72.reuse, R86, R24 ;  /* 0x000000564818723c */ /* 0x040fe20000001818 */
[----:B------:R-:W3:Y:S03]  /*15ad0*/  LDSM.16.MT88.4 R84, [R216+0x4900] ;  /* 0x00490000d854783b */ /* 0x000ee60000004200 */
[--C-:B-1----:R-:W-:Y:S04]  /*15ae0*/  FFMA.FTZ R2, R154, c[0x0][0x2d0], -R148.reuse ;  /* 0x0000b4009a027a23 */ /* 0x102fe80000010894 */
[C---:B----4-:R-:W-:Y:S01]  /*15af0*/  HMMA.16816.F32 R28, R72.reuse, R88, R28 ;  /* 0x00000058481c723c */ /* 0x050fe2000000181c */
[----:B------:R1:W4:Y:S07]  /*15b00*/  MUFU.EX2 R205, R2 ;  /* 0x0000000200cd7308 */ /* 0x00032e0000000800 */
[C---:B------:R-:W-:Y:S01]  /*15b10*/  HMMA.16816.F32 R32, R72.reuse, R90, R32 ;  /* 0x0000005a4820723c */ /* 0x040fe20000001820 */
[----:B------:R-:W4:Y:S07]  /*15b20*/  LDSM.16.MT88.4 R88, [R213+0x1100] ;  /* 0x00110000d558783b */ /* 0x000f2e0000004200 */
[C---:B---3--:R-:W-:Y:S08]  /*15b30*/  HMMA.16816.F32 R36, R72.reuse, R76, R36 ;  /* 0x0000004c4824723c */ /* 0x048ff00000001824 */
[C---:B------:R-:W-:Y:S01]  /*15b40*/  HMMA.16816.F32 R40, R72.reuse, R78, R40 ;  /* 0x0000004e4828723c */ /* 0x040fe20000001828 */
[----:B------:R-:W3:Y:S03]  /*15b50*/  LDSM.16.MT88.4 R76, [R217+0x1100] ;  /* 0x00110000d94c783b */ /* 0x000ee60000004200 */
[--C-:B-1----:R-:W-:Y:S04]  /*15b60*/  FFMA.FTZ R2, R155, c[0x0][0x2d0], -R149.reuse ;  /* 0x0000b4009b027a23 */ /* 0x102fe80000010895 */
[C---:B------:R-:W-:Y:S01]  /*15b70*/  HMMA.16816.F32 R44, R72.reuse, R80, R44 ;  /* 0x00000050482c723c */ /* 0x040fe2000000182c */
[----:B------:R1:W-:Y:S07]  /*15b80*/  MUFU.EX2 R203, R2 ;  /* 0x0000000200cb7308 */ /* 0x0003ee0000000800 */
[C---:B------:R-:W-:Y:S01]  /*15b90*/  HMMA.16816.F32 R48, R72.reuse, R82, R48 ;  /* 0x000000524830723c */ /* 0x040fe20000001830 */
[----:B------:R-:W2:Y:S07]  /*15ba0*/  LDSM.16.MT88.4 R80, [R216+0x1100] ;  /* 0x00110000d850783b */ /* 0x000eae0000004200 */
[C---:B------:R-:W-:Y:S08]  /*15bb0*/  HMMA.16816.F32 R52, R72.reuse, R92, R52 ;  /* 0x0000005c4834723c */ /* 0x040ff00000001834 */
[C---:B------:R-:W-:Y:S01]  /*15bc0*/  HMMA.16816.F32 R56, R72.reuse, R94, R56 ;  /* 0x0000005e4838723c */ /* 0x040fe20000001838 */
[----:B------:R-:W-:Y:S03]  /*15bd0*/  LDSM.16.MT88.4 R92, [R216+0x5900] ;  /* 0x00590000d85c783b */ /* 0x000fe60000004200 */
[--C-:B-1----:R-:W-:Y:S04]  /*15be0*/  FFMA.FTZ R2, R156, c[0x0][0x2d0], -R149.reuse ;  /* 0x0000b4009c027a23 */ /* 0x102fe80000010895 */
[C---:B------:R-:W-:Y:S01]  /*15bf0*/  HMMA.16816.F32 R60, R72.reuse, R84, R60 ;  /* 0x00000054483c723c */ /* 0x040fe2000000183c */
[----:B------:R1:W1:Y:S07]  /*15c00*/  MUFU.EX2 R127, R2 ;  /* 0x00000002007f7308 */ /* 0x00026e0000000800 */
[----:B------:R-:W-:Y:S01]  /*15c10*/  HMMA.16816.F32 R64, R72, R86, R64 ;  /* 0x000000564840723c */ /* 0x000fe20000001840 */
[----:B------:R-:W2:Y:S06]  /*15c20*/  LDSM.16.MT88.4 R84, [R213+0x5100] ;  /* 0x00510000d554783b */ /* 0x000eac0000004200 */
[----:B------:R-:W-:Y:S02]  /*15c30*/  F2FP.PACK_AB R72, R211, R117 ;  /* 0x00000075d348723e */ /* 0x000fe400000000ff */
[----:B----4-:R-:W-:Y:S03]  /*15c40*/  F2FP.PACK_AB R73, R205, R116 ;  /* 0x00000074cd49723e */ /* 0x010fe600000000ff */
[--C-:B-1----:R-:W-:Y:S01]  /*15c50*/  FFMA.FTZ R2, R157, c[0x0][0x2d0], -R148.reuse ;  /* 0x0000b4009d027a23 */ /* 0x102fe20000010894 */
[----:B------:R-:W-:Y:S03]  /*15c60*/  F2FP.PACK_AB R74, R127, R203 ;  /* 0x000000cb7f4a723e */ /* 0x000fe600000000ff */
[----:B------:R1:W-:Y:S02]  /*15c70*/  MUFU.EX2 R126, R2 ;  /* 0x00000002007e7308 */ /* 0x0003e40000000800 */
[----:B-1----:R-:W-:Y:S08]  /*15c80*/  FFMA.FTZ R2, R158, c[0x0][0x2d0], -R148 ;  /* 0x0000b4009e027a23 */ /* 0x002ff00000010894 */
[----:B------:R1:W4:Y:S01]  /*15c90*/  MUFU.EX2 R125, R2 ;  /* 0x00000002007d7308 */ /* 0x0003220000000800 */
[----:B-----5:R-:W-:Y:S09]  /*15ca0*/  FFMA.FTZ R104, R3, R104, R248 ;  /* 0x0000006803687223 */ /* 0x020ff200000100f8 */
[----:B------:R-:W5:Y:S01]  /*15cb0*/  MUFU.EX2 R3, R100 ;  /* 0x0000006400037308 */ /* 0x000f620000000800 */
[--C-:B-1----:R-:W-:Y:S01]  /*15cc0*/  FFMA.FTZ R2, R159, c[0x0][0x2d0], -R149.reuse ;  /* 0x0000b4009f027a23 */ /* 0x102fe20000010895 */
[----:B----4-:R-:W-:Y:S08]  /*15cd0*/  F2FP.PACK_AB R75, R125, R126 ;  /* 0x0000007e7d4b723e */ /* 0x010ff000000000ff */
[----:B------:R1:W-:Y:S01]  /*15ce0*/  MUFU.EX2 R124, R2 ;  /* 0x00000002007c7308 */ /* 0x0003e20000000800 */
[C---:B------:R-:W-:Y:S08]  /*15cf0*/  HMMA.16816.F32 R4, R72.reuse, R88, R4 ;  /* 0x000000584804723c */ /* 0x040ff00000001804 */
[C---:B------:R-:W-:Y:S01]  /*15d00*/  HMMA.16816.F32 R8, R72.reuse, R90, R8 ;  /* 0x0000005a4808723c */ /* 0x040fe20000001808 */
[----:B------:R-:W4:Y:S07]  /*15d10*/  LDSM.16.MT88.4 R88, [R214+0x5100] ;  /* 0x00510000d658783b */ /* 0x000f2e0000004200 */
[C---:B------:R-:W-:Y:S04]  /*15d20*/  HMMA.16816.F32 R12, R72.reuse, R96, R12 ;  /* 0x00000060480c723c */ /* 0x040fe8000000180c */
[----:B-1----:R-:W-:Y:S04]  /*15d30*/  FFMA.FTZ R2, R164, c[0x0][0x2d0], -R149 ;  /* 0x0000b400a4027a23 */ /* 0x002fe80000010895 */
[C---:B------:R-:W-:Y:S01]  /*15d40*/  HMMA.16816.F32 R16, R72.reuse, R98, R16 ;  /* 0x000000624810723c */ /* 0x040fe20000001810 */
[----:B------:R1:W1:Y:S01]  /*15d50*/  MUFU.EX2 R176, R2 ;  /* 0x0000000200b07308 */ /* 0x0002620000000800 */
[----:B------:R-:W-:Y:S06]  /*15d60*/  LDSM.16.MT88.4 R96, [R214+0x2100] ;  /* 0x00210000d660783b */ /* 0x000fec0000004200 */
[C---:B---3--:R-:W-:Y:S08]  /*15d70*/  HMMA.16816.F32 R20, R72.reuse, R76, R20 ;  /* 0x0000004c4814723c */ /* 0x048ff00000001814 */
[C---:B------:R-:W-:Y:S01]  /*15d80*/  HMMA.16816.F32 R24, R72.reuse, R78, R24 ;  /* 0x0000004e4818723c */ /* 0x040fe20000001818 */
[----:B------:R-:W3:Y:S03]  /*15d90*/  LDSM.16.MT88.4 R76, [R217+0x5100] ;  /* 0x00510000d94c783b */ /* 0x000ee60000004200 */
[----:B--2---:R-:W-:Y:S04]  /*15da0*/  FFMA.FTZ R0, R0, R135, R167 ;  /* 0x0000008700007223 */ /* 0x004fe800000100a7 */
[C---:B------:R-:W-:Y:S04]  /*15db0*/  HMMA.16816.F32 R28, R72.reuse, R80, R28 ;  /* 0x00000050481c723c */ /* 0x040fe8000000181c */
[----:B-1----:R-:W-:Y:S02]  /*15dc0*/  FFMA.FTZ R2, R165, c[0x0][0x2d0], -R148 ;  /* 0x0000b400a5027a23 */ /* 0x002fe40000010894 */
[----:B------:R-:W-:Y:S01]  /*15dd0*/  FADD.FTZ R0, R133, R0 ;  /* 0x0000000085007221 */ /* 0x000fe20000010000 */
[----:B-----5:R-:W-:Y:S01]  /*15de0*/  F2FP.PACK_AB R133, R136, R3 ;  /* 0x000000038885723e */ /* 0x020fe200000000ff */
[C---:B------:R-:W-:Y:S01]  /*15df0*/  HMMA.16816.F32 R32, R72.reuse, R82, R32 ;  /* 0x000000524820723c */ /* 0x040fe20000001820 */
[----:B------:R1:W-:Y:S01]  /*15e00*/  MUFU.EX2 R107, R2 ;  /* 0x00000002006b7308 */ /* 0x0003e20000000800 */
[----:B------:R-:W2:Y:S02]  /*15e10*/  LDSM.16.MT88.4 R80, [R216+0x5100] ;  /* 0x00510000d850783b */ /* 0x000ea40000004200 */
[----:B------:R-:W-:Y:S04]  /*15e20*/  FADD.FTZ R0, R111, R0 ;  /* 0x000000006f007221 */ /* 0x000fe80000010000 */
[C---:B------:R-:W-:Y:S04]  /*15e30*/  HMMA.16816.F32 R36, R72.reuse, R84, R36 ;  /* 0x000000544824723c */ /* 0x040fe80000001824 */
[----:B------:R-:W-:Y:S04]  /*15e40*/  FADD.FTZ R0, R109, R0 ;  /* 0x000000006d007221 */ /* 0x000fe80000010000 */
[C---:B------:R-:W-:Y:S01]  /*15e50*/  HMMA.16816.F32 R40, R72.reuse, R86, R40 ;  /* 0x000000564828723c */ /* 0x040fe20000001828 */
[----:B------:R-:W5:Y:S03]  /*15e60*/  LDSM.16.MT88.4 R84, [R213+0x1900] ;  /* 0x00190000d554783b */ /* 0x000f660000004200 */
[----:B------:R-:W-:Y:S04]  /*15e70*/  FADD.FTZ R0, R244, R0 ;  /* 0x00000000f4007221 */ /* 0x000fe80000010000 */
[C---:B----4-:R-:W-:Y:S04]  /*15e80*/  HMMA.16816.F32 R44, R72.reuse, R88, R44 ;  /* 0x00000058482c723c */ /* 0x050fe8000000182c */
[----:B-1----:R-:W-:Y:S02]  /*15e90*/  FFMA.FTZ R2, R166, c[0x0][0x2d0], -R148 ;  /* 0x0000b400a6027a23 */ /* 0x002fe40000010894 */
[----:B------:R-:W-:Y:S02]  /*15ea0*/  FADD.FTZ R0, R243, R0 ;  /* 0x00000000f3007221 */ /* 0x000fe40000010000 */
[C---:B------:R-:W-:Y:S01]  /*15eb0*/  HMMA.16816.F32 R48, R72.reuse, R90, R48 ;  /* 0x0000005a4830723c */ /* 0x040fe20000001830 */
[----:B------:R1:W4:Y:S01]  /*15ec0*/  MUFU.EX2 R172, R2 ;  /* 0x0000000200ac7308 */ /* 0x0003220000000800 */
[----:B------:R-:W5:Y:S02]  /*15ed0*/  LDSM.16.MT88.4 R88, [R214+0x1900] ;  /* 0x00190000d658783b */ /* 0x000f640000004200 */
[----:B------:R-:W-:Y:S04]  /*15ee0*/  FADD.FTZ R0, R119, R0 ;  /* 0x0000000077007221 */ /* 0x000fe80000010000 */
[C---:B---3--:R-:W-:Y:S04]  /*15ef0*/  HMMA.16816.F32 R52, R72.reuse, R76, R52 ;  /* 0x0000004c4834723c */ /* 0x048fe80000001834 */
[----:B------:R-:W-:Y:S04]  /*15f00*/  FADD.FTZ R0, R118, R0 ;  /* 0x0000000076007221 */ /* 0x000fe80000010000 */
[C---:B------:R-:W-:Y:S01]  /*15f10*/  HMMA.16816.F32 R56, R72.reuse, R78, R56 ;  /* 0x0000004e4838723c */ /* 0x040fe20000001838 */
[----:B------:R-:W3:Y:S03]  /*15f20*/  LDSM.16.MT88.4 R76, [R217+0x1900] ;  /* 0x00190000d94c783b */ /* 0x000ee60000004200 */
[----:B------:R-:W-:Y:S04]  /*15f30*/  FADD.FTZ R0, R116, R0 ;  /* 0x0000000074007221 */ /* 0x000fe80000010000 */
[C---:B--2---:R-:W-:Y:S04]  /*15f40*/  HMMA.16816.F32 R60, R72.reuse, R80, R60 ;  /* 0x00000050483c723c */ /* 0x044fe8000000183c */
[--C-:B-1----:R-:W-:Y:S02]  /*15f50*/  FFMA.FTZ R2, R168, c[0x0][0x2d0], -R149.reuse ;  /* 0x0000b400a8027a23 */ /* 0x102fe40000010895 */
[----:B------:R-:W-:Y:S02]  /*15f60*/  FADD.FTZ R0, R205, R0 ;  /* 0x00000000cd007221 */ /* 0x000fe40000010000 */
[----:B------:R-:W-:Y:S01]  /*15f70*/  HMMA.16816.F32 R64, R72, R82, R64 ;  /* 0x000000524840723c */ /* 0x000fe20000001840 */
[----:B------:R1:W2:Y:S01]  /*15f80*/  MUFU.EX2 R166, R2 ;  /* 0x0000000200a67308 */ /* 0x0002a20000000800 */
[----:B------:R-:W3:Y:S02]  /*15f90*/  LDSM.16.MT88.4 R80, [R216+0x1900] ;  /* 0x00190000d850783b */ /* 0x000ee40000004200 */
[----:B------:R-:W-:Y:S03]  /*15fa0*/  FADD.FTZ R0, R126, R0 ;  /* 0x000000007e007221 */ /* 0x000fe60000010000 */
[----:B------:R-:W-:Y:S01]  /*15fb0*/  F2FP.PACK_AB R72, R176, R124 ;  /* 0x0000007cb048723e */ /* 0x000fe200000000ff */
[----:B------:R-:W-:Y:S01]  /*15fc0*/  FADD.FTZ R0, R125, R0 ;  /* 0x000000007d007221 */ /* 0x000fe20000010000 */
[C---:B----4-:R-:W-:Y:S03]  /*15fd0*/  F2FP.PACK_AB R73, R172.reuse, R107 ;  /* 0x0000006bac49723e */ /* 0x050fe600000000ff */
[----:B------:R-:W-:Y:S04]  /*15fe0*/  FADD.FTZ R0, R107, R0 ;  /* 0x000000006b007221 */ /* 0x000fe80000010000 */
[----:B------:R-:W-:Y:S02]  /*15ff0*/  FADD.FTZ R0, R172, R0 ;  /* 0x00000000ac007221 */ /* 0x000fe40000010000 */
[--C-:B-1----:R-:W-:Y:S01]  /*16000*/  FFMA.FTZ R2, R169, c[0x0][0x2d0], -R148.reuse ;  /* 0x0000b400a9027a23 */ /* 0x102fe20000010894 */
[----:B--2---:R-:W-:Y:S03]  /*16010*/  F2FP.PACK_AB R74, R166, R106 ;  /* 0x0000006aa64a723e */ /* 0x004fe600000000ff */
[----:B------:R1:W2:Y:S02]  /*16020*/  MUFU.EX2 R105, R2 ;  /* 0x0000000200697308 */ /* 0x0002a40000000800 */
[----:B-1----:R-:W-:Y:S02]  /*16030*/  FFMA.FTZ R2, R170, c[0x0][0x2d0], -R148 ;  /* 0x0000b400aa027a23 */ /* 0x002fe40000010894 */
[----:B--2---:R-:W-:Y:S06]  /*16040*/  FADD.FTZ R0, R105, R0 ;  /* 0x0000000069007221 */ /* 0x004fec0000010000 */
[----:B------:R1:W2:Y:S02]  /*16050*/  MUFU.EX2 R165, R2 ;  /* 0x0000000200a57308 */ /* 0x0002a40000000800 */
[--C-:B-1----:R-:W-:Y:S01]  /*16060*/  FFMA.FTZ R2, R171, c[0x0][0x2d0], -R149.reuse ;  /* 0x0000b400ab027a23 */ /* 0x102fe20000010895 */
[C---:B--2---:R-:W-:Y:S01]  /*16070*/  F2FP.PACK_AB R75, R165.reuse, R105 ;  /* 0x00000069a54b723e */ /* 0x044fe200000000ff */
[----:B------:R-:W-:Y:S06]  /*16080*/  FADD.FTZ R0, R165, R0 ;  /* 0x00000000a5007221 */ /* 0x000fec0000010000 */
[----:B------:R1:W-:Y:S01]  /*16090*/  MUFU.EX2 R159, R2 ;  /* 0x00000002009f7308 */ /* 0x0003e20000000800 */
[C---:B-----5:R-:W-:Y:S08]  /*160a0*/  HMMA.16816.F32 R4, R72.reuse, R84, R4 ;  /* 0x000000544804723c */ /* 0x060ff00000001804 */
[C---:B------:R-:W-:Y:S01]  /*160b0*/  HMMA.16816.F32 R8, R72.reuse, R86, R8 ;  /* 0x000000564808723c */ /* 0x040fe20000001808 */
[----:B------:R-:W2:Y:S07]  /*160c0*/  LDSM.16.MT88.4 R84, [R213+0x5900] ;  /* 0x00590000d554783b */ /* 0x000eae0000004200 */
[C---:B------:R-:W-:Y:S04]  /*160d0*/  HMMA.16816.F32 R12, R72.reuse, R88, R12 ;  /* 0x00000058480c723c */ /* 0x040fe8000000180c */
        /* <DEDUP_REMOVED lines=8> */
[--C-:B-1----:R-:W-:Y:S04]  /*16160*/  FFMA.FTZ R2, R174, c[0x0][0x2d0], -R148.reuse ;  /* 0x0000b400ae027a23 */ /* 0x102fe80000010894 */
[C---:B------:R-:W-:Y:S01]  /*16170*/  HMMA.16816.F32 R32, R72.reuse, R82, R32 ;  /* 0x000000524820723c */ /* 0x040fe20000001820 */
[----:B------:R1:W5:Y:S01]  /*16180*/  MUFU.EX2 R115, R2 ;  /* 0x0000000200737308 */ /* 0x0003620000000800 */
[----:B------:R-:W3:Y:S06]  /*16190*/  LDSM.16.MT88.4 R80, [R213+0x2100] ;  /* 0x00210000d550783b */ /* 0x000eec0000004200 */
[C---:B--2---:R-:W-:Y:S08]  /*161a0*/  HMMA.16816.F32 R36, R72.reuse, R84, R36 ;  /* 0x000000544824723c */ /* 0x044ff00000001824 */
[C---:B------:R-:W-:Y:S01]  /*161b0*/  HMMA.16816.F32 R40, R72.reuse, R86, R40 ;  /* 0x000000564828723c */ /* 0x040fe20000001828 */
[----:B------:R-:W2:Y:S07]  /*161c0*/  LDSM.16.MT88.4 R84, [R217+0x2100] ;  /* 0x00210000d954783b */ /* 0x000eae0000004200 */
[C---:B----4-:R-:W-:Y:S04]  /*161d0*/  HMMA.16816.F32 R44, R72.reuse, R88, R44 ;  /* 0x00000058482c723c */ /* 0x050fe8000000182c */
[----:B-1----:R-:W-:Y:S02]  /*161e0*/  FFMA.FTZ R2, R175, c[0x0][0x2d0], -R148 ;  /* 0x0000b400af027a23 */ /* 0x002fe40000010894 */
[----:B-----5:R-:W-:Y:S02]  /*161f0*/  FADD.FTZ R0, R115, R0 ;  /* 0x0000000073007221 */ /* 0x020fe40000010000 */
[C---:B------:R-:W-:Y:S01]  /*16200*/  HMMA.16816.F32 R48, R72.reuse, R90, R48 ;  /* 0x0000005a4830723c */ /* 0x040fe20000001830 */
[----:B------:R1:W4:Y:S01]  /*16210*/  MUFU.EX2 R114, R2 ;  /* 0x0000000200727308 */ /* 0x0003220000000800 */
[----:B------:R-:W-:Y:S06]  /*16220*/  LDSM.16.MT88.4 R88, [R214+0x6100] ;  /* 0x00610000d658783b */ /* 0x000fec0000004200 */
[C---:B---3--:R-:W-:Y:S08]  /*16230*/  HMMA.16816.F32 R52, R72.reuse, R76, R52 ;  /* 0x0000004c4834723c */ /* 0x048ff00000001834 */
[C---:B------:R-:W-:Y:S01]  /*16240*/  HMMA.16816.F32 R56, R72.reuse, R78, R56 ;  /* 0x0000004e4838723c */ /* 0x040fe20000001838 */
[----:B------:R-:W3:Y:S07]  /*16250*/  LDSM.16.MT88.4 R76, [R216+0x2100] ;  /* 0x00210000d84c783b */ /* 0x000eee0000004200 */
[C---:B------:R-:W-:Y:S04]  /*16260*/  HMMA.16816.F32 R60, R72.reuse, R92, R60 ;  /* 0x0000005c483c723c */ /* 0x040fe8000000183c */
[--C-:B-1----:R-:W-:Y:S02]  /*16270*/  FFMA.FTZ R2, R177, c[0x0][0x2d0], -R149.reuse ;  /* 0x0000b400b1027a23 */ /* 0x102fe40000010895 */
[----:B----4-:R-:W-:Y:S02]  /*16280*/  FADD.FTZ R0, R114, R0 ;  /* 0x0000000072007221 */ /* 0x010fe40000010000 */
[----:B------:R-:W-:Y:S01]  /*16290*/  HMMA.16816.F32 R64, R72, R94, R64 ;  /* 0x0000005e4840723c */ /* 0x000fe20000001840 */
[----:B------:R1:W-:Y:S01]  /*162a0*/  MUFU.EX2 R113, R2 ;  /* 0x0000000200717308 */ /* 0x0003e20000000800 */
[----:B------:R-:W-:Y:S05]  /*162b0*/  LDSM.16.MT88.4 R92, [R216+0x6100] ;  /* 0x00610000d85c783b */ /* 0x000fea0000004200 */
[----:B------:R-:W-:Y:S02]  /*162c0*/  F2FP.PACK_AB R72, R164, R159 ;  /* 0x0000009fa448723e */ /* 0x000fe400000000ff */
[----:B------:R-:W-:Y:S03]  /*162d0*/  F2FP.PACK_AB R73, R114, R115 ;  /* 0x000000737249723e */ /* 0x000fe600000000ff */
[--C-:B-1----:R-:W-:Y:S04]  /*162e0*/  FFMA.FTZ R2, R178, c[0x0][0x2d0], -R149.reuse ;  /* 0x0000b400b2027a23 */ /* 0x102fe80000010895 */
[----:B------:R1:W4:Y:S02]  /*162f0*/  MUFU.EX2 R158, R2 ;  /* 0x00000002009e7308 */ /* 0x0003240000000800 */
[--C-:B-1----:R-:W-:Y:S01]  /*16300*/  FFMA.FTZ R2, R179, c[0x0][0x2d0], -R148.reuse ;  /* 0x0000b400b3027a23 */ /* 0x102fe20000010894 */
[----:B----4-:R-:W-:Y:S07]  /*16310*/  F2FP.PACK_AB R74, R158, R113 ;  /* 0x000000719e4a723e */ /* 0x010fee00000000ff */
[----:B------:R1:W4:Y:S02]  /*16320*/  MUFU.EX2 R112, R2 ;  /* 0x0000000200707308 */ /* 0x0003240000000800 */
[----:B-1----:R-:W-:Y:S02]  /*16330*/  FFMA.FTZ R2, R201, c[0x0][0x2d0], -R148 ;  /* 0x0000b400c9027a23 */ /* 0x002fe40000010894 */
[----:B----4-:R-:W-:Y:S06]  /*16340*/  FADD.FTZ R0, R112, R0 ;  /* 0x0000000070007221 */ /* 0x010fec0000010000 */
[----:B------:R1:W4:Y:S02]  /*16350*/  MUFU.EX2 R157, R2 ;  /* 0x00000002009d7308 */ /* 0x0003240000000800 */
[--C-:B-1----:R-:W-:Y:S01]  /*16360*/  FFMA.FTZ R2, R202, c[0x0][0x2d0], -R149.reuse ;  /* 0x0000b400ca027a23 */ /* 0x102fe20000010895 */
[C---:B----4-:R-:W-:Y:S01]  /*16370*/  F2FP.PACK_AB R75, R157.reuse, R112 ;  /* 0x000000709d4b723e */ /* 0x050fe200000000ff */
[----:B------:R-:W-:Y:S06]  /*16380*/  FADD.FTZ R0, R157, R0 ;  /* 0x000000009d007221 */ /* 0x000fec0000010000 */
[----:B------:R1:W-:Y:S01]  /*16390*/  MUFU.EX2 R156, R2 ;  /* 0x00000002009c7308 */ /* 0x0003e20000000800 */
[C---:B------:R-:W-:Y:S08]  /*163a0*/  HMMA.16816.F32 R4, R72.reuse, R80, R4 ;  /* 0x000000504804723c */ /* 0x040ff00000001804 */
[C---:B------:R-:W-:Y:S01]  /*163b0*/  HMMA.16816.F32 R8, R72.reuse, R82, R8 ;  /* 0x000000524808723c */ /* 0x040fe20000001808 */
[----:B------:R-:W4:Y:S07]  /*163c0*/  LDSM.16.MT88.4 R80, [R213+0x6100] ;  /* 0x00610000d550783b */ /* 0x000f2e0000004200 */
[C---:B------:R-:W-:Y:S04]  /*163d0*/  HMMA.16816.F32 R12, R72.reuse, R96, R12 ;  /* 0x00000060480c723c */ /* 0x040fe8000000180c */
[--C-:B-1----:R-:W-:Y:S04]  /*163e0*/  FFMA.FTZ R2, R204, c[0x0][0x2d0], -R149.reuse ;  /* 0x0000b400cc027a23 */ /* 0x102fe80000010895 */
[C---:B------:R-:W-:Y:S01]  /*163f0*/  HMMA.16816.F32 R16, R72.reuse, R98, R16 ;  /* 0x000000624810723c */ /* 0x040fe20000001810 */
[----:B------:R1:W-:Y:S01]  /*16400*/  MUFU.EX2 R155, R2 ;  /* 0x00000002009b7308 */ /* 0x0003e20000000800 */
[----:B------:R-:W-:Y:S06]  /*16410*/  LDSM.16.MT88.4 R96, [R217+0x2900] ;  /* 0x00290000d960783b */ /* 0x000fec0000004200 */
[C---:B--2---:R-:W-:Y:S08]  /*16420*/  HMMA.16816.F32 R20, R72.reuse, R84, R20 ;  /* 0x000000544814723c */ /* 0x044ff00000001814 */
[C---:B------:R-:W-:Y:S01]  /*16430*/  HMMA.16816.F32 R24, R72.reuse, R86, R24 ;  /* 0x000000564818723c */ /* 0x040fe20000001818 */
[----:B------:R-:W2:Y:S07]  /*16440*/  LDSM.16.MT88.4 R84, [R217+0x6100] ;  /* 0x00610000d954783b */ /* 0x000eae0000004200 */
[C---:B---3--:R-:W-:Y:S04]  /*16450*/  HMMA.16816.F32 R28, R72.reuse, R76, R28 ;  /* 0x0000004c481c723c */ /* 0x048fe8000000181c */
[--C-:B-1----:R-:W-:Y:S04]  /*16460*/  FFMA.FTZ R2, R207, c[0x0][0x2d0], -R148.reuse ;  /* 0x0000b400cf027a23 */ /* 0x102fe80000010894 */
[C---:B------:R-:W-:Y:S01]  /*16470*/  HMMA.16816.F32 R32, R72.reuse, R78, R32 ;  /* 0x0000004e4820723c */ /* 0x040fe20000001820 */
[----:B------:R1:W3:Y:S01]  /*16480*/  MUFU.EX2 R123, R2 ;  /* 0x00000002007b7308 */ /* 0x0002e20000000800 */
[----:B------:R-:W5:Y:S06]  /*16490*/  LDSM.16.MT88.4 R76, [R213+0x2900] ;  /* 0x00290000d54c783b */ /* 0x000f6c0000004200 */
[C---:B----4-:R-:W-:Y:S08]  /*164a0*/  HMMA.16816.F32 R36, R72.reuse, R80, R36 ;  /* 0x000000504824723c */ /* 0x050ff00000001824 */
[C---:B------:R-:W-:Y:S01]  /*164b0*/  HMMA.16816.F32 R40, R72.reuse, R82, R40 ;  /* 0x000000524828723c */ /* 0x040fe20000001828 */
[----:B------:R-:W4:Y:S07]  /*164c0*/  LDSM.16.MT88.4 R80, [R214+0x2900] ;  /* 0x00290000d650783b */ /* 0x000f2e0000004200 */
[C---:B------:R-:W-:Y:S04]  /*164d0*/  HMMA.16816.F32 R44, R72.reuse, R88, R44 ;  /* 0x00000058482c723c */ /* 0x040fe8000000182c */
[----:B-1----:R-:W-:Y:S02]  /*164e0*/  FFMA.FTZ R2, R206, c[0x0][0x2d0], -R148 ;  /* 0x0000b400ce027a23 */ /* 0x002fe40000010894 */
[----:B---3--:R-:W-:Y:S02]  /*164f0*/  FADD.FTZ R0, R123, R0 ;  /* 0x000000007b007221 */ /* 0x008fe40000010000 */
[C---:B------:R-:W-:Y:S01]  /*16500*/  HMMA.16816.F32 R48, R72.reuse, R90, R48 ;  /* 0x0000005a4830723c */ /* 0x040fe20000001830 */
[----:B------:R1:W3:Y:S01]  /*16510*/  MUFU.EX2 R122, R2 ;  /* 0x00000002007a7308 */ /* 0x0002e20000000800 */
[----:B------:R-:W-:Y:S06]  /*16520*/  LDSM.16.MT88.4 R88, [R213+0x6900] ;  /* 0x00690000d558783b */ /* 0x000fec0000004200 */
[C---:B--2---:R-:W-:Y:S08]  /*16530*/  HMMA.16816.F32 R52, R72.reuse, R84, R52 ;  /* 0x000000544834723c */ /* 0x044ff00000001834 */
[C---:B------:R-:W-:Y:S01]  /*16540*/  HMMA.16816.F32 R56, R72.reuse, R86, R56 ;  /* 0x000000564838723c */ /* 0x040fe20000001838 */
[----:B------:R-:W2:Y:S07]  /*16550*/  LDSM.16.MT88.4 R84, [R216+0x2900] ;  /* 0x00290000d854783b */ /* 0x000eae0000004200 */
[C---:B------:R-:W-:Y:S04]  /*16560*/  HMMA.16816.F32 R60, R72.reuse, R92, R60 ;  /* 0x0000005c483c723c */ /* 0x040fe8000000183c */
[--C-:B-1----:R-:W-:Y:S02]  /*16570*/  FFMA.FTZ R2, R209, c[0x0][0x2d0], -R149.reuse ;  /* 0x0000b400d1027a23 */ /* 0x102fe40000010895 */
[C---:B---3--:R-:W-:Y:S02]  /*16580*/  FADD.FTZ R0, R122.reuse, R0 ;  /* 0x000000007a007221 */ /* 0x048fe40000010000 */
        /* <DEDUP_REMOVED lines=9> */
[----:B------:R1:W3:Y:S02]  /*16620*/  MUFU.EX2 R120, R2 ;  /* 0x0000000200787308 */ /* 0x0002e40000000800 */
[----:B-1----:R-:W-:Y:S02]  /*16630*/  FFMA.FTZ R2, R237, c[0x0][0x2d0], -R148 ;  /* 0x0000b400ed027a23 */ /* 0x002fe40000010894 */
[----:B---3--:R-:W-:Y:S06]  /*16640*/  FADD.FTZ R0, R120, R0 ;  /* 0x0000000078007221 */ /* 0x008fec0000010000 */
[----:B------:R1:W3:Y:S02]  /*16650*/  MUFU.EX2 R153, R2 ;  /* 0x0000000200997308 */ /* 0x0002e40000000800 */
[--C-:B-1----:R-:W-:Y:S01]  /*16660*/  FFMA.FTZ R2, R245, c[0x0][0x2d0], -R149.reuse ;  /* 0x0000b400f5027a23 */ /* 0x102fe20000010895 */
[C---:B---3--:R-:W-:Y:S01]  /*16670*/  F2FP.PACK_AB R75, R153.reuse, R120 ;  /* 0x00000078994b723e */ /* 0x048fe200000000ff */
[----:B------:R-:W-:Y:S06]  /*16680*/  FADD.FTZ R0, R153, R0 ;  /* 0x0000000099007221 */ /* 0x000fec0000010000 */
[----:B------:R1:W-:Y:S01]  /*16690*/  MUFU.EX2 R152, R2 ;  /* 0x0000000200987308 */ /* 0x0003e20000000800 */
[C---:B-----5:R-:W-:Y:S08]  /*166a0*/  HMMA.16816.F32 R4, R72.reuse, R76, R4 ;  /* 0x0000004c4804723c */ /* 0x060ff00000001804 */
[C---:B------:R-:W-:Y:S01]  /*166b0*/  HMMA.16816.F32 R8, R72.reuse, R78, R8 ;  /* 0x0000004e4808723c */ /* 0x040fe20000001808 */
[----:B------:R-:W3:Y:S07]  /*166c0*/  LDSM.16.MT88.4 R76, [R214+0x6900] ;  /* 0x00690000d64c783b */ /* 0x000eee0000004200 */
[C---:B----4-:R-:W-:Y:S04]  /*166d0*/  HMMA.16816.F32 R12, R72.reuse, R80, R12 ;  /* 0x00000050480c723c */ /* 0x050fe8000000180c */
        /* <DEDUP_REMOVED lines=14> */
[----:B------:R-:W-:Y:S07]  /*167c0*/  LDSM.16.MT88.4 R88, [R217+0x3100] ;  /* 0x00310000d958783b */ /* 0x000fee0000004200 */
[C---:B---3--:R-:W-:Y:S04]  /*167d0*/  HMMA.16816.F32 R44, R72.reuse, R76, R44 ;  /* 0x0000004c482c723c */ /* 0x048fe8000000182c */
[----:B-1----:R-:W-:Y:S02]  /*167e0*/  FFMA.FTZ R2, R240, c[0x0][0x2d0], -R148 ;  /* 0x0000b400f0027a23 */ /* 0x002fe40000010894 */
[----:B--2---:R-:W-:Y:S02]  /*167f0*/  FADD.FTZ R0, R131, R0 ;  /* 0x0000000083007221 */ /* 0x004fe40000010000 */
[C---:B------:R-:W-:Y:S01]  /*16800*/  HMMA.16816.F32 R48, R72.reuse, R78, R48 ;  /* 0x0000004e4830723c */ /* 0x040fe20000001830 */
[----:B------:R1:W2:Y:S01]  /*16810*/  MUFU.EX2 R130, R2 ;  /* 0x0000000200827308 */ /* 0x0002a20000000800 */
[----:B------:R-:W3:Y:S06]  /*16820*/  LDSM.16.MT88.4 R76, [R213+0x3100] ;  /* 0x00310000d54c783b */ /* 0x000eec0000004200 */
[C---:B----4-:R-:W-:Y:S08]  /*16830*/  HMMA.16816.F32 R52, R72.reuse, R80, R52 ;  /* 0x000000504834723c */ /* 0x050ff00000001834 */
[C---:B------:R-:W-:Y:S01]  /*16840*/  HMMA.16816.F32 R56, R72.reuse, R82, R56 ;  /* 0x000000524838723c */ /* 0x040fe20000001838 */
[----:B------:R-:W4:Y:S07]  /*16850*/  LDSM.16.MT88.4 R80, [R214+0x3100] ;  /* 0x00310000d650783b */ /* 0x000f2e0000004200 */
[C---:B-----5:R-:W-:Y:S04]  /*16860*/  HMMA.16816.F32 R60, R72.reuse, R84, R60 ;  /* 0x00000054483c723c */ /* 0x060fe8000000183c */
[--C-:B-1----:R-:W-:Y:S02]  /*16870*/  FFMA.FTZ R2, R249, c[0x0][0x2d0], -R149.reuse ;  /* 0x0000b400f9027a23 */ /* 0x102fe40000010895 */
[C---:B--2---:R-:W-:Y:S02]  /*16880*/  FADD.FTZ R0, R130.reuse, R0 ;  /* 0x0000000082007221 */ /* 0x044fe40000010000 */
[----:B------:R-:W-:Y:S01]  /*16890*/  HMMA.16816.F32 R64, R72, R86, R64 ;  /* 0x000000564840723c */ /* 0x000fe20000001840 */
[----:B------:R1:W-:Y:S01]  /*168a0*/  MUFU.EX2 R129, R2 ;  /* 0x0000000200817308 */ /* 0x0003e20000000800 */
[----:B------:R-:W2:Y:S05]  /*168b0*/  LDSM.16.MT88.4 R84, [R213+0x7100] ;  /* 0x00710000d554783b */ /* 0x000eaa0000004200 */
[----:B------:R-:W-:Y:S02]  /*168c0*/  F2FP.PACK_AB R72, R151, R152 ;  /* 0x000000989748723e */ /* 0x000fe400000000ff */
[----:B------:R-:W-:Y:S03]  /*168d0*/  F2FP.PACK_AB R73, R130, R131 ;  /* 0x000000838249723e */ /* 0x000fe600000000ff */
[--C-:B-1----:R-:W-:Y:S04]  /*168e0*/  FFMA.FTZ R2, R252, c[0x0][0x2d0], -R149.reuse ;  /* 0x0000b400fc027a23 */ /* 0x102fe80000010895 */
[----:B------:R1:W5:Y:S02]  /*168f0*/  MUFU.EX2 R150, R2 ;  /* 0x0000000200967308 */ /* 0x0003640000000800 */
[--C-:B-1----:R-:W-:Y:S01]  /*16900*/  FFMA.FTZ R2, R242, c[0x0][0x2d0], -R148.reuse ;  /* 0x0000b400f2027a23 */ /* 0x102fe20000010894 */
[----:B-----5:R-:W-:Y:S07]  /*16910*/  F2FP.PACK_AB R74, R150, R129 ;  /* 0x00000081964a723e */ /* 0x020fee00000000ff */
[----:B------:R1:W5:Y:S02]  /*16920*/  MUFU.EX2 R128, R2 ;  /* 0x0000000200807308 */ /* 0x0003640000000800 */
[----:B-1----:R-:W-:Y:S02]  /*16930*/  FFMA.FTZ R2, R246, c[0x0][0x2d0], -R148 ;  /* 0x0000b400f6027a23 */ /* 0x002fe40000010894 */
[----:B-----5:R-:W-:Y:S06]  /*16940*/  FADD.FTZ R0, R128, R0 ;  /* 0x0000000080007221 */ /* 0x020fec0000010000 */
[----:B------:R-:W1:Y:S02]  /*16950*/  MUFU.EX2 R139, R2 ;  /* 0x00000002008b7308 */ /* 0x000e640000000800 */
[----:B-1----:R-:W-:Y:S01]  /*16960*/  F2FP.PACK_AB R75, R139, R128 ;  /* 0x000000808b4b723e */ /* 0x002fe200000000ff */
[--C-:B------:R-:W-:Y:S02]  /*16970*/  FFMA.FTZ R2, R137, c[0x0][0x2d0], -R149.reuse ;  /* 0x0000b40089027a23 */ /* 0x100fe40000010895 */
[----:B------:R-:W-:Y:S05]  /*16980*/  FFMA.FTZ R149, R103, c[0x0][0x2d0], -R149 ;  /* 0x0000b40067957a23 */ /* 0x000fea0000010895 */
[----:B------:R-:W-:Y:S01]  /*16990*/  MUFU.EX2 R137, R70 ;  /* 0x0000004600897308 */ /* 0x000fe20000000800 */
[--C-:B------:R-:W-:Y:S01]  /*169a0*/  FFMA.FTZ R103, R251, c[0x0][0x2d0], -R148.reuse ;  /* 0x0000b400fb677a23 */ /* 0x100fe20000010894 */
[C---:B---3--:R-:W-:Y:S03]  /*169b0*/  HMMA.16816.F32 R4, R72.reuse, R76, R4 ;  /* 0x0000004c4804723c */ /* 0x048fe60000001804 */
[----:B------:R-:W-:Y:S02]  /*169c0*/  FFMA.FTZ R148, R71, c[0x0][0x2d0], -R148 ;  /* 0x0000b40047947a23 */ /* 0x000fe40000010894 */
[----:B------:R-:W-:Y:S03]  /*169d0*/  FADD.FTZ R0, R139, R0 ;  /* 0x000000008b007221 */ /* 0x000fe60000010000 */
[----:B------:R-:W-:Y:S01]  /*169e0*/  MUFU.EX2 R71, R102 ;  /* 0x0000006600477308 */ /* 0x000fe20000000800 */
[C---:B------:R-:W-:Y:S01]  /*169f0*/  HMMA.16816.F32 R8, R72.reuse, R78, R8 ;  /* 0x0000004e4808723c */ /* 0x040fe20000001808 */
[----:B------:R-:W1:Y:S02]  /*16a00*/  LDSM.16.MT88.4 R76, [R217+0x7100] ;  /* 0x00710000d94c783b */ /* 0x000e640000004200 */
[----:B------:R-:W-:Y:S05]  /*16a10*/  FADD.FTZ R3, R3, R0 ;  /* 0x0000000003037221 */ /* 0x000fea0000010000 */
[C---:B----4-:R-:W-:Y:S01]  /*16a20*/  HMMA.16816.F32 R12, R72.reuse, R80, R12 ;  /* 0x00000050480c723c */ /* 0x050fe2000000180c */
[----:B------:R3:W-:Y:S03]  /*16a30*/  MUFU.EX2 R70, R103 ;  /* 0x0000006700467308 */ /* 0x0007e60000000800 */
[----:B------:R-:W-:Y:S04]  /*16a40*/  FADD.FTZ R3, R136, R3 ;  /* 0x0000000388037221 */ /* 0x000fe80000010000 */
[C---:B------:R-:W-:Y:S01]  /*16a50*/  HMMA.16816.F32 R16, R72.reuse, R82, R16 ;  /* 0x000000524810723c */ /* 0x040fe20000001810 */
[----:B------:R-:W4:Y:S02]  /*16a60*/  LDSM.16.MT88.4 R80, [R216+0x7100] ;  /* 0x00710000d850783b */ /* 0x000f240000004200 */
[----:B------:R-:W-:Y:S05]  /*16a70*/  MUFU.EX2 R149, R149 ;  /* 0x0000009500957308 */ /* 0x000fea0000000800 */
[C---:B------:R-:W-:Y:S05]  /*16a80*/  HMMA.16816.F32 R20, R72.reuse, R88, R20 ;  /* 0x000000584814723c */ /* 0x040fea0000001814 */
[----:B------:R-:W5:Y:S03]  /*16a90*/  MUFU.EX2 R148, R148 ;  /* 0x0000009400947308 */ /* 0x000f660000000800 */
[C---:B------:R-:W-:Y:S01]  /*16aa0*/  HMMA.16816.F32 R24, R72.reuse, R90, R24 ;  /* 0x0000005a4818723c */ /* 0x040fe20000001818 */
[----:B------:R-:W-:Y:S06]  /*16ab0*/  LDSM.16.MT88.4 R88, [R214+0x3900] ;  /* 0x00390000d658783b */ /* 0x000fec0000004200 */
[----:B------:R1:W1:Y:S01]  /*16ac0*/  MUFU.EX2 R138, R2 ;  /* 0x00000002008a7308 */ /* 0x0002620000000800 */
[C---:B------:R-:W-:Y:S01]  /*16ad0*/  HMMA.16816.F32 R28, R72.reuse, R92, R28 ;  /* 0x0000005c481c723c */ /* 0x040fe2000000181c */
[----:B---3--:R-:W-:Y:S07]  /*16ae0*/  LDSM.16.MT88.4 R100, [R216+0x3900] ;  /* 0x00390000d864783b */ /* 0x008fee0000004200 */
[C---:B------:R-:W-:Y:S01]  /*16af0*/  HMMA.16816.F32 R32, R72.reuse, R94, R32 ;  /* 0x0000005e4820723c */ /* 0x040fe20000001820 */
[----:B------:R-:W-:Y:S03]  /*16b00*/  LDSM.16.MT88.4 R92, [R217+0x3900] ;  /* 0x00390000d95c783b */ /* 0x000fe60000004200 */
[----:B-----5:R-:W-:Y:S04]  /*16b10*/  F2FP.PACK_AB R135, R148, R70 ;  /* 0x000000469487723e */ /* 0x020fe800000000ff */
[C---:B--2---:R-:W-:Y:S04]  /*16b20*/  HMMA.16816.F32 R36, R72.reuse, R84, R36 ;  /* 0x000000544824723c */ /* 0x044fe80000001824 */
[----:B-1----:R-:W-:Y:S04]  /*16b30*/  FADD.FTZ R2, R134, R104 ;  /* 0x0000006886027221 */ /* 0x002fe80000010000 */
[C---:B------:R-:W-:Y:S01]  /*16b40*/  HMMA.16816.F32 R40, R72.reuse, R86, R40 ;  /* 0x000000564828723c */ /* 0x040fe20000001828 */
[----:B------:R-:W1:Y:S03]  /*16b50*/  LDSM.16.MT88.4 R84, [R213+0x3900] ;  /* 0x00390000d554783b */ /* 0x000e660000004200 */
[----:B------:R-:W-:Y:S01]  /*16b60*/  FADD.FTZ R2, R132, R2 ;  /* 0x0000000284027221 */ /* 0x000fe20000010000 */
[----:B------:R-:W-:Y:S02]  /*16b70*/  F2FP.PACK_AB R132, R137, R138 ;  /* 0x0000008a8984723e */ /* 0x000fe400000000ff */
[----:B------:R-:W-:Y:S01]  /*16b80*/  F2FP.PACK_AB R134, R149, R71 ;  /* 0x000000479586723e */ /* 0x000fe200000000ff */
[C---:B------:R-:W-:Y:S04]  /*16b90*/  HMMA.16816.F32 R44, R72.reuse, R96, R44 ;  /* 0x00000060482c723c */ /* 0x040fe8000000182c */
[----:B------:R-:W-:Y:S04]  /*16ba0*/  FADD.FTZ R2, R110, R2 ;  /* 0x000000026e027221 */ /* 0x000fe80000010000 */
[C---:B------:R-:W-:Y:S04]  /*16bb0*/  HMMA.16816.F32 R48, R72.reuse, R98, R48 ;  /* 0x000000624830723c */ /* 0x040fe80000001830 */
[----:B------:R-:W-:Y:S02]  /*16bc0*/  FADD.FTZ R2, R108, R2 ;  /* 0x000000026c027221 */ /* 0x000fe40000010000 */
[----:B------:R-:W2:Y:S02]  /*16bd0*/  LDSM.16.MT88.4 R108, [R213+0x7900] ;  /* 0x00790000d56c783b */ /* 0x000ea40000004200 */
[C---:B------:R-:W-:Y:S04]  /*16be0*/  HMMA.16816.F32 R52, R72.reuse, R76, R52 ;  /* 0x0000004c4834723c */ /* 0x040fe80000001834 */
[----:B------:R-:W-:Y:S04]  /*16bf0*/  FADD.FTZ R2, R250, R2 ;  /* 0x00000002fa027221 */ /* 0x000fe80000010000 */
[C---:B------:R-:W-:Y:S04]  /*16c00*/  HMMA.16816.F32 R56, R72.reuse, R78, R56 ;  /* 0x0000004e4838723c */ /* 0x040fe80000001838 */
[----:B------:R-:W-:Y:S04]  /*16c10*/  FADD.FTZ R2, R241, R2 ;  /* 0x00000002f1027221 */ /* 0x000fe80000010000 */
[C---:B----4-:R-:W-:Y:S04]  /*16c20*/  HMMA.16816.F32 R60, R72.reuse, R80, R60 ;  /* 0x00000050483c723c */ /* 0x050fe8000000183c */
[----:B------:R-:W-:Y:S04]  /*16c30*/  FADD.FTZ R2, R239, R2 ;  /* 0x00000002ef027221 */ /* 0x000fe80000010000 */
[----:B------:R-:W-:Y:S04]  /*16c40*/  HMMA.16816.F32 R64, R72, R82, R64 ;  /* 0x000000524840723c */ /* 0x000fe80000001840 */
[----:B------:R-:W-:Y:S02]  /*16c50*/  FADD.FTZ R2, R117, R2 ;  /* 0x0000000275027221 */ /* 0x000fe40000010000 */
[----:B------:R-:W3:Y:S02]  /*16c60*/  LDSM.16.MT88.4 R116, [R214+0x7900] ;  /* 0x00790000d674783b */ /* 0x000ee40000004200 */
[C---:B-1----:R-:W-:Y:S05]  /*16c70*/  HMMA.16816.F32 R72, R132.reuse, R84, R4 ;  /* 0x000000548448723c */ /* 0x042fea0000001804 */
[----:B------:R-:W-:Y:S01]  /*16c80*/  FADD.FTZ R2, R211, R2 ;  /* 0x00000002d3027221 */ /* 0x000fe20000010000 */
[----:B------:R-:W-:Y:S02]  /*16c90*/  LDSM.16.MT88.4 R4, [R216+0x7900] ;  /* 0x00790000d804783b */ /* 0x000fe40000004200 */
[C---:B------:R-:W-:Y:S04]  /*16ca0*/  HMMA.16816.F32 R76, R132.reuse, R86, R8 ;  /* 0x00000056844c723c */ /* 0x040fe80000001808 */
[----:B------:R-:W-:Y:S02]  /*16cb0*/  FADD.FTZ R2, R203, R2 ;  /* 0x00000002cb027221 */ /* 0x000fe40000010000 */
[----:B------:R-:W4:Y:S02]  /*16cc0*/  LDL R8, [R1] ;  /* 0x0000000001087983 */ /* 0x000f240000100800 */
[C---:B------:R-:W-:Y:S04]  /*16cd0*/  HMMA.16816.F32 R80, R132.reuse, R88, R12 ;  /* 0x000000588450723c */ /* 0x040fe8000000180c */
[----:B------:R-:W-:Y:S04]  /*16ce0*/  FADD.FTZ R2, R127, R2 ;  /* 0x000000027f027221 */ /* 0x000fe80000010000 */
[C---:B------:R-:W-:Y:S04]  /*16cf0*/  HMMA.16816.F32 R84, R132.reuse, R90, R16 ;  /* 0x0000005a8454723c */ /* 0x040fe80000001810 */
[----:B------:R-:W-:Y:S02]  /*16d00*/  FADD.FTZ R2, R124, R2 ;  /* 0x000000027c027221 */ /* 0x000fe40000010000 */
[----:B------:R-:W1:Y:S02]  /*16d10*/  LDSM.16.MT88.4 R124, [R217+0x7900] ;  /* 0x00790000d97c783b */ /* 0x000e640000004200 */
[C---:B------:R-:W-:Y:S04]  /*16d20*/  HMMA.16816.F32 R88, R132.reuse, R92, R20 ;  /* 0x0000005c8458723c */ /* 0x040fe80000001814 */
[----:B------:R-:W-:Y:S04]  /*16d30*/  FADD.FTZ R2, R176, R2 ;  /* 0x00000002b0027221 */ /* 0x000fe80000010000 */
[C---:B------:R-:W-:Y:S04]  /*16d40*/  HMMA.16816.F32 R92, R132.reuse, R94, R24 ;  /* 0x0000005e845c723c */ /* 0x040fe80000001818 */
[----:B------:R-:W-:Y:S04]  /*16d50*/  FADD.FTZ R2, R106, R2 ;  /* 0x000000026a027221 */ /* 0x000fe80000010000 */
[C---:B------:R-:W-:Y:S04]  /*16d60*/  HMMA.16816.F32 R96, R132.reuse, R100, R28 ;  /* 0x000000648460723c */ /* 0x040fe8000000181c */
[----:B------:R-:W-:Y:S04]  /*16d70*/  FADD.FTZ R2, R166, R2 ;  /* 0x00000002a6027221 */ /* 0x000fe80000010000 */
[C---:B------:R-:W-:Y:S04]  /*16d80*/  HMMA.16816.F32 R100, R132.reuse, R102, R32 ;  /* 0x000000668464723c */ /* 0x040fe80000001820 */
[----:B------:R-:W-:Y:S04]  /*16d90*/  FADD.FTZ R2, R159, R2 ;  /* 0x000000029f027221 */ /* 0x000fe80000010000 */
[C---:B--2---:R-:W-:Y:S04]  /*16da0*/  HMMA.16816.F32 R104, R132.reuse, R108, R36 ;  /* 0x0000006c8468723c */ /* 0x044fe80000001824 */
[----:B------:R-:W-:Y:S04]  /*16db0*/  FADD.FTZ R2, R164, R2 ;  /* 0x00000002a4027221 */ /* 0x000fe80000010000 */
[C---:B------:R-:W-:Y:S04]  /*16dc0*/  HMMA.16816.F32 R108, R132.reuse, R110, R40 ;  /* 0x0000006e846c723c */ /* 0x040fe80000001828 */
[----:B------:R-:W-:Y:S04]  /*16dd0*/  FADD.FTZ R2, R113, R2 ;  /* 0x0000000271027221 */ /* 0x000fe80000010000 */
[C---:B---3--:R-:W-:Y:S04]  /*16de0*/  HMMA.16816.F32 R112, R132.reuse, R116, R44 ;  /* 0x000000748470723c */ /* 0x048fe8000000182c */
[----:B------:R-:W-:Y:S04]  /*16df0*/  FADD.FTZ R2, R158, R2 ;  /* 0x000000029e027221 */ /* 0x000fe80000010000 */
[C---:B------:R-:W-:Y:S04]  /*16e00*/  HMMA.16816.F32 R116, R132.reuse, R118, R48 ;  /* 0x000000768474723c */ /* 0x040fe80000001830 */
[----:B------:R-:W-:Y:S04]  /*16e10*/  FADD.FTZ R2, R156, R2 ;  /* 0x000000029c027221 */ /* 0x000fe80000010000 */
        /* <DEDUP_REMOVED lines=21> */
[----:B----4-:R-:W-:Y:S02]  /*16f70*/  ISETP.GT.AND P0, PT, R200, R8, PT ;  /* 0x00000008c800720c */ /* 0x010fe40003f04270 */
[----:B------:R-:W-:Y:S11]  /*16f80*/  MOV R200, R236 ;  /* 0x000000ec00c87202 */ /* 0x000ff60000000f00 */
[----:B-1----:R-:W-:-:S05]  /*16f90*/  @P0 BRA `(.L_x_622) ;  /* 0xffffb70000000947 */ /* 0x002fca000383ffff */
.L_x_621:
[----:B------:R-:W-:-:S13]  /*16fa0*/  ISETP.GE.AND P0, PT, R236, RZ, PT ;  /* 0x000000ffec00720c */ /* 0x000fda0003f06270 */
[----:B------:R-:W-:Y:S05]  /*16fb0*/  @!P0 BRA `(.L_x_623) ;  /* 0x000040d000008947 */ /* 0x000fea0003800000 */
[----:B------:R-:W2:Y:S01]  /*16fc0*/  LDL.64 R10, [R1+0x48] ;  /* 0x00004800010a7983 */ /* 0x000ea20000100a00 */
[----:B------:R-:W-:Y:S02]  /*16fd0*/  UMOV UR6, 0x6 ;  /* 0x0000000600067882 */ /* 0x000fe40000000000 */
[----:B------:R-:W-:Y:S01]  /*16fe0*/  ULDC.64 UR4, c[0x0][0x1e0] ;  /* 0x0000780000047ab9 */ /* 0x000fe20000000a00 */
[----:B-1----:R-:W2:Y:S04]  /*16ff0*/  LDL.LU R2, [R1+0x30] ;  /* 0x0000300001027983 */ /* 0x002ea80000300800 */
[----:B------:R-:W3:Y:S04]  /*17000*/  LDL.64 R8, [R1+0x58] ;  /* 0x0000580001087983 */ /* 0x000ee80000100a00 */
[----:B------:R-:W4:Y:S04]  /*17010*/  LDL.LU.64 R6, [R1+0x60] ;  /* 0x0000600001067983 */ /* 0x000f280000300a00 */
[----:B------:R-:W5:Y:S01]  /*17020*/  LDL.LU.64 R4, [R1+0x50] ;  /* 0x0000500001047983 */ /* 0x000f620000300a00 */
[----:B------:R-:W-:Y:S01]  /*17030*/  IMAD.MOV.U32 R0, RZ, RZ, c[0x0][0x1e0] ;  /* 0x00007800ff007624 */ /* 0x000fe200078e00ff */
[----:B------:R-:W-:Y:S01]  /*17040*/  USHF.L.U64.HI UR6, UR4, UR6, UR5 ;  /* 0x0000000604067299 */ /* 0x000fe20008010205 */
[----:B------:R-:W-:Y:S01]  /*17050*/  MOV R71, R68 ;  /* 0x0000004400477202 */ /* 0x000fe20000000f00 */
[----:B------:R-:W-:Y:S01]  /*17060*/  USHF.L.U32 UR10, UR4, 0x6, URZ ;  /* 0x00000006040a7899 */ /* 0x000fe2000800063f */
[----:B------:R-:W-:Y:S01]  /*17070*/  IMAD.SHL.U32 R0, R0, 0x40, RZ ;  /* 0x0000004000007824 */ /* 0x000fe200078e00ff */
[----:B------:R-:W-:Y:S01]  /*17080*/  UMOV UR7, 0x7 ;  /* 0x0000000700077882 */ /* 0x000fe20000000000 */
[----:B------:R-:W-:Y:S01]  /*17090*/  IMAD.MOV.U32 R70, RZ, RZ, R69 ;  /* 0x000000ffff467224 */ /* 0x000fe200078e0045 */
[----:B------:R-:W-:-:S02]  /*170a0*/  ULDC.64 UR4, c[0x0][0x208] ;  /* 0x0000820000047ab9 */ /* 0x000fc40000000a00 */
[----:B------:R-:W-:Y:S01]  /*170b0*/  IADD3 R0, P0, R0, 0x80, RZ ;  /* 0x0000008000007810 */ /* 0x000fe20007f1e0ff */
[----:B------:R-:W-:Y:S02]  /*170c0*/  USHF.L.U64.HI UR5, UR4, UR7, UR5 ;  /* 0x0000000704057299 */ /* 0x000fe40008010205 */
[----:B------:R-:W-:Y:S02]  /*170d0*/  USHF.L.U32 UR4, UR4, 0x7, URZ ;  /* 0x0000000704047899 */ /* 0x000fe4000800063f */
[----:B------:R1:W-:Y:S01]  /*170e0*/  STL [R1+0x28], R0 ;  /* 0x0000280001007387 */ /* 0x0003e20000100800 */
[----:B--2---:R-:W-:Y:S02]  /*170f0*/  IADD3.X R10, RZ, R2, RZ, P0, !PT ;  /* 0x00000002ff0a7210 */ /* 0x004fe400007fe4ff */
[----:B---3--:R-:W-:Y:S02]  /*17100*/  IADD3 RZ, P1, R8, 0x40, RZ ;  /* 0x0000004008ff7810 */ /* 0x008fe40007f3e0ff */
[----:B----4-:R-:W-:-:S03]  /*17110*/  IADD3 R2, P0, R6, 0x40, RZ ;  /* 0x0000004006027810 */ /* 0x010fc60007f1e0ff */
[----:B-1----:R-:W-:Y:S01]  /*17120*/  IMAD.X R0, RZ, RZ, R11, P1 ;  /* 0x000000ffff007224 */ /* 0x002fe200008e060b */
[----:B-----5:R-:W-:Y:S01]  /*17130*/  MOV R4, R6 ;  /* 0x0000000600047202 */ /* 0x020fe20000000f00 */
[----:B------:R-:W-:-:S03]  /*17140*/  IMAD.X R3, RZ, RZ, R5, P0 ;  /* 0x000000ffff037224 */ /* 0x000fc600000e0605 */
[----:B------:R1:W-:Y:S04]  /*17150*/  STL [R1+0x3c], R0 ;  /* 0x00003c0001007387 */ /* 0x0003e80000100800 */
[----:B------:R2:W-:Y:S01]  /*17160*/  STL [R1+0x24], R10 ;  /* 0x0000240a01007387 */ /* 0x0005e20000100800 */
[----:B-1----:R-:W-:-:S05]  /*17170*/  IADD3 R0, R8, 0x40, RZ ;  /* 0x0000004008007810 */ /* 0x002fca0007ffe0ff */
[----:B------:R2:W-:Y:S04]  /*17180*/  STL [R1+0x38], R0 ;  /* 0x0000380001007387 */ /* 0x0005e80000100800 */
[----:B------:R2:W-:Y:S04]  /*17190*/  STL.64 [R1+0x50], R4 ;  /* 0x0000500401007387 */ /* 0x0005e80000100a00 */
[----:B------:R2:W-:Y:S02]  /*171a0*/  STL.64 [R1+0x30], R2 ;  /* 0x0000300201007387 */ /* 0x0005e40000100a00 */
.L_x_624:
[----:B-12---:R-:W2:Y:S01]  /*171b0*/  LDL R0, [R1+0x40] ;  /* 0x0000400001007983 */ /* 0x006ea20000100800 */
[----:B------:R-:W-:Y:S04]  /*171c0*/  DEPBAR.LE SB0, 0x0 ;  /* 0x000080000000791a */ /* 0x000fe80000000000 */
[----:B------:R-:W3:Y:S01]  /*171d0*/  LDL.64 R156, [R1+0x50] ;  /* 0x00005000019c7983 */ /* 0x000ee20000100a00 */
[----:B------:R-:W-:Y:S02]  /*171e0*/  SHF.R.S32.HI R68, RZ, 0x1f, R236 ;  /* 0x0000001fff447819 */ /* 0x000fe400000114ec */
[----:B------:R-:W-:Y:S02]  /*171f0*/  MOV R202, c[0x0][0x208] ;  /* 0x0000820000ca7a02 */ /* 0x000fe40000000f00 */
[----:B------:R-:W-:Y:S01]  /*17200*/  MOV R200, 0x6 ;  /* 0x0000000600c87802 */ /* 0x000fe20000000f00 */
[----:B------:R-:W4:Y:S01]  /*17210*/  LDL.64 R2, [R1+0x30] ;  /* 0x0000300001027983 */ /* 0x000f220000100a00 */
[----:B------:R-:W-:Y:S02]  /*17220*/  SHF.L.U32 R202, R202, 0x6, RZ ;  /* 0x00000006caca7819 */ /* 0x000fe400000006ff */
[----:B------:R-:W-:Y:S02]  /*17230*/  MOV R179, c[0x0][0x208] ;  /* 0x0000820000b37a02 */ /* 0x000fe40000000f00 */
[----:B------:R-:W-:Y:S01]  /*17240*/  IADD3 R201, R202, 0x80, RZ ;  /* 0x00000080cac97810 */ /* 0x000fe20007ffe0ff */
[----:B------:R-:W5:Y:S01]  /*17250*/  LDL R178, [R1+0x2c] ;  /* 0x00002c0001b27983 */ /* 0x000f620000100800 */
[----:B------:R-:W-:Y:S03]  /*17260*/  SHF.L.U64.HI R179, R179, R200, c[0x0][0x20c] ;  /* 0x00008300b3b37619 */ /* 0x000fe600000102c8 */
[----:B------:R-:W-:Y:S08]  /*17270*/  BAR.SYNC.DEFER_BLOCKING 0x0 ;  /* 0x0000000000007b1d */ /* 0x000ff00000010000 */
        /* <DEDUP_REMOVED lines=21> */
[C---:B------:R-:W-:Y:S06]  /*173d0*/  HMMA.16816.F32 R36, R140.reuse, R40, RZ ;  /* 0x000000288c24723c */ /* 0x040fec00000018ff */
[----:B------:R-:W-:Y:S02]  /*173e0*/  LDSM.16.M88.4 R172, [R228] ;  /* 0x00000000e4ac783b */ /* 0x000fe40000000200 */
        /* <DEDUP_REMOVED lines=8> */
[C---:B------:R-:W-:Y:S08]  /*17470*/  HMMA.16816.F32 R8, R144.reuse, R138, R8 ;  /* 0x0000008a9008723c */ /* 0x040ff00000001808 */
[C---:B------:R-:W-:Y:S08]  /*17480*/  HMMA.16816.F32 R12, R144.reuse, R148, R12 ;  /* 0x00000094900c723c */ /* 0x040ff0000000180c */
[C---:B------:R-:W-:Y:S08]  /*17490*/  HMMA.16816.F32 R16, R144.reuse, R150, R16 ;  /* 0x000000969010723c */ /* 0x040ff00000001810 */
[C---:B------:R-:W-:Y:S08]  /*174a0*/  HMMA.16816.F32 R20, R144.reuse, R152, R20 ;  /* 0x000000989014723c */ /* 0x040ff00000001814 */
[C---:B------:R-:W-:Y:S03]  /*174b0*/  HMMA.16816.F32 R24, R144.reuse, R154, R24 ;  /* 0x0000009a9018723c */ /* 0x040fe60000001818 */
[----:B--2---:R-:W-:Y:S01]  /*174c0*/  LOP3.LUT P4, RZ, R0, 0x1, RZ, 0xc0, !PT ;  /* 0x0000000100ff7812 */ /* 0x004fe2000788c0ff */
[C---:B------:R-:W-:Y:S02]  /*174d0*/  IMAD R0, R236.reuse, UR5, RZ ;  /* 0x00000005ec007c24 */ /* 0x040fe4000f8e02ff */
[----:B---3--:R-:W-:Y:S02]  /*174e0*/  IMAD.WIDE.U32 R136, R236, UR4, R156 ;  /* 0x00000004ec887c25 */ /* 0x008fe4000f8e009c */
[----:B------:R-:W-:Y:S04]  /*174f0*/  LDSM.16.M88.4 R156, [R231] ;  /* 0x00000000e79c783b */ /* 0x000fe80000000200 */
[----:B------:R-:W-:Y:S01]  /*17500*/  IMAD R0, R68, UR4, R0 ;  /* 0x0000000444007c24 */ /* 0x000fe2000f8e0200 */
[----:B------:R-:W-:Y:S01]  /*17510*/  LEA R68, P1, R136, c[0x0][0x1f8], 0x1 ;  /* 0x00007e0088447a11 */ /* 0x000fe200078208ff */
[----:B----4-:R-:W-:Y:S03]  /*17520*/  IMAD.WIDE.U32 R2, R236, UR4, R2 ;  /* 0x00000004ec027c25 */ /* 0x010fe6000f8e0002 */
[----:B------:R-:W-:Y:S02]  /*17530*/  IADD3 R69, R137, R0, RZ ;  /* 0x0000000089457210 */ /* 0x000fe40007ffe0ff */
[----:B------:R-:W-:Y:S02]  /*17540*/  LEA R176, P0, R2, c[0x0][0x1f8], 0x1 ;  /* 0x00007e0002b07a11 */ /* 0x000fe400078008ff */
[----:B------:R-:W-:Y:S02]  /*17550*/  LEA.HI.X R69, R136, c[0x0][0x1fc], R69, 0x1, P1 ;  /* 0x00007f0088457a11 */ /* 0x000fe400008f0c45 */
[----:B------:R-:W1:Y:S01]  /*17560*/  LDSM.16.M88.4 R136, [R232] ;  /* 0x00000000e888783b */ /* 0x000e620000000200 */
[----:B------:R-:W-:Y:S04]  /*17570*/  IADD3 R0, R0, R3, RZ ;  /* 0x0000000300007210 */ /* 0x000fe80007ffe0ff */
[----:B------:R-:W-:Y:S02]  /*17580*/  LEA.HI.X R177, R2, c[0x0][0x1fc], R0, 0x1, P0 ;  /* 0x00007f0002b17a11 */ /* 0x000fe400000f0c00 */
[----:B------:R-:W-:Y:S01]  /*17590*/  IADD3 R2, P0, R68, R202, RZ ;  /* 0x000000ca44027210 */ /* 0x000fe20007f1e0ff */
[----:B------:R-:W-:Y:S01]  /*175a0*/  @!PT LDS RZ, [RZ] ;  /* 0x00000000fffff984 */ /* 0x000fe20000000800 */
[----:B------:R-:W-:Y:S01]  /*175b0*/  @!PT LDS RZ, [RZ] ;  /* 0x00000000fffff984 */ /* 0x000fe20000000800 */
[----:B------:R-:W-:Y:S01]  /*175c0*/  @!PT LDS RZ, [RZ] ;  /* 0x00000000fffff984 */ /* 0x000fe20000000800 */
[----:B------:R2:W-:Y:S03]  /*175d0*/  LDGSTS.E.BYPASS.LTC128B.128 [R235+0x100], [R68.64], !P6 ;  /* 0x0010000044eb7fae */ /* 0x0005e6000f101d48 */
[----:B------:R-:W-:Y:S02]  /*175e0*/  IADD3.X R3, R69, R179, RZ, P0, !PT ;  /* 0x000000b345037210 */ /* 0x000fe400007fe4ff */
[C---:B------:R-:W-:Y:S03]  /*175f0*/  IADD3 R150, P2, R2.reuse, R201, RZ ;  /* 0x000000c902967210 */ /* 0x040fe60007f5e0ff */
[----:B------:R3:W-:Y:S01]  /*17600*/  LDGSTS.E.BYPASS.LTC128B.128 [R235+0x4100], [R176.64], !P4 ;  /* 0x04100000b0eb7fae */ /* 0x0007e2000e101d48 */
[C---:B-----5:R-:W-:Y:S07]  /*17610*/  IADD3.X R151, R3.reuse, R178, RZ, P2, !PT ;  /* 0x000000b203977210 */ /* 0x060fee00017fe4ff */
[----:B------:R4:W-:Y:S08]  /*17620*/  LDGSTS.E.BYPASS.LTC128B.128 [R235+0x1100], [R2.64], !P6 ;  /* 0x0110000002eb7fae */ /* 0x0009f0000f101d48 */
[----:B------:R4:W-:Y:S01]  /*17630*/  LDGSTS.E.BYPASS.LTC128B.128 [R235+0x5100], [R2.64+0x80], !P4 ;  /* 0x0510008002eb7fae */ /* 0x0009e2000e101d48 */
[-C--:B--2---:R-:W-:Y:S04]  /*17640*/  IADD3 R68, P0, R2, R202.reuse, RZ ;  /* 0x000000ca02447210 */ /* 0x084fe80007f1e0ff */
[-C--:B------:R-:W-:Y:S01]  /*17650*/  IADD3.X R69, R3, R179.reuse, RZ, P0, !PT ;  /* 0x000000b303457210 */ /* 0x080fe200007fe4ff */
[C---:B-1----:R-:W-:Y:S03]  /*17660*/  HMMA.16816.F32 R28, R144.reuse, R136, R28 ;  /* 0x00000088901c723c */ /* 0x042fe6000000181c */
[C---:B------:R-:W-:Y:S01]  /*17670*/  IADD3 R148, P1, R68.reuse, R202, RZ ;  /* 0x000000ca44947210 */ /* 0x040fe20007f3e0ff */
[----:B------:R1:W-:Y:S03]  /*17680*/  LDGSTS.E.BYPASS.LTC128B.128 [R235+0x2100], [R68.64], !P6 ;  /* 0x0210000044eb7fae */ /* 0x0003e6000f101d48 */
[C---:B------:R-:W-:Y:S01]  /*17690*/  IADD3.X R149, R69.reuse, R179, RZ, P1, !PT ;  /* 0x000000b345957210 */ /* 0x040fe20000ffe4ff */
[C---:B------:R-:W-:Y:S04]  /*176a0*/  HMMA.16816.F32 R32, R144.reuse, R138, R32 ;  /* 0x0000008a9020723c */ /* 0x040fe80000001820 */
[----:B------:R2:W-:Y:S04]  /*176b0*/  LDGSTS.E.BYPASS.LTC128B.128 [R235+0x6100], [R150.64], !P4 ;  /* 0x0610000096eb7fae */ /* 0x0005e8000e101d48 */
[C---:B------:R-:W-:Y:S04]  /*176c0*/  HMMA.16816.F32 R36, R144.reuse, R156, R36 ;  /* 0x0000009c9024723c */ /* 0x040fe80000001824 */
[----:B------:R2:W-:Y:S01]  /*176d0*/  LDGSTS.E.BYPASS.LTC128B.128 [R235+0x3100], [R148.64], !P6 ;  /* 0x0310000094eb7fae */ /* 0x0005e2000f101d48 */
[----:B----4-:R-:W-:Y:S03]  /*176e0*/  IADD3 R2, P0, R68, R201, RZ ;  /* 0x000000c944027210 */ /* 0x010fe60007f1e0ff */
        /* <DEDUP_REMOVED lines=26> */
[----:B---3--:R-:W-:Y:S01]  /*17890*/  LDSM.16.M88.4 R176, [R224] ;  /* 0x00000000e0b0783b */ /* 0x008fe20000000200 */
[C---:B------:R-:W-:Y:S07]  /*178a0*/  HMMA.16816.F32 R24, R160.reuse, R154, R24 ;  /* 0x0000009aa018723c */ /* 0x040fee0000001818 */
[----:B------:R-:W3:Y:S01]  /*178b0*/  LDSM.16.M88.4 R152, [R218+0xb900] ;  /* 0x00b90000da98783b */ /* 0x000ee20000000200 */
[C---:B-1----:R-:W-:Y:S07]  /*178c0*/  HMMA.16816.F32 R28, R160.reuse, R156, R28 ;  /* 0x0000009ca01c723c */ /* 0x042fee000000181c */
[----:B------:R-:W-:Y:S01]  /*178d0*/  LDSM.16.M88.4 R200, [R223] ;  /* 0x00000000dfc8783b */ /* 0x000fe20000000200 */
        /* <DEDUP_REMOVED lines=10> */
[C---:B------:R-:W-:Y:S08]  /*17980*/  HMMA.16816.F32 R52, R160.reuse, R136, R52 ;  /* 0x00000088a034723c */ /* 0x040ff00000001834 */
[C---:B------:R-:W-:Y:S01]  /*17990*/  HMMA.16816.F32 R56, R160.reuse, R138, R56 ;  /* 0x0000008aa038723c */ /* 0x040fe20000001838 */
[----:B------:R-:W2:Y:S07]  /*179a0*/  LDSM.16.M88.4 R136, [R215+0x1800] ;  /* 0x00180000d788783b */ /* 0x000eae0000000200 */
[C---:B---3--:R-:W-:Y:S08]  /*179b0*/  HMMA.16816.F32 R60, R160.reuse, R152, R60 ;  /* 0x00000098a03c723c */ /* 0x048ff0000000183c */
[----:B------:R-:W-:Y:S01]  /*179c0*/  HMMA.16816.F32 R64, R160, R154, R64 ;  /* 0x0000009aa040723c */ /* 0x000fe20000001840 */
[----:B------:R-:W3:Y:S07]  /*179d0*/  LDSM.16.M88.4 R152, [R215+0x2000] ;  /* 0x00200000d798783b */ /* 0x000eee0000000200 */
        /* <DEDUP_REMOVED lines=50> */
[----:B------:R-:W-:Y:S07]  /*17d00*/  LDSM.16.M88.4 R152, [R218+0xc100] ;  /* 0x00c10000da98783b */ /* 0x000fee0000000200 */
[C---:B-1----:R-:W-:Y:S08]  /*17d10*/  HMMA.16816.F32 R12, R188.reuse, R148, R12 ;  /* 0x00000094bc0c723c */ /* 0x042ff0000000180c */
[C---:B------:R-:W-:Y:S01]  /*17d20*/  HMMA.16816.F32 R16, R188.reuse, R150, R16 ;  /* 0x00000096bc10723c */ /* 0x040fe20000001810 */
[----:B------:R-:W1:Y:S07]  /*17d30*/  LDSM.16.M88.4 R148, [R220] ;  /* 0x00000000dc94783b */ /* 0x000e6e0000000200 */
        /* <DEDUP_REMOVED lines=8> */
[----:B------:R-:W-:Y:S07]  /*17dc0*/  LDSM.16.M88.4 R200, [R218+0xf100] ;  /* 0x00f10000dac8783b */ /* 0x000fee0000000200 */
[C---:B-----5:R-:W-:Y:S08]  /*17dd0*/  HMMA.16816.F32 R44, R188.reuse, R156, R44 ;  /* 0x0000009cbc2c723c */ /* 0x060ff0000000182c */
[C---:B------:R-:W-:Y:S01]  /*17de0*/  HMMA.16816.F32 R48, R188.reuse, R158, R48 ;  /* 0x0000009ebc30723c */ /* 0x040fe20000001830 */
[----:B------:R-:W5:Y:S07]  /*17df0*/  LDSM.16.M88.4 R156, [R218+0xe100] ;  /* 0x00e10000da9c783b */ /* 0x000f6e0000000200 */
[C---:B--2---:R-:W-:Y:S08]  /*17e00*/  HMMA.16816.F32 R52, R188.reuse, R136, R52 ;  /* 0x00000088bc34723c */ /* 0x044ff00000001834 */
[C---:B------:R-:W-:Y:S01]  /*17e10*/  HMMA.16816.F32 R56, R188.reuse, R138, R56 ;  /* 0x0000008abc38723c */ /* 0x040fe20000001838 */
[----:B------:R-:W2:Y:S07]  /*17e20*/  LDSM.16.M88.4 R136, [R215+0x4800] ;  /* 0x00480000d788783b */ /* 0x000eae0000000200 */
[C---:B-1----:R-:W-:Y:S08]  /*17e30*/  HMMA.16816.F32 R60, R188.reuse, R148, R60 ;  /* 0x00000094bc3c723c */ /* 0x042ff0000000183c */
[----:B------:R-:W-:Y:S08]  /*17e40*/  HMMA.16816.F32 R64, R188, R150, R64 ;  /* 0x00000096bc40723c */ /* 0x000ff00000001840 */
[C---:B------:R-:W-:Y:S08]  /*17e50*/  HMMA.16816.F32 R4, R192.reuse, R152, R4 ;  /* 0x00000098c004723c */ /* 0x040ff00000001804 */
[C---:B------:R-:W-:Y:S08]  /*17e60*/  HMMA.16816.F32 R8, R192.reuse, R154, R8 ;  /* 0x0000009ac008723c */ /* 0x040ff00000001808 */
        /* <DEDUP_REMOVED lines=31> */
[----:B------:R-:W-:Y:S02]  /*18060*/  FMUL.FTZ R15, R15, c[0x0][0x320] ;  /* 0x0000c8000f0f7a20 */ /* 0x000fe40000410000 */
[----:B------:R-:W-:Y:S01]  /*18070*/  FMUL.FTZ R13, R13, c[0x0][0x320] ;  /* 0x0000c8000d0d7a20 */ /* 0x000fe20000410000 */
[----:B-1----:R-:W-:Y:S01]  /*18080*/  FMNMX.FTZ R0, R149, R70, !PT ;  /* 0x0000004695007209 */ /* 0x002fe20007810000 */
[----:B------:R-:W-:Y:S02]  /*18090*/  FMUL.FTZ R17, R17, c[0x0][0x320] ;  /* 0x0000c80011117a20 */ /* 0x000fe40000410000 */
[----:B------:R-:W-:Y:S02]  /*180a0*/  FMUL.FTZ R18, R18, c[0x0][0x320] ;  /* 0x0000c80012127a20 */ /* 0x000fe40000410000 */
[----:B------:R-:W-:Y:S01]  /*180b0*/  FMUL.FTZ R19, R19, c[0x0][0x320] ;  /* 0x0000c80013137a20 */ /* 0x000fe20000410000 */
[----:B------:R-:W4:Y:S01]  /*180c0*/  MUFU.TANH R154, R6 ;  /* 0x00000006009a7308 */ /* 0x000f220000002400 */
[----:B------:R-:W-:Y:S01]  /*180d0*/  FMUL.FTZ R16, R16, c[0x0][0x320] ;  /* 0x0000c80010107a20 */ /* 0x000fe20000410000 */
[----:B--2---:R-:W-:Y:S08]  /*180e0*/  FMNMX.FTZ R0, R150, R0, !PT ;  /* 0x0000000096007209 */ /* 0x004ff00007810000 */
[----:B------:R1:W2:Y:S01]  /*180f0*/  MUFU.TANH R155, R7 ;  /* 0x00000007009b7308 */ /* 0x0002a20000002400 */
[----:B---3--:R-:W3:Y:S09]  /*18100*/  LDL R12, [R1+0x28] ;  /* 0x00002800010c7983 */ /* 0x008ef20000100800 */
[----:B------:R-:W5:Y:S01]  /*18110*/  MUFU.TANH R151, R8 ;  /* 0x0000000800977308 */ /* 0x000f620000002400 */
[----:B----4-:R-:W-:Y:S09]  /*18120*/  FMNMX.FTZ R3, R154, R71, !PT ;  /* 0x000000479a037209 */ /* 0x010ff20007810000 */
[----:B------:R-:W4:Y:S01]  /*18130*/  MUFU.TANH R148, R9 ;  /* 0x0000000900947308 */ /* 0x000f220000002400 */
[----:B-1----:R-:W1:Y:S01]  /*18140*/  LDSM.16.M88.4 R4, [R215+0x5000] ;  /* 0x00500000d704783b */ /* 0x002e620000000200 */
[----:B--2---:R-:W-:Y:S08]  /*18150*/  FMNMX.FTZ R3, R155, R3, !PT ;  /* 0x000000039b037209 */ /* 0x004ff00007810000 */
[----:B------:R-:W2:Y:S01]  /*18160*/  MUFU.TANH R152, R10 ;  /* 0x0000000a00987308 */ /* 0x000ea20000002400 */
[----:B-----5:R-:W-:Y:S09]  /*18170*/  FMNMX.FTZ R0, R151, R0, !PT ;  /* 0x0000000097007209 */ /* 0x020ff20007810000 */
[----:B------:R5:W1:Y:S01]  /*18180*/  MUFU.TANH R153, R11 ;  /* 0x0000000b00997308 */ /* 0x000a620000002400 */
[----:B----4-:R-:W-:Y:S04]  /*18190*/  FMNMX.FTZ R0, R148, R0, !PT ;  /* 0x0000000094007209 */ /* 0x010fe80007810000 */
[----:B------:R-:W-:Y:S05]  /*181a0*/  FMNMX.FTZ R0, R138, R0, !PT ;  /* 0x000000008a007209 */ /* 0x000fea0007810000 */
[----:B------:R-:W4:Y:S01]  /*181b0*/  MUFU.TANH R158, R14 ;  /* 0x0000000e009e7308 */ /* 0x000f220000002400 */
[----:B--2---:R-:W-:Y:S09]  /*181c0*/  FMNMX.FTZ R3, R152, R3, !PT ;  /* 0x0000000398037209 */ /* 0x004ff20007810000 */
[----:B------:R2:W2:Y:S01]  /*181d0*/  MUFU.TANH R165, R15 ;  /* 0x0000000f00a57308 */ /* 0x0004a20000002400 */
[----:B-----5:R-:W5:Y:S01]  /*181e0*/  LDSM.16.M88.4 R8, [R215+0x5800] ;  /* 0x00580000d708783b */ /* 0x020f620000000200 */
[C---:B-1----:R-:W-:Y:S03]  /*181f0*/  HMMA.16816.F32 R20, R196.reuse, R4, R20 ;  /* 0x00000004c414723c */ /* 0x042fe60000001814 */
[----:B------:R-:W-:Y:S05]  /*18200*/  FMNMX.FTZ R3, R153, R3, !PT ;  /* 0x0000000399037209 */ /* 0x000fea0007810000 */
[----:B------:R1:W1:Y:S01]  /*18210*/  MUFU.TANH R139, R13 ;  /* 0x0000000d008b7308 */ /* 0x0002620000002400 */
[C---:B------:R-:W-:Y:S01]  /*18220*/  HMMA.16816.F32 R24, R196.reuse, R6, R24 ;  /* 0x00000006c418723c */ /* 0x040fe20000001818 */
[----:B------:R-:W5:Y:S02]  /*18230*/  LDSM.16.M88.4 R4, [R215+0x6000] ;  /* 0x00600000d704783b */ /* 0x000f640000000200 */
[----:B----4-:R-:W-:Y:S06]  /*18240*/  FMNMX.FTZ R3, R158, R3, !PT ;  /* 0x000000039e037209 */ /* 0x010fec0007810000 */
[----:B------:R-:W4:Y:S01]  /*18250*/  MUFU.TANH R156, R16 ;  /* 0x00000010009c7308 */ /* 0x000f220000002400 */
[----:B--2---:R-:W2:Y:S02]  /*18260*/  LDL.64 R14, [R1+0x58] ;  /* 0x00005800010e7983 */ /* 0x004ea40000100a00 */
[----:B------:R-:W-:Y:S03]  /*18270*/  FMNMX.FTZ R3, R165, R3, !PT ;  /* 0x00000003a5037209 */ /* 0x000fe60007810000 */
[----:B------:R-:W-:Y:S04]  /*18280*/  FMUL.FTZ R20, R20, c[0x0][0x320] ;  /* 0x0000c80014147a20 */ /* 0x000fe80000410000 */
[----:B------:R-:W5:Y:S01]  /*18290*/  MUFU.TANH R157, R17 ;  /* 0x00000011009d7308 */ /* 0x000f620000002400 */
[----:B------:R-:W-:Y:S02]  /*182a0*/  FMUL.FTZ R21, R21, c[0x0][0x320] ;  /* 0x0000c80015157a20 */ /* 0x000fe40000410000 */
[----:B------:R-:W-:Y:S01]  /*182b0*/  FMUL.FTZ R22, R22, c[0x0][0x320] ;  /* 0x0000c80016167a20 */ /* 0x000fe20000410000 */
[----:B-1----:R-:W2:Y:S01]  /*182c0*/  LDL R13, [R1+0x24] ;  /* 0x00002400010d7983 */ /* 0x002ea20000100800 */
[----:B------:R-:W-:Y:S01]  /*182d0*/  FMUL.FTZ R23, R23, c[0x0][0x320] ;  /* 0x0000c80017177a20 */ /* 0x000fe20000410000 */
[----:B------:R-:W-:Y:S01]  /*182e0*/  FMNMX.FTZ R0, R139, R0, !PT ;  /* 0x000000008b007209 */ /* 0x000fe20007810000 */
[----:B------:R-:W-:Y:S02]  /*182f0*/  FMUL.FTZ R24, R24, c[0x0][0x320] ;  /* 0x0000c80018187a20 */ /* 0x000fe40000410000 */
[----:B------:R-:W-:Y:S01]  /*18300*/  FMUL.FTZ R25, R25, c[0x0][0x320] ;  /* 0x0000c80019197a20 */ /* 0x000fe20000410000 */
[----:B------:R-:W1:Y:S01]  /*18310*/  MUFU.TANH R167, R20 ;  /* 0x0000001400a77308 */ /* 0x000e620000002400 */
[----:B------:R-:W-:Y:S02]  /*18320*/  FMUL.FTZ R26, R26, c[0x0][0x320] ;  /* 0x0000c8001a1a7a20 */ /* 0x000fe40000410000 */
[----:B------:R-:W-:Y:S01]  /*18330*/  FMUL.FTZ R27, R27, c[0x0][0x320] ;  /* 0x0000c8001b1b7a20 */ /* 0x000fe20000410000 */
[C---:B-----5:R-:W-:Y:S03]  /*18340*/  HMMA.16816.F32 R28, R196.reuse, R8, R28 ;  /* 0x00000008c41c723c */ /* 0x060fe6000000181c */
[----:B----4-:R-:W-:Y:S03]  /*18350*/  FMNMX.FTZ R0, R156, R0, !PT ;  /* 0x000000009c007209 */ /* 0x010fe60007810000 */
[----:B------:R-:W4:Y:S02]  /*18360*/  MUFU.TANH R164, R18 ;  /* 0x0000001200a47308 */ /* 0x000f240000002400 */
[C---:B------:R-:W-:Y:S01]  /*18370*/  HMMA.16816.F32 R32, R196.reuse, R10, R32 ;  /* 0x0000000ac420723c */ /* 0x040fe20000001820 */
[----:B------:R-:W5:Y:S03]  /*18380*/  LDSM.16.M88.4 R8, [R215+0x6800] ;  /* 0x00680000d708783b */ /* 0x000f660000000200 */
[----:B------:R-:W-:Y:S04]  /*18390*/  FMNMX.FTZ R0, R157, R0, !PT ;  /* 0x000000009d007209 */ /* 0x000fe80007810000 */
        /* <DEDUP_REMOVED lines=8> */
[----:B----4-:R-:W-:Y:S01]  /*18420*/  FMNMX.FTZ R3, R164, R3, !PT ;  /* 0x00000003a4037209 */ /* 0x010fe20007810000 */
[----:B------:R-:W-:Y:S02]  /*18430*/  FMUL.FTZ R30, R30, c[0x0][0x320] ;  /* 0x0000c8001e1e7a20 */ /* 0x000fe40000410000 */
[----:B------:R-:W-:Y:S03]  /*18440*/  FMUL.FTZ R31, R31, c[0x0][0x320] ;  /* 0x0000c8001f1f7a20 */ /* 0x000fe60000410000 */
[----:B------:R-:W4:Y:S01]  /*18450*/  MUFU.TANH R174, R24 ;  /* 0x0000001800ae7308 */ /* 0x000f220000002400 */
        /* <DEDUP_REMOVED lines=8> */
[C---:B------:R-:W-:Y:S01]  /*184e0*/  HMMA.16816.F32 R44, R196.reuse, R8, R44 ;  /* 0x00000008c42c723c */ /* 0x040fe2000000182c */
[----:B------:R-:W2:Y:S02]  /*184f0*/  LDL.64 R8, [R1+0x48] ;  /* 0x0000480001087983 */ /* 0x000ea40000100a00 */
[----:B------:R-:W-:Y:S01]  /*18500*/  FMUL.FTZ R35, R35, c[0x0][0x320] ;  /* 0x0000c80023237a20 */ /* 0x000fe20000410000 */
[----:B-1----:R-:W-:Y:S01]  /*18510*/  FMNMX.FTZ R3, R166, R3, !PT ;  /* 0x00000003a6037209 */ /* 0x002fe20007810000 */
[----:B------:R-:W-:Y:S03]  /*18520*/  FMUL.FTZ R32, R32, c[0x0][0x320] ;  /* 0x0000c80020207a20 */ /* 0x000fe60000410000 */
[----:B------:R-:W-:Y:S01]  /*18530*/  MUFU.TANH R173, R25 ;  /* 0x0000001900ad7308 */ /* 0x000fe20000002400 */
[C---:B------:R-:W-:Y:S01]  /*18540*/  HMMA.16816.F32 R48, R196.reuse, R10, R48 ;  /* 0x0000000ac430723c */ /* 0x040fe20000001830 */
[----:B------:R-:W2:Y:S02]  /*18550*/  LDL R11, [R1+0x38] ;  /* 0x00003800010b7983 */ /* 0x000ea40000100800 */
[----:B------:R-:W-:Y:S02]  /*18560*/  FMUL.FTZ R40, R40, c[0x0][0x320] ;  /* 0x0000c80028287a20 */ /* 0x000fe40000410000 */
[----:B------:R-:W2:Y:S01]  /*18570*/  LDL R10, [R1+0x3c] ;  /* 0x00003c00010a7983 */ /* 0x000ea20000100800 */
[----:B------:R-:W-:Y:S01]  /*18580*/  FMUL.FTZ R41, R41, c[0x0][0x320] ;  /* 0x0000c80029297a20 */ /* 0x000fe20000410000 */
[----:B----4-:R-:W-:Y:S01]  /*18590*/  FMNMX.FTZ R0, R174, R0, !PT ;  /* 0x00000000ae007209 */ /* 0x010fe20007810000 */
        /* <DEDUP_REMOVED lines=28> */
[----:B------:R-:W-:Y:S03]  /*18760*/  FMUL.FTZ R56, R56, c[0x0][0x320] ;  /* 0x0000c80038387a20 */ /* 0x000fe60000410000 */
[----:B------:R-:W-:Y:S01]  /*18770*/  MUFU.TANH R242, R49 ;  /* 0x0000003100f27308 */ /* 0x000fe20000002400 */
[C---:B-1----:R-:W-:Y:S08]  /*18780*/  HMMA.16816.F32 R60, R196.reuse, R4, R60 ;  /* 0x00000004c43c723c */ /* 0x042ff0000000183c */
[----:B------:R-:W-:Y:S01]  /*18790*/  HMMA.16816.F32 R64, R196, R6, R64 ;  /* 0x00000006c440723c */ /* 0x000fe20000001840 */
[----:B------:R-:W1:Y:S10]  /*187a0*/  MUFU.TANH R204, R29 ;  /* 0x0000001d00cc7308 */ /* 0x000e740000002400 */
[----:B------:R-:W5:Y:S05]  /*187b0*/  MUFU.TANH R205, R32 ;  /* 0x0000002000cd7308 */ /* 0x000f6a0000002400 */
[----:B------:R-:W-:Y:S02]  /*187c0*/  FMUL.FTZ R60, R60, c[0x0][0x320] ;  /* 0x0000c8003c3c7a20 */ /* 0x000fe40000410000 */
[----:B------:R-:W-:Y:S02]  /*187d0*/  FMUL.FTZ R61, R61, c[0x0][0x320] ;  /* 0x0000c8003d3d7a20 */ /* 0x000fe40000410000 */
[----:B------:R-:W-:Y:S01]  /*187e0*/  FMUL.FTZ R62, R62, c[0x0][0x320] ;  /* 0x0000c8003e3e7a20 */ /* 0x000fe20000410000 */
[----:B------:R4:W-:Y:S01]  /*187f0*/  MUFU.TANH R48, R60 ;  /* 0x0000003c00307308 */ /* 0x0009e20000002400 */
[----:B------:R-:W-:Y:S02]  /*18800*/  FMUL.FTZ R63, R63, c[0x0][0x320] ;  /* 0x0000c8003f3f7a20 */ /* 0x000fe40000410000 */
[----:B------:R-:W-:Y:S02]  /*18810*/  FMUL.FTZ R64, R64, c[0x0][0x320] ;  /* 0x0000c80040407a20 */ /* 0x000fe40000410000 */
[----:B------:R-:W-:Y:S02]  /*18820*/  FMUL.FTZ R66, R66, c[0x0][0x320] ;  /* 0x0000c80042427a20 */ /* 0x000fe40000410000 */
[----:B------:R-:W-:Y:S03]  /*18830*/  FMUL.FTZ R65, R65, c[0x0][0x320] ;  /* 0x0000c80041417a20 */ /* 0x000fe60000410000 */
[----:B------:R-:W1:Y:S10]  /*18840*/  MUFU.TANH R206, R33 ;  /* 0x0000002100ce7308 */ /* 0x000e740000002400 */
[----:B------:R-:W5:Y:S01]  /*18850*/  MUFU.TANH R244, R36 ;  /* 0x0000002400f47308 */ /* 0x000f620000002400 */
[----:B----4-:R-:W-:Y:S02]  /*18860*/  MOV R60, R2 ;  /* 0x00000002003c7202 */ /* 0x010fe40000000f00 */
[----:B------:R-:W-:Y:S02]  /*18870*/  FMNMX.FTZ R2, R173, R0, !PT ;  /* 0x00000000ad027209 */ /* 0x000fe40007810000 */
[----:B------:R-:W-:Y:S05]  /*18880*/  FMNMX.FTZ R0, R177, R3, !PT ;  /* 0x00000003b1007209 */ /* 0x000fea0007810000 */
[----:B------:R-:W4:Y:S01]  /*18890*/  MUFU.TANH R246, R37 ;  /* 0x0000002500f67308 */ /* 0x000f220000002400 */
[----:B------:R-:W-:Y:S02]  /*188a0*/  FMNMX.FTZ R2, R179, R2, !PT ;  /* 0x00000002b3027209 */ /* 0x000fe40007810000 */
[----:B------:R-:W-:Y:S02]  /*188b0*/  FMNMX.FTZ R3, R175, R0, !PT ;  /* 0x00000000af037209 */ /* 0x000fe40007810000 */
[----:B-1----:R-:W-:Y:S04]  /*188c0*/  FMNMX.FTZ R0, R204, R2, !PT ;  /* 0x00000002cc007209 */ /* 0x002fe80007810000 */
[----:B-----5:R-:W-:Y:S01]  /*188d0*/  FMNMX.FTZ R0, R205, R0, !PT ;  /* 0x00000000cd007209 */ /* 0x020fe20007810000 */
[----:B------:R-:W1:Y:S03]  /*188e0*/  MUFU.TANH R245, R40 ;  /* 0x0000002800f57308 */ /* 0x000e660000002400 */
[----:B------:R-:W-:Y:S04]  /*188f0*/  FMNMX.FTZ R0, R206, R0, !PT ;  /* 0x00000000ce007209 */ /* 0x000fe80007810000 */
[----:B------:R-:W-:Y:S03]  /*18900*/  FMNMX.FTZ R0, R244, R0, !PT ;  /* 0x00000000f4007209 */ /* 0x000fe60007810000 */
[----:B------:R-:W5:Y:S01]  /*18910*/  MUFU.TANH R178, R27 ;  /* 0x0000001b00b27308 */ /* 0x000f620000002400 */
[----:B----4-:R-:W-:Y:S09]  /*18920*/  FMNMX.FTZ R0, R246, R0, !PT ;  /* 0x00000000f6007209 */ /* 0x010ff20007810000 */
[----:B------:R-:W4:Y:S01]  /*18930*/  MUFU.TANH R247, R41 ;  /* 0x0000002900f77308 */ /* 0x000f220000002400 */
[----:B-1----:R-:W-:Y:S09]  /*18940*/  FMNMX.FTZ R0, R245, R0, !PT ;  /* 0x00000000f5007209 */ /* 0x002ff20007810000 */
[----:B------:R-:W1:Y:S01]  /*18950*/  MUFU.TANH R210, R30 ;  /* 0x0000001e00d27308 */ /* 0x000e620000002400 */
[----:B-----5:R-:W-:Y:S09]  /*18960*/  FMNMX.FTZ R2, R178, R3, !PT ;  /* 0x00000003b2027209 */ /* 0x020ff20007810000 */
        /* <DEDUP_REMOVED lines=8> */
[----:B------:R-:W-:Y:S01]  /*189f0*/  MUFU.TANH R251, R43 ;  /* 0x0000002b00fb7308 */ /* 0x000fe20000002400 */
[----:B-1----:R-:W-:Y:S04]  /*18a00*/  FMNMX.FTZ R0, R201, R0, !PT ;  /* 0x00000000c9007209 */ /* 0x002fe80007810000 */
[----:B------:R-:W-:Y:S05]  /*18a10*/  FMNMX.FTZ R0, R202, R0, !PT ;  /* 0x00000000ca007209 */ /* 0x000fea0007810000 */
[----:B------:R1:W-:Y:S01]  /*18a20*/  MUFU.TANH R43, R58 ;  /* 0x0000003a002b7308 */ /* 0x0003e20000002400 */
[----:B-----5:R-:W-:Y:S09]  /*18a30*/  FMNMX.FTZ R2, R237, R2, !PT ;  /* 0x00000002ed027209 */ /* 0x020ff20007810000 */
[----:B------:R-:W-:Y:S10]  /*18a40*/  MUFU.TANH R241, R52 ;  /* 0x0000003400f17308 */ /* 0x000ff40000002400 */
[----:B------:R-:W4:Y:S01]  /*18a50*/  MUFU.TANH R239, R35 ;  /* 0x0000002300ef7308 */ /* 0x000f220000002400 */
[----:B-1----:R-:W-:Y:S04]  /*18a60*/  MOV R58, R242 ;  /* 0x000000f2003a7202 */ /* 0x002fe80000000f00 */
[----:B------:R-:W-:Y:S05]  /*18a70*/  FMNMX.FTZ R0, R58, R0, !PT ;  /* 0x000000003a007209 */ /* 0x000fea0007810000 */
[----:B------:R1:W-:Y:S10]  /*18a80*/  MUFU.TANH R169, R56 ;  /* 0x0000003800a97308 */ /* 0x0003f40000002400 */
[----:B------:R-:W5:Y:S01]  /*18a90*/  MUFU.TANH R249, R38 ;  /* 0x0000002600f97308 */ /* 0x000f620000002400 */
[----:B----4-:R-:W-:Y:S09]  /*18aa0*/  FMNMX.FTZ R2, R239, R2, !PT ;  /* 0x00000002ef027209 */ /* 0x010ff20007810000 */
[----:B------:R-:W4:Y:S01]  /*18ab0*/  MUFU.TANH R250, R39 ;  /* 0x0000002700fa7308 */ /* 0x000f220000002400 */
[----:B-1----:R-:W-:Y:S04]  /*18ac0*/  MOV R56, R241 ;  /* 0x000000f100387202 */ /* 0x002fe80000000f00 */
[----:B------:R-:W-:Y:S05]  /*18ad0*/  FMNMX.FTZ R0, R56, R0, !PT ;  /* 0x0000000038007209 */ /* 0x000fea0007810000 */
[----:B------:R-:W1:Y:S01]  /*18ae0*/  MUFU.TANH R209, R53 ;  /* 0x0000003500d17308 */ /* 0x000e620000002400 */
[----:B-----5:R-:W-:Y:S09]  /*18af0*/  FMNMX.FTZ R2, R249, R2, !PT ;  /* 0x00000002f9027209 */ /* 0x020ff20007810000 */
[----:B------:R-:W5:Y:S01]  /*18b00*/  MUFU.TANH R248, R42 ;  /* 0x0000002a00f87308 */ /* 0x000f620000002400 */
[----:B----4-:R-:W-:Y:S09]  /*18b10*/  FMNMX.FTZ R2, R250, R2, !PT ;  /* 0x00000002fa027209 */ /* 0x010ff20007810000 */
[----:B------:R-:W4:Y:S01]  /*18b20*/  MUFU.TANH R200, R46 ;  /* 0x0000002e00c87308 */ /* 0x000f220000002400 */
[----:B-1----:R-:W-:Y:S04]  /*18b30*/  FMNMX.FTZ R0, R209, R0, !PT ;  /* 0x00000000d1007209 */ /* 0x002fe80007810000 */
[----:B------:R-:W-:Y:S01]  /*18b40*/  FMNMX.FTZ R69, R169, R0, !PT ;  /* 0x00000000a9457209 */ /* 0x000fe20007810000 */
[----:B------:R-:W-:Y:S04]  /*18b50*/  FMUL.FTZ R0, R67, c[0x0][0x320] ;  /* 0x0000c80043007a20 */ /* 0x000fe80000410000 */
[----:B------:R-:W1:Y:S01]  /*18b60*/  MUFU.TANH R203, R47 ;  /* 0x0000002f00cb7308 */ /* 0x000e620000002400 */
[----:B-----5:R-:W-:Y:S04]  /*18b70*/  FMNMX.FTZ R2, R248, R2, !PT ;  /* 0x00000002f8027209 */ /* 0x020fe80007810000 */
[----:B------:R-:W-:Y:S05]  /*18b80*/  FMNMX.FTZ R2, R251, R2, !PT ;  /* 0x00000002fb027209 */ /* 0x000fea0007810000 */
[----:B------:R-:W5:Y:S01]  /*18b90*/  MUFU.TANH R243, R50 ;  /* 0x0000003200f37308 */ /* 0x000f620000002400 */
[----:B----4-:R-:W-:Y:S09]  /*18ba0*/  FMNMX.FTZ R2, R200, R2, !PT ;  /* 0x00000002c8027209 */ /* 0x010ff20007810000 */
[----:B------:R5:W4:Y:S01]  /*18bb0*/  MUFU.TANH R168, R57 ;  /* 0x0000003900a87308 */ /* 0x000b220000002400 */
[----:B-1----:R-:W-:Y:S09]  /*18bc0*/  FMNMX.FTZ R2, R203, R2, !PT ;  /* 0x00000002cb027209 */ /* 0x002ff20007810000 */
[----:B------:R-:W-:Y:S10]  /*18bd0*/  MUFU.TANH R240, R54 ;  /* 0x0000003600f07308 */ /* 0x000ff40000002400 */
[----:B------:R-:W1:Y:S01]  /*18be0*/  MUFU.TANH R159, R51 ;  /* 0x00000033009f7308 */ /* 0x000e620000002400 */
[----:B-----5:R-:W-:Y:S02]  /*18bf0*/  MOV R57, R243 ;  /* 0x000000f300397202 */ /* 0x020fe40000000f00 */
[----:B----4-:R-:W-:Y:S02]  /*18c00*/  FMNMX.FTZ R69, R168, R69, !PT ;  /* 0x00000045a8457209 */ /* 0x010fe40007810000 */
[----:B------:R-:W-:Y:S05]  /*18c10*/  FMNMX.FTZ R2, R57, R2, !PT ;  /* 0x0000000239027209 */ /* 0x000fea0007810000 */
[----:B------:R4:W5:Y:S01]  /*18c20*/  MUFU.TANH R49, R61 ;  /* 0x0000003d00317308 */ /* 0x0009620000002400 */
[----:B------:R-:W-:Y:S09]  /*18c30*/  FMNMX.FTZ R69, R48, R69, !PT ;  /* 0x0000004530457209 */ /* 0x000ff20007810000 */
[----:B------:R-:W2:Y:S01]  /*18c40*/  MUFU.TANH R207, R55 ;  /* 0x0000003700cf7308 */ /* 0x000ea20000002400 */
[----:B-1----:R-:W-:Y:S09]  /*18c50*/  FMNMX.FTZ R2, R159, R2, !PT ;  /* 0x000000029f027209 */ /* 0x002ff20007810000 */
[----:B------:R2:W-:Y:S01]  /*18c60*/  MUFU.TANH R137, R0 ;  /* 0x0000000000897308 */ /* 0x0005e20000002400 */
[----:B----4-:R-:W-:Y:S02]  /*18c70*/  MOV R61, R240 ;  /* 0x000000f0003d7202 */ /* 0x010fe40000000f00 */
[----:B-----5:R-:W-:Y:S02]  /*18c80*/  FMNMX.FTZ R69, R49, R69, !PT ;  /* 0x0000004531457209 */ /* 0x020fe40007810000 */
[----:B------:R-:W-:Y:S05]  /*18c90*/  FMNMX.FTZ R2, R61, R2, !PT ;  /* 0x000000023d027209 */ /* 0x000fea0007810000 */
[----:B------:R-:W1:Y:S10]  /*18ca0*/  MUFU.TANH R50, R62 ;  /* 0x0000003e00327308 */ /* 0x000e740000002400 */
[----:B------:R-:W4:Y:S01]  /*18cb0*/  MUFU.TANH R59, R63 ;  /* 0x0000003f003b7308 */ /* 0x000f220000002400 */
[----:B--2---:R-:W-:Y:S04]  /*18cc0*/  FMNMX.FTZ R0, R207, R2, !PT ;  /* 0x00000002cf007209 */ /* 0x004fe80007810000 */
[----:B------:R-:W-:Y:S05]  /*18cd0*/  FMNMX.FTZ R0, R43, R0, !PT ;  /* 0x000000002b007209 */ /* 0x000fea0007810000 */
[----:B------:R-:W2:Y:S01]  /*18ce0*/  MUFU.TANH R16, R64 ;  /* 0x0000004000107308 */ /* 0x000ea20000002400 */
[----:B------:R-:W-:Y:S04]  /*18cf0*/  FMNMX.FTZ R0, R60, R0, !PT ;  /* 0x000000003c007209 */ /* 0x000fe80007810000 */
[----:B-1----:R-:W-:Y:S05]  /*18d00*/  FMNMX.FTZ R0, R50, R0, !PT ;  /* 0x0000000032007209 */ /* 0x002fea0007810000 */
[----:B------:R-:W1:Y:S01]  /*18d10*/  MUFU.TANH R136, R66 ;  /* 0x0000004200887308 */ /* 0x000e620000002400 */
[----:B----4-:R-:W-:Y:S09]  /*18d20*/  FMNMX.FTZ R0, R59, R0, !PT ;  /* 0x000000003b007209 */ /* 0x010ff20007810000 */
[----:B------:R-:W4:Y:S01]  /*18d30*/  MUFU.TANH R51, R65 ;  /* 0x0000004100337308 */ /* 0x000f220000002400 */
[----:B--2---:R-:W-:Y:S02]  /*18d40*/  FMNMX.FTZ R69, R16, R69, !PT ;  /* 0x0000004510457209 */ /* 0x004fe40007810000 */
[----:B-1----:R-:W-:Y:S04]  /*18d50*/  FMNMX.FTZ R0, R136, R0, !PT ;  /* 0x0000000088007209 */ /* 0x002fe80007810000 */
[----:B------:R-:W-:Y:S05]  /*18d60*/  FMNMX.FTZ R0, R137, R0, !PT ;  /* 0x0000000089007209 */ /* 0x000fea0007810000 */
[----:B------:R-:W1:Y:S01]  /*18d70*/  SHFL.BFLY PT, R2, R0, 0x2, 0x1f ;  /* 0x0c401f0000027f89 */ /* 0x000e6200000e0000 */
[----:B----4-:R-:W-:Y:S07]  /*18d80*/  FMNMX.FTZ R69, R51, R69, !PT ;  /* 0x0000004533457209 */ /* 0x010fee0007810000 */
[----:B------:R-:W2:Y:S01]  /*18d90*/  SHFL.BFLY PT, R3, R69, 0x2, 0x1f ;  /* 0x0c401f0045037f89 */ /* 0x000ea200000e0000 */
[----:B-1----:R-:W-:Y:S02]  /*18da0*/  FMNMX.FTZ R0, R0, R2, !PT ;  /* 0x0000000200007209 */ /* 0x002fe40007810000 */
[----:B--2---:R-:W-:Y:S05]  /*18db0*/  FMNMX.FTZ R69, R69, R3, !PT ;  /* 0x0000000345457209 */ /* 0x004fea0007810000 */
[----:B------:R-:W1:Y:S08]  /*18dc0*/  SHFL.BFLY PT, R3, R0, 0x1, 0x1f ;  /* 0x0c201f0000037f89 */ /* 0x000e7000000e0000 */
[----:B------:R-:W2:Y:S01]  /*18dd0*/  SHFL.BFLY PT, R4, R69, 0x1, 0x1f ;  /* 0x0c201f0045047f89 */ /* 0x000ea200000e0000 */
[----:B-1----:R-:W-:Y:S02]  /*18de0*/  FMNMX.FTZ R68, R0, R3, !PT ;  /* 0x0000000300447209 */ /* 0x002fe40007810000 */
[----:B------:R-:W-:Y:S03]  /*18df0*/  @P0 SHF.R.S32.HI R3, RZ, 0x1f, R236 ;  /* 0x0000001fff030819 */ /* 0x000fe600000114ec */
[----:B------:R-:W-:Y:S02]  /*18e00*/  FADD.FTZ R0, -R68, R71 ;  /* 0x0000004744007221 */ /* 0x000fe40000010100 */
[----:B------:R-:W-:Y:S01]  /*18e10*/  @P0 IMAD R3, R3, c[0x0][0x1e0], RZ ;  /* 0x0000780003030a24 */ /* 0x000fe200078e02ff */
[----:B--2---:R-:W-:Y:S01]  /*18e20*/  FMNMX.FTZ R69, R69, R4, !PT ;  /* 0x0000000445457209 */ /* 0x004fe20007810000 */
[C---:B------:R-:W-:Y:S04]  /*18e30*/  @P0 IMAD.WIDE.U32 R4, R236.reuse, c[0x0][0x1e0], RZ ;  /* 0x00007800ec040a25 */ /* 0x040fe800078e00ff */
[----:B------:R-:W-:Y:S02]  /*18e40*/  FMUL.FTZ R71, R69, c[0x0][0x2d0] ;  /* 0x0000b40045477a20 */ /* 0x000fe40000410000 */
[----:B------:R-:W-:Y:S02]  /*18e50*/  @P0 IMAD R3, R236, c[0x0][0x1e4], R3 ;  /* 0x00007900ec030a24 */ /* 0x000fe400078e0203 */
[----:B------:R-:W-:Y:S01]  /*18e60*/  FFMA.FTZ R6, R149, c[0x0][0x2d0], -R71 ;  /* 0x0000b40095067a23 */ /* 0x000fe20000010847 */
[----:B------:R-:W-:Y:S01]  /*18e70*/  MOV R149, R51 ;  /* 0x0000003300957202 */ /* 0x000fe20000000f00 */
[----:B------:R-:W-:Y:S01]  /*18e80*/  FADD.FTZ R2, -R69, R70 ;  /* 0x0000004645027221 */ /* 0x000fe20000010100 */
[----:B------:R-:W-:Y:S01]  /*18e90*/  @P0 IADD3 R5, R5, R3, RZ ;  /* 0x0000000305050210 */ /* 0x000fe20007ffe0ff */
[----:B------:R1:W-:Y:S01]  /*18ea0*/  MUFU.EX2 R243, R6 ;  /* 0x0000000600f37308 */ /* 0x0003e20000000800 */
[----:B------:R-:W-:Y:S01]  /*18eb0*/  @P0 SHF.L.U32 R3, R4, 0x7, RZ ;  /* 0x0000000704030819 */ /* 0x000fe200000006ff */
[----:B------:R-:W-:Y:S01]  /*18ec0*/  FMUL.FTZ R2, R2, c[0x0][0x2d0] ;  /* 0x0000b40002027a20 */ /* 0x000fe20000410000 */
[----:B------:R-:W-:Y:S01]  /*18ed0*/  @P0 SHF.L.U64.HI R4, R4, 0x7, R5 ;  /* 0x0000000704040819 */ /* 0x000fe20000010205 */
[----:B------:R-:W-:Y:S01]  /*18ee0*/  FMUL.FTZ R0, R0, c[0x0][0x2d0] ;  /* 0x0000b40000007a20 */ /* 0x000fe20000410000 */
[C---:B------:R-:W-:Y:S01]  /*18ef0*/  @P0 IADD3 R5, P1, R3.reuse, R14, RZ ;  /* 0x0000000e03050210 */ /* 0x040fe20007f3e0ff */
[--C-:B------:R-:W-:Y:S01]  /*18f00*/  FFMA.FTZ R32, R138, c[0x0][0x2d0], -R71.reuse ;  /* 0x0000b4008a207a23 */ /* 0x100fe20000010847 */
[----:B------:R-:W-:Y:S01]  /*18f10*/  @P0 IADD3 R3, P2, R3, R11, RZ ;  /* 0x0000000b03030210 */ /* 0x000fe20007f5e0ff */
[--C-:B------:R-:W-:Y:S01]  /*18f20*/  FFMA.FTZ R40, R156, c[0x0][0x2d0], -R71.reuse ;  /* 0x0000b4009c287a23 */ /* 0x100fe20000010847 */
[C---:B------:R-:W-:Y:S01]  /*18f30*/  @P0 IADD3.X R7, R4.reuse, R9, RZ, P1, !PT ;  /* 0x0000000904070210 */ /* 0x040fe20000ffe4ff */
[--C-:B------:R-:W-:Y:S01]  /*18f40*/  FFMA.FTZ R9, R151, c[0x0][0x2d0], -R71.reuse ;  /* 0x0000b40097097a23 */ /* 0x100fe20000010847 */
[----:B------:R-:W-:Y:S01]  /*18f50*/  @P0 LEA R8, P1, R3, c[0x0][0x1c8], 0x1 ;  /* 0x0000720003080a11 */ /* 0x000fe200078208ff */
[----:B------:R-:W2:Y:S01]  /*18f60*/  MUFU.EX2 R2, R2 ;  /* 0x0000000200027308 */ /* 0x000ea20000000800 */
[----:B------:R-:W-:Y:S01]  /*18f70*/  @P0 IADD3.X R4, R4, R10, RZ, P2, !PT ;  /* 0x0000000a04040210 */ /* 0x000fe200017fe4ff */
[--C-:B------:R-:W-:Y:S01]  /*18f80*/  FFMA.FTZ R70, R167, c[0x0][0x2d0], -R71.reuse ;  /* 0x0000b400a7467a23 */ /* 0x100fe20000010847 */
[----:B------:R-:W-:Y:S02]  /*18f90*/  MOV R138, R50 ;  /* 0x00000032008a7202 */ /* 0x000fe40000000f00 */
[----:B------:R-:W-:Y:S02]  /*18fa0*/  MOV R156, R60 ;  /* 0x0000003c009c7202 */ /* 0x000fe40000000f00 */
[----:B------:R-:W-:Y:S03]  /*18fb0*/  MOV R151, R49 ;  /* 0x0000003100977202 */ /* 0x000fe60000000f00 */
[----:B------:R4:W-:Y:S01]  /*18fc0*/  MUFU.EX2 R241, R9 ;  /* 0x0000000900f17308 */ /* 0x0009e20000000800 */
[--C-:B-1----:R-:W-:Y:S01]  /*18fd0*/  FFMA.FTZ R6, R150, c[0x0][0x2d0], -R71.reuse ;  /* 0x0000b40096067a23 */ /* 0x102fe20000010847 */
[----:B------:R-:W-:Y:S08]  /*18fe0*/  MOV R150, R16 ;  /* 0x0000001000967202 */ /* 0x000ff00000000f00 */
[----:B------:R1:W-:Y:S01]  /*18ff0*/  MUFU.EX2 R242, R6 ;  /* 0x0000000600f27308 */ /* 0x0003e20000000800 */
[C---:B--2---:R-:W-:Y:S02]  /*19000*/  FMUL.FTZ R16, R2.reuse, R84 ;  /* 0x0000005402107220 */ /* 0x044fe40000410000 */
[C---:B------:R-:W-:Y:S02]  /*19010*/  FMUL.FTZ R17, R2.reuse, R85 ;  /* 0x0000005502117220 */ /* 0x040fe40000410000 */
[C---:B------:R-:W-:Y:S05]  /*19020*/  FMUL.FTZ R24, R2.reuse, R92 ;  /* 0x0000005c02187220 */ /* 0x040fea0000410000 */
[----:B------:R-:W2:Y:S01]  /*19030*/  MUFU.EX2 R0, R0 ;  /* 0x0000000000007308 */ /* 0x000ea20000000800 */
[C---:B------:R-:W-:Y:S02]  /*19040*/  FMUL.FTZ R25, R2.reuse, R93 ;  /* 0x0000005d02197220 */ /* 0x040fe40000410000 */
[----:B------:R-:W-:Y:S01]  /*19050*/  FMUL.FTZ R33, R2, R101 ;  /* 0x0000006502217220 */ /* 0x000fe20000410000 */
[----:B----4-:R-:W-:Y:S01]  /*19060*/  @P0 LEA.HI.X R9, R3, c[0x0][0x1cc], R4, 0x1, P1 ;  /* 0x0000730003090a11 */ /* 0x010fe200008f0c04 */
[----:B------:R-:W-:Y:S01]  /*19070*/  FFMA.FTZ R3, R148, c[0x0][0x2d0], -R71 ;  /* 0x0000b40094037a23 */ /* 0x000fe20000010847 */
[----:B------:R-:W-:Y:S01]  /*19080*/  MOV R148, R43 ;  /* 0x0000002b00947202 */ /* 0x000fe20000000f00 */
[C---:B------:R-:W-:Y:S01]  /*19090*/  FMUL.FTZ R41, R2.reuse, R109 ;  /* 0x0000006d02297220 */ /* 0x040fe20000410000 */
[----:B------:R-:W-:Y:S01]  /*190a0*/  MOV R109, R207 ;  /* 0x000000cf006d7202 */ /* 0x000fe20000000f00 */
[C---:B------:R-:W-:Y:S01]  /*190b0*/  FMUL.FTZ R49, R2.reuse, R117 ;  /* 0x0000007502317220 */ /* 0x040fe20000410000 */
[----:B------:R4:W-:Y:S01]  /*190c0*/  MUFU.EX2 R240, R3 ;  /* 0x0000000300f07308 */ /* 0x0009e20000000800 */
[C---:B------:R-:W-:Y:S02]  /*190d0*/  FMUL.FTZ R64, R2.reuse, R132 ;  /* 0x0000008402407220 */ /* 0x040fe40000410000 */
[----:B------:R-:W-:Y:S01]  /*190e0*/  FMUL.FTZ R65, R2, R133 ;  /* 0x0000008502417220 */ /* 0x000fe20000410000 */
[C---:B-1----:R-:W-:Y:S04]  /*190f0*/  @P0 LEA R6, P3, R5.reuse, c[0x0][0x1c8], 0x1 ;  /* 0x0000720005060a11 */ /* 0x042fe800078608ff */
[----:B------:R-:W-:Y:S02]  /*19100*/  @P0 LEA.HI.X R7, R5, c[0x0][0x1cc], R7, 0x1, P3 ;  /* 0x0000730005070a11 */ /* 0x000fe400018f0c07 */
[----:B------:R-:W-:Y:S01]  /*19110*/  @P0 IADD3 R4, P1, R6, UR10, RZ ;  /* 0x0000000a06040c10 */ /* 0x000fe2000ff3e0ff */
[----:B------:R1:W-:Y:S02]  /*19120*/  MUFU.EX2 R211, R32 ;  /* 0x0000002000d37308 */ /* 0x0003e40000000800 */
[----:B------:R5:W-:Y:S01]  /*19130*/  @P0 LDGSTS.E.BYPASS.LTC128B.128 [R235+0x8100], [R6.64], !P6 ;  /* 0x0810000006eb0fae */ /* 0x000be2000f101d48 */
[----:B------:R-:W-:Y:S01]  /*19140*/  @P0 IADD3.X R5, R7, UR6, RZ, P1, !PT ;  /* 0x0000000607050c10 */ /* 0x000fe20008ffe4ff */
[----:B--2---:R-:W-:Y:S01]  /*19150*/  FMUL.FTZ R18, R0, R86 ;  /* 0x0000005600127220 */ /* 0x004fe20000410000 */
[----:B---3--:R-:W-:Y:S01]  /*19160*/  @P0 IADD3 R10, P3, R4, R12, RZ ;  /* 0x0000000c040a0210 */ /* 0x008fe20007f7e0ff */
[C---:B------:R-:W-:Y:S02]  /*19170*/  FMUL.FTZ R19, R0.reuse, R87 ;  /* 0x0000005700137220 */ /* 0x040fe40000410000 */
[C---:B------:R-:W-:Y:S01]  /*19180*/  FMUL.FTZ R26, R0.reuse, R94 ;  /* 0x0000005e001a7220 */ /* 0x040fe20000410000 */
[C---:B------:R-:W-:Y:S01]  /*19190*/  @P0 IADD3.X R11, R5.reuse, R13, RZ, P3, !PT ;  /* 0x0000000d050b0210 */ /* 0x040fe20001ffe4ff */
[----:B------:R2:W-:Y:S01]  /*191a0*/  @P0 LDGSTS.E.BYPASS.LTC128B.128 [R235+0xc100], [R8.64], !P4 ;  /* 0x0c10000008eb0fae */ /* 0x0005e2000e101d48 */
[----:B------:R-:W-:Y:S01]  /*191b0*/  FMUL.FTZ R27, R0, R95 ;  /* 0x0000005f001b7220 */ /* 0x000fe20000410000 */
[----:B------:R3:W-:Y:S01]  /*191c0*/  MUFU.EX2 R208, R40 ;  /* 0x0000002800d07308 */ /* 0x0007e20000000800 */
[----:B----4-:R-:W-:Y:S02]  /*191d0*/  FMUL.FTZ R3, R68, c[0x0][0x2d0] ;  /* 0x0000b40044037a20 */ /* 0x010fe40000410000 */
[C---:B------:R-:W-:Y:S02]  /*191e0*/  FMUL.FTZ R34, R0.reuse, R102 ;  /* 0x0000006600227220 */ /* 0x040fe40000410000 */
[C---:B------:R-:W-:Y:S01]  /*191f0*/  FMUL.FTZ R35, R0.reuse, R103 ;  /* 0x0000006700237220 */ /* 0x040fe20000410000 */
[----:B------:R4:W-:Y:S01]  /*19200*/  @P0 LDGSTS.E.BYPASS.LTC128B.128 [R235+0x9100], [R4.64], !P6 ;  /* 0x0910000004eb0fae */ /* 0x0009e2000f101d48 */
[C---:B------:R-:W-:Y:S01]  /*19210*/  FMUL.FTZ R42, R0.reuse, R110 ;  /* 0x0000006e002a7220 */ /* 0x040fe20000410000 */
[----:B------:R-:W-:Y:S01]  /*19220*/  MOV R110, R61 ;  /* 0x0000003d006e7202 */ /* 0x000fe20000000f00 */
[C---:B------:R-:W-:Y:S01]  /*19230*/  FMUL.FTZ R43, R0.reuse, R111 ;  /* 0x0000006f002b7220 */ /* 0x040fe20000410000 */
[----:B------:R-:W-:Y:S01]  /*19240*/  MOV R111, R159 ;  /* 0x0000009f006f7202 */ /* 0x000fe20000000f00 */
[----:B------:R-:W-:Y:S02]  /*19250*/  FMUL.FTZ R50, R0, R118 ;  /* 0x0000007600327220 */ /* 0x000fe40000410000 */
[----:B-1----:R-:W-:Y:S01]  /*19260*/  FMUL.FTZ R32, R2, R100 ;  /* 0x0000006402207220 */ /* 0x002fe20000410000 */
[----:B------:R4:W-:Y:S01]  /*19270*/  @P0 LDGSTS.E.BYPASS.LTC128B.128 [R235+0xd100], [R4.64+0x80], !P4 ;  /* 0x0d10008004eb0fae */ /* 0x0009e2000e101d48 */
[----:B------:R-:W-:Y:S01]  /*19280*/  FMUL.FTZ R51, R0, R119 ;  /* 0x0000007700337220 */ /* 0x000fe20000410000 */
[----:B------:R-:W-:Y:S01]  /*19290*/  MOV R119, R57 ;  /* 0x0000003900777202 */ /* 0x000fe20000000f00 */
[--C-:B-----5:R-:W-:Y:S01]  /*192a0*/  FFMA.FTZ R7, R154, c[0x0][0x2d0], -R3.reuse ;  /* 0x0000b4009a077a23 */ /* 0x120fe20000010803 */
[----:B------:R-:W-:Y:S01]  /*192b0*/  @P0 IADD3 R6, P1, R4, UR10, RZ ;  /* 0x0000000a04060c10 */ /* 0x000fe2000ff3e0ff */
[----:B------:R-:W-:Y:S01]  /*192c0*/  FMUL.FTZ R57, R2, R125 ;  /* 0x0000007d02397220 */ /* 0x000fe20000410000 */
[----:B------:R-:W-:Y:S01]  /*192d0*/  MOV R154, R169 ;  /* 0x000000a9009a7202 */ /* 0x000fe20000000f00 */
[----:B------:R1:W-:Y:S01]  /*192e0*/  MUFU.EX2 R171, R7 ;  /* 0x0000000700ab7308 */ /* 0x0003e20000000800 */
[----:B------:R-:W-:Y:S02]  /*192f0*/  FMUL.FTZ R66, R0, R134 ;  /* 0x0000008600427220 */ /* 0x000fe40000410000 */
[----:B---3--:R-:W-:Y:S01]  /*19300*/  FMUL.FTZ R40, R2, R108 ;  /* 0x0000006c02287220 */ /* 0x008fe20000410000 */
[----:B--2---:R-:W-:Y:S01]  /*19310*/  @P0 IADD3 R8, P2, R6, UR10, RZ ;  /* 0x0000000a06080c10 */ /* 0x004fe2000ff5e0ff */
[----:B------:R-:W-:Y:S01]  /*19320*/  FMUL.FTZ R67, R0, R135 ;  /* 0x0000008700437220 */ /* 0x000fe20000410000 */
[----:B------:R-:W-:Y:S01]  /*19330*/  MOV R108, R56 ;  /* 0x00000038006c7202 */ /* 0x000fe20000000f00 */
[--C-:B------:R-:W-:Y:S01]  /*19340*/  FFMA.FTZ R56, R164, c[0x0][0x2d0], -R3.reuse ;  /* 0x0000b400a4387a23 */ /* 0x100fe20000010803 */
[----:B------:R-:W-:Y:S01]  /*19350*/  MOV R164, R58 ;  /* 0x0000003a00a47202 */ /* 0x000fe20000000f00 */
[----:B------:R-:W-:Y:S02]  /*19360*/  FMUL.FTZ R58, R0, R126 ;  /* 0x0000007e003a7220 */ /* 0x000fe40000410000 */
[----:B------:R2:W-:Y:S01]  /*19370*/  MUFU.EX2 R117, R56 ;  /* 0x0000003800757308 */ /* 0x0005e20000000800 */
[--C-:B------:R-:W-:Y:S09]  /*19380*/  FFMA.FTZ R136, R136, c[0x0][0x2d0], -R3.reuse ;  /* 0x0000b40088887a23 */ /* 0x100ff20000010803 */
[----:B------:R-:W-:Y:S01]  /*19390*/  MUFU.EX2 R136, R136 ;  /* 0x0000008800887308 */ /* 0x000fe20000000800 */
[----:B-1----:R-:W-:Y:S02]  /*193a0*/  @P0 IADD3.X R7, R5, UR6, RZ, P1, !PT ;  /* 0x0000000605070c10 */ /* 0x002fe40008ffe4ff */
[----:B----4-:R-:W-:Y:S01]  /*193b0*/  @P0 IADD3 R4, P1, R6, R12, RZ ;  /* 0x0000000c06040210 */ /* 0x010fe20007f3e0ff */
[--C-:B------:R-:W-:Y:S01]  /*193c0*/  FFMA.FTZ R12, R155, c[0x0][0x2d0], -R3.reuse ;  /* 0x0000b4009b0c7a23 */ /* 0x100fe20000010803 */
[C---:B------:R-:W-:Y:S01]  /*193d0*/  @P0 IADD3.X R9, R7.reuse, UR6, RZ, P2, !PT ;  /* 0x0000000607090c10 */ /* 0x040fe200097fe4ff */
[----:B------:R1:W-:Y:S01]  /*193e0*/  @P0 LDGSTS.E.BYPASS.LTC128B.128 [R235+0xa100], [R6.64], !P6 ;  /* 0x0a10000006eb0fae */ /* 0x0003e2000f101d48 */
[----:B------:R-:W-:Y:S03]  /*193f0*/  @P0 IADD3.X R5, R7, R13, RZ, P1, !PT ;  /* 0x0000000d07050210 */ /* 0x000fe60000ffe4ff */
[----:B------:R3:W4:Y:S01]  /*19400*/  MUFU.EX2 R170, R12 ;  /* 0x0000000c00aa7308 */ /* 0x0007220000000800 */
[----:B------:R-:W-:Y:S01]  /*19410*/  MOV R155, R48 ;  /* 0x00000030009b7202 */ /* 0x000fe20000000f00 */
[--C-:B------:R-:W-:Y:S02]  /*19420*/  FFMA.FTZ R48, R158, c[0x0][0x2d0], -R3.reuse ;  /* 0x0000b4009e307a23 */ /* 0x100fe40000010803 */
[----:B--2---:R-:W-:Y:S01]  /*19430*/  FMUL.FTZ R56, R2, R124 ;  /* 0x0000007c02387220 */ /* 0x004fe20000410000 */
[----:B------:R2:W-:Y:S05]  /*19440*/  @P0 LDGSTS.E.BYPASS.LTC128B.128 [R235+0xe100], [R10.64], !P4 ;  /* 0x0e1000000aeb0fae */ /* 0x0005ea000e101d48 */
[----:B------:R5:W-:Y:S03]  /*19450*/  MUFU.EX2 R159, R48 ;  /* 0x00000030009f7308 */ /* 0x000be60000000800 */
[----:B------:R4:W-:Y:S08]  /*19460*/  @P0 LDGSTS.E.BYPASS.LTC128B.128 [R235+0xb100], [R8.64], !P6 ;  /* 0x0b10000008eb0fae */ /* 0x0009f0000f101d48 */
[----:B------:R4:W-:Y:S01]  /*19470*/  @P0 LDGSTS.E.BYPASS.LTC128B.128 [R235+0xf100], [R4.64], !P4 ;  /* 0x0f10000004eb0fae */ /* 0x0009e2000e101d48 */
[--C-:B-1----:R-:W-:Y:S01]  /*19480*/  FFMA.FTZ R6, R152, c[0x0][0x2d0], -R3.reuse ;  /* 0x0000b40098067a23 */ /* 0x102fe20000010803 */
[----:B------:R-:W-:Y:S01]  /*19490*/  MOV R152, R209 ;  /* 0x000000d100987202 */ /* 0x000fe20000000f00 */
[C---:B------:R-:W-:Y:S02]  /*194a0*/  FMUL.FTZ R7, R0.reuse, R75 ;  /* 0x0000004b00077220 */ /* 0x040fe40000410000 */
[----:B------:R1:W-:Y:S03]  /*194b0*/  MUFU.EX2 R169, R6 ;  /* 0x0000000600a97308 */ /* 0x0003e60000000800 */
[----:B---3--:R-:W3:Y:S01]  /*194c0*/  LDSM.16.MT88.4 R12, [R213+0x100] ;  /* 0x00010000d50c783b */ /* 0x008ee20000004200 */
[C---:B--2---:R-:W-:Y:S02]  /*194d0*/  FMUL.FTZ R10, R0.reuse, R78 ;  /* 0x0000004e000a7220 */ /* 0x044fe40000410000 */
[----:B------:R-:W-:Y:S02]  /*194e0*/  FMUL.FTZ R11, R0, R79 ;  /* 0x0000004f000b7220 */ /* 0x000fe40000410000 */
[C---:B-----5:R-:W-:Y:S03]  /*194f0*/  FMUL.FTZ R48, R2.reuse, R116 ;  /* 0x0000007402307220 */ /* 0x060fe60000410000 */
[----:B------:R-:W2:Y:S01]  /*19500*/  LDSM.16.MT88.4 R20, [R214+0x100] ;  /* 0x00010000d614783b */ /* 0x000ea20000004200 */
[C---:B----4-:R-:W-:Y:S02]  /*19510*/  FMUL.FTZ R8, R2.reuse, R76 ;  /* 0x0000004c02087220 */ /* 0x050fe40000410000 */
[C---:B------:R-:W-:Y:S05]  /*19520*/  FMUL.FTZ R9, R2.reuse, R77 ;  /* 0x0000004d02097220 */ /* 0x040fea0000410000 */
[----:B------:R-:W4:Y:S01]  /*19530*/  LDSM.16.MT88.4 R28, [R217+0x100] ;  /* 0x00010000d91c783b */ /* 0x000f220000004200 */
[----:B------:R-:W-:Y:S01]  /*19540*/  FFMA.FTZ R4, R153, c[0x0][0x2d0], -R3 ;  /* 0x0000b40099047a23 */ /* 0x000fe20000010803 */
[----:B------:R-:W-:Y:S01]  /*19550*/  MOV R153, R168 ;  /* 0x000000a800997202 */ /* 0x000fe20000000f00 */
[----:B------:R-:W-:Y:S01]  /*19560*/  FMUL.FTZ R5, R2, R73 ;  /* 0x0000004902057220 */ /* 0x000fe20000410000 */
[----:B------:R-:W-:Y:S01]  /*19570*/  F2FP.PACK_AB R73, R170, R171 ;  /* 0x000000abaa49723e */ /* 0x000fe200000000ff */
[----:B------:R5:W2:Y:S01]  /*19580*/  MUFU.EX2 R168, R4 ;  /* 0x0000000400a87308 */ /* 0x000aa20000000800 */
[----:B-1----:R-:W-:Y:S01]  /*19590*/  FMUL.FTZ R6, R0, R74 ;  /* 0x0000004a00067220 */ /* 0x002fe20000410000 */
[----:B------:R-:W-:Y:S01]  /*195a0*/  F2FP.PACK_AB R74, R240, R241 ;  /* 0x000000f1f04a723e */ /* 0x000fe200000000ff */
[----:B------:R-:W1:Y:S08]  /*195b0*/  LDSM.16.MT88.4 R36, [R216+0x100] ;  /* 0x00010000d824783b */ /* 0x000e700000004200 */
[----:B------:R-:W1:Y:S08]  /*195c0*/  LDSM.16.MT88.4 R44, [R213+0x4100] ;  /* 0x00410000d52c783b */ /* 0x000e700000004200 */
[----:B------:R-:W1:Y:S01]  /*195d0*/  LDSM.16.MT88.4 R52, [R214+0x4100] ;  /* 0x00410000d634783b */ /* 0x000e620000004200 */
[----:B-----5:R-:W-:Y:S01]  /*195e0*/  FMUL.FTZ R4, R2, R72 ;  /* 0x0000004802047220 */ /* 0x020fe20000410000 */
[----:B------:R-:W-:Y:S02]  /*195f0*/  F2FP.PACK_AB R72, R242, R243 ;  /* 0x000000f3f248723e */ /* 0x000fe400000000ff */
[----:B--2---:R-:W-:Y:S04]  /*19600*/  F2FP.PACK_AB R75, R168, R169 ;  /* 0x000000a9a84b723e */ /* 0x004fe800000000ff */
[----:B------:R-:W2:Y:S03]  /*19610*/  LDSM.16.MT88.4 R60, [R217+0x4100] ;  /* 0x00410000d93c783b */ /* 0x000ea60000004200 */
[C---:B---3--:R-:W-:Y:S05]  /*19620*/  HMMA.16816.F32 R4, R72.reuse, R12, R4 ;  /* 0x0000000c4804723c */ /* 0x048fea0000001804 */
[----:B------:R-:W3:Y:S02]  /*19630*/  LDSM.16.MT88.4 R76, [R216+0x4100] ;  /* 0x00410000d84c783b */ /* 0x000ee40000004200 */
[C---:B------:R-:W-:Y:S01]  /*19640*/  FMUL.FTZ R12, R2.reuse, R80 ;  /* 0x00000050020c7220 */ /* 0x040fe20000410000 */
[C---:B------:R-:W-:Y:S05]  /*19650*/  HMMA.16816.F32 R8, R72.reuse, R14, R8 ;  /* 0x0000000e4808723c */ /* 0x040fea0000001808 */
[----:B------:R-:W-:Y:S01]  /*19660*/  LDSM.16.MT88.4 R84, [R214+0x900] ;  /* 0x00090000d654783b */ /* 0x000fe20000004200 */
[----:B------:R-:W-:Y:S02]  /*19670*/  FMUL.FTZ R13, R2, R81 ;  /* 0x00000051020d7220 */ /* 0x000fe40000410000 */
[C---:B------:R-:W-:Y:S04]  /*19680*/  FMUL.FTZ R14, R0.reuse, R82 ;  /* 0x00000052000e7220 */ /* 0x040fe80000410000 */
[----:B------:R-:W-:Y:S01]  /*19690*/  FMUL.FTZ R15, R0, R83 ;  /* 0x00000053000f7220 */ /* 0x000fe20000410000 */
[----:B------:R-:W-:Y:S06]  /*196a0*/  LDSM.16.MT88.4 R92, [R216+0x900] ;  /* 0x00090000d85c783b */ /* 0x000fec0000004200 */
[C---:B------:R-:W-:Y:S02]  /*196b0*/  HMMA.16816.F32 R12, R72.reuse, R20, R12 ;  /* 0x00000014480c723c */ /* 0x040fe4000000180c */
[----:B------:R-:W5:Y:S05]  /*196c0*/  LDSM.16.MT88.4 R80, [R213+0x900] ;  /* 0x00090000d550783b */ /* 0x000f6a0000004200 */
[C---:B------:R-:W-:Y:S01]  /*196d0*/  FMUL.FTZ R20, R2.reuse, R88 ;  /* 0x0000005802147220 */ /* 0x040fe20000410000 */
[C---:B------:R-:W-:Y:S02]  /*196e0*/  HMMA.16816.F32 R16, R72.reuse, R22, R16 ;  /* 0x000000164810723c */ /* 0x040fe40000001810 */
[----:B------:R-:W-:Y:S02]  /*196f0*/  LDSM.16.MT88.4 R100, [R216+0x5100] ;  /* 0x00510000d864783b */ /* 0x000fe40000004200 */
[----:B------:R-:W-:Y:S03]  /*19700*/  FMUL.FTZ R21, R2, R89 ;  /* 0x0000005902157220 */ /* 0x000fe60000410000 */
[C---:B------:R-:W-:Y:S02]  /*19710*/  FMUL.FTZ R22, R0.reuse, R90 ;  /* 0x0000005a00167220 */ /* 0x040fe40000410000 */
[----:B------:R-:W-:Y:S01]  /*19720*/  FMUL.FTZ R23, R0, R91 ;  /* 0x0000005b00177220 */ /* 0x000fe20000410000 */
[----:B------:R-:W0:Y:S06]  /*19730*/  LDGDEPBAR ;  /* 0x00000000000079af */ /* 0x000e2c0000000000 */
[C---:B----4-:R-:W-:Y:S02]  /*19740*/  HMMA.16816.F32 R20, R72.reuse, R28, R20 ;  /* 0x0000001c4814723c */ /* 0x050fe40000001814 */
[----:B------:R-:W4:Y:S05]  /*19750*/  LDSM.16.MT88.4 R88, [R217+0x900] ;  /* 0x00090000d958783b */ /* 0x000f2a0000004200 */
        /* <DEDUP_REMOVED lines=26> */
[--C-:B------:R-:W-:Y:S01]  /*19900*/  FFMA.FTZ R52, R165, c[0x0][0x2d0], -R3.reuse ;  /* 0x0000b400a5347a23 */ /* 0x100fe20000010803 */
[C---:B------:R-:W-:Y:S03]  /*19910*/  HMMA.16816.F32 R48, R72.reuse, R54, R48 ;  /* 0x000000364830723c */ /* 0x040fe60000001830 */
[----:B------:R1:W1:Y:S01]  /*19920*/  MUFU.EX2 R118, R52 ;  /* 0x0000003400767308 */ /* 0x0002620000000800 */
[----:B------:R-:W-:Y:S01]  /*19930*/  MOV R165, R202 ;  /* 0x000000ca00a57202 */ /* 0x000fe20000000f00 */
[----:B------:R-:W-:Y:S01]  /*19940*/  FMUL.FTZ R53, R2, R121 ;  /* 0x0000007902357220 */ /* 0x000fe20000410000 */
[----:B------:R-:W-:Y:S01]  /*19950*/  MOV R121, R200 ;  /* 0x000000c800797202 */ /* 0x000fe20000000f00 */
[C---:B------:R-:W-:Y:S02]  /*19960*/  FMUL.FTZ R54, R0.reuse, R122 ;  /* 0x0000007a00367220 */ /* 0x040fe40000410000 */
[----:B------:R-:W-:Y:S03]  /*19970*/  FMUL.FTZ R55, R0, R123 ;  /* 0x0000007b00377220 */ /* 0x000fe60000410000 */
[----:B-1----:R-:W-:Y:S01]  /*19980*/  FMUL.FTZ R52, R2, R120 ;  /* 0x0000007802347220 */ /* 0x002fe20000410000 */
[----:B------:R-:W-:Y:S02]  /*19990*/  MOV R120, R203 ;  /* 0x000000cb00787202 */ /* 0x000fe40000000f00 */
[----:B------:R1:W-:Y:S04]  /*199a0*/  MUFU.EX2 R203, R70 ;  /* 0x0000004600cb7308 */ /* 0x0003e80000000800 */
[C---:B--2---:R-:W-:Y:S07]  /*199b0*/  HMMA.16816.F32 R52, R72.reuse, R60, R52 ;  /* 0x0000003c4834723c */ /* 0x044fee0000001834 */
[----:B------:R-:W-:Y:S01]  /*199c0*/  FFMA.FTZ R60, R166, c[0x0][0x2d0], -R3 ;  /* 0x0000b400a63c7a23 */ /* 0x000fe20000010803 */
[C---:B------:R-:W-:Y:S03]  /*199d0*/  HMMA.16816.F32 R56, R72.reuse, R62, R56 ;  /* 0x0000003e4838723c */ /* 0x040fe60000001838 */
[----:B------:R2:W2:Y:S01]  /*199e0*/  MUFU.EX2 R116, R60 ;  /* 0x0000003c00747308 */ /* 0x0004a20000000800 */
[----:B------:R-:W-:Y:S01]  /*199f0*/  MOV R166, R201 ;  /* 0x000000c900a67202 */ /* 0x000fe20000000f00 */
[----:B------:R-:W-:Y:S02]  /*19a00*/  FMUL.FTZ R61, R2, R129 ;  /* 0x00000081023d7220 */ /* 0x000fe40000410000 */
[C---:B------:R-:W-:Y:S02]  /*19a10*/  FMUL.FTZ R62, R0.reuse, R130 ;  /* 0x00000082003e7220 */ /* 0x040fe40000410000 */
[----:B------:R-:W-:Y:S03]  /*19a20*/  FMUL.FTZ R63, R0, R131 ;  /* 0x00000083003f7220 */ /* 0x000fe60000410000 */
[--C-:B-1----:R-:W-:Y:S04]  /*19a30*/  FFMA.FTZ R70, R172, c[0x0][0x2d0], -R71.reuse ;  /* 0x0000b400ac467a23 */ /* 0x102fe80000010847 */
[----:B------:R1:W-:Y:S01]  /*19a40*/  MUFU.EX2 R202, R70 ;  /* 0x0000004600ca7308 */ /* 0x0003e20000000800 */
[----:B--2---:R-:W-:Y:S07]  /*19a50*/  FMUL.FTZ R60, R2, R128 ;  /* 0x00000080023c7220 */ /* 0x004fee0000410000 */
[C---:B---3--:R-:W-:Y:S03]  /*19a60*/  HMMA.16816.F32 R60, R72.reuse, R76, R60 ;  /* 0x0000004c483c723c */ /* 0x048fe6000000183c */
[--C-:B-1----:R-:W-:Y:S05]  /*19a70*/  FFMA.FTZ R70, R174, c[0x0][0x2d0], -R71.reuse ;  /* 0x0000b400ae467a23 */ /* 0x102fea0000010847 */
[----:B------:R-:W-:Y:S01]  /*19a80*/  HMMA.16816.F32 R64, R72, R78, R64 ;  /* 0x0000004e4840723c */ /* 0x000fe20000001840 */
[----:B------:R-:W1:Y:S01]  /*19a90*/  LDSM.16.MT88.4 R76, [R213+0x4900] ;  /* 0x00490000d54c783b */ /* 0x000e620000004200 */
[----:B------:R2:W-:Y:S05]  /*19aa0*/  MUFU.EX2 R201, R70 ;  /* 0x0000004600c97308 */ /* 0x0005ea0000000800 */
[----:B------:R-:W-:Y:S02]  /*19ab0*/  F2FP.PACK_AB R73, R118, R159 ;  /* 0x0000009f7649723e */ /* 0x000fe400000000ff */
[----:B------:R-:W-:Y:S03]  /*19ac0*/  F2FP.PACK_AB R75, R116, R117 ;  /* 0x00000075744b723e */ /* 0x000fe600000000ff */
[----:B------:R-:W-:Y:S02]  /*19ad0*/  F2FP.PACK_AB R72, R209, R211 ;  /* 0x000000d3d148723e */ /* 0x000fe400000000ff */
[----:B------:R-:W-:Y:S07]  /*19ae0*/  F2FP.PACK_AB R74, R207, R208 ;  /* 0x000000d0cf4a723e */ /* 0x000fee00000000ff */
[C---:B-----5:R-:W-:Y:S03]  /*19af0*/  HMMA.16816.F32 R4, R72.reuse, R80, R4 ;  /* 0x000000504804723c */ /* 0x060fe60000001804 */
[----:B--2---:R-:W-:Y:S05]  /*19b00*/  FFMA.FTZ R70, R173, c[0x0][0x2d0], -R71 ;  /* 0x0000b400ad467a23 */ /* 0x004fea0000010847 */
[C---:B------:R-:W-:Y:S01]  /*19b10*/  HMMA.16816.F32 R8, R72.reuse, R82, R8 ;  /* 0x000000524808723c */ /* 0x040fe20000001808 */
[----:B------:R2:W-:Y:S01]  /*19b20*/  MUFU.EX2 R200, R70 ;  /* 0x0000004600c87308 */ /* 0x0005e20000000800 */
[----:B------:R-:W3:Y:S06]  /*19b30*/  LDSM.16.MT88.4 R80, [R214+0x4900] ;  /* 0x00490000d650783b */ /* 0x000eec0000004200 */
[C---:B------:R-:W-:Y:S08]  /*19b40*/  HMMA.16816.F32 R12, R72.reuse, R84, R12 ;  /* 0x00000054480c723c */ /* 0x040ff0000000180c */
[C---:B------:R-:W-:Y:S01]  /*19b50*/  HMMA.16816.F32 R16, R72.reuse, R86, R16 ;  /* 0x000000564810723c */ /* 0x040fe20000001810 */
[----:B------:R-:W5:Y:S07]  /*19b60*/  LDSM.16.MT88.4 R84, [R217+0x4900] ;  /* 0x00490000d954783b */ /* 0x000f6e0000004200 */
[C---:B----4-:R-:W-:Y:S04]  /*19b70*/  HMMA.16816.F32 R20, R72.reuse, R88, R20 ;  /* 0x000000584814723c */ /* 0x050fe80000001814 */
[--C-:B--2---:R-:W-:Y:S04]  /*19b80*/  FFMA.FTZ R70, R176, c[0x0][0x2d0], -R3.reuse ;  /* 0x0000b400b0467a23 */ /* 0x104fe80000010803 */
[C---:B------:R-:W-:Y:S01]  /*19b90*/  HMMA.16816.F32 R24, R72.reuse, R90, R24 ;  /* 0x0000005a4818723c */ /* 0x040fe20000001818 */
[----:B------:R2:W-:Y:S01]  /*19ba0*/  MUFU.EX2 R127, R70 ;  /* 0x00000046007f7308 */ /* 0x0005e20000000800 */
[----:B------:R-:W4:Y:S06]  /*19bb0*/  LDSM.16.MT88.4 R88, [R216+0x4900] ;  /* 0x00490000d858783b */ /* 0x000f2c0000004200 */
[C---:B------:R-:W-:Y:S08]  /*19bc0*/  HMMA.16816.F32 R28, R72.reuse, R92, R28 ;  /* 0x0000005c481c723c */ /* 0x040ff0000000181c */
[C---:B------:R-:W-:Y:S01]  /*19bd0*/  HMMA.16816.F32 R32, R72.reuse, R94, R32 ;  /* 0x0000005e4820723c */ /* 0x040fe20000001820 */
[----:B------:R-:W-:Y:S07]  /*19be0*/  LDSM.16.MT88.4 R92, [R214+0x5100] ;  /* 0x00510000d65c783b */ /* 0x000fee0000004200 */
[C---:B-1----:R-:W-:Y:S04]  /*19bf0*/  HMMA.16816.F32 R36, R72.reuse, R76, R36 ;  /* 0x0000004c4824723c */ /* 0x042fe80000001824 */
[--C-:B--2---:R-:W-:Y:S04]  /*19c00*/  FFMA.FTZ R70, R177, c[0x0][0x2d0], -R3.reuse ;  /* 0x0000b400b1467a23 */ /* 0x104fe80000010803 */
[C---:B------:R-:W-:Y:S01]  /*19c10*/  HMMA.16816.F32 R40, R72.reuse, R78, R40 ;  /* 0x0000004e4828723c */ /* 0x040fe20000001828 */
[----:B------:R1:W2:Y:S01]  /*19c20*/  MUFU.EX2 R126, R70 ;  /* 0x00000046007e7308 */ /* 0x0002a20000000800 */
[----:B------:R-:W2:Y:S06]  /*19c30*/  LDSM.16.MT88.4 R76, [R213+0x1100] ;  /* 0x00110000d54c783b */ /* 0x000eac0000004200 */
[C---:B---3--:R-:W-:Y:S08]  /*19c40*/  HMMA.16816.F32 R44, R72.reuse, R80, R44 ;  /* 0x00000050482c723c */ /* 0x048ff0000000182c */
[C---:B------:R-:W-:Y:S01]  /*19c50*/  HMMA.16816.F32 R48, R72.reuse, R82, R48 ;  /* 0x000000524830723c */ /* 0x040fe20000001830 */
[----:B------:R-:W3:Y:S07]  /*19c60*/  LDSM.16.MT88.4 R80, [R214+0x1100] ;  /* 0x00110000d650783b */ /* 0x000eee0000004200 */
[C---:B-----5:R-:W-:Y:S04]  /*19c70*/  HMMA.16816.F32 R52, R72.reuse, R84, R52 ;  /* 0x000000544834723c */ /* 0x060fe80000001834 */
[--C-:B-1----:R-:W-:Y:S04]  /*19c80*/  FFMA.FTZ R70, R175, c[0x0][0x2d0], -R3.reuse ;  /* 0x0000b400af467a23 */ /* 0x102fe80000010803 */
[C---:B------:R-:W-:Y:S01]  /*19c90*/  HMMA.16816.F32 R56, R72.reuse, R86, R56 ;  /* 0x000000564838723c */ /* 0x040fe20000001838 */
[----:B------:R1:W-:Y:S01]  /*19ca0*/  MUFU.EX2 R125, R70 ;  /* 0x00000046007d7308 */ /* 0x0003e20000000800 */
[----:B------:R-:W5:Y:S06]  /*19cb0*/  LDSM.16.MT88.4 R84, [R217+0x1100] ;  /* 0x00110000d954783b */ /* 0x000f6c0000004200 */
[C---:B----4-:R-:W-:Y:S08]  /*19cc0*/  HMMA.16816.F32 R60, R72.reuse, R88, R60 ;  /* 0x00000058483c723c */ /* 0x050ff0000000183c */
[----:B------:R-:W-:Y:S01]  /*19cd0*/  HMMA.16816.F32 R64, R72, R90, R64 ;  /* 0x0000005a4840723c */ /* 0x000fe20000001840 */
[----:B------:R-:W4:Y:S06]  /*19ce0*/  LDSM.16.MT88.4 R88, [R216+0x1100] ;  /* 0x00110000d858783b */ /* 0x000f2c0000004200 */
[----:B--2---:R-:W-:Y:S01]  /*19cf0*/  F2FP.PACK_AB R73, R126, R127 ;  /* 0x0000007f7e49723e */ /* 0x004fe200000000ff */
[----:B-1----:R-:W-:Y:S01]  /*19d00*/  FFMA.FTZ R70, R178, c[0x0][0x2d0], -R3 ;  /* 0x0000b400b2467a23 */ /* 0x002fe20000010803 */
[----:B------:R-:W-:Y:S03]  /*19d10*/  F2FP.PACK_AB R72, R202, R203 ;  /* 0x000000cbca48723e */ /* 0x000fe600000000ff */
[----:B------:R1:W2:Y:S01]  /*19d20*/  MUFU.EX2 R124, R70 ;  /* 0x00000046007c7308 */ /* 0x0002a20000000800 */
[----:B------:R-:W-:Y:S01]  /*19d30*/  F2FP.PACK_AB R74, R200, R201 ;  /* 0x000000c9c84a723e */ /* 0x000fe200000000ff */
        /* <DEDUP_REMOVED lines=25> */
[----:B------:R1:W4:Y:S01]  /*19ed0*/  MUFU.EX2 R176, R70 ;  /* 0x0000004600b07308 */ /* 0x0003220000000800 */
        /* <DEDUP_REMOVED lines=10> */
[----:B----4-:R-:W-:Y:S03]  /*19f80*/  F2FP.PACK_AB R74, R176, R178 ;  /* 0x000000b2b04a723e */ /* 0x010fe600000000ff */
        /* <DEDUP_REMOVED lines=16> */
[----:B------:R1:W4:Y:S01]  /*1a090*/  MUFU.EX2 R174, R70 ;  /* 0x0000004600ae7308 */ /* 0x0003220000000800 */
[----:B------:R-:W-:Y:S06]  /*1a0a0*/  LDSM.16.MT88.4 R104, [R214+0x3900] ;  /* 0x00390000d668783b */ /* 0x000fec0000004200 */
[C---:B-----5:R-:W-:Y:S08]  /*1a0b0*/  HMMA.16816.F32 R20, R72.reuse, R84, R20 ;  /* 0x000000544814723c */ /* 0x060ff00000001814 */
[C---:B------:R-:W-:Y:S01]  /*1a0c0*/  HMMA.16816.F32 R24, R72.reuse, R86, R24 ;  /* 0x000000564818723c */ /* 0x040fe20000001818 */
[----:B------:R-:W5:Y:S07]  /*1a0d0*/  LDSM.16.MT88.4 R84, [R217+0x5900] ;  /* 0x00590000d954783b */ /* 0x000f6e0000004200 */
        /* <DEDUP_REMOVED lines=13> */
[C---:B-----5:R-:W-:Y:S08]  /*1a1b0*/  HMMA.16816.F32 R52, R72.reuse, R84, R52 ;  /* 0x000000544834723c */ /* 0x060ff00000001834 */
[C---:B------:R-:W-:Y:S01]  /*1a1c0*/  HMMA.16816.F32 R56, R72.reuse, R86, R56 ;  /* 0x000000564838723c */ /* 0x040fe20000001838 */
[----:B------:R-:W5:Y:S07]  /*1a1d0*/  LDSM.16.MT88.4 R84, [R217+0x2100] ;  /* 0x00210000d954783b */ /* 0x000f6e0000004200 */
[C---:B--2---:R-:W-:Y:S04]  /*1a1e0*/  HMMA.16816.F32 R60, R72.reuse, R76, R60 ;  /* 0x0000004c483c723c */ /* 0x044fe8000000183c */
[--C-:B-1----:R-:W-:Y:S04]  /*1a1f0*/  FFMA.FTZ R70, R249, c[0x0][0x2d0], -R3.reuse ;  /* 0x0000b400f9467a23 */ /* 0x102fe80000010803 */
[----:B------:R-:W-:Y:S01]  /*1a200*/  HMMA.16816.F32 R64, R72, R78, R64 ;  /* 0x0000004e4840723c */ /* 0x000fe20000001840 */
[----:B------:R1:W-:Y:S01]  /*1a210*/  MUFU.EX2 R113, R70 ;  /* 0x0000004600717308 */ /* 0x0003e20000000800 */
[----:B------:R-:W2:Y:S05]  /*1a220*/  LDSM.16.MT88.4 R76, [R216+0x2100] ;  /* 0x00210000d84c783b */ /* 0x000eaa0000004200 */
[----:B----4-:R-:W-:Y:S02]  /*1a230*/  F2FP.PACK_AB R72, R174, R175 ;  /* 0x000000afae48723e */ /* 0x010fe400000000ff */
[----:B------:R-:W-:Y:S03]  /*1a240*/  F2FP.PACK_AB R74, R172, R173 ;  /* 0x000000adac4a723e */ /* 0x000fe600000000ff */
[--C-:B-1----:R-:W-:Y:S04]  /*1a250*/  FFMA.FTZ R70, R250, c[0x0][0x2d0], -R3.reuse ;  /* 0x0000b400fa467a23 */ /* 0x102fe80000010803 */
[----:B------:R1:W4:Y:S02]  /*1a260*/  MUFU.EX2 R112, R70 ;  /* 0x0000004600707308 */ /* 0x0003240000000800 */
[--C-:B-1----:R-:W-:Y:S01]  /*1a270*/  FFMA.FTZ R70, R248, c[0x0][0x2d0], -R3.reuse ;  /* 0x0000b400f8467a23 */ /* 0x102fe20000010803 */
[----:B----4-:R-:W-:Y:S07]  /*1a280*/  F2FP.PACK_AB R73, R112, R113 ;  /* 0x000000717049723e */ /* 0x010fee00000000ff */
[----:B------:R1:W-:Y:S02]  /*1a290*/  MUFU.EX2 R123, R70 ;  /* 0x00000046007b7308 */ /* 0x0003e40000000800 */
[----:B-1----:R-:W-:Y:S08]  /*1a2a0*/  FFMA.FTZ R70, R251, c[0x0][0x2d0], -R3 ;  /* 0x0000b400fb467a23 */ /* 0x002ff00000010803 */
[----:B------:R1:W4:Y:S02]  /*1a2b0*/  MUFU.EX2 R122, R70 ;  /* 0x00000046007a7308 */ /* 0x0003240000000800 */
[--C-:B-1----:R-:W-:Y:S01]  /*1a2c0*/  FFMA.FTZ R70, R252, c[0x0][0x2d0], -R71.reuse ;  /* 0x0000b400fc467a23 */ /* 0x102fe20000010847 */
[----:B----4-:R-:W-:Y:S07]  /*1a2d0*/  F2FP.PACK_AB R75, R122, R123 ;  /* 0x0000007b7a4b723e */ /* 0x010fee00000000ff */
[----:B------:R1:W-:Y:S01]  /*1a2e0*/  MUFU.EX2 R167, R70 ;  /* 0x0000004600a77308 */ /* 0x0003e20000000800 */
[C---:B---3--:R-:W-:Y:S08]  /*1a2f0*/  HMMA.16816.F32 R4, R72.reuse, R80, R4 ;  /* 0x000000504804723c */ /* 0x048ff00000001804 */
[C---:B------:R-:W-:Y:S01]  /*1a300*/  HMMA.16816.F32 R8, R72.reuse, R82, R8 ;  /* 0x000000524808723c */ /* 0x040fe20000001808 */
[----:B------:R-:W3:Y:S07]  /*1a310*/  LDSM.16.MT88.4 R80, [R213+0x6100] ;  /* 0x00610000d550783b */ /* 0x000eee0000004200 */
[C---:B------:R-:W-:Y:S04]  /*1a320*/  HMMA.16816.F32 R12, R72.reuse, R88, R12 ;  /* 0x00000058480c723c */ /* 0x040fe8000000180c */
[--C-:B-1----:R-:W-:Y:S04]  /*1a330*/  FFMA.FTZ R70, R166, c[0x0][0x2d0], -R71.reuse ;  /* 0x0000b400a6467a23 */ /* 0x102fe80000010847 */
[C---:B------:R-:W-:Y:S01]  /*1a340*/  HMMA.16816.F32 R16, R72.reuse, R90, R16 ;  /* 0x0000005a4810723c */ /* 0x040fe20000001810 */
[----:B------:R1:W4:Y:S01]  /*1a350*/  MUFU.EX2 R166, R70 ;  /* 0x0000004600a67308 */ /* 0x0003220000000800 */
[----:B------:R-:W4:Y:S06]  /*1a360*/  LDSM.16.MT88.4 R88, [R216+0x6100] ;  /* 0x00610000d858783b */ /* 0x000f2c0000004200 */
        /* <DEDUP_REMOVED lines=19> */
[C---:B----4-:R-:W-:Y:S04]  /*1a4a0*/  HMMA.16816.F32 R60, R72.reuse, R88, R60 ;  /* 0x00000058483c723c */ /* 0x050fe8000000183c */
[--C-:B-1----:R-:W-:Y:S04]  /*1a4b0*/  FFMA.FTZ R70, R121, c[0x0][0x2d0], -R3.reuse ;  /* 0x0000b40079467a23 */ /* 0x102fe80000010803 */
        /* <DEDUP_REMOVED lines=13> */
[----:B------:R-:W-:Y:S02]  /*1a590*/  MOV R108, R156 ;  /* 0x0000009c006c7202 */ /* 0x000fe40000000f00 */
[----:B----4-:R-:W-:Y:S05]  /*1a5a0*/  F2FP.PACK_AB R75, R130, R131 ;  /* 0x00000083824b723e */ /* 0x010fea00000000ff */
[----:B------:R1:W-:Y:S02]  /*1a5b0*/  MUFU.EX2 R156, R70 ;  /* 0x00000046009c7308 */ /* 0x0003e40000000800 */
[C---:B-----5:R-:W-:Y:S08]  /*1a5c0*/  HMMA.16816.F32 R4, R72.reuse, R84, R4 ;  /* 0x000000544804723c */ /* 0x060ff00000001804 */
[C---:B------:R-:W-:Y:S01]  /*1a5d0*/  HMMA.16816.F32 R8, R72.reuse, R86, R8 ;  /* 0x000000564808723c */ /* 0x040fe20000001808 */
[----:B------:R-:W4:Y:S07]  /*1a5e0*/  LDSM.16.MT88.4 R84, [R213+0x6900] ;  /* 0x00690000d554783b */ /* 0x000f2e0000004200 */
        /* <DEDUP_REMOVED lines=26> */
[--C-:B-1----:R-:W-:Y:S01]  /*1a790*/  FFMA.FTZ R70, R110, c[0x0][0x2d0], -R3.reuse ;  /* 0x0000b4006e467a23 */ /* 0x102fe20000010803 */
[----:B------:R-:W-:Y:S03]  /*1a7a0*/  MOV R110, R139 ;  /* 0x0000008b006e7202 */ /* 0x000fe60000000f00 */
[----:B------:R-:W-:Y:S01]  /*1a7b0*/  HMMA.16816.F32 R64, R72, R82, R64 ;  /* 0x000000524840723c */ /* 0x000fe20000001840 */
[----:B------:R1:W-:Y:S01]  /*1a7c0*/  MUFU.EX2 R129, R70 ;  /* 0x0000004600817308 */ /* 0x0003e20000000800 */
[----:B------:R-:W3:Y:S05]  /*1a7d0*/  LDSM.16.MT88.4 R80, [R217+0x3100] ;  /* 0x00310000d950783b */ /* 0x000eea0000004200 */
        /* <DEDUP_REMOVED lines=139> */
.L_x_623:
        /* <DEDUP_REMOVED lines=93> */
.L_x_583:
[----:B-1----:R-:W1:Y:S02]  /*1b660*/  S2R R44, SR_CTAID.Y ;  /* 0x00000000002c7919 */ /* 0x002e640000002600 */
        /* <DEDUP_REMOVED lines=121> */
.L_x_626:
        /* <DEDUP_REMOVED lines=8> */
[----:B------:R-:W-:Y:S01]  /*1be80*/  ISETP.NE.AND P1, PT, R7, 0x1, PT ;  /* 0x000000010700780c */ /* 0x000fe20003f25270 */
[----:B-----5:R-:W-:Y:S01]  /*1be90*/  IMAD R15, R15, c[0x0][0x4e8], RZ ;  /* 0x00013a000f0f7a24 */ /* 0x020fe200078e02ff */
[----:B------:R-:W-:Y:S01]  /*1bea0*/  SHF.R.S32.HI R6, RZ, 0x1f, R0 ;  /* 0x0000001fff067819 */ /* 0x000fe20000011400 */
[----:B------:R-:W-:Y:S01]  /*1beb0*/  BSSY B0, `(.L_x_627) ;  /* 0x0000076000007945 */ /* 0x000fe20003800000 */
[----:B------:R-:W-:-:S02]  /*1bec0*/  LOP3.LUT R5, R4, 0xffffff8, RZ, 0xc0, !PT ;  /* 0x0ffffff804057812 */ /* 0x000fc400078ec0ff */
[----:B------:R-:W-:Y:S02]  /*1bed0*/  LEA.HI R4, R22, R22, RZ, 0x1 ;  /* 0x0000001616047211 */ /* 0x000fe400078f08ff */
[----:B------:R-:W-:Y:S02]  /*1bee0*/  LEA.HI R6, R6, R0, RZ, 0x2 ;  /* 0x0000000006067211 */ /* 0x000fe400078f10ff */
[----:B------:R-:W-:Y:S02]  /*1bef0*/  IADD3 R7, R28, -R5, RZ ;  /* 0x800000051c077210 */ /* 0x000fe40007ffe0ff */
[----:B------:R-:W-:Y:S02]  /*1bf00*/  LOP3.LUT R4, R4, 0x1ffffffe, RZ, 0xc0, !PT ;  /* 0x1ffffffe04047812 */ /* 0x000fe400078ec0ff */
[----:B------:R-:W-:Y:S02]  /*1bf10*/  SHF.R.S32.HI R5, RZ, 0x2, R6 ;  /* 0x00000002ff057819 */ /* 0x000fe40000011406 */
[----:B------:R-:W-:Y:S01]  /*1bf20*/  LOP3.LUT P2, RZ, R0, 0x3, RZ, 0xc0, !PT ;  /* 0x0000000300ff7812 */ /* 0x000fe2000784c0ff */
[----:B------:R-:W-:Y:S01]  /*1bf30*/  IMAD R0, R3, c[0x0][0x3a0], RZ ;  /* 0x0000e80003007a24 */ /* 0x000fe200078e02ff */
[----:B------:R-:W-:Y:S01]  /*1bf40*/  SEL R14, R35, RZ, !P0 ;  /* 0x000000ff230e7207 */ /* 0x000fe20004000000 */
[----:B------:R-:W-:Y:S01]  /*1bf50*/  IMAD.IADD R8, R22, 0x1, -R4 ;  /* 0x0000000116087824 */ /* 0x000fe200078e0a04 */
[----:B------:R-:W-:Y:S01]  /*1bf60*/  MOV R4, R2 ;  /* 0x0000000200047202 */ /* 0x000fe20000000f00 */
[----:B------:R-:W-:Y:S01]  /*1bf70*/  IMAD R17, R7, 0x10, R5 ;  /* 0x0000001007117824 */ /* 0x000fe200078e0205 */
[----:B------:R-:W-:Y:S01]  /*1bf80*/  LOP3.LUT R12, R16, 0xfffffff8, RZ, 0xc0, !PT ;  /* 0xfffffff8100c7812 */ /* 0x000fe200078ec0ff */
[----:B------:R-:W-:Y:S01]  /*1bf90*/  IMAD R6, R2, c[0x0][0x3a4], R0 ;  /* 0x0000e90002067a24 */ /* 0x000fe200078e0200 */
[----:B------:R-:W-:Y:S01]  /*1bfa0*/  SHF.R.S32.HI R16, RZ, 0x3, R16 ;  /* 0x00000003ff107819 */ /* 0x000fe20000011410 */
[----:B------:R-:W-:Y:S01]  /*1bfb0*/  IMAD R0, R8, 0x8, R17 ;  /* 0x0000000808007824 */ /* 0x000fe200078e0211 */
[----:B------:R-:W-:Y:S01]  /*1bfc0*/  LEA.HI R18, R33, R32, RZ, 0x6 ;  /* 0x0000002021127211 */ /* 0x000fe200078f30ff */
[----:B------:R-:W-:-:S02]  /*1bfd0*/  IMAD.MOV.U32 R5, RZ, RZ, R3 ;  /* 0x000000ffff057224 */ /* 0x000fc400078e0003 */
[----:B------:R-:W-:Y:S02]  /*1bfe0*/  IMAD R7, R34, c[0x0][0x490], RZ ;  /* 0x0001240022077a24 */ /* 0x000fe400078e02ff */
[----:B-1----:R-:W-:Y:S02]  /*1bff0*/  IMAD R8, R19, 0x80, R0 ;  /* 0x0000008013087824 */ /* 0x002fe400078e0200 */
[----:B------:R-:W-:-:S04]  /*1c000*/  IMAD.WIDE.U32 R2, R2, c[0x0][0x3a0], RZ ;  /* 0x0000e80002027a25 */ /* 0x000fc800078e00ff */
[C---:B------:R-:W-:Y:S01]  /*1c010*/  IMAD.WIDE.U32 R10, R44.reuse, c[0x0][0x490], R4 ;  /* 0x000124002c0a7a25 */ /* 0x040fe200078e0004 */
[----:B------:R-:W-:Y:S02]  /*1c020*/  IADD3 R3, R3, R6, RZ ;  /* 0x0000000603037210 */ /* 0x000fe40007ffe0ff */
[----:B------:R-:W-:Y:S01]  /*1c030*/  SHF.R.S32.HI R6, RZ, 0x1f, R35 ;  /* 0x0000001fff067819 */ /* 0x000fe20000011423 */
[C---:B------:R-:W-:Y:S02]  /*1c040*/  IMAD R4, R44.reuse, c[0x0][0x494], R7 ;  /* 0x000125002c047a24 */ /* 0x040fe400078e0207 */
[----:B------:R-:W-:Y:S02]  /*1c050*/  IMAD R7, R44, c[0x0][0x3ec], R9 ;  /* 0x0000fb002c077a24 */ /* 0x000fe400078e0209 */
[----:B------:R-:W-:Y:S01]  /*1c060*/  @P1 IMAD.HI.U32 R9, R8, c[0x0][0x4ec], RZ ;  /* 0x00013b0008091a27 */ /* 0x000fe200078e00ff */
[----:B------:R-:W-:Y:S02]  /*1c070*/  IADD3 R5, R11, R4, RZ ;  /* 0x000000040b057210 */ /* 0x000fe40007ffe0ff */
[----:B------:R-:W-:Y:S01]  /*1c080*/  SEL R11, R6, RZ, !P0 ;  /* 0x000000ff060b7207 */ /* 0x000fe20004000000 */
[----:B------:R-:W-:Y:S01]  /*1c090*/  IMAD.MOV.U32 R0, RZ, RZ, R8 ;  /* 0x000000ffff007224 */ /* 0x000fe200078e0008 */
[----:B------:R-:W-:Y:S01]  /*1c0a0*/  @P1 SHF.R.U32.HI R0, RZ, c[0x0][0x4f0], R9 ;  /* 0x00013c00ff001a19 */ /* 0x000fe20000011609 */
[----:B------:R-:W-:-:S04]  /*1c0b0*/  IMAD.WIDE.U32 R2, R44, c[0x0][0x3e8], R2 ;  /* 0x0000fa002c027a25 */ /* 0x000fc800078e0002 */
        /* <DEDUP_REMOVED lines=85> */
.L_x_628:
[----:B------:R-:W-:Y:S05]  /*1c610*/  BSYNC B0 ;  /* 0x0000000000007941 */ /* 0x000fea0003800000 */
.L_x_627:
        /* <DEDUP_REMOVED lines=15> */
.L_x_630:
[----:B------:R-:W-:Y:S05]  /*1c710*/  BSYNC B0 ;  /* 0x0000000000007941 */ /* 0x000fea0003800000 */
.L_x_629:
        /* <DEDUP_REMOVED lines=15> */
.L_x_632:
[----:B------:R-:W-:Y:S05]  /*1c810*/  BSYNC B0 ;  /* 0x0000000000007941 */ /* 0x000fea0003800000 */
.L_x_631:
        /* <DEDUP_REMOVED lines=16> */
.L_x_625:
        /* <DEDUP_REMOVED lines=19> */
.L_x_633:
        /* <DEDUP_REMOVED lines=40> */
.L_x_635:
[----:B------:R-:W-:Y:S05]  /*1ccd0*/  BSYNC B0 ;  /* 0x0000000000007941 */ /* 0x000fea0003800000 */
.L_x_634:
        /* <DEDUP_REMOVED lines=57> */
.L_x_637:
[----:B------:R-:W-:Y:S05]  /*1d070*/  BSYNC B0 ;  /* 0x0000000000007941 */ /* 0x000fea0003800000 */
.L_x_636:
        /* <DEDUP_REMOVED lines=15> */
.L_x_639:
[----:B------:R-:W-:Y:S05]  /*1d170*/  BSYNC B0 ;  /* 0x0000000000007941 */ /* 0x000fea0003800000 */
.L_x_638:
        /* <DEDUP_REMOVED lines=15> */
.L_x_641:
[----:B------:R-:W-:Y:S05]  /*1d270*/  BSYNC B0 ;  /* 0x0000000000007941 */ /* 0x000fea0003800000 */
.L_x_640:
        /* <DEDUP_REMOVED lines=16> */
.L_x_642:
        /* <DEDUP_REMOVED lines=16> */
.L_x_3546:


//--------------------- .text._ZN7cutlass13device_kernelIN5flash19enable_sm80_to_sm89INS1_16FlashAttnFwdSm80INS1_25CollectiveMainloopFwdSm80ILi4ELi1ELb0EN4cute5tupleIJNS5_1CILi128EEENS7_ILi64EEES8_EEELi128ENS_6half_tEfNS_4arch4Sm80ELb0ELb0ELb1ELb0ELb0ELb0ELb1ELb0EEENS1_21CollectiveEpilogueFwdINS6_IJS8_S8_S9_EEENS6_IJNS7_ILi1EEESH_SH_EEESB_SD_Li128ELb0ELb1ELb0ELb0EEENS1_19SingleTileSchedulerILb0ELb0ELb1ELi128EEEEEEEEEvNT_6ParamsE --------------------------
	.section	.text._ZN7cutlass13device_kernelIN5flash19enable_sm80_to_sm89INS1_16FlashAttnFwdSm80INS1_25CollectiveMainloopFwdSm80ILi4ELi1ELb0EN4cute5tupleIJNS5_1CILi128EEENS7_ILi64EEES8_EEELi128ENS_6half_tEfNS_4arch4Sm80ELb0ELb0ELb1ELb0ELb0ELb0ELb1ELb0EEENS1_21CollectiveEpilogueFwdINS6_IJS8_S8_S9_EEENS6_IJNS7_ILi1EEESH_SH_EEESB_SD_Li128ELb0ELb1ELb0ELb0EEENS1_19SingleTileSchedulerILb0ELb0ELb1ELi128EEEEEEEEEvNT_6ParamsE,"ax",@progbits
	.sectioninfo	@"SHI_REGISTERS=255"
	.align	128
.text._ZN7cutlass13device_kernelIN5flash19enable_sm80_to_sm89INS1_16FlashAttnFwdSm80INS1_25CollectiveMainloopFwdSm80ILi4ELi1ELb0EN4cute5tupleIJNS5_1CILi128EEENS7_ILi64EEES8_EEELi128ENS_6half_tEfNS_4arch4Sm80ELb0ELb0ELb1ELb0ELb0ELb0ELb1ELb0EEENS1_21CollectiveEpilogueFwdINS6_IJS8_S8_S9_EEENS6_IJNS7_ILi1EEESH_SH_EEESB_SD_Li128ELb0ELb1ELb0ELb0EEENS1_19SingleTileSchedulerILb0ELb0ELb1ELi128EEEEEEEEEvNT_6ParamsE:
        .type           _ZN7cutlass13device_kernelIN5flash19enable_sm80_to_sm89INS1_16FlashAttnFwdSm80INS1_25CollectiveMainloopFwdSm80ILi4ELi1ELb0EN4cute5tupleIJNS5_1CILi128EEENS7_ILi64EEES8_EEELi128ENS_6half_tEfNS_4arch4Sm80ELb0ELb0ELb1ELb0ELb0ELb0ELb1ELb0EEENS1_21CollectiveEpilogueFwdINS6_IJS8_S8_S9_EEENS6_IJNS7_ILi1EEESH_SH_EEESB_SD_Li128ELb0ELb1ELb0ELb0EEENS1_19SingleTileSchedulerILb0ELb0ELb1ELi128EEEEEEEEEvNT_6ParamsE,@function
        .size           _ZN7cutlass13device_kernelIN5flash19enable_sm80_to_sm89INS1_16FlashAttnFwdSm80INS1_25CollectiveMainloopFwdSm80ILi4ELi1ELb0EN4cute5tupleIJNS5_1CILi128EEENS7_ILi64EEES8_EEELi128ENS_6half_tEfNS_4arch4Sm80ELb0ELb0ELb1ELb0ELb0ELb0ELb1ELb0EEENS1_21CollectiveEpilogueFwdINS6_IJS8_S8_S9_EEENS6_IJNS7_ILi1EEESH_SH_EEESB_SD_Li128ELb0ELb1ELb0ELb0EEENS1_19SingleTileSchedulerILb0ELb0ELb1ELi128EEEEEEEEEvNT_6ParamsE,(.L_x_3547 - _ZN7cutlass13device_kernelIN5flash19enable_sm80_to_sm89INS1_16FlashAttnFwdSm80INS1_25CollectiveMainloopFwdSm80ILi4ELi1ELb0EN4cute5tupleIJNS5_1CILi128EEENS7_ILi64EEES8_EEELi128ENS_6half_tEfNS_4arch4Sm80ELb0ELb0ELb1ELb0ELb0ELb0ELb1ELb0EEENS1_21CollectiveEpilogueFwdINS6_IJS8_S8_S9_EEENS6_IJNS7_ILi1EEESH_SH_EEESB_SD_Li128ELb0ELb1ELb0ELb0EEENS1_19SingleTileSchedulerILb0ELb0ELb1ELi128EEEEEEEEEvNT_6ParamsE)
        .other          _ZN7cutlass13device_kernelIN5flash19enable_sm80_to_sm89INS1_16FlashAttnFwdSm80INS1_25CollectiveMainloopFwdSm80ILi4ELi1ELb0EN4cute5tupleIJNS5_1CILi128EEENS7_ILi64EEES8_EEELi128ENS_6half_tEfNS_4arch4Sm80ELb0ELb0ELb1ELb0ELb0ELb0ELb1ELb0EEENS1_21CollectiveEpilogueFwdINS6_IJS8_S8_S9_EEENS6_IJNS7_ILi1EEESH_SH_EEESB_SD_Li128ELb0ELb1ELb0ELb0EEENS1_19SingleTileSchedulerILb0ELb0ELb1ELi128EEEEEEEEEvNT_6ParamsE,@"STO_CUDA_ENTRY STV_DEFAULT"
_ZN7cutlass13device_kernelIN5flash19enable_sm80_to_sm89INS1_16FlashAttnFwdSm80INS1_25CollectiveMainloopFwdSm80ILi4ELi1ELb0EN4cute5tupleIJNS5_1CILi128EEENS7_ILi64EEES8_EEELi128ENS_6half_tEfNS_4arch4Sm80ELb0ELb0ELb1ELb0ELb0ELb0ELb1ELb0EEENS1_21CollectiveEpilogueFwdINS6_IJS8_S8_S9_EEENS6_IJNS7_ILi1EEESH_SH_EEESB_SD_Li128ELb0ELb1ELb0ELb0EEENS1_19SingleTileSchedulerILb0ELb0ELb1ELi128EEEEEEEEEvNT_6ParamsE:
        /* <DEDUP_REMOVED lines=14> */
[----:B------:R-:W-:-:S05]  /*00e0*/  ULDC.64 UR6, c[0x0][0x1e0] ;  /* 0x0000780000067ab9 */ /* 0x000fca0000000a00 */
[----:B------:R-:W-:-:S04]  /*00f0*/  @P6 IMAD.MOV.U32 R2, RZ, RZ, 0x4 ;  /* 0x00000004ff026424 */ /* 0x000fc800078e00ff */
[----:B------:R-:W-:-:S05]  /*0100*/  @P6 IMAD.WIDE R2, R23, R2, c[0x0][0x340] ;  /* 0x0000d00017026625 */ /* 0x000fca00078e0202 */
[----:B------:R4:W5:Y:S01]  /*0110*/  @P6 LDG.E R20, [R2.64] ;  /* 0x0000001602146981 */ /* 0x000962000c1e1900 */
[----:B-1----:R-:W-:Y:S01]  /*0120*/  SHF.R.S32.HI R22, RZ, 0x1f, R29 ;  /* 0x0000001fff167819 */ /* 0x002fe2000001141d */
[----:B--2---:R-:W-:Y:S01]  /*0130*/  IMAD.WIDE.U32 R6, R30, c[0x0][0x1b8], RZ ;  /* 0x00006e001e067a25 */ /* 0x004fe200078e00ff */
[C---:B------:R-:W-:Y:S01]  /*0140*/  ISETP.NE.AND P0, PT, R17.reuse, 0x1, PT ;  /* 0x000000011100780c */ /* 0x040fe20003f05270 */
[----:B------:R-:W-:Y:S01]  /*0150*/  UIADD3 UR4, UR8, 0x3f, URZ ;  /* 0x0000003f08047890 */ /* 0x000fe2000fffe03f */
[----:B------:R-:W-:Y:S01]  /*0160*/  SHF.R.S32.HI R31, RZ, 0x1f, R30 ;  /* 0x0000001fff1f7819 */ /* 0x000fe2000001141e */
[----:B------:R-:W-:Y:S01]  /*0170*/  IMAD R5, R24, c[0x0][0x1c0], RZ ;  /* 0x0000700018057a24 */ /* 0x000fe200078e02ff */
[----:B------:R-:W-:Y:S01]  /*0180*/  UMOV UR9, 0x6 ;  /* 0x0000000600097882 */ /* 0x000fe20000000000 */
[----:B------:R-:W-:Y:S01]  /*0190*/  IMAD R17, R17, c[0x0][0x168], RZ ;  /* 0x00005a0011117a24 */ /* 0x000fe200078e02ff */
[----:B------:R-:W-:Y:S01]  /*01a0*/  USHF.R.S32.HI UR18, URZ, 0x1f, UR4 ;  /* 0x0000001f3f127899 */ /* 0x000fe20008011404 */
[----:B------:R-:W-:Y:S01]  /*01b0*/  IMAD R5, R23, c[0x0][0x1c4], R5 ;  /* 0x0000710017057a24 */ /* 0x000fe200078e0205 */
[----:B------:R-:W-:-:S02]  /*01c0*/  USHF.L.U32 UR10, UR6, 0x6, URZ ;  /* 0x00000006060a7899 */ /* 0x000fc4000800063f */
[----:B------:R-:W-:Y:S02]  /*01d0*/  ULEA.HI UR18, UR18, UR4, URZ, 0x6 ;  /* 0x0000000412127291 */ /* 0x000fe4000f8f303f */
[----:B------:R-:W-:Y:S02]  /*01e0*/  USHF.L.U64.HI UR9, UR6, UR9, UR7 ;  /* 0x0000000906097299 */ /* 0x000fe40008010207 */
[----:B------:R-:W-:Y:S01]  /*01f0*/  ULEA.HI.SX32 UR13, UR18, 0xffffffff, 0x1a ;  /* 0xffffffff120d7891 */ /* 0x000fe2000f8fd23f */
[----:B------:R-:W-:Y:S01]  /*0200*/  IMAD.U32 R159, RZ, RZ, UR10 ;  /* 0x0000000aff9f7e24 */ /* 0x000fe2000f8e00ff */
[----:B------:R-:W-:Y:S02]  /*0210*/  UIMAD.WIDE.U32 UR20, UR6, 0x20, URZ ;  /* 0x00000020061478a5 */ /* 0x000fe4000f8e003f */
[----:B------:R-:W-:Y:S02]  /*0220*/  USHF.R.S32.HI UR12, URZ, 0x1f, UR13 ;  /* 0x0000001f3f0c7899 */ /* 0x000fe4000801140d */
[----:B------:R-:W-:Y:S01]  /*0230*/  IMAD.U32 R18, RZ, RZ, UR13 ;  /* 0x0000000dff127e24 */ /* 0x000fe2000f8e00ff */
[----:B------:R-:W-:Y:S01]  /*0240*/  UIMAD UR4, UR9, UR13, URZ ;  /* 0x0000000d090472a4 */ /* 0x000fe2000f8e023f */
[----:B----4-:R-:W-:Y:S01]  /*0250*/  LEA.HI R2, R22, R29, RZ, 0x3 ;  /* 0x0000001d16027211 */ /* 0x010fe200078f18ff */
[----:B------:R-:W-:-:S02]  /*0260*/  USHF.L.U32 UR14, UR7, 0x5, URZ ;  /* 0x00000005070e7899 */ /* 0x000fc4000800063f */
[----:B------:R-:W-:Y:S01]  /*0270*/  UIMAD UR4, UR12, UR10, UR4 ;  /* 0x0000000a0c0472a4 */ /* 0x000fe2000f8e0204 */
[----:B------:R-:W-:Y:S01]  /*0280*/  LOP3.LUT R0, R2, 0xfffffff8, RZ, 0xc0, !PT ;  /* 0xfffffff802007812 */ /* 0x000fe200078ec0ff */
[----:B------:R-:W-:Y:S01]  /*0290*/  UIADD3 UR14, UR21, UR14, URZ ;  /* 0x0000000e150e7290 */ /* 0x000fe2000fffe03f */
[----:B------:R-:W-:Y:S01]  /*02a0*/  SHF.R.S32.HI R28, RZ, 0x3, R2 ;  /* 0x00000003ff1c7819 */ /* 0x000fe20000011402 */
[----:B------:R-:W-:Y:S01]  /*02b0*/  IMAD R2, R31, c[0x0][0x1b8], RZ ;  /* 0x00006e001f027a24 */ /* 0x000fe200078e02ff */
[----:B------:R-:W-:Y:S01]  /*02c0*/  UMOV UR11, 0x20 ;  /* 0x00000020000b7882 */ /* 0x000fe20000000000 */
[----:B------:R-:W-:Y:S01]  /*02d0*/  IMAD.IADD R64, R29, 0x1, -R0 ;  /* 0x000000011d407824 */ /* 0x000fe200078e0a00 */
[----:B------:R-:W-:Y:S01]  /*02e0*/  SHF.R.S32.HI R21, RZ, 0x1f, R28 ;  /* 0x0000001fff157819 */ /* 0x000fe2000001141c */
[----:B------:R-:W-:Y:S01]  /*02f0*/  IMAD R2, R30, c[0x0][0x1bc], R2 ;  /* 0x00006f001e027a24 */ /* 0x000fe200078e0202 */
[----:B------:R-:W-:Y:S01]  /*0300*/  IADD3 R19, -R28, c[0x0][0x1d0], RZ ;  /* 0x000074001c137a10 */ /* 0x000fe20007ffe1ff */
[----:B------:R-:W-:-:S02]  /*0310*/  IMAD R0, R64, 0x10, R28 ;  /* 0x0000001040007824 */ /* 0x000fc400078e021c */
[----:B------:R-:W-:Y:S02]  /*0320*/  IMAD.IADD R3, R7, 0x1, R2 ;  /* 0x0000000107037824 */ /* 0x000fe400078e0202 */
[----:B---3--:R-:W-:Y:S02]  /*0330*/  IMAD R9, R8, 0x80, R0 ;  /* 0x0000008008097824 */ /* 0x008fe400078e0200 */
[----:B------:R-:W-:Y:S02]  /*0340*/  IMAD.MOV.U32 R2, RZ, RZ, R6 ;  /* 0x000000ffff027224 */ /* 0x000fe400078e0006 */
[----:B------:R-:W-:Y:S01]  /*0350*/  @P0 IMAD.HI.U32 R4, R9, c[0x0][0x2c8], RZ ;  /* 0x0000b20009040a27 */ /* 0x000fe200078e00ff */
[----:B------:R1:W-:Y:S03]  /*0360*/  STL [R1+0x54], R9 ;  /* 0x0000540901007387 */ /* 0x0003e60000100800 */
[----:B------:R-:W-:Y:S01]  /*0370*/  IMAD.MOV.U32 R0, RZ, RZ, R9 ;  /* 0x000000ffff007224 */ /* 0x000fe200078e0009 */
[----:B------:R-:W-:Y:S01]  /*0380*/  @P0 SHF.R.U32.HI R0, RZ, c[0x0][0x2cc], R4 ;  /* 0x0000b300ff000a19 */ /* 0x000fe20000011604 */
[----:B------:R-:W-:-:S03]  /*0390*/  IMAD.WIDE.U32 R2, R23, c[0x0][0x1c0], R2 ;  /* 0x0000700017027a25 */ /* 0x000fc600078e0002 */
[--C-:B------:R-:W-:Y:S01]  /*03a0*/  SHF.R.S32.HI R6, RZ, 0x1f, R0.reuse ;  /* 0x0000001fff067819 */ /* 0x100fe20000011400 */
[----:B------:R-:W-:Y:S02]  /*03b0*/  IMAD.MOV R4, RZ, RZ, -R0 ;  /* 0x000000ffff047224 */ /* 0x000fe400078e0a00 */
[----:B------:R-:W-:Y:S02]  /*03c0*/  IMAD.IADD R3, R3, 0x1, R5 ;  /* 0x0000000103037824 */ /* 0x000fe400078e0205 */
[----:B------:R-:W-:Y:S02]  /*03d0*/  IMAD R5, R4, c[0x0][0x2c4], R9 ;  /* 0x0000b10004057a24 */ /* 0x000fe400078e0209 */
[----:B------:R-:W-:Y:S02]  /*03e0*/  IMAD R6, R6, c[0x0][0x1b0], RZ ;  /* 0x00006c0006067a24 */ /* 0x000fe400078e02ff */
[----:B------:R-:W-:Y:S01]  /*03f0*/  IMAD.WIDE.U32 R2, R0, c[0x0][0x1b0], R2 ;  /* 0x00006c0000027a25 */ /* 0x000fe200078e0002 */
[----:B------:R-:W-:-:S03]  /*0400*/  SHF.R.S32.HI R4, RZ, 0x1f, R5 ;  /* 0x0000001fff047819 */ /* 0x000fc60000011405 */
[----:B------:R-:W-:Y:S02]  /*0410*/  IMAD R0, R0, c[0x0][0x1b4], R6 ;  /* 0x00006d0000007a24 */ /* 0x000fe400078e0206 */
[----:B------:R-:W-:Y:S02]  /*0420*/  IMAD R13, R8, 0x80, R28 ;  /* 0x00000080080d7824 */ /* 0x000fe400078e021c */
[----:B------:R-:W-:Y:S02]  /*0430*/  IMAD.IADD R3, R3, 0x1, R0 ;  /* 0x0000000103037824 */ /* 0x000fe400078e0200 */
[----:B------:R-:W-:Y:S01]  /*0440*/  IMAD R0, R4, c[0x0][0x1a8], RZ ;  /* 0x00006a0004007a24 */ /* 0x000fe200078e02ff */
[-C--:B------:R-:W-:Y:S01]  /*0450*/  ISETP.GE.AND P2, PT, R13, R17.reuse, PT ;  /* 0x000000110d00720c */ /* 0x080fe20003f46270 */
[----:B------:R-:W-:Y:S01]  /*0460*/  IMAD.WIDE.U32 R2, R5, c[0x0][0x1a8], R2 ;  /* 0x00006a0005027a25 */ /* 0x000fe200078e0002 */
[C---:B------:R-:W-:Y:S01]  /*0470*/  IADD3 R4, R13.reuse, 0x20, RZ ;  /* 0x000000200d047810 */ /* 0x040fe20007ffe0ff */
[----:B------:R-:W-:Y:S01]  /*0480*/  STL [R1+0x50], R13 ;  /* 0x0000500d01007387 */ /* 0x000fe20000100800 */
[----:B------:R-:W-:Y:S01]  /*0490*/  IADD3 R11, R13, 0x30, RZ ;  /* 0x000000300d0b7810 */ /* 0x000fe20007ffe0ff */
[----:B------:R-:W-:Y:S01]  /*04a0*/  IMAD R0, R5, c[0x0][0x1ac], R0 ;  /* 0x00006b0005007a24 */ /* 0x000fe200078e0200 */
[----:B------:R-:W-:Y:S01]  /*04b0*/  LEA R14, P0, R2, c[0x0][0x160], 0x1 ;  /* 0x00005800020e7a11 */ /* 0x000fe200078008ff */
[----:B------:R-:W-:Y:S01]  /*04c0*/  IMAD.SHL.U32 R26, R64, 0x8, RZ ;  /* 0x00000008401a7824 */ /* 0x000fe200078e00ff */
[----:B------:R-:W-:Y:S01]  /*04d0*/  ISETP.GE.AND P4, PT, R4, R17, PT ;  /* 0x000000110400720c */ /* 0x000fe20003f86270 */
[----:B------:R-:W-:Y:S01]  /*04e0*/  IMAD.IADD R0, R3, 0x1, R0 ;  /* 0x0000000103007824 */ /* 0x000fe200078e0200 */
[----:B------:R-:W-:Y:S01]  /*04f0*/  IADD3 R15, R13, 0x70, RZ ;  /* 0x000000700d0f7810 */ /* 0x000fe20007ffe0ff */
[----:B------:R-:W2:Y:S01]  /*0500*/  SHFL.IDX PT, R6, R14, RZ, 0x181f ;  /* 0x00181fff0e067589 */ /* 0x000ea200000e0000 */
[----:B------:R-:W-:Y:S01]  /*0510*/  IMAD.SHL.U32 R3, R28, 0x40, RZ ;  /* 0x000000401c037824 */ /* 0x000fe200078e00ff */
[----:B------:R-:W-:-:S02]  /*0520*/  IADD3 R25, R26, 0x40, RZ ;  /* 0x000000401a197810 */ /* 0x000fc40007ffe0ff */
[----:B------:R-:W-:Y:S01]  /*0530*/  LEA.HI.X R16, R2, c[0x0][0x164], R0, 0x1, P0 ;  /* 0x0000590002107a11 */ /* 0x000fe200000f0c00 */
[----:B------:R-:W-:Y:S01]  /*0540*/  SHFL.IDX PT, R4, R14, 0x1, 0x181f ;  /* 0x00381f000e047f89 */ /* 0x000fe200000e0000 */
[----:B------:R-:W-:Y:S02]  /*0550*/  LOP3.LUT R0, R3, 0x1c0, RZ, 0xc0, !PT ;  /* 0x000001c003007812 */ /* 0x000fe400078ec0ff */
[----:B------:R-:W-:Y:S01]  /*0560*/  IADD3 R3, R13, 0x10, RZ ;  /* 0x000000100d037810 */ /* 0x000fe20007ffe0ff */
[----:B------:R-:W3:Y:S01]  /*0570*/  SHFL.IDX PT, R7, R16, RZ, 0x181f ;  /* 0x00181fff10077589 */ /* 0x000ee200000e0000 */
[----:B------:R-:W-:Y:S02]  /*0580*/  SHF.R.U32.HI R2, RZ, 0x3, R0 ;  /* 0x00000003ff027819 */ /* 0x000fe40000011600 */
[----:B------:R-:W-:Y:S01]  /*0590*/  LOP3.LUT R0, R0, 0x38, R26, 0xf8, !PT ;  /* 0x0000003800007812 */ /* 0x000fe200078ef81a */
[----:B------:R-:W4:Y:S01]  /*05a0*/  SHFL.IDX PT, R5, R16, 0x1, 0x181f ;  /* 0x00381f0010057f89 */ /* 0x000f2200000e0000 */
[----:B------:R-:W-:-:S02]  /*05b0*/  ISETP.GE.AND P5, PT, R3, R17, PT ;  /* 0x000000110300720c */ /* 0x000fc40003fa6270 */
[----:B------:R-:W-:Y:S01]  /*05c0*/  LEA.HI R3, R22, R29, RZ, 0x6 ;  /* 0x0000001d16037211 */ /* 0x000fe200078f30ff */
[----:B------:R-:W-:Y:S01]  /*05d0*/  STL [R1+0x10], R25 ;  /* 0x0000101901007387 */ /* 0x000fe20000100800 */
[----:B------:R-:W-:Y:S02]  /*05e0*/  LOP3.LUT R10, R0, R2, RZ, 0x3c, !PT ;  /* 0x00000002000a7212 */ /* 0x000fe400078e3cff */
[----:B------:R-:W-:Y:S01]  /*05f0*/  @!P2 SHF.R.S32.HI R0, RZ, 0x1f, R25 ;  /* 0x0000001fff00a819 */ /* 0x000fe20000011419 */
[----:B-1----:R-:W-:Y:S01]  /*0600*/  IMAD.SHL.U32 R9, R3, 0x8, RZ ;  /* 0x0000000803097824 */ /* 0x002fe200078e00ff */
[----:B------:R-:W-:Y:S01]  /*0610*/  ISETP.GE.AND P0, PT, R26, c[0x0][0x198], PT ;  /* 0x000066001a007a0c */ /* 0x000fe20003f06270 */
[----:B------:R-:W-:Y:S01]  /*0620*/  SHFL.IDX PT, R2, R14, 0x2, 0x181f ;  /* 0x00581f000e027f89 */ /* 0x000fe200000e0000 */
[----:B------:R-:W-:Y:S02]  /*0630*/  @!P2 LEA.HI R0, R0, R25, RZ, 0x3 ;  /* 0x000000190000a211 */ /* 0x000fe400078f18ff */
[----:B------:R-:W-:Y:S01]  /*0640*/  ISETP.GE.AND P3, PT, R25, c[0x0][0x198], PT ;  /* 0x0000660019007a0c */ /* 0x000fe20003f66270 */
[----:B------:R-:W1:Y:S01]  /*0650*/  SHFL.IDX PT, R3, R16, 0x2, 0x181f ;  /* 0x00581f0010037f89 */ /* 0x000e6200000e0000 */
[----:B------:R-:W-:-:S02]  /*0660*/  LOP3.LUT R160, R10, 0xfffffe00, R9, 0xf8, !PT ;  /* 0xfffffe000aa07812 */ /* 0x000fc400078ef809 */
[----:B------:R-:W-:Y:S02]  /*0670*/  SHF.R.S32.HI R27, RZ, 0x1f, R26 ;  /* 0x0000001fff1b7819 */ /* 0x000fe4000001141a */
[----:B--2---:R-:W-:Y:S02]  /*0680*/  @!P2 LEA R8, P1, R26, R6, 0x1 ;  /* 0x000000061a08a211 */ /* 0x004fe400078208ff */
[----:B------:R-:W-:Y:S01]  /*0690*/  @!P2 LOP3.LUT R10, R0, 0xfffffff8, RZ, 0xc0, !PT ;  /* 0xfffffff8000aa812 */ /* 0x000fe200078ec0ff */
[----:B------:R-:W-:Y:S01]  /*06a0*/  @!P2 IMAD.SHL.U32 R0, R160, 0x2, RZ ;  /* 0x00000002a000a824 */ /* 0x000fe200078e00ff */
[----:B------:R-:W-:Y:S01]  /*06b0*/  @!P5 SHF.R.S32.HI R12, RZ, 0x1f, R25 ;  /* 0x0000001fff0cd819 */ /* 0x000fe20000011419 */
[----:B------:R-:W-:Y:S01]  /*06c0*/  STL.64 [R1+0x18], R26 ;  /* 0x0000181a01007387 */ /* 0x000fe20000100a00 */
[----:B---3--:R-:W-:Y:S01]  /*06d0*/  @!P2 LEA.HI.X R9, R26, R7, R27, 0x1, P1 ;  /* 0x000000071a09a211 */ /* 0x008fe200008f0c1b */
[----:B------:R-:W-:Y:S01]  /*06e0*/  @!P2 IMAD.WIDE R6, R10, 0x2, R6 ;  /* 0x000000020a06a825 */ /* 0x000fe200078e0206 */
[----:B------:R-:W-:Y:S01]  /*06f0*/  @!P5 LEA.HI R10, R12, R25, RZ, 0x3 ;  /* 0x000000190c0ad211 */ /* 0x000fe200078f18ff */
[----:B------:R-:W-:Y:S01]  /*0700*/  STL [R1+0x4c], R160 ;  /* 0x00004ca001007387 */ /* 0x000fe20000100800 */
[----:B------:R-:W-:Y:S01]  /*0710*/  ISETP.GE.AND P1, PT, R11, R17, PT ;  /* 0x000000110b00720c */ /* 0x000fe20003f26270 */
[----:B------:R-:W-:Y:S01]  /*0720*/  @!P5 IMAD.SHL.U32 R12, R160, 0x2, RZ ;  /* 0x00000002a00cd824 */ /* 0x000fe200078e00ff */
[----:B------:R-:W-:Y:S01]  /*0730*/  @!P4 SHF.R.S32.HI R11, RZ, 0x1f, R25 ;  /* 0x0000001fff0bc819 */ /* 0x000fe20000011419 */
[----:B------:R2:W-:Y:S01]  /*0740*/  @!P2 LDGSTS.E.BYPASS.LTC128B.128 [R0+0x8100], [R8.64], !P0 ;  /* 0x081000000800afae */ /* 0x0005e2000c101d56 */
[----:B------:R-:W-:-:S03]  /*0750*/  @!P5 LOP3.LUT R10, R10, 0xfffffff8, RZ, 0xc0, !PT ;  /* 0xfffffff80a0ad812 */ /* 0x000fc600078ec0ff */
[----:B------:R3:W-:Y:S01]  /*0760*/  @!P2 LDGSTS.E.BYPASS.LTC128B.128 [R0+0xc100], [R6.64], !P3 ;  /* 0x0c1000000600afae */ /* 0x0007e2000d901d56 */
[----:B--2---:R-:W-:-:S03]  /*0770*/  @!P5 LEA R8, P2, R26, R4, 0x1 ;  /* 0x000000041a08d211 */ /* 0x004fc600078408ff */
[----:B---3--:R-:W2:Y:S01]  /*0780*/  SHFL.IDX PT, R6, R14, 0x3, 0x181f ;  /* 0x00781f000e067f89 */ /* 0x008ea200000e0000 */
[----:B------:R-:W-:Y:S01]  /*0790*/  @!P4 LEA.HI R0, R11, R25, RZ, 0x3 ;  /* 0x000000190b00c211 */ /* 0x000fe200078f18ff */
[----:B----4-:R-:W-:Y:S01]  /*07a0*/  @!P5 IMAD.WIDE R10, R10, 0x2, R4 ;  /* 0x000000020a0ad825 */ /* 0x010fe200078e0204 */
[----:B------:R-:W-:Y:S01]  /*07b0*/  @!P5 LEA.HI.X R9, R26, R5, R27, 0x1, P2 ;  /* 0x000000051a09d211 */ /* 0x000fe200010f0c1b */
[----:B------:R-:W3:Y:S01]  /*07c0*/  SHFL.IDX PT, R7, R16, 0x3, 0x181f ;  /* 0x00781f0010077f89 */ /* 0x000ee200000e0000 */
[----:B------:R-:W-:Y:S01]  /*07d0*/  @!P4 LOP3.LUT R4, R0, 0xfffffff8, RZ, 0xc0, !PT ;  /* 0xfffffff80004c812 */ /* 0x000fe200078ec0ff */
[----:B------:R-:W-:Y:S02]  /*07e0*/  @!P4 IMAD.SHL.U32 R0, R160, 0x2, RZ ;  /* 0x00000002a000c824 */ /* 0x000fe400078e00ff */
[----:B------:R4:W-:Y:S02]  /*07f0*/  @!P5 LDGSTS.E.BYPASS.LTC128B.128 [R12+0x8900], [R8.64], !P0 ;  /* 0x08900000080cdfae */ /* 0x0009e4000c101d56 */
[----:B-1----:R-:W-:Y:S01]  /*0800*/  @!P4 IMAD.WIDE R4, R4, 0x2, R2 ;  /* 0x000000020404c825 */ /* 0x002fe200078e0202 */
[C---:B------:R-:W-:Y:S01]  /*0810*/  @!P4 LEA R2, P2, R26.reuse, R2, 0x1 ;  /* 0x000000021a02c211 */ /* 0x040fe200078408ff */
[----:B------:R1:W-:Y:S03]  /*0820*/  @!P5 LDGSTS.E.BYPASS.LTC128B.128 [R12+0xc900], [R10.64], !P3 ;  /* 0x0c9000000a0cdfae */ /* 0x0003e6000d901d56 */
[----:B------:R-:W-:-:S05]  /*0830*/  @!P4 LEA.HI.X R3, R26, R3, R27, 0x1, P2 ;  /* 0x000000031a03c211 */ /* 0x000fca00010f0c1b */
[----:B------:R2:W-:Y:S04]  /*0840*/  @!P4 LDGSTS.E.BYPASS.LTC128B.128 [R0+0x9100], [R2.64], !P0 ;  /* 0x091000000200cfae */ /* 0x0005e8000c101d56 */
[----:B------:R1:W-:Y:S01]  /*0850*/  @!P4 LDGSTS.E.BYPASS.LTC128B.128 [R0+0xd100], [R4.64], !P3 ;  /* 0x0d1000000400cfae */ /* 0x0003e2000d901d56 */
[C---:B----4-:R-:W-:Y:S02]  /*0860*/  IADD3 R8, R13.reuse, 0x50, RZ ;  /* 0x000000500d087810 */ /* 0x050fe40007ffe0ff */
[----:B------:R-:W-:Y:S02]  /*0870*/  IADD3 R9, R13, 0x40, RZ ;  /* 0x000000400d097810 */ /* 0x000fe40007ffe0ff */
[-C--:B------:R-:W-:Y:S02]  /*0880*/  ISETP.GE.AND P5, PT, R8, R17.reuse, PT ;  /* 0x000000110800720c */ /* 0x080fe40003fa6270 */
[----:B------:R-:W4:Y:S01]  /*0890*/  SHFL.IDX PT, R8, R14, 0x4, 0x181f ;  /* 0x00981f000e087f89 */ /* 0x000f2200000e0000 */
[----:B------:R-:W-:-:S03]  /*08a0*/  ISETP.GE.AND P2, PT, R9, R17, PT ;  /* 0x000000110900720c */ /* 0x000fc60003f46270 */
[----:B------:R-:W4:Y:S01]  /*08b0*/  SHFL.IDX PT, R9, R16, 0x4, 0x181f ;  /* 0x00981f0010097f89 */ /* 0x000f2200000e0000 */
[----:B--2---:R-:W-:Y:S02]  /*08c0*/  @!P1 LEA R2, P4, R26, R6, 0x1 ;  /* 0x000000061a029211 */ /* 0x004fe400078808ff */
[----:B-1----:R-:W-:Y:S01]  /*08d0*/  @!P1 SHF.R.S32.HI R0, RZ, 0x1f, R25 ;  /* 0x0000001fff009819 */ /* 0x002fe20000011419 */
[----:B------:R-:W-:Y:S01]  /*08e0*/  SHFL.IDX PT, R5, R16, 0x5, 0x181f ;  /* 0x00b81f0010057f89 */ /* 0x000fe200000e0000 */
[----:B------:R-:W-:Y:S02]  /*08f0*/  IADD3 R4, R13, 0x60, RZ ;  /* 0x000000600d047810 */ /* 0x000fe40007ffe0ff */
[----:B------:R-:W-:Y:S02]  /*0900*/  @!P1 LEA.HI R0, R0, R25, RZ, 0x3 ;  /* 0x0000001900009211 */ /* 0x000fe400078f18ff */
[----:B---3--:R-:W-:Y:S02]  /*0910*/  @!P1 LEA.HI.X R3, R26, R7, R27, 0x1, P4 ;  /* 0x000000071a039211 */ /* 0x008fe400020f0c1b */
[----:B------:R-:W-:-:S02]  /*0920*/  ISETP.GE.AND P4, PT, R4, R17, PT ;  /* 0x000000110400720c */ /* 0x000fc40003f86270 */
[----:B------:R-:W-:Y:S01]  /*0930*/  @!P1 LOP3.LUT R4, R0, 0xfffffff8, RZ, 0xc0, !PT ;  /* 0xfffffff800049812 */ /* 0x000fe200078ec0ff */
[----:B------:R-:W-:Y:S01]  /*0940*/  @!P1 IMAD.SHL.U32 R0, R160, 0x2, RZ ;  /* 0x00000002a0009824 */ /* 0x000fe200078e00ff */
[----:B------:R-:W-:-:S03]  /*0950*/  @!P5 SHF.R.S32.HI R12, RZ, 0x1f, R25 ;  /* 0x0000001fff0cd819 */ /* 0x000fc60000011419 */
[----:B------:R-:W-:Y:S01]  /*0960*/  @!P1 IMAD.WIDE R6, R4, 0x2, R6 ;  /* 0x0000000204069825 */ /* 0x000fe200078e0206 */
[----:B------:R1:W-:Y:S04]  /*0970*/  @!P1 LDGSTS.E.BYPASS.LTC128B.128 [R0+0x9900], [R2.64], !P0 ;  /* 0x0990000002009fae */ /* 0x0003e8000c101d56 */
[----:B------:R2:W-:Y:S01]  /*0980*/  @!P1 LDGSTS.E.BYPASS.LTC128B.128 [R0+0xd900], [R6.64], !P3 ;  /* 0x0d90000006009fae */ /* 0x0005e2000d901d56 */
[----:B----4-:R-:W-:-:S03]  /*0990*/  @!P2 LEA R10, P1, R26, R8, 0x1 ;  /* 0x000000081a0aa211 */ /* 0x010fc600078208ff */
[----:B------:R-:W3:Y:S01]  /*09a0*/  SHFL.IDX PT, R4, R14, 0x5, 0x181f ;  /* 0x00b81f000e047f89 */ /* 0x000ee200000e0000 */
[----:B------:R-:W-:Y:S02]  /*09b0*/  @!P2 LEA.HI.X R11, R26, R9, R27, 0x1, P1 ;  /* 0x000000091a0ba211 */ /* 0x000fe400008f0c1b */
[----:B------:R-:W-:Y:S01]  /*09c0*/  ISETP.GE.AND P1, PT, R15, R17, PT ;  /* 0x000000110f00720c */ /* 0x000fe20003f26270 */
[----:B------:R-:W-:Y:S01]  /*09d0*/  IMAD R15, R18, -0x40, R19 ;  /* 0xffffffc0120f7824 */ /* 0x000fe200078e0213 */
[----:B-1----:R-:W-:Y:S01]  /*09e0*/  SHFL.IDX PT, R3, R16, 0x6, 0x181f ;  /* 0x00d81f0010037f89 */ /* 0x002fe200000e0000 */
[----:B--2---:R-:W-:Y:S02]  /*09f0*/  IMAD R0, R21, c[0x0][0x1e0], RZ ;  /* 0x0000780015007a24 */ /* 0x004fe400078e02ff */
[----:B------:R-:W-:-:S04]  /*0a00*/  IMAD.WIDE.U32 R6, R28, c[0x0][0x1e0], R26 ;  /* 0x000078001c067a25 */ /* 0x000fc800078e001a */
[----:B------:R-:W-:Y:S01]  /*0a10*/  IMAD R2, R28, c[0x0][0x1e4], R0 ;  /* 0x000079001c027a24 */ /* 0x000fe200078e0200 */
[----:B------:R-:W-:-:S03]  /*0a20*/  @!P2 SHF.R.S32.HI R0, RZ, 0x1f, R25 ;  /* 0x0000001fff00a819 */ /* 0x000fc60000011419 */
[----:B------:R-:W-:Y:S01]  /*0a30*/  IMAD.IADD R7, R7, 0x1, R2 ;  /* 0x0000000107077824 */ /* 0x000fe200078e0202 */
[-C--:B------:R-:W-:Y:S01]  /*0a40*/  @!P2 LEA.HI R13, R0, R25.reuse, RZ, 0x3 ;  /* 0x00000019000da211 */ /* 0x080fe200078f18ff */
[----:B------:R-:W1:Y:S01]  /*0a50*/  SHFL.IDX PT, R2, R14, 0x6, 0x181f ;  /* 0x00d81f000e027f89 */ /* 0x000e6200000e0000 */
[----:B------:R-:W-:Y:S02]  /*0a60*/  @!P5 LEA.HI R0, R12, R25, RZ, 0x3 ;  /* 0x000000190c00d211 */ /* 0x000fe400078f18ff */
[----:B------:R-:W-:Y:S02]  /*0a70*/  @!P2 LOP3.LUT R12, R13, 0xfffffff8, RZ, 0xc0, !PT ;  /* 0xfffffff80d0ca812 */ /* 0x000fe400078ec0ff */
[----:B------:R-:W-:Y:S01]  /*0a80*/  @!P5 LOP3.LUT R13, R0, 0xfffffff8, RZ, 0xc0, !PT ;  /* 0xfffffff8000dd812 */ /* 0x000fe200078ec0ff */
[----:B------:R-:W-:Y:S02]  /*0a90*/  @!P2 IMAD.SHL.U32 R0, R160, 0x2, RZ ;  /* 0x00000002a000a824 */ /* 0x000fe400078e00ff */
[----:B------:R-:W-:Y:S01]  /*0aa0*/  @!P2 IMAD.WIDE R8, R12, 0x2, R8 ;  /* 0x000000020c08a825 */ /* 0x000fe200078e0208 */
[----:B------:R-:W-:-:S02]  /*0ab0*/  @!P4 SHF.R.S32.HI R12, RZ, 0x1f, R25 ;  /* 0x0000001fff0cc819 */ /* 0x000fc40000011419 */
[----:B------:R2:W-:Y:S01]  /*0ac0*/  @!P2 LDGSTS.E.BYPASS.LTC128B.128 [R0+0xa100], [R10.64], !P0 ;  /* 0x0a1000000a00afae */ /* 0x0005e2000c101d56 */
[----:B---3--:R-:W-:Y:S01]  /*0ad0*/  @!P5 IMAD.WIDE R18, R13, 0x2, R4 ;  /* 0x000000020d12d825 */ /* 0x008fe200078e0204 */
[----:B------:R-:W-:Y:S02]  /*0ae0*/  @!P4 LEA.HI R12, R12, R25, RZ, 0x3 ;  /* 0x000000190c0cc211 */ /* 0x000fe400078f18ff */
[----:B------:R3:W-:Y:S02]  /*0af0*/  @!P2 LDGSTS.E.BYPASS.LTC128B.128 [R0+0xe100], [R8.64], !P3 ;  /* 0x0e1000000800afae */ /* 0x0007e4000d901d56 */
[----:B------:R-:W-:-:S05]  /*0b00*/  @!P4 LOP3.LUT R12, R12, 0xfffffff8, RZ, 0xc0, !PT ;  /* 0xfffffff80c0cc812 */ /* 0x000fca00078ec0ff */
[----:B-1----:R-:W-:Y:S01]  /*0b10*/  @!P4 IMAD.WIDE R12, R12, 0x2, R2 ;  /* 0x000000020c0cc825 */ /* 0x002fe200078e0202 */
[----:B-----5:R-:W-:-:S03]  /*0b20*/  @P6 SHF.R.S32.HI R17, RZ, 0x1f, R20 ;  /* 0x0000001fff116819 */ /* 0x020fc60000011414 */
[----:B------:R-:W-:Y:S01]  /*0b30*/  @!P6 IMAD.MOV.U32 R17, RZ, RZ, R24 ;  /* 0x000000ffff11e224 */ /* 0x000fe200078e0018 */
[----:B--2---:R1:W2:Y:S01]  /*0b40*/  SHFL.IDX PT, R10, R14, 0x7, 0x181f ;  /* 0x00f81f000e0a7f89 */ /* 0x0042a200000e0000 */
[----:B---3--:R-:W-:Y:S01]  /*0b50*/  @!P5 LEA R8, P2, R26, R4, 0x1 ;  /* 0x000000041a08d211 */ /* 0x008fe200078408ff */
[----:B------:R-:W-:Y:S02]  /*0b60*/  @!P4 IMAD.SHL.U32 R0, R160, 0x2, RZ ;  /* 0x00000002a000c824 */ /* 0x000fe400078e00ff */
[----:B------:R3:W4:Y:S01]  /*0b70*/  SHFL.IDX PT, R11, R16, 0x7, 0x181f ;  /* 0x00f81f00100b7f89 */ /* 0x00072200000e0000 */
[C---:B------:R-:W-:Y:S02]  /*0b80*/  @!P5 LEA.HI.X R9, R26.reuse, R5, R27, 0x1, P2 ;  /* 0x000000051a09d211 */ /* 0x040fe400010f0c1b */
[----:B------:R-:W-:-:S04]  /*0b90*/  @!P4 LEA R4, P2, R26, R2, 0x1 ;  /* 0x000000021a04c211 */ /* 0x000fc800078408ff */
[----:B------:R-:W-:Y:S01]  /*0ba0*/  @!P4 LEA.HI.X R5, R26, R3, R27, 0x1, P2 ;  /* 0x000000031a05c211 */ /* 0x000fe200010f0c1b */
[----:B------:R-:W-:-:S04]  /*0bb0*/  IMAD.WIDE.U32 R2, R30, c[0x0][0x1e8], R6 ;  /* 0x00007a001e027a25 */ /* 0x000fc800078e0006 */
[----:B------:R-:W-:Y:S02]  /*0bc0*/  IMAD R6, R17, c[0x0][0x1f0], RZ ;  /* 0x00007c0011067a24 */ /* 0x000fe400078e02ff */
[C---:B------:R-:W-:Y:S02]  /*0bd0*/  @!P1 IMAD.SHL.U32 R7, R160.reuse, 0x2, RZ ;  /* 0x00000002a0079824 */ /* 0x040fe400078e00ff */
[----:B-1----:R-:W-:-:S05]  /*0be0*/  @!P5 IMAD.SHL.U32 R14, R160, 0x2, RZ ;  /* 0x00000002a00ed824 */ /* 0x002fca00078e00ff */
[----:B------:R1:W-:Y:S01]  /*0bf0*/  @!P5 LDGSTS.E.BYPASS.LTC128B.128 [R14+0xa900], [R8.64], !P0 ;  /* 0x0a900000080edfae */ /* 0x0003e2000c101d56 */
[----:B---3--:R-:W-:Y:S02]  /*0c00*/  @P6 IMAD.MOV.U32 R16, RZ, RZ, R20 ;  /* 0x000000ffff106224 */ /* 0x008fe400078e0014 */
[----:B------:R-:W-:Y:S01]  /*0c10*/  @!P6 IMAD.MOV.U32 R16, RZ, RZ, R23 ;  /* 0x000000ffff10e224 */ /* 0x000fe200078e0017 */
[----:B------:R3:W-:Y:S01]  /*0c20*/  @!P5 LDGSTS.E.BYPASS.LTC128B.128 [R14+0xe900], [R18.64], !P3 ;  /* 0x0e900000120edfae */ /* 0x0007e2000d901d56 */
[C---:B------:R-:W-:Y:S02]  /*0c30*/  ISETP.GE.AND P5, PT, R15.reuse, 0x11, PT ;  /* 0x000000110f00780c */ /* 0x040fe40003fa6270 */
[----:B------:R-:W-:Y:S01]  /*0c40*/  IMAD R6, R16, c[0x0][0x1f4], R6 ;  /* 0x00007d0010067a24 */ /* 0x000fe200078e0206 */
[----:B------:R2:W-:Y:S01]  /*0c50*/  @!P4 LDGSTS.E.BYPASS.LTC128B.128 [R0+0xb100], [R4.64], !P0 ;  /* 0x0b1000000400cfae */ /* 0x0005e2000c101d56 */
[----:B------:R-:W-:-:S03]  /*0c60*/  ISETP.GE.AND P6, PT, R15, 0x1, PT ;  /* 0x000000010f00780c */ /* 0x000fc60003fc6270 */
[----:B------:R5:W-:Y:S01]  /*0c70*/  @!P4 LDGSTS.E.BYPASS.LTC128B.128 [R0+0xf100], [R12.64], !P3 ;  /* 0x0f1000000c00cfae */ /* 0x000be2000d901d56 */
[----:B------:R-:W-:Y:S01]  /*0c80*/  ISETP.GE.AND P4, PT, R15, 0x21, PT ;  /* 0x000000210f00780c */ /* 0x000fe20003f86270 */
[----:B-1----:R-:W-:Y:S02]  /*0c90*/  IMAD.U32 R8, RZ, RZ, UR7 ;  /* 0x00000007ff087e24 */ /* 0x002fe4000f8e00ff */
[----:B---3--:R-:W-:Y:S02]  /*0ca0*/  IMAD.MOV.U32 R14, RZ, RZ, c[0x0][0x1e0] ;  /* 0x00007800ff0e7624 */ /* 0x008fe400078e00ff */
[----:B------:R-:W-:Y:S01]  /*0cb0*/  IMAD.SHL.U32 R18, R28, 0x8, RZ ;  /* 0x000000081c127824 */ /* 0x000fe200078e00ff */
[----:B--2---:R-:W-:Y:S01]  /*0cc0*/  @!P1 LEA R4, P2, R26, R10, 0x1 ;  /* 0x0000000a1a049211 */ /* 0x004fe200078408ff */
[----:B-----5:R-:W-:-:S03]  /*0cd0*/  IMAD R0, R31, c[0x0][0x1e8], RZ ;  /* 0x00007a001f007a24 */ /* 0x020fc600078e02ff */
[----:B----4-:R-:W-:Y:S02]  /*0ce0*/  @!P1 LEA.HI.X R5, R26, R11, R27, 0x1, P2 ;  /* 0x0000000b1a059211 */ /* 0x010fe400010f0c1b */
[----:B------:R-:W-:Y:S01]  /*0cf0*/  LEA.HI R12, R22, R29, RZ, 0x4 ;  /* 0x0000001d160c7211 */ /* 0x000fe200078f20ff */
[----:B------:R-:W-:Y:S01]  /*0d00*/  IMAD R0, R30, c[0x0][0x1ec], R0 ;  /* 0x00007b001e007a24 */ /* 0x000fe200078e0200 */
[----:B------:R-:W-:Y:S01]  /*0d10*/  ISETP.GE.AND P2, PT, R15, 0x31, PT ;  /* 0x000000310f00780c */ /* 0x000fe20003f46270 */
[----:B------:R1:W-:Y:S01]  /*0d20*/  @!P1 LDGSTS.E.BYPASS.LTC128B.128 [R7+0xb900], [R4.64], !P0 ;  /* 0x0b90000004079fae */ /* 0x0003e2000c101d56 */
[----:B------:R-:W-:Y:S01]  /*0d30*/  LOP3.LUT R13, R12, 0xfffffff0, RZ, 0xc0, !PT ;  /* 0xfffffff00c0d7812 */ /* 0x000fe200078ec0ff */
[----:B------:R-:W-:Y:S01]  /*0d40*/  IMAD.IADD R3, R3, 0x1, R0 ;  /* 0x0000000103037824 */ /* 0x000fe200078e0200 */
[----:B------:R-:W-:-:S03]  /*0d50*/  @!P1 SHF.R.S32.HI R0, RZ, 0x1f, R25 ;  /* 0x0000001fff009819 */ /* 0x000fc60000011419 */
[----:B------:R-:W-:Y:S01]  /*0d60*/  IMAD.WIDE.U32 R32, R16, c[0x0][0x1f0], R2 ;  /* 0x00007c0010207a25 */ /* 0x000fe200078e0002 */
[----:B------:R-:W-:-:S03]  /*0d70*/  @!P1 LEA.HI R0, R0, R25, RZ, 0x3 ;  /* 0x0000001900009211 */ /* 0x000fc600078f18ff */
[----:B------:R-:W-:Y:S01]  /*0d80*/  IMAD.IADD R163, R33, 0x1, R6 ;  /* 0x0000000121a37824 */ /* 0x000fe200078e0206 */
[----:B------:R-:W-:Y:S01]  /*0d90*/  @!P1 LOP3.LUT R0, R0, 0xfffffff8, RZ, 0xc0, !PT ;  /* 0xfffffff800009812 */ /* 0x000fe200078ec0ff */
[----:B------:R-:W-:Y:S01]  /*0da0*/  IMAD.MOV.U32 R162, RZ, RZ, R32 ;  /* 0x000000ffffa27224 */ /* 0x000fe200078e0020 */
[----:B------:R-:W-:Y:S01]  /*0db0*/  VOTEU.ANY UP0, P2 ;  /* 0x00000000003f7886 */ /* 0x000fe20001000100 */
[----:B------:R2:W-:Y:S02]  /*0dc0*/  STL.64 [R1+0x40], R32 ;  /* 0x0000402001007387 */ /* 0x0005e40000100a00 */
[----:B------:R-:W-:Y:S02]  /*0dd0*/  IMAD.WIDE.U32 R2, R159, UR13, R162 ;  /* 0x0000000d9f027c25 */ /* 0x000fe4000f8e00a2 */
[----:B------:R3:W-:Y:S03]  /*0de0*/  STL.64 [R1+0x30], R162 ;  /* 0x000030a201007387 */ /* 0x0007e60000100a00 */
[----:B------:R-:W-:Y:S01]  /*0df0*/  IADD3 R3, R3, UR4, RZ ;  /* 0x0000000403037c10 */ /* 0x000fe2000fffe0ff */
[----:B------:R-:W-:Y:S01]  /*0e00*/  @UP0 UIMAD UR4, UR7, 0x30, URZ ;  /* 0x00000030070408a4 */ /* 0x000fe2000f8e023f */
[----:B------:R-:W-:Y:S01]  /*0e10*/  @P5 LEA R6, P0, R14, R2, 0x4 ;  /* 0x000000020e065211 */ /* 0x000fe200078020ff */
[----:B------:R-:W-:Y:S01]  /*0e20*/  UISETP.GE.AND UP0, UPT, UR8, 0x1, UPT ;  /* 0x000000010800788c */ /* 0x000fe2000bf06270 */
[----:B-1----:R-:W-:-:S02]  /*0e30*/  @!P1 IMAD.WIDE R4, R0, 0x2, R10 ;  /* 0x0000000200049825 */ /* 0x002fc400078e020a */
[----:B------:R-:W-:Y:S02]  /*0e40*/  @P5 LEA.HI.X R0, R14, R3, R8, 0x4, P0 ;  /* 0x000000030e005211 */ /* 0x000fe400000f2408 */
[----:B------:R-:W-:Y:S01]  /*0e50*/  @P5 LEA R8, P0, R6, c[0x0][0x1c8], 0x1 ;  /* 0x0000720006085a11 */ /* 0x000fe200078008ff */
[----:B------:R1:W-:Y:S01]  /*0e60*/  @!P1 LDGSTS.E.BYPASS.LTC128B.128 [R7+0xf900], [R4.64], !P3 ;  /* 0x0f90000004079fae */ /* 0x0003e2000d901d56 */
[----:B------:R-:W-:Y:S02]  /*0e70*/  @P6 LEA R10, P1, R2, c[0x0][0x1c8], 0x1 ;  /* 0x00007200020a6a11 */ /* 0x000fe400078208ff */
[----:B------:R-:W-:Y:S01]  /*0e80*/  @P5 LEA.HI.X R9, R6, c[0x0][0x1cc], R0, 0x1, P0 ;  /* 0x0000730006095a11 */ /* 0x000fe200000f0c00 */
[----:B------:R-:W0:Y:S04]  /*0e90*/  LDGDEPBAR ;  /* 0x00000000000079af */ /* 0x000e280000000000 */
[----:B------:R-:W-:Y:S01]  /*0ea0*/  BAR.SYNC.DEFER_BLOCKING 0x0 ;  /* 0x0000000000007b1d */ /* 0x000fe20000010000 */
[----:B------:R-:W-:-:S02]  /*0eb0*/  @P4 IADD3 R0, P0, R2, UR20, RZ ;  /* 0x0000001402004c10 */ /* 0x000fc4000ff1e0ff */
[--C-:B------:R-:W-:Y:S02]  /*0ec0*/  @P6 LEA.HI.X R11, R2, c[0x0][0x1cc], R3.reuse, 0x1, P1 ;  /* 0x00007300020b6a11 */ /* 0x100fe400008f0c03 */
[----:B------:R-:W-:Y:S02]  /*0ed0*/  ISETP.GE.AND P3, PT, R26, c[0x0][0x1d4], PT ;  /* 0x000075001a007a0c */ /* 0x000fe40003f66270 */
[----:B-1----:R-:W-:Y:S01]  /*0ee0*/  @P4 IADD3.X R4, R3, UR14, RZ, P0, !PT ;  /* 0x0000000e03044c10 */ /* 0x002fe200087fe4ff */
[----:B------:R-:W-:Y:S01]  /*0ef0*/  @P2 IMAD.WIDE.U32 R2, R14, 0x30, R2 ;  /* 0x000000300e022825 */ /* 0x000fe200078e0002 */
[C---:B------:R-:W-:Y:S02]  /*0f00*/  @P4 LEA R6, P0, R0.reuse, c[0x0][0x1c8], 0x1 ;  /* 0x0000720000064a11 */ /* 0x040fe400078008ff */
[----:B------:R-:W-:Y:S02]  /*0f10*/  SHF.R.S32.HI R5, RZ, 0x4, R12 ;  /* 0x00000004ff057819 */ /* 0x000fe4000001140c */
[----:B------:R-:W-:Y:S01]  /*0f20*/  @P4 LEA.HI.X R7, R0, c[0x0][0x1cc], R4, 0x1, P0 ;  /* 0x0000730000074a11 */ /* 0x000fe200000f0c04 */
[----:B------:R-:W-:Y:S01]  /*0f30*/  IMAD.IADD R0, R29, 0x1, -R13 ;  /* 0x000000011d007824 */ /* 0x000fe200078e0a0d */
[----:B------:R-:W-:Y:S01]  /*0f40*/  LEA.HI R4, R12, R5, RZ, 0x1 ;  /* 0x000000050c047211 */ /* 0x000fe200078f08ff */
[----:B------:R-:W-:Y:S01]  /*0f50*/  IMAD.SHL.U32 R13, R64, 0x40, RZ ;  /* 0x00000040400d7824 */ /* 0x000fe200078e00ff */
[----:B------:R-:W-:-:S02]  /*0f60*/  ISETP.GE.AND P0, PT, R25, c[0x0][0x1d4], PT ;  /* 0x0000750019007a0c */ /* 0x000fc40003f06270 */
[----:B------:R-:W-:Y:S02]  /*0f70*/  SHF.R.S32.HI R15, RZ, 0x1f, R0 ;  /* 0x0000001fff0f7819 */ /* 0x000fe40000011400 */
[----:B------:R-:W-:Y:S02]  /*0f80*/  LOP3.LUT R12, R4, 0xfffffffe, RZ, 0xc0, !PT ;  /* 0xfffffffe040c7812 */ /* 0x000fe400078ec0ff */
[----:B------:R-:W-:Y:S02]  /*0f90*/  LOP3.LUT R4, R13, 0x1c0, RZ, 0xc0, !PT ;  /* 0x000001c00d047812 */ /* 0x000fe400078ec0ff */
[----:B------:R-:W-:Y:S01]  /*0fa0*/  LEA.HI R15, R15, R0, RZ, 0x3 ;  /* 0x000000000f0f7211 */ /* 0x000fe200078f18ff */
[----:B------:R-:W-:Y:S01]  /*0fb0*/  IMAD.IADD R12, R5, 0x1, -R12 ;  /* 0x00000001050c7824 */ /* 0x000fe200078e0a0c */
[----:B------:R-:W-:Y:S02]  /*0fc0*/  LOP3.LUT R18, R4, 0x8, R18, 0xf8, !PT ;  /* 0x0000000804127812 */ /* 0x000fe400078ef812 */
[----:B------:R-:W-:-:S02]  /*0fd0*/  SHF.R.U32.HI R13, RZ, 0x3, R4 ;  /* 0x00000003ff0d7819 */ /* 0x000fc40000011604 */
[----:B------:R-:W-:Y:S02]  /*0fe0*/  LOP3.LUT R14, R15, 0xfffffff8, RZ, 0xc0, !PT ;  /* 0xfffffff80f0e7812 */ /* 0x000fe400078ec0ff */
[----:B------:R-:W-:Y:S01]  /*0ff0*/  @P2 IADD3 R3, R3, UR4, RZ ;  /* 0x0000000403032c10 */ /* 0x000fe2000fffe0ff */
[----:B------:R-:W-:Y:S01]  /*1000*/  ULDC.64 UR4, c[0x0][0x208] ;  /* 0x0000820000047ab9 */ /* 0x000fe20000000a00 */
[----:B------:R-:W-:Y:S01]  /*1010*/  @P2 LEA R4, P1, R2, c[0x0][0x1c8], 0x1 ;  /* 0x0000720002042a11 */ /* 0x000fe200078208ff */
[----:B------:R-:W-:Y:S01]  /*1020*/  UIMAD.WIDE.U32 UR16, UR11, UR4, URZ ;  /* 0x000000040b1072a5 */ /* 0x000fe2000f8e003f */
[----:B------:R-:W-:Y:S01]  /*1030*/  LOP3.LUT R18, R18, R13, RZ, 0x3c, !PT ;  /* 0x0000000d12127212 */ /* 0x000fe200078e3cff */
[----:B------:R-:W-:Y:S01]  /*1040*/  IMAD.IADD R13, R0, 0x1, -R14 ;  /* 0x00000001000d7824 */ /* 0x000fe200078e0a0e */
[----:B------:R-:W-:Y:S01]  /*1050*/  @P2 LEA.HI.X R5, R2, c[0x0][0x1cc], R3, 0x1, P1 ;  /* 0x0000730002052a11 */ /* 0x000fe200008f0c03 */
[C---:B------:R-:W-:Y:S01]  /*1060*/  @P6 IMAD.SHL.U32 R0, R160.reuse, 0x2, RZ ;  /* 0x00000002a0006824 */ /* 0x040fe200078e00ff */
[----:B------:R-:W-:Y:S01]  /*1070*/  UIMAD UR11, UR11, UR5, URZ ;  /* 0x000000050b0b72a4 */ /* 0x000fe2000f8e023f */
[----:B------:R-:W-:-:S02]  /*1080*/  @P5 IMAD.SHL.U32 R3, R160, 0x2, RZ ;  /* 0x00000002a0035824 */ /* 0x000fc400078e00ff */
[----:B------:R-:W-:Y:S01]  /*1090*/  @P4 IMAD.SHL.U32 R2, R160, 0x2, RZ ;  /* 0x00000002a0024824 */ /* 0x000fe200078e00ff */
[----:B------:R-:W-:Y:S01]  /*10a0*/  @!PT LDS RZ, [RZ] ;  /* 0x00000000fffff984 */ /* 0x000fe20000000800 */
[----:B------:R-:W-:Y:S01]  /*10b0*/  @!PT LDS RZ, [RZ] ;  /* 0x00000000fffff984 */ /* 0x000fe20000000800 */
[----:B------:R-:W-:Y:S01]  /*10c0*/  @!PT LDS RZ, [RZ] ;  /* 0x00000000fffff984 */ /* 0x000fe20000000800 */
[----:B------:R1:W-:Y:S01]  /*10d0*/  @P6 LDGSTS.E.BYPASS.LTC128B.128 [R0+0x4100], [R10.64], !P3 ;  /* 0x041000000a006fae */ /* 0x0003e2000d901d56 */
[----:B------:R-:W-:-:S03]  /*10e0*/  UIADD3 UR11, UR17, UR11, URZ ;  /* 0x0000000b110b7290 */ /* 0x000fc6000fffe03f */
[----:B------:R1:W-:Y:S04]  /*10f0*/  @P6 LDGSTS.E.BYPASS.LTC128B.128 [R0+0x6100], [R10.64+0x80], !P0 ;  /* 0x061000800a006fae */ /* 0x0003e8000c101d56 */
[----:B------:R4:W-:Y:S04]  /*1100*/  @P5 LDGSTS.E.BYPASS.LTC128B.128 [R3+0x4900], [R8.64], !P3 ;  /* 0x0490000008035fae */ /* 0x0009e8000d901d56 */
[----:B------:R4:W-:Y:S04]  /*1110*/  @P5 LDGSTS.E.BYPASS.LTC128B.128 [R3+0x6900], [R8.64+0x80], !P0 ;  /* 0x0690008008035fae */ /* 0x0009e8000c101d56 */
[----:B------:R5:W-:Y:S04]  /*1120*/  @P4 LDGSTS.E.BYPASS.LTC128B.128 [R2+0x5100], [R6.64], !P3 ;  /* 0x0510000006024fae */ /* 0x000be8000d901d56 */
[----:B------:R5:W-:Y:S01]  /*1130*/  @P4 LDGSTS.E.BYPASS.LTC128B.128 [R2+0x7100], [R6.64+0x80], !P0 ;  /* 0x0710008006024fae */ /* 0x000be2000c101d56 */
[----:B------:R-:W-:Y:S01]  /*1140*/  LOP3.LUT P4, RZ, R64, 0x2, RZ, 0xc0, !PT ;  /* 0x0000000240ff7812 */ /* 0x000fe2000788c0ff */
[----:B-1----:R-:W-:-:S05]  /*1150*/  @P2 IMAD.SHL.U32 R0, R160, 0x2, RZ ;  /* 0x00000002a0002824 */ /* 0x002fca00078e00ff */
[----:B------:R1:W-:Y:S01]  /*1160*/  @P2 LDGSTS.E.BYPASS.LTC128B.128 [R0+0x5900], [R4.64], !P3 ;  /* 0x0590000004002fae */ /* 0x0003e2000d901d56 */
[----:B----4-:R-:W-:-:S03]  /*1170*/  IMAD.SHL.U32 R3, R12, 0x8, RZ ;  /* 0x000000080c037824 */ /* 0x010fc600078e00ff */
[----:B------:R1:W-:Y:S01]  /*1180*/  @P2 LDGSTS.E.BYPASS.LTC128B.128 [R0+0x7900], [R4.64+0x80], !P0 ;  /* 0x0790008004002fae */ /* 0x0003e2000c101d56 */
[----:B------:R-:W-:-:S03]  /*1190*/  R2P PR, R13, 0x6 ;  /* 0x000000060d007804 */ /* 0x000fc60000000000 */
[----:B------:R-:W0:Y:S01]  /*11a0*/  LDGDEPBAR ;  /* 0x00000000000079af */ /* 0x000e220000000000 */
[----:B-----5:R-:W-:Y:S01]  /*11b0*/  IMAD.SHL.U32 R2, R13, 0x40, RZ ;  /* 0x000000400d027824 */ /* 0x020fe200078e00ff */
[----:B------:R-:W-:-:S04]  /*11c0*/  LEA.HI R6, R22, R29, RZ, 0x5 ;  /* 0x0000001d16067211 */ /* 0x000fc800078f28ff */
[----:B------:R-:W-:-:S04]  /*11d0*/  LOP3.LUT R2, R2, 0x1c0, RZ, 0xc0, !PT ;  /* 0x000001c002027812 */ /* 0x000fc800078ec0ff */
[----:B------:R-:W-:Y:S02]  /*11e0*/  LOP3.LUT R3, R2, 0x8, R3, 0xf8, !PT ;  /* 0x0000000802037812 */ /* 0x000fe400078ef803 */
[----:B------:R-:W-:-:S04]  /*11f0*/  SHF.R.U32.HI R2, RZ, 0x3, R2 ;  /* 0x00000003ff027819 */ /* 0x000fc80000011602 */
[----:B------:R-:W-:Y:S01]  /*1200*/  LOP3.LUT R157, R3, R2, RZ, 0x3c, !PT ;  /* 0x00000002039d7212 */ /* 0x000fe200078e3cff */
[----:B------:R-:W-:Y:S02]  /*1210*/  IMAD R2, R21, c[0x0][0x208], RZ ;  /* 0x0000820015027a24 */ /* 0x000fe400078e02ff */
[----:B-1----:R-:W-:Y:S01]  /*1220*/  IMAD.SHL.U32 R4, R15, 0x40, RZ ;  /* 0x000000400f047824 */ /* 0x002fe200078e00ff */
[----:B------:R-:W-:Y:S01]  /*1230*/  SHF.R.S32.HI R5, RZ, 0x5, R6 ;  /* 0x00000005ff057819 */ /* 0x000fe20000011406 */
[----:B------:R-:W-:Y:S01]  /*1240*/  IMAD R0, R12, 0x200, R18 ;  /* 0x000002000c007824 */ /* 0x000fe200078e0212 */
[----:B------:R-:W-:-:S04]  /*1250*/  DEPBAR.LE SB0, 0x1 ;  /* 0x000080400000791a */ /* 0x000fc80000000000 */
[----:B------:R-:W-:Y:S01]  /*1260*/  LOP3.LUT R158, R4, 0xfffffe00, RZ, 0xc0, !PT ;  /* 0xfffffe00049e7812 */ /* 0x000fe200078ec0ff */
[----:B------:R-:W-:Y:S01]  /*1270*/  IMAD.SHL.U32 R224, R0, 0x2, RZ ;  /* 0x0000000200e07824 */ /* 0x000fe200078e00ff */
[----:B------:R-:W-:-:S04]  /*1280*/  DEPBAR.LE SB0, 0x0 ;  /* 0x000080000000791a */ /* 0x000fc80000000000 */
[----:B------:R-:W-:Y:S01]  /*1290*/  IMAD R0, R5, 0x400, R158 ;  /* 0x0000040005007824 */ /* 0x000fe200078e029e */
[C---:B------:R-:W-:Y:S01]  /*12a0*/  IADD3 R3, R224.reuse, 0x4100, RZ ;  /* 0x00004100e0037810 */ /* 0x040fe20007ffe0ff */
[----:B------:R-:W-:Y:S01]  /*12b0*/  BAR.SYNC.DEFER_BLOCKING 0x0 ;  /* 0x0000000000007b1d */ /* 0x000fe20000010000 */
[----:B------:R-:W-:Y:S01]  /*12c0*/  IADD3 R235, R224, 0x4120, RZ ;  /* 0x00004120e0eb7810 */ /* 0x000fe20007ffe0ff */
[----:B------:R-:W-:Y:S01]  /*12d0*/  IMAD.IADD R0, R157, 0x1, R0 ;  /* 0x000000019d007824 */ /* 0x000fe200078e0200 */
[----:B------:R-:W-:Y:S01]  /*12e0*/  @P4 IADD3 R235, R3, -0x20, RZ ;  /* 0xffffffe003eb4810 */ /* 0x000fe20007ffe0ff */
[----:B------:R-:W-:Y:S01]  /*12f0*/  IMAD.MOV.U32 R4, RZ, RZ, 0x10 ;  /* 0x00000010ff047424 */ /* 0x000fe200078e00ff */
[----:B------:R-:W-:Y:S01]  /*1300*/  LOP3.LUT R5, R6, 0xffffffe0, RZ, 0xc0, !PT ;  /* 0xffffffe006057812 */ /* 0x000fe200078ec0ff */
[----:B------:R-:W-:Y:S01]  /*1310*/  IMAD.SHL.U32 R231, R0, 0x2, RZ ;  /* 0x0000000200e77824 */ /* 0x000fe200078e00ff */
[----:B------:R-:W-:Y:S01]  /*1320*/  IADD3 R243, R235, 0x800, RZ ;  /* 0x00000800ebf37810 */ /* 0x000fe20007ffe0ff */
[----:B------:R-:W-:Y:S01]  /*1330*/  IMAD R0, R28, c[0x0][0x20c], R2 ;  /* 0x000083001c007a24 */ /* 0x000fe200078e0202 */
[----:B------:R-:W-:Y:S01]  /*1340*/  SEL R4, R4, 0xfffffff0, !P1 ;  /* 0xfffffff004047807 */ /* 0x000fe20004800000 */
[----:B------:R-:W-:Y:S01]  /*1350*/  IMAD.WIDE.U32 R2, R28, c[0x0][0x208], R26 ;  /* 0x000082001c027a25 */ /* 0x000fe200078e001a */
[----:B------:R-:W-:-:S02]  /*1360*/  PLOP3.LUT P1, PT, PT, PT, UP0, 0x80, 0x0 ;  /* 0x000000000000781c */ /* 0x000fc40003f2f008 */
[----:B------:R-:W-:Y:S01]  /*1370*/  IADD3 R242, R235, 0x1000, RZ ;  /* 0x00001000ebf27810 */ /* 0x000fe20007ffe0ff */
[----:B------:R-:W-:Y:S01]  /*1380*/  IMAD.IADD R3, R3, 0x1, R0 ;  /* 0x0000000103037824 */ /* 0x000fe200078e0200 */
[----:B------:R-:W-:Y:S01]  /*1390*/  IADD3 R241, R235, 0x1800, RZ ;  /* 0x00001800ebf17810 */ /* 0x000fe20007ffe0ff */
[----:B------:R-:W-:Y:S02]  /*13a0*/  IMAD R0, R31, c[0x0][0x210], RZ ;  /* 0x000084001f007a24 */ /* 0x000fe400078e02ff */
[----:B------:R-:W-:-:S04]  /*13b0*/  IMAD.WIDE.U32 R2, R30, c[0x0][0x210], R2 ;  /* 0x000084001e027a25 */ /* 0x000fc800078e0002 */
[----:B------:R-:W-:Y:S02]  /*13c0*/  IMAD R0, R30, c[0x0][0x214], R0 ;  /* 0x000085001e007a24 */ /* 0x000fe400078e0200 */
[----:B------:R-:W-:Y:S01]  /*13d0*/  IMAD R233, R4, 0x2, R231 ;  /* 0x0000000204e97824 */ /* 0x000fe200078e02e7 */
[----:B------:R3:W1:Y:S01]  /*13e0*/  LDSM.16.M88.4 R12, [R231+0x8100] ;  /* 0x00810000e70c783b */ /* 0x0006620000000200 */
[----:B------:R-:W-:Y:S02]  /*13f0*/  IMAD.IADD R3, R3, 0x1, R0 ;  /* 0x0000000103037824 */ /* 0x000fe400078e0200 */
[----:B------:R-:W-:Y:S01]  /*1400*/  IMAD R0, R17, c[0x0][0x218], RZ ;  /* 0x0000860011007a24 */ /* 0x000fe200078e02ff */
[----:B------:R3:W4:Y:S01]  /*1410*/  LDSM.16.M88.4 R8, [R231+0xa100] ;  /* 0x00a10000e708783b */ /* 0x0007220000000200 */
[----:B--2---:R-:W-:-:S03]  /*1420*/  IMAD.WIDE.U32 R32, R16, c[0x0][0x218], R2 ;  /* 0x0000860010207a25 */ /* 0x004fc600078e0002 */
[----:B------:R3:W2:Y:S01]  /*1430*/  LDSM.16.M88.4 R60, [R224+0x4100] ;  /* 0x00410000e03c783b */ /* 0x0006a20000000200 */
[----:B------:R-:W-:Y:S02]  /*1440*/  IMAD R0, R16, c[0x0][0x21c], R0 ;  /* 0x0000870010007a24 */ /* 0x000fe400078e0200 */
[----:B------:R-:W-:Y:S01]  /*1450*/  IMAD.IADD R144, R29, 0x1, -R5 ;  /* 0x000000011d907824 */ /* 0x000fe200078e0a05 */
[----:B------:R3:W-:Y:S01]  /*1460*/  STL.64 [R1+0x38], R32 ;  /* 0x0000382001007387 */ /* 0x0007e20000100a00 */
[----:B------:R-:W-:Y:S02]  /*1470*/  IMAD.IADD R18, R33, 0x1, R0 ;  /* 0x0000000121127824 */ /* 0x000fe400078e0200 */
[----:B------:R-:W-:Y:S01]  /*1480*/  IMAD.MOV.U32 R5, RZ, RZ, 0x20 ;  /* 0x00000020ff057424 */ /* 0x000fe200078e00ff */
[----:B------:R3:W1:Y:S04]  /*1490*/  LDSM.16.M88.4 R56, [R224+0x4900] ;  /* 0x00490000e038783b */ /* 0x0006680000000200 */
[----:B------:R3:W-:Y:S01]  /*14a0*/  STL [R1+0x48], R18 ;  /* 0x0000481201007387 */ /* 0x0007e20000100800 */
[----:B------:R-:W-:-:S03]  /*14b0*/  SEL R2, R5, 0xffffffe0, !P2 ;  /* 0xffffffe005027807 */ /* 0x000fc60005000000 */
[----:B------:R3:W1:Y:S04]  /*14c0*/  LDSM.16.M88.4 R52, [R224+0x5100] ;  /* 0x00510000e034783b */ /* 0x0006680000000200 */
[----:B------:R3:W1:Y:S04]  /*14d0*/  LDSM.16.M88.4 R48, [R224+0x5900] ;  /* 0x00590000e030783b */ /* 0x0006680000000200 */
[----:B------:R3:W1:Y:S04]  /*14e0*/  LDSM.16.M88.4 R24, [R233+0x8100] ;  /* 0x00810000e918783b */ /* 0x0006680000000200 */
[----:B------:R3:W1:Y:S04]  /*14f0*/  LDSM.16.M88.4 R20, [R233+0xa100] ;  /* 0x00a10000e914783b */ /* 0x0006680000000200 */
[----:B------:R3:W1:Y:S04]  /*1500*/  LDSM.16.M88.4 R72, [R235] ;  /* 0x00000000eb48783b */ /* 0x0006680000000200 */
[----:B------:R3:W1:Y:S04]  /*1510*/  LDSM.16.M88.4 R84, [R235+0x800] ;  /* 0x00080000eb54783b */ /* 0x0006680000000200 */
[----:B------:R3:W1:Y:S04]  /*1520*/  LDSM.16.M88.4 R80, [R235+0x1000] ;  /* 0x00100000eb50783b */ /* 0x0006680000000200 */
[----:B------:R3:W1:Y:S01]  /*1530*/  LDSM.16.M88.4 R76, [R235+0x1800] ;  /* 0x00180000eb4c783b */ /* 0x0006620000000200 */
[----:B------:R-:W-:Y:S05]  /*1540*/  @!P1 BRA `(.L_x_643) ;  /* 0x0000031000009947 */ /* 0x000fea0003800000 */
[----:B--2-4-:R-:W-:Y:S02]  /*1550*/  ULDC.64 UR4, c[0x0][0x208] ;  /* 0x0000820000047ab9 */ /* 0x014fe40000000a00 */
        /* <DEDUP_REMOVED lines=14> */
[----:B------:R-:W-:Y:S01]  /*1640*/  LEA.HI.X R5, R6, R18, R5, 0x6, P1 ;  /* 0x0000001206057211 */ /* 0x000fe200008f3405 */
[----:B---3--:R-:W-:Y:S01]  /*1650*/  IMAD.U32 R18, RZ, RZ, UR16 ;  /* 0x00000010ff127e24 */ /* 0x008fe2000f8e00ff */
[----:B------:R-:W-:Y:S02]  /*1660*/  LEA R6, P1, R3, c[0x0][0x1f8], 0x1 ;  /* 0x00007e0003067a11 */ /* 0x000fe400078208ff */
[----:B------:R-:W-:-:S02]  /*1670*/  ISETP.LT.OR P6, PT, R0, 0x11, P3 ;  /* 0x000000110000780c */ /* 0x000fc40001fc1670 */
[----:B------:R-:W-:Y:S01]  /*1680*/  LEA.HI.X R7, R3, c[0x0][0x1fc], R5, 0x1, P1 ;  /* 0x00007f0003077a11 */ /* 0x000fe200008f0c05 */
[----:B------:R-:W-:Y:S01]  /*1690*/  IMAD.SHL.U32 R3, R160, 0x2, RZ ;  /* 0x00000002a0037824 */ /* 0x000fe200078e00ff */
[----:B------:R-:W-:Y:S02]  /*16a0*/  ISETP.LT.OR P1, PT, R0, 0x11, P0 ;  /* 0x000000110000780c */ /* 0x000fe40000721670 */
[----:B------:R-:W-:Y:S02]  /*16b0*/  IADD3 R16, P5, R6, UR16, RZ ;  /* 0x0000001006107c10 */ /* 0x000fe4000ffbe0ff */
[----:B------:R-:W-:Y:S01]  /*16c0*/  @!PT LDS RZ, [RZ] ;  /* 0x00000000fffff984 */ /* 0x000fe20000000800 */
[----:B------:R-:W-:Y:S01]  /*16d0*/  @!PT LDS RZ, [RZ] ;  /* 0x00000000fffff984 */ /* 0x000fe20000000800 */
[----:B------:R-:W-:Y:S01]  /*16e0*/  @!PT LDS RZ, [RZ] ;  /* 0x00000000fffff984 */ /* 0x000fe20000000800 */
[----:B------:R2:W-:Y:S02]  /*16f0*/  LDGSTS.E.BYPASS.LTC128B.128 [R3+0x100], [R6.64], !P4 ;  /* 0x0010000006037fae */ /* 0x0005e4000e101d56 */
[----:B------:R-:W-:Y:S02]  /*1700*/  IADD3.X R17, R7, UR11, RZ, P5, !PT ;  /* 0x0000000b07117c10 */ /* 0x000fe4000affe4ff */
[----:B------:R2:W-:Y:S01]  /*1710*/  LDGSTS.E.BYPASS.LTC128B.128 [R3+0x2100], [R6.64+0x80], !P2 ;  /* 0x0210008006037fae */ /* 0x0005e2000d101d56 */
[----:B------:R-:W-:-:S02]  /*1720*/  IADD3 R18, P4, P2, R18, 0x80, R6 ;  /* 0x0000008012127810 */ /* 0x000fc40007a9e006 */
[----:B------:R-:W-:Y:S01]  /*1730*/  ISETP.LT.OR P5, PT, R0, 0x21, P0 ;  /* 0x000000210000780c */ /* 0x000fe200007a1670 */
[----:B------:R3:W-:Y:S01]  /*1740*/  LDGSTS.E.BYPASS.LTC128B.128 [R3+0x900], [R16.64], !P6 ;  /* 0x0090000010037fae */ /* 0x0007e2000f101d56 */
[----:B------:R-:W-:Y:S02]  /*1750*/  IADD3.X R19, RZ, UR11, R7, P4, P2 ;  /* 0x0000000bff137c10 */ /* 0x000fe4000a7e4407 */
[----:B------:R-:W-:Y:S02]  /*1760*/  IADD3 R28, P2, R16, UR5, RZ ;  /* 0x00000005101c7c10 */ /* 0x000fe4000ff5e0ff */
[C---:B------:R-:W-:Y:S01]  /*1770*/  ISETP.LT.OR P6, PT, R0.reuse, 0x21, P3 ;  /* 0x000000210000780c */ /* 0x040fe20001fc1670 */
[----:B------:R4:W-:Y:S01]  /*1780*/  LDGSTS.E.BYPASS.LTC128B.128 [R3+0x2900], [R18.64], !P1 ;  /* 0x0290000012037fae */ /* 0x0009e2000c901d56 */
[----:B------:R-:W-:Y:S02]  /*1790*/  IADD3.X R29, R17, UR4, RZ, P2, !PT ;  /* 0x00000004111d7c10 */ /* 0x000fe400097fe4ff */
[----:B------:R-:W-:-:S02]  /*17a0*/  ISETP.LT.OR P2, PT, R0, 0x31, P0 ;  /* 0x000000310000780c */ /* 0x000fc40000741670 */
[----:B--2---:R-:W-:-:S04]  /*17b0*/  IADD3 R6, P4, R16, UR16, RZ ;  /* 0x0000001010067c10 */ /* 0x004fc8000ff9e0ff */
[----:B------:R-:W-:Y:S02]  /*17c0*/  IADD3.X R7, R17, UR11, RZ, P4, !PT ;  /* 0x0000000b11077c10 */ /* 0x000fe4000a7fe4ff */
[----:B------:R-:W-:-:S03]  /*17d0*/  ISETP.LT.OR P4, PT, R0, 0x31, P3 ;  /* 0x000000310000780c */ /* 0x000fc60001f81670 */
[----:B------:R2:W-:Y:S01]  /*17e0*/  LDGSTS.E.BYPASS.LTC128B.128 [R3+0x1100], [R6.64], !P6 ;  /* 0x0110000006037fae */ /* 0x0005e2000f101d56 */
[----:B----4-:R-:W-:-:S03]  /*17f0*/  IADD3 R18, P1, R6, UR16, RZ ;  /* 0x0000001006127c10 */ /* 0x010fc6000ff3e0ff */
[----:B------:R2:W-:Y:S01]  /*1800*/  LDGSTS.E.BYPASS.LTC128B.128 [R3+0x3100], [R28.64], !P5 ;  /* 0x031000001c037fae */ /* 0x0005e2000e901d56 */
[----:B------:R-:W-:Y:S02]  /*1810*/  IADD3.X R19, R7, UR11, RZ, P1, !PT ;  /* 0x0000000b07137c10 */ /* 0x000fe40008ffe4ff */
[----:B---3--:R-:W-:-:S03]  /*1820*/  IADD3 R16, P1, R6, UR5, RZ ;  /* 0x0000000506107c10 */ /* 0x008fc6000ff3e0ff */
[----:B------:R2:W-:Y:S01]  /*1830*/  LDGSTS.E.BYPASS.LTC128B.128 [R3+0x1900], [R18.64], !P4 ;  /* 0x0190000012037fae */ /* 0x0005e2000e101d56 */
[----:B------:R-:W-:-:S05]  /*1840*/  IADD3.X R17, R7, UR4, RZ, P1, !PT ;  /* 0x0000000407117c10 */ /* 0x000fca0008ffe4ff */
[----:B------:R2:W-:Y:S04]  /*1850*/  LDGSTS.E.BYPASS.LTC128B.128 [R3+0x3900], [R16.64], !P2 ;  /* 0x0390000010037fae */ /* 0x0005e8000d101d56 */
.L_x_643:
[C---:B-12-4-:R-:W-:Y:S01]  /*1860*/  HMMA.16816.F32 R44, R8.reuse, R58, RZ ;  /* 0x0000003a082c723c */ /* 0x056fe200000018ff */
[----:B------:R-:W-:Y:S01]  /*1870*/  LOP3.LUT P1, RZ, R64, 0x4, RZ, 0xc0, !PT ;  /* 0x0000000440ff7812 */ /* 0x000fe2000782c0ff */
[----:B------:R-:W0:Y:S01]  /*1880*/  LDGDEPBAR ;  /* 0x00000000000079af */ /* 0x000e220000000000 */
[----:B------:R-:W-:Y:S01]  /*1890*/  MOV R0, 0x40 ;  /* 0x0000004000007802 */ /* 0x000fe20000000f00 */
[----:B------:R-:W-:Y:S01]  /*18a0*/  UISETP.GE.AND UP0, UPT, UR8, 0x41, UPT ;  /* 0x000000410800788c */ /* 0x000fe2000bf06270 */
[----:B------:R-:W-:Y:S01]  /*18b0*/  LEA R232, R2, R231, 0x1 ;  /* 0x000000e702e87211 */ /* 0x000fe200078e08ff */
[----:B------:R-:W-:Y:S01]  /*18c0*/  LDSM.16.M88.4 R64, [R224+0x6100] ;  /* 0x00610000e040783b */ /* 0x000fe20000000200 */
[----:B------:R-:W-:Y:S01]  /*18d0*/  SEL R0, R0, 0xffffffc0, !P1 ;  /* 0xffffffc000007807 */ /* 0x000fe20004800000 */
[----:B---3--:R-:W-:Y:S01]  /*18e0*/  HMMA.16816.F32 R16, R8, R48, RZ ;  /* 0x000000300810723c */ /* 0x008fe200000018ff */
[----:B------:R-:W-:Y:S02]  /*18f0*/  LEA R234, R2, R233, 0x1 ;  /* 0x000000e902ea7211 */ /* 0x000fe400078e08ff */
[----:B------:R-:W-:-:S02]  /*1900*/  IADD3 R230, R224, R0, RZ ;  /* 0x00000000e0e67210 */ /* 0x000fc40007ffe0ff */
[C---:B------:R-:W-:Y:S02]  /*1910*/  IADD3 R229, R235.reuse, R0, RZ ;  /* 0x00000000ebe57210 */ /* 0x040fe40007ffe0ff */
[----:B------:R-:W-:Y:S01]  /*1920*/  LEA R236, R4, R232, 0x1 ;  /* 0x000000e804ec7211 */ /* 0x000fe200078e08ff */
[C---:B------:R-:W-:Y:S01]  /*1930*/  HMMA.16816.F32 R40, R8.reuse, R60, RZ ;  /* 0x0000003c0828723c */ /* 0x040fe200000018ff */
[----:B------:R-:W-:Y:S02]  /*1940*/  PLOP3.LUT P1, PT, PT, PT, UP0, 0x80, 0x0 ;  /* 0x000000000000781c */ /* 0x000fe40003f2f008 */
[C---:B------:R-:W-:Y:S02]  /*1950*/  IADD3 R240, R235.reuse, 0x2000, RZ ;  /* 0x00002000ebf07810 */ /* 0x040fe40007ffe0ff */
[C---:B------:R-:W-:Y:S02]  /*1960*/  IADD3 R239, R235.reuse, 0x2800, RZ ;  /* 0x00002800ebef7810 */ /* 0x040fe40007ffe0ff */
[C---:B------:R-:W-:Y:S01]  /*1970*/  IADD3 R238, R235.reuse, 0x3000, RZ ;  /* 0x00003000ebee7810 */ /* 0x040fe20007ffe0ff */
[----:B------:R-:W-:Y:S01]  /*1980*/  HMMA.16816.F32 R36, R8, R62, RZ ;  /* 0x0000003e0824723c */ /* 0x000fe200000018ff */
[----:B------:R-:W-:-:S07]  /*1990*/  IADD3 R237, R235, 0x3800, RZ ;  /* 0x00003800ebed7810 */ /* 0x000fce0007ffe0ff */
[C---:B------:R-:W-:Y:S08]  /*19a0*/  HMMA.16816.F32 R100, R12.reuse, R60, RZ ;  /* 0x0000003c0c64723c */ /* 0x040ff000000018ff */
[----:B------:R-:W-:Y:S08]  /*19b0*/  HMMA.16816.F32 R88, R12, R62, RZ ;  /* 0x0000003e0c58723c */ /* 0x000ff000000018ff */
[C---:B------:R-:W-:Y:S08]  /*19c0*/  HMMA.16816.F32 R32, R8.reuse, R56, RZ ;  /* 0x000000380820723c */ /* 0x040ff000000018ff */
[C---:B------:R-:W-:Y:S08]  /*19d0*/  HMMA.16816.F32 R28, R8.reuse, R52, RZ ;  /* 0x00000034081c723c */ /* 0x040ff000000018ff */
[----:B------:R-:W-:Y:S08]  /*19e0*/  HMMA.16816.F32 R68, R8, R54, RZ ;  /* 0x000000360844723c */ /* 0x000ff000000018ff */
[C---:B------:R-:W-:Y:S08]  /*19f0*/  HMMA.16816.F32 R104, R12.reuse, R56, RZ ;  /* 0x000000380c68723c */ /* 0x040ff000000018ff */
[----:B------:R-:W-:Y:S08]  /*1a00*/  HMMA.16816.F32 R60, R12, R58, RZ ;  /* 0x0000003a0c3c723c */ /* 0x000ff000000018ff */
[----:B------:R-:W-:Y:S08]  /*1a10*/  HMMA.16816.F32 R8, R8, R50, RZ ;  /* 0x000000320808723c */ /* 0x000ff000000018ff */
[C---:B------:R-:W-:Y:S08]  /*1a20*/  HMMA.16816.F32 R96, R12.reuse, R52, RZ ;  /* 0x000000340c60723c */ /* 0x040ff000000018ff */
[C---:B------:R-:W-:Y:S08]  /*1a30*/  HMMA.16816.F32 R56, R12.reuse, R54, RZ ;  /* 0x000000360c38723c */ /* 0x040ff000000018ff */
[C---:B------:R-:W-:Y:S08]  /*1a40*/  HMMA.16816.F32 R92, R12.reuse, R48, RZ ;  /* 0x000000300c5c723c */ /* 0x040ff000000018ff */
[----:B------:R-:W-:Y:S01]  /*1a50*/  HMMA.16816.F32 R52, R12, R50, RZ ;  /* 0x000000320c34723c */ /* 0x000fe200000018ff */
[----:B------:R-:W-:Y:S07]  /*1a60*/  LDSM.16.M88.4 R12, [R232+0xa100] ;  /* 0x00a10000e80c783b */ /* 0x000fee0000000200 */
[C---:B------:R-:W-:Y:S01]  /*1a70*/  HMMA.16816.F32 R136, R20.reuse, R86, R44 ;  /* 0x000000561488723c */ /* 0x040fe2000000182c */
[----:B------:R-:W1:Y:S07]  /*1a80*/  LDSM.16.M88.4 R44, [R230+0x4100] ;  /* 0x00410000e62c783b */ /* 0x000e6e0000000200 */
[C---:B------:R-:W-:Y:S01]  /*1a90*/  HMMA.16816.F32 R112, R20.reuse, R76, R16 ;  /* 0x0000004c1470723c */ /* 0x040fe20000001810 */
[----:B------:R-:W2:Y:S07]  /*1aa0*/  LDSM.16.M88.4 R16, [R232+0x8100] ;  /* 0x00810000e810783b */ /* 0x000eae0000000200 */
[C---:B------:R-:W-:Y:S08]  /*1ab0*/  HMMA.16816.F32 R40, R20.reuse, R72, R40 ;  /* 0x000000481428723c */ /* 0x040ff00000001828 */
[C---:B------:R-:W-:Y:S08]  /*1ac0*/  HMMA.16816.F32 R140, R20.reuse, R82, R68 ;  /* 0x00000052148c723c */ /* 0x040ff00000001844 */
[----:B------:R-:W-:Y:S08]  /*1ad0*/  HMMA.16816.F32 R68, R20, R78, R8 ;  /* 0x0000004e1444723c */ /* 0x000ff00000001808 */
[----:B------:R-:W-:Y:S08]  /*1ae0*/  HMMA.16816.F32 R8, R24, R72, R100 ;  /* 0x000000481808723c */ /* 0x000ff00000001864 */
[C---:B------:R-:W-:Y:S01]  /*1af0*/  HMMA.16816.F32 R120, R20.reuse, R84, R32 ;  /* 0x000000541478723c */ /* 0x040fe20000001820 */
[----:B------:R-:W-:Y:S07]  /*1b00*/  LDSM.16.M88.4 R32, [R230+0x4900] ;  /* 0x00490000e620783b */ /* 0x000fee0000000200 */
[C---:B------:R-:W-:Y:S01]  /*1b10*/  HMMA.16816.F32 R116, R20.reuse, R80, R28 ;  /* 0x000000501474723c */ /* 0x040fe2000000181c */
[----:B------:R-:W-:Y:S07]  /*1b20*/  LDSM.16.M88.4 R28, [R230+0x5100] ;  /* 0x00510000e61c783b */ /* 0x000fee0000000200 */
[----:B------:R-:W-:Y:S01]  /*1b30*/  HMMA.16816.F32 R36, R20, R74, R36 ;  /* 0x0000004a1424723c */ /* 0x000fe20000001824 */
[----:B------:R-:W3:Y:S07]  /*1b40*/  LDSM.16.M88.4 R20, [R230+0x5900] ;  /* 0x00590000e614783b */ /* 0x000eee0000000200 */
[C---:B------:R-:W-:Y:S08]  /*1b50*/  HMMA.16816.F32 R128, R24.reuse, R84, R104 ;  /* 0x000000541880723c */ /* 0x040ff00000001868 */
[C---:B------:R-:W-:Y:S08]  /*1b60*/  HMMA.16816.F32 R108, R24.reuse, R86, R60 ;  /* 0x00000056186c723c */ /* 0x040ff0000000183c */
[C---:B------:R-:W-:Y:S08]  /*1b70*/  HMMA.16816.F32 R132, R24.reuse, R80, R96 ;  /* 0x000000501884723c */ /* 0x040ff00000001860 */
[C---:B------:R-:W-:Y:S08]  /*1b80*/  HMMA.16816.F32 R124, R24.reuse, R76, R92 ;  /* 0x0000004c187c723c */ /* 0x040ff0000000185c */
[C---:B------:R-:W-:Y:S01]  /*1b90*/  HMMA.16816.F32 R104, R24.reuse, R74, R88 ;  /* 0x0000004a1868723c */ /* 0x040fe20000001858 */
[----:B------:R-:W-:Y:S07]  /*1ba0*/  LDSM.16.M88.4 R88, [R229+0x1000] ;  /* 0x00100000e558783b */ /* 0x000fee0000000200 */
[C---:B------:R-:W-:Y:S01]  /*1bb0*/  HMMA.16816.F32 R100, R24.reuse, R82, R56 ;  /* 0x000000521864723c */ /* 0x040fe20000001838 */
[----:B------:R-:W-:Y:S07]  /*1bc0*/  LDSM.16.M88.4 R56, [R229+0x800] ;  /* 0x00080000e538783b */ /* 0x000fee0000000200 */
[----:B------:R-:W-:Y:S01]  /*1bd0*/  HMMA.16816.F32 R52, R24, R78, R52 ;  /* 0x0000004e1834723c */ /* 0x000fe20000001834 */
[----:B------:R-:W-:Y:S07]  /*1be0*/  LDSM.16.M88.4 R24, [R229] ;  /* 0x00000000e518783b */ /* 0x000fee0000000200 */
[-C--:B-1----:R-:W-:Y:S01]  /*1bf0*/  HMMA.16816.F32 R60, R12, R44.reuse, R40 ;  /* 0x0000002c0c3c723c */ /* 0x082fe20000001828 */
[----:B------:R-:W1:Y:S07]  /*1c00*/  LDSM.16.M88.4 R40, [R234+0x8100] ;  /* 0x00810000ea28783b */ /* 0x000e6e0000000200 */
[----:B--2---:R-:W-:Y:S01]  /*1c10*/  HMMA.16816.F32 R48, R16, R44, R8 ;  /* 0x0000002c1030723c */ /* 0x004fe20000001808 */
[----:B------:R-:W2:Y:S07]  /*1c20*/  LDSM.16.M88.4 R8, [R234+0xa100] ;  /* 0x00a10000ea08783b */ /* 0x000eae0000000200 */
[C---:B------:R-:W-:Y:S01]  /*1c30*/  HMMA.16816.F32 R96, R12.reuse, R46, R36 ;  /* 0x0000002e0c60723c */ /* 0x040fe20000001824 */
[----:B------:R-:W4:Y:S07]  /*1c40*/  LDSM.16.M88.4 R36, [R231+0xc100] ;  /* 0x00c10000e724783b */ /* 0x000f2e0000000200 */
[C---:B---3--:R-:W-:Y:S01]  /*1c50*/  HMMA.16816.F32 R72, R12.reuse, R20, R112 ;  /* 0x000000140c48723c */ /* 0x048fe20000001870 */
[----:B------:R-:W3:Y:S07]  /*1c60*/  LDSM.16.M88.4 R112, [R229+0x1800] ;  /* 0x00180000e570783b */ /* 0x000eee0000000200 */
[C---:B------:R-:W-:Y:S08]  /*1c70*/  HMMA.16816.F32 R92, R12.reuse, R32, R120 ;  /* 0x000000200c5c723c */ /* 0x040ff00000001878 */
[C---:B------:R-:W-:Y:S08]  /*1c80*/  HMMA.16816.F32 R80, R12.reuse, R28, R116 ;  /* 0x0000001c0c50723c */ /* 0x040ff00000001874 */
[C---:B------:R-:W-:Y:S08]  /*1c90*/  HMMA.16816.F32 R84, R12.reuse, R34, R136 ;  /* 0x000000220c54723c */ /* 0x040ff00000001888 */
[C---:B------:R-:W-:Y:S08]  /*1ca0*/  HMMA.16816.F32 R76, R12.reuse, R30, R140 ;  /* 0x0000001e0c4c723c */ /* 0x040ff0000000188c */
[----:B------:R-:W-:Y:S08]  /*1cb0*/  HMMA.16816.F32 R68, R12, R22, R68 ;  /* 0x000000160c44723c */ /* 0x000ff00000001844 */
[----:B-1----:R-:W-:Y:S08]  /*1cc0*/  HMMA.16816.F32 R12, R40, R24, R48 ;  /* 0x00000018280c723c */ /* 0x002ff00000001830 */
[C---:B------:R-:W-:Y:S08]  /*1cd0*/  HMMA.16816.F32 R44, R16.reuse, R46, R104 ;  /* 0x0000002e102c723c */ /* 0x040ff00000001868 */
[C---:B------:R-:W-:Y:S08]  /*1ce0*/  HMMA.16816.F32 R104, R16.reuse, R32, R128 ;  /* 0x000000201068723c */ /* 0x040ff00000001880 */
[C---:B------:R-:W-:Y:S01]  /*1cf0*/  HMMA.16816.F32 R108, R16.reuse, R34, R108 ;  /* 0x00000022106c723c */ /* 0x040fe2000000186c */
[----:B------:R-:W1:Y:S07]  /*1d00*/  LDSM.16.M88.4 R32, [R231+0xe100] ;  /* 0x00e10000e720783b */ /* 0x000e6e0000000200 */
[C---:B------:R-:W-:Y:S08]  /*1d10*/  HMMA.16816.F32 R132, R16.reuse, R28, R132 ;  /* 0x0000001c1084723c */ /* 0x040ff00000001884 */
[C---:B------:R-:W-:Y:S01]  /*1d20*/  HMMA.16816.F32 R100, R16.reuse, R30, R100 ;  /* 0x0000001e1064723c */ /* 0x040fe20000001864 */
[----:B------:R-:W-:Y:S07]  /*1d30*/  LDSM.16.M88.4 R28, [R233+0xc100] ;  /* 0x00c10000e91c783b */ /* 0x000fee0000000200 */
[C---:B------:R-:W-:Y:S08]  /*1d40*/  HMMA.16816.F32 R124, R16.reuse, R20, R124 ;  /* 0x00000014107c723c */ /* 0x040ff0000000187c */
[----:B------:R-:W-:Y:S01]  /*1d50*/  HMMA.16816.F32 R116, R16, R22, R52 ;  /* 0x000000161074723c */ /* 0x000fe20000001834 */
[----:B------:R-:W-:Y:S04]  /*1d60*/  LDSM.16.M88.4 R20, [R232+0xc100] ;  /* 0x00c10000e814783b */ /* 0x000fe80000000200 */
[----:B------:R-:W-:Y:S03]  /*1d70*/  LDSM.16.M88.4 R52, [R230+0x6100] ;  /* 0x00610000e634783b */ /* 0x000fe60000000200 */
[----:B--2---:R-:W-:Y:S01]  /*1d80*/  HMMA.16816.F32 R16, R8, R24, R60 ;  /* 0x000000180810723c */ /* 0x004fe2000000183c */
[----:B------:R-:W2:Y:S07]  /*1d90*/  LDSM.16.M88.4 R60, [R235+0x2000] ;  /* 0x00200000eb3c783b */ /* 0x000eae0000000200 */
[----:B----4-:R-:W-:Y:S08]  /*1da0*/  HMMA.16816.F32 R12, R36, R64, R12 ;  /* 0x00000040240c723c */ /* 0x010ff0000000180c */
[C---:B---3--:R-:W-:Y:S08]  /*1db0*/  HMMA.16816.F32 R152, R8.reuse, R114, R68 ;  /* 0x000000720898723c */ /* 0x048ff00000001844 */
[-C--:B------:R-:W-:Y:S08]  /*1dc0*/  HMMA.16816.F32 R96, R8, R26.reuse, R96 ;  /* 0x0000001a0860723c */ /* 0x080ff00000001860 */
[----:B------:R-:W-:Y:S01]  /*1dd0*/  HMMA.16816.F32 R68, R40, R26, R44 ;  /* 0x0000001a2844723c */ /* 0x000fe2000000182c */
[----:B------:R-:W3:Y:S04]  /*1de0*/  LDSM.16.M88.4 R24, [R233+0xe100] ;  /* 0x00e10000e918783b */ /* 0x000ee80000000200 */
[----:B------:R-:W-:Y:S03]  /*1df0*/  LDSM.16.M88.4 R44, [R229+0x2000] ;  /* 0x00200000e52c783b */ /* 0x000fe60000000200 */
[C---:B------:R-:W-:Y:S08]  /*1e00*/  HMMA.16816.F32 R92, R8.reuse, R56, R92 ;  /* 0x00000038085c723c */ /* 0x040ff0000000185c */
[C---:B------:R-:W-:Y:S08]  /*1e10*/  HMMA.16816.F32 R120, R8.reuse, R58, R84 ;  /* 0x0000003a0878723c */ /* 0x040ff00000001854 */
[C---:B------:R-:W-:Y:S08]  /*1e20*/  HMMA.16816.F32 R128, R8.reuse, R88, R80 ;  /* 0x000000580880723c */ /* 0x040ff00000001850 */
[C---:B------:R-:W-:Y:S08]  /*1e30*/  HMMA.16816.F32 R136, R8.reuse, R90, R76 ;  /* 0x0000005a0888723c */ /* 0x040ff0000000184c */
[----:B------:R-:W-:Y:S08]  /*1e40*/  HMMA.16816.F32 R140, R8, R112, R72 ;  /* 0x00000070088c723c */ /* 0x000ff00000001848 */
[----:B-1----:R-:W-:Y:S01]  /*1e50*/  HMMA.16816.F32 R8, R32, R64, R16 ;  /* 0x000000402008723c */ /* 0x002fe20000001810 */
[----:B------:R-:W1:Y:S07]  /*1e60*/  LDSM.16.M88.4 R16, [R232+0xe100] ;  /* 0x00e10000e810783b */ /* 0x000e6e0000000200 */
[----:B--2---:R-:W-:Y:S01]  /*1e70*/  HMMA.16816.F32 R48, R28, R60, R12 ;  /* 0x0000003c1c30723c */ /* 0x004fe2000000180c */
[----:B------:R-:W2:Y:S07]  /*1e80*/  LDSM.16.M88.4 R12, [R234+0xc100] ;  /* 0x00c10000ea0c783b */ /* 0x000eae0000000200 */
[C---:B------:R-:W-:Y:S08]  /*1e90*/  HMMA.16816.F32 R104, R40.reuse, R56, R104 ;  /* 0x000000382868723c */ /* 0x040ff00000001868 */
[----:B------:R-:W-:Y:S08]  /*1ea0*/  HMMA.16816.F32 R108, R40, R58, R108 ;  /* 0x0000003a286c723c */ /* 0x000ff0000000186c */
[----:B---3--:R-:W-:Y:S01]  /*1eb0*/  HMMA.16816.F32 R56, R24, R60, R8 ;  /* 0x0000003c1838723c */ /* 0x008fe20000001808 */
[----:B------:R-:W-:Y:S07]  /*1ec0*/  LDSM.16.M88.4 R8, [R236+0xe100] ;  /* 0x00e10000ec08783b */ /* 0x000fee0000000200 */
[----:B------:R-:W-:Y:S01]  /*1ed0*/  HMMA.16816.F32 R72, R20, R52, R48 ;  /* 0x000000341448723c */ /* 0x000fe20000001830 */
[----:B------:R-:W3:Y:S07]  /*1ee0*/  LDSM.16.M88.4 R48, [R224+0x6900] ;  /* 0x00690000e030783b */ /* 0x000eee0000000200 */
[-C--:B------:R-:W-:Y:S08]  /*1ef0*/  HMMA.16816.F32 R68, R36, R66.reuse, R68 ;  /* 0x000000422444723c */ /* 0x080ff00000001844 */
[----:B------:R-:W-:Y:S08]  /*1f00*/  HMMA.16816.F32 R76, R32, R66, R96 ;  /* 0x00000042204c723c */ /* 0x000ff00000001860 */
[----:B-1----:R-:W-:Y:S01]  /*1f10*/  HMMA.16816.F32 R64, R16, R52, R56 ;  /* 0x000000341040723c */ /* 0x002fe20000001838 */
[----:B------:R-:W1:Y:S07]  /*1f20*/  LDSM.16.M88.4 R56, [R235+0x2800] ;  /* 0x00280000eb38783b */ /* 0x000e6e0000000200 */
[----:B------:R-:W-:Y:S08]  /*1f30*/  HMMA.16816.F32 R68, R28, R62, R68 ;  /* 0x0000003e1c44723c */ /* 0x000ff00000001844 */
[----:B--2---:R-:W-:Y:S08]  /*1f40*/  HMMA.16816.F32 R80, R12, R44, R72 ;  /* 0x0000002c0c50723c */ /* 0x004ff00000001848 */
[----:B------:R-:W-:Y:S08]  /*1f50*/  HMMA.16816.F32 R76, R24, R62, R76 ;  /* 0x0000003e184c723c */ /* 0x000ff0000000184c */
[----:B---3--:R-:W-:Y:S08]  /*1f60*/  HMMA.16816.F32 R72, R36, R48, R104 ;  /* 0x000000302448723c */ /* 0x008ff00000001868 */
[----:B------:R-:W-:Y:S01]  /*1f70*/  HMMA.16816.F32 R132, R40, R88, R132 ;  /* 0x000000582884723c */ /* 0x000fe20000001884 */
[----:B------:R-:W-:-:S04]  /*1f80*/  FMUL.FTZ R0, R80, c[0x0][0x320] ;  /* 0x0000c80050007a20 */ /* 0x000fc80000410000 */
[----:B------:R2:W3:Y:S03]  /*1f90*/  MUFU.TANH R156, R0 ;  /* 0x00000000009c7308 */ /* 0x0004e60000002400 */
[C---:B------:R-:W-:Y:S08]  /*1fa0*/  HMMA.16816.F32 R100, R40.reuse, R90, R100 ;  /* 0x0000005a2864723c */ /* 0x040ff00000001864 */
[----:B------:R-:W-:Y:S01]  /*1fb0*/  HMMA.16816.F32 R124, R40, R112, R124 ;  /* 0x00000070287c723c */ /* 0x000fe2000000187c */
[----:B--2---:R-:W-:-:S07]  /*1fc0*/  FMUL.FTZ R0, R81, c[0x0][0x320] ;  /* 0x0000c80051007a20 */ /* 0x004fce0000410000 */
[----:B------:R-:W-:Y:S01]  /*1fd0*/  HMMA.16816.F32 R116, R40, R114, R116 ;  /* 0x000000722874723c */ /* 0x000fe20000001874 */
[----:B------:R-:W2:Y:S01]  /*1fe0*/  LDSM.16.M88.4 R40, [R230+0x6900] ;  /* 0x00690000e628783b */ /* 0x000ea20000000200 */
[----:B------:R4:W1:Y:S06]  /*1ff0*/  MUFU.TANH R151, R0 ;  /* 0x0000000000977308 */ /* 0x00086c0000002400 */
[----:B------:R-:W-:Y:S08]  /*2000*/  HMMA.16816.F32 R84, R8, R44, R64 ;  /* 0x0000002c0854723c */ /* 0x000ff00000001840 */
[----:B------:R-:W-:Y:S01]  /*2010*/  HMMA.16816.F32 R64, R20, R54, R68 ;  /* 0x000000361440723c */ /* 0x000fe20000001844 */
[----:B----4-:R-:W-:-:S04]  /*2020*/  FMUL.FTZ R0, R82, c[0x0][0x320] ;  /* 0x0000c80052007a20 */ /* 0x010fc80000410000 */
[----:B------:R4:W1:Y:S03]  /*2030*/  MUFU.TANH R150, R0 ;  /* 0x0000000000967308 */ /* 0x0008660000002400 */
[----:B------:R-:W-:Y:S08]  /*2040*/  HMMA.16816.F32 R60, R32, R48, R92 ;  /* 0x00000030203c723c */ /* 0x000ff0000000185c */
[----:B------:R-:W-:Y:S01]  /*2050*/  HMMA.16816.F32 R68, R16, R54, R76 ;  /* 0x000000361044723c */ /* 0x000fe2000000184c */
[----:B------:R-:W5:Y:S01]  /*2060*/  LDSM.16.M88.4 R52, [R229+0x2800] ;  /* 0x00280000e534783b */ /* 0x000f620000000200 */
[----:B----4-:R-:W-:-:S06]  /*2070*/  FMUL.FTZ R0, R83, c[0x0][0x320] ;  /* 0x0000c80053007a20 */ /* 0x010fcc0000410000 */
[----:B-1----:R-:W-:Y:S01]  /*2080*/  HMMA.16816.F32 R72, R28, R56, R72 ;  /* 0x000000381c48723c */ /* 0x002fe20000001848 */
[----:B------:R1:W4:Y:S07]  /*2090*/  MUFU.TANH R149, R0 ;  /* 0x0000000000957308 */ /* 0x00032e0000002400 */
[----:B------:R-:W-:Y:S08]  /*20a0*/  HMMA.16816.F32 R76, R12, R46, R64 ;  /* 0x0000002e0c4c723c */ /* 0x000ff00000001840 */
[----:B------:R-:W-:Y:S01]  /*20b0*/  HMMA.16816.F32 R64, R24, R56, R60 ;  /* 0x000000381840723c */ /* 0x000fe2000000183c */
[----:B------:R-:W3:Y:S01]  /*20c0*/  LDSM.16.M88.4 R60, [R224+0x7100] ;  /* 0x00710000e03c783b */ /* 0x000ee20000000200 */
[----:B-1----:R-:W-:-:S04]  /*20d0*/  FMUL.FTZ R0, R84, c[0x0][0x320] ;  /* 0x0000c80054007a20 */ /* 0x002fc80000410000 */
[----:B------:R1:W1:Y:S02]  /*20e0*/  MUFU.TANH R148, R0 ;  /* 0x0000000000947308 */ /* 0x0002640000002400 */
[----:B------:R-:W-:Y:S08]  /*20f0*/  HMMA.16816.F32 R88, R8, R46, R68 ;  /* 0x0000002e0858723c */ /* 0x000ff00000001844 */
[----:B------:R-:W-:Y:S01]  /*2100*/  HMMA.16816.F32 R44, R36, R50, R108 ;  /* 0x00000032242c723c */ /* 0x000fe2000000186c */
[----:B-1----:R-:W-:-:S07]  /*2110*/  FMUL.FTZ R0, R85, c[0x0][0x320] ;  /* 0x0000c80055007a20 */ /* 0x002fce0000410000 */
[----:B--2---:R-:W-:Y:S01]  /*2120*/  HMMA.16816.F32 R68, R20, R40, R72 ;  /* 0x000000281444723c */ /* 0x004fe20000001848 */
[----:B------:R1:W2:Y:S07]  /*2130*/  MUFU.TANH R147, R0 ;  /* 0x0000000000937308 */ /* 0x0002ae0000002400 */
[----:B------:R-:W-:Y:S08]  /*2140*/  HMMA.16816.F32 R72, R32, R50, R120 ;  /* 0x000000322048723c */ /* 0x000ff00000001878 */
[----:B------:R-:W-:Y:S01]  /*2150*/  HMMA.16816.F32 R48, R16, R40, R64 ;  /* 0x000000281030723c */ /* 0x000fe20000001840 */
[----:B-1----:R-:W-:-:S04]  /*2160*/  FMUL.FTZ R0, R86, c[0x0][0x320] ;  /* 0x0000c80056007a20 */ /* 0x002fc80000410000 */
[----:B------:R1:W1:Y:S03]  /*2170*/  MUFU.TANH R146, R0 ;  /* 0x0000000000927308 */ /* 0x0002660000002400 */
[----:B------:R-:W-:Y:S01]  /*2180*/  HMMA.16816.F32 R64, R28, R58, R44 ;  /* 0x0000003a1c40723c */ /* 0x000fe2000000182c */
[----:B------:R-:W2:Y:S01]  /*2190*/  LDSM.16.M88.4 R44, [R235+0x3000] ;  /* 0x00300000eb2c783b */ /* 0x000ea20000000200 */
[----:B-1----:R-:W-:Y:S11]  /*21a0*/  FMUL.FTZ R0, R87, c[0x0][0x320] ;  /* 0x0000c80057007a20 */ /* 0x002ff60000410000 */
[----:B------:R-:W-:Y:S03]  /*21b0*/  @!UPT UIADD3 URZ, URZ, URZ, URZ ;  /* 0x0000003f3f3ff290 */ /* 0x000fe6000fffe03f */
[----:B-----5:R-:W-:Y:S01]  /*21c0*/  HMMA.16816.F32 R80, R8, R52, R48 ;  /* 0x000000340850723c */ /* 0x020fe20000001830 */
[----:B------:R1:W1:Y:S07]  /*21d0*/  MUFU.TANH R115, R0 ;  /* 0x0000000000737308 */ /* 0x00026e0000002400 */
[----:B------:R-:W-:Y:S08]  /*21e0*/  HMMA.16816.F32 R64, R20, R42, R64 ;  /* 0x0000002a1440723c */ /* 0x000ff00000001840 */
[----:B---3--:R-:W-:Y:S01]  /*21f0*/  HMMA.16816.F32 R48, R32, R60, R128 ;  /* 0x0000003c2030723c */ /* 0x008fe20000001880 */
[----:B-1----:R-:W-:-:S04]  /*2200*/  FMUL.FTZ R0, R76, c[0x0][0x320] ;  /* 0x0000c8004c007a20 */ /* 0x002fc80000410000 */
[----:B------:R1:W3:Y:S02]  /*2210*/  MUFU.TANH R145, R0 ;  /* 0x0000000000917308 */ /* 0x0002e40000002400 */
[----:B-1----:R-:W-:-:S06]  /*2220*/  FMUL.FTZ R0, R77, c[0x0][0x320] ;  /* 0x0000c8004d007a20 */ /* 0x002fcc0000410000 */
[----:B------:R1:W1:Y:S02]  /*2230*/  MUFU.TANH R114, R0 ;  /* 0x0000000000727308 */ /* 0x0002640000002400 */
        /* <DEDUP_REMOVED lines=8> */
[----:B-1----:R-:W-:-:S04]  /*22c0*/  FMUL.FTZ R0, R88, c[0x0][0x320] ;  /* 0x0000c80058007a20 */ /* 0x002fc80000410000 */
[----:B------:R1:W1:Y:S11]  /*22d0*/  MUFU.TANH R111, R0 ;  /* 0x00000000006f7308 */ /* 0x0002760000002400 */
[----:B------:R-:W-:Y:S01]  /*22e0*/  HMMA.16816.F32 R68, R16, R42, R68 ;  /* 0x0000002a1044723c */ /* 0x000fe20000001844 */
[----:B------:R-:W3:Y:S01]  /*22f0*/  LDSM.16.M88.4 R40, [R229+0x3000] ;  /* 0x00300000e528783b */ /* 0x000ee20000000200 */
[----:B-1----:R-:W-:-:S06]  /*2300*/  FMUL.FTZ R0, R89, c[0x0][0x320] ;  /* 0x0000c80059007a20 */ /* 0x002fcc0000410000 */
[----:B--2---:R-:W-:Y:S01]  /*2310*/  HMMA.16816.F32 R72, R28, R44, R72 ;  /* 0x0000002c1c48723c */ /* 0x004fe20000001848 */
[----:B------:R1:W2:Y:S11]  /*2320*/  MUFU.TANH R110, R0 ;  /* 0x00000000006e7308 */ /* 0x0002b60000002400 */
[----:B------:R-:W-:Y:S04]  /*2330*/  @!UPT UIADD3 URZ, URZ, URZ, URZ ;  /* 0x0000003f3f3ff290 */ /* 0x000fe8000fffe03f */
[----:B------:R-:W-:Y:S01]  /*2340*/  HMMA.16816.F32 R84, R8, R54, R68 ;  /* 0x000000360854723c */ /* 0x000fe20000001844 */
[----:B-1----:R-:W-:-:S04]  /*2350*/  FMUL.FTZ R0, R90, c[0x0][0x320] ;  /* 0x0000c8005a007a20 */ /* 0x002fc80000410000 */
[----:B------:R1:W1:Y:S03]  /*2360*/  MUFU.TANH R109, R0 ;  /* 0x00000000006d7308 */ /* 0x0002660000002400 */
[----:B-----5:R-:W-:Y:S08]  /*2370*/  HMMA.16816.F32 R68, R20, R56, R72 ;  /* 0x000000381444723c */ /* 0x020ff00000001848 */
[----:B------:R-:W-:Y:S01]  /*2380*/  HMMA.16816.F32 R72, R32, R62, R136 ;  /* 0x0000003e2048723c */ /* 0x000fe20000001888 */
[----:B-1----:R-:W-:-:S04]  /*2390*/  FMUL.FTZ R0, R91, c[0x0][0x320] ;  /* 0x0000c8005b007a20 */ /* 0x002fc80000410000 */
[----:B------:R1:W1:Y:S11]  /*23a0*/  MUFU.TANH R107, R0 ;  /* 0x00000000006b7308 */ /* 0x0002760000002400 */
[----:B------:R-:W-:Y:S08]  /*23b0*/  @!UPT UIADD3 URZ, URZ, URZ, URZ ;  /* 0x0000003f3f3ff290 */ /* 0x000ff0000fffe03f */
[----:B------:R-:W-:Y:S01]  /*23c0*/  HMMA.16816.F32 R72, R24, R46, R72 ;  /* 0x0000002e1848723c */ /* 0x000fe20000001848 */
[----:B-1----:R-:W-:-:S04]  /*23d0*/  FMUL.FTZ R0, R76, c[0x0][0x320] ;  /* 0x0000c8004c007a20 */ /* 0x002fc80000410000 */
[----:B------:R1:W1:Y:S02]  /*23e0*/  MUFU.TANH R108, R0 ;  /* 0x00000000006c7308 */ /* 0x0002640000002400 */
[----:B-1----:R-:W-:Y:S11]  /*23f0*/  FMUL.FTZ R0, R77, c[0x0][0x320] ;  /* 0x0000c8004d007a20 */ /* 0x002ff60000410000 */
[----:B------:R-:W-:Y:S06]  /*2400*/  @!UPT UIADD3 URZ, URZ, URZ, URZ ;  /* 0x0000003f3f3ff290 */ /* 0x000fec000fffe03f */
[----:B------:R-:W-:Y:S01]  /*2410*/  HMMA.16816.F32 R72, R16, R58, R72 ;  /* 0x0000003a1048723c */ /* 0x000fe20000001848 */
[----:B------:R1:W1:Y:S02]  /*2420*/  MUFU.TANH R106, R0 ;  /* 0x00000000006a7308 */ /* 0x0002640000002400 */
[----:B-1----:R-:W-:-:S06]  /*2430*/  FMUL.FTZ R0, R78, c[0x0][0x320] ;  /* 0x0000c8004e007a20 */ /* 0x002fcc0000410000 */
[----:B------:R1:W1:Y:S11]  /*2440*/  MUFU.TANH R105, R0 ;  /* 0x0000000000697308 */ /* 0x0002760000002400 */
[----:B------:R-:W-:Y:S04]  /*2450*/  @!UPT UIADD3 URZ, URZ, URZ, URZ ;  /* 0x0000003f3f3ff290 */ /* 0x000fe8000fffe03f */
[----:B---3--:R-:W-:Y:S01]  /*2460*/  HMMA.16816.F32 R72, R8, R42, R72 ;  /* 0x0000002a0848723c */ /* 0x008fe20000001848 */
[----:B-1----:R-:W-:-:S07]  /*2470*/  FMUL.FTZ R0, R79, c[0x0][0x320] ;  /* 0x0000c8004f007a20 */ /* 0x002fce0000410000 */
[----:B------:R-:W-:Y:S01]  /*2480*/  HMMA.16816.F32 R76, R12, R54, R64 ;  /* 0x000000360c4c723c */ /* 0x000fe20000001840 */
[----:B------:R1:W3:Y:S07]  /*2490*/  MUFU.TANH R104, R0 ;  /* 0x0000000000687308 */ /* 0x0002ee0000002400 */
[----:B------:R-:W-:Y:S01]  /*24a0*/  HMMA.16816.F32 R64, R24, R44, R48 ;  /* 0x0000002c1840723c */ /* 0x000fe20000001830 */
[----:B------:R-:W5:Y:S07]  /*24b0*/  LDSM.16.M88.4 R48, [R224+0x7900] ;  /* 0x00790000e030783b */ /* 0x000f6e0000000200 */
[----:B------:R-:W-:-:S02]  /*24c0*/  FMUL.FTZ R72, R72, c[0x0][0x320] ;  /* 0x0000c80048487a20 */ /* 0x000fc40000410000 */
[----:B------:R-:W-:Y:S02]  /*24d0*/  FMUL.FTZ R73, R73, c[0x0][0x320] ;  /* 0x0000c80049497a20 */ /* 0x000fe40000410000 */
[----:B------:R-:W-:Y:S01]  /*24e0*/  FMUL.FTZ R74, R74, c[0x0][0x320] ;  /* 0x0000c8004a4a7a20 */ /* 0x000fe20000410000 */
[----:B------:R-:W-:Y:S01]  /*24f0*/  HMMA.16816.F32 R52, R36, R62, R100 ;  /* 0x0000003e2434723c */ /* 0x000fe20000001864 */
[----:B------:R-:W2:Y:S01]  /*2500*/  MUFU.TANH R72, R72 ;  /* 0x0000004800487308 */ /* 0x000ea20000002400 */
[----:B-1----:R-:W-:-:S07]  /*2510*/  FMUL.FTZ R0, R80, c[0x0][0x320] ;  /* 0x0000c80050007a20 */ /* 0x002fce0000410000 */
[----:B------:R1:W1:Y:S02]  /*2520*/  MUFU.TANH R99, R0 ;  /* 0x0000000000637308 */ /* 0x0002640000002400 */
[----:B------:R-:W-:Y:S06]  /*2530*/  HMMA.16816.F32 R60, R16, R56, R64 ;  /* 0x00000038103c723c */ /* 0x000fec0000001840 */
[----:B------:R-:W2:Y:S07]  /*2540*/  MUFU.TANH R73, R73 ;  /* 0x0000004900497308 */ /* 0x000eae0000002400 */
[----:B------:R-:W-:Y:S01]  /*2550*/  HMMA.16816.F32 R64, R28, R46, R52 ;  /* 0x0000002e1c40723c */ /* 0x000fe20000001834 */
[----:B-1----:R-:W-:Y:S01]  /*2560*/  FMUL.FTZ R0, R81, c[0x0][0x320] ;  /* 0x0000c80051007a20 */ /* 0x002fe20000410000 */
[----:B------:R-:W1:Y:S01]  /*2570*/  LDSM.16.M88.4 R52, [R235+0x3800] ;  /* 0x00380000eb34783b */ /* 0x000e620000000200 */
[----:B------:R-:W1:Y:S03]  /*2580*/  MUFU.TANH R74, R74 ;  /* 0x0000004a004a7308 */ /* 0x000e660000002400 */
[----:B------:R-:W1:Y:S05]  /*2590*/  LDSM.16.M88.4 R44, [R230+0x7900] ;  /* 0x00790000e62c783b */ /* 0x000e6a0000000200 */
[----:B------:R2:W1:Y:S02]  /*25a0*/  MUFU.TANH R98, R0 ;  /* 0x0000000000627308 */ /* 0x0004640000002400 */
[----:B--2---:R-:W-:-:S06]  /*25b0*/  FMUL.FTZ R0, R82, c[0x0][0x320] ;  /* 0x0000c80052007a20 */ /* 0x004fcc0000410000 */
[----:B------:R2:W1:Y:S02]  /*25c0*/  MUFU.TANH R95, R0 ;  /* 0x00000000005f7308 */ /* 0x0004640000002400 */
[----:B--2---:R-:W-:Y:S02]  /*25d0*/  FMUL.FTZ R0, R83, c[0x0][0x320] ;  /* 0x0000c80053007a20 */ /* 0x004fe40000410000 */
[----:B------:R-:W-:Y:S04]  /*25e0*/  HMMA.16816.F32 R80, R8, R40, R60 ;  /* 0x000000280850723c */ /* 0x000fe8000000183c */
[----:B------:R2:W1:Y:S04]  /*25f0*/  MUFU.TANH R94, R0 ;  /* 0x00000000005e7308 */ /* 0x0004680000002400 */
[----:B------:R-:W-:Y:S08]  /*2600*/  HMMA.16816.F32 R60, R20, R58, R64 ;  /* 0x0000003a143c723c */ /* 0x000ff00000001840 */
[----:B-----5:R-:W-:Y:S01]  /*2610*/  HMMA.16816.F32 R64, R32, R48, R140 ;  /* 0x000000302040723c */ /* 0x020fe2000000188c */
[----:B--2---:R-:W-:-:S04]  /*2620*/  FMUL.FTZ R0, R76, c[0x0][0x320] ;  /* 0x0000c8004c007a20 */ /* 0x004fc80000410000 */
[----:B------:R2:W1:Y:S03]  /*2630*/  MUFU.TANH R96, R0 ;  /* 0x0000000000607308 */ /* 0x0004660000002400 */
[----:B------:R-:W-:Y:S01]  /*2640*/  HMMA.16816.F32 R32, R32, R50, R152 ;  /* 0x000000322020723c */ /* 0x000fe20000001898 */
[----:B--2---:R-:W-:Y:S11]  /*2650*/  FMUL.FTZ R0, R77, c[0x0][0x320] ;  /* 0x0000c8004d007a20 */ /* 0x004ff60000410000 */
[----:B------:R-:W-:Y:S04]  /*2660*/  @!UPT UIADD3 URZ, URZ, URZ, URZ ;  /* 0x0000003f3f3ff290 */ /* 0x000fe8000fffe03f */
[----:B-1----:R-:W-:Y:S01]  /*2670*/  HMMA.16816.F32 R64, R24, R52, R64 ;  /* 0x000000341840723c */ /* 0x002fe20000001840 */
[----:B------:R1:W2:Y:S02]  /*2680*/  MUFU.TANH R97, R0 ;  /* 0x0000000000617308 */ /* 0x0002a40000002400 */
[----:B-1----:R-:W-:-:S06]  /*2690*/  FMUL.FTZ R0, R78, c[0x0][0x320] ;  /* 0x0000c8004e007a20 */ /* 0x002fcc0000410000 */
[----:B------:R1:W1:Y:S02]  /*26a0*/  MUFU.TANH R93, R0 ;  /* 0x00000000005d7308 */ /* 0x0002640000002400 */
[----:B-1----:R-:W-:Y:S02]  /*26b0*/  FMUL.FTZ R0, R79, c[0x0][0x320] ;  /* 0x0000c8004f007a20 */ /* 0x002fe40000410000 */
[----:B------:R-:W-:Y:S04]  /*26c0*/  HMMA.16816.F32 R76, R12, R40, R68 ;  /* 0x000000280c4c723c */ /* 0x000fe80000001844 */
[----:B------:R1:W1:Y:S04]  /*26d0*/  MUFU.TANH R92, R0 ;  /* 0x00000000005c7308 */ /* 0x0002680000002400 */
[----:B------:R-:W-:Y:S01]  /*26e0*/  HMMA.16816.F32 R68, R36, R48, R124 ;  /* 0x000000302444723c */ /* 0x000fe2000000187c */
[----:B-1----:R-:W-:-:S04]  /*26f0*/  FMUL.FTZ R0, R84, c[0x0][0x320] ;  /* 0x0000c80054007a20 */ /* 0x002fc80000410000 */
[----:B------:R1:W1:Y:S11]  /*2700*/  MUFU.TANH R91, R0 ;  /* 0x00000000005b7308 */ /* 0x0002760000002400 */
[----:B------:R-:W-:Y:S08]  /*2710*/  @!UPT UIADD3 URZ, URZ, URZ, URZ ;  /* 0x0000003f3f3ff290 */ /* 0x000ff0000fffe03f */
[----:B------:R-:W-:Y:S01]  /*2720*/  HMMA.16816.F32 R56, R28, R52, R68 ;  /* 0x000000341c38723c */ /* 0x000fe20000001844 */
[----:B-1----:R-:W-:-:S07]  /*2730*/  FMUL.FTZ R0, R85, c[0x0][0x320] ;  /* 0x0000c80055007a20 */ /* 0x002fce0000410000 */
[----:B------:R-:W-:Y:S01]  /*2740*/  HMMA.16816.F32 R68, R12, R42, R60 ;  /* 0x0000002a0c44723c */ /* 0x000fe2000000183c */
[----:B------:R1:W1:Y:S07]  /*2750*/  MUFU.TANH R90, R0 ;  /* 0x00000000005a7308 */ /* 0x00026e0000002400 */
[----:B------:R-:W-:Y:S01]  /*2760*/  HMMA.16816.F32 R60, R36, R50, R116 ;  /* 0x00000032243c723c */ /* 0x000fe20000001874 */
[----:B------:R-:W5:Y:S01]  /*2770*/  LDSM.16.M88.4 R36, [R229+0x3800] ;  /* 0x00380000e524783b */ /* 0x000f620000000200 */
[----:B------:R-:W-:-:S06]  /*2780*/  DEPBAR.LE SB0, 0x0 ;  /* 0x000080000000791a */ /* 0x000fcc0000000000 */
[----:B------:R-:W-:Y:S01]  /*2790*/  HMMA.16816.F32 R56, R20, R44, R56 ;  /* 0x0000002c1438723c */ /* 0x000fe20000001838 */
[----:B-1----:R-:W-:-:S04]  /*27a0*/  FMUL.FTZ R0, R86, c[0x0][0x320] ;  /* 0x0000c80056007a20 */ /* 0x002fc80000410000 */
[----:B------:R1:W1:Y:S03]  /*27b0*/  MUFU.TANH R86, R0 ;  /* 0x0000000000567308 */ /* 0x0002660000002400 */
[----:B------:R-:W-:Y:S01]  /*27c0*/  HMMA.16816.F32 R40, R16, R44, R64 ;  /* 0x0000002c1028723c */ /* 0x000fe20000001840 */
[----:B------:R-:W-:Y:S02]  /*27d0*/  FMUL.FTZ R69, R69, c[0x0][0x320] ;  /* 0x0000c80045457a20 */ /* 0x000fe40000410000 */
[----:B------:R-:W-:Y:S02]  /*27e0*/  FMUL.FTZ R70, R70, c[0x0][0x320] ;  /* 0x0000c80046467a20 */ /* 0x000fe40000410000 */
[----:B------:R-:W-:Y:S02]  /*27f0*/  FMUL.FTZ R71, R71, c[0x0][0x320] ;  /* 0x0000c80047477a20 */ /* 0x000fe40000410000 */
[----:B------:R-:W2:Y:S01]  /*2800*/  MUFU.TANH R69, R69 ;  /* 0x0000004500457308 */ /* 0x000ea20000002400 */
[----:B------:R-:W-:Y:S01]  /*2810*/  HMMA.16816.F32 R28, R28, R54, R60 ;  /* 0x000000361c1c723c */ /* 0x000fe2000000183c */
[----:B-1----:R-:W-:-:S06]  /*2820*/  FMUL.FTZ R0, R87, c[0x0][0x320] ;  /* 0x0000c80057007a20 */ /* 0x002fcc0000410000 */
[----:B------:R-:W1:Y:S01]  /*2830*/  MUFU.TANH R70, R70 ;  /* 0x0000004600467308 */ /* 0x000e620000002400 */
[----:B------:R-:W-:Y:S07]  /*2840*/  HMMA.16816.F32 R52, R24, R54, R32 ;  /* 0x000000361834723c */ /* 0x000fee0000001820 */
[----:B------:R1:W1:Y:S01]  /*2850*/  MUFU.TANH R88, R0 ;  /* 0x0000000000587308 */ /* 0x0002620000002400 */
[----:B-----5:R-:W-:Y:S07]  /*2860*/  HMMA.16816.F32 R56, R12, R36, R56 ;  /* 0x000000240c38723c */ /* 0x020fee0000001838 */
[----:B------:R-:W2:Y:S01]  /*2870*/  MUFU.TANH R71, R71 ;  /* 0x0000004700477308 */ /* 0x000ea20000002400 */
[----:B------:R-:W-:Y:S01]  /*2880*/  HMMA.16816.F32 R20, R20, R46, R28 ;  /* 0x0000002e1414723c */ /* 0x000fe2000000181c */
[----:B-1----:R-:W-:-:S07]  /*2890*/  FMUL.FTZ R0, R76, c[0x0][0x320] ;  /* 0x0000c8004c007a20 */ /* 0x002fce0000410000 */
[----:B------:R-:W-:Y:S01]  /*28a0*/  HMMA.16816.F32 R16, R16, R46, R52 ;  /* 0x0000002e1010723c */ /* 0x000fe20000001834 */
[----:B------:R1:W1:Y:S07]  /*28b0*/  MUFU.TANH R89, R0 ;  /* 0x0000000000597308 */ /* 0x00026e0000002400 */
[----:B------:R-:W-:Y:S01]  /*28c0*/  HMMA.16816.F32 R24, R8, R36, R40 ;  /* 0x000000240818723c */ /* 0x000fe20000001828 */
[----:B------:R-:W-:Y:S02]  /*28d0*/  FMUL.FTZ R56, R56, c[0x0][0x320] ;  /* 0x0000c80038387a20 */ /* 0x000fe40000410000 */
[----:B------:R-:W-:-:S02]  /*28e0*/  FMUL.FTZ R57, R57, c[0x0][0x320] ;  /* 0x0000c80039397a20 */ /* 0x000fc40000410000 */
[----:B------:R-:W-:Y:S02]  /*28f0*/  FMUL.FTZ R58, R58, c[0x0][0x320] ;  /* 0x0000c8003a3a7a20 */ /* 0x000fe40000410000 */
[----:B------:R-:W2:Y:S01]  /*2900*/  MUFU.TANH R56, R56 ;  /* 0x0000003800387308 */ /* 0x000ea20000002400 */
[----:B------:R-:W-:Y:S01]  /*2910*/  HMMA.16816.F32 R12, R12, R38, R20 ;  /* 0x000000260c0c723c */ /* 0x000fe20000001814 */
[----:B-1----:R-:W-:-:S06]  /*2920*/  FMUL.FTZ R0, R77, c[0x0][0x320] ;  /* 0x0000c8004d007a20 */ /* 0x002fcc0000410000 */
[----:B------:R1:W1:Y:S01]  /*2930*/  MUFU.TANH R87, R0 ;  /* 0x0000000000577308 */ /* 0x0002620000002400 */
[----:B------:R-:W-:Y:S07]  /*2940*/  HMMA.16816.F32 R8, R8, R38, R16 ;  /* 0x000000260808723c */ /* 0x000fee0000001810 */
[----:B------:R-:W2:Y:S01]  /*2950*/  MUFU.TANH R57, R57 ;  /* 0x0000003900397308 */ /* 0x000ea20000002400 */
[----:B------:R-:W-:Y:S02]  /*2960*/  FMUL.FTZ R24, R24, c[0x0][0x320] ;  /* 0x0000c80018187a20 */ /* 0x000fe40000410000 */
[----:B------:R-:W-:-:S02]  /*2970*/  FMUL.FTZ R25, R25, c[0x0][0x320] ;  /* 0x0000c80019197a20 */ /* 0x000fc40000410000 */
[----:B------:R-:W-:Y:S02]  /*2980*/  FMUL.FTZ R26, R26, c[0x0][0x320] ;  /* 0x0000c8001a1a7a20 */ /* 0x000fe40000410000 */
[----:B------:R-:W-:Y:S01]  /*2990*/  FMUL.FTZ R27, R27, c[0x0][0x320] ;  /* 0x0000c8001b1b7a20 */ /* 0x000fe20000410000 */
[----:B------:R-:W2:Y:S01]  /*29a0*/  MUFU.TANH R58, R58 ;  /* 0x0000003a003a7308 */ /* 0x000ea20000002400 */
[----:B-1----:R-:W-:Y:S02]  /*29b0*/  FMUL.FTZ R0, R78, c[0x0][0x320] ;  /* 0x0000c8004e007a20 */ /* 0x002fe40000410000 */
[----:B------:R-:W-:Y:S02]  /*29c0*/  FMUL.FTZ R12, R12, c[0x0][0x320] ;  /* 0x0000c8000c0c7a20 */ /* 0x000fe40000410000 */
[----:B------:R-:W-:Y:S02]  /*29d0*/  FMUL.FTZ R13, R13, c[0x0][0x320] ;  /* 0x0000c8000d0d7a20 */ /* 0x000fe40000410000 */
[----:B------:R-:W-:Y:S01]  /*29e0*/  FMUL.FTZ R14, R14, c[0x0][0x320] ;  /* 0x0000c8000e0e7a20 */ /* 0x000fe20000410000 */
[----:B------:R1:W1:Y:S01]  /*29f0*/  MUFU.TANH R85, R0 ;  /* 0x0000000000557308 */ /* 0x0002620000002400 */
[----:B------:R-:W-:-:S02]  /*2a00*/  FMUL.FTZ R15, R15, c[0x0][0x320] ;  /* 0x0000c8000f0f7a20 */ /* 0x000fc40000410000 */
[----:B------:R-:W-:Y:S02]  /*2a10*/  FMUL.FTZ R8, R8, c[0x0][0x320] ;  /* 0x0000c80008087a20 */ /* 0x000fe40000410000 */
[----:B------:R-:W-:Y:S02]  /*2a20*/  FMUL.FTZ R9, R9, c[0x0][0x320] ;  /* 0x0000c80009097a20 */ /* 0x000fe40000410000 */
[----:B------:R-:W-:Y:S01]  /*2a30*/  FMUL.FTZ R10, R10, c[0x0][0x320] ;  /* 0x0000c8000a0a7a20 */ /* 0x000fe20000410000 */
[----:B------:R-:W2:Y:S01]  /*2a40*/  MUFU.TANH R49, R24 ;  /* 0x0000001800317308 */ /* 0x000ea20000002400 */
[----:B------:R-:W-:Y:S02]  /*2a50*/  FMUL.FTZ R11, R11, c[0x0][0x320] ;  /* 0x0000c8000b0b7a20 */ /* 0x000fe40000410000 */
[----:B-1----:R-:W-:-:S05]  /*2a60*/  FMUL.FTZ R0, R79, c[0x0][0x320] ;  /* 0x0000c8004f007a20 */ /* 0x002fca0000410000 */
[----:B------:R-:W1:Y:S08]  /*2a70*/  MUFU.TANH R50, R25 ;  /* 0x0000001900327308 */ /* 0x000e700000002400 */
[----:B------:R5:W1:Y:S08]  /*2a80*/  MUFU.TANH R84, R0 ;  /* 0x0000000000547308 */ /* 0x000a700000002400 */
[----:B------:R-:W1:Y:S01]  /*2a90*/  MUFU.TANH R52, R26 ;  /* 0x0000001a00347308 */ /* 0x000e620000002400 */
[----:B-----5:R-:W-:-:S07]  /*2aa0*/  FMUL.FTZ R0, R80, c[0x0][0x320] ;  /* 0x0000c80050007a20 */ /* 0x020fce0000410000 */
        /* <DEDUP_REMOVED lines=17> */
[----:B------:R5:W1:Y:S02]  /*2bc0*/  MUFU.TANH R68, R0 ;  /* 0x0000000000447308 */ /* 0x000a640000002400 */
[----:B-----5:R-:W-:-:S06]  /*2bd0*/  FMUL.FTZ R0, R75, c[0x0][0x320] ;  /* 0x0000c8004b007a20 */ /* 0x020fcc0000410000 */
[----:B------:R5:W1:Y:S02]  /*2be0*/  MUFU.TANH R48, R0 ;  /* 0x0000000000307308 */ /* 0x000a640000002400 */
[----:B-----5:R-:W-:-:S06]  /*2bf0*/  FMUL.FTZ R0, R59, c[0x0][0x320] ;  /* 0x0000c8003b007a20 */ /* 0x020fcc0000410000 */
[----:B------:R5:W1:Y:S02]  /*2c00*/  MUFU.TANH R41, R0 ;  /* 0x0000000000297308 */ /* 0x000a640000002400 */
[----:B-----5:R-:W-:Y:S01]  /*2c10*/  IADD3 R0, R158, R157, RZ ;  /* 0x0000009d9e007210 */ /* 0x020fe20007ffe0ff */
[----:B------:R-:W-:Y:S06]  /*2c20*/  BAR.SYNC.DEFER_BLOCKING 0x0 ;  /* 0x0000000000007b1d */ /* 0x000fec0000010000 */
[----:B------:R-:W-:Y:S05]  /*2c30*/  @!P1 BRA `(.L_x_644) ;  /* 0x0000025000009947 */ /* 0x000fea0003800000 */
[----:B-1234-:R-:W-:-:S04]  /*2c40*/  ULEA.HI.SX32 UR5, UR18, 0xfffffffe, 0x1a ;  /* 0xfffffffe12057891 */ /* 0x01efc8000f8fd23f */
[----:B------:R-:W-:Y:S02]  /*2c50*/  USHF.R.S32.HI UR4, URZ, 0x1f, UR5 ;  /* 0x0000001f3f047899 */ /* 0x000fe40008011405 */
[----:B------:R-:W-:Y:S01]  /*2c60*/  UIMAD UR9, UR9, UR5, URZ ;  /* 0x00000005090972a4 */ /* 0x000fe2000f8e023f */
[----:B------:R-:W-:Y:S01]  /*2c70*/  IMAD.WIDE.U32 R8, R159, UR5, R162 ;  /* 0x000000059f087c25 */ /* 0x000fe2000f8e00a2 */
[----:B------:R-:W-:Y:S02]  /*2c80*/  USHF.L.U32 UR5, UR6, 0x5, URZ ;  /* 0x0000000506057899 */ /* 0x000fe4000800063f */
[----:B------:R-:W-:Y:S02]  /*2c90*/  UIMAD UR4, UR4, UR10, UR9 ;  /* 0x0000000a040472a4 */ /* 0x000fe4000f8e0209 */
[----:B------:R-:W-:Y:S01]  /*2ca0*/  LEA R6, P2, R8, c[0x0][0x1c8], 0x1 ;  /* 0x0000720008067a11 */ /* 0x000fe200078408ff */
[----:B------:R-:W-:Y:S01]  /*2cb0*/  USHF.L.U64.HI UR6, UR6, 0x5, UR7 ;  /* 0x0000000506067899 */ /* 0x000fe20008010207 */
[----:B------:R-:W-:Y:S01]  /*2cc0*/  IMAD.U32 R14, RZ, RZ, UR5 ;  /* 0x00000005ff0e7e24 */ /* 0x000fe2000f8e00ff */
[----:B------:R-:W-:Y:S01]  /*2cd0*/  UIADD3 UR7, UP0, UR20, 0x80, URZ ;  /* 0x0000008014077890 */ /* 0x000fe2000ff1e03f */
[----:B------:R-:W-:-:S03]  /*2ce0*/  IADD3 R3, R9, UR4, RZ ;  /* 0x0000000409037c10 */ /* 0x000fc6000fffe0ff */
[----:B------:R-:W-:Y:S01]  /*2cf0*/  UIADD3.X UR4, URZ, UR14, URZ, UP0, !UPT ;  /* 0x0000000e3f047290 */ /* 0x000fe200087fe43f */
[----:B------:R-:W-:Y:S01]  /*2d00*/  LEA.HI.X R7, R8, c[0x0][0x1cc], R3, 0x1, P2 ;  /* 0x0000730008077a11 */ /* 0x000fe200010f0c03 */
[----:B------:R-:W-:Y:S01]  /*2d10*/  IMAD.SHL.U32 R3, R160, 0x2, RZ ;  /* 0x00000002a0037824 */ /* 0x000fe200078e00ff */
[----:B------:R-:W-:Y:S02]  /*2d20*/  IADD3 R8, P5, R6, UR5, RZ ;  /* 0x0000000506087c10 */ /* 0x000fe4000ffbe0ff */
[----:B------:R-:W-:Y:S02]  /*2d30*/  IADD3 R14, P4, P2, R14, 0x80, R6 ;  /* 0x000000800e0e7810 */ /* 0x000fe40007a9e006 */
        /* <DEDUP_REMOVED lines=12> */
[C---:B------:R-:W-:Y:S02]  /*2e00*/  IADD3 R10, P4, R6.reuse, UR5, RZ ;  /* 0x00000005060a7c10 */ /* 0x040fe4000ff9e0ff */
[----:B------:R-:W-:Y:S02]  /*2e10*/  IADD3.X R7, R9, UR6, RZ, P6, !PT ;  /* 0x0000000609077c10 */ /* 0x000fe4000b7fe4ff */
[----:B--2---:R-:W-:Y:S02]  /*2e20*/  IADD3 R8, P2, R6, UR7, RZ ;  /* 0x0000000706087c10 */ /* 0x004fe4000ff5e0ff */
[C---:B------:R-:W-:Y:S01]  /*2e30*/  IADD3.X R11, R7.reuse, UR6, RZ, P4, !PT ;  /* 0x00000006070b7c10 */ /* 0x040fe2000a7fe4ff */
[----:B------:R3:W-:Y:S01]  /*2e40*/  LDGSTS.E.BYPASS.LTC128B.128 [R3+0x5100], [R6.64], !P3 ;  /* 0x0510000006037fae */ /* 0x0007e2000d901d56 */
[----:B------:R-:W-:-:S03]  /*2e50*/  IADD3.X R9, R7, UR4, RZ, P2, !PT ;  /* 0x0000000407097c10 */ /* 0x000fc600097fe4ff */
[----:B------:R3:W-:Y:S04]  /*2e60*/  LDGSTS.E.BYPASS.LTC128B.128 [R3+0x7100], [R12.64], !P0 ;  /* 0x071000000c037fae */ /* 0x0007e8000c101d56 */
[----:B------:R3:W-:Y:S04]  /*2e70*/  LDGSTS.E.BYPASS.LTC128B.128 [R3+0x5900], [R10.64], !P3 ;  /* 0x059000000a037fae */ /* 0x0007e8000d901d56 */
[----:B------:R3:W-:Y:S02]  /*2e80*/  LDGSTS.E.BYPASS.LTC128B.128 [R3+0x7900], [R8.64], !P0 ;  /* 0x0790000008037fae */ /* 0x0007e4000c101d56 */
.L_x_644:
[----:B-1234-:R-:W-:Y:S01]  /*2e90*/  SHF.R.S32.HI R3, RZ, 0x1f, R144 ;  /* 0x0000001fff037819 */ /* 0x01efe20000011490 */
[----:B------:R-:W-:Y:S01]  /*2ea0*/  STL [R1+0x78], R235 ;  /* 0x000078eb01007387 */ /* 0x000fe20000100800 */
[----:B------:R-:W-:Y:S01]  /*2eb0*/  UIMAD UR8, UR13, -0x40, UR8 ;  /* 0xffffffc00d0878a4 */ /* 0x000fe2000f8e0208 */
[----:B------:R-:W-:Y:S01]  /*2ec0*/  IMAD.SHL.U32 R225, R0, 0x2, RZ ;  /* 0x0000000200e17824 */ /* 0x000fe200078e00ff */
[----:B------:R-:W-:Y:S01]  /*2ed0*/  LEA.HI R5, R3, R144, RZ, 0x2 ;  /* 0x0000009003057211 */ /* 0x000fe200078f10ff */
[----:B------:R-:W-:Y:S02]  /*2ee0*/  STL [R1+0x74], R234 ;  /* 0x000074ea01007387 */ /* 0x000fe40000100800 */
[----:B------:R-:W-:Y:S01]  /*2ef0*/  IMAD R228, R2, 0x2, R225 ;  /* 0x0000000202e47824 */ /* 0x000fe200078e02e1 */
[----:B------:R-:W-:Y:S01]  /*2f00*/  LOP3.LUT R3, R5, 0x7ffffffc, RZ, 0xc0, !PT ;  /* 0x7ffffffc05037812 */ /* 0x000fe200078ec0ff */
[----:B------:R-:W-:Y:S01]  /*2f10*/  STL [R1+0x70], R233 ;  /* 0x000070e901007387 */ /* 0x000fe20000100800 */
[----:B------:R-:W-:-:S03]  /*2f20*/  LEA R226, R4, R225, 0x1 ;  /* 0x000000e104e27211 */ /* 0x000fc600078e08ff */
[----:B------:R-:W-:Y:S01]  /*2f30*/  STL [R1+0x6c], R232 ;  /* 0x00006ce801007387 */ /* 0x000fe20000100800 */
[----:B------:R-:W-:Y:S02]  /*2f40*/  IMAD.IADD R3, R144, 0x1, -R3 ;  /* 0x0000000190037824 */ /* 0x000fe400078e0a03 */
[----:B------:R-:W-:Y:S01]  /*2f50*/  IMAD R227, R2, 0x2, R226 ;  /* 0x0000000202e37824 */ /* 0x000fe200078e02e2 */
[----:B------:R-:W-:Y:S04]  /*2f60*/  STL [R1+0x68], R231 ;  /* 0x000068e701007387 */ /* 0x000fe80000100800 */
[----:B------:R-:W-:Y:S04]  /*2f70*/  STL [R1+0x64], R230 ;  /* 0x000064e601007387 */ /* 0x000fe80000100800 */
[----:B------:R-:W-:Y:S04]  /*2f80*/  STL [R1+0x60], R229 ;  /* 0x000060e501007387 */ /* 0x000fe80000100800 */
[----:B------:R-:W-:Y:S04]  /*2f90*/  STL [R1+0x5c], R224 ;  /* 0x00005ce001007387 */ /* 0x000fe80000100800 */
[----:B------:R1:W-:Y:S04]  /*2fa0*/  STL [R1+0x58], R5 ;  /* 0x0000580501007387 */ /* 0x0003e80000100800 */
[----:B------:R-:W-:Y:S04]  /*2fb0*/  LDSM.16.MT88.4 R64, [R226+0x2100] ;  /* 0x00210000e240783b */ /* 0x000fe80000004200 */
[----:B------:R-:W-:Y:S04]  /*2fc0*/  LDSM.16.MT88.4 R60, [R225+0x900] ;  /* 0x00090000e13c783b */ /* 0x000fe80000004200 */
[----:B------:R-:W-:Y:S04]  /*2fd0*/  LDSM.16.MT88.4 R80, [R227+0x2900] ;  /* 0x00290000e350783b */ /* 0x000fe80000004200 */
[----:B------:R-:W0:Y:S01]  /*2fe0*/  LDGDEPBAR ;  /* 0x00000000000079af */ /* 0x000e220000000000 */
        /* <DEDUP_REMOVED lines=61> */
[----:B------:R-:W-:-:S02]  /*33c0*/  FSEL R133, R69, -INF , P2 ;  /* 0xff80000045857808 */ /* 0x000fc40001000000 */
[----:B------:R-:W-:Y:S02]  /*33d0*/  FMNMX.FTZ R136, R137, R136, !PT ;  /* 0x0000008889887209 */ /* 0x000fe40007810000 */
        /* <DEDUP_REMOVED lines=9> */
[----:B------:R-:W-:Y:S01]  /*3470*/  FSEL R166, R84, -INF , P5 ;  /* 0xff80000054a67808 */ /* 0x000fe20002800000 */
[----:B------:R-:W-:Y:S01]  /*3480*/  LDSM.16.MT88.4 R76, [R228+0x100] ;  /* 0x00010000e44c783b */ /* 0x000fe20000004200 */
[----:B------:R-:W-:-:S02]  /*3490*/  ISETP.GT.AND P5, PT, R3, 0x38, PT ;  /* 0x000000380300780c */ /* 0x000fc40003fa4270 */
[----:B------:R-:W-:Y:S01]  /*34a0*/  FSEL R248, R57, -INF , P6 ;  /* 0xff80000039f87808 */ /* 0x000fe20003000000 */
[----:B------:R-:W-:Y:S01]  /*34b0*/  LDSM.16.MT88.4 R84, [R228+0x2900] ;  /* 0x00290000e454783b */ /* 0x000fe20000004200 */
[----:B------:R-:W-:Y:S02]  /*34c0*/  FMNMX.FTZ R136, R175, R136, !PT ;  /* 0x00000088af887209 */ /* 0x000fe40007810000 */
[----:B------:R-:W-:Y:S02]  /*34d0*/  ISETP.GT.AND P4, PT, R3, 0x39, PT ;  /* 0x000000390300780c */ /* 0x000fe40003f84270 */
[----:B------:R-:W-:Y:S02]  /*34e0*/  FSEL R204, R21, -INF , P5 ;  /* 0xff80000015cc7808 */ /* 0x000fe40002800000 */
[----:B------:R-:W-:Y:S02]  /*34f0*/  FMNMX.FTZ R136, R248, R136, !PT ;  /* 0x00000088f8887209 */ /* 0x000fe40007810000 */
[----:B------:R-:W-:-:S02]  /*3500*/  FSEL R206, R19, -INF , P4 ;  /* 0xff80000013ce7808 */ /* 0x000fc40002000000 */
[----:B------:R-:W-:Y:S02]  /*3510*/  FMNMX.FTZ R136, R204, R136, !PT ;  /* 0x00000088cc887209 */ /* 0x000fe40007810000 */
[----:B------:R-:W-:Y:S02]  /*3520*/  FSEL R170, R48, -INF , P2 ;  /* 0xff80000030aa7808 */ /* 0x000fe40001000000 */
[----:B------:R-:W-:Y:S02]  /*3530*/  FMNMX.FTZ R136, R206, R136, !PT ;  /* 0x00000088ce887209 */ /* 0x000fe40007810000 */
[----:B------:R-:W-:Y:S02]  /*3540*/  FSEL R165, R73, -INF , P2 ;  /* 0xff80000049a57808 */ /* 0x000fe40001000000 */
[----:B------:R-:W-:Y:S01]  /*3550*/  FSEL R132, R71, -INF , P2 ;  /* 0xff80000047847808 */ /* 0x000fe20001000000 */
[----:B------:R-:W1:Y:S01]  /*3560*/  SHFL.BFLY PT, R5, R136, 0x2, 0x1f ;  /* 0x0c401f0088057f89 */ /* 0x000e6200000e0000 */
[----:B------:R-:W-:-:S02]  /*3570*/  FSEL R219, R41, -INF , P6 ;  /* 0xff80000029db7808 */ /* 0x000fc40003000000 */
[----:B------:R-:W-:Y:S01]  /*3580*/  FSEL R218, R35, -INF , P5 ;  /* 0xff80000023da7808 */ /* 0x000fe20002800000 */
[----:B------:R-:W-:Y:S01]  /*3590*/  LDSM.16.MT88.4 R72, [R227+0x100] ;  /* 0x00010000e348783b */ /* 0x000fe20000004200 */
[----:B------:R-:W-:Y:S02]  /*35a0*/  FSEL R252, R34, -INF , P4 ;  /* 0xff80000022fc7808 */ /* 0x000fe40002000000 */
[----:B------:R-:W-:Y:S01]  /*35b0*/  FMNMX.FTZ R134, R25, R26, !PT ;  /* 0x0000001a19867209 */ /* 0x000fe20007810000 */
[----:B------:R-:W-:Y:S01]  /*35c0*/  LDSM.16.MT88.4 R68, [R225+0x2100] ;  /* 0x00210000e144783b */ /* 0x000fe20000004200 */
[----:B------:R-:W-:Y:S02]  /*35d0*/  FSEL R246, R50, -INF , P6 ;  /* 0xff80000032f67808 */ /* 0x000fe40003000000 */
[----:B------:R-:W-:Y:S02]  /*35e0*/  FMNMX.FTZ R134, R27, R134, !PT ;  /* 0x000000861b867209 */ /* 0x000fe40007810000 */
[----:B------:R-:W-:-:S02]  /*35f0*/  FSEL R245, R39, -INF , P5 ;  /* 0xff80000027f57808 */ /* 0x000fc40002800000 */
[----:B------:R-:W-:Y:S02]  /*3600*/  FMNMX.FTZ R134, R28, R134, !PT ;  /* 0x000000861c867209 */ /* 0x000fe40007810000 */
[----:B------:R-:W-:Y:S02]  /*3610*/  FSEL R244, R40, -INF , P4 ;  /* 0xff80000028f47808 */ /* 0x000fe40002000000 */
[----:B------:R-:W-:Y:S02]  /*3620*/  FMNMX.FTZ R134, R33, R134, !PT ;  /* 0x0000008621867209 */ /* 0x000fe40007810000 */
[----:B------:R-:W-:Y:S02]  /*3630*/  FSEL R221, R51, -INF , P6 ;  /* 0xff80000033dd7808 */ /* 0x000fe40003000000 */
[----:B------:R-:W-:Y:S02]  /*3640*/  FMNMX.FTZ R134, R36, R134, !PT ;  /* 0x0000008624867209 */ /* 0x000fe40007810000 */
[----:B-1----:R-:W-:-:S02]  /*3650*/  FMNMX.FTZ R136, R136, R5, !PT ;  /* 0x0000000588887209 */ /* 0x002fc40007810000 */
[----:B------:R-:W-:Y:S02]  /*3660*/  FMNMX.FTZ R134, R37, R134, !PT ;  /* 0x0000008625867209 */ /* 0x000fe40007810000 */
[----:B------:R-:W-:Y:S01]  /*3670*/  FSEL R220, R43, -INF , P5 ;  /* 0xff8000002bdc7808 */ /* 0x000fe20002800000 */
[----:B------:R-:W1:Y:S01]  /*3680*/  SHFL.BFLY PT, R5, R136, 0x1, 0x1f ;  /* 0x0c201f0088057f89 */ /* 0x000e6200000e0000 */
[----:B------:R-:W-:Y:S02]  /*3690*/  FMNMX.FTZ R134, R38, R134, !PT ;  /* 0x0000008626867209 */ /* 0x000fe40007810000 */
[----:B------:R-:W-:Y:S02]  /*36a0*/  FSEL R203, R42, -INF , P4 ;  /* 0xff8000002acb7808 */ /* 0x000fe40002000000 */
[----:B------:R-:W-:Y:S01]  /*36b0*/  FMNMX.FTZ R134, R171, R134, !PT ;  /* 0x00000086ab867209 */ /* 0x000fe20007810000 */
[----:B------:R-:W-:Y:S03]  /*36c0*/  LDSM.16.MT88.4 R40, [R225+0x100] ;  /* 0x00010000e128783b */ /* 0x000fe60000004200 */
[----:B------:R-:W-:-:S04]  /*36d0*/  FMNMX.FTZ R134, R169, R134, !PT ;  /* 0x00000086a9867209 */ /* 0x000fc80007810000 */
[----:B------:R-:W-:-:S04]  /*36e0*/  FMNMX.FTZ R134, R168, R134, !PT ;  /* 0x00000086a8867209 */ /* 0x000fc80007810000 */
[----:B------:R-:W-:Y:S02]  /*36f0*/  FMNMX.FTZ R134, R165, R134, !PT ;  /* 0x00000086a5867209 */ /* 0x000fe40007810000 */
[----:B-1----:R-:W-:Y:S02]  /*3700*/  FMNMX.FTZ R136, R136, R5, !PT ;  /* 0x0000000588887209 */ /* 0x002fe40007810000 */
[----:B------:R-:W-:Y:S02]  /*3710*/  FMNMX.FTZ R5, R14, R15, !PT ;  /* 0x0000000f0e057209 */ /* 0x000fe40007810000 */
[C---:B------:R-:W-:Y:S01]  /*3720*/  FSETP.NEU.FTZ.AND P2, PT, R136.reuse, -INF , PT ;  /* 0xff8000008800780b */ /* 0x040fe20003f5d000 */
[----:B------:R-:W-:Y:S01]  /*3730*/  FMUL.FTZ R22, R136, c[0x0][0x2d0] ;  /* 0x0000b40088167a20 */ /* 0x000fe20000410000 */
[----:B------:R-:W-:-:S04]  /*3740*/  FMNMX.FTZ R5, R16, R5, !PT ;  /* 0x0000000510057209 */ /* 0x000fc80007810000 */
[----:B------:R-:W-:Y:S02]  /*3750*/  FMNMX.FTZ R5, R17, R5, !PT ;  /* 0x0000000511057209 */ /* 0x000fe40007810000 */
[----:B------:R-:W-:Y:S02]  /*3760*/  FSEL R22, R22, RZ, P2 ;  /* 0x000000ff16167208 */ /* 0x000fe40001000000 */
[----:B------:R-:W-:Y:S02]  /*3770*/  FMNMX.FTZ R5, R18, R5, !PT ;  /* 0x0000000512057209 */ /* 0x000fe40007810000 */
[----:B------:R-:W-:Y:S02]  /*3780*/  ISETP.GT.AND P2, PT, R3, 0x30, PT ;  /* 0x000000300300780c */ /* 0x000fe40003f44270 */
[----:B------:R-:W-:Y:S02]  /*3790*/  FMNMX.FTZ R5, R20, R5, !PT ;  /* 0x0000000514057209 */ /* 0x000fe40007810000 */
[----:B------:R-:W-:-:S02]  /*37a0*/  FSEL R205, R58, -INF , P2 ;  /* 0xff8000003acd7808 */ /* 0x000fc40001000000 */
[----:B------:R-:W-:Y:S01]  /*37b0*/  FMNMX.FTZ R5, R24, R5, !PT ;  /* 0x0000000518057209 */ /* 0x000fe20007810000 */
[----:B------:R-:W-:Y:S01]  /*37c0*/  LDSM.16.MT88.4 R56, [R228+0x900] ;  /* 0x00090000e438783b */ /* 0x000fe20000004200 */
[----:B------:R-:W-:Y:S02]  /*37d0*/  FSEL R247, R49, -INF , P2 ;  /* 0xff80000031f77808 */ /* 0x000fe40001000000 */
[----:B------:R-:W-:Y:S01]  /*37e0*/  FMNMX.FTZ R5, R23, R5, !PT ;  /* 0x0000000517057209 */ /* 0x000fe20007810000 */
[----:B------:R-:W-:Y:S01]  /*37f0*/  LDSM.16.MT88.4 R48, [R225+0x2900] ;  /* 0x00290000e130783b */ /* 0x000fe20000004200 */
[----:B------:R-:W-:Y:S02]  /*3800*/  FMNMX.FTZ R134, R247, R134, !PT ;  /* 0x00000086f7867209 */ /* 0x000fe40007810000 */
[----:B------:R-:W-:Y:S01]  /*3810*/  FMNMX.FTZ R3, R167, R5, !PT ;  /* 0x00000005a7037209 */ /* 0x000fe20007810000 */
[----:B------:R-:W-:Y:S01]  /*3820*/  FFMA.FTZ R5, R6, c[0x0][0x2d0], -R22 ;  /* 0x0000b40006057a23 */ /* 0x000fe20000010816 */
[----:B------:R-:W-:-:S02]  /*3830*/  FMNMX.FTZ R6, R29, R30, !PT ;  /* 0x0000001e1d067209 */ /* 0x000fc40007810000 */
[----:B------:R-:W-:Y:S01]  /*3840*/  FMNMX.FTZ R3, R166, R3, !PT ;  /* 0x00000003a6037209 */ /* 0x000fe20007810000 */
[----:B------:R1:W-:Y:S01]  /*3850*/  MUFU.EX2 R230, R5 ;  /* 0x0000000500e67308 */ /* 0x0003e20000000800 */
[----:B------:R-:W-:Y:S02]  /*3860*/  FMNMX.FTZ R134, R246, R134, !PT ;  /* 0x00000086f6867209 */ /* 0x000fe40007810000 */
[----:B------:R-:W-:Y:S02]  /*3870*/  FMNMX.FTZ R3, R138, R3, !PT ;  /* 0x000000038a037209 */ /* 0x000fe40007810000 */
[----:B------:R-:W-:Y:S02]  /*3880*/  FMNMX.FTZ R134, R245, R134, !PT ;  /* 0x00000086f5867209 */ /* 0x000fe40007810000 */
[----:B------:R-:W-:Y:S02]  /*3890*/  FMNMX.FTZ R3, R132, R3, !PT ;  /* 0x0000000384037209 */ /* 0x000fe40007810000 */
[----:B------:R-:W-:-:S02]  /*38a0*/  FMNMX.FTZ R134, R244, R134, !PT ;  /* 0x00000086f4867209 */ /* 0x000fc40007810000 */
[----:B------:R-:W-:Y:S02]  /*38b0*/  FMNMX.FTZ R3, R205, R3, !PT ;  /* 0x00000003cd037209 */ /* 0x000fe40007810000 */
[----:B------:R-:W-:Y:S02]  /*38c0*/  FSEL R222, R52, -INF , P2 ;  /* 0xff80000034de7808 */ /* 0x000fe40001000000 */
[----:B------:R-:W-:Y:S02]  /*38d0*/  FMNMX.FTZ R3, R219, R3, !PT ;  /* 0x00000003db037209 */ /* 0x000fe40007810000 */
[----:B-1----:R-:W-:Y:S01]  /*38e0*/  FMNMX.FTZ R5, R31, R6, !PT ;  /* 0x000000061f057209 */ /* 0x002fe20007810000 */
[----:B------:R-:W-:Y:S01]  /*38f0*/  FFMA.FTZ R6, R7, c[0x0][0x2d0], -R22 ;  /* 0x0000b40007067a23 */ /* 0x000fe20000010816 */
[----:B------:R-:W-:-:S03]  /*3900*/  FMNMX.FTZ R3, R218, R3, !PT ;  /* 0x00000003da037209 */ /* 0x000fc60007810000 */
[----:B------:R1:W2:Y:S01]  /*3910*/  MUFU.EX2 R229, R6 ;  /* 0x0000000600e57308 */ /* 0x0002a20000000800 */
[----:B------:R-:W-:-:S05]  /*3920*/  FMNMX.FTZ R3, R252, R3, !PT ;  /* 0x00000003fc037209 */ /* 0x000fca0007810000 */
[----:B------:R-:W3:Y:S04]  /*3930*/  SHFL.BFLY PT, R135, R3, 0x2, 0x1f ;  /* 0x0c401f0003877f89 */ /* 0x000ee800000e0000 */
[----:B-1----:R-:W1:Y:S01]  /*3940*/  SHFL.BFLY PT, R6, R134, 0x2, 0x1f ;  /* 0x0c401f0086067f89 */ /* 0x002e6200000e0000 */
[----:B---3--:R-:W-:Y:S02]  /*3950*/  FMNMX.FTZ R135, R3, R135, !PT ;  /* 0x0000008703877209 */ /* 0x008fe40007810000 */
[----:B------:R-:W-:-:S03]  /*3960*/  FMNMX.FTZ R3, R32, R5, !PT ;  /* 0x0000000520037209 */ /* 0x000fc60007810000 */
[----:B------:R-:W3:Y:S01]  /*3970*/  SHFL.BFLY PT, R7, R135, 0x1, 0x1f ;  /* 0x0c201f0087077f89 */ /* 0x000ee200000e0000 */
[----:B------:R-:W-:Y:S01]  /*3980*/  FMNMX.FTZ R5, R44, R3, !PT ;  /* 0x000000032c057209 */ /* 0x000fe20007810000 */
[----:B------:R-:W-:-:S03]  /*3990*/  FFMA.FTZ R3, R8, c[0x0][0x2d0], -R22 ;  /* 0x0000b40008037a23 */ /* 0x000fc60000010816 */
[----:B------:R-:W-:Y:S01]  /*39a0*/  FMNMX.FTZ R5, R45, R5, !PT ;  /* 0x000000052d057209 */ /* 0x000fe20007810000 */
[----:B------:R4:W-:Y:S01]  /*39b0*/  MUFU.EX2 R214, R3 ;  /* 0x0000000300d67308 */ /* 0x0009e20000000800 */
[----:B-1----:R-:W-:Y:S02]  /*39c0*/  FMNMX.FTZ R134, R134, R6, !PT ;  /* 0x0000000686867209 */ /* 0x002fe40007810000 */
[----:B------:R-:W-:Y:S01]  /*39d0*/  FMNMX.FTZ R5, R46, R5, !PT ;  /* 0x000000052e057209 */ /* 0x000fe20007810000 */
[----:B----4-:R-:W-:Y:S01]  /*39e0*/  FFMA.FTZ R3, R9, c[0x0][0x2d0], -R22 ;  /* 0x0000b40009037a23 */ /* 0x010fe20000010816 */
[----:B---3--:R-:W-:-:S03]  /*39f0*/  FMNMX.FTZ R135, R135, R7, !PT ;  /* 0x0000000787877209 */ /* 0x008fc60007810000 */
[----:B------:R1:W-:Y:S01]  /*3a00*/  MUFU.EX2 R233, R3 ;  /* 0x0000000300e97308 */ /* 0x0003e20000000800 */
[----:B------:R-:W3:Y:S01]  /*3a10*/  SHFL.BFLY PT, R7, R134, 0x1, 0x1f ;  /* 0x0c201f0086077f89 */ /* 0x000ee200000e0000 */
[C---:B------:R-:W-:Y:S01]  /*3a20*/  FSETP.NEU.FTZ.AND P2, PT, R135.reuse, -INF , PT ;  /* 0xff8000008700780b */ /* 0x040fe20003f5d000 */
[----:B------:R-:W-:-:S05]  /*3a30*/  FMUL.FTZ R21, R135, c[0x0][0x2d0] ;  /* 0x0000b40087157a20 */ /* 0x000fca0000410000 */
[----:B------:R-:W-:Y:S02]  /*3a40*/  FSEL R21, R21, RZ, P2 ;  /* 0x000000ff15157208 */ /* 0x000fe40001000000 */
[----:B-1----:R-:W-:Y:S01]  /*3a50*/  FMNMX.FTZ R3, R47, R5, !PT ;  /* 0x000000052f037209 */ /* 0x002fe20007810000 */
[----:B------:R-:W-:-:S03]  /*3a60*/  FFMA.FTZ R5, R10, c[0x0][0x2d0], -R22 ;  /* 0x0000b4000a057a23 */ /* 0x000fc60000010816 */
[----:B------:R-:W-:Y:S01]  /*3a70*/  FMNMX.FTZ R3, R174, R3, !PT ;  /* 0x00000003ae037209 */ /* 0x000fe20007810000 */
[----:B------:R1:W-:Y:S03]  /*3a80*/  MUFU.EX2 R250, R5 ;  /* 0x0000000500fa7308 */ /* 0x0003e60000000800 */
[----:B------:R-:W-:Y:S02]  /*3a90*/  FMNMX.FTZ R3, R173, R3, !PT ;  /* 0x00000003ad037209 */ /* 0x000fe40007810000 */
[----:B---3--:R-:W-:Y:S02]  /*3aa0*/  FMNMX.FTZ R134, R134, R7, !PT ;  /* 0x0000000786867209 */ /* 0x008fe40007810000 */
[----:B------:R-:W-:Y:S02]  /*3ab0*/  FMNMX.FTZ R3, R172, R3, !PT ;  /* 0x00000003ac037209 */ /* 0x000fe40007810000 */
[----:B------:R-:W-:-:S02]  /*3ac0*/  FSETP.NEU.FTZ.AND P2, PT, R134, -INF , PT ;  /* 0xff8000008600780b */ /* 0x000fc40003f5d000 */
[----:B------:R-:W-:-:S04]  /*3ad0*/  FMNMX.FTZ R3, R170, R3, !PT ;  /* 0x00000003aa037209 */ /* 0x000fc80007810000 */
[----:B------:R-:W-:Y:S01]  /*3ae0*/  FMNMX.FTZ R3, R222, R3, !PT ;  /* 0x00000003de037209 */ /* 0x000fe20007810000 */
[----:B-1----:R-:W-:-:S03]  /*3af0*/  FFMA.FTZ R5, R11, c[0x0][0x2d0], -R22 ;  /* 0x0000b4000b057a23 */ /* 0x002fc60000010816 */
[----:B------:R-:W-:Y:S01]  /*3b00*/  FMNMX.FTZ R3, R221, R3, !PT ;  /* 0x00000003dd037209 */ /* 0x000fe20007810000 */
[----:B------:R1:W-:Y:S03]  /*3b10*/  MUFU.EX2 R55, R5 ;  /* 0x0000000500377308 */ /* 0x0003e60000000800 */
[----:B------:R-:W-:-:S04]  /*3b20*/  FMNMX.FTZ R3, R220, R3, !PT ;  /* 0x00000003dc037209 */ /* 0x000fc80007810000 */
[----:B------:R-:W-:-:S05]  /*3b30*/  FMNMX.FTZ R3, R203, R3, !PT ;  /* 0x00000003cb037209 */ /* 0x000fca0007810000 */
[----:B------:R-:W3:Y:S01]  /*3b40*/  SHFL.BFLY PT, R6, R3, 0x2, 0x1f ;  /* 0x0c401f0003067f89 */ /* 0x000ee200000e0000 */
[----:B-1----:R-:W-:-:S04]  /*3b50*/  FFMA.FTZ R5, R12, c[0x0][0x2d0], -R22 ;  /* 0x0000b4000c057a23 */ /* 0x002fc80000010816 */
[----:B------:R1:W-:Y:S02]  /*3b60*/  MUFU.EX2 R231, R5 ;  /* 0x0000000500e77308 */ /* 0x0003e40000000800 */
[----:B-1----:R-:W-:Y:S01]  /*3b70*/  FFMA.FTZ R5, R13, c[0x0][0x2d0], -R22 ;  /* 0x0000b4000d057a23 */ /* 0x002fe20000010816 */
[----:B---3--:R-:W-:-:S05]  /*3b80*/  FMNMX.FTZ R3, R3, R6, !PT ;  /* 0x0000000603037209 */ /* 0x008fca0007810000 */
[----:B------:R1:W-:Y:S01]  /*3b90*/  MUFU.EX2 R54, R5 ;  /* 0x0000000500367308 */ /* 0x0003e20000000800 */
[----:B------:R-:W3:Y:S01]  /*3ba0*/  SHFL.BFLY PT, R6, R3, 0x1, 0x1f ;  /* 0x0c201f0003067f89 */ /* 0x000ee200000e0000 */
[----:B-1----:R-:W-:-:S06]  /*3bb0*/  FFMA.FTZ R5, R14, c[0x0][0x2d0], -R21 ;  /* 0x0000b4000e057a23 */ /* 0x002fcc0000010815 */
[----:B------:R1:W-:Y:S01]  /*3bc0*/  MUFU.EX2 R202, R5 ;  /* 0x0000000500ca7308 */ /* 0x0003e20000000800 */
[----:B---3--:R-:W-:-:S05]  /*3bd0*/  FMNMX.FTZ R3, R3, R6, !PT ;  /* 0x0000000603037209 */ /* 0x008fca0007810000 */
[----:B------:R-:W-:Y:S02]  /*3be0*/  FMUL.FTZ R6, R3, c[0x0][0x2d0] ;  /* 0x0000b40003067a20 */ /* 0x000fe40000410000 */
[----:B-1----:R-:W-:-:S04]  /*3bf0*/  FFMA.FTZ R5, R15, c[0x0][0x2d0], -R21 ;  /* 0x0000b4000f057a23 */ /* 0x002fc80000010815 */
[----:B------:R1:W3:Y:S02]  /*3c00*/  MUFU.EX2 R201, R5 ;  /* 0x0000000500c97308 */ /* 0x0002e40000000800 */
[----:B-1----:R-:W-:Y:S01]  /*3c10*/  FFMA.FTZ R5, R16, c[0x0][0x2d0], -R21 ;  /* 0x0000b40010057a23 */ /* 0x002fe20000010815 */
[----:B--2---:R-:W-:-:S05]  /*3c20*/  F2FP.PACK_AB R16, R229, R230 ;  /* 0x000000e6e510723e */ /* 0x004fca00000000ff */
[----:B------:R1:W-:Y:S02]  /*3c30*/  MUFU.EX2 R223, R5 ;  /* 0x0000000500df7308 */ /* 0x0003e40000000800 */
[----:B-1----:R-:W-:Y:S01]  /*3c40*/  FFMA.FTZ R5, R17, c[0x0][0x2d0], -R21 ;  /* 0x0000b40011057a23 */ /* 0x002fe20000010815 */
[----:B---3--:R-:W-:-:S05]  /*3c50*/  F2FP.PACK_AB R17, R201, R202 ;  /* 0x000000cac911723e */ /* 0x008fca00000000ff */
[----:B------:R1:W2:Y:S02]  /*3c60*/  MUFU.EX2 R116, R5 ;  /* 0x0000000500747308 */ /* 0x0002a40000000800 */
[----:B-1----:R-:W-:Y:S01]  /*3c70*/  FFMA.FTZ R5, R18, c[0x0][0x2d0], -R21 ;  /* 0x0000b40012057a23 */ /* 0x002fe20000010815 */
[----:B------:R-:W-:Y:S02]  /*3c80*/  F2FP.PACK_AB R18, R233, R214 ;  /* 0x000000d6e912723e */ /* 0x000fe400000000ff */
[----:B--2---:R-:W-:-:S03]  /*3c90*/  F2FP.PACK_AB R19, R116, R223 ;  /* 0x000000df7413723e */ /* 0x004fc600000000ff */
[----:B------:R1:W-:Y:S04]  /*3ca0*/  MUFU.EX2 R224, R5 ;  /* 0x0000000500e07308 */ /* 0x0003e80000000800 */
[----:B------:R-:W-:Y:S01]  /*3cb0*/  HMMA.16816.F32 R100, R16, R40, RZ ;  /* 0x000000281064723c */ /* 0x000fe200000018ff */
[----:B-1----:R-:W-:Y:S02]  /*3cc0*/  FFMA.FTZ R5, R20, c[0x0][0x2d0], -R21 ;  /* 0x0000b40014057a23 */ /* 0x002fe40000010815 */
[----:B------:R-:W-:Y:S02]  /*3cd0*/  FMUL.FTZ R20, R134, c[0x0][0x2d0] ;  /* 0x0000b40086147a20 */ /* 0x000fe40000410000 */
[----:B------:R1:W2:Y:S03]  /*3ce0*/  MUFU.EX2 R235, R5 ;  /* 0x0000000500eb7308 */ /* 0x0002a60000000800 */
[----:B------:R-:W-:-:S02]  /*3cf0*/  FSEL R20, R20, RZ, P2 ;  /* 0x000000ff14147208 */ /* 0x000fc40001000000 */
[----:B------:R-:W-:-:S03]  /*3d00*/  FSETP.NEU.FTZ.AND P2, PT, R3, -INF , PT ;  /* 0xff8000000300780b */ /* 0x000fc60003f5d000 */
[----:B------:R-:W-:Y:S01]  /*3d10*/  FFMA.FTZ R2, R36, c[0x0][0x2d0], -R20 ;  /* 0x0000b40024027a23 */ /* 0x000fe20000010814 */
[----:B------:R-:W-:-:S03]  /*3d20*/  FSEL R0, R6, RZ, P2 ;  /* 0x000000ff06007208 */ /* 0x000fc60001000000 */
[----:B------:R3:W-:Y:S02]  /*3d30*/  MUFU.EX2 R234, R2 ;  /* 0x0000000200ea7308 */ /* 0x0007e40000000800 */
[----:B------:R-:W-:Y:S02]  /*3d40*/  FFMA.FTZ R4, R31, c[0x0][0x2d0], -R0 ;  /* 0x0000b4001f047a23 */ /* 0x000fe40000010800 */
[----:B-1----:R-:W-:Y:S01]  /*3d50*/  FFMA.FTZ R5, R24, c[0x0][0x2d0], -R21 ;  /* 0x0000b40018057a23 */ /* 0x002fe20000010815 */
[----:B--2---:R-:W-:-:S03]  /*3d60*/  F2FP.PACK_AB R9, R235, R224 ;  /* 0x000000e0eb09723e */ /* 0x004fc600000000ff */
[----:B------:R1:W-:Y:S08]  /*3d70*/  MUFU.EX2 R217, R5 ;  /* 0x0000000500d97308 */ /* 0x0003f00000000800 */
[----:B------:R2:W-:Y:S01]  /*3d80*/  MUFU.EX2 R207, R4 ;  /* 0x0000000400cf7308 */ /* 0x0005e20000000800 */
[----:B---3--:R-:W-:Y:S02]  /*3d90*/  FFMA.FTZ R2, R37, c[0x0][0x2d0], -R20 ;  /* 0x0000b40025027a23 */ /* 0x008fe40000010814 */
[----:B-1----:R-:W-:-:S05]  /*3da0*/  FFMA.FTZ R5, R23, c[0x0][0x2d0], -R21 ;  /* 0x0000b40017057a23 */ /* 0x002fca0000010815 */
[----:B------:R1:W-:Y:S01]  /*3db0*/  MUFU.EX2 R216, R2 ;  /* 0x0000000200d87308 */ /* 0x0003e20000000800 */
[----:B--2---:R-:W-:-:S07]  /*3dc0*/  FFMA.FTZ R4, R32, c[0x0][0x2d0], -R0 ;  /* 0x0000b40020047a23 */ /* 0x004fce0000010800 */
[----:B------:R2:W3:Y:S08]  /*3dd0*/  MUFU.EX2 R212, R5 ;  /* 0x0000000500d47308 */ /* 0x0004f00000000800 */
[----:B------:R-:W4:Y:S01]  /*3de0*/  MUFU.EX2 R249, R4 ;  /* 0x0000000400f97308 */ /* 0x000f220000000800 */
[--C-:B-1----:R-:W-:Y:S02]  /*3df0*/  FFMA.FTZ R2, R38, c[0x0][0x2d0], -R20.reuse ;  /* 0x0000b40026027a23 */ /* 0x102fe40000010814 */
[----:B------:R-:W-:Y:S01]  /*3e00*/  LDSM.16.MT88.4 R36, [R228+0x2100] ;  /* 0x00210000e424783b */ /* 0x000fe20000004200 */
[----:B--2---:R-:W-:-:S04]  /*3e10*/  FFMA.FTZ R5, R25, c[0x0][0x2d0], -R20 ;  /* 0x0000b40019057a23 */ /* 0x004fc80000010814 */
[----:B------:R1:W2:Y:S01]  /*3e20*/  MUFU.EX2 R23, R2 ;  /* 0x0000000200177308 */ /* 0x0002a20000000800 */
[----:B---3--:R-:W-:Y:S02]  /*3e30*/  F2FP.PACK_AB R11, R212, R217 ;  /* 0x000000d9d40b723e */ /* 0x008fe400000000ff */
[----:B----4-:R-:W-:-:S05]  /*3e40*/  F2FP.PACK_AB R15, R249, R207 ;  /* 0x000000cff90f723e */ /* 0x010fca00000000ff */
[----:B------:R3:W-:Y:S01]  /*3e50*/  MUFU.EX2 R199, R5 ;  /* 0x0000000500c77308 */ /* 0x0007e20000000800 */
[----:B------:R-:W-:Y:S02]  /*3e60*/  FFMA.FTZ R4, R33, c[0x0][0x2d0], -R20 ;  /* 0x0000b40021047a23 */ /* 0x000fe40000010814 */
[----:B------:R-:W-:Y:S01]  /*3e70*/  LDSM.16.MT88.4 R32, [R227+0x2100] ;  /* 0x00210000e320783b */ /* 0x000fe20000004200 */
[----:B-1----:R-:W-:-:S04]  /*3e80*/  FFMA.FTZ R2, R44, c[0x0][0x2d0], -R0 ;  /* 0x0000b4002c027a23 */ /* 0x002fc80000010800 */
[----:B------:R-:W-:Y:S01]  /*3e90*/  MUFU.EX2 R53, R4 ;  /* 0x0000000400357308 */ /* 0x000fe20000000800 */
[----:B--2---:R-:W-:Y:S01]  /*3ea0*/  F2FP.PACK_AB R6, R23, R216 ;  /* 0x000000d81706723e */ /* 0x004fe200000000ff */
[----:B---3--:R-:W-:-:S06]  /*3eb0*/  FFMA.FTZ R5, R26, c[0x0][0x2d0], -R20 ;  /* 0x0000b4001a057a23 */ /* 0x008fcc0000010814 */
[----:B------:R1:W2:Y:S02]  /*3ec0*/  MUFU.EX2 R198, R5 ;  /* 0x0000000500c67308 */ /* 0x0002a40000000800 */
[--C-:B-1----:R-:W-:Y:S01]  /*3ed0*/  FFMA.FTZ R5, R27, c[0x0][0x2d0], -R20.reuse ;  /* 0x0000b4001b057a23 */ /* 0x102fe20000010814 */
[----:B--2---:R-:W-:Y:S01]  /*3ee0*/  F2FP.PACK_AB R12, R198, R199 ;  /* 0x000000c7c60c723e */ /* 0x004fe200000000ff */
[----:B------:R-:W1:Y:S04]  /*3ef0*/  LDSM.16.MT88.4 R24, [R226+0x100] ;  /* 0x00010000e218783b */ /* 0x000e680000004200 */
[----:B------:R2:W-:Y:S02]  /*3f00*/  MUFU.EX2 R200, R5 ;  /* 0x0000000500c87308 */ /* 0x0005e40000000800 */
[----:B--2---:R-:W-:-:S06]  /*3f10*/  FFMA.FTZ R5, R28, c[0x0][0x2d0], -R20 ;  /* 0x0000b4001c057a23 */ /* 0x004fcc0000010814 */
[----:B------:R2:W3:Y:S02]  /*3f20*/  MUFU.EX2 R117, R5 ;  /* 0x0000000500757308 */ /* 0x0004e40000000800 */
[--C-:B--2---:R-:W-:Y:S01]  /*3f30*/  FFMA.FTZ R5, R29, c[0x0][0x2d0], -R0.reuse ;  /* 0x0000b4001d057a23 */ /* 0x104fe20000010800 */
[----:B---3--:R-:W-:Y:S01]  /*3f40*/  F2FP.PACK_AB R14, R117, R200 ;  /* 0x000000c8750e723e */ /* 0x008fe200000000ff */
[----:B-1----:R-:W-:Y:S04]  /*3f50*/  HMMA.16816.F32 R92, R16, R24, RZ ;  /* 0x00000018105c723c */ /* 0x002fe800000018ff */
[----:B------:R1:W-:Y:S02]  /*3f60*/  MUFU.EX2 R197, R5 ;  /* 0x0000000500c57308 */ /* 0x0003e40000000800 */
[----:B-1----:R-:W-:-:S02]  /*3f70*/  FFMA.FTZ R5, R30, c[0x0][0x2d0], -R0 ;  /* 0x0000b4001e057a23 */ /* 0x002fc40000010800 */
[----:B------:R-:W1:Y:S04]  /*3f80*/  LDSM.16.MT88.4 R28, [R226+0x900] ;  /* 0x00090000e21c783b */ /* 0x000e680000004200 */
[----:B------:R-:W2:Y:S02]  /*3f90*/  MUFU.EX2 R196, R5 ;  /* 0x0000000500c47308 */ /* 0x000ea40000000800 */
[----:B--2---:R-:W-:-:S07]  /*3fa0*/  F2FP.PACK_AB R13, R196, R197 ;  /* 0x000000c5c40d723e */ /* 0x004fce00000000ff */
[C---:B------:R-:W-:Y:S01]  /*3fb0*/  HMMA.16816.F32 R96, R12.reuse, R40, RZ ;  /* 0x000000280c60723c */ /* 0x040fe200000018ff */
[----:B------:R2:W-:Y:S06]  /*3fc0*/  MUFU.EX2 R40, R2 ;  /* 0x0000000200287308 */ /* 0x0005ec0000000800 */
[----:B------:R-:W-:Y:S01]  /*3fd0*/  IMAD.MOV.U32 R41, RZ, RZ, R55 ;  /* 0x000000ffff297224 */ /* 0x000fe200078e0037 */
[----:B------:R-:W-:Y:S04]  /*3fe0*/  HMMA.16816.F32 R88, R12, R24, RZ ;  /* 0x000000180c58723c */ /* 0x000fe800000018ff */
[----:B------:R-:W-:-:S03]  /*3ff0*/  F2FP.PACK_AB R8, R41, R250 ;  /* 0x000000fa2908723e */ /* 0x000fc600000000ff */
[----:B------:R-:W-:Y:S01]  /*4000*/  IMAD.MOV.U32 R25, RZ, RZ, R53 ;  /* 0x000000ffff197224 */ /* 0x000fe200078e0035 */
[C---:B------:R-:W-:Y:S01]  /*4010*/  HMMA.16816.F32 R148, R12.reuse, R64, RZ ;  /* 0x000000400c94723c */ /* 0x040fe200000018ff */
[--C-:B--2---:R-:W-:Y:S01]  /*4020*/  FFMA.FTZ R2, R45, c[0x0][0x2d0], -R0.reuse ;  /* 0x0000b4002d027a23 */ /* 0x104fe20000010800 */
[----:B------:R-:W-:Y:S02]  /*4030*/  MOV R24, R54 ;  /* 0x0000003600187202 */ /* 0x000fe40000000f00 */
[----:B------:R-:W-:Y:S01]  /*4040*/  F2FP.PACK_AB R4, R234, R25 ;  /* 0x00000019ea04723e */ /* 0x000fe200000000ff */
[----:B------:R2:W3:Y:S01]  /*4050*/  MUFU.EX2 R232, R2 ;  /* 0x0000000200e87308 */ /* 0x0004e20000000800 */
[----:B------:R-:W-:Y:S01]  /*4060*/  F2FP.PACK_AB R10, R24, R231 ;  /* 0x000000e7180a723e */ /* 0x000fe200000000ff */
[----:B------:R-:W-:Y:S01]  /*4070*/  LDSM.16.MT88.4 R52, [R227+0x900] ;  /* 0x00090000e334783b */ /* 0x000fe20000004200 */
[C---:B------:R-:W-:Y:S08]  /*4080*/  HMMA.16816.F32 R112, R12.reuse, R36, RZ ;  /* 0x000000240c70723c */ /* 0x040ff000000018ff */
[----:B------:R-:W-:Y:S01]  /*4090*/  HMMA.16816.F32 R104, R12, R32, RZ ;  /* 0x000000200c68723c */ /* 0x000fe200000018ff */
[----:B--2---:R-:W-:Y:S01]  /*40a0*/  FFMA.FTZ R2, R46, c[0x0][0x2d0], -R0 ;  /* 0x0000b4002e027a23 */ /* 0x004fe20000010800 */
[----:B---3--:R-:W-:-:S06]  /*40b0*/  F2FP.PACK_AB R5, R232, R40 ;  /* 0x00000028e805723e */ /* 0x008fcc00000000ff */
[C---:B-1----:R-:W-:Y:S01]  /*40c0*/  HMMA.16816.F32 R188, R8.reuse, R28, R92 ;  /* 0x0000001c08bc723c */ /* 0x042fe2000000185c */
[----:B------:R1:W-:Y:S07]  /*40d0*/  MUFU.EX2 R251, R2 ;  /* 0x0000000200fb7308 */ /* 0x0003ee0000000800 */
[----:B------:R-:W-:Y:S08]  /*40e0*/  HMMA.16816.F32 R176, R8, R60, R100 ;  /* 0x0000003c08b0723c */ /* 0x000ff00000001864 */
[----:B------:R-:W-:Y:S01]  /*40f0*/  HMMA.16816.F32 R160, R12, R76, RZ ;  /* 0x0000004c0ca0723c */ /* 0x000fe200000018ff */
[----:B-1----:R-:W-:-:S02]  /*4100*/  FFMA.FTZ R2, R47, c[0x0][0x2d0], -R0 ;  /* 0x0000b4002f027a23 */ /* 0x002fc40000010800 */
[----:B------:R-:W1:Y:S02]  /*4110*/  LDSM.16.MT88.4 R44, [R226+0x2900] ;  /* 0x00290000e22c783b */ /* 0x000e640000004200 */
[----:B------:R-:W2:Y:S03]  /*4120*/  MUFU.EX2 R215, R2 ;  /* 0x0000000200d77308 */ /* 0x000ea60000000800 */
[C---:B------:R-:W-:Y:S08]  /*4130*/  HMMA.16816.F32 R156, R12.reuse, R72, RZ ;  /* 0x000000480c9c723c */ /* 0x040ff000000018ff */
[----:B------:R-:W-:Y:S01]  /*4140*/  HMMA.16816.F32 R152, R12, R68, RZ ;  /* 0x000000440c98723c */ /* 0x000fe200000018ff */
[----:B--2---:R-:W-:-:S07]  /*4150*/  F2FP.PACK_AB R7, R215, R251 ;  /* 0x000000fbd707723e */ /* 0x004fce00000000ff */
[----:B------:R-:W-:Y:S08]  /*4160*/  HMMA.16816.F32 R144, R12, R42, RZ ;  /* 0x0000002a0c90723c */ /* 0x000ff000000018ff */
[----:B------:R-:W-:Y:S07]  /*4170*/  HMMA.16816.F32 R184, R4, R28, R88 ;  /* 0x0000001c04b8723c */ /* 0x000fee0000001858 */
[----:B------:R-:W-:Y:S01]  /*4180*/  IMAD.MOV.U32 R29, RZ, RZ, R117 ;  /* 0x000000ffff1d7224 */ /* 0x000fe200078e0075 */
[----:B------:R-:W-:Y:S01]  /*4190*/  HMMA.16816.F32 R140, R12, R26, RZ ;  /* 0x0000001a0c8c723c */ /* 0x000fe200000018ff */
[----:B------:R-:W-:-:S07]  /*41a0*/  IMAD.MOV.U32 R28, RZ, RZ, R116 ;  /* 0x000000ffff1c7224 */ /* 0x000fce00078e0074 */
[C---:B------:R-:W-:Y:S08]  /*41b0*/  HMMA.16816.F32 R128, R12.reuse, R78, RZ ;  /* 0x0000004e0c80723c */ /* 0x040ff000000018ff */
[C---:B------:R-:W-:Y:S08]  /*41c0*/  HMMA.16816.F32 R124, R12.reuse, R74, RZ ;  /* 0x0000004a0c7c723c */ /* 0x040ff000000018ff */
[C---:B------:R-:W-:Y:S08]  /*41d0*/  HMMA.16816.F32 R120, R12.reuse, R70, RZ ;  /* 0x000000460c78723c */ /* 0x040ff000000018ff */
[C---:B------:R-:W-:Y:S08]  /*41e0*/  HMMA.16816.F32 R116, R12.reuse, R66, RZ ;  /* 0x000000420c74723c */ /* 0x040ff000000018ff */
[C---:B------:R-:W-:Y:S08]  /*41f0*/  HMMA.16816.F32 R108, R12.reuse, R38, RZ ;  /* 0x000000260c6c723c */ /* 0x040ff000000018ff */
[----:B------:R-:W-:Y:S08]  /*4200*/  HMMA.16816.F32 R100, R12, R34, RZ ;  /* 0x000000220c64723c */ /* 0x000ff000000018ff */
[C---:B-1----:R-:W-:Y:S07]  /*4210*/  HMMA.16816.F32 R12, R4.reuse, R44, R148 ;  /* 0x0000002c040c723c */ /* 0x042fee0000001894 */
[----:B------:R-:W-:Y:S01]  /*4220*/  IMAD.MOV.U32 R151, RZ, RZ, R251 ;  /* 0x000000ffff977224 */ /* 0x000fe200078e00fb */
[----:B------:R-:W-:Y:S01]  /*4230*/  HMMA.16816.F32 R112, R4, R84, R112 ;  /* 0x000000540470723c */ /* 0x000fe20000001870 */
[----:B------:R-:W-:Y:S01]  /*4240*/  MOV R150, R250 ;  /* 0x000000fa00967202 */ /* 0x000fe20000000f00 */
[----:B------:R-:W-:-:S02]  /*4250*/  IMAD.MOV.U32 R149, RZ, RZ, R249 ;  /* 0x000000ffff957224 */ /* 0x000fc400078e00f9 */
[----:B------:R-:W-:-:S04]  /*4260*/  IMAD.MOV.U32 R148, RZ, RZ, R248 ;  /* 0x000000ffff947224 */ /* 0x000fc800078e00f8 */
[C---:B------:R-:W-:Y:S08]  /*4270*/  HMMA.16816.F32 R104, R4.reuse, R80, R104 ;  /* 0x000000500468723c */ /* 0x040ff00000001868 */
[C---:B------:R-:W-:Y:S07]  /*4280*/  HMMA.16816.F32 R208, R4.reuse, R48, R152 ;  /* 0x0000003004d0723c */ /* 0x040fee0000001898 */
[----:B------:R-:W-:Y:S01]  /*4290*/  MOV R155, R14 ;  /* 0x0000000e009b7202 */ /* 0x000fe20000000f00 */
[----:B------:R-:W-:Y:S01]  /*42a0*/  IMAD.MOV.U32 R154, RZ, RZ, R15 ;  /* 0x000000ffff9a7224 */ /* 0x000fe200078e000f */
[----:B------:R-:W-:Y:S01]  /*42b0*/  HMMA.16816.F32 R180, R4, R60, R96 ;  /* 0x0000003c04b4723c */ /* 0x000fe20000001860 */
[----:B------:R-:W-:Y:S01]  /*42c0*/  IMAD.MOV.U32 R153, RZ, RZ, R12 ;  /* 0x000000ffff997224 */ /* 0x000fe200078e000c */
[----:B------:R-:W-:Y:S01]  /*42d0*/  MOV R2, R113 ;  /* 0x0000007100027202 */ /* 0x000fe20000000f00 */
[----:B------:R-:W-:-:S04]  /*42e0*/  IMAD.MOV.U32 R152, RZ, RZ, R13 ;  /* 0x000000ffff987224 */ /* 0x000fc800078e000d */
[----:B------:R-:W-:Y:S01]  /*42f0*/  IMAD.MOV.U32 R61, RZ, RZ, R115 ;  /* 0x000000ffff3d7224 */ /* 0x000fe200078e0073 */
[C---:B------:R-:W-:Y:S01]  /*4300*/  HMMA.16816.F32 R12, R16.reuse, R64, RZ ;  /* 0x00000040100c723c */ /* 0x040fe200000018ff */
[----:B------:R-:W-:Y:S02]  /*4310*/  IMAD.MOV.U32 R60, RZ, RZ, R112 ;  /* 0x000000ffff3c7224 */ /* 0x000fe400078e0070 */
[----:B------:R-:W-:Y:S02]  /*4320*/  IMAD.MOV.U32 R213, RZ, RZ, R104 ;  /* 0x000000ffffd57224 */ /* 0x000fe400078e0068 */
[----:B------:R-:W-:Y:S02]  /*4330*/  IMAD.MOV.U32 R104, RZ, RZ, R60 ;  /* 0x000000ffff687224 */ /* 0x000fe400078e003c */
[----:B------:R-:W-:Y:S01]  /*4340*/  IMAD.MOV.U32 R64, RZ, RZ, R114 ;  /* 0x000000ffff407224 */ /* 0x000fe200078e0072 */
[----:B------:R-:W-:Y:S01]  /*4350*/  HMMA.16816.F32 R96, R16, R76, RZ ;  /* 0x0000004c1060723c */ /* 0x000fe200000018ff */
[----:B------:R-:W-:-:S06]  /*4360*/  IMAD.MOV.U32 R60, RZ, RZ, R40 ;  /* 0x000000ffff3c7224 */ /* 0x000fcc00078e0028 */
[----:B------:R-:W-:Y:S01]  /*4370*/  MOV R77, R212 ;  /* 0x000000d4004d7202 */ /* 0x000fe20000000f00 */
[----:B------:R-:W-:Y:S01]  /*4380*/  IMAD.MOV.U32 R212, RZ, RZ, R105 ;  /* 0x000000ffffd47224 */ /* 0x000fe200078e0069 */
[----:B------:R-:W-:Y:S01]  /*4390*/  HMMA.16816.F32 R192, R4, R56, R160 ;  /* 0x0000003804c0723c */ /* 0x000fe200000018a0 */
[----:B------:R-:W-:Y:S02]  /*43a0*/  IMAD.MOV.U32 R105, RZ, RZ, R2 ;  /* 0x000000ffff697224 */ /* 0x000fe400078e0002 */
[----:B------:R-:W-:-:S04]  /*43b0*/  FFMA.FTZ R2, R164, c[0x0][0x2d0], -R22 ;  /* 0x0000b400a4027a23 */ /* 0x000fc80000010816 */
[----:B------:R-:W-:Y:S01]  /*43c0*/  MOV R163, R207 ;  /* 0x000000cf00a37202 */ /* 0x000fe20000000f00 */
[----:B------:R-:W-:Y:S01]  /*43d0*/  IMAD.MOV.U32 R162, RZ, RZ, R206 ;  /* 0x000000ffffa27224 */ /* 0x000fe200078e00ce */
[----:B------:R-:W-:Y:S01]  /*43e0*/  HMMA.16816.F32 R92, R16, R72, RZ ;  /* 0x00000048105c723c */ /* 0x000fe200000018ff */
[----:B------:R-:W-:Y:S01]  /*43f0*/  IMAD.MOV.U32 R161, RZ, RZ, R205 ;  /* 0x000000ffffa17224 */ /* 0x000fe200078e00cd */
[----:B------:R1:W-:Y:S01]  /*4400*/  MUFU.EX2 R65, R2 ;  /* 0x0000000200417308 */ /* 0x0003e20000000800 */
[----:B------:R-:W-:-:S05]  /*4410*/  IMAD.MOV.U32 R160, RZ, RZ, R204 ;  /* 0x000000ffffa07224 */ /* 0x000fca00078e00cc */
[C---:B------:R-:W-:Y:S08]  /*4420*/  HMMA.16816.F32 R248, R4.reuse, R46, R116 ;  /* 0x0000002e04f8723c */ /* 0x040ff00000001874 */
[----:B------:R-:W-:Y:S01]  /*4430*/  HMMA.16816.F32 R204, R4, R52, R156 ;  /* 0x0000003404cc723c */ /* 0x000fe2000000189c */
[----:B-1----:R-:W-:-:S04]  /*4440*/  FFMA.FTZ R2, R139, c[0x0][0x2d0], -R22 ;  /* 0x0000b4008b027a23 */ /* 0x002fc80000010816 */
[----:B------:R1:W-:Y:S03]  /*4450*/  MUFU.EX2 R139, R2 ;  /* 0x00000002008b7308 */ /* 0x0003e60000000800 */
[----:B------:R-:W-:Y:S08]  /*4460*/  HMMA.16816.F32 R116, R8, R44, R12 ;  /* 0x0000002c0874723c */ /* 0x000ff0000000180c */
[----:B------:R-:W-:Y:S01]  /*4470*/  HMMA.16816.F32 R156, R4, R62, R144 ;  /* 0x0000003e049c723c */ /* 0x000fe20000001890 */
[----:B-1----:R-:W-:-:S06]  /*4480*/  FFMA.FTZ R2, R137, c[0x0][0x2d0], -R22 ;  /* 0x0000b40089027a23 */ /* 0x002fcc0000010816 */
[----:B------:R-:W-:Y:S01]  /*4490*/  MOV R145, R155 ;  /* 0x0000009b00917202 */ /* 0x000fe20000000f00 */
[C---:B------:R-:W-:Y:S01]  /*44a0*/  HMMA.16816.F32 R12, R16.reuse, R36, RZ ;  /* 0x00000024100c723c */ /* 0x040fe200000018ff */
[----:B------:R-:W-:Y:S01]  /*44b0*/  IMAD.MOV.U32 R146, RZ, RZ, R154 ;  /* 0x000000ffff927224 */ /* 0x000fe200078e009a */
[----:B------:R-:W-:Y:S01]  /*44c0*/  MOV R144, R152 ;  /* 0x0000009800907202 */ /* 0x000fe20000000f00 */
[----:B------:R-:W-:Y:S01]  /*44d0*/  IMAD.MOV.U32 R147, RZ, RZ, R153 ;  /* 0x000000ffff937224 */ /* 0x000fe200078e0099 */
[----:B------:R1:W-:Y:S04]  /*44e0*/  MUFU.EX2 R137, R2 ;  /* 0x0000000200897308 */ /* 0x0003e80000000800 */
[----:B------:R-:W-:Y:S07]  /*44f0*/  HMMA.16816.F32 R88, R16, R68, RZ ;  /* 0x000000441058723c */ /* 0x000fee00000018ff */
[----:B------:R-:W-:Y:S01]  /*4500*/  IMAD.MOV.U32 R68, RZ, RZ, R107 ;  /* 0x000000ffff447224 */ /* 0x000fe200078e006b */
[----:B------:R-:W-:Y:S01]  /*4510*/  HMMA.16816.F32 R140, R4, R30, R140 ;  /* 0x0000001e048c723c */ /* 0x000fe2000000188c */
[----:B------:R-:W-:-:S02]  /*4520*/  MOV R107, R61 ;  /* 0x0000003d006b7202 */ /* 0x000fc40000000f00 */
[----:B------:R-:W-:Y:S01]  /*4530*/  MOV R69, R106 ;  /* 0x0000006a00457202 */ /* 0x000fe20000000f00 */
[----:B-1----:R-:W-:Y:S02]  /*4540*/  FFMA.FTZ R2, R133, c[0x0][0x2d0], -R22 ;  /* 0x0000b40085027a23 */ /* 0x002fe40000010816 */
[----:B------:R-:W-:Y:S02]  /*4550*/  IMAD.MOV.U32 R106, RZ, RZ, R64 ;  /* 0x000000ffff6a7224 */ /* 0x000fe400078e0040 */
[C---:B------:R-:W-:Y:S01]  /*4560*/  HMMA.16816.F32 R128, R4.reuse, R58, R128 ;  /* 0x0000003a0480723c */ /* 0x040fe20000001880 */
[----:B------:R1:W-:Y:S07]  /*4570*/  MUFU.EX2 R133, R2 ;  /* 0x0000000200857308 */ /* 0x0003ee0000000800 */
[C---:B------:R-:W-:Y:S08]  /*4580*/  HMMA.16816.F32 R124, R4.reuse, R54, R124 ;  /* 0x00000036047c723c */ /* 0x040ff0000000187c */
[----:B------:R-:W-:Y:S01]  /*4590*/  HMMA.16816.F32 R120, R4, R50, R120 ;  /* 0x000000320478723c */ /* 0x000fe20000001878 */
[----:B-1----:R-:W-:-:S04]  /*45a0*/  FFMA.FTZ R2, R167, c[0x0][0x2d0], -R21 ;  /* 0x0000b400a7027a23 */ /* 0x002fc80000010815 */
[----:B------:R1:W-:Y:S03]  /*45b0*/  MUFU.EX2 R61, R2 ;  /* 0x00000002003d7308 */ /* 0x0003e60000000800 */
[C---:B------:R-:W-:Y:S08]  /*45c0*/  HMMA.16816.F32 R108, R4.reuse, R86, R108 ;  /* 0x00000056046c723c */ /* 0x040ff0000000186c */
[----:B------:R-:W-:Y:S01]  /*45d0*/  HMMA.16816.F32 R152, R4, R82, R100 ;  /* 0x000000520498723c */ /* 0x000fe20000001864 */
[----:B-1----:R-:W-:-:S07]  /*45e0*/  FFMA.FTZ R2, R166, c[0x0][0x2d0], -R21 ;  /* 0x0000b400a6027a23 */ /* 0x002fce0000010815 */
[----:B------:R-:W-:Y:S01]  /*45f0*/  HMMA.16816.F32 R4, R16, R32, RZ ;  /* 0x000000201004723c */ /* 0x000fe200000018ff */
[----:B------:R1:W-:Y:S07]  /*4600*/  MUFU.EX2 R64, R2 ;  /* 0x0000000200407308 */ /* 0x0003ee0000000800 */
[C---:B------:R-:W-:Y:S07]  /*4610*/  HMMA.16816.F32 R96, R8.reuse, R56, R96 ;  /* 0x000000380860723c */ /* 0x040fee0000001860 */
[----:B------:R-:W-:Y:S01]  /*4620*/  IMAD.MOV.U32 R57, RZ, RZ, R77 ;  /* 0x000000ffff397224 */ /* 0x000fe200078e004d */
[----:B------:R-:W-:Y:S01]  /*4630*/  HMMA.16816.F32 R100, R8, R52, R92 ;  /* 0x000000340864723c */ /* 0x000fe2000000185c */
[----:B-1----:R-:W-:Y:S01]  /*4640*/  FFMA.FTZ R2, R138, c[0x0][0x2d0], -R21 ;  /* 0x0000b4008a027a23 */ /* 0x002fe20000010815 */
[----:B------:R-:W-:Y:S01]  /*4650*/  MOV R56, R24 ;  /* 0x0000001800387202 */ /* 0x000fe20000000f00 */
[----:B------:R-:W-:-:S04]  /*4660*/  IMAD.MOV.U32 R138, RZ, RZ, R149 ;  /* 0x000000ffff8a7224 */ /* 0x000fc800078e0095 */
[----:B------:R-:W-:Y:S01]  /*4670*/  MOV R52, R41 ;  /* 0x0000002900347202 */ /* 0x000fe20000000f00 */
[----:B------:R-:W-:Y:S01]  /*4680*/  HMMA.16816.F32 R76, R16, R78, RZ ;  /* 0x0000004e104c723c */ /* 0x000fe200000018ff */
[----:B------:R-:W-:-:S07]  /*4690*/  IMAD.MOV.U32 R53, RZ, RZ, R25 ;  /* 0x000000ffff357224 */ /* 0x000fce00078e0019 */
[----:B------:R-:W-:Y:S08]  /*46a0*/  HMMA.16816.F32 R40, R16, R42, RZ ;  /* 0x0000002a1028723c */ /* 0x000ff000000018ff */
[----:B------:R-:W-:Y:S07]  /*46b0*/  HMMA.16816.F32 R112, R8, R84, R12 ;  /* 0x000000540870723c */ /* 0x000fee000000180c */
[----:B------:R-:W-:Y:S01]  /*46c0*/  IMAD.MOV.U32 R85, RZ, RZ, R160 ;  /* 0x000000ffff557224 */ /* 0x000fe200078e00a0 */
[----:B------:R-:W-:Y:S01]  /*46d0*/  HMMA.16816.F32 R12, R16, R70, RZ ;  /* 0x00000046100c723c */ /* 0x000fe200000018ff */
[----:B------:R-:W-:-:S06]  /*46e0*/  IMAD.MOV.U32 R84, RZ, RZ, R161 ;  /* 0x000000ffff547224 */ /* 0x000fcc00078e00a1 */
[----:B------:R-:W-:Y:S01]  /*46f0*/  IMAD.MOV.U32 R71, RZ, RZ, R144 ;  /* 0x000000ffff477224 */ /* 0x000fe200078e0090 */
[----:B------:R-:W-:Y:S01]  /*4700*/  HMMA.16816.F32 R92, R8, R48, R88 ;  /* 0x00000030085c723c */ /* 0x000fe20000001858 */
[----:B------:R-:W-:-:S07]  /*4710*/  IMAD.MOV.U32 R70, RZ, RZ, R147 ;  /* 0x000000ffff467224 */ /* 0x000fce00078e0093 */
[----:B------:R-:W-:Y:S08]  /*4720*/  HMMA.16816.F32 R88, R8, R80, R4 ;  /* 0x000000500858723c */ /* 0x000ff00000001804 */
[----:B------:R-:W-:Y:S01]  /*4730*/  HMMA.16816.F32 R4, R16, R66, RZ ;  /* 0x000000421004723c */ /* 0x000fe200000018ff */
[----:B------:R1:W-:Y:S07]  /*4740*/  MUFU.EX2 R67, R2 ;  /* 0x0000000200437308 */ /* 0x0003ee0000000800 */
[C---:B------:R-:W-:Y:S08]  /*4750*/  HMMA.16816.F32 R76, R8.reuse, R58, R76 ;  /* 0x0000003a084c723c */ /* 0x040ff0000000184c */
[----:B------:R-:W-:Y:S01]  /*4760*/  HMMA.16816.F32 R40, R8, R62, R40 ;  /* 0x0000003e0828723c */ /* 0x000fe20000001828 */
[----:B-1----:R-:W-:-:S04]  /*4770*/  FFMA.FTZ R2, R132, c[0x0][0x2d0], -R21 ;  /* 0x0000b40084027a23 */ /* 0x002fc80000010815 */
[----:B------:R1:W-:Y:S03]  /*4780*/  MUFU.EX2 R132, R2 ;  /* 0x0000000200847308 */ /* 0x0003e60000000800 */
[----:B------:R-:W-:Y:S01]  /*4790*/  HMMA.16816.F32 R48, R8, R50, R12 ;  /* 0x000000320830723c */ /* 0x000fe2000000180c */
[----:B------:R-:W2:Y:S07]  /*47a0*/  LDSM.16.MT88.4 R12, [R225+0x1100] ;  /* 0x00110000e10c783b */ /* 0x000eae0000004200 */
[----:B------:R-:W-:Y:S01]  /*47b0*/  HMMA.16816.F32 R24, R16, R26, RZ ;  /* 0x0000001a1018723c */ /* 0x000fe200000018ff */
[----:B-1----:R-:W-:-:S02]  /*47c0*/  FFMA.FTZ R2, R171, c[0x0][0x2d0], -R20 ;  /* 0x0000b400ab027a23 */ /* 0x002fc40000010814 */
[----:B------:R-:W-:-:S05]  /*47d0*/  IMAD.MOV.U32 R171, RZ, RZ, R52 ;  /* 0x000000ffffab7224 */ /* 0x000fca00078e0034 */
[----:B------:R-:W-:Y:S01]  /*47e0*/  HMMA.16816.F32 R72, R16, R74, RZ ;  /* 0x0000004a1048723c */ /* 0x000fe200000018ff */
[----:B------:R1:W-:Y:S01]  /*47f0*/  MUFU.EX2 R58, R2 ;  /* 0x00000002003a7308 */ /* 0x0003e20000000800 */
[----:B------:R-:W-:-:S06]  /*4800*/  IMAD.MOV.U32 R52, RZ, RZ, R56 ;  /* 0x000000ffff347224 */ /* 0x000fcc00078e0038 */
[C---:B------:R-:W-:Y:S08]  /*4810*/  HMMA.16816.F32 R36, R16.reuse, R38, RZ ;  /* 0x000000261024723c */ /* 0x040ff000000018ff */
[----:B------:R-:W-:Y:S01]  /*4820*/  HMMA.16816.F32 R16, R16, R34, RZ ;  /* 0x000000221010723c */ /* 0x000fe200000018ff */
[----:B-1----:R-:W-:Y:S02]  /*4830*/  FFMA.FTZ R2, R169, c[0x0][0x2d0], -R20 ;  /* 0x0000b400a9027a23 */ /* 0x002fe40000010814 */
[----:B------:R-:W-:-:S02]  /*4840*/  IMAD.MOV.U32 R169, RZ, RZ, R60 ;  /* 0x000000ffffa97224 */ /* 0x000fc400078e003c */
[----:B------:R1:W3:Y:S03]  /*4850*/  MUFU.EX2 R60, R2 ;  /* 0x00000002003c7308 */ /* 0x0002e60000000800 */
[C---:B------:R-:W-:Y:S07]  /*4860*/  HMMA.16816.F32 R44, R8.reuse, R46, R4 ;  /* 0x0000002e082c723c */ /* 0x040fee0000001804 */
[--C-:B------:R-:W-:Y:S01]  /*4870*/  FFMA.FTZ R4, R165, c[0x0][0x2d0], -R20.reuse ;  /* 0x0000b400a5047a23 */ /* 0x100fe20000010814 */
[----:B------:R-:W-:Y:S03]  /*4880*/  HMMA.16816.F32 R24, R8, R30, R24 ;  /* 0x0000001e0818723c */ /* 0x000fe60000001818 */
[----:B------:R3:W-:Y:S01]  /*4890*/  MUFU.EX2 R66, R4 ;  /* 0x0000000400427308 */ /* 0x0007e20000000800 */
[----:B-1----:R-:W-:Y:S01]  /*48a0*/  FFMA.FTZ R2, R168, c[0x0][0x2d0], -R20 ;  /* 0x0000b400a8027a23 */ /* 0x002fe20000010814 */
[----:B------:R-:W-:Y:S01]  /*48b0*/  MOV R168, R53 ;  /* 0x0000003500a87202 */ /* 0x000fe20000000f00 */
[----:B------:R-:W-:-:S02]  /*48c0*/  IMAD.MOV.U32 R53, RZ, RZ, R57 ;  /* 0x000000ffff357224 */ /* 0x000fc400078e0039 */
[C---:B------:R-:W-:Y:S03]  /*48d0*/  HMMA.16816.F32 R72, R8.reuse, R54, R72 ;  /* 0x000000360848723c */ /* 0x040fe60000001848 */
[----:B------:R1:W4:Y:S01]  /*48e0*/  MUFU.EX2 R63, R2 ;  /* 0x00000002003f7308 */ /* 0x0003220000000800 */
[----:B------:R-:W-:Y:S02]  /*48f0*/  IMAD.MOV.U32 R33, RZ, RZ, R53 ;  /* 0x000000ffff217224 */ /* 0x000fe400078e0035 */
[----:B------:R-:W-:Y:S01]  /*4900*/  IMAD.MOV.U32 R53, RZ, RZ, R146 ;  /* 0x000000ffff357224 */ /* 0x000fe200078e0092 */
[----:B------:R-:W-:Y:S01]  /*4910*/  MOV R55, R148 ;  /* 0x0000009400377202 */ /* 0x000fe20000000f00 */
[----:B------:R-:W-:Y:S01]  /*4920*/  HMMA.16816.F32 R36, R8, R86, R36 ;  /* 0x000000560824723c */ /* 0x000fe20000001824 */
[----:B------:R-:W-:Y:S02]  /*4930*/  MOV R54, R162 ;  /* 0x000000a200367202 */ /* 0x000fe40000000f00 */
[----:B---3--:R-:W-:-:S04]  /*4940*/  F2FP.PACK_AB R4, R60, R58 ;  /* 0x0000003a3c04723e */ /* 0x008fc800000000ff */
[----:B------:R-:W-:Y:S01]  /*4950*/  IMAD.MOV.U32 R86, RZ, RZ, R150 ;  /* 0x000000ffff567224 */ /* 0x000fe200078e0096 */
[----:B------:R-:W-:Y:S01]  /*4960*/  HMMA.16816.F32 R80, R8, R82, R16 ;  /* 0x000000520850723c */ /* 0x000fe20000001810 */
[----:B------:R-:W-:Y:S01]  /*4970*/  MOV R87, R151 ;  /* 0x0000009700577202 */ /* 0x000fe20000000f00 */
[----:B------:R-:W3:Y:S01]  /*4980*/  LDSM.16.MT88.4 R16, [R226+0x1100] ;  /* 0x00110000e210783b */ /* 0x000ee20000004200 */
[----:B-1----:R-:W-:Y:S01]  /*4990*/  FFMA.FTZ R2, R174, c[0x0][0x2d0], -R0 ;  /* 0x0000b400ae027a23 */ /* 0x002fe20000010800 */
[----:B----4-:R-:W-:-:S03]  /*49a0*/  F2FP.PACK_AB R6, R66, R63 ;  /* 0x0000003f4206723e */ /* 0x010fc600000000ff */
[----:B------:R1:W-:Y:S01]  /*49b0*/  MUFU.EX2 R56, R2 ;  /* 0x0000000200387308 */ /* 0x0003e20000000800 */
[----:B------:R-:W-:Y:S02]  /*49c0*/  F2FP.PACK_AB R8, R139, R65 ;  /* 0x000000418b08723e */ /* 0x000fe400000000ff */
[----:B------:R-:W-:Y:S02]  /*49d0*/  F2FP.PACK_AB R9, R64, R61 ;  /* 0x0000003d4009723e */ /* 0x000fe400000000ff */
[----:B------:R-:W-:Y:S02]  /*49e0*/  F2FP.PACK_AB R10, R133, R137 ;  /* 0x00000089850a723e */ /* 0x000fe400000000ff */
[----:B------:R-:W-:-:S07]  /*49f0*/  F2FP.PACK_AB R11, R132, R67 ;  /* 0x00000043840b723e */ /* 0x000fce00000000ff */
[----:B--2---:R-:W-:Y:S01]  /*4a00*/  HMMA.16816.F32 R148, R8, R12, R176 ;  /* 0x0000000c0894723c */ /* 0x004fe200000018b0 */
[----:B-1----:R-:W-:-:S04]  /*4a10*/  FFMA.FTZ R2, R173, c[0x0][0x2d0], -R0 ;  /* 0x0000b400ad027a23 */ /* 0x002fc80000010800 */
[----:B------:R1:W2:Y:S02]  /*4a20*/  MUFU.EX2 R57, R2 ;  /* 0x0000000200397308 */ /* 0x0002a40000000800 */
[----:B------:R-:W-:Y:S01]  /*4a30*/  IMAD.MOV.U32 R178, RZ, RZ, R28 ;  /* 0x000000ffffb27224 */ /* 0x000fe200078e001c */
[----:B------:R-:W-:Y:S01]  /*4a40*/  MOV R179, R29 ;  /* 0x0000001d00b37202 */ /* 0x000fe20000000f00 */
[----:B------:R-:W-:Y:S01]  /*4a50*/  IMAD.MOV.U32 R177, RZ, RZ, R163 ;  /* 0x000000ffffb17224 */ /* 0x000fe200078e00a3 */
[C---:B------:R-:W-:Y:S07]  /*4a60*/  HMMA.16816.F32 R28, R8.reuse, R14, R40 ;  /* 0x0000000e081c723c */ /* 0x040fee0000001828 */
[----:B------:R-:W-:Y:S01]  /*4a70*/  IMAD.MOV.U32 R40, RZ, RZ, R70 ;  /* 0x000000ffff287224 */ /* 0x000fe200078e0046 */
[----:B------:R-:W-:Y:S01]  /*4a80*/  MOV R41, R71 ;  /* 0x0000004700297202 */ /* 0x000fe20000000f00 */
[----:B------:R-:W-:Y:S01]  /*4a90*/  IMAD.MOV.U32 R43, RZ, RZ, R53 ;  /* 0x000000ffff2b7224 */ /* 0x000fe200078e0035 */
[----:B---3--:R-:W-:Y:S01]  /*4aa0*/  HMMA.16816.F32 R164, R8, R16, R188 ;  /* 0x0000001008a4723c */ /* 0x008fe200000018bc */
[----:B-1----:R-:W-:Y:S01]  /*4ab0*/  FFMA.FTZ R2, R172, c[0x0][0x2d0], -R0 ;  /* 0x0000b400ac027a23 */ /* 0x002fe20000010800 */
[----:B--2---:R-:W-:-:S03]  /*4ac0*/  F2FP.PACK_AB R5, R57, R56 ;  /* 0x000000383905723e */ /* 0x004fc600000000ff */
[----:B------:R1:W-:Y:S02]  /*4ad0*/  MUFU.EX2 R59, R2 ;  /* 0x00000002003b7308 */ /* 0x0003e40000000800 */
[----:B-1----:R-:W-:Y:S01]  /*4ae0*/  FFMA.FTZ R2, R170, c[0x0][0x2d0], -R0 ;  /* 0x0000b400aa027a23 */ /* 0x002fe20000010800 */
[----:B------:R-:W-:Y:S02]  /*4af0*/  MOV R170, R52 ;  /* 0x0000003400aa7202 */ /* 0x000fe40000000f00 */
[----:B------:R-:W-:-:S03]  /*4b00*/  MOV R52, R145 ;  /* 0x0000009100347202 */ /* 0x000fc60000000f00 */
[----:B------:R-:W1:Y:S02]  /*4b10*/  MUFU.EX2 R62, R2 ;  /* 0x00000002003e7308 */ /* 0x000e640000000800 */
[----:B------:R-:W-:Y:S01]  /*4b20*/  IMAD.MOV.U32 R42, RZ, RZ, R52 ;  /* 0x000000ffff2a7224 */ /* 0x000fe200078e0034 */
[----:B-1----:R-:W-:Y:S01]  /*4b30*/  F2FP.PACK_AB R7, R62, R59 ;  /* 0x0000003b3e07723e */ /* 0x002fe200000000ff */
[----:B------:R-:W-:-:S06]  /*4b40*/  IMAD.MOV.U32 R2, RZ, RZ, R175 ;  /* 0x000000ffff027224 */ /* 0x000fcc00078e00af */
[C---:B------:R-:W-:Y:S08]  /*4b50*/  HMMA.16816.F32 R144, R4.reuse, R12, R180 ;  /* 0x0000000c0490723c */ /* 0x040ff000000018b4 */
[C---:B------:R-:W-:Y:S01]  /*4b60*/  HMMA.16816.F32 R156, R4.reuse, R14, R156 ;  /* 0x0000000e049c723c */ /* 0x040fe2000000189c */
[----:B------:R-:W1:Y:S07]  /*4b70*/  LDSM.16.MT88.4 R12, [R228+0x1100] ;  /* 0x00110000e40c783b */ /* 0x000e6e0000004200 */
[C---:B------:R-:W-:Y:S07]  /*4b80*/  HMMA.16816.F32 R160, R4.reuse, R16, R184 ;  /* 0x0000001004a0723c */ /* 0x040fee00000018b8 */
[----:B------:R-:W-:Y:S01]  /*4b90*/  IMAD.MOV.U32 R187, RZ, RZ, R33 ;  /* 0x000000ffffbb7224 */ /* 0x000fe200078e0021 */
[----:B------:R-:W-:Y:S01]  /*4ba0*/  HMMA.16816.F32 R172, R4, R18, R140 ;  /* 0x0000001204ac723c */ /* 0x000fe2000000188c */
[----:B------:R-:W-:-:S02]  /*4bb0*/  IMAD.MOV.U32 R186, RZ, RZ, R214 ;  /* 0x000000ffffba7224 */ /* 0x000fc400078e00d6 */
[----:B------:R-:W-:Y:S02]  /*4bc0*/  IMAD.MOV.U32 R184, RZ, RZ, R86 ;  /* 0x000000ffffb87224 */ /* 0x000fe400078e0056 */
[----:B------:R-:W-:Y:S01]  /*4bd0*/  IMAD.MOV.U32 R185, RZ, RZ, R87 ;  /* 0x000000ffffb97224 */ /* 0x000fe200078e0057 */
[----:B------:R-:W-:Y:S01]  /*4be0*/  MOV R87, R54 ;  /* 0x0000003600577202 */ /* 0x000fe20000000f00 */
[----:B------:R-:W-:Y:S01]  /*4bf0*/  IMAD.MOV.U32 R86, RZ, RZ, R55 ;  /* 0x000000ffff567224 */ /* 0x000fe200078e0037 */
[----:B------:R-:W-:Y:S01]  /*4c00*/  HMMA.16816.F32 R32, R8, R18, R24 ;  /* 0x000000120820723c */ /* 0x000fe20000001818 */
[----:B------:R-:W2:Y:S01]  /*4c10*/  LDSM.16.MT88.4 R16, [R227+0x1100] ;  /* 0x00110000e310783b */ /* 0x000ea20000004200 */
[----:B------:R-:W-:Y:S01]  /*4c20*/  MOV R140, R219 ;  /* 0x000000db008c7202 */ /* 0x000fe20000000f00 */
[----:B------:R-:W-:Y:S01]  /*4c30*/  IMAD.MOV.U32 R141, RZ, RZ, R218 ;  /* 0x000000ffff8d7224 */ /* 0x000fe200078e00da */
[----:B------:R-:W-:Y:S01]  /*4c40*/  MOV R143, R216 ;  /* 0x000000d8008f7202 */ /* 0x000fe20000000f00 */
[----:B------:R-:W3:Y:S01]  /*4c50*/  LDSM.16.MT88.4 R24, [R226+0x3100] ;  /* 0x00310000e218783b */ /* 0x000ee20000004200 */
[----:B------:R-:W-:-:S02]  /*4c60*/  IMAD.MOV.U32 R142, RZ, RZ, R217 ;  /* 0x000000ffff8e7224 */ /* 0x000fc400078e00d9 */
[----:B-1----:R-:W-:Y:S07]  /*4c70*/  HMMA.16816.F32 R180, R8, R12, R96 ;  /* 0x0000000c08b4723c */ /* 0x002fee0000001860 */
[----:B------:R-:W-:Y:S01]  /*4c80*/  MOV R99, R177 ;  /* 0x000000b100637202 */ /* 0x000fe20000000f00 */
[----:B------:R-:W-:Y:S01]  /*4c90*/  IMAD.MOV.U32 R98, RZ, RZ, R178 ;  /* 0x000000ffff627224 */ /* 0x000fe200078e00b2 */
[----:B------:R-:W-:Y:S01]  /*4ca0*/  HMMA.16816.F32 R188, R4, R14, R128 ;  /* 0x0000000e04bc723c */ /* 0x000fe20000001880 */
[----:B------:R-:W-:Y:S01]  /*4cb0*/  IMAD.MOV.U32 R97, RZ, RZ, R179 ;  /* 0x000000ffff617224 */ /* 0x000fe200078e00b3 */
[----:B------:R-:W-:Y:S01]  /*4cc0*/  MOV R96, R138 ;  /* 0x0000008a00607202 */ /* 0x000fe20000000f00 */
[----:B------:R-:W-:-:S04]  /*4cd0*/  IMAD.MOV.U32 R138, RZ, RZ, R215 ;  /* 0x000000ffff8a7224 */ /* 0x000fc800078e00d7 */
[----:B------:R-:W-:Y:S01]  /*4ce0*/  MOV R128, R213 ;  /* 0x000000d500807202 */ /* 0x000fe20000000f00 */
[----:B------:R-:W-:Y:S01]  /*4cf0*/  HMMA.16816.F32 R176, R4, R12, R192 ;  /* 0x0000000c04b0723c */ /* 0x000fe200000018c0 */
[----:B------:R-:W-:Y:S01]  /*4d00*/  IMAD.MOV.U32 R129, RZ, RZ, R212 ;  /* 0x000000ffff817224 */ /* 0x000fe200078e00d4 */
[----:B------:R-:W-:Y:S01]  /*4d10*/  MOV R131, R68 ;  /* 0x0000004400837202 */ /* 0x000fe20000000f00 */
[----:B------:R-:W-:-:S05]  /*4d20*/  IMAD.MOV.U32 R130, RZ, RZ, R69 ;  /* 0x000000ffff827224 */ /* 0x000fca00078e0045 */
[C---:B------:R-:W-:Y:S01]  /*4d30*/  HMMA.16816.F32 R76, R8.reuse, R14, R76 ;  /* 0x0000000e084c723c */ /* 0x040fe2000000184c */
[----:B------:R-:W1:Y:S07]  /*4d40*/  LDSM.16.MT88.4 R12, [R225+0x3100] ;  /* 0x00310000e10c783b */ /* 0x000e6e0000004200 */
[----:B--2---:R-:W-:Y:S08]  /*4d50*/  HMMA.16816.F32 R212, R8, R18, R72 ;  /* 0x0000001208d4723c */ /* 0x004ff00000001848 */
[-C--:B------:R-:W-:Y:S08]  /*4d60*/  HMMA.16816.F32 R192, R4, R16.reuse, R204 ;  /* 0x0000001004c0723c */ /* 0x080ff000000018cc */
[----:B------:R-:W-:Y:S07]  /*4d70*/  HMMA.16816.F32 R216, R8, R16, R100 ;  /* 0x0000001008d8723c */ /* 0x000fee0000001864 */
[----:B------:R-:W-:Y:S01]  /*4d80*/  IMAD.MOV.U32 R100, RZ, RZ, R128 ;  /* 0x000000ffff647224 */ /* 0x000fe200078e0080 */
[----:B------:R-:W-:Y:S01]  /*4d90*/  HMMA.16816.F32 R204, R4, R18, R124 ;  /* 0x0000001204cc723c */ /* 0x000fe2000000187c */
[----:B------:R-:W2:Y:S01]  /*4da0*/  LDSM.16.MT88.4 R16, [R228+0x3100] ;  /* 0x00310000e410783b */ /* 0x000ea20000004200 */
[----:B------:R-:W-:Y:S01]  /*4db0*/  IMAD.MOV.U32 R101, RZ, RZ, R129 ;  /* 0x000000ffff657224 */ /* 0x000fe200078e0081 */
[----:B------:R-:W-:Y:S01]  /*4dc0*/  MOV R102, R130 ;  /* 0x0000008200667202 */ /* 0x000fe20000000f00 */
[----:B------:R-:W-:Y:S01]  /*4dd0*/  IMAD.MOV.U32 R103, RZ, RZ, R131 ;  /* 0x000000ffff677224 */ /* 0x000fe200078e0083 */
[----:B------:R-:W-:Y:S01]  /*4de0*/  MOV R131, R168 ;  /* 0x000000a800837202 */ /* 0x000fe20000000f00 */
[----:B------:R-:W-:-:S02]  /*4df0*/  IMAD.MOV.U32 R128, RZ, RZ, R96 ;  /* 0x000000ffff807224 */ /* 0x000fc400078e0060 */
[C---:B---3--:R-:W-:Y:S08]  /*4e00*/  HMMA.16816.F32 R40, R4.reuse, R24, R40 ;  /* 0x000000180428723c */ /* 0x048ff00000001828 */
[-C--:B-1----:R-:W-:Y:S08]  /*4e10*/  HMMA.16816.F32 R72, R4, R12.reuse, R208 ;  /* 0x0000000c0448723c */ /* 0x082ff000000018d0 */
[----:B------:R-:W-:Y:S08]  /*4e20*/  HMMA.16816.F32 R68, R8, R12, R92 ;  /* 0x0000000c0844723c */ /* 0x000ff0000000185c */
[----:B------:R-:W-:Y:S01]  /*4e30*/  HMMA.16816.F32 R52, R4, R14, R120 ;  /* 0x0000000e0434723c */ /* 0x000fe20000001878 */
[----:B------:R-:W-:Y:S01]  /*4e40*/  IMAD.MOV.U32 R124, RZ, RZ, R100 ;  /* 0x000000ffff7c7224 */ /* 0x000fe200078e0064 */
[----:B------:R-:W-:Y:S01]  /*4e50*/  MOV R126, R102 ;  /* 0x00000066007e7202 */ /* 0x000fe20000000f00 */
[----:B------:R-:W-:Y:S01]  /*4e60*/  IMAD.MOV.U32 R125, RZ, RZ, R101 ;  /* 0x000000ffff7d7224 */ /* 0x000fe200078e0065 */
[----:B------:R-:W-:Y:S01]  /*4e70*/  MOV R96, R97 ;  /* 0x0000006100607202 */ /* 0x000fe20000000f00 */
[----:B------:R-:W-:-:S02]  /*4e80*/  FFMA.FTZ R2, R2, c[0x0][0x2d0], -R22 ;  /* 0x0000b40002027a23 */ /* 0x000fc40000010816 */
[----:B------:R-:W-:Y:S01]  /*4e90*/  IMAD.MOV.U32 R129, RZ, RZ, R171 ;  /* 0x000000ffff817224 */ /* 0x000fe200078e00ab */
[----:B------:R-:W-:Y:S01]  /*4ea0*/  HMMA.16816.F32 R208, R8, R14, R48 ;  /* 0x0000000e08d0723c */ /* 0x000fe20000001830 */
[----:B------:R-:W1:Y:S01]  /*4eb0*/  LDSM.16.MT88.4 R12, [R227+0x3100] ;  /* 0x00310000e30c783b */ /* 0x000e620000004200 */
[----:B------:R-:W-:Y:S02]  /*4ec0*/  IMAD.MOV.U32 R127, RZ, RZ, R103 ;  /* 0x000000ffff7f7224 */ /* 0x000fe400078e0067 */
[----:B------:R-:W-:Y:S02]  /*4ed0*/  IMAD.MOV.U32 R100, RZ, RZ, R128 ;  /* 0x000000ffff647224 */ /* 0x000fe400078e0080 */
[----:B------:R-:W-:Y:S02]  /*4ee0*/  IMAD.MOV.U32 R130, RZ, RZ, R169 ;  /* 0x000000ffff827224 */ /* 0x000fe400078e00a9 */
[C---:B------:R-:W-:Y:S08]  /*4ef0*/  HMMA.16816.F32 R92, R4.reuse, R26, R248 ;  /* 0x0000001a045c723c */ /* 0x040ff000000018f8 */
[----:B--2---:R-:W-:Y:S01]  /*4f00*/  HMMA.16816.F32 R104, R4, R16, R104 ;  /* 0x000000100468723c */ /* 0x004fe20000001868 */
[----:B------:R-:W-:Y:S01]  /*4f10*/  MOV R248, R140 ;  /* 0x0000008c00f87202 */ /* 0x000fe20000000f00 */
[----:B------:R-:W-:Y:S01]  /*4f20*/  IMAD.MOV.U32 R249, RZ, RZ, R141 ;  /* 0x000000fffff97224 */ /* 0x000fe200078e008d */
[----:B------:R-:W-:Y:S01]  /*4f30*/  MOV R251, R143 ;  /* 0x0000008f00fb7202 */ /* 0x000fe20000000f00 */
[----:B------:R-:W-:-:S04]  /*4f40*/  IMAD.MOV.U32 R250, RZ, RZ, R142 ;  /* 0x000000fffffa7224 */ /* 0x000fc800078e008e */
[----:B------:R-:W-:Y:S01]  /*4f50*/  HMMA.16816.F32 R108, R4, R18, R108 ;  /* 0x00000012046c723c */ /* 0x000fe2000000186c */
[----:B------:R-:W-:Y:S02]  /*4f60*/  IMAD.MOV.U32 R168, RZ, RZ, R234 ;  /* 0x000000ffffa87224 */ /* 0x000fe400078e00ea */
[----:B------:R-:W-:-:S05]  /*4f70*/  IMAD.MOV.U32 R97, RZ, RZ, R98 ;  /* 0x000000ffff617224 */ /* 0x000fca00078e0062 */
[C---:B-1----:R-:W-:Y:S08]  /*4f80*/  HMMA.16816.F32 R48, R4.reuse, R14, R152 ;  /* 0x0000000e0430723c */ /* 0x042ff00000001898 */
[----:B------:R-:W-:Y:S01]  /*4f90*/  HMMA.16816.F32 R120, R4, R12, R124 ;  /* 0x0000000c0478723c */ /* 0x000fe2000000187c */
[----:B------:R-:W-:Y:S02]  /*4fa0*/  IMAD.MOV.U32 R152, RZ, RZ, R86 ;  /* 0x000000ffff987224 */ /* 0x000fe400078e0056 */
[----:B------:R-:W-:Y:S01]  /*4fb0*/  IMAD.MOV.U32 R155, RZ, RZ, R85 ;  /* 0x000000ffff9b7224 */ /* 0x000fe200078e0055 */
[----:B------:R-:W-:Y:S01]  /*4fc0*/  MOV R171, R232 ;  /* 0x000000e800ab7202 */ /* 0x000fe20000000f00 */
[----:B------:R-:W-:-:S02]  /*4fd0*/  IMAD.MOV.U32 R101, RZ, RZ, R168 ;  /* 0x000000ffff657224 */ /* 0x000fc400078e00a8 */
[----:B------:R-:W-:Y:S01]  /*4fe0*/  IMAD.MOV.U32 R7, RZ, RZ, R152 ;  /* 0x000000ffff077224 */ /* 0x000fe200078e0098 */
[----:B------:R-:W-:Y:S01]  /*4ff0*/  MOV R152, R155 ;  /* 0x0000009b00987202 */ /* 0x000fe20000000f00 */
[----:B------:R-:W-:Y:S02]  /*5000*/  IMAD.MOV.U32 R127, RZ, RZ, R100 ;  /* 0x000000ffff7f7224 */ /* 0x000fe400078e0064 */
[----:B------:R-:W-:Y:S02]  /*5010*/  IMAD.MOV.U32 R155, RZ, RZ, R248 ;  /* 0x000000ffff9b7224 */ /* 0x000fe400078e00f8 */
[----:B------:R-:W-:Y:S01]  /*5020*/  IMAD.MOV.U32 R248, RZ, RZ, R249 ;  /* 0x000000fffff87224 */ /* 0x000fe200078e00f9 */
[----:B------:R-:W-:Y:S01]  /*5030*/  MOV R249, R250 ;  /* 0x000000fa00f97202 */ /* 0x000fe20000000f00 */
[----:B------:R-:W-:Y:S02]  /*5040*/  IMAD.MOV.U32 R250, RZ, RZ, R251 ;  /* 0x000000fffffa7224 */ /* 0x000fe400078e00fb */
[----:B------:R-:W-:Y:S01]  /*5050*/  IMAD.MOV.U32 R251, RZ, RZ, R127 ;  /* 0x000000fffffb7224 */ /* 0x000fe200078e007f */
[----:B------:R-:W-:Y:S01]  /*5060*/  MOV R127, R184 ;  /* 0x000000b8007f7202 */ /* 0x000fe20000000f00 */
[----:B------:R-:W-:-:S02]  /*5070*/  IMAD.MOV.U32 R184, RZ, RZ, R185 ;  /* 0x000000ffffb87224 */ /* 0x000fc400078e00b9 */
[----:B------:R-:W-:Y:S01]  /*5080*/  IMAD.MOV.U32 R185, RZ, RZ, R186 ;  /* 0x000000ffffb97224 */ /* 0x000fe200078e00ba */
[----:B------:R-:W-:Y:S01]  /*5090*/  MOV R186, R23 ;  /* 0x0000001700ba7202 */ /* 0x000fe20000000f00 */
[----:B------:R-:W-:Y:S01]  /*50a0*/  IMAD.MOV.U32 R103, RZ, RZ, R231 ;  /* 0x000000ffff677224 */ /* 0x000fe200078e00e7 */
[----:B------:R1:W-:Y:S01]  /*50b0*/  MUFU.EX2 R23, R2 ;  /* 0x0000000200177308 */ /* 0x0003e20000000800 */
[----:B------:R-:W-:Y:S01]  /*50c0*/  IMAD.MOV.U32 R153, RZ, RZ, R87 ;  /* 0x000000ffff997224 */ /* 0x000fe200078e0057 */
[----:B------:R-:W-:Y:S01]  /*50d0*/  MOV R154, R84 ;  /* 0x00000054009a7202 */ /* 0x000fe20000000f00 */
[----:B------:R-:W-:Y:S01]  /*50e0*/  HMMA.16816.F32 R140, R8, R26, R44 ;  /* 0x0000001a088c723c */ /* 0x000fe2000000182c */
[----:B------:R-:W-:Y:S01]  /*50f0*/  IMAD.MOV.U32 R98, RZ, RZ, R99 ;  /* 0x000000ffff627224 */ /* 0x000fe200078e0063 */
[----:B------:R-:W-:Y:S01]  /*5100*/  MOV R102, R171 ;  /* 0x000000ab00667202 */ /* 0x000fe20000000f00 */
[----:B------:R-:W-:Y:S01]  /*5110*/  IMAD.MOV.U32 R124, RZ, RZ, R103 ;  /* 0x000000ffff7c7224 */ /* 0x000fe200078e0067 */
[----:B------:R-:W-:-:S04]  /*5120*/  MOV R126, R101 ;  /* 0x00000065007e7202 */ /* 0x000fc80000000f00 */
[----:B------:R-:W-:Y:S01]  /*5130*/  HMMA.16816.F32 R36, R8, R18, R36 ;  /* 0x000000120824723c */ /* 0x000fe20000001824 */
[----:B-1----:R-:W-:Y:S01]  /*5140*/  FFMA.FTZ R2, R7, c[0x0][0x2d0], -R22 ;  /* 0x0000b40007027a23 */ /* 0x002fe20000010816 */
[----:B------:R-:W-:-:S06]  /*5150*/  MOV R99, R235 ;  /* 0x000000eb00637202 */ /* 0x000fcc0000000f00 */
[----:B------:R-:W-:Y:S01]  /*5160*/  HMMA.16816.F32 R84, R8, R24, R116 ;  /* 0x000000180854723c */ /* 0x000fe20000001874 */
[----:B------:R1:W-:Y:S01]  /*5170*/  MUFU.EX2 R24, R2 ;  /* 0x0000000200187308 */ /* 0x0003e20000000800 */
[----:B------:R-:W-:-:S06]  /*5180*/  IMAD.MOV.U32 R125, RZ, RZ, R102 ;  /* 0x000000ffff7d7224 */ /* 0x000fcc00078e0066 */
[C---:B------:R-:W-:Y:S01]  /*5190*/  HMMA.16816.F32 R44, R8.reuse, R14, R80 ;  /* 0x0000000e082c723c */ /* 0x040fe20000001850 */
[----:B------:R-:W-:Y:S02]  /*51a0*/  FFMA.FTZ R4, R220, c[0x0][0x2d0], -R0 ;  /* 0x0000b400dc047a23 */ /* 0x000fe40000010800 */
[----:B------:R-:W-:Y:S02]  /*51b0*/  IMAD.MOV.U32 R169, RZ, RZ, R233 ;  /* 0x000000ffffa97224 */ /* 0x000fe400078e00e9 */
[----:B------:R-:W-:Y:S01]  /*51c0*/  IMAD.MOV.U32 R171, RZ, RZ, R224 ;  /* 0x000000ffffab7224 */ /* 0x000fe200078e00e0 */
[----:B------:R-:W-:Y:S01]  /*51d0*/  MOV R168, R229 ;  /* 0x000000e500a87202 */ /* 0x000fe20000000f00 */
[----:B------:R-:W-:Y:S01]  /*51e0*/  FADD.FTZ R6, R202, R201 ;  /* 0x000000c9ca067221 */ /* 0x000fe20000010000 */
[----:B------:R-:W-:Y:S01]  /*51f0*/  MOV R7, R251 ;  /* 0x000000fb00077202 */ /* 0x000fe20000000f00 */
[----:B-1----:R-:W-:Y:S01]  /*5200*/  FFMA.FTZ R2, R152, c[0x0][0x2d0], -R22 ;  /* 0x0000b40098027a23 */ /* 0x002fe20000010816 */
[C---:B------:R-:W-:Y:S01]  /*5210*/  HMMA.16816.F32 R100, R8.reuse, R16, R112 ;  /* 0x000000100864723c */ /* 0x040fe20000001870 */
[----:B------:R-:W-:Y:S01]  /*5220*/  MOV R128, R99 ;  /* 0x0000006300807202 */ /* 0x000fe20000000f00 */
[----:B------:R-:W-:Y:S01]  /*5230*/  FADD.FTZ R5, R199, R198 ;  /* 0x000000c6c7057221 */ /* 0x000fe20000010000 */
[----:B------:R1:W-:Y:S01]  /*5240*/  MUFU.EX2 R25, R2 ;  /* 0x0000000200197308 */ /* 0x0003e20000000800 */
[----:B------:R-:W-:Y:S01]  /*5250*/  IMAD.MOV.U32 R27, RZ, RZ, R250 ;  /* 0x000000ffff1b7224 */ /* 0x000fe200078e00fa */
[----:B------:R-:W-:Y:S04]  /*5260*/  LDSM.16.MT88.4 R80, [R225+0x3900] ;  /* 0x00390000e150783b */ /* 0x000fe80000004200 */
[----:B------:R2:W5:Y:S01]  /*5270*/  LDL.LU R235, [R1+0x78] ;  /* 0x0000780001eb7983 */ /* 0x0005620000300800 */
[----:B-1----:R-:W-:Y:S01]  /*5280*/  FFMA.FTZ R2, R153, c[0x0][0x2d0], -R22 ;  /* 0x0000b40099027a23 */ /* 0x002fe20000010816 */
[----:B------:R-:W-:Y:S01]  /*5290*/  HMMA.16816.F32 R116, R8, R12, R88 ;  /* 0x0000000c0874723c */ /* 0x000fe20000001858 */
[----:B------:R-:W-:Y:S01]  /*52a0*/  IMAD.MOV.U32 R99, RZ, RZ, R169 ;  /* 0x000000ffff637224 */ /* 0x000fe200078e00a9 */
[----:B------:R-:W-:Y:S01]  /*52b0*/  MOV R220, R131 ;  /* 0x0000008300dc7202 */ /* 0x000fe20000000f00 */
[----:B------:R1:W-:Y:S01]  /*52c0*/  MUFU.EX2 R26, R2 ;  /* 0x00000002001a7308 */ /* 0x0003e20000000800 */
[----:B------:R-:W-:Y:S01]  /*52d0*/  IMAD.MOV.U32 R115, RZ, RZ, R127 ;  /* 0x000000ffff737224 */ /* 0x000fe200078e007f */
[----:B------:R-:W-:Y:S01]  /*52e0*/  MOV R113, R185 ;  /* 0x000000b900717202 */ /* 0x000fe20000000f00 */
[----:B------:R-:W-:Y:S01]  /*52f0*/  IMAD.MOV.U32 R114, RZ, RZ, R249 ;  /* 0x000000ffff727224 */ /* 0x000fe200078e00f9 */
[----:B------:R2:W5:Y:S01]  /*5300*/  LDL.LU R234, [R1+0x74] ;  /* 0x0000740001ea7983 */ /* 0x0005620000300800 */
[----:B-1----:R-:W-:-:S03]  /*5310*/  FFMA.FTZ R2, R154, c[0x0][0x2d0], -R21 ;  /* 0x0000b4009a027a23 */ /* 0x002fc60000010815 */
[----:B------:R-:W-:Y:S01]  /*5320*/  MUFU.EX2 R13, R4 ;  /* 0x00000004000d7308 */ /* 0x000fe20000000800 */
[----:B------:R-:W-:Y:S02]  /*5330*/  IMAD.MOV.U32 R169, RZ, RZ, R230 ;  /* 0x000000ffffa97224 */ /* 0x000fe400078e00e6 */
[----:B------:R-:W-:Y:S01]  /*5340*/  IMAD.MOV.U32 R127, RZ, RZ, R171 ;  /* 0x000000ffff7f7224 */ /* 0x000fe200078e00ab */
[----:B------:R-:W-:Y:S01]  /*5350*/  MOV R249, R170 ;  /* 0x000000aa00f97202 */ /* 0x000fe20000000f00 */
[----:B------:R-:W-:Y:S01]  /*5360*/  FADD.FTZ R9, R197, R196 ;  /* 0x000000c4c5097221 */ /* 0x000fe20000010000 */
[----:B------:R2:W5:Y:S02]  /*5370*/  LDL.LU R233, [R1+0x70] ;  /* 0x0000700001e97983 */ /* 0x0005640000300800 */
[----:B------:R1:W-:Y:S01]  /*5380*/  MUFU.EX2 R16, R2 ;  /* 0x0000000200107308 */ /* 0x0003e20000000800 */
[----:B------:R-:W-:Y:S01]  /*5390*/  IMAD.MOV.U32 R251, RZ, RZ, R186 ;  /* 0x000000fffffb7224 */ /* 0x000fe200078e00ba */
[----:B------:R2:W5:Y:S01]  /*53a0*/  LDL.LU R232, [R1+0x6c] ;  /* 0x00006c0001e87983 */ /* 0x0005620000300800 */
[----:B------:R-:W-:-:S03]  /*53b0*/  IMAD.MOV.U32 R250, RZ, RZ, R187 ;  /* 0x000000fffffa7224 */ /* 0x000fc600078e00bb */
[----:B------:R2:W5:Y:S04]  /*53c0*/  LDL.LU R231, [R1+0x68] ;  /* 0x0000680001e77983 */ /* 0x0005680000300800 */
[----:B------:R2:W5:Y:S04]  /*53d0*/  LDL.LU R230, [R1+0x64] ;  /* 0x0000640001e67983 */ /* 0x0005680000300800 */
[----:B------:R2:W5:Y:S01]  /*53e0*/  LDL.LU R229, [R1+0x60] ;  /* 0x0000600001e57983 */ /* 0x0005620000300800 */
[----:B-1----:R-:W-:-:S03]  /*53f0*/  FFMA.FTZ R2, R155, c[0x0][0x2d0], -R21 ;  /* 0x0000b4009b027a23 */ /* 0x002fc60000010815 */
[----:B------:R-:W1:Y:S01]  /*5400*/  LDSM.16.MT88.4 R152, [R225+0x1900] ;  /* 0x00190000e198783b */ /* 0x000e620000004200 */
[----:B------:R3:W-:Y:S03]  /*5410*/  MUFU.EX2 R18, R2 ;  /* 0x0000000200127308 */ /* 0x0007e60000000800 */
[----:B------:R2:W5:Y:S01]  /*5420*/  LDL.LU R224, [R1+0x5c] ;  /* 0x00005c0001e07983 */ /* 0x0005620000300800 */
[--C-:B---3--:R-:W-:Y:S02]  /*5430*/  FFMA.FTZ R2, R248, c[0x0][0x2d0], -R21.reuse ;  /* 0x0000b400f8027a23 */ /* 0x108fe40000010815 */
[----:B------:R-:W-:Y:S02]  /*5440*/  IMAD.MOV.U32 R248, RZ, RZ, R184 ;  /* 0x000000fffff87224 */ /* 0x000fe400078e00b8 */
[----:B------:R3:W-:Y:S01]  /*5450*/  MUFU.EX2 R22, R2 ;  /* 0x0000000200167308 */ /* 0x0007e20000000800 */
[----:B------:R-:W4:Y:S01]  /*5460*/  LDSM.16.MT88.4 R184, [R228+0x1900] ;  /* 0x00190000e4b8783b */ /* 0x000f220000004200 */
[----:B---3--:R-:W-:-:S02]  /*5470*/  FFMA.FTZ R2, R252, c[0x0][0x2d0], -R21 ;  /* 0x0000b400fc027a23 */ /* 0x008fc40000010815 */
[----:B------:R-:W-:-:S04]  /*5480*/  IMAD.MOV.U32 R252, RZ, RZ, R114 ;  /* 0x000000fffffc7224 */ /* 0x000fc800078e0072 */
[----:B------:R3:W1:Y:S02]  /*5490*/  MUFU.EX2 R21, R2 ;  /* 0x0000000200157308 */ /* 0x0006640000000800 */
[----:B---3--:R-:W-:Y:S01]  /*54a0*/  FFMA.FTZ R2, R247, c[0x0][0x2d0], -R20 ;  /* 0x0000b400f7027a23 */ /* 0x008fe20000010814 */
[----:B------:R-:W-:Y:S02]  /*54b0*/  MOV R247, R124 ;  /* 0x0000007c00f77202 */ /* 0x000fe40000000f00 */
[----:B-1----:R-:W-:-:S03]  /*54c0*/  F2FP.PACK_AB R131, R21, R22 ;  /* 0x000000161583723e */ /* 0x002fc600000000ff */
[----:B------:R1:W-:Y:S02]  /*54d0*/  MUFU.EX2 R12, R2 ;  /* 0x00000002000c7308 */ /* 0x0003e40000000800 */
[----:B-1----:R-:W-:Y:S02]  /*54e0*/  FFMA.FTZ R2, R246, c[0x0][0x2d0], -R20 ;  /* 0x0000b400f6027a23 */ /* 0x002fe40000010814 */
[----:B------:R-:W-:-:S04]  /*54f0*/  IMAD.MOV.U32 R246, RZ, RZ, R125 ;  /* 0x000000fffff67224 */ /* 0x000fc800078e007d */
[----:B------:R1:W3:Y:S02]  /*5500*/  MUFU.EX2 R15, R2 ;  /* 0x00000002000f7308 */ /* 0x0002e40000000800 */
[----:B-1----:R-:W-:Y:S01]  /*5510*/  FFMA.FTZ R2, R245, c[0x0][0x2d0], -R20 ;  /* 0x0000b400f5027a23 */ /* 0x002fe20000010814 */
[----:B---3--:R-:W-:Y:S01]  /*5520*/  F2FP.PACK_AB R124, R15, R12 ;  /* 0x0000000c0f7c723e */ /* 0x008fe200000000ff */
[----:B------:R-:W-:-:S04]  /*5530*/  IMAD.MOV.U32 R245, RZ, RZ, R126 ;  /* 0x000000fffff57224 */ /* 0x000fc800078e007e */
[----:B------:R1:W-:Y:S02]  /*5540*/  MUFU.EX2 R17, R2 ;  /* 0x0000000200117308 */ /* 0x0003e40000000800 */
[----:B-1----:R-:W-:Y:S01]  /*5550*/  FFMA.FTZ R2, R244, c[0x0][0x2d0], -R20 ;  /* 0x0000b400f4027a23 */ /* 0x002fe20000010814 */
[----:B------:R-:W-:Y:S01]  /*5560*/  MOV R244, R128 ;  /* 0x0000008000f47202 */ /* 0x000fe20000000f00 */
[----:B------:R-:W-:Y:S01]  /*5570*/  FADD.FTZ R20, R223, R6 ;  /* 0x00000006df147221 */ /* 0x000fe20000010000 */
[----:B------:R-:W-:-:S03]  /*5580*/  F2FP.PACK_AB R128, R24, R23 ;  /* 0x000000171880723e */ /* 0x000fc600000000ff */
[----:B------:R1:W3:Y:S01]  /*5590*/  MUFU.EX2 R19, R2 ;  /* 0x0000000200137308 */ /* 0x0002e20000000800 */
[----:B------:R-:W-:Y:S02]  /*55a0*/  IMAD.MOV.U32 R223, RZ, RZ, R127 ;  /* 0x000000ffffdf7224 */ /* 0x000fe400078e007f */
[--C-:B-1----:R-:W-:Y:S01]  /*55b0*/  FFMA.FTZ R2, R222, c[0x0][0x2d0], -R0.reuse ;  /* 0x0000b400de027a23 */ /* 0x102fe20000010800 */
[----:B---3--:R-:W-:Y:S01]  /*55c0*/  F2FP.PACK_AB R126, R19, R17 ;  /* 0x00000011137e723e */ /* 0x008fe200000000ff */
[----:B------:R-:W-:Y:S01]  /*55d0*/  IMAD.MOV.U32 R222, RZ, RZ, R129 ;  /* 0x000000ffffde7224 */ /* 0x000fe200078e0081 */
[----:B------:R-:W-:Y:S02]  /*55e0*/  F2FP.PACK_AB R129, R18, R16 ;  /* 0x000000101281723e */ /* 0x000fe400000000ff */
[----:B------:R1:W-:Y:S02]  /*55f0*/  MUFU.EX2 R10, R2 ;  /* 0x00000002000a7308 */ /* 0x0003e40000000800 */
[----:B-1----:R-:W-:-:S02]  /*5600*/  FFMA.FTZ R2, R221, c[0x0][0x2d0], -R0 ;  /* 0x0000b400dd027a23 */ /* 0x002fc40000010800 */
[----:B------:R-:W-:Y:S01]  /*5610*/  IMAD.MOV.U32 R221, RZ, RZ, R130 ;  /* 0x000000ffffdd7224 */ /* 0x000fe200078e0082 */
[----:B------:R-:W-:-:S03]  /*5620*/  F2FP.PACK_AB R130, R26, R25 ;  /* 0x000000191a82723e */ /* 0x000fc600000000ff */
[----:B------:R1:W3:Y:S04]  /*5630*/  MUFU.EX2 R11, R2 ;  /* 0x00000002000b7308 */ /* 0x0002e80000000800 */
[C---:B------:R-:W-:Y:S08]  /*5640*/  HMMA.16816.F32 R148, R128.reuse, R152, R148 ;  /* 0x000000988094723c */ /* 0x040ff00000001894 */
[----:B----4-:R-:W-:Y:S01]  /*5650*/  HMMA.16816.F32 R180, R128, R184, R180 ;  /* 0x000000b880b4723c */ /* 0x010fe200000018b4 */
[----:B-1----:R-:W-:Y:S01]  /*5660*/  FFMA.FTZ R2, R203, c[0x0][0x2d0], -R0 ;  /* 0x0000b400cb027a23 */ /* 0x002fe20000010800 */
[----:B---3--:R-:W-:Y:S01]  /*5670*/  F2FP.PACK_AB R125, R11, R10 ;  /* 0x0000000a0b7d723e */ /* 0x008fe200000000ff */
[----:B------:R-:W-:-:S02]  /*5680*/  FADD.FTZ R0, R169, R168 ;  /* 0x000000a8a9007221 */ /* 0x000fc40000010000 */
[----:B------:R-:W1:Y:S01]  /*5690*/  MUFU.EX2 R14, R2 ;  /* 0x00000002000e7308 */ /* 0x000e620000000800 */
[----:B------:R-:W3:Y:S01]  /*56a0*/  LDSM.16.MT88.4 R168, [R226+0x1900] ;  /* 0x00190000e2a8783b */ /* 0x000ee20000004200 */
[----:B------:R-:W-:Y:S01]  /*56b0*/  FADD.FTZ R8, R113, R0 ;  /* 0x0000000071087221 */ /* 0x000fe20000010000 */
[----:B------:R-:W-:Y:S01]  /*56c0*/  MOV R0, R98 ;  /* 0x0000006200007202 */ /* 0x000fe20000000f00 */
[----:B------:R-:W-:Y:S04]  /*56d0*/  HMMA.16816.F32 R68, R128, R80, R68 ;  /* 0x000000508044723c */ /* 0x000fe80000001844 */
[----:B------:R-:W-:Y:S01]  /*56e0*/  FADD.FTZ R0, R0, R9 ;  /* 0x0000000900007221 */ /* 0x000fe20000010000 */
[----:B-1----:R-:W-:Y:S01]  /*56f0*/  F2FP.PACK_AB R127, R14, R13 ;  /* 0x0000000d0e7f723e */ /* 0x002fe200000000ff */
[----:B------:R-:W-:-:S02]  /*5700*/  FADD.FTZ R2, R200, R5 ;  /* 0x00000005c8027221 */ /* 0x000fc40000010000 */
[----:B------:R-:W-:Y:S04]  /*5710*/  LDSM.16.MT88.4 R200, [R227+0x1900] ;  /* 0x00190000e3c8783b */ /* 0x000fe80000004200 */
[C---:B------:R-:W-:Y:S08]  /*5720*/  HMMA.16816.F32 R144, R124.reuse, R152, R144 ;  /* 0x000000987c90723c */ /* 0x040ff00000001890 */
[-C--:B------:R-:W-:Y:S08]  /*5730*/  HMMA.16816.F32 R156, R124, R154.reuse, R156 ;  /* 0x0000009a7c9c723c */ /* 0x080ff0000000189c */
[C---:B------:R-:W-:Y:S07]  /*5740*/  HMMA.16816.F32 R152, R128.reuse, R154, R28 ;  /* 0x0000009a8098723c */ /* 0x040fee000000181c */
[----:B------:R-:W-:Y:S01]  /*5750*/  MOV R30, R7 ;  /* 0x00000007001e7202 */ /* 0x000fe20000000f00 */
[----:B---3--:R-:W-:Y:S01]  /*5760*/  HMMA.16816.F32 R164, R128, R168, R164 ;  /* 0x000000a880a4723c */ /* 0x008fe200000018a4 */
[----:B------:R-:W1:Y:S01]  /*5770*/  LDSM.16.MT88.4 R4, [R227+0x3900] ;  /* 0x00390000e304783b */ /* 0x000e620000004200 */
[----:B------:R-:W-:-:S02]  /*5780*/  IMAD.MOV.U32 R31, RZ, RZ, R115 ;  /* 0x000000ffff1f7224 */ /* 0x000fc400078e0073 */
[----:B------:R-:W-:Y:S01]  /*5790*/  IMAD.MOV.U32 R28, RZ, RZ, R97 ;  /* 0x000000ffff1c7224 */ /* 0x000fe200078e0061 */
[----:B------:R-:W-:Y:S01]  /*57a0*/  LDSM.16.MT88.4 R112, [R228+0x3900] ;  /* 0x00390000e470783b */ /* 0x000fe20000004200 */
[----:B------:R-:W-:Y:S02]  /*57b0*/  IMAD.MOV.U32 R29, RZ, RZ, R96 ;  /* 0x000000ffff1d7224 */ /* 0x000fe400078e0060 */
[----:B------:R-:W-:Y:S01]  /*57c0*/  HMMA.16816.F32 R160, R124, R168, R160 ;  /* 0x000000a87ca0723c */ /* 0x000fe200000018a0 */
[----:B------:R-:W-:Y:S02]  /*57d0*/  FADD.FTZ R0, R30, R0 ;  /* 0x000000001e007221 */ /* 0x000fe40000010000 */
[----:B------:R-:W-:-:S05]  /*57e0*/  FADD.FTZ R2, R29, R2 ;  /* 0x000000021d027221 */ /* 0x000fca0000010000 */
[-C--:B------:R-:W-:Y:S08]  /*57f0*/  HMMA.16816.F32 R172, R124, R170.reuse, R172 ;  /* 0x000000aa7cac723c */ /* 0x080ff000000018ac */
[----:B------:R-:W-:Y:S07]  /*5800*/  HMMA.16816.F32 R168, R128, R170, R32 ;  /* 0x000000aa80a8723c */ /* 0x000fee0000001820 */
[----:B------:R-:W-:Y:S01]  /*5810*/  IMAD.MOV.U32 R35, RZ, RZ, R99 ;  /* 0x000000ffff237224 */ /* 0x000fe200078e0063 */
[----:B------:R-:W-:Y:S01]  /*5820*/  HMMA.16816.F32 R176, R124, R184, R176 ;  /* 0x000000b87cb0723c */ /* 0x000fe200000018b0 */
[----:B------:R-:W3:Y:S02]  /*5830*/  LDSM.16.MT88.4 R96, [R226+0x3900] ;  /* 0x00390000e260783b */ /* 0x000ee40000004200 */
[----:B------:R-:W-:-:S04]  /*5840*/  FADD.FTZ R8, R35, R8 ;  /* 0x0000000823087221 */ /* 0x000fc80000010000 */
[----:B------:R-:W-:Y:S01]  /*5850*/  FADD.FTZ R9, R31, R8 ;  /* 0x000000081f097221 */ /* 0x000fe20000010000 */
[C---:B------:R-:W-:Y:S08]  /*5860*/  HMMA.16816.F32 R188, R124.reuse, R186, R188 ;  /* 0x000000ba7cbc723c */ /* 0x040ff000000018bc */
[-C--:B-1----:R-:W-:Y:S08]  /*5870*/  HMMA.16816.F32 R120, R124, R4.reuse, R120 ;  /* 0x000000047c78723c */ /* 0x082ff00000001878 */
[C---:B------:R-:W-:Y:S07]  /*5880*/  HMMA.16816.F32 R116, R128.reuse, R4, R116 ;  /* 0x000000048074723c */ /* 0x040fee0000001874 */
        /* <DEDUP_REMOVED lines=26> */
[C---:B---3--:R-:W-:Y:S01]  /*5a30*/  HMMA.16816.F32 R88, R124.reuse, R96, R40 ;  /* 0x000000607c58723c */ /* 0x048fe20000001828 */
        /* <DEDUP_REMOVED lines=24> */
[C---:B------:R-:W-:Y:S01]  /*5bc0*/  HMMA.16816.F32 R84, R128.reuse, R96, R84 ;  /* 0x000000608054723c */ /* 0x040fe20000001854 */
[----:B------:R-:W-:Y:S02]  /*5bd0*/  FADD.FTZ R0, R26, R0 ;  /* 0x000000001a007221 */ /* 0x000fe40000010000 */
[----:B------:R-:W-:Y:S02]  /*5be0*/  FADD.FTZ R2, R22, R2 ;  /* 0x0000000216027221 */ /* 0x000fe40000010000 */
[----:B------:R-:W-:Y:S01]  /*5bf0*/  FADD.FTZ R5, R13, R5 ;  /* 0x000000050d057221 */ /* 0x000fe20000010000 */
[----:B------:R1:W-:Y:S01]  /*5c00*/  STL [R1], R0 ;  /* 0x0000000001007387 */ /* 0x0003e20000100800 */
[----:B------:R-:W-:Y:S01]  /*5c10*/  FADD.FTZ R4, R17, R4 ;  /* 0x0000000411047221 */ /* 0x000fe20000010000 */
[C---:B------:R-:W-:Y:S08]  /*5c20*/  HMMA.16816.F32 R100, R128.reuse, R112, R100 ;  /* 0x000000708064723c */ /* 0x040ff00000001864 */
[C---:B------:R-:W-:Y:S08]  /*5c30*/  HMMA.16816.F32 R200, R128.reuse, R202, R212 ;  /* 0x000000ca80c8723c */ /* 0x040ff000000018d4 */
[----:B------:R-:W-:Y:S01]  /*5c40*/  HMMA.16816.F32 R80, R128, R82, R208 ;  /* 0x000000528050723c */ /* 0x000fe200000018d0 */
[----:B-1----:R-:W-:-:S07]  /*5c50*/  FADD.FTZ R0, R14, R5 ;  /* 0x000000050e007221 */ /* 0x002fce0000010000 */
[C---:B------:R-:W-:Y:S08]  /*5c60*/  HMMA.16816.F32 R96, R128.reuse, R98, R140 ;  /* 0x000000628060723c */ /* 0x040ff0000000188c */
[----:B------:R-:W-:Y:S08]  /*5c70*/  HMMA.16816.F32 R112, R128, R114, R36 ;  /* 0x000000728070723c */ /* 0x000ff00000001824 */
[-C--:B------:R-:W-:Y:S08]  /*5c80*/  HMMA.16816.F32 R124, R124, R6.reuse, R48 ;  /* 0x000000067c7c723c */ /* 0x080ff00000001830 */
[----:B------:R-:W-:Y:S07]  /*5c90*/  HMMA.16816.F32 R128, R128, R6, R44 ;  /* 0x000000068080723c */ /* 0x000fee000000182c */
[----:B------:R-:W-:-:S02]  /*5ca0*/  FADD.FTZ R6, R21, R2 ;  /* 0x0000000215067221 */ /* 0x000fc40000010000 */
[----:B------:R-:W-:-:S03]  /*5cb0*/  FADD.FTZ R2, R19, R4 ;  /* 0x0000000413027221 */ /* 0x000fc60000010000 */
[----:B------:R2:W-:Y:S04]  /*5cc0*/  STL [R1+0x8], R6 ;  /* 0x0000080601007387 */ /* 0x0005e80000100800 */
[----:B------:R2:W-:Y:S04]  /*5cd0*/  STL [R1+0xc], R0 ;  /* 0x00000c0001007387 */ /* 0x0005e80000100800 */
[----:B------:R2:W-:Y:S01]  /*5ce0*/  STL [R1+0x4], R2 ;  /* 0x0000040201007387 */ /* 0x0005e20000100800 */
[----:B------:R-:W-:Y:S05]  /*5cf0*/  @!P1 BRA `(.L_x_645) ;  /* 0x0000501000009947 */ /* 0x000fea0003800000 */
[----:B------:R-:W3:Y:S04]  /*5d00*/  LDL.64 R244, [R1+0x38] ;  /* 0x0000380001f47983 */ /* 0x000ee80000100a00 */
[----:B------:R-:W4:Y:S04]  /*5d10*/  LDL.64 R246, [R1+0x40] ;  /* 0x0000400001f67983 */ /* 0x000f280000100a00 */
[----:B--2---:R-:W2:Y:S04]  /*5d20*/  LDL R249, [R1+0x48] ;  /* 0x0000480001f97983 */ /* 0x004ea80000100800 */
[----:B------:R-:W2:Y:S04]  /*5d30*/  LDL.64 R250, [R1+0x30] ;  /* 0x0000300001fa7983 */ /* 0x000ea80000100a00 */
[----:B------:R-:W2:Y:S01]  /*5d40*/  LDL R248, [R1+0x4c] ;  /* 0x00004c0001f87983 */ /* 0x000ea20000100800 */
[----:B------:R-:W-:Y:S01]  /*5d50*/  UIADD3 UR12, UP0, UR16, 0x80, URZ ;  /* 0x00000080100c7890 */ /* 0x000fe2000ff1e03f */
[----:B------:R-:W-:Y:S01]  /*5d60*/  IMAD.MOV.U32 R133, RZ, RZ, R135 ;  /* 0x000000ffff857224 */ /* 0x000fe200078e0087 */
[----:B------:R-:W-:Y:S01]  /*5d70*/  MOV R132, R136 ;  /* 0x0000008800847202 */ /* 0x000fe20000000f00 */
        /* <DEDUP_REMOVED lines=9> */
[----:B---3--:R-:W-:-:S02]  /*5e10*/  IADD3 R2, P2, R244, 0x40, RZ ;  /* 0x00000040f4027810 */ /* 0x008fc40007f5e0ff */
[----:B----4-:R-:W-:-:S03]  /*5e20*/  IADD3 R0, P1, R246, 0x40, RZ ;  /* 0x00000040f6007810 */ /* 0x010fc60007f3e0ff */
[----:B------:R2:W-:Y:S04]  /*5e30*/  STL [R1+0x2c], R2 ;  /* 0x00002c0201007387 */ /* 0x0005e80000100800 */
[----:B------:R1:W-:Y:S01]  /*5e40*/  STL [R1+0x24], R0 ;  /* 0x0000240001007387 */ /* 0x0003e20000100800 */
[----:B--2---:R-:W-:Y:S01]  /*5e50*/  IADD3.X R2, RZ, R249, RZ, P2, !PT ;  /* 0x000000f9ff027210 */ /* 0x004fe200017fe4ff */
[----:B-1----:R-:W-:-:S04]  /*5e60*/  IMAD.X R0, RZ, RZ, R251, P1 ;  /* 0x000000ffff007224 */ /* 0x002fc800008e06fb */
[----:B------:R1:W-:Y:S04]  /*5e70*/  STL [R1+0x28], R2 ;  /* 0x0000280201007387 */ /* 0x0003e80000100800 */
[----:B------:R1:W-:Y:S01]  /*5e80*/  STL [R1+0x20], R0 ;  /* 0x0000200001007387 */ /* 0x0003e20000100800 */
[----:B------:R-:W-:-:S03]  /*5e90*/  IMAD.SHL.U32 R244, R248, 0x2, RZ ;  /* 0x00000002f8f47824 */ /* 0x000fc600078e00ff */
.L_x_646:
[----:B------:R-:W-:Y:S04]  /*5ea0*/  DEPBAR.LE SB0, 0x0 ;  /* 0x000080000000791a */ /* 0x000fe80000000000 */
[----:B------:R-:W-:Y:S01]  /*5eb0*/  BAR.SYNC.DEFER_BLOCKING 0x0 ;  /* 0x0000000000007b1d */ /* 0x000fe20000010000 */
[----:B------:R-:W-:Y:S02]  /*5ec0*/  USHF.R.S32.HI UR8, URZ, 0x1f, UR18 ;  /* 0x0000001f3f087899 */ /* 0x000fe40008011412 */
[----:B------:R-:W-:Y:S02]  /*5ed0*/  UIMAD.WIDE.U32 UR24, UR18, UR6, URZ ;  /* 0x00000006121872a5 */ /* 0x000fe4000f8e003f */
[----:B------:R-:W-:Y:S02]  /*5ee0*/  UIMAD UR8, UR8, UR6, URZ ;  /* 0x00000006080872a4 */ /* 0x000fe4000f8e023f */
[----:B------:R-:W-:Y:S02]  /*5ef0*/  USHF.L.U32 UR9, UR24, 0x6, URZ ;  /* 0x0000000618097899 */ /* 0x000fe4000800063f */
[----:B------:R-:W-:Y:S02]  /*5f00*/  UIMAD UR8, UR18, UR7, UR8 ;  /* 0x00000007120872a4 */ /* 0x000fe4000f8e0208 */
[----:B------:R-:W-:Y:S02]  /*5f10*/  UISETP.GT.AND UP1, UPT, UR18, URZ, UPT ;  /* 0x0000003f1200728c */ /* 0x000fe4000bf24270 */
[----:B------:R-:W-:Y:S02]  /*5f20*/  UIADD3 UR8, UR25, UR8, URZ ;  /* 0x0000000819087290 */ /* 0x000fe4000fffe03f */
[----:B------:R-:W-:Y:S02]  /*5f30*/  UIADD3 UR18, UR18, -0x1, URZ ;  /* 0xffffffff12127890 */ /* 0x000fe4000fffe03f */
[----:B------:R-:W-:Y:S05]  /*5f40*/  USHF.L.U64.HI UR8, UR24, 0x6, UR8 ;  /* 0x0000000618087899 */ /* 0x000fea0008010208 */
[----:B------:R-:W-:Y:S01]  /*5f50*/  @UP1 USHF.L.U32 UR10, UR4, 0x5, URZ ;  /* 0x00000005040a1899 */ /* 0x000fe2000800063f */
[----:B-----5:R-:W-:Y:S01]  /*5f60*/  LDSM.16.M88.4 R64, [R231+0x8100] ;  /* 0x00810000e740783b */ /* 0x020fe20000000200 */
[----:B------:R-:W-:Y:S02]  /*5f70*/  @UP1 USHF.L.U64.HI UR17, UR4, UR13, UR5 ;  /* 0x0000000d04111299 */ /* 0x000fe40008010205 */
[----:B------:R-:W-:Y:S05]  /*5f80*/  @UP1 UIMAD.WIDE.U32 UR24, UR18, UR4, URZ ;  /* 0x00000004121812a5 */ /* 0x000fea000f8e003f */
[----:B------:R-:W2:Y:S08]  /*5f90*/  LDSM.16.M88.4 R16, [R224+0x4100] ;  /* 0x00410000e010783b */ /* 0x000eb00000000200 */
[----:B------:R-:W3:Y:S08]  /*5fa0*/  LDSM.16.M88.4 R60, [R231+0xa100] ;  /* 0x00a10000e73c783b */ /* 0x000ef00000000200 */
[----:B------:R-:W3:Y:S08]  /*5fb0*/  LDSM.16.M88.4 R32, [R224+0x4900] ;  /* 0x00490000e020783b */ /* 0x000ef00000000200 */
[----:B-1----:R-:W4:Y:S06]  /*5fc0*/  LDL.64 R2, [R1+0x38] ;  /* 0x0000380001027983 */ /* 0x002f2c0000100a00 */
[----:B------:R-:W1:Y:S08]  /*5fd0*/  LDSM.16.M88.4 R48, [R224+0x5100] ;  /* 0x00510000e030783b */ /* 0x000e700000000200 */
[----:B------:R-:W4:Y:S01]  /*5fe0*/  LDL R134, [R1+0x48] ;  /* 0x0000480001867983 */ /* 0x000f220000100800 */
[-C--:B--2---:R-:W-:Y:S03]  /*5ff0*/  HMMA.16816.F32 R4, R64, R16.reuse, RZ ;  /* 0x000000104004723c */ /* 0x084fe600000018ff */
[----:B------:R-:W2:Y:S05]  /*6000*/  LDSM.16.M88.4 R140, [R224+0x5900] ;  /* 0x00590000e08c783b */ /* 0x000eaa0000000200 */
[C---:B---3--:R-:W-:Y:S03]  /*6010*/  HMMA.16816.F32 R8, R60.reuse, R16, RZ ;  /* 0x000000103c08723c */ /* 0x048fe600000018ff */
[----:B------:R-:W3:Y:S04]  /*6020*/  LDL R0, [R1+0x2c] ;  /* 0x00002c0001007983 */ /* 0x000ee80000100800 */
[----:B------:R-:W-:Y:S01]  /*6030*/  LDSM.16.M88.4 R208, [R233+0x8100] ;  /* 0x00810000e9d0783b */ /* 0x000fe20000000200 */
[-C--:B------:R-:W-:Y:S07]  /*6040*/  HMMA.16816.F32 R12, R60, R18.reuse, RZ ;  /* 0x000000123c0c723c */ /* 0x080fee00000018ff */
[----:B------:R-:W3:Y:S01]  /*6050*/  LDL R135, [R1+0x28] ;  /* 0x0000280001877983 */ /* 0x000ee20000100800 */
[C---:B------:R-:W-:Y:S03]  /*6060*/  HMMA.16816.F32 R16, R64.reuse, R18, RZ ;  /* 0x000000124010723c */ /* 0x040fe600000018ff */
[----:B------:R-:W2:Y:S05]  /*6070*/  LDSM.16.M88.4 R212, [R235] ;  /* 0x00000000ebd4783b */ /* 0x000eaa0000000200 */
[-C--:B------:R-:W-:Y:S03]  /*6080*/  HMMA.16816.F32 R20, R64, R32.reuse, RZ ;  /* 0x000000204014723c */ /* 0x080fe600000018ff */
[----:B------:R-:W-:Y:S04]  /*6090*/  STL [R1+0x6c], R128 ;  /* 0x00006c8001007387 */ /* 0x000fe80000100800 */
[----:B------:R-:W-:Y:S01]  /*60a0*/  STL [R1+0x68], R129 ;  /* 0x0000688101007387 */ /* 0x000fe20000100800 */
[C---:B------:R-:W-:Y:S03]  /*60b0*/  HMMA.16816.F32 R24, R60.reuse, R32, RZ ;  /* 0x000000203c18723c */ /* 0x040fe600000018ff */
[----:B------:R-:W-:Y:S04]  /*60c0*/  STL [R1+0x64], R130 ;  /* 0x0000648201007387 */ /* 0x000fe80000100800 */
[----:B------:R-:W-:Y:S01]  /*60d0*/  STL [R1+0x60], R131 ;  /* 0x0000608301007387 */ /* 0x000fe20000100800 */
[-C--:B------:R-:W-:Y:S03]  /*60e0*/  HMMA.16816.F32 R28, R60, R34.reuse, RZ ;  /* 0x000000223c1c723c */ /* 0x080fe600000018ff */
[----:B------:R-:W-:Y:S04]  /*60f0*/  STL [R1+0x5c], R235 ;  /* 0x00005ceb01007387 */ /* 0x000fe80000100800 */
[----:B------:R-:W-:Y:S01]  /*6100*/  STL [R1+0x70], R243 ;  /* 0x000070f301007387 */ /* 0x000fe20000100800 */
[C---:B------:R-:W-:Y:S03]  /*6110*/  HMMA.16816.F32 R32, R64.reuse, R34, RZ ;  /* 0x000000224020723c */ /* 0x040fe600000018ff */
[----:B------:R-:W-:Y:S04]  /*6120*/  STL [R1+0x74], R242 ;  /* 0x000074f201007387 */ /* 0x000fe80000100800 */
[----:B------:R-:W-:Y:S01]  /*6130*/  STL [R1+0x78], R241 ;  /* 0x000078f101007387 */ /* 0x000fe20000100800 */
[-C--:B-1----:R-:W-:Y:S08]  /*6140*/  HMMA.16816.F32 R36, R64, R48.reuse, RZ ;  /* 0x000000304024723c */ /* 0x082ff000000018ff */
[C---:B------:R-:W-:Y:S08]  /*6150*/  HMMA.16816.F32 R40, R60.reuse, R48, RZ ;  /* 0x000000303c28723c */ /* 0x040ff000000018ff */
[-C--:B------:R-:W-:Y:S08]  /*6160*/  HMMA.16816.F32 R44, R60, R50.reuse, RZ ;  /* 0x000000323c2c723c */ /* 0x080ff000000018ff */
[C---:B------:R-:W-:Y:S08]  /*6170*/  HMMA.16816.F32 R48, R64.reuse, R50, RZ ;  /* 0x000000324030723c */ /* 0x040ff000000018ff */
[-C--:B--2---:R-:W-:Y:S08]  /*6180*/  HMMA.16816.F32 R52, R64, R140.reuse, RZ ;  /* 0x0000008c4034723c */ /* 0x084ff000000018ff */
[C---:B------:R-:W-:Y:S08]  /*6190*/  HMMA.16816.F32 R56, R60.reuse, R140, RZ ;  /* 0x0000008c3c38723c */ /* 0x040ff000000018ff */
[-C--:B------:R-:W-:Y:S08]  /*61a0*/  HMMA.16816.F32 R60, R60, R142.reuse, RZ ;  /* 0x0000008e3c3c723c */ /* 0x080ff000000018ff */
[----:B------:R-:W-:Y:S01]  /*61b0*/  HMMA.16816.F32 R64, R64, R142, RZ ;  /* 0x0000008e4040723c */ /* 0x000fe200000018ff */
[----:B------:R-:W1:Y:S07]  /*61c0*/  LDSM.16.M88.4 R140, [R233+0xa100] ;  /* 0x00a10000e98c783b */ /* 0x000e6e0000000200 */
[-C--:B------:R-:W-:Y:S08]  /*61d0*/  HMMA.16816.F32 R4, R208, R212.reuse, R4 ;  /* 0x000000d4d004723c */ /* 0x080ff00000001804 */
[C---:B-1----:R-:W-:Y:S08]  /*61e0*/  HMMA.16816.F32 R8, R140.reuse, R212, R8 ;  /* 0x000000d48c08723c */ /* 0x042ff00000001808 */
[-C--:B------:R-:W-:Y:S08]  /*61f0*/  HMMA.16816.F32 R12, R140, R214.reuse, R12 ;  /* 0x000000d68c0c723c */ /* 0x080ff0000000180c */
[C---:B------:R-:W-:Y:S01]  /*6200*/  HMMA.16816.F32 R16, R208.reuse, R214, R16 ;  /* 0x000000d6d010723c */ /* 0x040fe20000001810 */
[----:B------:R-:W1:Y:S07]  /*6210*/  LDSM.16.M88.4 R212, [R243] ;  /* 0x00000000f3d4783b */ /* 0x000e6e0000000200 */
[-C--:B-1----:R-:W-:Y:S08]  /*6220*/  HMMA.16816.F32 R20, R208, R212.reuse, R20 ;  /* 0x000000d4d014723c */ /* 0x082ff00000001814 */
[C---:B------:R-:W-:Y:S08]  /*6230*/  HMMA.16816.F32 R24, R140.reuse, R212, R24 ;  /* 0x000000d48c18723c */ /* 0x040ff00000001818 */
[-C--:B------:R-:W-:Y:S08]  /*6240*/  HMMA.16816.F32 R28, R140, R214.reuse, R28 ;  /* 0x000000d68c1c723c */ /* 0x080ff0000000181c */
[C---:B------:R-:W-:Y:S01]  /*6250*/  HMMA.16816.F32 R32, R208.reuse, R214, R32 ;  /* 0x000000d6d020723c */ /* 0x040fe20000001820 */
[----:B------:R-:W1:Y:S07]  /*6260*/  LDSM.16.M88.4 R212, [R242] ;  /* 0x00000000f2d4783b */ /* 0x000e6e0000000200 */
[-C--:B-1----:R-:W-:Y:S04]  /*6270*/  HMMA.16816.F32 R36, R208, R212.reuse, R36 ;  /* 0x000000d4d024723c */ /* 0x082fe80000001824 */
[----:B----4-:R-:W-:Y:S04]  /*6280*/  IADD3 R3, P2, R2, UR9, RZ ;  /* 0x0000000902037c10 */ /* 0x010fe8000ff5e0ff */
[C---:B------:R-:W-:Y:S01]  /*6290*/  LEA R2, P1, R3.reuse, c[0x0][0x1f8], 0x1 ;  /* 0x00007e0003027a11 */ /* 0x040fe200078208ff */
[C---:B------:R-:W-:Y:S04]  /*62a0*/  HMMA.16816.F32 R40, R140.reuse, R212, R40 ;  /* 0x000000d48c28723c */ /* 0x040fe80000001828 */
[----:B------:R-:W-:Y:S04]  /*62b0*/  IADD3.X R134, R134, UR8, RZ, P2, !PT ;  /* 0x0000000886867c10 */ /* 0x000fe800097fe4ff */
[-C--:B------:R-:W-:Y:S04]  /*62c0*/  HMMA.16816.F32 R44, R140, R214.reuse, R44 ;  /* 0x000000d68c2c723c */ /* 0x080fe8000000182c */
[----:B------:R-:W-:Y:S04]  /*62d0*/  LEA.HI.X R3, R3, c[0x0][0x1fc], R134, 0x1, P1 ;  /* 0x00007f0003037a11 */ /* 0x000fe800008f0c86 */
[C---:B------:R-:W-:Y:S01]  /*62e0*/  HMMA.16816.F32 R48, R208.reuse, R214, R48 ;  /* 0x000000d6d030723c */ /* 0x040fe20000001830 */
[----:B------:R-:W1:Y:S03]  /*62f0*/  LDSM.16.M88.4 R212, [R241] ;  /* 0x00000000f1d4783b */ /* 0x000e660000000200 */
[----:B---3--:R-:W-:Y:S01]  /*6300*/  IADD3 R0, P2, R0, UR9, RZ ;  /* 0x0000000900007c10 */ /* 0x008fe2000ff5e0ff */
[----:B------:R-:W-:Y:S04]  /*6310*/  @UP1 USHF.L.U32 UR9, UR24, 0x6, URZ ;  /* 0x0000000618091899 */ /* 0x000fe8000800063f */
[----:B------:R-:W-:Y:S01]  /*6320*/  @!PT LDS RZ, [RZ] ;  /* 0x00000000fffff984 */ /* 0x000fe20000000800 */
[----:B------:R-:W-:Y:S01]  /*6330*/  @!PT LDS RZ, [RZ] ;  /* 0x00000000fffff984 */ /* 0x000fe20000000800 */
[----:B------:R-:W-:Y:S01]  /*6340*/  @!PT LDS RZ, [RZ] ;  /* 0x00000000fffff984 */ /* 0x000fe20000000800 */
[----:B------:R2:W-:Y:S03]  /*6350*/  LDGSTS.E.BYPASS.LTC128B.128 [R244+0x100], [R2.64], !P3 ;  /* 0x0010000002f47fae */ /* 0x0005e6000d901d56 */
[----:B------:R-:W-:Y:S01]  /*6360*/  IADD3.X R134, R135, UR8, RZ, P2, !PT ;  /* 0x0000000887867c10 */ /* 0x000fe200097fe4ff */
[----:B------:R-:W-:Y:S04]  /*6370*/  @UP1 USHF.R.S32.HI UR8, URZ, 0x1f, UR18 ;  /* 0x0000001f3f081899 */ /* 0x000fe80008011412 */
[----:B------:R-:W-:Y:S04]  /*6380*/  @UP1 UIMAD UR8, UR8, UR4, URZ ;  /* 0x00000004080812a4 */ /* 0x000fe8000f8e023f */
[----:B------:R-:W-:Y:S04]  /*6390*/  @UP1 UIMAD UR8, UR18, UR5, UR8 ;  /* 0x00000005120812a4 */ /* 0x000fe8000f8e0208 */
[----:B------:R-:W-:Y:S04]  /*63a0*/  @UP1 UIADD3 UR8, UR25, UR8, URZ ;  /* 0x0000000819081290 */ /* 0x000fe8000fffe03f */
[----:B------:R-:W-:Y:S01]  /*63b0*/  @UP1 USHF.L.U64.HI UR8, UR24, 0x6, UR8 ;  /* 0x0000000618081899 */ /* 0x000fe20008010208 */
[----:B--2---:R-:W-:Y:S04]  /*63c0*/  IADD3 R2, P2, R2, UR16, RZ ;  /* 0x0000001002027c10 */ /* 0x004fe8000ff5e0ff */
[----:B------:R-:W-:Y:S01]  /*63d0*/  IADD3.X R3, R3, UR15, RZ, P2, !PT ;  /* 0x0000000f03037c10 */ /* 0x000fe200097fe4ff */
[-C--:B-1----:R-:W-:Y:S08]  /*63e0*/  HMMA.16816.F32 R52, R208, R212.reuse, R52 ;  /* 0x000000d4d034723c */ /* 0x082ff00000001834 */
[C---:B------:R-:W-:Y:S08]  /*63f0*/  HMMA.16816.F32 R56, R140.reuse, R212, R56 ;  /* 0x000000d48c38723c */ /* 0x040ff00000001838 */
[-C--:B------:R-:W-:Y:S07]  /*6400*/  HMMA.16816.F32 R60, R140, R214.reuse, R60 ;  /* 0x000000d68c3c723c */ /* 0x080fee000000183c */
[C---:B------:R-:W-:Y:S01]  /*6410*/  LEA R140, P1, R0.reuse, c[0x0][0x1f8], 0x1 ;  /* 0x00007e00008c7a11 */ /* 0x040fe200078208ff */
[----:B------:R-:W-:Y:S04]  /*6420*/  HMMA.16816.F32 R64, R208, R214, R64 ;  /* 0x000000d6d040723c */ /* 0x000fe80000001840 */
[----:B------:R-:W-:Y:S02]  /*6430*/  LEA.HI.X R141, R0, c[0x0][0x1fc], R134, 0x1, P1 ;  /* 0x00007f00008d7a11 */ /* 0x000fe400008f0c86 */
[C---:B------:R-:W-:Y:S02]  /*6440*/  IADD3 R134, P1, R2.reuse, UR16, RZ ;  /* 0x0000001002867c10 */ /* 0x040fe4000ff3e0ff */
[----:B------:R-:W-:Y:S01]  /*6450*/  IADD3 R142, P4, R2, UR12, RZ ;  /* 0x0000000c028e7c10 */ /* 0x000fe2000ff9e0ff */
[----:B------:R1:W-:Y:S03]  /*6460*/  LDGSTS.E.BYPASS.LTC128B.128 [R244+0x2100], [R140.64], !P0 ;  /* 0x021000008cf47fae */ /* 0x0003e6000c101d56 */
[C---:B------:R-:W-:Y:S02]  /*6470*/  IADD3.X R135, R3.reuse, UR15, RZ, P1, !PT ;  /* 0x0000000f03877c10 */ /* 0x040fe40008ffe4ff */
[----:B------:R-:W-:Y:S03]  /*6480*/  IADD3.X R143, R3, UR11, RZ, P4, !PT ;  /* 0x0000000b038f7c10 */ /* 0x000fe6000a7fe4ff */
[----:B------:R2:W-:Y:S08]  /*6490*/  LDGSTS.E.BYPASS.LTC128B.128 [R244+0x900], [R2.64], !P3 ;  /* 0x0090000002f47fae */ /* 0x0005f0000d901d56 */
[----:B------:R2:W-:Y:S08]  /*64a0*/  LDGSTS.E.BYPASS.LTC128B.128 [R244+0x2900], [R2.64+0x80], !P0 ;  /* 0x0290008002f47fae */ /* 0x0005f0000c101d56 */
[----:B------:R3:W-:Y:S01]  /*64b0*/  LDGSTS.E.BYPASS.LTC128B.128 [R244+0x1100], [R134.64], !P3 ;  /* 0x0110000086f47fae */ /* 0x0007e2000d901d56 */
[C---:B-1----:R-:W-:Y:S04]  /*64c0*/  IADD3 R140, P2, R134.reuse, UR16, RZ ;  /* 0x00000010868c7c10 */ /* 0x042fe8000ff5e0ff */
[C---:B------:R-:W-:Y:S03]  /*64d0*/  IADD3.X R141, R135.reuse, UR15, RZ, P2, !PT ;  /* 0x0000000f878d7c10 */ /* 0x040fe600097fe4ff */
[----:B------:R1:W-:Y:S08]  /*64e0*/  LDGSTS.E.BYPASS.LTC128B.128 [R244+0x3100], [R142.64], !P0 ;  /* 0x031000008ef47fae */ /* 0x0003f0000c101d56 */
[----:B------:R1:W-:Y:S01]  /*64f0*/  LDGSTS.E.BYPASS.LTC128B.128 [R244+0x1900], [R140.64], !P3 ;  /* 0x019000008cf47fae */ /* 0x0003e2000d901d56 */
[----:B--2---:R-:W-:Y:S04]  /*6500*/  IADD3 R2, P1, R134, UR12, RZ ;  /* 0x0000000c86027c10 */ /* 0x004fe8000ff3e0ff */
[----:B------:R-:W-:Y:S02]  /*6510*/  IADD3.X R3, R135, UR11, RZ, P1, !PT ;  /* 0x0000000b87037c10 */ /* 0x000fe40008ffe4ff */
[----:B------:R-:W-:Y:S03]  /*6520*/  PLOP3.LUT P1, PT, PT, PT, UP1, 0x80, 0x0 ;  /* 0x000000000000781c */ /* 0x000fe60003f2f018 */
[----:B------:R2:W-:Y:S08]  /*6530*/  LDGSTS.E.BYPASS.LTC128B.128 [R244+0x3900], [R2.64], !P0 ;  /* 0x0390000002f47fae */ /* 0x0005f0000c101d56 */
[----:B------:R-:W-:Y:S08]  /*6540*/  LDSM.16.M88.4 R208, [R230+0x4100] ;  /* 0x00410000e6d0783b */ /* 0x000ff00000000200 */
[----:B-1----:R-:W1:Y:S08]  /*6550*/  LDSM.16.M88.4 R140, [R232+0x8100] ;  /* 0x00810000e88c783b */ /* 0x002e700000000200 */
[----:B------:R-:W4:Y:S08]  /*6560*/  LDSM.16.M88.4 R212, [R232+0xa100] ;  /* 0x00a10000e8d4783b */ /* 0x000f300000000200 */
[----:B------:R-:W0:Y:S01]  /*6570*/  LDGDEPBAR ;  /* 0x00000000000079af */ /* 0x000e220000000000 */
[-C--:B-1----:R-:W-:Y:S08]  /*6580*/  HMMA.16816.F32 R4, R140, R208.reuse, R4 ;  /* 0x000000d08c04723c */ /* 0x082ff00000001804 */
[C---:B----4-:R-:W-:Y:S08]  /*6590*/  HMMA.16816.F32 R8, R212.reuse, R208, R8 ;  /* 0x000000d0d408723c */ /* 0x050ff00000001808 */
[-C--:B------:R-:W-:Y:S08]  /*65a0*/  HMMA.16816.F32 R12, R212, R210.reuse, R12 ;  /* 0x000000d2d40c723c */ /* 0x080ff0000000180c */
[C---:B------:R-:W-:Y:S01]  /*65b0*/  HMMA.16816.F32 R16, R140.reuse, R210, R16 ;  /* 0x000000d28c10723c */ /* 0x040fe20000001810 */
[----:B------:R-:W1:Y:S07]  /*65c0*/  LDSM.16.M88.4 R208, [R230+0x4900] ;  /* 0x00490000e6d0783b */ /* 0x000e6e0000000200 */
[-C--:B-1----:R-:W-:Y:S08]  /*65d0*/  HMMA.16816.F32 R20, R140, R208.reuse, R20 ;  /* 0x000000d08c14723c */ /* 0x082ff00000001814 */
[C---:B------:R-:W-:Y:S08]  /*65e0*/  HMMA.16816.F32 R24, R212.reuse, R208, R24 ;  /* 0x000000d0d418723c */ /* 0x040ff00000001818 */
        /* <DEDUP_REMOVED lines=10> */
[-C--:B------:R-:W-:Y:S01]  /*6690*/  HMMA.16816.F32 R60, R212, R210.reuse, R60 ;  /* 0x000000d2d43c723c */ /* 0x080fe2000000183c */
[----:B------:R-:W-:Y:S07]  /*66a0*/  LDSM.16.M88.4 R212, [R234+0x8100] ;  /* 0x00810000ead4783b */ /* 0x000fee0000000200 */
[----:B------:R-:W-:Y:S01]  /*66b0*/  HMMA.16816.F32 R64, R140, R210, R64 ;  /* 0x000000d28c40723c */ /* 0x000fe20000001840 */
[----:B------:R-:W1:Y:S08]  /*66c0*/  LDSM.16.M88.4 R140, [R229] ;  /* 0x00000000e58c783b */ /* 0x000e700000000200 */
[----:B------:R-:W4:Y:S01]  /*66d0*/  LDSM.16.M88.4 R208, [R234+0xa100] ;  /* 0x00a10000ead0783b */ /* 0x000f220000000200 */
        /* <DEDUP_REMOVED lines=20> */
[----:B------:R-:W1:Y:S08]  /*6820*/  LDSM.16.M88.4 R140, [R224+0x6100] ;  /* 0x00610000e08c783b */ /* 0x000e700000000200 */
        /* <DEDUP_REMOVED lines=90> */
[----:B------:R-:W-:Y:S09]  /*6dd0*/  FMUL.FTZ R15, R15, c[0x0][0x320] ;  /* 0x0000c8000f0f7a20 */ /* 0x000ff20000410000 */
[----:B------:R1:W-:Y:S10]  /*6de0*/  MUFU.TANH R217, R7 ;  /* 0x0000000700d97308 */ /* 0x0003f40000002400 */
[----:B------:R4:W-:Y:S10]  /*6df0*/  MUFU.TANH R218, R8 ;  /* 0x0000000800da7308 */ /* 0x0009f40000002400 */
[----:B------:R2:W-:Y:S01]  /*6e00*/  MUFU.TANH R221, R10 ;  /* 0x0000000a00dd7308 */ /* 0x0005e20000002400 */
[----:B-1----:R-:W1:Y:S09]  /*6e10*/  LDSM.16.M88.4 R4, [R229+0x2800] ;  /* 0x00280000e504783b */ /* 0x002e720000000200 */
[----:B------:R-:W-:Y:S01]  /*6e20*/  MUFU.TANH R16, R16 ;  /* 0x0000001000107308 */ /* 0x000fe20000002400 */
[----:B----4-:R-:W4:Y:S09]  /*6e30*/  LDL R8, [R1+0x24] ;  /* 0x0000240001087983 */ /* 0x010f320000100800 */
[----:B------:R-:W-:Y:S01]  /*6e40*/  MUFU.TANH R17, R17 ;  /* 0x0000001100117308 */ /* 0x000fe20000002400 */
[----:B--2---:R-:W2:Y:S09]  /*6e50*/  LDL R10, [R1+0x20] ;  /* 0x00002000010a7983 */ /* 0x004eb20000100800 */
[----:B------:R-:W-:Y:S10]  /*6e60*/  MUFU.TANH R219, R9 ;  /* 0x0000000900db7308 */ /* 0x000ff40000002400 */
[----:B------:R-:W-:Y:S01]  /*6e70*/  MUFU.TANH R18, R18 ;  /* 0x0000001200127308 */ /* 0x000fe20000002400 */
[-C--:B-1----:R-:W-:Y:S09]  /*6e80*/  HMMA.16816.F32 R20, R212, R4.reuse, R20 ;  /* 0x00000004d414723c */ /* 0x082ff20000001814 */
[----:B------:R-:W-:Y:S01]  /*6e90*/  MUFU.TANH R19, R19 ;  /* 0x0000001300137308 */ /* 0x000fe20000002400 */
[C---:B------:R-:W-:Y:S09]  /*6ea0*/  HMMA.16816.F32 R24, R208.reuse, R4, R24 ;  /* 0x00000004d018723c */ /* 0x040ff20000001818 */
[----:B------:R-:W-:Y:S01]  /*6eb0*/  MUFU.TANH R11, R11 ;  /* 0x0000000b000b7308 */ /* 0x000fe20000002400 */
[-C--:B------:R-:W-:Y:S04]  /*6ec0*/  HMMA.16816.F32 R28, R208, R6.reuse, R28 ;  /* 0x00000006d01c723c */ /* 0x080fe8000000181c */
[----:B------:R-:W-:Y:S04]  /*6ed0*/  FMUL.FTZ R22, R22, c[0x0][0x320] ;  /* 0x0000c80016167a20 */ /* 0x000fe80000410000 */
[C---:B------:R-:W-:Y:S01]  /*6ee0*/  HMMA.16816.F32 R32, R212.reuse, R6, R32 ;  /* 0x00000006d420723c */ /* 0x040fe20000001820 */
[----:B------:R-:W-:Y:S01]  /*6ef0*/  MUFU.TANH R13, R13 ;  /* 0x0000000d000d7308 */ /* 0x000fe20000002400 */
[----:B------:R-:W1:Y:S02]  /*6f00*/  LDSM.16.M88.4 R4, [R229+0x3000] ;  /* 0x00300000e504783b */ /* 0x000e640000000200 */
[----:B------:R-:W-:Y:S02]  /*6f10*/  FMUL.FTZ R23, R23, c[0x0][0x320] ;  /* 0x0000c80017177a20 */ /* 0x000fe40000410000 */
        /* <DEDUP_REMOVED lines=8> */
[----:B------:R3:W-:Y:S01]  /*6fa0*/  MUFU.TANH R247, R23 ;  /* 0x0000001700f77308 */ /* 0x0007e20000002400 */
[----:B------:R-:W-:Y:S02]  /*6fb0*/  FMUL.FTZ R29, R29, c[0x0][0x320] ;  /* 0x0000c8001d1d7a20 */ /* 0x000fe40000410000 */
[----:B------:R-:W-:Y:S02]  /*6fc0*/  FMUL.FTZ R33, R33, c[0x0][0x320] ;  /* 0x0000c80021217a20 */ /* 0x000fe40000410000 */
[----:B------:R-:W-:Y:S02]  /*6fd0*/  FMUL.FTZ R32, R32, c[0x0][0x320] ;  /* 0x0000c80020207a20 */ /* 0x000fe40000410000 */
[----:B------:R-:W-:Y:S02]  /*6fe0*/  FMUL.FTZ R34, R34, c[0x0][0x320] ;  /* 0x0000c80022227a20 */ /* 0x000fe40000410000 */
[----:B------:R-:W-:Y:S01]  /*6ff0*/  FMUL.FTZ R26, R26, c[0x0][0x320] ;  /* 0x0000c8001a1a7a20 */ /* 0x000fe20000410000 */
[----:B------:R-:W3:Y:S01]  /*7000*/  MUFU.TANH R131, R20 ;  /* 0x0000001400837308 */ /* 0x000ee20000002400 */
[----:B------:R-:W-:Y:S02]  /*7010*/  FMUL.FTZ R35, R35, c[0x0][0x320] ;  /* 0x0000c80023237a20 */ /* 0x000fe40000410000 */
[----:B------:R-:W-:Y:S07]  /*7020*/  FMUL.FTZ R27, R27, c[0x0][0x320] ;  /* 0x0000c8001b1b7a20 */ /* 0x000fee0000410000 */
[----:B------:R3:W-:Y:S01]  /*7030*/  MUFU.TANH R252, R21 ;  /* 0x0000001500fc7308 */ /* 0x0007e20000002400 */
[-C--:B-1----:R-:W-:Y:S01]  /*7040*/  HMMA.16816.F32 R36, R212, R4.reuse, R36 ;  /* 0x00000004d424723c */ /* 0x082fe20000001824 */
[----:B---3--:R-:W3:Y:S07]  /*7050*/  LDL.64 R22, [R1+0x40] ;  /* 0x0000400001167983 */ /* 0x008eee0000100a00 */
[C---:B------:R-:W-:Y:S01]  /*7060*/  HMMA.16816.F32 R40, R208.reuse, R4, R40 ;  /* 0x00000004d028723c */ /* 0x040fe20000001828 */
[----:B------:R-:W-:Y:S07]  /*7070*/  MUFU.TANH R128, R24 ;  /* 0x0000001800807308 */ /* 0x000fee0000002400 */
[-C--:B------:R-:W-:Y:S03]  /*7080*/  HMMA.16816.F32 R44, R208, R6.reuse, R44 ;  /* 0x00000006d02c723c */ /* 0x080fe6000000182c */
[----:B------:R-:W1:Y:S01]  /*7090*/  MUFU.TANH R249, R33 ;  /* 0x0000002100f97308 */ /* 0x000e620000002400 */
[----:B------:R-:W2:Y:S04]  /*70a0*/  LDL.64 R20, [R1+0x30] ;  /* 0x0000300001147983 */ /* 0x000ea80000100a00 */
[C---:B------:R-:W-:Y:S04]  /*70b0*/  HMMA.16816.F32 R48, R212.reuse, R6, R48 ;  /* 0x00000006d430723c */ /* 0x040fe80000001830 */
[----:B------:R-:W-:Y:S01]  /*70c0*/  FMUL.FTZ R36, R36, c[0x0][0x320] ;  /* 0x0000c80024247a20 */ /* 0x000fe20000410000 */
[----:B------:R-:W-:Y:S01]  /*70d0*/  MUFU.TANH R241, R31 ;  /* 0x0000001f00f17308 */ /* 0x000fe20000002400 */
[----:B------:R-:W1:Y:S01]  /*70e0*/  LDSM.16.M88.4 R4, [R229+0x3800] ;  /* 0x00380000e504783b */ /* 0x000e620000000200 */
[----:B------:R-:W-:Y:S01]  /*70f0*/  FMUL.FTZ R37, R37, c[0x0][0x320] ;  /* 0x0000c80025257a20 */ /* 0x000fe20000410000 */
[----:B------:R-:W-:Y:S04]  /*7100*/  DEPBAR.LE SB0, 0x0 ;  /* 0x000080000000791a */ /* 0x000fe80000000000 */
[----:B------:R-:W-:Y:S02]  /*7110*/  FMUL.FTZ R40, R40, c[0x0][0x320] ;  /* 0x0000c80028287a20 */ /* 0x000fe40000410000 */
[----:B------:R-:W-:Y:S01]  /*7120*/  FMUL.FTZ R38, R38, c[0x0][0x320] ;  /* 0x0000c80026267a20 */ /* 0x000fe20000410000 */
[----:B------:R-:W-:Y:S01]  /*7130*/  MUFU.TANH R250, R36 ;  /* 0x0000002400fa7308 */ /* 0x000fe20000002400 */
[----:B------:R-:W-:Y:S01]  /*7140*/  FMUL.FTZ R45, R45, c[0x0][0x320] ;  /* 0x0000c8002d2d7a20 */ /* 0x000fe20000410000 */
[----:B------:R-:W-:Y:S01]  /*7150*/  BAR.SYNC.DEFER_BLOCKING 0x0 ;  /* 0x0000000000007b1d */ /* 0x000fe20000010000 */
        /* <DEDUP_REMOVED lines=10> */
[----:B------:R1:W-:Y:S01]  /*7200*/  MUFU.TANH R24, R49 ;  /* 0x0000003100187308 */ /* 0x0003e20000002400 */
[----:B------:R-:W-:Y:S02]  /*7210*/  FMUL.FTZ R51, R51, c[0x0][0x320] ;  /* 0x0000c80033337a20 */ /* 0x000fe40000410000 */
[----:B------:R-:W-:Y:S07]  /*7220*/  FMUL.FTZ R44, R44, c[0x0][0x320] ;  /* 0x0000c8002c2c7a20 */ /* 0x000fee0000410000 */
[----:B------:R-:W1:Y:S02]  /*7230*/  MUFU.TANH R0, R40 ;  /* 0x0000002800007308 */ /* 0x000e640000002400 */
[-C--:B-1----:R-:W-:Y:S05]  /*7240*/  HMMA.16816.F32 R52, R212, R4.reuse, R52 ;  /* 0x00000004d434723c */ /* 0x082fea0000001834 */
[----:B------:R-:W-:Y:S03]  /*7250*/  MOV R45, R131 ;  /* 0x00000083002d7202 */ /* 0x000fe60000000f00 */
[C---:B------:R-:W-:Y:S01]  /*7260*/  HMMA.16816.F32 R56, R208.reuse, R4, R56 ;  /* 0x00000004d038723c */ /* 0x040fe20000001838 */
[----:B------:R1:W-:Y:S03]  /*7270*/  MUFU.TANH R131, R46 ;  /* 0x0000002e00837308 */ /* 0x0003e60000002400 */
[----:B------:R-:W-:Y:S03]  /*7280*/  MOV R49, R249 ;  /* 0x000000f900317202 */ /* 0x000fe60000000f00 */
[----:B------:R-:W-:Y:S01]  /*7290*/  FMNMX.FTZ R4, R218, R137, !PT ;  /* 0x00000089da047209 */ /* 0x000fe20007810000 */
[-C--:B------:R-:W-:Y:S03]  /*72a0*/  HMMA.16816.F32 R60, R208, R6.reuse, R60 ;  /* 0x00000006d03c723c */ /* 0x080fe6000000183c */
[----:B------:R1:W-:Y:S01]  /*72b0*/  MUFU.TANH R3, R47 ;  /* 0x0000002f00037308 */ /* 0x0003e20000002400 */
[----:B------:R-:W-:Y:S02]  /*72c0*/  FMNMX.FTZ R4, R219, R4, !PT ;  /* 0x00000004db047209 */ /* 0x000fe40007810000 */
[----:B------:R-:W-:Y:S02]  /*72d0*/  FMNMX.FTZ R5, R221, R138, !PT ;  /* 0x0000008add057209 */ /* 0x000fe40007810000 */
[----:B------:R-:W-:Y:S01]  /*72e0*/  FMUL.FTZ R55, R55, c[0x0][0x320] ;  /* 0x0000c80037377a20 */ /* 0x000fe20000410000 */
[----:B------:R-:W-:Y:S04]  /*72f0*/  HMMA.16816.F32 R64, R212, R6, R64 ;  /* 0x00000006d440723c */ /* 0x000fe80000001840 */
[----:B------:R1:W1:Y:S01]  /*7300*/  MUFU.TANH R2, R55 ;  /* 0x0000003700027308 */ /* 0x0002620000002400 */
[----:B------:R-:W-:Y:S01]  /*7310*/  FMUL.FTZ R52, R52, c[0x0][0x320] ;  /* 0x0000c80034347a20 */ /* 0x000fe20000410000 */
[----:B------:R-:W-:Y:S01]  /*7320*/  FMNMX.FTZ R4, R12, R4, !PT ;  /* 0x000000040c047209 */ /* 0x000fe20007810000 */
[----:B------:R-:W-:Y:S01]  /*7330*/  FMUL.FTZ R59, R59, c[0x0][0x320] ;  /* 0x0000c8003b3b7a20 */ /* 0x000fe20000410000 */
[----:B-1----:R-:W-:Y:S01]  /*7340*/  MOV R46, R0 ;  /* 0x00000000002e7202 */ /* 0x002fe20000000f00 */
[----:B------:R-:W-:Y:S03]  /*7350*/  FMUL.FTZ R53, R53, c[0x0][0x320] ;  /* 0x0000c80035357a20 */ /* 0x000fe60000410000 */
[----:B------:R-:W-:Y:S01]  /*7360*/  FMUL.FTZ R54, R54, c[0x0][0x320] ;  /* 0x0000c80036367a20 */ /* 0x000fe20000410000 */
[----:B------:R-:W-:Y:S01]  /*7370*/  FMNMX.FTZ R4, R13, R4, !PT ;  /* 0x000000040d047209 */ /* 0x000fe20007810000 */
[----:B------:R1:W-:Y:S01]  /*7380*/  MUFU.TANH R249, R59 ;  /* 0x0000003b00f97308 */ /* 0x0003e20000002400 */
[----:B------:R-:W-:Y:S01]  /*7390*/  FMUL.FTZ R57, R57, c[0x0][0x320] ;  /* 0x0000c80039397a20 */ /* 0x000fe20000410000 */
[----:B------:R-:W-:Y:S01]  /*73a0*/  FMNMX.FTZ R5, R11, R5, !PT ;  /* 0x000000050b057209 */ /* 0x000fe20007810000 */
[----:B------:R-:W-:Y:S01]  /*73b0*/  FMUL.FTZ R56, R56, c[0x0][0x320] ;  /* 0x0000c80038387a20 */ /* 0x000fe20000410000 */
[----:B------:R-:W-:Y:S01]  /*73c0*/  MOV R47, R252 ;  /* 0x000000fc002f7202 */ /* 0x000fe20000000f00 */
[----:B------:R-:W-:Y:S02]  /*73d0*/  FMUL.FTZ R58, R58, c[0x0][0x320] ;  /* 0x0000c8003a3a7a20 */ /* 0x000fe40000410000 */
[----:B------:R-:W-:Y:S02]  /*73e0*/  FMUL.FTZ R61, R61, c[0x0][0x320] ;  /* 0x0000c8003d3d7a20 */ /* 0x000fe40000410000 */
[----:B------:R-:W-:Y:S01]  /*73f0*/  FMUL.FTZ R62, R62, c[0x0][0x320] ;  /* 0x0000c8003e3e7a20 */ /* 0x000fe20000410000 */
[----:B------:R-:W-:Y:S01]  /*7400*/  MUFU.TANH R130, R42 ;  /* 0x0000002a00827308 */ /* 0x000fe20000002400 */
[----:B------:R-:W-:Y:S02]  /*7410*/  FMUL.FTZ R60, R60, c[0x0][0x320] ;  /* 0x0000c8003c3c7a20 */ /* 0x000fe40000410000 */
[----:B------:R-:W-:Y:S02]  /*7420*/  FMUL.FTZ R64, R64, c[0x0][0x320] ;  /* 0x0000c80040407a20 */ /* 0x000fe40000410000 */
[----:B------:R-:W-:Y:S02]  /*7430*/  IMAD.MOV.U32 R55, RZ, RZ, R128 ;  /* 0x000000ffff377224 */ /* 0x000fe400078e0080 */
[----:B------:R-:W-:Y:S02]  /*7440*/  FMUL.FTZ R65, R65, c[0x0][0x320] ;  /* 0x0000c80041417a20 */ /* 0x000fe40000410000 */
[----:B------:R-:W-:Y:S01]  /*7450*/  FMUL.FTZ R66, R66, c[0x0][0x320] ;  /* 0x0000c80042427a20 */ /* 0x000fe20000410000 */
[----:B------:R1:W-:Y:S01]  /*7460*/  MUFU.TANH R42, R57 ;  /* 0x00000039002a7308 */ /* 0x0003e20000002400 */
[----:B------:R-:W-:Y:S01]  /*7470*/  FMNMX.FTZ R4, R55, R4, !PT ;  /* 0x0000000437047209 */ /* 0x000fe20007810000 */
[----:B------:R-:W-:Y:S01]  /*7480*/  FMUL.FTZ R67, R67, c[0x0][0x320] ;  /* 0x0000c80043437a20 */ /* 0x000fe20000410000 */
[----:B-1----:R-:W-:Y:S02]  /*7490*/  MOV R59, R2 ;  /* 0x00000002003b7202 */ /* 0x002fe40000000f00 */
[----:B------:R-:W-:Y:S05]  /*74a0*/  FMNMX.FTZ R2, R216, R132, !PT ;  /* 0x00000084d8027209 */ /* 0x000fea0007810000 */
[----:B------:R1:W-:Y:S01]  /*74b0*/  MUFU.TANH R40, R43 ;  /* 0x0000002b00287308 */ /* 0x0003e20000002400 */
[----:B------:R-:W-:Y:S04]  /*74c0*/  FMNMX.FTZ R2, R141, R2, !PT ;  /* 0x000000028d027209 */ /* 0x000fe80007810000 */
[----:B------:R-:W-:Y:S04]  /*74d0*/  FMNMX.FTZ R2, R16, R2, !PT ;  /* 0x0000000210027209 */ /* 0x000fe80007810000 */
[----:B------:R-:W-:Y:S01]  /*74e0*/  FMNMX.FTZ R2, R17, R2, !PT ;  /* 0x0000000211027209 */ /* 0x000fe20007810000 */
[----:B------:R1:W-:Y:S03]  /*74f0*/  MUFU.TANH R31, R50 ;  /* 0x00000032001f7308 */ /* 0x0003e60000002400 */
[----:B------:R-:W-:Y:S02]  /*7500*/  FMNMX.FTZ R2, R45, R2, !PT ;  /* 0x000000022d027209 */ /* 0x000fe40007810000 */
[----:B------:R-:W-:Y:S02]  /*7510*/  MOV R57, R3 ;  /* 0x0000000300397202 */ /* 0x000fe40000000f00 */
[----:B------:R-:W-:Y:S02]  /*7520*/  FMNMX.FTZ R3, R220, R133, !PT ;  /* 0x00000085dc037209 */ /* 0x000fe40007810000 */
[----:B------:R-:W-:Y:S01]  /*7530*/  FMNMX.FTZ R2, R47, R2, !PT ;  /* 0x000000022f027209 */ /* 0x000fe20007810000 */
[----:B------:R-:W-:Y:S01]  /*7540*/  MUFU.TANH R242, R41 ;  /* 0x0000002900f27308 */ /* 0x000fe20000002400 */
[----:B------:R-:W-:Y:S02]  /*7550*/  FMNMX.FTZ R3, R217, R3, !PT ;  /* 0x00000003d9037209 */ /* 0x000fe40007810000 */
[----:B-1----:R-:W-:Y:S02]  /*7560*/  MOV R43, R250 ;  /* 0x000000fa002b7202 */ /* 0x002fe40000000f00 */
[----:B------:R-:W-:Y:S05]  /*7570*/  FMNMX.FTZ R3, R18, R3, !PT ;  /* 0x0000000312037209 */ /* 0x000fea0007810000 */
[----:B------:R-:W1:Y:S01]  /*7580*/  MUFU.TANH R251, R32 ;  /* 0x0000002000fb7308 */ /* 0x000e620000002400 */
[----:B------:R-:W-:Y:S02]  /*7590*/  FMNMX.FTZ R3, R19, R3, !PT ;  /* 0x0000000313037209 */ /* 0x000fe40007810000 */
[----:B------:R-:W-:Y:S04]  /*75a0*/  MOV R50, R248 ;  /* 0x000000f800327202 */ /* 0x000fe80000000f00 */
[----:B------:R-:W-:Y:S03]  /*75b0*/  FMNMX.FTZ R3, R50, R3, !PT ;  /* 0x0000000332037209 */ /* 0x000fe60007810000 */
[----:B------:R1:W-:Y:S10]  /*75c0*/  MUFU.TANH R41, R48 ;  /* 0x0000003000297308 */ /* 0x0003f40000002400 */
[----:B------:R4:W-:Y:S10]  /*75d0*/  MUFU.TANH R0, R51 ;  /* 0x0000003300007308 */ /* 0x0009f40000002400 */
[----:B------:R-:W-:Y:S01]  /*75e0*/  MUFU.TANH R245, R25 ;  /* 0x0000001900f57308 */ /* 0x000fe20000002400 */
[----:B-1----:R-:W-:Y:S04]  /*75f0*/  MOV R48, R251 ;  /* 0x000000fb00307202 */ /* 0x002fe80000000f00 */
[----:B------:R-:W-:Y:S05]  /*7600*/  FMNMX.FTZ R2, R48, R2, !PT ;  /* 0x0000000230027209 */ /* 0x000fea0007810000 */
[----:B------:R-:W-:Y:S01]  /*7610*/  MUFU.TANH R223, R28 ;  /* 0x0000001c00df7308 */ /* 0x000fe20000002400 */
[----:B------:R-:W-:Y:S02]  /*7620*/  FMNMX.FTZ R2, R49, R2, !PT ;  /* 0x0000000231027209 */ /* 0x000fe40007810000 */
[----:B----4-:R-:W-:Y:S02]  /*7630*/  MOV R51, R247 ;  /* 0x000000f700337202 */ /* 0x010fe40000000f00 */
[----:B------:R-:W-:Y:S02]  /*7640*/  FMNMX.FTZ R2, R43, R2, !PT ;  /* 0x000000022b027209 */ /* 0x000fe40007810000 */
[----:B------:R-:W-:Y:S03]  /*7650*/  FMNMX.FTZ R3, R51, R3, !PT ;  /* 0x0000000333037209 */ /* 0x000fe60007810000 */
[----:B------:R-:W1:Y:S10]  /*7660*/  MUFU.TANH R246, R34 ;  /* 0x0000002200f67308 */ /* 0x000e740000002400 */
[----:B------:R1:W-:Y:S10]  /*7670*/  MUFU.TANH R28, R52 ;  /* 0x00000034001c7308 */ /* 0x0003f40000002400 */
[----:B------:R-:W4:Y:S10]  /*7680*/  MUFU.TANH R14, R14 ;  /* 0x0000000e000e7308 */ /* 0x000f340000002400 */
[----:B------:R-:W4:Y:S01]  /*7690*/  MUFU.TANH R136, R30 ;  /* 0x0000001e00887308 */ /* 0x000f220000002400 */
[----:B-1----:R-:W-:Y:S04]  /*76a0*/  MOV R52, R246 ;  /* 0x000000f600347202 */ /* 0x002fe80000000f00 */
[----:B------:R-:W-:Y:S05]  /*76b0*/  FMNMX.FTZ R3, R52, R3, !PT ;  /* 0x0000000334037209 */ /* 0x000fea0007810000 */
[----:B------:R1:W-:Y:S01]  /*76c0*/  MUFU.TANH R30, R53 ;  /* 0x00000035001e7308 */ /* 0x0003e20000002400 */
[----:B----4-:R-:W-:Y:S09]  /*76d0*/  FMNMX.FTZ R5, R14, R5, !PT ;  /* 0x000000050e057209 */ /* 0x010ff20007810000 */
[----:B------:R4:W-:Y:S01]  /*76e0*/  MUFU.TANH R128, R56 ;  /* 0x0000003800807308 */ /* 0x0009e20000002400 */
[----:B------:R-:W-:Y:S09]  /*76f0*/  MOV R34, R136 ;  /* 0x0000008800227202 */ /* 0x000ff20000000f00 */
[----:B------:R-:W2:Y:S01]  /*7700*/  MUFU.TANH R139, R26 ;  /* 0x0000001a008b7308 */ /* 0x000ea20000002400 */
[----:B-1----:R-:W-:Y:S04]  /*7710*/  MOV R53, R245 ;  /* 0x000000f500357202 */ /* 0x002fe80000000f00 */
[----:B------:R-:W-:Y:S05]  /*7720*/  FMNMX.FTZ R4, R53, R4, !PT ;  /* 0x0000000435047209 */ /* 0x000fea0007810000 */
[----:B------:R-:W-:Y:S01]  /*7730*/  MUFU.TANH R222, R29 ;  /* 0x0000001d00de7308 */ /* 0x000fe20000002400 */
[----:B----4-:R-:W-:Y:S04]  /*7740*/  MOV R56, R223 ;  /* 0x000000df00387202 */ /* 0x010fe80000000f00 */
[----:B------:R-:W-:Y:S05]  /*7750*/  FMNMX.FTZ R4, R56, R4, !PT ;  /* 0x0000000438047209 */ /* 0x000fea0007810000 */
[----:B------:R2:W1:Y:S10]  /*7760*/  MUFU.TANH R235, R35 ;  /* 0x0000002300eb7308 */ /* 0x0004740000002400 */
[----:B------:R1:W-:Y:S10]  /*7770*/  MUFU.TANH R29, R54 ;  /* 0x00000036001d7308 */ /* 0x0003f40000002400 */
[----:B------:R-:W4:Y:S01]  /*7780*/  MUFU.TANH R15, R15 ;  /* 0x0000000f000f7308 */ /* 0x000f220000002400 */
[----:B--2---:R-:W-:Y:S09]  /*7790*/  MOV R35, R139 ;  /* 0x0000008b00237202 */ /* 0x004ff20000000f00 */
[----:B------:R2:W-:Y:S01]  /*77a0*/  MUFU.TANH R252, R60 ;  /* 0x0000003c00fc7308 */ /* 0x0005e20000002400 */
[----:B-1----:R-:W-:Y:S04]  /*77b0*/  MOV R54, R235 ;  /* 0x000000eb00367202 */ /* 0x002fe80000000f00 */
[----:B------:R-:W-:Y:S05]  /*77c0*/  FMNMX.FTZ R3, R54, R3, !PT ;  /* 0x0000000336037209 */ /* 0x000fea0007810000 */
[----:B------:R1:W-:Y:S01]  /*77d0*/  MUFU.TANH R250, R58 ;  /* 0x0000003a00fa7308 */ /* 0x0003e20000002400 */
[----:B----4-:R-:W-:Y:S04]  /*77e0*/  FMNMX.FTZ R5, R15, R5, !PT ;  /* 0x000000050f057209 */ /* 0x010fe80007810000 */
[----:B------:R-:W-:Y:S05]  /*77f0*/  FMNMX.FTZ R5, R35, R5, !PT ;  /* 0x0000000523057209 */ /* 0x000fea0007810000 */
[----:B------:R-:W4:Y:S01]  /*7800*/  MUFU.TANH R129, R37 ;  /* 0x0000002500817308 */ /* 0x000f220000002400 */
[----:B--2---:R-:W-:Y:S01]  /*7810*/  MOV R60, R0 ;  /* 0x00000000003c7202 */ /* 0x004fe20000000f00 */
[----:B------:R-:W-:Y:S08]  /*7820*/  FMUL.FTZ R0, R63, c[0x0][0x320] ;  /* 0x0000c8003f007a20 */ /* 0x000ff00000410000 */
[----:B------:R-:W2:Y:S01]  /*7830*/  MUFU.TANH R33, R38 ;  /* 0x0000002600217308 */ /* 0x000ea20000002400 */
[----:B-1----:R-:W-:Y:S04]  /*7840*/  MOV R58, R222 ;  /* 0x000000de003a7202 */ /* 0x002fe80000000f00 */
[----:B------:R-:W-:Y:S05]  /*7850*/  FMNMX.FTZ R4, R58, R4, !PT ;  /* 0x000000043a047209 */ /* 0x000fea0007810000 */
[----:B------:R-:W1:Y:S01]  /*7860*/  MUFU.TANH R25, R27 ;  /* 0x0000001b00197308 */ /* 0x000e620000002400 */
[----:B------:R-:W-:Y:S02]  /*7870*/  FMNMX.FTZ R4, R46, R4, !PT ;  /* 0x000000042e047209 */ /* 0x000fe40007810000 */
[----:B----4-:R-:W-:Y:S02]  /*7880*/  FMNMX.FTZ R2, R129, R2, !PT ;  /* 0x0000000281027209 */ /* 0x010fe40007810000 */
[----:B------:R-:W-:Y:S02]  /*7890*/  FMNMX.FTZ R4, R242, R4, !PT ;  /* 0x00000004f2047209 */ /* 0x000fe40007810000 */
[----:B------:R-:W-:Y:S03]  /*78a0*/  FMNMX.FTZ R2, R41, R2, !PT ;  /* 0x0000000229027209 */ /* 0x000fe60007810000 */
[----:B------:R-:W4:Y:S01]  /*78b0*/  MUFU.TANH R32, R39 ;  /* 0x0000002700207308 */ /* 0x000f220000002400 */
[----:B------:R-:W-:Y:S02]  /*78c0*/  FMNMX.FTZ R2, R24, R2, !PT ;  /* 0x0000000218027209 */ /* 0x000fe40007810000 */
[----:B--2---:R-:W-:Y:S02]  /*78d0*/  FMNMX.FTZ R3, R33, R3, !PT ;  /* 0x0000000321037209 */ /* 0x004fe40007810000 */
[----:B------:R-:W-:Y:S05]  /*78e0*/  FMNMX.FTZ R2, R28, R2, !PT ;  /* 0x000000021c027209 */ /* 0x000fea0007810000 */
[----:B------:R-:W2:Y:S01]  /*78f0*/  MUFU.TANH R44, R44 ;  /* 0x0000002c002c7308 */ /* 0x000ea20000002400 */
[----:B------:R-:W-:Y:S02]  /*7900*/  FMNMX.FTZ R136, R30, R2, !PT ;  /* 0x000000021e887209 */ /* 0x000fe40007810000 */
[----:B-1----:R-:W-:Y:S04]  /*7910*/  FMNMX.FTZ R5, R25, R5, !PT ;  /* 0x0000000519057209 */ /* 0x002fe80007810000 */
[----:B------:R-:W-:Y:S03]  /*7920*/  FMNMX.FTZ R5, R34, R5, !PT ;  /* 0x0000000522057209 */ /* 0x000fe60007810000 */
[----:B------:R-:W1:Y:S01]  /*7930*/  MUFU.TANH R248, R64 ;  /* 0x0000004000f87308 */ /* 0x000e620000002400 */
[----:B------:R-:W-:Y:S02]  /*7940*/  FMNMX.FTZ R5, R241, R5, !PT ;  /* 0x00000005f1057209 */ /* 0x000fe40007810000 */
[----:B----4-:R-:W-:Y:S02]  /*7950*/  FMNMX.FTZ R3, R32, R3, !PT ;  /* 0x0000000320037209 */ /* 0x010fe40007810000 */
[----:B------:R-:W-:Y:S02]  /*7960*/  FMNMX.FTZ R5, R130, R5, !PT ;  /* 0x0000000582057209 */ /* 0x000fe40007810000 */
[----:B------:R-:W-:Y:S03]  /*7970*/  FMNMX.FTZ R3, R31, R3, !PT ;  /* 0x000000031f037209 */ /* 0x000fe60007810000 */
[----:B------:R4:W-:Y:S01]  /*7980*/  MUFU.TANH R139, R0 ;  /* 0x00000000008b7308 */ /* 0x0009e20000002400 */
[----:B------:R-:W-:Y:S02]  /*7990*/  FMNMX.FTZ R3, R60, R3, !PT ;  /* 0x000000033c037209 */ /* 0x000fe40007810000 */
[----:B--2---:R-:W-:Y:S02]  /*79a0*/  FMNMX.FTZ R4, R44, R4, !PT ;  /* 0x000000042c047209 */ /* 0x004fe40007810000 */
[----:B------:R-:W-:Y:S02]  /*79b0*/  FMNMX.FTZ R2, R29, R3, !PT ;  /* 0x000000031d027209 */ /* 0x000fe40007810000 */
[----:B------:R-:W-:Y:S03]  /*79c0*/  FMNMX.FTZ R3, R40, R5, !PT ;  /* 0x0000000528037209 */ /* 0x000fe60007810000 */
[----:B------:R-:W2:Y:S01]  /*79d0*/  MUFU.TANH R247, R65 ;  /* 0x0000004100f77308 */ /* 0x000ea20000002400 */
[----:B------:R-:W-:Y:S02]  /*79e0*/  FMNMX.FTZ R5, R243, R4, !PT ;  /* 0x00000004f3057209 */ /* 0x000fe40007810000 */
[----:B------:R-:W-:Y:S02]  /*79f0*/  FMNMX.FTZ R4, R59, R2, !PT ;  /* 0x000000023b047209 */ /* 0x000fe40007810000 */
[----:B-1----:R-:W-:Y:S02]  /*7a00*/  FMNMX.FTZ R136, R248, R136, !PT ;  /* 0x00000088f8887209 */ /* 0x002fe40007810000 */
[----:B------:R-:W-:Y:S03]  /*7a10*/  FMNMX.FTZ R2, R131, R3, !PT ;  /* 0x0000000383027209 */ /* 0x000fe60007810000 */
[----:B------:R-:W1:Y:S01]  /*7a20*/  MUFU.TANH R246, R66 ;  /* 0x0000004200f67308 */ /* 0x000e620000002400 */
[----:B------:R-:W-:Y:S02]  /*7a30*/  FMNMX.FTZ R2, R57, R2, !PT ;  /* 0x0000000239027209 */ /* 0x000fe40007810000 */
[----:B----4-:R-:W-:Y:S02]  /*7a40*/  FMNMX.FTZ R0, R128, R5, !PT ;  /* 0x0000000580007209 */ /* 0x010fe40007810000 */
[----:B------:R-:W-:Y:S02]  /*7a50*/  FMNMX.FTZ R2, R250, R2, !PT ;  /* 0x00000002fa027209 */ /* 0x000fe40007810000 */
[----:B------:R-:W-:Y:S03]  /*7a60*/  FMNMX.FTZ R0, R42, R0, !PT ;  /* 0x000000002a007209 */ /* 0x000fe60007810000 */
[----:B------:R-:W4:Y:S01]  /*7a70*/  MUFU.TANH R251, R61 ;  /* 0x0000003d00fb7308 */ /* 0x000f220000002400 */
[----:B--2---:R-:W-:Y:S05]  /*7a80*/  FMNMX.FTZ R136, R247, R136, !PT ;  /* 0x00000088f7887209 */ /* 0x004fea0007810000 */
[----:B------:R-:W2:Y:S04]  /*7a90*/  SHFL.BFLY PT, R6, R136, 0x2, 0x1f ;  /* 0x0c401f0088067f89 */ /* 0x000ea800000e0000 */
[----:B------:R-:W3:Y:S01]  /*7aa0*/  MUFU.TANH R245, R67 ;  /* 0x0000004300f57308 */ /* 0x000ee20000002400 */
[----:B-1----:R-:W-:Y:S02]  /*7ab0*/  FMNMX.FTZ R3, R246, R4, !PT ;  /* 0x00000004f6037209 */ /* 0x002fe40007810000 */
[----:B------:R-:W-:Y:S02]  /*7ac0*/  FMNMX.FTZ R4, R252, R0, !PT ;  /* 0x00000000fc047209 */ /* 0x000fe40007810000 */
[----:B------:R-:W-:Y:S05]  /*7ad0*/  FMNMX.FTZ R0, R249, R2, !PT ;  /* 0x00000002f9007209 */ /* 0x000fea0007810000 */
[----:B------:R-:W1:Y:S01]  /*7ae0*/  MUFU.TANH R140, R62 ;  /* 0x0000003e008c7308 */ /* 0x000e620000002400 */
[----:B----4-:R-:W-:Y:S05]  /*7af0*/  FMNMX.FTZ R4, R251, R4, !PT ;  /* 0x00000004fb047209 */ /* 0x010fea0007810000 */
[----:B------:R-:W4:Y:S01]  /*7b00*/  SHFL.BFLY PT, R5, R4, 0x2, 0x1f ;  /* 0x0c401f0004057f89 */ /* 0x000f2200000e0000 */
[----:B--2---:R-:W-:Y:S02]  /*7b10*/  FMNMX.FTZ R136, R136, R6, !PT ;  /* 0x0000000688887209 */ /* 0x004fe40007810000 */
[----:B---3--:R-:W-:Y:S05]  /*7b20*/  FMNMX.FTZ R3, R245, R3, !PT ;  /* 0x00000003f5037209 */ /* 0x008fea0007810000 */
[----:B------:R-:W2:Y:S01]  /*7b30*/  SHFL.BFLY PT, R6, R136, 0x1, 0x1f ;  /* 0x0c201f0088067f89 */ /* 0x000ea200000e0000 */
[----:B-1----:R-:W-:Y:S07]  /*7b40*/  FMNMX.FTZ R0, R140, R0, !PT ;  /* 0x000000008c007209 */ /* 0x002fee0007810000 */
[----:B------:R-:W1:Y:S01]  /*7b50*/  SHFL.BFLY PT, R135, R3, 0x2, 0x1f ;  /* 0x0c401f0003877f89 */ /* 0x000e6200000e0000 */
[----:B------:R-:W-:Y:S02]  /*7b60*/  FMNMX.FTZ R0, R139, R0, !PT ;  /* 0x000000008b007209 */ /* 0x000fe40007810000 */
[----:B----4-:R-:W-:Y:S05]  /*7b70*/  FMNMX.FTZ R4, R4, R5, !PT ;  /* 0x0000000504047209 */ /* 0x010fea0007810000 */
[----:B------:R-:W3:Y:S01]  /*7b80*/  SHFL.BFLY PT, R2, R0, 0x2, 0x1f ;  /* 0x0c401f0000027f89 */ /* 0x000ee200000e0000 */
[----:B------:R-:W-:Y:S04]  /*7b90*/  @P1 IADD3 R5, P4, R8, UR9, RZ ;  /* 0x0000000908051c10 */ /* 0x000fe8000ff9e0ff */
[C---:B------:R-:W-:Y:S02]  /*7ba0*/  @P1 LEA R8, P2, R5.reuse, c[0x0][0x1c8], 0x1 ;  /* 0x0000720005081a11 */ /* 0x040fe400078408ff */
[----:B------:R-:W-:Y:S01]  /*7bb0*/  @P1 IADD3.X R9, R10, UR8, RZ, P4, !PT ;  /* 0x000000080a091c10 */ /* 0x000fe2000a7fe4ff */
[----:B------:R-:W4:Y:S01]  /*7bc0*/  SHFL.BFLY PT, R134, R4, 0x1, 0x1f ;  /* 0x0c201f0004867f89 */ /* 0x000f2200000e0000 */
[----:B--2---:R-:W-:Y:S02]  /*7bd0*/  FMNMX.FTZ R136, R136, R6, !PT ;  /* 0x0000000688887209 */ /* 0x004fe40007810000 */
[----:B------:R-:W-:Y:S03]  /*7be0*/  @P1 LEA.HI.X R9, R5, c[0x0][0x1cc], R9, 0x1, P2 ;  /* 0x0000730005091a11 */ /* 0x000fe600010f0c09 */
[----:B------:R-:W-:Y:S01]  /*7bf0*/  FMUL.FTZ R143, R136, c[0x0][0x2d0] ;  /* 0x0000b400888f7a20 */ /* 0x000fe20000410000 */
[----:B-1----:R-:W-:Y:S05]  /*7c00*/  FMNMX.FTZ R135, R3, R135, !PT ;  /* 0x0000008703877209 */ /* 0x002fea0007810000 */
[----:B------:R-:W1:Y:S01]  /*7c10*/  SHFL.BFLY PT, R7, R135, 0x1, 0x1f ;  /* 0x0c201f0087077f89 */ /* 0x000e6200000e0000 */
[----:B---3--:R-:W-:Y:S01]  /*7c20*/  FMNMX.FTZ R2, R0, R2, !PT ;  /* 0x0000000200027209 */ /* 0x008fe20007810000 */
[----:B------:R-:W-:Y:S04]  /*7c30*/  FADD.FTZ R0, -R136, R132 ;  /* 0x0000008488007221 */ /* 0x000fe80000010100 */
[----:B------:R-:W-:Y:S02]  /*7c40*/  FMUL.FTZ R0, R0, c[0x0][0x2d0] ;  /* 0x0000b40000007a20 */ /* 0x000fe40000410000 */
[----:B------:R-:W2:Y:S01]  /*7c50*/  SHFL.BFLY PT, R3, R2, 0x1, 0x1f ;  /* 0x0c201f0002037f89 */ /* 0x000ea200000e0000 */
[----:B----4-:R-:W-:Y:S01]  /*7c60*/  FMNMX.FTZ R134, R4, R134, !PT ;  /* 0x0000008604867209 */ /* 0x010fe20007810000 */
[----:B------:R-:W-:Y:S01]  /*7c70*/  FFMA.FTZ R4, R216, c[0x0][0x2d0], -R143 ;  /* 0x0000b400d8047a23 */ /* 0x000fe2000001088f */
[----:B------:R3:W4:Y:S10]  /*7c80*/  MUFU.EX2 R132, R0 ;  /* 0x0000000000847308 */ /* 0x0007340000000800 */
[----:B------:R4:W-:Y:S01]  /*7c90*/  MUFU.EX2 R210, R4 ;  /* 0x0000000400d27308 */ /* 0x0009e20000000800 */
[----:B-1----:R-:W-:Y:S05]  /*7ca0*/  FMNMX.FTZ R135, R135, R7, !PT ;  /* 0x0000000787877209 */ /* 0x002fea0007810000 */
[----:B------:R-:W-:Y:S04]  /*7cb0*/  FMUL.FTZ R142, R135, c[0x0][0x2d0] ;  /* 0x0000b400878e7a20 */ /* 0x000fe80000410000 */
[--C-:B------:R-:W-:Y:S01]  /*7cc0*/  FFMA.FTZ R6, R217, c[0x0][0x2d0], -R142.reuse ;  /* 0x0000b400d9067a23 */ /* 0x100fe2000001088e */
[----:B--2---:R-:W-:Y:S01]  /*7cd0*/  FMNMX.FTZ R3, R2, R3, !PT ;  /* 0x0000000302037209 */ /* 0x004fe20007810000 */
[--C-:B------:R-:W-:Y:S02]  /*7ce0*/  FFMA.FTZ R5, R19, c[0x0][0x2d0], -R142.reuse ;  /* 0x0000b40013057a23 */ /* 0x100fe4000001088e */
[----:B------:R-:W-:Y:S01]  /*7cf0*/  MUFU.EX2 R216, R6 ;  /* 0x0000000600d87308 */ /* 0x000fe20000000800 */
[----:B---3--:R-:W-:Y:S02]  /*7d00*/  FADD.FTZ R0, -R135, R133 ;  /* 0x0000008587007221 */ /* 0x008fe40000010100 */
[----:B------:R-:W-:Y:S02]  /*7d10*/  FFMA.FTZ R10, R18, c[0x0][0x2d0], -R142 ;  /* 0x0000b400120a7a23 */ /* 0x000fe4000001088e */
[----:B------:R-:W-:Y:S02]  /*7d20*/  FMUL.FTZ R0, R0, c[0x0][0x2d0] ;  /* 0x0000b40000007a20 */ /* 0x000fe40000410000 */
[C---:B----4-:R-:W-:Y:S02]  /*7d30*/  FMUL.FTZ R65, R132.reuse, R201 ;  /* 0x000000c984417220 */ /* 0x050fe40000410000 */
[----:B------:R-:W-:Y:S01]  /*7d40*/  FMUL.FTZ R64, R132, R200 ;  /* 0x000000c884407220 */ /* 0x000fe20000410000 */
[----:B------:R1:W2:Y:S01]  /*7d50*/  MUFU.EX2 R133, R0 ;  /* 0x0000000000857308 */ /* 0x0002a20000000800 */
[----:B------:R-:W-:Y:S02]  /*7d60*/  FFMA.FTZ R4, R141, c[0x0][0x2d0], -R143 ;  /* 0x0000b4008d047a23 */ /* 0x000fe4000001088f */
[----:B------:R-:W-:Y:S02]  /*7d70*/  FMUL.FTZ R141, R134, c[0x0][0x2d0] ;  /* 0x0000b400868d7a20 */ /* 0x000fe40000410000 */
[C---:B------:R-:W-:Y:S02]  /*7d80*/  FMUL.FTZ R68, R132.reuse, R68 ;  /* 0x0000004484447220 */ /* 0x040fe40000410000 */
[C---:B------:R-:W-:Y:S02]  /*7d90*/  FMUL.FTZ R69, R132.reuse, R69 ;  /* 0x0000004584457220 */ /* 0x040fe40000410000 */
[C---:B------:R-:W-:Y:S01]  /*7da0*/  FMUL.FTZ R80, R132.reuse, R80 ;  /* 0x0000005084507220 */ /* 0x040fe20000410000 */
[----:B------:R3:W-:Y:S01]  /*7db0*/  MUFU.EX2 R222, R4 ;  /* 0x0000000400de7308 */ /* 0x0007e20000000800 */
[C---:B------:R-:W-:Y:S02]  /*7dc0*/  FMUL.FTZ R81, R132.reuse, R81 ;  /* 0x0000005184517220 */ /* 0x040fe40000410000 */
[C---:B------:R-:W-:Y:S02]  /*7dd0*/  FMUL.FTZ R84, R132.reuse, R84 ;  /* 0x0000005484547220 */ /* 0x040fe40000410000 */
[C---:B------:R-:W-:Y:S02]  /*7de0*/  FMUL.FTZ R85, R132.reuse, R85 ;  /* 0x0000005584557220 */ /* 0x040fe40000410000 */
[C---:B------:R-:W-:Y:S02]  /*7df0*/  FMUL.FTZ R96, R132.reuse, R96 ;  /* 0x0000006084607220 */ /* 0x040fe40000410000 */
[C---:B------:R-:W-:Y:S01]  /*7e00*/  FMUL.FTZ R97, R132.reuse, R97 ;  /* 0x0000006184617220 */ /* 0x040fe20000410000 */
[----:B------:R4:W-:Y:S01]  /*7e10*/  MUFU.EX2 R217, R10 ;  /* 0x0000000a00d97308 */ /* 0x0009e20000000800 */
[C---:B------:R-:W-:Y:S02]  /*7e20*/  FMUL.FTZ R100, R132.reuse, R100 ;  /* 0x0000006484647220 */ /* 0x040fe40000410000 */
[----:B------:R-:W-:Y:S02]  /*7e30*/  FMUL.FTZ R101, R132, R101 ;  /* 0x0000006584657220 */ /* 0x000fe40000410000 */
[----:B-1----:R-:W-:Y:S02]  /*7e40*/  FADD.FTZ R0, -R134, R137 ;  /* 0x0000008986007221 */ /* 0x002fe40000010100 */
[----:B------:R-:W-:Y:S02]  /*7e50*/  FMUL.FTZ R137, R3, c[0x0][0x2d0] ;  /* 0x0000b40003897a20 */ /* 0x000fe40000410000 */
[----:B------:R-:W-:Y:S02]  /*7e60*/  FMUL.FTZ R0, R0, c[0x0][0x2d0] ;  /* 0x0000b40000007a20 */ /* 0x000fe40000410000 */
[C---:B--2---:R-:W-:Y:S02]  /*7e70*/  FMUL.FTZ R18, R133.reuse, R154 ;  /* 0x0000009a85127220 */ /* 0x044fe40000410000 */
[----:B------:R1:W2:Y:S01]  /*7e80*/  MUFU.EX2 R2, R0 ;  /* 0x0000000000027308 */ /* 0x0002a20000000800 */
[----:B---3--:R-:W-:Y:S02]  /*7e90*/  FFMA.FTZ R4, R16, c[0x0][0x2d0], -R143 ;  /* 0x0000b40010047a23 */ /* 0x008fe4000001088f */
[----:B------:R-:W-:Y:S02]  /*7ea0*/  FMUL.FTZ R16, R132, R152 ;  /* 0x0000009884107220 */ /* 0x000fe40000410000 */
[C---:B------:R-:W-:Y:S02]  /*7eb0*/  FMUL.FTZ R19, R133.reuse, R155 ;  /* 0x0000009b85137220 */ /* 0x040fe40000410000 */
[C---:B------:R-:W-:Y:S02]  /*7ec0*/  FMUL.FTZ R67, R133.reuse, R203 ;  /* 0x000000cb85437220 */ /* 0x040fe40000410000 */
[----:B------:R-:W-:Y:S01]  /*7ed0*/  FMUL.FTZ R66, R133, R202 ;  /* 0x000000ca85427220 */ /* 0x000fe20000410000 */
[----:B------:R3:W-:Y:S01]  /*7ee0*/  MUFU.EX2 R223, R4 ;  /* 0x0000000400df7308 */ /* 0x0007e20000000800 */
[----:B----4-:R-:W-:Y:S01]  /*7ef0*/  FFMA.FTZ R10, R221, c[0x0][0x2d0], -R137 ;  /* 0x0000b400dd0a7a23 */ /* 0x010fe20000010889 */
[----:B------:R-:W-:Y:S01]  /*7f00*/  MOV R221, R57 ;  /* 0x0000003900dd7202 */ /* 0x000fe20000000f00 */
[C---:B------:R-:W-:Y:S02]  /*7f10*/  FMUL.FTZ R70, R133.reuse, R70 ;  /* 0x0000004685467220 */ /* 0x040fe40000410000 */
[C---:B------:R-:W-:Y:S02]  /*7f20*/  FMUL.FTZ R71, R133.reuse, R71 ;  /* 0x0000004785477220 */ /* 0x040fe40000410000 */
[C---:B------:R-:W-:Y:S02]  /*7f30*/  FMUL.FTZ R82, R133.reuse, R82 ;  /* 0x0000005285527220 */ /* 0x040fe40000410000 */
[C---:B------:R-:W-:Y:S01]  /*7f40*/  FMUL.FTZ R83, R133.reuse, R83 ;  /* 0x0000005385537220 */ /* 0x040fe20000410000 */
[----:B------:R-:W-:Y:S01]  /*7f50*/  MUFU.EX2 R208, R10 ;  /* 0x0000000a00d07308 */ /* 0x000fe20000000800 */
[C---:B------:R-:W-:Y:S02]  /*7f60*/  FMUL.FTZ R86, R133.reuse, R86 ;  /* 0x0000005685567220 */ /* 0x040fe40000410000 */
[----:B------:R-:W-:Y:S02]  /*7f70*/  FMUL.FTZ R87, R133, R87 ;  /* 0x0000005785577220 */ /* 0x000fe40000410000 */
[----:B-1----:R-:W-:Y:S01]  /*7f80*/  FADD.FTZ R0, -R3, R138 ;  /* 0x0000008a03007221 */ /* 0x002fe20000010100 */
[----:B------:R-:W-:Y:S01]  /*7f90*/  MOV R138, R45 ;  /* 0x0000002d008a7202 */ /* 0x000fe20000000f00 */
[----:B--2---:R-:W-:Y:S02]  /*7fa0*/  FMUL.FTZ R45, R2, R189 ;  /* 0x000000bd022d7220 */ /* 0x004fe40000410000 */
[----:B------:R-:W-:Y:S02]  /*7fb0*/  FMUL.FTZ R0, R0, c[0x0][0x2d0] ;  /* 0x0000b40000007a20 */ /* 0x000fe40000410000 */
[C---:B------:R-:W-:Y:S02]  /*7fc0*/  FMUL.FTZ R57, R2.reuse, R193 ;  /* 0x000000c102397220 */ /* 0x040fe40000410000 */
[----:B------:R-:W-:Y:S02]  /*7fd0*/  FMUL.FTZ R61, R2, R205 ;  /* 0x000000cd023d7220 */ /* 0x000fe40000410000 */
[--C-:B---3--:R-:W-:Y:S01]  /*7fe0*/  FFMA.FTZ R4, R17, c[0x0][0x2d0], -R143.reuse ;  /* 0x0000b40011047a23 */ /* 0x108fe2000001088f */
[----:B------:R-:W1:Y:S01]  /*7ff0*/  MUFU.EX2 R0, R0 ;  /* 0x0000000000007308 */ /* 0x000e620000000800 */
[----:B------:R-:W-:Y:S02]  /*8000*/  FMUL.FTZ R17, R132, R153 ;  /* 0x0000009984117220 */ /* 0x000fe40000410000 */
[----:B------:R-:W-:Y:S02]  /*8010*/  FFMA.FTZ R138, R138, c[0x0][0x2d0], -R143 ;  /* 0x0000b4008a8a7a23 */ /* 0x000fe4000001088f */
        /* <DEDUP_REMOVED lines=8> */
[----:B------:R-:W-:Y:S02]  /*80a0*/  FMUL.FTZ R93, R2, R93 ;  /* 0x0000005d025d7220 */ /* 0x000fe40000410000 */
[C---:B------:R-:W-:Y:S02]  /*80b0*/  FMUL.FTZ R98, R133.reuse, R98 ;  /* 0x0000006285627220 */ /* 0x040fe40000410000 */
[----:B------:R-:W-:Y:S02]  /*80c0*/  FMUL.FTZ R99, R133, R99 ;  /* 0x0000006385637220 */ /* 0x000fe40000410000 */
[C---:B-1----:R-:W-:Y:S02]  /*80d0*/  FMUL.FTZ R10, R0.reuse, R146 ;  /* 0x00000092000a7220 */ /* 0x042fe40000410000 */
[C---:B------:R-:W-:Y:S01]  /*80e0*/  FMUL.FTZ R26, R0.reuse, R162 ;  /* 0x000000a2001a7220 */ /* 0x040fe20000410000 */
[----:B------:R-:W-:Y:S01]  /*80f0*/  MOV R162, R44 ;  /* 0x0000002c00a27202 */ /* 0x000fe20000000f00 */
[----:B------:R-:W-:Y:S01]  /*8100*/  FMUL.FTZ R27, R0, R163 ;  /* 0x000000a3001b7220 */ /* 0x000fe20000410000 */
[----:B------:R-:W-:Y:S01]  /*8110*/  MOV R163, R28 ;  /* 0x0000001c00a37202 */ /* 0x000fe20000000f00 */
[----:B------:R-:W-:Y:S01]  /*8120*/  FMUL.FTZ R28, R2, R172 ;  /* 0x000000ac021c7220 */ /* 0x000fe20000410000 */
[----:B------:R-:W-:Y:S01]  /*8130*/  MOV R172, R30 ;  /* 0x0000001e00ac7202 */ /* 0x000fe20000000f00 */
[----:B------:R-:W-:Y:S01]  /*8140*/  FMUL.FTZ R30, R0, R174 ;  /* 0x000000ae001e7220 */ /* 0x000fe20000410000 */
[----:B--2---:R-:W-:Y:S01]  /*8150*/  F2FP.PACK_AB R146, R235, R223 ;  /* 0x000000dfeb92723e */ /* 0x004fe200000000ff */
[--C-:B------:R-:W-:Y:S01]  /*8160*/  FFMA.FTZ R4, R220, c[0x0][0x2d0], -R142.reuse ;  /* 0x0000b400dc047a23 */ /* 0x100fe2000001088e */
[----:B------:R-:W-:Y:S01]  /*8170*/  MOV R174, R60 ;  /* 0x0000003c00ae7202 */ /* 0x000fe20000000f00 */
[----:B------:R-:W-:Y:S01]  /*8180*/  MUFU.EX2 R220, R5 ;  /* 0x0000000500dc7308 */ /* 0x000fe20000000800 */
[----:B------:R-:W-:Y:S02]  /*8190*/  FMUL.FTZ R44, R2, R188 ;  /* 0x000000bc022c7220 */ /* 0x000fe40000410000 */
[----:B------:R-:W-:Y:S02]  /*81a0*/  IMAD.MOV.U32 R188, RZ, RZ, R47 ;  /* 0x000000ffffbc7224 */ /* 0x000fe400078e002f */
[----:B------:R-:W-:Y:S02]  /*81b0*/  FMUL.FTZ R47, R0, R191 ;  /* 0x000000bf002f7220 */ /* 0x000fe40000410000 */
[----:B------:R-:W-:Y:S02]  /*81c0*/  FMUL.FTZ R60, R2, R204 ;  /* 0x000000cc023c7220 */ /* 0x000fe40000410000 */
[C---:B------:R-:W-:Y:S01]  /*81d0*/  FMUL.FTZ R62, R0.reuse, R206 ;  /* 0x000000ce003e7220 */ /* 0x040fe20000410000 */
[----:B------:R1:W2:Y:S01]  /*81e0*/  MUFU.EX2 R215, R4 ;  /* 0x0000000400d77308 */ /* 0x0002a20000000800 */
[C---:B------:R-:W-:Y:S02]  /*81f0*/  FMUL.FTZ R63, R0.reuse, R207 ;  /* 0x000000cf003f7220 */ /* 0x040fe40000410000 */
[C---:B------:R-:W-:Y:S02]  /*8200*/  FMUL.FTZ R74, R0.reuse, R74 ;  /* 0x0000004a004a7220 */ /* 0x040fe40000410000 */
[C---:B------:R-:W-:Y:S02]  /*8210*/  FMUL.FTZ R75, R0.reuse, R75 ;  /* 0x0000004b004b7220 */ /* 0x040fe40000410000 */
[C---:B------:R-:W-:Y:S02]  /*8220*/  FMUL.FTZ R78, R0.reuse, R78 ;  /* 0x0000004e004e7220 */ /* 0x040fe40000410000 */
[C---:B------:R-:W-:Y:S02]  /*8230*/  FMUL.FTZ R79, R0.reuse, R79 ;  /* 0x0000004f004f7220 */ /* 0x040fe40000410000 */
[C---:B------:R-:W-:Y:S02]  /*8240*/  FMUL.FTZ R90, R0.reuse, R90 ;  /* 0x0000005a005a7220 */ /* 0x040fe40000410000 */
[C---:B------:R-:W-:Y:S02]  /*8250*/  FMUL.FTZ R91, R0.reuse, R91 ;  /* 0x0000005b005b7220 */ /* 0x040fe40000410000 */
[C---:B------:R-:W-:Y:S02]  /*8260*/  FMUL.FTZ R94, R0.reuse, R94 ;  /* 0x0000005e005e7220 */ /* 0x040fe40000410000 */
[----:B------:R-:W-:Y:S02]  /*8270*/  FMUL.FTZ R95, R0, R95 ;  /* 0x0000005f005f7220 */ /* 0x000fe40000410000 */
[C---:B------:R-:W-:Y:S02]  /*8280*/  FMUL.FTZ R102, R133.reuse, R102 ;  /* 0x0000006685667220 */ /* 0x040fe40000410000 */
[----:B------:R-:W-:Y:S02]  /*8290*/  FMUL.FTZ R103, R133, R103 ;  /* 0x0000006785677220 */ /* 0x000fe40000410000 */
[----:B------:R-:W-:Y:S01]  /*82a0*/  FMUL.FTZ R104, R2, R104 ;  /* 0x0000006802687220 */ /* 0x000fe20000410000 */
[----:B-1----:R-:W-:Y:S01]  /*82b0*/  @P1 IADD3 R4, P6, R22, UR9, RZ ;  /* 0x0000000916041c10 */ /* 0x002fe2000ffde0ff */
[----:B------:R-:W-:Y:S01]  /*82c0*/  @UP1 UIADD3 UR9, UP0, UR20, 0x80, URZ ;  /* 0x0000008014091890 */ /* 0x000fe2000ff1e03f */
[----:B------:R-:W-:Y:S02]  /*82d0*/  FMUL.FTZ R105, R2, R105 ;  /* 0x0000006902697220 */ /* 0x000fe40000410000 */
[----:B------:R-:W-:Y:S01]  /*82e0*/  @P1 LEA R6, P5, R4, c[0x0][0x1c8], 0x1 ;  /* 0x0000720004061a11 */ /* 0x000fe200078a08ff */
[C---:B------:R-:W-:Y:S01]  /*82f0*/  FMUL.FTZ R106, R0.reuse, R106 ;  /* 0x0000006a006a7220 */ /* 0x040fe20000410000 */
[----:B------:R-:W-:Y:S01]  /*8300*/  @P1 IADD3.X R7, R21, UR8, RZ, P6, !PT ;  /* 0x0000000815071c10 */ /* 0x000fe2000b7fe4ff */
[----:B------:R-:W-:Y:S01]  /*8310*/  @UP1 UIADD3.X UR8, URZ, UR14, URZ, UP0, !UPT ;  /* 0x0000000e3f081290 */ /* 0x000fe200087fe43f */
[----:B------:R-:W-:Y:S02]  /*8320*/  FMUL.FTZ R107, R0, R107 ;  /* 0x0000006b006b7220 */ /* 0x000fe40000410000 */
[----:B------:R-:W-:Y:S01]  /*8330*/  @P1 LEA.HI.X R7, R4, c[0x0][0x1cc], R7, 0x1, P5 ;  /* 0x0000730004071a11 */ /* 0x000fe200028f0c07 */
[----:B------:R-:W-:Y:S01]  /*8340*/  FMUL.FTZ R108, R2, R108 ;  /* 0x0000006c026c7220 */ /* 0x000fe20000410000 */
[----:B------:R-:W-:Y:S01]  /*8350*/  @P1 IADD3 R4, P2, R6, UR10, RZ ;  /* 0x0000000a06041c10 */ /* 0x000fe2000ff5e0ff */
[----:B------:R-:W-:Y:S02]  /*8360*/  FMUL.FTZ R109, R2, R109 ;  /* 0x0000006d026d7220 */ /* 0x000fe40000410000 */
[----:B------:R1:W-:Y:S01]  /*8370*/  @P1 LDGSTS.E.BYPASS.LTC128B.128 [R244+0x4100], [R6.64], !P3 ;  /* 0x0410000006f41fae */ /* 0x0003e2000d901d56 */
[----:B------:R-:W-:Y:S01]  /*8380*/  @P1 IADD3.X R5, R7, UR17, RZ, P2, !PT ;  /* 0x0000001107051c10 */ /* 0x000fe200097fe4ff */
[C---:B------:R-:W-:Y:S02]  /*8390*/  FMUL.FTZ R110, R0.reuse, R110 ;  /* 0x0000006e006e7220 */ /* 0x040fe40000410000 */
[----:B------:R-:W-:Y:S02]  /*83a0*/  FMUL.FTZ R111, R0, R111 ;  /* 0x0000006f006f7220 */ /* 0x000fe40000410000 */
[C---:B------:R-:W-:Y:S02]  /*83b0*/  FMUL.FTZ R112, R132.reuse, R112 ;  /* 0x0000007084707220 */ /* 0x040fe40000410000 */
[----:B------:R3:W-:Y:S01]  /*83c0*/  @P1 LDGSTS.E.BYPASS.LTC128B.128 [R244+0x6100], [R8.64], !P0 ;  /* 0x0610000008f41fae */ /* 0x0007e2000c101d56 */
[C---:B------:R-:W-:Y:S02]  /*83d0*/  FMUL.FTZ R113, R132.reuse, R113 ;  /* 0x0000007184717220 */ /* 0x040fe40000410000 */
[C---:B------:R-:W-:Y:S02]  /*83e0*/  FMUL.FTZ R114, R133.reuse, R114 ;  /* 0x0000007285727220 */ /* 0x040fe40000410000 */
[C---:B------:R-:W-:Y:S02]  /*83f0*/  FMUL.FTZ R115, R133.reuse, R115 ;  /* 0x0000007385737220 */ /* 0x040fe40000410000 */
[C---:B------:R-:W-:Y:S01]  /*8400*/  FMUL.FTZ R116, R132.reuse, R116 ;  /* 0x0000007484747220 */ /* 0x040fe20000410000 */
[----:B------:R4:W-:Y:S01]  /*8410*/  @P1 LDGSTS.E.BYPASS.LTC128B.128 [R244+0x4900], [R4.64], !P3 ;  /* 0x0490000004f41fae */ /* 0x0009e2000d901d56 */
[----:B------:R-:W-:Y:S02]  /*8420*/  FMUL.FTZ R117, R132, R117 ;  /* 0x0000007584757220 */ /* 0x000fe40000410000 */
[C---:B------:R-:W-:Y:S02]  /*8430*/  FMUL.FTZ R118, R133.reuse, R118 ;  /* 0x0000007685767220 */ /* 0x040fe40000410000 */
[----:B------:R-:W-:Y:S02]  /*8440*/  FMUL.FTZ R119, R133, R119 ;  /* 0x0000007785777220 */ /* 0x000fe40000410000 */
[C---:B------:R-:W-:Y:S01]  /*8450*/  FMUL.FTZ R120, R2.reuse, R120 ;  /* 0x0000007802787220 */ /* 0x040fe20000410000 */
[----:B------:R4:W-:Y:S01]  /*8460*/  @P1 LDGSTS.E.BYPASS.LTC128B.128 [R244+0x6900], [R4.64+0x80], !P0 ;  /* 0x0690008004f41fae */ /* 0x0009e2000c101d56 */
[----:B------:R-:W-:Y:S02]  /*8470*/  FMUL.FTZ R121, R2, R121 ;  /* 0x0000007902797220 */ /* 0x000fe40000410000 */
[--C-:B-1----:R-:W-:Y:S01]  /*8480*/  FFMA.FTZ R7, R218, c[0x0][0x2d0], -R141.reuse ;  /* 0x0000b400da077a23 */ /* 0x102fe2000001088d */
[----:B------:R-:W-:Y:S01]  /*8490*/  @P1 IADD3 R6, P2, R4, UR10, RZ ;  /* 0x0000000a04061c10 */ /* 0x000fe2000ff5e0ff */
[C---:B------:R-:W-:Y:S02]  /*84a0*/  FMUL.FTZ R122, R0.reuse, R122 ;  /* 0x0000007a007a7220 */ /* 0x040fe40000410000 */
[----:B------:R1:W-:Y:S01]  /*84b0*/  MUFU.EX2 R213, R7 ;  /* 0x0000000700d57308 */ /* 0x0003e20000000800 */
[----:B------:R-:W-:Y:S02]  /*84c0*/  FMUL.FTZ R123, R0, R123 ;  /* 0x0000007b007b7220 */ /* 0x000fe40000410000 */
[----:B------:R-:W-:Y:S02]  /*84d0*/  FMUL.FTZ R124, R2, R124 ;  /* 0x0000007c027c7220 */ /* 0x000fe40000410000 */
[--C-:B---3--:R-:W-:Y:S02]  /*84e0*/  FFMA.FTZ R8, R219, c[0x0][0x2d0], -R141.reuse ;  /* 0x0000b400db087a23 */ /* 0x108fe4000001088d */
[--C-:B------:R-:W-:Y:S02]  /*84f0*/  FFMA.FTZ R9, R12, c[0x0][0x2d0], -R141.reuse ;  /* 0x0000b4000c097a23 */ /* 0x100fe4000001088d */
[----:B------:R-:W-:Y:S01]  /*8500*/  FMUL.FTZ R12, R2, R156 ;  /* 0x0000009c020c7220 */ /* 0x000fe20000410000 */
[----:B------:R3:W-:Y:S01]  /*8510*/  MUFU.EX2 R214, R8 ;  /* 0x0000000800d67308 */ /* 0x0007e20000000800 */
[----:B------:R-:W-:Y:S01]  /*8520*/  MOV R156, R33 ;  /* 0x00000021009c7202 */ /* 0x000fe20000000f00 */
[----:B------:R-:W-:Y:S01]  /*8530*/  FMUL.FTZ R33, R132, R169 ;  /* 0x000000a984217220 */ /* 0x000fe20000410000 */
[----:B------:R-:W-:Y:S01]  /*8540*/  MOV R169, R34 ;  /* 0x0000002200a97202 */ /* 0x000fe20000000f00 */
[C---:B------:R-:W-:Y:S01]  /*8550*/  FMUL.FTZ R34, R133.reuse, R170 ;  /* 0x000000aa85227220 */ /* 0x040fe20000410000 */
[----:B------:R-:W-:Y:S01]  /*8560*/  MOV R170, R35 ;  /* 0x0000002300aa7202 */ /* 0x000fe20000000f00 */
[----:B------:R-:W-:Y:S01]  /*8570*/  FMUL.FTZ R35, R133, R171 ;  /* 0x000000ab85237220 */ /* 0x000fe20000410000 */
[----:B------:R-:W-:Y:S01]  /*8580*/  MOV R171, R58 ;  /* 0x0000003a00ab7202 */ /* 0x000fe20000000f00 */
[----:B------:R-:W-:Y:S02]  /*8590*/  FMUL.FTZ R58, R0, R194 ;  /* 0x000000c2003a7220 */ /* 0x000fe40000410000 */
[----:B------:R2:W-:Y:S01]  /*85a0*/  MUFU.EX2 R218, R9 ;  /* 0x0000000900da7308 */ /* 0x0005e20000000800 */
[----:B------:R-:W-:Y:S02]  /*85b0*/  FMUL.FTZ R125, R2, R125 ;  /* 0x0000007d027d7220 */ /* 0x000fe40000410000 */
[C---:B------:R-:W-:Y:S01]  /*85c0*/  FMUL.FTZ R126, R0.reuse, R126 ;  /* 0x0000007e007e7220 */ /* 0x040fe20000410000 */
[C---:B-1----:R-:W-:Y:S01]  /*85d0*/  @P1 IADD3.X R7, R5.reuse, UR17, RZ, P2, !PT ;  /* 0x0000001105071c10 */ /* 0x042fe200097fe4ff */
[----:B------:R-:W-:Y:S01]  /*85e0*/  FMUL.FTZ R127, R0, R127 ;  /* 0x0000007f007f7220 */ /* 0x000fe20000410000 */
[----:B----4-:R-:W-:Y:S01]  /*85f0*/  @P1 IADD3 R4, P2, R4, UR9, RZ ;  /* 0x0000000904041c10 */ /* 0x010fe2000ff5e0ff */
[--C-:B------:R-:W-:Y:S02]  /*8600*/  FFMA.FTZ R156, R156, c[0x0][0x2d0], -R142.reuse ;  /* 0x0000b4009c9c7a23 */ /* 0x100fe4000001088e */
[----:B------:R1:W-:Y:S01]  /*8610*/  @P1 LDGSTS.E.BYPASS.LTC128B.128 [R244+0x5100], [R6.64], !P3 ;  /* 0x0510000006f41fae */ /* 0x0003e2000d901d56 */
[----:B------:R-:W-:Y:S01]  /*8620*/  @P1 IADD3.X R5, R5, UR8, RZ, P2, !PT ;  /* 0x0000000805051c10 */ /* 0x000fe200097fe4ff */
[--C-:B------:R-:W-:Y:S01]  /*8630*/  FFMA.FTZ R252, R252, c[0x0][0x2d0], -R141.reuse ;  /* 0x0000b400fcfc7a23 */ /* 0x100fe2000001088d */
[----:B------:R-:W-:Y:S01]  /*8640*/  MUFU.EX2 R202, R156 ;  /* 0x0000009c00ca7308 */ /* 0x000fe20000000800 */
[--C-:B------:R-:W-:Y:S01]  /*8650*/  FFMA.FTZ R251, R251, c[0x0][0x2d0], -R141.reuse ;  /* 0x0000b400fbfb7a23 */ /* 0x100fe2000001088d */
[C---:B---3--:R-:W-:Y:S03]  /*8660*/  @P1 IADD3 R8, P4, R6.reuse, UR10, RZ ;  /* 0x0000000a06081c10 */ /* 0x048fe6000ff9e0ff */
[----:B------:R3:W-:Y:S05]  /*8670*/  @P1 LDGSTS.E.BYPASS.LTC128B.128 [R244+0x7100], [R4.64], !P0 ;  /* 0x0710000004f41fae */ /* 0x0007ea000c101d56 */
[----:B------:R-:W-:Y:S01]  /*8680*/  MUFU.EX2 R251, R251 ;  /* 0x000000fb00fb7308 */ /* 0x000fe20000000800 */
[----:B--2---:R-:W-:Y:S05]  /*8690*/  @P1 IADD3.X R9, R7, UR17, RZ, P4, !PT ;  /* 0x0000001107091c10 */ /* 0x004fea000a7fe4ff */
[----:B------:R2:W-:Y:S04]  /*86a0*/  @P1 LDGSTS.E.BYPASS.LTC128B.128 [R244+0x5900], [R8.64], !P3 ;  /* 0x0590000008f41fae */ /* 0x0005e8000d901d56 */
[----:B------:R-:W-:Y:S01]  /*86b0*/  MUFU.EX2 R252, R252 ;  /* 0x000000fc00fc7308 */ /* 0x000fe20000000800 */
[----:B---3--:R-:W-:Y:S01]  /*86c0*/  @P1 IADD3 R4, P2, R6, UR9, RZ ;  /* 0x0000000906041c10 */ /* 0x008fe2000ff5e0ff */
[----:B-1----:R-:W-:Y:S02]  /*86d0*/  FFMA.FTZ R6, R13, c[0x0][0x2d0], -R141 ;  /* 0x0000b4000d067a23 */ /* 0x002fe4000001088d */
[C---:B------:R-:W-:Y:S01]  /*86e0*/  FMUL.FTZ R13, R2.reuse, R157 ;  /* 0x0000009d020d7220 */ /* 0x040fe20000410000 */
[----:B------:R-:W-:Y:S05]  /*86f0*/  @P1 IADD3.X R5, R7, UR8, RZ, P2, !PT ;  /* 0x0000000807051c10 */ /* 0x000fea00097fe4ff */
[----:B------:R1:W3:Y:S01]  /*8700*/  MUFU.EX2 R219, R6 ;  /* 0x0000000600db7308 */ /* 0x0002e20000000800 */
[----:B------:R-:W-:Y:S01]  /*8710*/  FMUL.FTZ R7, R133, R151 ;  /* 0x0000009785077220 */ /* 0x000fe20000410000 */
[----:B------:R-:W-:Y:S01]  /*8720*/  MOV R157, R24 ;  /* 0x00000018009d7202 */ /* 0x000fe20000000f00 */
[----:B------:R-:W-:Y:S01]  /*8730*/  FMUL.FTZ R24, R2, R160 ;  /* 0x000000a002187220 */ /* 0x000fe20000410000 */
[----:B------:R4:W-:Y:S01]  /*8740*/  @P1 LDGSTS.E.BYPASS.LTC128B.128 [R244+0x7900], [R4.64], !P0 ;  /* 0x0790000004f41fae */ /* 0x0009e2000c101d56 */
[----:B------:R-:W-:Y:S01]  /*8750*/  MOV R160, R43 ;  /* 0x0000002b00a07202 */ /* 0x000fe20000000f00 */
[----:B------:R-:W-:Y:S01]  /*8760*/  FMUL.FTZ R43, R0, R179 ;  /* 0x000000b3002b7220 */ /* 0x000fe20000410000 */
[----:B------:R-:W-:Y:S01]  /*8770*/  MOV R179, R48 ;  /* 0x0000003000b37202 */ /* 0x000fe20000000f00 */
[----:B--2---:R-:W-:Y:S01]  /*8780*/  FMUL.FTZ R8, R2, R144 ;  /* 0x0000009002087220 */ /* 0x004fe20000410000 */
[----:B------:R-:W-:Y:S01]  /*8790*/  F2FP.PACK_AB R144, R222, R210 ;  /* 0x000000d2de90723e */ /* 0x000fe200000000ff */
[----:B------:R-:W-:Y:S01]  /*87a0*/  FMUL.FTZ R9, R2, R145 ;  /* 0x0000009102097220 */ /* 0x000fe20000410000 */
[----:B------:R-:W-:Y:S01]  /*87b0*/  F2FP.PACK_AB R145, R216, R215 ;  /* 0x000000d7d891723e */ /* 0x000fe200000000ff */
[----:B------:R-:W2:Y:S01]  /*87c0*/  LDSM.16.MT88.4 R20, [R225+0x100] ;  /* 0x00010000e114783b */ /* 0x000ea20000004200 */
[----:B------:R-:W-:Y:S01]  /*87d0*/  FMUL.FTZ R48, R132, R184 ;  /* 0x000000b884307220 */ /* 0x000fe20000410000 */
[----:B------:R-:W-:Y:S01]  /*87e0*/  MOV R189, R179 ;  /* 0x000000b300bd7202 */ /* 0x000fe20000000f00 */
[--C-:B------:R-:W-:Y:S02]  /*87f0*/  FFMA.FTZ R160, R160, c[0x0][0x2d0], -R143.reuse ;  /* 0x0000b400a0a07a23 */ /* 0x100fe4000001088f */
[----:B------:R-:W-:Y:S01]  /*8800*/  FFMA.FTZ R157, R157, c[0x0][0x2d0], -R143 ;  /* 0x0000b4009d9d7a23 */ /* 0x000fe2000001088f */
[----:B------:R-:W-:Y:S01]  /*8810*/  MOV R191, R189 ;  /* 0x000000bd00bf7202 */ /* 0x000fe20000000f00 */
[----:B------:R-:W-:Y:S01]  /*8820*/  MUFU.EX2 R206, R160 ;  /* 0x000000a000ce7308 */ /* 0x000fe20000000800 */
[----:B------:R-:W2:Y:S01]  /*8830*/  LDSM.16.MT88.4 R36, [R226+0x100] ;  /* 0x00010000e224783b */ /* 0x000ea20000004200 */
[----:B-1----:R-:W-:Y:S01]  /*8840*/  FMUL.FTZ R6, R133, R150 ;  /* 0x0000009685067220 */ /* 0x002fe20000410000 */
[----:B---3--:R-:W-:Y:S06]  /*8850*/  F2FP.PACK_AB R150, R219, R218 ;  /* 0x000000dadb96723e */ /* 0x008fec00000000ff */
[----:B------:R-:W-:Y:S01]  /*8860*/  LDSM.16.MT88.4 R152, [R227+0x100] ;  /* 0x00010000e398783b */ /* 0x000fe20000004200 */
[--C-:B----4-:R-:W-:Y:S02]  /*8870*/  FFMA.FTZ R4, R11, c[0x0][0x2d0], -R137.reuse ;  /* 0x0000b4000b047a23 */ /* 0x110fe40000010889 */
[----:B------:R-:W-:Y:S02]  /*8880*/  FMUL.FTZ R5, R132, R149 ;  /* 0x0000009584057220 */ /* 0x000fe40000410000 */
[----:B------:R1:W3:Y:S01]  /*8890*/  MUFU.EX2 R209, R4 ;  /* 0x0000000400d17308 */ /* 0x0002e20000000800 */
[----:B------:R-:W-:Y:S01]  /*88a0*/  FMUL.FTZ R11, R0, R147 ;  /* 0x00000093000b7220 */ /* 0x000fe20000410000 */
[----:B------:R-:W-:Y:S01]  /*88b0*/  F2FP.PACK_AB R147, R220, R217 ;  /* 0x000000d9dc93723e */ /* 0x000fe200000000ff */
[----:B------:R-:W0:Y:S01]  /*88c0*/  LDGDEPBAR ;  /* 0x00000000000079af */ /* 0x000e220000000000 */
[----:B-1----:R-:W-:Y:S01]  /*88d0*/  FFMA.FTZ R4, R14, c[0x0][0x2d0], -R137 ;  /* 0x0000b4000e047a23 */ /* 0x002fe20000010889 */
[----:B---3--:R-:W-:Y:S01]  /*88e0*/  F2FP.PACK_AB R149, R209, R208 ;  /* 0x000000d0d195723e */ /* 0x008fe200000000ff */
[----:B------:R-:W-:Y:S01]  /*88f0*/  FMUL.FTZ R14, R0, R158 ;  /* 0x0000009e000e7220 */ /* 0x000fe20000410000 */
[----:B------:R-:W-:Y:S03]  /*8900*/  MOV R158, R41 ;  /* 0x00000029009e7202 */ /* 0x000fe60000000f00 */
[----:B------:R1:W-:Y:S01]  /*8910*/  MUFU.EX2 R211, R4 ;  /* 0x0000000400d37308 */ /* 0x0003e20000000800 */
[----:B------:R-:W-:Y:S01]  /*8920*/  FMUL.FTZ R41, R2, R177 ;  /* 0x000000b102297220 */ /* 0x000fe20000410000 */
[----:B------:R-:W-:Y:S01]  /*8930*/  MOV R177, R50 ;  /* 0x0000003200b17202 */ /* 0x000fe20000000f00 */
[----:B------:R-:W-:Y:S02]  /*8940*/  FMUL.FTZ R50, R133, R186 ;  /* 0x000000ba85327220 */ /* 0x000fe40000410000 */
[----:B------:R-:W-:Y:S01]  /*8950*/  FFMA.FTZ R158, R158, c[0x0][0x2d0], -R143 ;  /* 0x0000b4009e9e7a23 */ /* 0x000fe2000001088f */
[----:B------:R-:W-:Y:S05]  /*8960*/  MOV R179, R177 ;  /* 0x000000b100b37202 */ /* 0x000fea0000000f00 */
[----:B------:R-:W-:Y:S02]  /*8970*/  IMAD.MOV.U32 R189, RZ, RZ, R179 ;  /* 0x000000ffffbd7224 */ /* 0x000fe400078e00b3 */
[----:B-1----:R-:W-:Y:S02]  /*8980*/  FFMA.FTZ R4, R15, c[0x0][0x2d0], -R137 ;  /* 0x0000b4000f047a23 */ /* 0x002fe40000010889 */
[C---:B------:R-:W-:Y:S01]  /*8990*/  FMUL.FTZ R15, R0.reuse, R159 ;  /* 0x0000009f000f7220 */ /* 0x040fe20000410000 */
[----:B------:R-:W-:Y:S01]  /*89a0*/  MOV R159, R42 ;  /* 0x0000002a009f7202 */ /* 0x000fe20000000f00 */
[----:B------:R1:W3:Y:S01]  /*89b0*/  MUFU.EX2 R212, R4 ;  /* 0x0000000400d47308 */ /* 0x0002e20000000800 */
[----:B------:R-:W-:Y:S01]  /*89c0*/  FMUL.FTZ R42, R0, R178 ;  /* 0x000000b2002a7220 */ /* 0x000fe20000410000 */
[----:B------:R-:W-:Y:S01]  /*89d0*/  MOV R178, R49 ;  /* 0x0000003100b27202 */ /* 0x000fe20000000f00 */
[C---:B------:R-:W-:Y:S02]  /*89e0*/  FMUL.FTZ R49, R132.reuse, R185 ;  /* 0x000000b984317220 */ /* 0x040fe40000410000 */
[----:B-1----:R-:W-:Y:S01]  /*89f0*/  FMUL.FTZ R4, R132, R148 ;  /* 0x0000009484047220 */ /* 0x002fe20000410000 */
[----:B------:R-:W-:Y:S02]  /*8a00*/  F2FP.PACK_AB R148, R214, R213 ;  /* 0x000000d5d694723e */ /* 0x000fe400000000ff */
[----:B---3--:R-:W-:Y:S04]  /*8a10*/  F2FP.PACK_AB R151, R212, R211 ;  /* 0x000000d3d497723e */ /* 0x008fe800000000ff */
[-C--:B--2---:R-:W-:Y:S08]  /*8a20*/  HMMA.16816.F32 R4, R144, R20.reuse, R4 ;  /* 0x000000149004723c */ /* 0x084ff00000001804 */
[C---:B------:R-:W-:Y:S07]  /*8a30*/  HMMA.16816.F32 R8, R148.reuse, R20, R8 ;  /* 0x000000149408723c */ /* 0x040fee0000001808 */
[C---:B------:R-:W-:Y:S01]  /*8a40*/  FMUL.FTZ R20, R132.reuse, R164 ;  /* 0x000000a484147220 */ /* 0x040fe20000410000 */
[-C--:B------:R-:W-:Y:S04]  /*8a50*/  HMMA.16816.F32 R12, R148, R22.reuse, R12 ;  /* 0x00000016940c723c */ /* 0x080fe8000000180c */
[----:B------:R-:W-:Y:S01]  /*8a60*/  FMUL.FTZ R21, R132, R165 ;  /* 0x000000a584157220 */ /* 0x000fe20000410000 */
[----:B------:R-:W-:Y:S01]  /*8a70*/  MOV R165, R40 ;  /* 0x0000002800a57202 */ /* 0x000fe20000000f00 */
[C---:B------:R-:W-:Y:S01]  /*8a80*/  FMUL.FTZ R40, R2.reuse, R176 ;  /* 0x000000b002287220 */ /* 0x040fe20000410000 */
[----:B------:R-:W-:Y:S01]  /*8a90*/  MOV R176, R51 ;  /* 0x0000003300b07202 */ /* 0x000fe20000000f00 */
[C---:B------:R-:W-:Y:S04]  /*8aa0*/  HMMA.16816.F32 R16, R144.reuse, R22, R16 ;  /* 0x000000169010723c */ /* 0x040fe80000001810 */
[----:B------:R-:W-:Y:S02]  /*8ab0*/  IMAD.MOV.U32 R164, RZ, RZ, R29 ;  /* 0x000000ffffa47224 */ /* 0x000fe400078e001d */
[C---:B------:R-:W-:Y:S01]  /*8ac0*/  FMUL.FTZ R29, R2.reuse, R173 ;  /* 0x000000ad021d7220 */ /* 0x040fe20000410000 */
[----:B------:R-:W-:Y:S01]  /*8ad0*/  MOV R173, R53 ;  /* 0x0000003500ad7202 */ /* 0x000fe20000000f00 */
[C---:B------:R-:W-:Y:S01]  /*8ae0*/  FMUL.FTZ R22, R133.reuse, R166 ;  /* 0x000000a685167220 */ /* 0x040fe20000410000 */
[----:B------:R-:W-:Y:S03]  /*8af0*/  MOV R166, R46 ;  /* 0x0000002e00a67202 */ /* 0x000fe60000000f00 */
[----:B------:R-:W-:Y:S01]  /*8b00*/  FMUL.FTZ R23, R133, R167 ;  /* 0x000000a785177220 */ /* 0x000fe20000410000 */
[----:B------:R-:W-:Y:S01]  /*8b10*/  MOV R167, R25 ;  /* 0x0000001900a77202 */ /* 0x000fe20000000f00 */
[----:B------:R-:W-:Y:S01]  /*8b20*/  FMUL.FTZ R25, R2, R161 ;  /* 0x000000a102197220 */ /* 0x000fe20000410000 */
[----:B------:R-:W-:Y:S01]  /*8b30*/  MOV R161, R31 ;  /* 0x0000001f00a17202 */ /* 0x000fe20000000f00 */
[----:B------:R-:W-:Y:S01]  /*8b40*/  FMUL.FTZ R31, R0, R175 ;  /* 0x000000af001f7220 */ /* 0x000fe20000410000 */
[----:B------:R-:W-:Y:S01]  /*8b50*/  MOV R175, R32 ;  /* 0x0000002000af7202 */ /* 0x000fe20000000f00 */
[----:B------:R-:W-:Y:S01]  /*8b60*/  FMUL.FTZ R32, R132, R168 ;  /* 0x000000a884207220 */ /* 0x000fe20000410000 */
[-C--:B------:R-:W-:Y:S03]  /*8b70*/  HMMA.16816.F32 R20, R144, R36.reuse, R20 ;  /* 0x000000249014723c */ /* 0x080fe60000001814 */
[----:B------:R-:W-:Y:S01]  /*8b80*/  FFMA.FTZ R161, R161, c[0x0][0x2d0], -R142 ;  /* 0x0000b400a1a17a23 */ /* 0x000fe2000001088e */
[----:B------:R-:W-:Y:S01]  /*8b90*/  MOV R168, R59 ;  /* 0x0000003b00a87202 */ /* 0x000fe20000000f00 */
[C---:B------:R-:W-:Y:S01]  /*8ba0*/  FMUL.FTZ R46, R0.reuse, R190 ;  /* 0x000000be002e7220 */ /* 0x040fe20000410000 */
[----:B------:R-:W-:Y:S01]  /*8bb0*/  MOV R190, R188 ;  /* 0x000000bc00be7202 */ /* 0x000fe20000000f00 */
[C---:B------:R-:W-:Y:S01]  /*8bc0*/  FMUL.FTZ R51, R133.reuse, R187 ;  /* 0x000000bb85337220 */ /* 0x040fe20000410000 */
[C---:B------:R-:W-:Y:S04]  /*8bd0*/  HMMA.16816.F32 R24, R148.reuse, R36, R24 ;  /* 0x000000249418723c */ /* 0x040fe80000001818 */
[----:B------:R-:W-:Y:S01]  /*8be0*/  FMUL.FTZ R59, R0, R195 ;  /* 0x000000c3003b7220 */ /* 0x000fe20000410000 */
[----:B------:R-:W-:Y:S01]  /*8bf0*/  MOV R188, R178 ;  /* 0x000000b200bc7202 */ /* 0x000fe20000000f00 */
[----:B------:R-:W-:Y:S01]  /*8c00*/  MUFU.EX2 R195, R161 ;  /* 0x000000a100c37308 */ /* 0x000fe20000000800 */
[C---:B------:R-:W-:Y:S01]  /*8c10*/  FMUL.FTZ R37, R132.reuse, R181 ;  /* 0x000000b584257220 */ /* 0x040fe20000410000 */
[-C--:B------:R-:W-:Y:S04]  /*8c20*/  HMMA.16816.F32 R28, R148, R38.reuse, R28 ;  /* 0x00000026941c723c */ /* 0x080fe8000000181c */
[----:B------:R-:W-:Y:S01]  /*8c30*/  MOV R181, R55 ;  /* 0x0000003700b57202 */ /* 0x000fe20000000f00 */
[----:B------:R-:W-:Y:S01]  /*8c40*/  FMUL.FTZ R36, R132, R180 ;  /* 0x000000b484247220 */ /* 0x000fe20000410000 */
[----:B------:R-:W-:Y:S01]  /*8c50*/  MOV R180, R56 ;  /* 0x0000003800b47202 */ /* 0x000fe20000000f00 */
[----:B------:R-:W-:Y:S01]  /*8c60*/  FMUL.FTZ R56, R2, R192 ;  /* 0x000000c002387220 */ /* 0x000fe20000410000 */
[C---:B------:R-:W-:Y:S01]  /*8c70*/  HMMA.16816.F32 R32, R144.reuse, R38, R32 ;  /* 0x000000269020723c */ /* 0x040fe20000001820 */
[----:B------:R-:W-:Y:S03]  /*8c80*/  MUFU.EX2 R192, R157 ;  /* 0x0000009d00c07308 */ /* 0x000fe60000000800 */
[----:B------:R-:W-:Y:S03]  /*8c90*/  MOV R178, R176 ;  /* 0x000000b000b27202 */ /* 0x000fe60000000f00 */
[C---:B------:R-:W-:Y:S02]  /*8ca0*/  FMUL.FTZ R38, R133.reuse, R182 ;  /* 0x000000b685267220 */ /* 0x040fe40000410000 */
[----:B------:R-:W-:Y:S03]  /*8cb0*/  IMAD.MOV.U32 R182, RZ, RZ, R54 ;  /* 0x000000ffffb67224 */ /* 0x000fe600078e0036 */
[----:B------:R-:W-:Y:S01]  /*8cc0*/  FMUL.FTZ R39, R133, R183 ;  /* 0x000000b785277220 */ /* 0x000fe20000410000 */
[----:B------:R-:W-:Y:S02]  /*8cd0*/  MOV R183, R52 ;  /* 0x0000003400b77202 */ /* 0x000fe40000000f00 */
[----:B------:R-:W1:Y:S01]  /*8ce0*/  LDSM.16.MT88.4 R52, [R228+0x100] ;  /* 0x00010000e434783b */ /* 0x000e620000004200 */
[----:B------:R-:W-:Y:S02]  /*8cf0*/  MOV R176, R182 ;  /* 0x000000b600b07202 */ /* 0x000fe40000000f00 */
[----:B------:R-:W-:Y:S02]  /*8d00*/  MOV R182, R180 ;  /* 0x000000b400b67202 */ /* 0x000fe40000000f00 */
[----:B------:R-:W-:Y:S02]  /*8d10*/  MOV R180, R170 ;  /* 0x000000aa00b47202 */ /* 0x000fe40000000f00 */
[----:B------:R-:W-:Y:S02]  /*8d20*/  MOV R170, R168 ;  /* 0x000000a800aa7202 */ /* 0x000fe40000000f00 */
[----:B------:R-:W-:Y:S02]  /*8d30*/  MOV R168, R174 ;  /* 0x000000ae00a87202 */ /* 0x000fe40000000f00 */
[----:B------:R-:W-:Y:S02]  /*8d40*/  MOV R174, R163 ;  /* 0x000000a300ae7202 */ /* 0x000fe40000000f00 */
[----:B------:R-:W-:Y:S01]  /*8d50*/  MOV R163, R167 ;  /* 0x000000a700a37202 */ /* 0x000fe20000000f00 */
[----:B------:R-:W-:Y:S01]  /*8d60*/  FFMA.FTZ R168, R168, c[0x0][0x2d0], -R142 ;  /* 0x0000b400a8a87a23 */ /* 0x000fe2000001088e */
[----:B------:R-:W-:Y:S02]  /*8d70*/  MOV R167, R241 ;  /* 0x000000f100a77202 */ /* 0x000fe40000000f00 */
[----:B------:R2:W5:Y:S01]  /*8d80*/  LDL.LU R241, [R1+0x78] ;  /* 0x0000780001f17983 */ /* 0x0005620000300800 */
[----:B------:R-:W-:Y:S02]  /*8d90*/  MOV R177, R183 ;  /* 0x000000b700b17202 */ /* 0x000fe40000000f00 */
[----:B------:R-:W-:Y:S01]  /*8da0*/  MOV R183, R181 ;  /* 0x000000b500b77202 */ /* 0x000fe20000000f00 */
[----:B------:R-:W-:Y:S01]  /*8db0*/  IMAD.MOV.U32 R181, RZ, RZ, R171 ;  /* 0x000000ffffb57224 */ /* 0x000fe200078e00ab */
[----:B------:R-:W-:Y:S02]  /*8dc0*/  MOV R171, R169 ;  /* 0x000000a900ab7202 */ /* 0x000fe40000000f00 */
[----:B------:R-:W-:Y:S02]  /*8dd0*/  MOV R169, R175 ;  /* 0x000000af00a97202 */ /* 0x000fe40000000f00 */
[----:B------:R-:W-:Y:S02]  /*8de0*/  MOV R175, R172 ;  /* 0x000000ac00af7202 */ /* 0x000fe40000000f00 */
[----:B------:R3:W-:Y:S01]  /*8df0*/  MUFU.EX2 R172, R138 ;  /* 0x0000008a00ac7308 */ /* 0x0007e20000000800 */
[----:B------:R-:W-:Y:S02]  /*8e00*/  MOV R179, R177 ;  /* 0x000000b100b37202 */ /* 0x000fe40000000f00 */
[----:B------:R-:W-:Y:S02]  /*8e10*/  MOV R177, R183 ;  /* 0x000000b700b17202 */ /* 0x000fe40000000f00 */
[----:B------:R-:W-:Y:S02]  /*8e20*/  MOV R183, R181 ;  /* 0x000000b500b77202 */ /* 0x000fe40000000f00 */
[----:B------:R-:W-:Y:S02]  /*8e30*/  MOV R181, R171 ;  /* 0x000000ab00b57202 */ /* 0x000fe40000000f00 */
[----:B------:R-:W-:Y:S01]  /*8e40*/  MOV R171, R169 ;  /* 0x000000a900ab7202 */ /* 0x000fe20000000f00 */
[----:B------:R-:W-:Y:S01]  /*8e50*/  IMAD.MOV.U32 R169, RZ, RZ, R174 ;  /* 0x000000ffffa97224 */ /* 0x000fe200078e00ae */
[----:B------:R-:W-:Y:S01]  /*8e60*/  MOV R174, R163 ;  /* 0x000000a300ae7202 */ /* 0x000fe20000000f00 */
[-C--:B-1----:R-:W-:Y:S03]  /*8e70*/  HMMA.16816.F32 R36, R144, R52.reuse, R36 ;  /* 0x000000349024723c */ /* 0x082fe60000001824 */
[----:B------:R-:W-:Y:S02]  /*8e80*/  MOV R163, R167 ;  /* 0x000000a700a37202 */ /* 0x000fe40000000f00 */
[----:B------:R-:W-:Y:S02]  /*8e90*/  MOV R167, R166 ;  /* 0x000000a600a77202 */ /* 0x000fe40000000f00 */
[----:B------:R-:W-:Y:S01]  /*8ea0*/  MOV R166, R242 ;  /* 0x000000f200a67202 */ /* 0x000fe20000000f00 */
[C---:B------:R-:W-:Y:S01]  /*8eb0*/  HMMA.16816.F32 R40, R148.reuse, R52, R40 ;  /* 0x000000349428723c */ /* 0x040fe20000001828 */
[----:B------:R2:W5:Y:S03]  /*8ec0*/  LDL.LU R242, [R1+0x74] ;  /* 0x0000740001f27983 */ /* 0x0005660000300800 */
[--C-:B------:R-:W-:Y:S02]  /*8ed0*/  FFMA.FTZ R167, R167, c[0x0][0x2d0], -R141.reuse ;  /* 0x0000b400a7a77a23 */ /* 0x100fe4000001088d */
[----:B------:R-:W-:Y:S02]  /*8ee0*/  FFMA.FTZ R166, R166, c[0x0][0x2d0], -R141 ;  /* 0x0000b400a6a67a23 */ /* 0x000fe4000001088d */
[-C--:B------:R-:W-:Y:S01]  /*8ef0*/  HMMA.16816.F32 R44, R148, R54.reuse, R44 ;  /* 0x00000036942c723c */ /* 0x080fe2000000182c */
[----:B------:R-:W-:Y:S03]  /*8f00*/  MUFU.EX2 R200, R167 ;  /* 0x000000a700c87308 */ /* 0x000fe60000000800 */
[C---:B------:R-:W-:Y:S02]  /*8f10*/  FMUL.FTZ R52, R132.reuse, R196 ;  /* 0x000000c484347220 */ /* 0x040fe40000410000 */
[----:B------:R-:W-:Y:S02]  /*8f20*/  FMUL.FTZ R53, R132, R197 ;  /* 0x000000c584357220 */ /* 0x000fe40000410000 */
[C---:B------:R-:W-:Y:S04]  /*8f30*/  HMMA.16816.F32 R48, R144.reuse, R54, R48 ;  /* 0x000000369030723c */ /* 0x040fe80000001830 */
[--C-:B---3--:R-:W-:Y:S01]  /*8f40*/  FFMA.FTZ R138, R190, c[0x0][0x2d0], -R143.reuse ;  /* 0x0000b400be8a7a23 */ /* 0x108fe2000001088f */
[----:B------:R-:W-:Y:S02]  /*8f50*/  MOV R190, R188 ;  /* 0x000000bc00be7202 */ /* 0x000fe40000000f00 */
[C---:B------:R-:W-:Y:S01]  /*8f60*/  FMUL.FTZ R54, R133.reuse, R198 ;  /* 0x000000c685367220 */ /* 0x040fe20000410000 */
[----:B------:R-:W-:Y:S01]  /*8f70*/  MOV R188, R178 ;  /* 0x000000b200bc7202 */ /* 0x000fe20000000f00 */
[----:B------:R-:W-:Y:S03]  /*8f80*/  FMUL.FTZ R55, R133, R199 ;  /* 0x000000c785377220 */ /* 0x000fe60000410000 */
[----:B------:R-:W-:Y:S02]  /*8f90*/  MOV R178, R176 ;  /* 0x000000b000b27202 */ /* 0x000fe40000000f00 */
[----:B------:R-:W-:Y:S02]  /*8fa0*/  MOV R176, R182 ;  /* 0x000000b600b07202 */ /* 0x000fe40000000f00 */
[-C--:B------:R-:W-:Y:S03]  /*8fb0*/  HMMA.16816.F32 R52, R144, R152.reuse, R52 ;  /* 0x000000989034723c */ /* 0x080fe60000001834 */
[----:B------:R-:W-:Y:S02]  /*8fc0*/  MOV R184, R190 ;  /* 0x000000be00b87202 */ /* 0x000fe40000000f00 */
[----:B------:R-:W-:Y:S02]  /*8fd0*/  MOV R182, R180 ;  /* 0x000000b400b67202 */ /* 0x000fe40000000f00 */
[----:B------:R-:W-:Y:S01]  /*8fe0*/  MOV R180, R170 ;  /* 0x000000aa00b47202 */ /* 0x000fe20000000f00 */
[C---:B------:R-:W-:Y:S04]  /*8ff0*/  HMMA.16816.F32 R56, R148.reuse, R152, R56 ;  /* 0x000000989438723c */ /* 0x040fe80000001838 */
[----:B------:R-:W-:Y:S02]  /*9000*/  MOV R170, R175 ;  /* 0x000000af00aa7202 */ /* 0x000fe40000000f00 */
[----:B------:R1:W-:Y:S01]  /*9010*/  MUFU.EX2 R175, R138 ;  /* 0x0000008a00af7308 */ /* 0x0003e20000000800 */
[----:B------:R-:W-:Y:S01]  /*9020*/  MOV R190, R188 ;  /* 0x000000bc00be7202 */ /* 0x000fe20000000f00 */
[-C--:B------:R-:W-:Y:S04]  /*9030*/  HMMA.16816.F32 R60, R148, R154.reuse, R60 ;  /* 0x0000009a943c723c */ /* 0x080fe8000000183c */
[----:B------:R-:W-:Y:S02]  /*9040*/  MOV R188, R178 ;  /* 0x000000b200bc7202 */ /* 0x000fe40000000f00 */
[----:B------:R-:W-:Y:S02]  /*9050*/  MOV R178, R176 ;  /* 0x000000b000b27202 */ /* 0x000fe40000000f00 */
[C---:B------:R-:W-:Y:S01]  /*9060*/  HMMA.16816.F32 R64, R144.reuse, R154, R64 ;  /* 0x0000009a9040723c */ /* 0x040fe20000001840 */
[----:B------:R-:W3:Y:S03]  /*9070*/  LDSM.16.MT88.4 R152, [R225+0x2100] ;  /* 0x00210000e198783b */ /* 0x000ee60000004200 */
[----:B-1----:R-:W-:Y:S01]  /*9080*/  FFMA.FTZ R138, R191, c[0x0][0x2d0], -R143 ;  /* 0x0000b400bf8a7a23 */ /* 0x002fe2000001088f */
[----:B------:R-:W-:Y:S02]  /*9090*/  MOV R191, R189 ;  /* 0x000000bd00bf7202 */ /* 0x000fe40000000f00 */
[----:B------:R-:W-:Y:S01]  /*90a0*/  MOV R189, R179 ;  /* 0x000000b300bd7202 */ /* 0x000fe20000000f00 */
[----:B------:R1:W-:Y:S01]  /*90b0*/  MUFU.EX2 R176, R138 ;  /* 0x0000008a00b07308 */ /* 0x0003e20000000800 */
[----:B------:R-:W-:Y:S03]  /*90c0*/  MOV R185, R191 ;  /* 0x000000bf00b97202 */ /* 0x000fe60000000f00 */
[----:B------:R-:W-:Y:S01]  /*90d0*/  MOV R179, R177 ;  /* 0x000000b100b37202 */ /* 0x000fe20000000f00 */
[----:B------:R-:W-:Y:S01]  /*90e0*/  IMAD.MOV.U32 R177, RZ, RZ, R183 ;  /* 0x000000ffffb17224 */ /* 0x000fe200078e00b7 */
[----:B------:R-:W-:Y:S02]  /*90f0*/  MOV R183, R182 ;  /* 0x000000b600b77202 */ /* 0x000fe40000000f00 */
[----:B------:R-:W-:Y:S02]  /*9100*/  MOV R182, R181 ;  /* 0x000000b500b67202 */ /* 0x000fe40000000f00 */
[----:B------:R-:W-:Y:S02]  /*9110*/  MOV R181, R180 ;  /* 0x000000b400b57202 */ /* 0x000fe40000000f00 */
[----:B------:R-:W-:Y:S02]  /*9120*/  MOV R180, R171 ;  /* 0x000000ab00b47202 */ /* 0x000fe40000000f00 */
[----:B------:R-:W-:Y:S02]  /*9130*/  MOV R171, R170 ;  /* 0x000000aa00ab7202 */ /* 0x000fe40000000f00 */
[----:B------:R-:W-:Y:S02]  /*9140*/  MOV R170, R169 ;  /* 0x000000a900aa7202 */ /* 0x000fe40000000f00 */
[----:B------:R-:W-:Y:S02]  /*9150*/  MOV R169, R174 ;  /* 0x000000ae00a97202 */ /* 0x000fe40000000f00 */
[----:B------:R-:W-:Y:S02]  /*9160*/  MOV R174, R163 ;  /* 0x000000a300ae7202 */ /* 0x000fe40000000f00 */
[----:B------:R-:W-:Y:S01]  /*9170*/  MOV R163, R162 ;  /* 0x000000a200a37202 */ /* 0x000fe20000000f00 */
[-C--:B---3--:R-:W-:Y:S03]  /*9180*/  HMMA.16816.F32 R68, R144, R152.reuse, R68 ;  /* 0x000000989044723c */ /* 0x088fe60000001844 */
[----:B------:R-:W-:Y:S01]  /*9190*/  MOV R162, R243 ;  /* 0x000000f300a27202 */ /* 0x000fe20000000f00 */
[----:B------:R-:W-:Y:S01]  /*91a0*/  FFMA.FTZ R163, R163, c[0x0][0x2d0], -R141 ;  /* 0x0000b400a3a37a23 */ /* 0x000fe2000001088d */
[----:B------:R2:W5:Y:S01]  /*91b0*/  LDL.LU R243, [R1+0x70] ;  /* 0x0000700001f37983 */ /* 0x0005620000300800 */
[----:B-1----:R-:W-:Y:S02]  /*91c0*/  FFMA.FTZ R138, R184, c[0x0][0x2d0], -R143 ;  /* 0x0000b400b88a7a23 */ /* 0x002fe4000001088f */
[C---:B------:R-:W-:Y:S01]  /*91d0*/  HMMA.16816.F32 R72, R148.reuse, R152, R72 ;  /* 0x000000989448723c */ /* 0x040fe20000001848 */
[----:B------:R-:W-:Y:S03]  /*91e0*/  MUFU.EX2 R194, R163 ;  /* 0x000000a300c27308 */ /* 0x000fe60000000800 */
[----:B------:R-:W-:Y:S02]  /*91f0*/  FFMA.FTZ R162, R162, c[0x0][0x2d0], -R141 ;  /* 0x0000b400a2a27a23 */ /* 0x000fe4000001088d */
[----:B------:R-:W-:Y:S01]  /*9200*/  IMAD.MOV.U32 R184, RZ, RZ, R190 ;  /* 0x000000ffffb87224 */ /* 0x000fe200078e00be */
[----:B------:R-:W-:Y:S01]  /*9210*/  MOV R190, R189 ;  /* 0x000000bd00be7202 */ /* 0x000fe20000000f00 */
[-C--:B------:R-:W-:Y:S03]  /*9220*/  HMMA.16816.F32 R76, R148, R154.reuse, R76 ;  /* 0x0000009a944c723c */ /* 0x080fe6000000184c */
[----:B------:R1:W-:Y:S01]  /*9230*/  MUFU.EX2 R191, R138 ;  /* 0x0000008a00bf7308 */ /* 0x0003e20000000800 */
[----:B------:R-:W-:Y:S02]  /*9240*/  MOV R186, R184 ;  /* 0x000000b800ba7202 */ /* 0x000fe40000000f00 */
[----:B------:R-:W-:Y:S02]  /*9250*/  MOV R189, R188 ;  /* 0x000000bc00bd7202 */ /* 0x000fe40000000f00 */
[C---:B------:R-:W-:Y:S01]  /*9260*/  HMMA.16816.F32 R80, R144.reuse, R154, R80 ;  /* 0x0000009a9050723c */ /* 0x040fe20000001850 */
[----:B------:R-:W3:Y:S03]  /*9270*/  LDSM.16.MT88.4 R152, [R226+0x2100] ;  /* 0x00210000e298783b */ /* 0x000ee60000004200 */
[----:B------:R-:W-:Y:S02]  /*9280*/  MOV R188, R179 ;  /* 0x000000b300bc7202 */ /* 0x000fe40000000f00 */
[----:B------:R-:W-:Y:S02]  /*9290*/  MOV R179, R178 ;  /* 0x000000b200b37202 */ /* 0x000fe40000000f00 */
[----:B------:R-:W-:Y:S04]  /*92a0*/  MOV R178, R177 ;  /* 0x000000b100b27202 */ /* 0x000fe80000000f00 */
[----:B------:R-:W-:Y:S02]  /*92b0*/  MOV R177, R183 ;  /* 0x000000b700b17202 */ /* 0x000fe40000000f00 */
[----:B------:R-:W-:Y:S02]  /*92c0*/  MOV R183, R182 ;  /* 0x000000b600b77202 */ /* 0x000fe40000000f00 */
[----:B------:R-:W-:Y:S02]  /*92d0*/  MOV R182, R181 ;  /* 0x000000b500b67202 */ /* 0x000fe40000000f00 */
[----:B------:R-:W-:Y:S01]  /*92e0*/  MOV R181, R171 ;  /* 0x000000ab00b57202 */ /* 0x000fe20000000f00 */
[----:B-1----:R-:W-:Y:S01]  /*92f0*/  FFMA.FTZ R138, R185, c[0x0][0x2d0], -R142 ;  /* 0x0000b400b98a7a23 */ /* 0x002fe2000001088e */
[----:B------:R-:W-:Y:S02]  /*9300*/  MOV R171, R170 ;  /* 0x000000aa00ab7202 */ /* 0x000fe40000000f00 */
[----:B------:R-:W-:Y:S01]  /*9310*/  MOV R170, R169 ;  /* 0x000000a900aa7202 */ /* 0x000fe20000000f00 */
[----:B------:R-:W-:Y:S01]  /*9320*/  IMAD.MOV.U32 R169, RZ, RZ, R174 ;  /* 0x000000ffffa97224 */ /* 0x000fe200078e00ae */
[----:B------:R-:W-:Y:S02]  /*9330*/  MOV R174, R128 ;  /* 0x0000008000ae7202 */ /* 0x000fe40000000f00 */
[----:B------:R-:W4:Y:S01]  /*9340*/  LDL.LU R128, [R1+0x6c] ;  /* 0x00006c0001807983 */ /* 0x000f220000300800 */
[----:B------:R-:W-:Y:S02]  /*9350*/  MOV R185, R190 ;  /* 0x000000be00b97202 */ /* 0x000fe40000000f00 */
[----:B------:R-:W-:Y:S02]  /*9360*/  MOV R190, R188 ;  /* 0x000000bc00be7202 */ /* 0x000fe40000000f00 */
[----:B------:R-:W-:Y:S02]  /*9370*/  MOV R187, R185 ;  /* 0x000000b900bb7202 */ /* 0x000fe40000000f00 */
[----:B------:R-:W-:Y:S02]  /*9380*/  MOV R188, R178 ;  /* 0x000000b200bc7202 */ /* 0x000fe40000000f00 */
[----:B------:R-:W-:Y:S02]  /*9390*/  MOV R178, R183 ;  /* 0x000000b700b27202 */ /* 0x000fe40000000f00 */
[----:B------:R-:W-:Y:S02]  /*93a0*/  MOV R183, R182 ;  /* 0x000000b600b77202 */ /* 0x000fe40000000f00 */
[----:B------:R-:W-:Y:S01]  /*93b0*/  MOV R182, R171 ;  /* 0x000000ab00b67202 */ /* 0x000fe20000000f00 */
[-C--:B---3--:R-:W-:Y:S01]  /*93c0*/  HMMA.16816.F32 R84, R144, R152.reuse, R84 ;  /* 0x000000989054723c */ /* 0x088fe20000001854 */
[----:B------:R1:W-:Y:S02]  /*93d0*/  MUFU.EX2 R171, R138 ;  /* 0x0000008a00ab7308 */ /* 0x0003e40000000800 */
[----:B------:R-:W-:Y:S01]  /*93e0*/  FFMA.FTZ R183, R183, c[0x0][0x2d0], -R142 ;  /* 0x0000b400b7b77a23 */ /* 0x000fe2000001088e */
[----:B------:R-:W-:Y:S02]  /*93f0*/  MOV R185, R190 ;  /* 0x000000be00b97202 */ /* 0x000fe40000000f00 */
[----:B------:R-:W-:Y:S02]  /*9400*/  MOV R184, R189 ;  /* 0x000000bd00b87202 */ /* 0x000fe40000000f00 */
[C---:B------:R-:W-:Y:S03]  /*9410*/  HMMA.16816.F32 R88, R148.reuse, R152, R88 ;  /* 0x000000989458723c */ /* 0x040fe60000001858 */
[----:B------:R-:W-:Y:S01]  /*9420*/  MUFU.EX2 R183, R183 ;  /* 0x000000b700b77308 */ /* 0x000fe20000000800 */
[----:B------:R-:W-:Y:S02]  /*9430*/  MOV R189, R179 ;  /* 0x000000b300bd7202 */ /* 0x000fe40000000f00 */
[----:B------:R-:W-:Y:S01]  /*9440*/  MOV R179, R177 ;  /* 0x000000b100b37202 */ /* 0x000fe20000000f00 */
[----:B------:R-:W-:Y:S01]  /*9450*/  IMAD.MOV.U32 R177, RZ, RZ, R170 ;  /* 0x000000ffffb17224 */ /* 0x000fe200078e00aa */
[-C--:B------:R-:W-:Y:S04]  /*9460*/  HMMA.16816.F32 R92, R148, R154.reuse, R92 ;  /* 0x0000009a945c723c */ /* 0x080fe8000000185c */
[----:B------:R-:W-:Y:S02]  /*9470*/  MOV R170, R169 ;  /* 0x000000a900aa7202 */ /* 0x000fe40000000f00 */
[----:B------:R-:W-:Y:S02]  /*9480*/  MOV R169, R174 ;  /* 0x000000ae00a97202 */ /* 0x000fe40000000f00 */
[C---:B------:R-:W-:Y:S01]  /*9490*/  HMMA.16816.F32 R96, R144.reuse, R154, R96 ;  /* 0x0000009a9060723c */ /* 0x040fe20000001860 */
[----:B------:R-:W3:Y:S03]  /*94a0*/  LDSM.16.MT88.4 R152, [R228+0x2100] ;  /* 0x00210000e498783b */ /* 0x000ee60000004200 */
[----:B------:R-:W-:Y:S01]  /*94b0*/  MOV R174, R159 ;  /* 0x0000009f00ae7202 */ /* 0x000fe20000000f00 */
[--C-:B-1----:R-:W-:Y:S01]  /*94c0*/  FFMA.FTZ R138, R186, c[0x0][0x2d0], -R142.reuse ;  /* 0x0000b400ba8a7a23 */ /* 0x102fe2000001088e */
[----:B------:R-:W-:Y:S02]  /*94d0*/  MOV R159, R129 ;  /* 0x00000081009f7202 */ /* 0x000fe40000000f00 */
[----:B------:R-:W-:Y:S01]  /*94e0*/  MOV R186, R184 ;  /* 0x000000b800ba7202 */ /* 0x000fe20000000f00 */
[----:B------:R-:W2:Y:S03]  /*94f0*/  LDL.LU R129, [R1+0x68] ;  /* 0x0000680001817983 */ /* 0x000ea60000300800 */
[----:B------:R-:W-:Y:S01]  /*9500*/  FFMA.FTZ R159, R159, c[0x0][0x2d0], -R143 ;  /* 0x0000b4009f9f7a23 */ /* 0x000fe2000001088f */
[----:B------:R-:W-:Y:S02]  /*9510*/  MOV R196, R186 ;  /* 0x000000ba00c47202 */ /* 0x000fe40000000f00 */
[----:B------:R-:W-:Y:S02]  /*9520*/  MOV R184, R189 ;  /* 0x000000bd00b87202 */ /* 0x000fe40000000f00 */
[----:B------:R-:W-:Y:S01]  /*9530*/  MOV R189, R179 ;  /* 0x000000b300bd7202 */ /* 0x000fe20000000f00 */
[----:B------:R-:W1:Y:S01]  /*9540*/  MUFU.EX2 R159, R159 ;  /* 0x0000009f009f7308 */ /* 0x000e620000000800 */
[----:B------:R-:W-:Y:S01]  /*9550*/  IMAD.MOV.U32 R179, RZ, RZ, R177 ;  /* 0x000000ffffb37224 */ /* 0x000fe200078e00b1 */
[----:B------:R-:W-:Y:S02]  /*9560*/  MOV R177, R169 ;  /* 0x000000a900b17202 */ /* 0x000fe40000000f00 */
[----:B------:R-:W-:Y:S02]  /*9570*/  MOV R169, R130 ;  /* 0x0000008200a97202 */ /* 0x000fe40000000f00 */
[----:B------:R-:W2:Y:S01]  /*9580*/  LDL.LU R130, [R1+0x64] ;  /* 0x0000640001827983 */ /* 0x000ea20000300800 */
        /* <DEDUP_REMOVED lines=10> */
[----:B-1----:R-:W-:Y:S05]  /*9630*/  MOV R167, R159 ;  /* 0x0000009f00a77202 */ /* 0x002fea0000000f00 */
[C---:B------:R-:W-:Y:S08]  /*9640*/  HMMA.16816.F32 R104, R148.reuse, R152, R104 ;  /* 0x000000989468723c */ /* 0x040ff00000001868 */
[-C--:B------:R-:W-:Y:S08]  /*9650*/  HMMA.16816.F32 R108, R148, R154.reuse, R108 ;  /* 0x0000009a946c723c */ /* 0x080ff0000000186c */
[C---:B------:R-:W-:Y:S01]  /*9660*/  HMMA.16816.F32 R112, R144.reuse, R154, R112 ;  /* 0x0000009a9070723c */ /* 0x040fe20000001870 */
[----:B------:R-:W1:Y:S03]  /*9670*/  LDSM.16.MT88.4 R152, [R227+0x2100] ;  /* 0x00210000e398783b */ /* 0x000e660000004200 */
[----:B---3--:R-:W-:Y:S01]  /*9680*/  FFMA.FTZ R138, R187, c[0x0][0x2d0], -R142 ;  /* 0x0000b400bb8a7a23 */ /* 0x008fe2000001088e */
[----:B------:R-:W-:Y:S02]  /*9690*/  MOV R187, R185 ;  /* 0x000000b900bb7202 */ /* 0x000fe40000000f00 */
[----:B------:R-:W-:Y:S01]  /*96a0*/  MOV R185, R190 ;  /* 0x000000be00b97202 */ /* 0x000fe20000000f00 */
[----:B------:R3:W-:Y:S01]  /*96b0*/  MUFU.EX2 R177, R138 ;  /* 0x0000008a00b17308 */ /* 0x0007e20000000800 */
[----:B------:R-:W-:Y:S03]  /*96c0*/  MOV R190, R188 ;  /* 0x000000bc00be7202 */ /* 0x000fe60000000f00 */
[----:B------:R-:W-:Y:S01]  /*96d0*/  IMAD.MOV.U32 R188, RZ, RZ, R178 ;  /* 0x000000ffffbc7224 */ /* 0x000fe200078e00b2 */
[----:B------:R-:W-:Y:S02]  /*96e0*/  MOV R178, R170 ;  /* 0x000000aa00b27202 */ /* 0x000fe40000000f00 */
[----:B------:R-:W-:Y:S02]  /*96f0*/  MOV R170, R169 ;  /* 0x000000a900aa7202 */ /* 0x000fe40000000f00 */
[----:B------:R-:W-:Y:S02]  /*9700*/  MOV R169, R165 ;  /* 0x000000a500a97202 */ /* 0x000fe40000000f00 */
[----:B------:R-:W-:Y:S02]  /*9710*/  MOV R165, R131 ;  /* 0x0000008300a57202 */ /* 0x000fe40000000f00 */
[----:B------:R-:W2:Y:S01]  /*9720*/  LDL.LU R131, [R1+0x60] ;  /* 0x0000600001837983 */ /* 0x000ea20000300800 */
[----:B---3--:R-:W-:Y:S01]  /*9730*/  FFMA.FTZ R138, R196, c[0x0][0x2d0], -R142 ;  /* 0x0000b400c48a7a23 */ /* 0x008fe2000001088e */
[----:B------:R-:W-:Y:S02]  /*9740*/  MOV R196, R187 ;  /* 0x000000bb00c47202 */ /* 0x000fe40000000f00 */
[----:B------:R-:W-:Y:S02]  /*9750*/  MOV R187, R186 ;  /* 0x000000ba00bb7202 */ /* 0x000fe40000000f00 */
[----:B------:R-:W-:Y:S02]  /*9760*/  MOV R186, R185 ;  /* 0x000000b900ba7202 */ /* 0x000fe40000000f00 */
[----:B------:R-:W-:Y:S01]  /*9770*/  MOV R185, R184 ;  /* 0x000000b800b97202 */ /* 0x000fe20000000f00 */
[-C--:B-1----:R-:W-:Y:S03]  /*9780*/  HMMA.16816.F32 R116, R144, R152.reuse, R116 ;  /* 0x000000989074723c */ /* 0x082fe60000001874 */
[----:B------:R-:W-:Y:S02]  /*9790*/  MOV R184, R190 ;  /* 0x000000be00b87202 */ /* 0x000fe40000000f00 */
[----:B------:R-:W-:Y:S01]  /*97a0*/  MOV R190, R189 ;  /* 0x000000bd00be7202 */ /* 0x000fe20000000f00 */
[----:B------:R-:W-:Y:S02]  /*97b0*/  IMAD.MOV.U32 R189, RZ, RZ, R188 ;  /* 0x000000ffffbd7224 */ /* 0x000fe400078e00bc */
[C---:B------:R-:W-:Y:S01]  /*97c0*/  HMMA.16816.F32 R120, R148.reuse, R152, R120 ;  /* 0x000000989478723c */ /* 0x040fe20000001878 */
[----:B------:R1:W3:Y:S07]  /*97d0*/  MUFU.EX2 R188, R138 ;  /* 0x0000008a00bc7308 */ /* 0x0002ee0000000800 */
[-C--:B------:R-:W-:Y:S01]  /*97e0*/  HMMA.16816.F32 R124, R148, R154.reuse, R124 ;  /* 0x0000009a947c723c */ /* 0x080fe2000000187c */
[----:B------:R-:W2:Y:S04]  /*97f0*/  LDL.LU R148, [R1] ;  /* 0x0000000001947983 */ /* 0x000ea80000300800 */
[----:B------:R-:W2:Y:S04]  /*9800*/  LDL.LU R201, [R1+0x8] ;  /* 0x0000080001c97983 */ /* 0x000ea80000300800 */
[----:B------:R-:W2:Y:S03]  /*9810*/  LDL.LU R198, [R1+0x4] ;  /* 0x0000040001c67983 */ /* 0x000ea60000300800 */
[--C-:B-1----:R-:W-:Y:S01]  /*9820*/  FFMA.FTZ R138, R196, c[0x0][0x2d0], -R141.reuse ;  /* 0x0000b400c48a7a23 */ /* 0x102fe2000001088d */
        /* <DEDUP_REMOVED lines=9> */
[----:B------:R1:W-:Y:S02]  /*98c0*/  MUFU.EX2 R170, R138 ;  /* 0x0000008a00aa7308 */ /* 0x0003e40000000800 */
[--C-:B-1----:R-:W-:Y:S08]  /*98d0*/  FFMA.FTZ R138, R173, c[0x0][0x2d0], -R141.reuse ;  /* 0x0000b400ad8a7a23 */ /* 0x102ff0000001088d */
[----:B------:R1:W-:Y:S02]  /*98e0*/  MUFU.EX2 R173, R138 ;  /* 0x0000008a00ad7308 */ /* 0x0003e40000000800 */
[----:B-1----:R-:W-:Y:S01]  /*98f0*/  FFMA.FTZ R138, R196, c[0x0][0x2d0], -R141 ;  /* 0x0000b400c48a7a23 */ /* 0x002fe2000001088d */
[----:B------:R-:W-:Y:S02]  /*9900*/  MOV R196, R190 ;  /* 0x000000be00c47202 */ /* 0x000fe40000000f00 */
[----:B------:R-:W-:Y:S05]  /*9910*/  MOV R190, R178 ;  /* 0x000000b200be7202 */ /* 0x000fea0000000f00 */
[----:B------:R1:W-:Y:S01]  /*9920*/  MUFU.EX2 R197, R138 ;  /* 0x0000008a00c57308 */ /* 0x0003e20000000800 */
[--C-:B------:R-:W-:Y:S02]  /*9930*/  FFMA.FTZ R178, R182, c[0x0][0x2d0], -R143.reuse ;  /* 0x0000b400b6b27a23 */ /* 0x100fe4000001088f */
[----:B------:R-:W-:Y:S07]  /*9940*/  FFMA.FTZ R182, R248, c[0x0][0x2d0], -R143 ;  /* 0x0000b400f8b67a23 */ /* 0x000fee000001088f */
[----:B------:R-:W-:Y:S10]  /*9950*/  MUFU.EX2 R178, R178 ;  /* 0x000000b200b27308 */ /* 0x000ff40000000800 */
[----:B------:R-:W-:Y:S01]  /*9960*/  MUFU.EX2 R182, R182 ;  /* 0x000000b600b67308 */ /* 0x000fe20000000800 */
[----:B-1----:R-:W-:Y:S01]  /*9970*/  FFMA.FTZ R138, R187, c[0x0][0x2d0], -R141 ;  /* 0x0000b400bb8a7a23 */ /* 0x002fe2000001088d */
[----:B------:R-:W-:Y:S01]  /*9980*/  MOV R187, R179 ;  /* 0x000000b300bb7202 */ /* 0x000fe20000000f00 */
[--C-:B------:R-:W-:Y:S02]  /*9990*/  FFMA.FTZ R179, R181, c[0x0][0x2d0], -R143.reuse ;  /* 0x0000b400b5b37a23 */ /* 0x100fe4000001088f */
[----:B------:R-:W-:Y:S01]  /*99a0*/  FFMA.FTZ R181, R247, c[0x0][0x2d0], -R143 ;  /* 0x0000b400f7b57a23 */ /* 0x000fe2000001088f */
[----:B---3--:R-:W-:Y:S04]  /*99b0*/  F2FP.PACK_AB R143, R188, R177 ;  /* 0x000000b1bc8f723e */ /* 0x008fe800000000ff */
[----:B------:R1:W3:Y:S01]  /*99c0*/  MUFU.EX2 R199, R138 ;  /* 0x0000008a00c77308 */ /* 0x0002e20000000800 */
[----:B------:R-:W-:Y:S09]  /*99d0*/  FFMA.FTZ R187, R187, c[0x0][0x2d0], -R141 ;  /* 0x0000b400bbbb7a23 */ /* 0x000ff2000001088d */
[----:B------:R-:W-:Y:S01]  /*99e0*/  MUFU.EX2 R205, R187 ;  /* 0x000000bb00cd7308 */ /* 0x000fe20000000800 */
[----:B----4-:R-:W-:Y:S09]  /*99f0*/  FMUL.FTZ R128, R132, R128 ;  /* 0x0000008084807220 */ /* 0x010ff20000410000 */
[----:B------:R-:W-:Y:S01]  /*9a00*/  MUFU.EX2 R179, R179 ;  /* 0x000000b300b37308 */ /* 0x000fe20000000800 */
[--C-:B-1----:R-:W-:Y:S01]  /*9a10*/  FFMA.FTZ R138, R186, c[0x0][0x2d0], -R137.reuse ;  /* 0x0000b400ba8a7a23 */ /* 0x102fe20000010889 */
[----:B------:R-:W-:Y:S02]  /*9a20*/  MOV R186, R185 ;  /* 0x000000b900ba7202 */ /* 0x000fe40000000f00 */
[----:B------:R-:W-:Y:S01]  /*9a30*/  MOV R185, R180 ;  /* 0x000000b400b97202 */ /* 0x000fe20000000f00 */
[----:B------:R-:W-:Y:S01]  /*9a40*/  IMAD.MOV.U32 R180, RZ, RZ, R164 ;  /* 0x000000ffffb47224 */ /* 0x000fe200078e00a4 */
[----:B---3--:R-:W-:Y:S04]  /*9a50*/  F2FP.PACK_AB R150, R199, R197 ;  /* 0x000000c5c796723e */ /* 0x008fe800000000ff */
[----:B------:R1:W-:Y:S01]  /*9a60*/  MUFU.EX2 R164, R138 ;  /* 0x0000008a00a47308 */ /* 0x0003e20000000800 */
[--C-:B------:R-:W-:Y:S09]  /*9a70*/  FFMA.FTZ R180, R180, c[0x0][0x2d0], -R142.reuse ;  /* 0x0000b400b4b47a23 */ /* 0x100ff2000001088e */
[----:B------:R-:W-:Y:S01]  /*9a80*/  MUFU.EX2 R180, R180 ;  /* 0x000000b400b47308 */ /* 0x000fe20000000800 */
[----:B-1----:R-:W-:Y:S01]  /*9a90*/  FFMA.FTZ R138, R184, c[0x0][0x2d0], -R137 ;  /* 0x0000b400b88a7a23 */ /* 0x002fe20000010889 */
[----:B------:R-:W-:Y:S02]  /*9aa0*/  MOV R184, R189 ;  /* 0x000000bd00b87202 */ /* 0x000fe40000000f00 */
[----:B------:R-:W-:Y:S02]  /*9ab0*/  MOV R189, R169 ;  /* 0x000000a900bd7202 */ /* 0x000fe40000000f00 */
[----:B------:R-:W-:Y:S01]  /*9ac0*/  MOV R169, R165 ;  /* 0x000000a500a97202 */ /* 0x000fe20000000f00 */
[----:B------:R-:W-:Y:S03]  /*9ad0*/  FFMA.FTZ R184, R184, c[0x0][0x2d0], -R141 ;  /* 0x0000b400b8b87a23 */ /* 0x000fe6000001088d */
[----:B------:R1:W3:Y:S01]  /*9ae0*/  MUFU.EX2 R165, R138 ;  /* 0x0000008a00a57308 */ /* 0x0002e20000000800 */
[----:B------:R-:W-:Y:S01]  /*9af0*/  F2FP.PACK_AB R141, R174, R171 ;  /* 0x000000abae8d723e */ /* 0x000fe200000000ff */
[--C-:B------:R-:W-:Y:S02]  /*9b00*/  FFMA.FTZ R153, R189, c[0x0][0x2d0], -R137.reuse ;  /* 0x0000b400bd997a23 */ /* 0x100fe40000010889 */
[----:B--2---:R-:W-:Y:S02]  /*9b10*/  FMUL.FTZ R129, R132, R129 ;  /* 0x0000008184817220 */ /* 0x004fe40000410000 */
[--C-:B------:R-:W-:Y:S02]  /*9b20*/  FFMA.FTZ R152, R169, c[0x0][0x2d0], -R137.reuse ;  /* 0x0000b400a9987a23 */ /* 0x100fe40000010889 */
[--C-:B------:R-:W-:Y:S01]  /*9b30*/  FFMA.FTZ R169, R140, c[0x0][0x2d0], -R137.reuse ;  /* 0x0000b4008ca97a23 */ /* 0x100fe20000010889 */
[----:B------:R-:W-:Y:S01]  /*9b40*/  F2FP.PACK_AB R140, R175, R172 ;  /* 0x000000acaf8c723e */ /* 0x000fe200000000ff */
[----:B------:R-:W-:Y:S01]  /*9b50*/  MUFU.EX2 R248, R153 ;  /* 0x0000009900f87308 */ /* 0x000fe20000000800 */
[----:B------:R-:W-:Y:S09]  /*9b60*/  FMUL.FTZ R130, R133, R130 ;  /* 0x0000008285827220 */ /* 0x000ff20000410000 */
[----:B------:R2:W-:Y:S01]  /*9b70*/  MUFU.EX2 R189, R162 ;  /* 0x000000a200bd7308 */ /* 0x0005e20000000800 */
[--C-:B-1----:R-:W-:Y:S01]  /*9b80*/  FFMA.FTZ R138, R186, c[0x0][0x2d0], -R137.reuse ;  /* 0x0000b400ba8a7a23 */ /* 0x102fe20000010889 */
[----:B---3--:R-:W-:Y:S01]  /*9b90*/  F2FP.PACK_AB R149, R165, R164 ;  /* 0x000000a4a595723e */ /* 0x008fe200000000ff */
[--C-:B------:R-:W-:Y:S02]  /*9ba0*/  FFMA.FTZ R186, R246, c[0x0][0x2d0], -R142.reuse ;  /* 0x0000b400f6ba7a23 */ /* 0x100fe4000001088e */
[--C-:B------:R-:W-:Y:S05]  /*9bb0*/  FFMA.FTZ R246, R250, c[0x0][0x2d0], -R137.reuse ;  /* 0x0000b400faf67a23 */ /* 0x100fea0000010889 */
[----:B------:R1:W-:Y:S10]  /*9bc0*/  MUFU.EX2 R193, R138 ;  /* 0x0000008a00c17308 */ /* 0x0003f40000000800 */
[----:B------:R-:W-:Y:S01]  /*9bd0*/  MUFU.EX2 R207, R186 ;  /* 0x000000ba00cf7308 */ /* 0x000fe20000000800 */
[----:B--2---:R-:W-:Y:S09]  /*9be0*/  LDSM.16.MT88.4 R160, [R227+0x1100] ;  /* 0x00110000e3a0783b */ /* 0x004ff20000004200 */
[----:B------:R-:W-:Y:S01]  /*9bf0*/  MUFU.EX2 R246, R246 ;  /* 0x000000f600f67308 */ /* 0x000fe20000000800 */
[--C-:B-1----:R-:W-:Y:S09]  /*9c00*/  FFMA.FTZ R138, R196, c[0x0][0x2d0], -R137.reuse ;  /* 0x0000b400c48a7a23 */ /* 0x102ff20000010889 */
[----:B------:R-:W1:Y:S10]  /*9c10*/  MUFU.EX2 R204, R138 ;  /* 0x0000008a00cc7308 */ /* 0x000e740000000800 */
[----:B------:R2:W-:Y:S01]  /*9c20*/  MUFU.EX2 R196, R158 ;  /* 0x0000009e00c47308 */ /* 0x0005e20000000800 */
[----:B------:R-:W-:Y:S01]  /*9c30*/  FMUL.FTZ R131, R133, R131 ;  /* 0x0000008385837220 */ /* 0x000fe20000410000 */
[----:B-1----:R-:W-:Y:S01]  /*9c40*/  F2FP.PACK_AB R151, R204, R193 ;  /* 0x000000c1cc97723e */ /* 0x002fe200000000ff */
[--C-:B------:R-:W-:Y:S05]  /*9c50*/  FFMA.FTZ R138, R221, c[0x0][0x2d0], -R137.reuse ;  /* 0x0000b400dd8a7a23 */ /* 0x100fea0000010889 */
[----:B------:R-:W-:Y:S01]  /*9c60*/  HMMA.16816.F32 R128, R144, R154, R128 ;  /* 0x0000009a9080723c */ /* 0x000fe20000001880 */
[----:B------:R-:W1:Y:S01]  /*9c70*/  LDSM.16.MT88.4 R144, [R225+0x900] ;  /* 0x00090000e190783b */ /* 0x000e620000004200 */
[----:B------:R3:W-:Y:S05]  /*9c80*/  MUFU.EX2 R250, R138 ;  /* 0x0000008a00fa7308 */ /* 0x0007ea0000000800 */
[--C-:B------:R-:W-:Y:S02]  /*9c90*/  FFMA.FTZ R155, R185, c[0x0][0x2d0], -R142.reuse ;  /* 0x0000b400b99b7a23 */ /* 0x100fe4000001088e */
[----:B------:R-:W-:Y:S01]  /*9ca0*/  FFMA.FTZ R185, R245, c[0x0][0x2d0], -R142 ;  /* 0x0000b400f5b97a23 */ /* 0x000fe2000001088e */
[----:B--2---:R-:W-:Y:S02]  /*9cb0*/  LDSM.16.MT88.4 R156, [R228+0x1100] ;  /* 0x00110000e49c783b */ /* 0x004fe40000004200 */
[----:B------:R-:W-:Y:S01]  /*9cc0*/  F2FP.PACK_AB R142, R191, R176 ;  /* 0x000000b0bf8e723e */ /* 0x000fe200000000ff */
[--C-:B------:R-:W-:Y:S01]  /*9cd0*/  FFMA.FTZ R154, R190, c[0x0][0x2d0], -R137.reuse ;  /* 0x0000b400be9a7a23 */ /* 0x100fe20000010889 */
[----:B------:R-:W-:Y:S01]  /*9ce0*/  MUFU.EX2 R155, R155 ;  /* 0x0000009b009b7308 */ /* 0x000fe20000000800 */
[--C-:B------:R-:W-:Y:S02]  /*9cf0*/  FFMA.FTZ R245, R249, c[0x0][0x2d0], -R137.reuse ;  /* 0x0000b400f9f57a23 */ /* 0x100fe40000010889 */
[----:B------:R-:W-:Y:S02]  /*9d00*/  FFMA.FTZ R137, R139, c[0x0][0x2d0], -R137 ;  /* 0x0000b4008b897a23 */ /* 0x000fe40000010889 */
[----:B------:R-:W2:Y:S05]  /*9d10*/  LDL.LU R139, [R1+0xc] ;  /* 0x00000c00018b7983 */ /* 0x000eaa0000300800 */
[----:B------:R-:W-:Y:S01]  /*9d20*/  MUFU.EX2 R247, R154 ;  /* 0x0000009a00f77308 */ /* 0x000fe20000000800 */
[----:B------:R-:W-:Y:S01]  /*9d30*/  FFMA.FTZ R132, R132, R148, R210 ;  /* 0x0000009484847223 */ /* 0x000fe200000100d2 */
[----:B------:R-:W-:Y:S08]  /*9d40*/  F2FP.PACK_AB R148, R173, R170 ;  /* 0x000000aaad94723e */ /* 0x000ff000000000ff */
[----:B------:R-:W-:Y:S01]  /*9d50*/  MUFU.EX2 R249, R152 ;  /* 0x0000009800f97308 */ /* 0x000fe20000000800 */
[----:B------:R-:W-:Y:S02]  /*9d60*/  FFMA.FTZ R133, R133, R201, R215 ;  /* 0x000000c985857223 */ /* 0x000fe400000100d7 */
[----:B------:R-:W-:Y:S02]  /*9d70*/  FADD.FTZ R132, R222, R132 ;  /* 0x00000084de847221 */ /* 0x000fe40000010000 */
[----:B------:R-:W-:Y:S01]  /*9d80*/  FADD.FTZ R133, R216, R133 ;  /* 0x00000085d8857221 */ /* 0x000fe20000010000 */
[-C--:B-1----:R-:W-:Y:S04]  /*9d90*/  HMMA.16816.F32 R4, R140, R144.reuse, R4 ;  /* 0x000000908c04723c */ /* 0x082fe80000001804 */
[----:B------:R1:W-:Y:S01]  /*9da0*/  MUFU.EX2 R201, R181 ;  /* 0x000000b500c97308 */ /* 0x0003e20000000800 */
[----:B---3--:R-:W-:Y:S02]  /*9db0*/  FADD.FTZ R138, R223, R132 ;  /* 0x00000084df8a7221 */ /* 0x008fe40000010000 */
[----:B------:R-:W-:Y:S01]  /*9dc0*/  FADD.FTZ R132, R217, R133 ;  /* 0x00000085d9847221 */ /* 0x000fe20000010000 */
[C---:B------:R-:W-:Y:S04]  /*9dd0*/  HMMA.16816.F32 R8, R148.reuse, R144, R8 ;  /* 0x000000909408723c */ /* 0x040fe80000001808 */
[----:B------:R-:W-:Y:S02]  /*9de0*/  FADD.FTZ R133, R235, R138 ;  /* 0x0000008aeb857221 */ /* 0x000fe40000010000 */
[----:B------:R-:W3:Y:S01]  /*9df0*/  MUFU.EX2 R210, R185 ;  /* 0x000000b900d27308 */ /* 0x000ee20000000800 */
[----:B------:R4:W5:Y:S01]  /*9e00*/  LDL.LU R235, [R1+0x5c] ;  /* 0x00005c0001eb7983 */ /* 0x0009620000300800 */
[----:B------:R-:W-:Y:S01]  /*9e10*/  FFMA.FTZ R2, R2, R198, R213 ;  /* 0x000000c602027223 */ /* 0x000fe200000100d5 */
[-C--:B------:R-:W-:Y:S03]  /*9e20*/  HMMA.16816.F32 R12, R148, R146.reuse, R12 ;  /* 0x00000092940c723c */ /* 0x080fe6000000180c */
[----:B------:R-:W-:Y:S02]  /*9e30*/  FADD.FTZ R2, R214, R2 ;  /* 0x00000002d6027221 */ /* 0x000fe40000010000 */
[----:B------:R-:W-:Y:S02]  /*9e40*/  FADD.FTZ R132, R220, R132 ;  /* 0x00000084dc847221 */ /* 0x000fe40000010000 */
[----:B------:R4:W2:Y:S01]  /*9e50*/  MUFU.EX2 R198, R184 ;  /* 0x000000b800c67308 */ /* 0x0008a20000000800 */
[C---:B------:R-:W-:Y:S01]  /*9e60*/  HMMA.16816.F32 R16, R140.reuse, R146, R16 ;  /* 0x000000928c10723c */ /* 0x040fe20000001810 */
[----:B------:R-:W4:Y:S03]  /*9e70*/  LDSM.16.MT88.4 R144, [R226+0x900] ;  /* 0x00090000e290783b */ /* 0x000f260000004200 */
[----:B------:R-:W-:Y:S01]  /*9e80*/  FADD.FTZ R2, R218, R2 ;  /* 0x00000002da027221 */ /* 0x000fe20000010000 */
[----:B-1----:R-:W-:Y:S01]  /*9e90*/  MOV R181, R202 ;  /* 0x000000ca00b57202 */ /* 0x002fe20000000f00 */
[----:B------:R-:W-:Y:S02]  /*9ea0*/  FADD.FTZ R132, R171, R132 ;  /* 0x00000084ab847221 */ /* 0x000fe40000010000 */
[----:B------:R-:W-:Y:S01]  /*9eb0*/  FADD.FTZ R2, R219, R2 ;  /* 0x00000002db027221 */ /* 0x000fe20000010000 */
[----:B------:R-:W-:Y:S01]  /*9ec0*/  LDSM.16.MT88.4 R220, [R228+0x3900] ;  /* 0x00390000e4dc783b */ /* 0x000fe20000004200 */
[----:B------:R-:W-:Y:S02]  /*9ed0*/  MUFU.EX2 R190, R168 ;  /* 0x000000a800be7308 */ /* 0x000fe40000000800 */
[----:B------:R-:W-:Y:S02]  /*9ee0*/  FADD.FTZ R2, R170, R2 ;  /* 0x00000002aa027221 */ /* 0x000fe40000010000 */
[----:B------:R-:W-:Y:S02]  /*9ef0*/  FADD.FTZ R133, R172, R133 ;  /* 0x00000085ac857221 */ /* 0x000fe40000010000 */
[----:B------:R-:W-:Y:S01]  /*9f00*/  FADD.FTZ R132, R174, R132 ;  /* 0x00000084ae847221 */ /* 0x000fe20000010000 */
[----:B------:R-:W-:Y:S03]  /*9f10*/  LDSM.16.MT88.4 R216, [R226+0x3900] ;  /* 0x00390000e2d8783b */ /* 0x000fe60000004200 */
[----:B------:R1:W-:Y:S01]  /*9f20*/  MUFU.EX2 R168, R166 ;  /* 0x000000a600a87308 */ /* 0x0003e20000000800 */
[----:B------:R-:W-:Y:S01]  /*9f30*/  FADD.FTZ R132, R177, R132 ;  /* 0x00000084b1847221 */ /* 0x000fe20000010000 */
[----:B---3--:R-:W-:Y:S03]  /*9f40*/  MOV R177, R210 ;  /* 0x000000d200b17202 */ /* 0x008fe60000000f00 */
[----:B----4-:R-:W-:Y:S05]  /*9f50*/  LDSM.16.MT88.4 R184, [R228+0x1900] ;  /* 0x00190000e4b8783b */ /* 0x010fea0000004200 */
[----:B------:R-:W-:Y:S10]  /*9f60*/  MUFU.EX2 R138, R137 ;  /* 0x00000089008a7308 */ /* 0x000ff40000000800 */
[----:B------:R-:W3:Y:S01]  /*9f70*/  MUFU.EX2 R245, R245 ;  /* 0x000000f500f57308 */ /* 0x000ee20000000800 */
[-C--:B------:R-:W-:Y:S03]  /*9f80*/  HMMA.16816.F32 R20, R140, R144.reuse, R20 ;  /* 0x000000908c14723c */ /* 0x080fe60000001814 */
[----:B-1----:R-:W-:Y:S02]  /*9f90*/  MOV R166, R155 ;  /* 0x0000009b00a67202 */ /* 0x002fe40000000f00 */
[----:B------:R-:W-:Y:S03]  /*9fa0*/  LDSM.16.MT88.4 R152, [R226+0x1100] ;  /* 0x00110000e298783b */ /* 0x000fe60000004200 */
[C---:B------:R-:W-:Y:S08]  /*9fb0*/  HMMA.16816.F32 R24, R148.reuse, R144, R24 ;  /* 0x000000909418723c */ /* 0x040ff00000001818 */
[-C--:B------:R-:W-:Y:S08]  /*9fc0*/  HMMA.16816.F32 R28, R148, R146.reuse, R28 ;  /* 0x00000092941c723c */ /* 0x080ff0000000181c */
[C---:B------:R-:W-:Y:S01]  /*9fd0*/  HMMA.16816.F32 R32, R140.reuse, R146, R32 ;  /* 0x000000928c20723c */ /* 0x040fe20000001820 */
[----:B------:R-:W1:Y:S07]  /*9fe0*/  LDSM.16.MT88.4 R144, [R228+0x900] ;  /* 0x00090000e490783b */ /* 0x000e6e0000004200 */
[-C--:B-1----:R-:W-:Y:S08]  /*9ff0*/  HMMA.16816.F32 R36, R140, R144.reuse, R36 ;  /* 0x000000908c24723c */ /* 0x082ff00000001824 */
        /* <DEDUP_REMOVED lines=11> */
[-C--:B------:R-:W-:Y:S04]  /*a0b0*/  HMMA.16816.F32 R76, R148, R146.reuse, R76 ;  /* 0x00000092944c723c */ /* 0x080fe8000000184c */
[----:B--2---:R-:W-:Y:S01]  /*a0c0*/  FFMA.FTZ R0, R0, R139, R208 ;  /* 0x0000008b00007223 */ /* 0x004fe200000100d0 */
[----:B------:R-:W-:Y:S01]  /*a0d0*/  F2FP.PACK_AB R208, R205, R198 ;  /* 0x000000c6cdd0723e */ /* 0x000fe200000000ff */
[----:B------:R-:W1:Y:S02]  /*a0e0*/  MUFU.EX2 R139, R169 ;  /* 0x000000a9008b7308 */ /* 0x000e640000000800 */
[C---:B------:R-:W-:Y:S01]  /*a0f0*/  HMMA.16816.F32 R80, R140.reuse, R146, R80 ;  /* 0x000000928c50723c */ /* 0x040fe20000001850 */
[----:B------:R-:W2:Y:S03]  /*a100*/  LDSM.16.MT88.4 R144, [R226+0x2900] ;  /* 0x00290000e290783b */ /* 0x000ea60000004200 */
[----:B------:R-:W-:Y:S01]  /*a110*/  FADD.FTZ R0, R209, R0 ;  /* 0x00000000d1007221 */ /* 0x000fe20000010000 */
[----:B---3--:R-:W-:Y:S03]  /*a120*/  F2FP.PACK_AB R209, R245, R246 ;  /* 0x000000f6f5d1723e */ /* 0x008fe600000000ff */
[----:B------:R-:W-:Y:S04]  /*a130*/  FADD.FTZ R0, R211, R0 ;  /* 0x00000000d3007221 */ /* 0x000fe80000010000 */
[----:B------:R-:W-:Y:S02]  /*a140*/  FADD.FTZ R0, R212, R0 ;  /* 0x00000000d4007221 */ /* 0x000fe40000010000 */
[----:B------:R-:W-:Y:S02]  /*a150*/  LDSM.16.MT88.4 R212, [R225+0x3900] ;  /* 0x00390000e1d4783b */ /* 0x000fe40000004200 */
[----:B------:R-:W-:Y:S02]  /*a160*/  FADD.FTZ R137, R164, R0 ;  /* 0x00000000a4897221 */ /* 0x000fe40000010000 */
[----:B------:R-:W-:Y:S02]  /*a170*/  FADD.FTZ R0, R175, R133 ;  /* 0x00000085af007221 */ /* 0x000fe40000010000 */
[----:B------:R-:W-:Y:S02]  /*a180*/  FADD.FTZ R133, R173, R2 ;  /* 0x00000002ad857221 */ /* 0x000fe40000010000 */
[----:B------:R-:W-:Y:S01]  /*a190*/  FADD.FTZ R2, R176, R0 ;  /* 0x00000000b0027221 */ /* 0x000fe20000010000 */
[----:B------:R-:W-:Y:S01]  /*a1a0*/  MOV R176, R201 ;  /* 0x000000c900b07202 */ /* 0x000fe20000000f00 */
[----:B------:R-:W-:Y:S01]  /*a1b0*/  IMAD.MOV.U32 R0, RZ, RZ, R200 ;  /* 0x000000ffff007224 */ /* 0x000fe200078e00c8 */
[----:B-1----:R-:W-:Y:S01]  /*a1c0*/  F2FP.PACK_AB R211, R138, R139 ;  /* 0x0000008b8ad3723e */ /* 0x002fe200000000ff */
[----:B------:R-:W-:Y:S01]  /*a1d0*/  FADD.FTZ R137, R165, R137 ;  /* 0x00000089a5897221 */ /* 0x000fe20000010000 */
[-C--:B--2---:R-:W-:Y:S08]  /*a1e0*/  HMMA.16816.F32 R84, R140, R144.reuse, R84 ;  /* 0x000000908c54723c */ /* 0x084ff00000001854 */
        /* <DEDUP_REMOVED lines=10> */
[C---:B------:R-:W-:Y:S07]  /*a290*/  HMMA.16816.F32 R120, R148.reuse, R144, R120 ;  /* 0x000000909478723c */ /* 0x040fee0000001878 */
[----:B------:R-:W-:Y:S01]  /*a2a0*/  F2FP.PACK_AB R144, R168, R200 ;  /* 0x000000c8a890723e */ /* 0x000fe200000000ff */
[-C--:B------:R-:W-:Y:S01]  /*a2b0*/  HMMA.16816.F32 R124, R148, R146.reuse, R124 ;  /* 0x00000092947c723c */ /* 0x080fe2000000187c */
[----:B------:R-:W1:Y:S03]  /*a2c0*/  LDSM.16.MT88.4 R148, [R225+0x1100] ;  /* 0x00110000e194783b */ /* 0x000e660000004200 */
[----:B------:R-:W-:Y:S04]  /*a2d0*/  F2FP.PACK_AB R145, R248, R247 ;  /* 0x000000f7f891723e */ /* 0x000fe800000000ff */
[----:B------:R-:W-:Y:S07]  /*a2e0*/  HMMA.16816.F32 R128, R140, R146, R128 ;  /* 0x000000928c80723c */ /* 0x000fee0000001880 */
[----:B------:R-:W-:Y:S02]  /*a2f0*/  F2FP.PACK_AB R141, R166, R202 ;  /* 0x000000caa68d723e */ /* 0x000fe400000000ff */
[----:B------:R-:W-:Y:S01]  /*a300*/  F2FP.PACK_AB R140, R167, R206 ;  /* 0x000000cea78c723e */ /* 0x000fe200000000ff */
[----:B------:R-:W-:Y:S02]  /*a310*/  LDSM.16.MT88.4 R200, [R227+0x1900] ;  /* 0x00190000e3c8783b */ /* 0x000fe40000004200 */
[----:B------:R-:W-:Y:S02]  /*a320*/  F2FP.PACK_AB R142, R192, R196 ;  /* 0x000000c4c08e723e */ /* 0x000fe400000000ff */
[----:B------:R-:W-:Y:S02]  /*a330*/  F2FP.PACK_AB R143, R190, R195 ;  /* 0x000000c3be8f723e */ /* 0x000fe400000000ff */
[----:B------:R-:W-:Y:S02]  /*a340*/  F2FP.PACK_AB R146, R189, R194 ;  /* 0x000000c2bd92723e */ /* 0x000fe400000000ff */
[----:B------:R-:W-:Y:S03]  /*a350*/  F2FP.PACK_AB R147, R250, R249 ;  /* 0x000000f9fa93723e */ /* 0x000fe600000000ff */
[-C--:B-1----:R-:W-:Y:S08]  /*a360*/  HMMA.16816.F32 R4, R140, R148.reuse, R4 ;  /* 0x000000948c04723c */ /* 0x082ff00000001804 */
[C---:B------:R-:W-:Y:S08]  /*a370*/  HMMA.16816.F32 R8, R144.reuse, R148, R8 ;  /* 0x000000949008723c */ /* 0x040ff00000001808 */
[-C--:B------:R-:W-:Y:S08]  /*a380*/  HMMA.16816.F32 R12, R144, R150.reuse, R12 ;  /* 0x00000096900c723c */ /* 0x080ff0000000180c */
[C---:B------:R-:W-:Y:S01]  /*a390*/  HMMA.16816.F32 R16, R140.reuse, R150, R16 ;  /* 0x000000968c10723c */ /* 0x040fe20000001810 */
[----:B------:R-:W1:Y:S07]  /*a3a0*/  LDSM.16.MT88.4 R148, [R225+0x3100] ;  /* 0x00310000e194783b */ /* 0x000e6e0000004200 */
[-C--:B------:R-:W-:Y:S08]  /*a3b0*/  HMMA.16816.F32 R20, R140, R152.reuse, R20 ;  /* 0x000000988c14723c */ /* 0x080ff00000001814 */
[C---:B------:R-:W-:Y:S08]  /*a3c0*/  HMMA.16816.F32 R24, R144.reuse, R152, R24 ;  /* 0x000000989018723c */ /* 0x040ff00000001818 */
[-C--:B------:R-:W-:Y:S08]  /*a3d0*/  HMMA.16816.F32 R28, R144, R154.reuse, R28 ;  /* 0x0000009a901c723c */ /* 0x080ff0000000181c */
[C---:B------:R-:W-:Y:S01]  /*a3e0*/  HMMA.16816.F32 R32, R140.reuse, R154, R32 ;  /* 0x0000009a8c20723c */ /* 0x040fe20000001820 */
[----:B------:R-:W2:Y:S07]  /*a3f0*/  LDSM.16.MT88.4 R152, [R226+0x3100] ;  /* 0x00310000e298783b */ /* 0x000eae0000004200 */
[-C--:B------:R-:W-:Y:S08]  /*a400*/  HMMA.16816.F32 R36, R140, R156.reuse, R36 ;  /* 0x0000009c8c24723c */ /* 0x080ff00000001824 */
[C---:B------:R-:W-:Y:S08]  /*a410*/  HMMA.16816.F32 R40, R144.reuse, R156, R40 ;  /* 0x0000009c9028723c */ /* 0x040ff00000001828 */
[-C--:B------:R-:W-:Y:S08]  /*a420*/  HMMA.16816.F32 R44, R144, R158.reuse, R44 ;  /* 0x0000009e902c723c */ /* 0x080ff0000000182c */
[C---:B------:R-:W-:Y:S01]  /*a430*/  HMMA.16816.F32 R48, R140.reuse, R158, R48 ;  /* 0x0000009e8c30723c */ /* 0x040fe20000001830 */
[----:B------:R-:W3:Y:S07]  /*a440*/  LDSM.16.MT88.4 R156, [R228+0x3100] ;  /* 0x00310000e49c783b */ /* 0x000eee0000004200 */
[-C--:B------:R-:W-:Y:S08]  /*a450*/  HMMA.16816.F32 R52, R140, R160.reuse, R52 ;  /* 0x000000a08c34723c */ /* 0x080ff00000001834 */
[C---:B------:R-:W-:Y:S08]  /*a460*/  HMMA.16816.F32 R56, R144.reuse, R160, R56 ;  /* 0x000000a09038723c */ /* 0x040ff00000001838 */
[-C--:B------:R-:W-:Y:S08]  /*a470*/  HMMA.16816.F32 R60, R144, R162.reuse, R60 ;  /* 0x000000a2903c723c */ /* 0x080ff0000000183c */
[C---:B------:R-:W-:Y:S01]  /*a480*/  HMMA.16816.F32 R64, R140.reuse, R162, R64 ;  /* 0x000000a28c40723c */ /* 0x040fe20000001840 */
[----:B------:R-:W4:Y:S07]  /*a490*/  LDSM.16.MT88.4 R160, [R227+0x3100] ;  /* 0x00310000e3a0783b */ /* 0x000f2e0000004200 */
[-C--:B-1----:R-:W-:Y:S08]  /*a4a0*/  HMMA.16816.F32 R68, R140, R148.reuse, R68 ;  /* 0x000000948c44723c */ /* 0x082ff00000001844 */
[C---:B------:R-:W-:Y:S08]  /*a4b0*/  HMMA.16816.F32 R72, R144.reuse, R148, R72 ;  /* 0x000000949048723c */ /* 0x040ff00000001848 */
[-C--:B------:R-:W-:Y:S08]  /*a4c0*/  HMMA.16816.F32 R76, R144, R150.reuse, R76 ;  /* 0x00000096904c723c */ /* 0x080ff0000000184c */
[C---:B------:R-:W-:Y:S08]  /*a4d0*/  HMMA.16816.F32 R80, R140.reuse, R150, R80 ;  /* 0x000000968c50723c */ /* 0x040ff00000001850 */
[-C--:B--2---:R-:W-:Y:S08]  /*a4e0*/  HMMA.16816.F32 R84, R140, R152.reuse, R84 ;  /* 0x000000988c54723c */ /* 0x084ff00000001854 */
[C---:B------:R-:W-:Y:S08]  /*a4f0*/  HMMA.16816.F32 R88, R144.reuse, R152, R88 ;  /* 0x000000989058723c */ /* 0x040ff00000001858 */
[-C--:B------:R-:W-:Y:S08]  /*a500*/  HMMA.16816.F32 R92, R144, R154.reuse, R92 ;  /* 0x0000009a905c723c */ /* 0x080ff0000000185c */
[C---:B------:R-:W-:Y:S01]  /*a510*/  HMMA.16816.F32 R96, R140.reuse, R154, R96 ;  /* 0x0000009a8c60723c */ /* 0x040fe20000001860 */
[----:B------:R-:W1:Y:S07]  /*a520*/  LDSM.16.MT88.4 R152, [R225+0x1900] ;  /* 0x00190000e198783b */ /* 0x000e6e0000004200 */
[-C--:B---3--:R-:W-:Y:S08]  /*a530*/  HMMA.16816.F32 R100, R140, R156.reuse, R100 ;  /* 0x0000009c8c64723c */ /* 0x088ff00000001864 */
[C---:B------:R-:W-:Y:S07]  /*a540*/  HMMA.16816.F32 R104, R144.reuse, R156, R104 ;  /* 0x0000009c9068723c */ /* 0x040fee0000001868 */
[----:B------:R-:W-:Y:S01]  /*a550*/  MOV R157, R168 ;  /* 0x000000a8009d7202 */ /* 0x000fe20000000f00 */
[-C--:B------:R-:W-:Y:S01]  /*a560*/  HMMA.16816.F32 R108, R144, R158.reuse, R108 ;  /* 0x0000009e906c723c */ /* 0x080fe2000000186c */
[----:B------:R-:W2:Y:S07]  /*a570*/  LDSM.16.MT88.4 R168, [R226+0x1900] ;  /* 0x00190000e2a8783b */ /* 0x000eae0000004200 */
[C---:B------:R-:W-:Y:S08]  /*a580*/  HMMA.16816.F32 R112, R140.reuse, R158, R112 ;  /* 0x0000009e8c70723c */ /* 0x040ff00000001870 */
[-C--:B----4-:R-:W-:Y:S08]  /*a590*/  HMMA.16816.F32 R116, R140, R160.reuse, R116 ;  /* 0x000000a08c74723c */ /* 0x090ff00000001874 */
[C---:B------:R-:W-:Y:S08]  /*a5a0*/  HMMA.16816.F32 R120, R144.reuse, R160, R120 ;  /* 0x000000a09078723c */ /* 0x040ff00000001878 */
[-C--:B------:R-:W-:Y:S08]  /*a5b0*/  HMMA.16816.F32 R124, R144, R162.reuse, R124 ;  /* 0x000000a2907c723c */ /* 0x080ff0000000187c */
[----:B------:R-:W-:Y:S07]  /*a5c0*/  HMMA.16816.F32 R128, R140, R162, R128 ;  /* 0x000000a28c80723c */ /* 0x000fee0000001880 */
[----:B------:R-:W-:Y:S02]  /*a5d0*/  F2FP.PACK_AB R140, R179, R178 ;  /* 0x000000b2b38c723e */ /* 0x000fe400000000ff */
[----:B------:R-:W-:Y:S03]  /*a5e0*/  F2FP.PACK_AB R142, R176, R182 ;  /* 0x000000b6b08e723e */ /* 0x000fe600000000ff */
[----:B------:R-:W-:Y:S02]  /*a5f0*/  F2FP.PACK_AB R141, R183, R180 ;  /* 0x000000b4b78d723e */ /* 0x000fe400000000ff */
[----:B------:R-:W-:Y:S02]  /*a600*/  F2FP.PACK_AB R143, R210, R207 ;  /* 0x000000cfd28f723e */ /* 0x000fe400000000ff */
[----:B------:R-:W-:Y:S05]  /*a610*/  F2FP.PACK_AB R210, R251, R252 ;  /* 0x000000fcfbd2723e */ /* 0x000fea00000000ff */
[-C--:B-1----:R-:W-:Y:S01]  /*a620*/  HMMA.16816.F32 R148, R140, R152.reuse, R4 ;  /* 0x000000988c94723c */ /* 0x082fe20000001804 */
[----:B------:R-:W1:Y:S07]  /*a630*/  LDSM.16.MT88.4 R4, [R227+0x3900] ;  /* 0x00390000e304783b */ /* 0x000e6e0000004200 */
[C---:B------:R-:W-:Y:S07]  /*a640*/  HMMA.16816.F32 R144, R208.reuse, R152, R8 ;  /* 0x00000098d090723c */ /* 0x040fee0000001808 */
[----:B------:R-:W-:Y:S02]  /*a650*/  MOV R9, R157 ;  /* 0x0000009d00097202 */ /* 0x000fe40000000f00 */
[-C--:B------:R-:W-:Y:S03]  /*a660*/  HMMA.16816.F32 R156, R208, R154.reuse, R12 ;  /* 0x0000009ad09c723c */ /* 0x080fe6000000180c */
[----:B------:R-:W-:Y:S02]  /*a670*/  MOV R10, R166 ;  /* 0x000000a6000a7202 */ /* 0x000fe40000000f00 */
[----:B------:R-:W-:Y:S02]  /*a680*/  MOV R11, R167 ;  /* 0x000000a7000b7202 */ /* 0x000fe40000000f00 */
[----:B------:R-:W-:Y:S01]  /*a690*/  MOV R15, R177 ;  /* 0x000000b1000f7202 */ /* 0x000fe20000000f00 */
[C---:B------:R-:W-:Y:S04]  /*a6a0*/  HMMA.16816.F32 R152, R140.reuse, R154, R16 ;  /* 0x0000009a8c98723c */ /* 0x040fe80000001810 */
[----:B------:R-:W-:Y:S01]  /*a6b0*/  MOV R14, R176 ;  /* 0x000000b0000e7202 */ /* 0x000fe20000000f00 */
[----:B------:R-:W-:Y:S01]  /*a6c0*/  IMAD.MOV.U32 R13, RZ, RZ, R207 ;  /* 0x000000ffff0d7224 */ /* 0x000fe200078e00cf */
[----:B------:R-:W-:Y:S02]  /*a6d0*/  MOV R12, R182 ;  /* 0x000000b6000c7202 */ /* 0x000fe40000000f00 */
[-C--:B--2---:R-:W-:Y:S04]  /*a6e0*/  HMMA.16816.F32 R164, R140, R168.reuse, R20 ;  /* 0x000000a88ca4723c */ /* 0x084fe80000001814 */
[----:B------:R-:W-:Y:S02]  /*a6f0*/  MOV R19, R205 ;  /* 0x000000cd00137202 */ /* 0x000fe40000000f00 */
[----:B------:R-:W-:Y:S02]  /*a700*/  MOV R18, R183 ;  /* 0x000000b700127202 */ /* 0x000fe40000000f00 */
[C---:B------:R-:W-:Y:S04]  /*a710*/  HMMA.16816.F32 R160, R208.reuse, R168, R24 ;  /* 0x000000a8d0a0723c */ /* 0x040fe80000001818 */
[----:B------:R-:W-:Y:S02]  /*a720*/  MOV R17, R179 ;  /* 0x000000b300117202 */ /* 0x000fe40000000f00 */
[----:B------:R-:W-:Y:S01]  /*a730*/  MOV R16, R198 ;  /* 0x000000c600107202 */ /* 0x000fe20000000f00 */
[----:B------:R-:W-:Y:S01]  /*a740*/  IMAD.MOV.U32 R25, RZ, RZ, R195 ;  /* 0x000000ffff197224 */ /* 0x000fe200078e00c3 */
[-C--:B------:R-:W-:Y:S04]  /*a750*/  HMMA.16816.F32 R172, R208, R170.reuse, R28 ;  /* 0x000000aad0ac723c */ /* 0x080fe8000000181c */
[----:B------:R-:W-:Y:S02]  /*a760*/  MOV R23, R180 ;  /* 0x000000b400177202 */ /* 0x000fe40000000f00 */
[----:B------:R-:W-:Y:S02]  /*a770*/  MOV R22, R178 ;  /* 0x000000b200167202 */ /* 0x000fe40000000f00 */
[C---:B------:R-:W-:Y:S04]  /*a780*/  HMMA.16816.F32 R168, R140.reuse, R170, R32 ;  /* 0x000000aa8ca8723c */ /* 0x040fe80000001820 */
[----:B------:R-:W-:Y:S02]  /*a790*/  MOV R28, R181 ;  /* 0x000000b5001c7202 */ /* 0x000fe40000000f00 */
[----:B------:R-:W-:Y:S02]  /*a7a0*/  MOV R20, R190 ;  /* 0x000000be00147202 */ /* 0x000fe40000000f00 */
[-C--:B------:R-:W-:Y:S04]  /*a7b0*/  HMMA.16816.F32 R180, R140, R184.reuse, R36 ;  /* 0x000000b88cb4723c */ /* 0x080fe80000001824 */
[----:B------:R-:W-:Y:S02]  /*a7c0*/  MOV R21, R189 ;  /* 0x000000bd00157202 */ /* 0x000fe40000000f00 */
[----:B------:R-:W-:Y:S02]  /*a7d0*/  MOV R31, R9 ;  /* 0x00000009001f7202 */ /* 0x000fe40000000f00 */
[C---:B------:R-:W-:Y:S04]  /*a7e0*/  HMMA.16816.F32 R176, R208.reuse, R184, R40 ;  /* 0x000000b8d0b0723c */ /* 0x040fe80000001828 */
[----:B------:R-:W-:Y:S02]  /*a7f0*/  MOV R30, R10 ;  /* 0x0000000a001e7202 */ /* 0x000fe40000000f00 */
[----:B------:R-:W-:Y:S02]  /*a800*/  MOV R33, R191 ;  /* 0x000000bf00217202 */ /* 0x000fe40000000f00 */
[----:B------:R-:W-:Y:S02]  /*a810*/  MOV R10, R188 ;  /* 0x000000bc000a7202 */ /* 0x000fe40000000f00 */
[-C--:B------:R-:W-:Y:S03]  /*a820*/  HMMA.16816.F32 R188, R208, R186.reuse, R44 ;  /* 0x000000bad0bc723c */ /* 0x080fe6000000182c */
[----:B------:R-:W-:Y:S01]  /*a830*/  MOV R24, R196 ;  /* 0x000000c400187202 */ /* 0x000fe20000000f00 */
[----:B------:R-:W-:Y:S01]  /*a840*/  FADD.FTZ R2, R33, R2 ;  /* 0x0000000221027221 */ /* 0x000fe20000010000 */
[----:B------:R-:W-:Y:S01]  /*a850*/  MOV R26, R194 ;  /* 0x000000c2001a7202 */ /* 0x000fe20000000f00 */
[----:B------:R-:W-:Y:S01]  /*a860*/  FADD.FTZ R10, R10, R132 ;  /* 0x000000840a0a7221 */ /* 0x000fe20000010000 */
[----:B------:R-:W-:Y:S01]  /*a870*/  MOV R27, R192 ;  /* 0x000000c0001b7202 */ /* 0x000fe20000000f00 */
[C---:B------:R-:W-:Y:S04]  /*a880*/  HMMA.16816.F32 R184, R140.reuse, R186, R48 ;  /* 0x000000ba8cb8723c */ /* 0x040fe80000001830 */
[----:B------:R-:W-:Y:S02]  /*a890*/  MOV R29, R11 ;  /* 0x0000000b001d7202 */ /* 0x000fe40000000f00 */
[----:B------:R-:W-:Y:S02]  /*a8a0*/  MOV R11, R0 ;  /* 0x00000000000b7202 */ /* 0x000fe40000000f00 */
[----:B------:R-:W-:Y:S04]  /*a8b0*/  MOV R9, R199 ;  /* 0x000000c700097202 */ /* 0x000fe80000000f00 */
[----:B------:R-:W-:Y:S02]  /*a8c0*/  MOV R0, R197 ;  /* 0x000000c500007202 */ /* 0x000fe40000000f00 */
[-C--:B------:R-:W-:Y:S03]  /*a8d0*/  HMMA.16816.F32 R196, R140, R200.reuse, R52 ;  /* 0x000000c88cc4723c */ /* 0x080fe60000001834 */
[----:B------:R-:W-:Y:S01]  /*a8e0*/  MOV R8, R193 ;  /* 0x000000c100087202 */ /* 0x000fe20000000f00 */
[----:B------:R-:W-:Y:S01]  /*a8f0*/  FADD.FTZ R0, R0, R133 ;  /* 0x0000008500007221 */ /* 0x000fe20000010000 */
[----:B------:R-:W-:Y:S02]  /*a900*/  MOV R35, R206 ;  /* 0x000000ce00237202 */ /* 0x000fe40000000f00 */
[----:B------:R-:W-:Y:S01]  /*a910*/  MOV R34, R204 ;  /* 0x000000cc00227202 */ /* 0x000fe20000000f00 */
[C---:B------:R-:W-:Y:S04]  /*a920*/  HMMA.16816.F32 R192, R208.reuse, R200, R56 ;  /* 0x000000c8d0c0723c */ /* 0x040fe80000001838 */
[----:B------:R-:W-:Y:S01]  /*a930*/  FADD.FTZ R2, R35, R2 ;  /* 0x0000000223027221 */ /* 0x000fe20000010000 */
[----:B------:R-:W-:Y:S01]  /*a940*/  MOV R133, R135 ;  /* 0x0000008700857202 */ /* 0x000fe20000000f00 */
[----:B------:R-:W-:Y:S01]  /*a950*/  FADD.FTZ R9, R9, R0 ;  /* 0x0000000009097221 */ /* 0x000fe20000010000 */
[----:B------:R-:W-:Y:S01]  /*a960*/  MOV R132, R136 ;  /* 0x0000008800847202 */ /* 0x000fe20000000f00 */
[-C--:B------:R-:W-:Y:S04]  /*a970*/  HMMA.16816.F32 R204, R208, R202.reuse, R60 ;  /* 0x000000cad0cc723c */ /* 0x080fe8000000183c */
[----:B------:R-:W-:Y:S02]  /*a980*/  FADD.FTZ R0, R28, R10 ;  /* 0x0000000a1c007221 */ /* 0x000fe40000010000 */
[----:B------:R-:W-:Y:S02]  /*a990*/  FADD.FTZ R11, R11, R9 ;  /* 0x000000090b0b7221 */ /* 0x000fe40000010000 */
[C---:B------:R-:W-:Y:S04]  /*a9a0*/  HMMA.16816.F32 R200, R140.reuse, R202, R64 ;  /* 0x000000ca8cc8723c */ /* 0x040fe80000001840 */
[----:B------:R-:W-:Y:S02]  /*a9b0*/  FADD.FTZ R9, R29, R2 ;  /* 0x000000021d097221 */ /* 0x000fe40000010000 */
[----:B------:R-:W-:Y:S01]  /*a9c0*/  FADD.FTZ R8, R8, R137 ;  /* 0x0000008908087221 */ /* 0x000fe20000010000 */
[----:B------:R-:W-:Y:S01]  /*a9d0*/  MOV R137, R134 ;  /* 0x0000008600897202 */ /* 0x000fe20000000f00 */
[-C--:B------:R-:W-:Y:S04]  /*a9e0*/  HMMA.16816.F32 R68, R140, R212.reuse, R68 ;  /* 0x000000d48c44723c */ /* 0x080fe80000001844 */
[----:B------:R-:W-:Y:S04]  /*a9f0*/  FADD.FTZ R8, R34, R8 ;  /* 0x0000000822087221 */ /* 0x000fe80000010000 */
[C---:B------:R-:W-:Y:S04]  /*aa00*/  HMMA.16816.F32 R72, R208.reuse, R212, R72 ;  /* 0x000000d4d048723c */ /* 0x040fe80000001848 */
[----:B------:R-:W-:Y:S02]  /*aa10*/  FADD.FTZ R10, R247, R8 ;  /* 0x00000008f70a7221 */ /* 0x000fe40000010000 */
[----:B------:R-:W-:Y:S02]  /*aa20*/  FADD.FTZ R8, R30, R0 ;  /* 0x000000001e087221 */ /* 0x000fe40000010000 */
[-C--:B------:R-:W-:Y:S04]  /*aa30*/  HMMA.16816.F32 R76, R208, R214.reuse, R76 ;  /* 0x000000d6d04c723c */ /* 0x080fe8000000184c */
[----:B------:R-:W-:Y:S02]  /*aa40*/  FADD.FTZ R0, R24, R9 ;  /* 0x0000000918007221 */ /* 0x000fe40000010000 */
[----:B------:R-:W-:Y:S02]  /*aa50*/  FADD.FTZ R2, R248, R10 ;  /* 0x0000000af8027221 */ /* 0x000fe40000010000 */
[C---:B------:R-:W-:Y:S04]  /*aa60*/  HMMA.16816.F32 R80, R140.reuse, R214, R80 ;  /* 0x000000d68c50723c */ /* 0x040fe80000001850 */
[----:B------:R-:W-:Y:S02]  /*aa70*/  FADD.FTZ R10, R25, R8 ;  /* 0x00000008190a7221 */ /* 0x000fe40000010000 */
[----:B------:R-:W-:Y:S02]  /*aa80*/  FADD.FTZ R9, R27, R0 ;  /* 0x000000001b097221 */ /* 0x000fe40000010000 */
[-C--:B------:R-:W-:Y:S04]  /*aa90*/  HMMA.16816.F32 R84, R140, R216.reuse, R84 ;  /* 0x000000d88c54723c */ /* 0x080fe80000001854 */
[----:B------:R-:W-:Y:S04]  /*aaa0*/  FADD.FTZ R9, R22, R9 ;  /* 0x0000000916097221 */ /* 0x000fe80000010000 */
[C---:B------:R-:W-:Y:S08]  /*aab0*/  HMMA.16816.F32 R88, R208.reuse, R216, R88 ;  /* 0x000000d8d058723c */ /* 0x040ff00000001858 */
[-C--:B------:R-:W-:Y:S08]  /*aac0*/  HMMA.16816.F32 R92, R208, R218.reuse, R92 ;  /* 0x000000dad05c723c */ /* 0x080ff0000000185c */
[C---:B------:R-:W-:Y:S08]  /*aad0*/  HMMA.16816.F32 R96, R140.reuse, R218, R96 ;  /* 0x000000da8c60723c */ /* 0x040ff00000001860 */
[-C--:B------:R-:W-:Y:S08]  /*aae0*/  HMMA.16816.F32 R100, R140, R220.reuse, R100 ;  /* 0x000000dc8c64723c */ /* 0x080ff00000001864 */
[C---:B------:R-:W-:Y:S08]  /*aaf0*/  HMMA.16816.F32 R104, R208.reuse, R220, R104 ;  /* 0x000000dcd068723c */ /* 0x040ff00000001868 */
[-C--:B------:R-:W-:Y:S08]  /*ab00*/  HMMA.16816.F32 R108, R208, R222.reuse, R108 ;  /* 0x000000ded06c723c */ /* 0x080ff0000000186c */
[C---:B------:R-:W-:Y:S08]  /*ab10*/  HMMA.16816.F32 R112, R140.reuse, R222, R112 ;  /* 0x000000de8c70723c */ /* 0x040ff00000001870 */
[-C--:B-1----:R-:W-:Y:S08]  /*ab20*/  HMMA.16816.F32 R116, R140, R4.reuse, R116 ;  /* 0x000000048c74723c */ /* 0x082ff00000001874 */
[C---:B------:R-:W-:Y:S07]  /*ab30*/  HMMA.16816.F32 R120, R208.reuse, R4, R120 ;  /* 0x00000004d078723c */ /* 0x040fee0000001878 */
[----:B------:R-:W-:Y:S01]  /*ab40*/  FADD.FTZ R4, R31, R11 ;  /* 0x0000000b1f047221 */ /* 0x000fe20000010000 */
[-C--:B------:R-:W-:Y:S04]  /*ab50*/  HMMA.16816.F32 R124, R208, R6.reuse, R124 ;  /* 0x00000006d07c723c */ /* 0x080fe8000000187c */
        /* <DEDUP_REMOVED lines=17> */
[----:B------:R1:W-:Y:S01]  /*ac70*/  STL [R1], R5 ;  /* 0x0000000501007387 */ /* 0x0003e20000100800 */
[----:B------:R-:W-:Y:S02]  /*ac80*/  FADD.FTZ R2, R251, R2 ;  /* 0x00000002fb027221 */ /* 0x000fe40000010000 */
[----:B------:R-:W-:Y:S02]  /*ac90*/  FADD.FTZ R4, R15, R4 ;  /* 0x000000040f047221 */ /* 0x000fe40000010000 */
[----:B------:R-:W-:Y:S03]  /*aca0*/  FADD.FTZ R0, R139, R7 ;  /* 0x000000078b007221 */ /* 0x000fe60000010000 */
[----:B------:R1:W-:Y:S01]  /*acb0*/  STL [R1+0x8], R4 ;  /* 0x0000080401007387 */ /* 0x0003e20000100800 */
[----:B------:R-:W-:Y:S01]  /*acc0*/  FADD.FTZ R0, R138, R0 ;  /* 0x000000008a007221 */ /* 0x000fe20000010000 */
[----:B------:R-:W-:Y:S02]  /*acd0*/  MOV R138, R3 ;  /* 0x00000003008a7202 */ /* 0x000fe40000000f00 */
[----:B------:R1:W-:Y:S04]  /*ace0*/  STL [R1+0x4], R2 ;  /* 0x0000040201007387 */ /* 0x0003e80000100800 */
[----:B------:R1:W-:Y:S01]  /*acf0*/  STL [R1+0xc], R0 ;  /* 0x00000c0001007387 */ /* 0x0003e20000100800 */
[----:B------:R-:W-:-:S05]  /*ad00*/  @P1 BRA `(.L_x_646) ;  /* 0xffffb19000001947 */ /* 0x000fca000383ffff */
.L_x_645:
[----:B-1----:R-:W3:Y:S04]  /*ad10*/  LDL.LU R5, [R1] ;  /* 0x0000000001057983 */ /* 0x002ee80000300800 */
[----:B------:R-:W4:Y:S04]  /*ad20*/  LDL.LU R4, [R1+0x8] ;  /* 0x0000080001047983 */ /* 0x000f280000300800 */
[----:B--2---:R-:W2:Y:S04]  /*ad30*/  LDL.LU R2, [R1+0x4] ;  /* 0x0000040001027983 */ /* 0x004ea80000300800 */
[----:B------:R-:W2:Y:S04]  /*ad40*/  LDL.LU R0, [R1+0xc] ;  /* 0x00000c0001007983 */ /* 0x000ea80000300800 */
[----:B------:R-:W2:Y:S01]  /*ad50*/  LDL.LU R11, [R1+0x54] ;  /* 0x00005400010b7983 */ /* 0x000ea20000300800 */
[----:B------:R-:W-:-:S03]  /*ad60*/  MOV R138, c[0x0][0x4e8] ;  /* 0x00013a00008a7a02 */ /* 0x000fc60000000f00 */
[----:B------:R-:W2:Y:S01]  /*ad70*/  LDL.LU R139, [R1+0x58] ;  /* 0x00005800018b7983 */ /* 0x000ea20000300800 */
[----:B------:R-:W-:-:S03]  /*ad80*/  ISETP.NE.AND P0, PT, R138, 0x1, PT ;  /* 0x000000018a00780c */ /* 0x000fc60003f05270 */
[----:B------:R-:W1:Y:S04]  /*ad90*/  S2R R6, SR_CTAID.Y ;  /* 0x0000000000067919 */ /* 0x000e680000002600 */
[----:B------:R-:W1:Y:S02]  /*ada0*/  S2R R9, SR_TID.X ;  /* 0x0000000000097919 */ /* 0x000e640000002100 */
[----:B-1----:R-:W-:Y:S01]  /*adb0*/  IMAD.WIDE.U32 R18, R6, c[0x0][0x490], RZ ;  /* 0x0001240006127a25 */ /* 0x002fe200078e00ff */
[----:B------:R-:W-:-:S03]  /*adc0*/  SHF.R.S32.HI R137, RZ, 0x1f, R9 ;  /* 0x0000001fff897819 */ /* 0x000fc60000011409 */
[----:B------:R-:W-:Y:S01]  /*add0*/  IMAD.WIDE.U32 R20, R6, c[0x0][0x3e8], RZ ;  /* 0x0000fa0006147a25 */ /* 0x000fe200078e00ff */
[----:B------:R-:W-:Y:S06]  /*ade0*/  BAR.SYNC.DEFER_BLOCKING 0x1, 0x80 ;  /* 0x0042000000007b1d */ /* 0x000fec0000010000 */
[----:B---3--:R-:W1:Y:S04]  /*adf0*/  SHFL.BFLY PT, R12, R5, 0x2, 0x1f ;  /* 0x0c401f00050c7f89 */ /* 0x008e6800000e0000 */
[----:B----4-:R-:W3:Y:S04]  /*ae00*/  SHFL.BFLY PT, R10, R4, 0x2, 0x1f ;  /* 0x0c401f00040a7f89 */ /* 0x010ee800000e0000 */
[----:B--2---:R-:W2:Y:S04]  /*ae10*/  SHFL.BFLY PT, R8, R2, 0x2, 0x1f ;  /* 0x0c401f0002087f89 */ /* 0x004ea800000e0000 */
[----:B------:R-:W4:Y:S01]  /*ae20*/  SHFL.BFLY PT, R7, R0, 0x2, 0x1f ;  /* 0x0c401f0000077f89 */ /* 0x000f2200000e0000 */
[----:B------:R-:W-:Y:S01]  /*ae30*/  MOV R16, R11 ;  /* 0x0000000b00107202 */ /* 0x000fe20000000f00 */
[----:B-1----:R-:W-:-:S02]  /*ae40*/  FADD.FTZ R12, R12, R5 ;  /* 0x000000050c0c7221 */ /* 0x002fc40000010000 */
[----:B---3--:R-:W-:Y:S02]  /*ae50*/  FADD.FTZ R10, R10, R4 ;  /* 0x000000040a0a7221 */ /* 0x008fe40000010000 */
[----:B--2---:R-:W-:-:S03]  /*ae60*/  FADD.FTZ R8, R8, R2 ;  /* 0x0000000208087221 */ /* 0x004fc60000010000 */
[----:B------:R-:W1:Y:S01]  /*ae70*/  SHFL.BFLY PT, R2, R10, 0x1, 0x1f ;  /* 0x0c201f000a027f89 */ /* 0x000e6200000e0000 */
[----:B----4-:R-:W-:-:S03]  /*ae80*/  FADD.FTZ R7, R7, R0 ;  /* 0x0000000007077221 */ /* 0x010fc60000010000 */
[----:B------:R-:W2:Y:S04]  /*ae90*/  SHFL.BFLY PT, R4, R8, 0x1, 0x1f ;  /* 0x0c201f0008047f89 */ /* 0x000ea800000e0000 */
[----:B------:R-:W3:Y:S04]  /*aea0*/  SHFL.BFLY PT, R0, R12, 0x1, 0x1f ;  /* 0x0c201f000c007f89 */ /* 0x000ee800000e0000 */
[----:B------:R-:W4:Y:S01]  /*aeb0*/  SHFL.BFLY PT, R5, R7, 0x1, 0x1f ;  /* 0x0c201f0007057f89 */ /* 0x000f2200000e0000 */
[----:B-1----:R-:W-:Y:S01]  /*aec0*/  FADD.FTZ R10, R10, R2 ;  /* 0x000000020a0a7221 */ /* 0x002fe20000010000 */
[----:B------:R-:W-:Y:S01]  /*aed0*/  SHF.R.S32.HI R2, RZ, 0x1f, R6 ;  /* 0x0000001fff027819 */ /* 0x000fe20000011406 */
[----:B--2---:R-:W-:-:S03]  /*aee0*/  FADD.FTZ R8, R8, R4 ;  /* 0x0000000408087221 */ /* 0x004fc60000010000 */
[----:B------:R-:W-:Y:S01]  /*aef0*/  FSETP.NE.FTZ.AND P4, PT, R10, RZ, PT ;  /* 0x000000ff0a00720b */ /* 0x000fe20003f95000 */
[C---:B------:R-:W-:Y:S01]  /*af00*/  IMAD R26, R2.reuse, c[0x0][0x490], RZ ;  /* 0x00012400021a7a24 */ /* 0x040fe200078e02ff */
[----:B------:R-:W-:Y:S01]  /*af10*/  MOV R4, RZ ;  /* 0x000000ff00047202 */ /* 0x000fe20000000f00 */
[----:B------:R-:W-:Y:S02]  /*af20*/  IMAD R14, R2, c[0x0][0x3e8], RZ ;  /* 0x0000fa00020e7a24 */ /* 0x000fe400078e02ff */
[----:B------:R-:W-:Y:S01]  /*af30*/  @P0 IMAD.HI.U32 R2, R11, c[0x0][0x4ec], RZ ;  /* 0x00013b000b020a27 */ /* 0x000fe200078e00ff */
[----:B------:R-:W-:-:S03]  /*af40*/  FSETP.NE.FTZ.AND P2, PT, R8, RZ, PT ;  /* 0x000000ff0800720b */ /* 0x000fc60003f55000 */
[----:B---3--:R-:W-:Y:S01]  /*af50*/  FADD.FTZ R12, R12, R0 ;  /* 0x000000000c0c7221 */ /* 0x008fe20000010000 */
[----:B------:R-:W-:Y:S01]  /*af60*/  @P0 SHF.R.U32.HI R16, RZ, c[0x0][0x4f0], R2 ;  /* 0x00013c00ff100a19 */ /* 0x000fe20000011602 */
[----:B----4-:R-:W-:Y:S01]  /*af70*/  FADD.FTZ R7, R7, R5 ;  /* 0x0000000507077221 */ /* 0x010fe20000010000 */
[----:B------:R-:W-:Y:S01]  /*af80*/  MOV R0, RZ ;  /* 0x000000ff00007202 */ /* 0x000fe20000000f00 */
[----:B------:R-:W1:Y:S01]  /*af90*/  @P4 MUFU.RCP R4, R10 ;  /* 0x0000000a00044308 */ /* 0x000e620000001000 */
[----:B------:R-:W-:Y:S01]  /*afa0*/  IADD3 R2, -R16, RZ, RZ ;  /* 0x000000ff10027210 */ /* 0x000fe20007ffe1ff */
[----:B------:R-:W-:Y:S01]  /*afb0*/  IMAD R26, R6, c[0x0][0x494], R26 ;  /* 0x00012500061a7a24 */ /* 0x000fe200078e021a */
[----:B------:R-:W-:Y:S01]  /*afc0*/  FSETP.NE.FTZ.AND P5, PT, R12, RZ, PT ;  /* 0x000000ff0c00720b */ /* 0x000fe20003fb5000 */
[----:B------:R-:W-:Y:S01]  /*afd0*/  IMAD R14, R6, c[0x0][0x3ec], R14 ;  /* 0x0000fb00060e7a24 */ /* 0x000fe200078e020e */
[----:B------:R-:W-:Y:S01]  /*afe0*/  FSETP.NE.FTZ.AND P1, PT, R7, RZ, PT ;  /* 0x000000ff0700720b */ /* 0x000fe20003f35000 */
[----:B------:R-:W-:Y:S01]  /*aff0*/  IMAD R132, R2, c[0x0][0x4e8], R11 ;  /* 0x00013a0002847a24 */ /* 0x000fe200078e020b */
[----:B------:R-:W-:-:S02]  /*b000*/  MOV R2, RZ ;  /* 0x000000ff00027202 */ /* 0x000fc40000000f00 */
[----:B------:R-:W-:Y:S02]  /*b010*/  IADD3 R27, R19, R26, RZ ;  /* 0x0000001a131b7210 */ /* 0x000fe40007ffe0ff */
[----:B------:R-:W-:Y:S02]  /*b020*/  MOV R26, R18 ;  /* 0x00000012001a7202 */ /* 0x000fe40000000f00 */
[----:B------:R-:W2:Y:S01]  /*b030*/  @P2 MUFU.RCP R2, R8 ;  /* 0x0000000800022308 */ /* 0x000ea20000001000 */
[----:B------:R-:W-:-:S07]  /*b040*/  LEA.HI R6, R137, R9, RZ, 0x2 ;  /* 0x0000000989067211 */ /* 0x000fce00078f10ff */
[----:B------:R-:W3:Y:S01]  /*b050*/  @P5 MUFU.RCP R0, R12 ;  /* 0x0000000c00005308 */ /* 0x000ee20000001000 */
[C---:B-1----:R-:W-:Y:S01]  /*b060*/  FMUL.FTZ R151, R4.reuse, R151 ;  /* 0x0000009704977220 */ /* 0x042fe20000410000 */
[----:B------:R-:W-:Y:S01]  /*b070*/  LEA.HI R137, R137, R9, RZ, 0x5 ;  /* 0x0000000989897211 */ /* 0x000fe200078f28ff */
[C---:B------:R-:W-:Y:S01]  /*b080*/  FMUL.FTZ R150, R4.reuse, R150 ;  /* 0x0000009604967220 */ /* 0x040fe20000410000 */
[----:B------:R-:W-:Y:S01]  /*b090*/  IADD3 R15, R21, R14, RZ ;  /* 0x0000000e150f7210 */ /* 0x000fe20007ffe0ff */
[----:B------:R-:W-:Y:S01]  /*b0a0*/  FMUL.FTZ R155, R4, R155 ;  /* 0x0000009b049b7220 */ /* 0x000fe20000410000 */
[----:B------:R-:W-:Y:S01]  /*b0b0*/  LOP3.LUT R5, R137, 0xffffffe0, RZ, 0xc0, !PT ;  /* 0xffffffe089057812 */ /* 0x000fe200078ec0ff */
[----:B--2---:R-:W-:Y:S01]  /*b0c0*/  FMUL.FTZ R39, R2, R92 ;  /* 0x0000005c02277220 */ /* 0x004fe20000410000 */
[----:B------:R-:W-:Y:S01]  /*b0d0*/  LOP3.LUT R17, R6, 0xfffffffc, RZ, 0xc0, !PT ;  /* 0xfffffffc06117812 */ /* 0x000fe200078ec0ff */
[----:B------:R-:W2:Y:S01]  /*b0e0*/  LDL.LU R92, [R1+0x4c] ;  /* 0x00004c00015c7983 */ /* 0x000ea20000300800 */
[----:B------:R-:W-:Y:S01]  /*b0f0*/  FMUL.FTZ R89, R2, R89 ;  /* 0x0000005902597220 */ /* 0x000fe20000410000 */
[----:B------:R-:W-:Y:S01]  /*b100*/  IADD3 R5, -R5, R9, RZ ;  /* 0x0000000905057210 */ /* 0x000fe20007ffe1ff */
[----:B---3--:R-:W-:-:S03]  /*b110*/  FMUL.FTZ R149, R0, R149 ;  /* 0x0000009500957220 */ /* 0x008fc60000410000 */
[----:B------:R-:W-:Y:S01]  /*b120*/  LOP3.LUT P3, RZ, R5, 0x3, RZ, 0xc0, !PT ;  /* 0x0000000305ff7812 */ /* 0x000fe2000786c0ff */
        /* <DEDUP_REMOVED lines=16> */
[C---:B------:R-:W-:Y:S01]  /*b230*/  FMUL.FTZ R53, R0.reuse, R68 ;  /* 0x0000004400357220 */ /* 0x040fe20000410000 */
[----:B------:R-:W-:Y:S01]  /*b240*/  MOV R14, R20 ;  /* 0x00000014000e7202 */ /* 0x000fe20000000f00 */
        /* <DEDUP_REMOVED lines=28> */
[----:B------:R-:W-:Y:S01]  /*b410*/  @P2 MUFU.LG2 R8, R8 ;  /* 0x0000000800082308 */ /* 0x000fe20000000c00 */
[C---:B------:R-:W-:Y:S01]  /*b420*/  FMUL.FTZ R49, R0.reuse, R80 ;  /* 0x0000005000317220 */ /* 0x040fe20000410000 */
[----:B------:R-:W-:Y:S01]  /*b430*/  IADD3 R17, -R17, R9, RZ ;  /* 0x0000000911117210 */ /* 0x000fe20007ffe1ff */
        /* <DEDUP_REMOVED lines=12> */
[----:B------:R-:W-:Y:S01]  /*b500*/  MOV R0, RZ ;  /* 0x000000ff00007202 */ /* 0x000fe20000000f00 */
[----:B------:R-:W-:Y:S02]  /*b510*/  FMUL.FTZ R43, R2, R88 ;  /* 0x00000058022b7220 */ /* 0x000fe40000410000 */
[----:B------:R1:W5:Y:S03]  /*b520*/  LDL R88, [R1+0x10] ;  /* 0x0000100001587983 */ /* 0x0003660000100800 */
[----:B------:R-:W3:Y:S01]  /*b530*/  @P1 MUFU.RCP R0, R7 ;  /* 0x0000000700001308 */ /* 0x000ee20000001000 */
[----:B------:R-:W-:-:S02]  /*b540*/  F2FP.PACK_AB R43, R89, R43 ;  /* 0x0000002b592b723e */ /* 0x000fc400000000ff */
[----:B------:R-:W4:Y:S01]  /*b550*/  LDL R89, [R1+0x50] ;  /* 0x0000500001597983 */ /* 0x000f220000100800 */
[C---:B---3--:R-:W-:Y:S02]  /*b560*/  FMUL.FTZ R91, R0.reuse, R91 ;  /* 0x0000005b005b7220 */ /* 0x048fe40000410000 */
[----:B------:R-:W-:-:S05]  /*b570*/  FMUL.FTZ R42, R0, R90 ;  /* 0x0000005a002a7220 */ /* 0x000fca0000410000 */
[----:B------:R-:W-:Y:S02]  /*b580*/  F2FP.PACK_AB R42, R91, R42 ;  /* 0x0000002a5b2a723e */ /* 0x000fe400000000ff */
[----:B------:R1:W5:Y:S01]  /*b590*/  LDL.64 R90, [R1+0x18] ;  /* 0x00001800015a7983 */ /* 0x0003620000100a00 */
[C---:B------:R-:W-:Y:S02]  /*b5a0*/  FMUL.FTZ R80, R4.reuse, R102 ;  /* 0x0000006604507220 */ /* 0x040fe40000410000 */
[----:B------:R-:W-:Y:S02]  /*b5b0*/  FMUL.FTZ R68, R4, R130 ;  /* 0x0000008204447220 */ /* 0x000fe40000410000 */
[----:B------:R-:W3:Y:S01]  /*b5c0*/  S2R R4, SR_CTAID.Z ;  /* 0x0000000000047919 */ /* 0x000ee20000002700 */
[C---:B------:R-:W-:Y:S01]  /*b5d0*/  FMUL.FTZ R145, R2.reuse, R145 ;  /* 0x0000009102917220 */ /* 0x040fe20000410000 */
[----:B------:R-:W-:Y:S01]  /*b5e0*/  SHF.R.S32.HI R5, RZ, 0x2, R6 ;  /* 0x00000002ff057819 */ /* 0x000fe20000011406 */
        /* <DEDUP_REMOVED lines=28> */
[----:B------:R-:W-:Y:S01]  /*b7b0*/  SHF.R.S32.HI R2, RZ, 0x1f, R6 ;  /* 0x0000001fff027819 */ /* 0x000fe20000011406 */
[----:B------:R-:W1:Y:S01]  /*b7c0*/  @P1 MUFU.LG2 R7, R7 ;  /* 0x0000000700071308 */ /* 0x000e620000000c00 */
[----:B---3--:R-:W-:Y:S02]  /*b7d0*/  SHF.R.S32.HI R6, RZ, 0x1f, R4 ;  /* 0x0000001fff067819 */ /* 0x008fe40000011404 */
[----:B------:R-:W-:-:S03]  /*b7e0*/  LEA.HI R2, R2, R5, RZ, 0x3 ;  /* 0x0000000502027211 */ /* 0x000fc600078f18ff */
[----:B------:R-:W-:Y:S01]  /*b7f0*/  IMAD R86, R6, c[0x0][0x498], RZ ;  /* 0x0001260006567a24 */ /* 0x000fe200078e02ff */
[----:B------:R-:W-:Y:S01]  /*b800*/  LOP3.LUT R2, R2, 0xfffffff8, RZ, 0xc0, !PT ;  /* 0xfffffff802027812 */ /* 0x000fe200078ec0ff */
[----:B------:R-:W-:Y:S02]  /*b810*/  IMAD R85, R6, c[0x0][0x3f0], RZ ;  /* 0x0000fc0006557a24 */ /* 0x000fe400078e02ff */
[C---:B------:R-:W-:Y:S01]  /*b820*/  FMUL.FTZ R50, R0.reuse, R74 ;  /* 0x0000004a00327220 */ /* 0x040fe20000410000 */
[----:B------:R-:W-:Y:S01]  /*b830*/  IADD3 R5, R5, -R2, RZ ;  /* 0x8000000205057210 */ /* 0x000fe20007ffe0ff */
[C---:B------:R-:W-:Y:S01]  /*b840*/  FMUL.FTZ R46, R0.reuse, R78 ;  /* 0x0000004e002e7220 */ /* 0x040fe20000410000 */
[----:B------:R-:W-:Y:S01]  /*b850*/  @P4 MOV R2, 0x3f317218 ;  /* 0x3f31721800024802 */ /* 0x000fe20000000f00 */
        /* <DEDUP_REMOVED lines=27> */
[----:B------:R-:W-:Y:S01]  /*ba10*/  FMUL.FTZ R66, R0, R126 ;  /* 0x0000007e00427220 */ /* 0x000fe20000410000 */
[----:B------:R-:W-:Y:S01]  /*ba20*/  @P2 MOV R0, 0x3f317218 ;  /* 0x3f31721800002802 */ /* 0x000fe20000000f00 */
[C---:B------:R-:W-:Y:S02]  /*ba30*/  IMAD R86, R4.reuse, c[0x0][0x49c], R86 ;  /* 0x0001270004567a24 */ /* 0x040fe400078e0256 */
[C---:B------:R-:W-:Y:S02]  /*ba40*/  IMAD R85, R4.reuse, c[0x0][0x3f4], R85 ;  /* 0x0000fd0004557a24 */ /* 0x040fe400078e0255 */
[----:B------:R-:W-:Y:S01]  /*ba50*/  IMAD.WIDE.U32 R26, R4, c[0x0][0x498], R26 ;  /* 0x00012600041a7a25 */ /* 0x000fe200078e001a */
[----:B------:R-:W-:-:S03]  /*ba60*/  @P1 MOV R9, 0x3f317218 ;  /* 0x3f31721800091802 */ /* 0x000fc60000000f00 */
[----:B------:R-:W-:Y:S01]  /*ba70*/  IMAD.WIDE.U32 R14, R4, c[0x0][0x3f0], R14 ;  /* 0x0000fc00040e7a25 */ /* 0x000fe200078e000e */
[----:B------:R-:W-:-:S03]  /*ba80*/  @P5 MOV R4, 0x3f317218 ;  /* 0x3f31721800045802 */ /* 0x000fc60000000f00 */
[----:B------:R-:W-:Y:S02]  /*ba90*/  @P4 FMUL.FTZ R6, R2, c[0x0][0x2d0] ;  /* 0x0000b40002064a20 */ /* 0x000fe40000410000 */
[----:B------:R-:W-:Y:S02]  /*baa0*/  @P5 FMUL.FTZ R11, R4, c[0x0][0x2d0] ;  /* 0x0000b400040b5a20 */ /* 0x000fe40000410000 */
[----:B------:R-:W-:Y:S02]  /*bab0*/  @P2 FMUL.FTZ R2, R0, c[0x0][0x2d0] ;  /* 0x0000b40000022a20 */ /* 0x000fe40000410000 */
[----:B-1----:R-:W-:Y:S02]  /*bac0*/  @P1 FMUL.FTZ R4, R7, 0.69314718246459960938 ;  /* 0x3f31721807041820 */ /* 0x002fe40000410000 */
[----:B------:R-:W-:Y:S01]  /*bad0*/  @P1 FMUL.FTZ R0, R9, c[0x0][0x2d0] ;  /* 0x0000b40009001a20 */ /* 0x000fe20000410000 */
[----:B------:R-:W-:Y:S01]  /*bae0*/  MOV R83, 0xff800000 ;  /* 0xff80000000537802 */ /* 0x000fe20000000f00 */
[----:B------:R-:W-:-:S02]  /*baf0*/  @P2 FMUL.FTZ R8, R8, 0.69314718246459960938 ;  /* 0x3f31721808082820 */ /* 0x000fc40000410000 */
[----:B------:R-:W-:Y:S01]  /*bb00*/  @P1 FFMA.FTZ R83, R0, R3, R4 ;  /* 0x0000000300531223 */ /* 0x000fe20000010004 */
[----:B------:R-:W-:Y:S01]  /*bb10*/  SHF.R.S32.HI R0, RZ, 0x5, R137 ;  /* 0x00000005ff007819 */ /* 0x000fe20000011489 */
[----:B------:R-:W1:Y:S01]  /*bb20*/  @P4 MUFU.LG2 R10, R10 ;  /* 0x0000000a000a4308 */ /* 0x000e620000000c00 */
[----:B------:R-:W-:Y:S01]  /*bb30*/  MOV R84, 0xff800000 ;  /* 0xff80000000547802 */ /* 0x000fe20000000f00 */
[----:B------:R-:W-:Y:S01]  /*bb40*/  @P2 FFMA.FTZ R84, R2, R134, R8 ;  /* 0x0000008602542223 */ /* 0x000fe20000010008 */
[----:B------:R-:W-:Y:S02]  /*bb50*/  SHF.R.S32.HI R2, RZ, 0x1f, R0 ;  /* 0x0000001fff027819 */ /* 0x000fe40000011400 */
[----:B------:R-:W-:Y:S02]  /*bb60*/  LEA.HI R4, R17, R17, RZ, 0x1 ;  /* 0x0000001111047211 */ /* 0x000fe400078f08ff */
[----:B------:R-:W-:-:S04]  /*bb70*/  LEA.HI R2, R2, R0, RZ, 0x2 ;  /* 0x0000000002027211 */ /* 0x000fc800078f10ff */
[----:B------:R-:W-:Y:S02]  /*bb80*/  LOP3.LUT R3, R2, 0xffffffc, RZ, 0xc0, !PT ;  /* 0x0ffffffc02037812 */ /* 0x000fe400078ec0ff */
[----:B------:R-:W-:Y:S02]  /*bb90*/  LOP3.LUT R2, R4, 0x1ffffffe, RZ, 0xc0, !PT ;  /* 0x1ffffffe04027812 */ /* 0x000fe400078ec0ff */
[----:B------:R-:W-:Y:S01]  /*bba0*/  F2FP.PACK_AB R44, R87, R44 ;  /* 0x0000002c572c723e */ /* 0x000fe200000000ff */
[----:B-1----:R-:W-:Y:S01]  /*bbb0*/  @P4 FMUL.FTZ R10, R10, 0.69314718246459960938 ;  /* 0x3f3172180a0a4820 */ /* 0x002fe20000410000 */
[----:B------:R-:W1:Y:S01]  /*bbc0*/  S2R R87, SR_CTAID.X ;  /* 0x0000000000577919 */ /* 0x000e620000002500 */
[----:B------:R-:W-:Y:S02]  /*bbd0*/  IADD3 R8, R17, -R2, RZ ;  /* 0x8000000211087210 */ /* 0x000fe40007ffe0ff */
[----:B------:R-:W-:Y:S02]  /*bbe0*/  IADD3 R9, R0, -R3, RZ ;  /* 0x8000000300097210 */ /* 0x000fe40007ffe0ff */
[----:B------:R-:W-:-:S02]  /*bbf0*/  LOP3.LUT R2, R5, 0x1, RZ, 0xc0, !PT ;  /* 0x0000000105027812 */ /* 0x000fc400078ec0ff */
[C---:B------:R-:W-:Y:S02]  /*bc00*/  SHF.L.U32 R3, R5.reuse, 0x6, RZ ;  /* 0x0000000605037819 */ /* 0x040fe400000006ff */
[----:B------:R-:W-:Y:S01]  /*bc10*/  MOV R81, 0xff800000 ;  /* 0xff80000000517802 */ /* 0x000fe20000000f00 */
[----:B------:R-:W-:Y:S01]  /*bc20*/  @P4 FFMA.FTZ R81, R6, R135, R10 ;  /* 0x0000008706514223 */ /* 0x000fe2000001000a */
[----:B------:R-:W-:Y:S02]  /*bc30*/  R2P PR, R5, 0x6 ;  /* 0x0000000605007804 */ /* 0x000fe40000000000 */
[----:B------:R-:W-:Y:S02]  /*bc40*/  ISETP.NE.U32.AND P4, PT, R2, 0x1, PT ;  /* 0x000000010200780c */ /* 0x000fe40003f85070 */
[----:B------:R-:W-:Y:S02]  /*bc50*/  LOP3.LUT R2, R3, 0x1c0, RZ, 0xc0, !PT ;  /* 0x000001c003027812 */ /* 0x000fe400078ec0ff */
[----:B------:R-:W-:-:S02]  /*bc60*/  LEA R10, R0, R17, 0x9 ;  /* 0x00000011000a7211 */ /* 0x000fc400078e48ff */
[----:B------:R-:W-:Y:S02]  /*bc70*/  SHF.L.U32 R0, R4, 0x5, RZ ;  /* 0x0000000504007819 */ /* 0x000fe400000006ff */
[----:B------:R-:W-:Y:S01]  /*bc80*/  LEA.HI R7, R2, R2, RZ, 0x1d ;  /* 0x0000000202077211 */ /* 0x000fe200078fe8ff */
[----:B------:R-:W3:Y:S01]  /*bc90*/  @P5 MUFU.LG2 R12, R12 ;  /* 0x0000000c000c5308 */ /* 0x000ee20000000c00 */
[----:B------:R-:W-:Y:S02]  /*bca0*/  SHF.R.S32.HI R5, RZ, 0x2, R139 ;  /* 0x00000002ff057819 */ /* 0x000fe4000001148b */
[----:B------:R-:W-:Y:S02]  /*bcb0*/  SHF.R.S32.HI R6, RZ, 0x1f, R16 ;  /* 0x0000001fff067819 */ /* 0x000fe40000011410 */
[----:B------:R-:W-:Y:S02]  /*bcc0*/  LOP3.LUT R4, R0, 0xffffffc0, RZ, 0xc0, !PT ;  /* 0xffffffc000047812 */ /* 0x000fe400078ec0ff */
[----:B------:R-:W-:-:S02]  /*bcd0*/  LEA R7, R10, R7, 0x1 ;  /* 0x000000070a077211 */ /* 0x000fc400078e08ff */
[----:B------:R-:W-:Y:S01]  /*bce0*/  LEA R0, R9, R5, 0x4 ;  /* 0x0000000509007211 */ /* 0x000fe200078e20ff */
[----:B------:R-:W-:Y:S01]  /*bcf0*/  IMAD R5, R6, c[0x0][0x3e0], RZ ;  /* 0x0000f80006057a24 */ /* 0x000fe200078e02ff */
[----:B------:R-:W-:Y:S02]  /*bd00*/  LEA R4, R8, R4, 0x3 ;  /* 0x0000000408047211 */ /* 0x000fe400078e18ff */
[----:B------:R-:W-:Y:S01]  /*bd10*/  SHF.L.U32 R7, R7, 0x1, RZ ;  /* 0x0000000107077819 */ /* 0x000fe200000006ff */
[----:B------:R-:W-:Y:S01]  /*bd20*/  IMAD R9, R16, c[0x0][0x3e4], R5 ;  /* 0x0000f90010097a24 */ /* 0x000fe200078e0205 */
[----:B------:R-:W-:Y:S02]  /*bd30*/  IADD3 R6, R0, R4, RZ ;  /* 0x0000000400067210 */ /* 0x000fe40007ffe0ff */
[----:B------:R-:W-:Y:S02]  /*bd40*/  IADD3 R5, R7, 0x80, RZ ;  /* 0x0000008007057810 */ /* 0x000fe40007ffe0ff */
[----:B-1----:R-:W-:-:S02]  /*bd50*/  LEA R0, R87, R0, 0x7 ;  /* 0x0000000057007211 */ /* 0x002fc400078e38ff */
[----:B------:R-:W-:Y:S01]  /*bd60*/  IADD3 R3, R15, R85, RZ ;  /* 0x000000550f037210 */ /* 0x000fe20007ffe0ff */
[----:B------:R-:W-:Y:S01]  /*bd70*/  IMAD R85, R138, c[0x0][0x388], RZ ;  /* 0x0000e2008a557a24 */ /* 0x000fe200078e02ff */
[----:B------:R-:W-:Y:S02]  /*bd80*/  IADD3 R8, R7, 0x70, RZ ;  /* 0x0000007007087810 */ /* 0x000fe40007ffe0ff */
[----:B------:R-:W-:Y:S01]  /*bd90*/  @P4 IADD3 R8, R5, 0x10, RZ ;  /* 0x0000001005084810 */ /* 0x000fe20007ffe0ff */
[----:B---3--:R-:W-:Y:S01]  /*bda0*/  @P5 FMUL.FTZ R12, R12, 0.69314718246459960938 ;  /* 0x3f3172180c0c5820 */ /* 0x008fe20000410000 */
[----:B------:R-:W-:Y:S02]  /*bdb0*/  LEA R6, R87, R6, 0x7 ;  /* 0x0000000657067211 */ /* 0x000fe400078e38ff */
[C---:B------:R-:W-:Y:S02]  /*bdc0*/  IADD3 R5, R0.reuse, 0x40, RZ ;  /* 0x0000004000057810 */ /* 0x040fe40007ffe0ff */
[----:B------:R-:W-:-:S02]  /*bdd0*/  IADD3 R4, R0, 0x8, RZ ;  /* 0x0000000800047810 */ /* 0x000fc40007ffe0ff */
[----:B------:R-:W-:Y:S02]  /*bde0*/  MOV R2, R14 ;  /* 0x0000000e00027202 */ /* 0x000fe40000000f00 */
[----:B------:R-:W-:Y:S01]  /*bdf0*/  MOV R82, 0xff800000 ;  /* 0xff80000000527802 */ /* 0x000fe20000000f00 */
[----:B------:R-:W-:Y:S01]  /*be00*/  @P5 FFMA.FTZ R82, R11, R136, R12 ;  /* 0x000000880b525223 */ /* 0x000fe2000001000c */
[-C--:B------:R-:W-:Y:S01]  /*be10*/  ISETP.GE.OR P4, PT, R5, R85.reuse, P3 ;  /* 0x000000550500720c */ /* 0x080fe20001f86670 */
[----:B------:R-:W-:Y:S01]  /*be20*/  @P0 IMAD.HI.U32 R5, R6, c[0x0][0x4ec], RZ ;  /* 0x00013b0006050a27 */ /* 0x000fe200078e00ff */
[-C--:B------:R-:W-:Y:S02]  /*be30*/  ISETP.GE.OR P5, PT, R4, R85.reuse, P3 ;  /* 0x000000550400720c */ /* 0x080fe40001fa6670 */
[----:B------:R-:W-:Y:S01]  /*be40*/  IADD3 R4, R0, 0x48, RZ ;  /* 0x0000004800047810 */ /* 0x000fe20007ffe0ff */
[----:B------:R-:W-:Y:S01]  /*be50*/  IMAD.WIDE.U32 R2, R16, c[0x0][0x3e0], R2 ;  /* 0x0000f80010027a25 */ /* 0x000fe200078e0002 */
[----:B------:R-:W-:-:S02]  /*be60*/  ISETP.GE.OR P6, PT, R0, R85, P3 ;  /* 0x000000550000720c */ /* 0x000fc40001fc6670 */
[----:B------:R-:W-:Y:S02]  /*be70*/  MOV R0, R6 ;  /* 0x0000000600007202 */ /* 0x000fe40000000f00 */
[----:B------:R-:W-:Y:S02]  /*be80*/  @P0 SHF.R.U32.HI R0, RZ, c[0x0][0x4f0], R5 ;  /* 0x00013c00ff000a19 */ /* 0x000fe40000011605 */
[----:B------:R-:W-:Y:S02]  /*be90*/  ISETP.GE.OR P3, PT, R4, R85, P3 ;  /* 0x000000550400720c */ /* 0x000fe40001f66670 */
[----:B------:R-:W-:Y:S02]  /*bea0*/  SHF.R.S32.HI R4, RZ, 0x1f, R132 ;  /* 0x0000001fff047819 */ /* 0x000fe40000011484 */
[----:B------:R-:W-:Y:S02]  /*beb0*/  IADD3 R3, R3, R9, RZ ;  /* 0x0000000903037210 */ /* 0x000fe40007ffe0ff */
[----:B------:R-:W-:Y:S01]  /*bec0*/  IADD3 R9, -R0, RZ, RZ ;  /* 0x000000ff00097210 */ /* 0x000fe20007ffe1ff */
[----:B------:R-:W-:Y:S01]  /*bed0*/  IMAD R5, R4, c[0x0][0x3d8], RZ ;  /* 0x0000f60004057a24 */ /* 0x000fe200078e02ff */
[----:B------:R-:W-:Y:S01]  /*bee0*/  SHF.R.S32.HI R10, RZ, 0x1f, R0 ;  /* 0x0000001fff0a7819 */ /* 0x000fe20000011400 */
[----:B------:R-:W-:Y:S01]  /*bef0*/  IMAD.WIDE.U32 R16, R132, c[0x0][0x3d8], R2 ;  /* 0x0000f60084107a25 */ /* 0x000fe200078e0002 */
[----:B------:R-:W-:-:S02]  /*bf00*/  IADD3 R4, P0, R0, R26, RZ ;  /* 0x0000001a00047210 */ /* 0x000fc40007f1e0ff */
[----:B------:R-:W-:Y:S01]  /*bf10*/  MOV R2, 0x20 ;  /* 0x0000002000027802 */ /* 0x000fe20000000f00 */
[----:B------:R-:W-:Y:S01]  /*bf20*/  IMAD R0, R9, c[0x0][0x4e8], R6 ;  /* 0x00013a0009007a24 */ /* 0x000fe200078e0206 */
[----:B------:R-:W-:Y:S02]  /*bf30*/  F2FP.PACK_AB R11, R151, R150 ;  /* 0x00000096970b723e */ /* 0x000fe400000000ff */
[----:B------:R-:W-:Y:S02]  /*bf40*/  SEL R9, R2, 0xffffffe0, !P1 ;  /* 0xffffffe002097807 */ /* 0x000fe40004800000 */
[----:B------:R-:W-:Y:S01]  /*bf50*/  SHF.R.S32.HI R2, RZ, 0x1f, R0 ;  /* 0x0000001fff027819 */ /* 0x000fe20000011400 */
[----:B------:R1:W-:Y:S01]  /*bf60*/  STS [R7+0x480], R11 ;  /* 0x0004800b07007388 */ /* 0x0003e20000000800 */
[----:B------:R-:W-:Y:S02]  /*bf70*/  F2FP.PACK_AB R12, R149, R148 ;  /* 0x00000094950c723e */ /* 0x000fe400000000ff */
[----:B------:R-:W-:-:S02]  /*bf80*/  F2FP.PACK_AB R13, R153, R13 ;  /* 0x0000000d990d723e */ /* 0x000fc400000000ff */
[----:B------:R-:W-:Y:S02]  /*bf90*/  F2FP.PACK_AB R18, R155, R18 ;  /* 0x000000129b12723e */ /* 0x000fe400000000ff */
[----:B------:R-:W-:Y:S02]  /*bfa0*/  F2FP.PACK_AB R19, R145, R19 ;  /* 0x000000139113723e */ /* 0x000fe400000000ff */
[----:B------:R-:W-:Y:S02]  /*bfb0*/  F2FP.PACK_AB R22, R147, R22 ;  /* 0x000000169316723e */ /* 0x000fe400000000ff */
[----:B------:R-:W-:Y:S02]  /*bfc0*/  IADD3 R6, R7, R9, RZ ;  /* 0x0000000907067210 */ /* 0x000fe40007ffe0ff */
[----:B------:R-:W-:Y:S01]  /*bfd0*/  F2FP.PACK_AB R21, R157, R21 ;  /* 0x000000159d15723e */ /* 0x000fe200000000ff */
[----:B-1----:R-:W-:Y:S01]  /*bfe0*/  IMAD R11, R132, c[0x0][0x3dc], R5 ;  /* 0x0000f700840b7a24 */ /* 0x002fe200078e0205 */
[----:B------:R-:W-:Y:S01]  /*bff0*/  IADD3.X R5, R10, R27, R86, P0, !PT ;  /* 0x0000001b0a057210 */ /* 0x000fe200007fe456 */
[----:B------:R-:W-:-:S04]  /*c000*/  IMAD R10, R2, c[0x0][0x488], RZ ;  /* 0x00012200020a7a24 */ /* 0x000fc800078e02ff */
[----:B------:R-:W-:Y:S01]  /*c010*/  IMAD.WIDE.U32 R2, R0, c[0x0][0x488], R4 ;  /* 0x0001220000027a25 */ /* 0x000fe200078e0004 */
[----:B------:R-:W-:-:S03]  /*c020*/  MOV R5, 0x40 ;  /* 0x0000004000057802 */ /* 0x000fc60000000f00 */
[----:B------:R-:W-:Y:S01]  /*c030*/  IMAD R0, R0, c[0x0][0x48c], R10 ;  /* 0x0001230000007a24 */ /* 0x000fe200078e020a */
[----:B------:R-:W-:Y:S02]  /*c040*/  IADD3 R4, R9, R8, RZ ;  /* 0x0000000809047210 */ /* 0x000fe40007ffe0ff */
[----:B------:R-:W-:Y:S02]  /*c050*/  F2FP.PACK_AB R20, R159, R20 ;  /* 0x000000149f14723e */ /* 0x000fe400000000ff */
[----:B------:R-:W-:Y:S02]  /*c060*/  LEA R10, P0, R2, c[0x0][0x450], 0x2 ;  /* 0x00011400020a7a11 */ /* 0x000fe400078010ff */
[----:B------:R-:W-:Y:S01]  /*c070*/  IADD3 R9, R3, R0, RZ ;  /* 0x0000000003097210 */ /* 0x000fe20007ffe0ff */
[----:B------:R-:W-:Y:S01]  /*c080*/  STS [R7+0x80], R12 ;  /* 0x0000800c07007388 */ /* 0x000fe20000000800 */
[----:B------:R-:W-:Y:S02]  /*c090*/  F2FP.PACK_AB R23, R165, R23 ;  /* 0x00000017a517723e */ /* 0x000fe400000000ff */
[----:B------:R-:W-:-:S02]  /*c0a0*/  F2FP.PACK_AB R24, R167, R24 ;  /* 0x00000018a718723e */ /* 0x000fc400000000ff */
[----:B------:R-:W-:Y:S01]  /*c0b0*/  SEL R3, R5, 0xffffffc0, !P2 ;  /* 0xffffffc005037807 */ /* 0x000fe20005000000 */
[----:B------:R-:W-:Y:S01]  /*c0c0*/  STS [R8], R13 ;  /* 0x0000000d08007388 */ /* 0x000fe20000000800 */
        /* <DEDUP_REMOVED lines=8> */
[----:B------:R-:W-:Y:S01]  /*c150*/  STS [R7+0x2480], R22 ;  /* 0x0024801607007388 */ /* 0x000fe20000000800 */
[----:B------:R-:W-:Y:S02]  /*c160*/  LEA.HI.X R9, R2, c[0x0][0x454], R9, 0x2, P0 ;  /* 0x0001150002097a11 */ /* 0x000fe400000f1409 */
[----:B------:R-:W-:Y:S01]  /*c170*/  F2FP.PACK_AB R35, R181, R35 ;  /* 0x00000023b523723e */ /* 0x000fe200000000ff */
[----:B------:R-:W-:Y:S01]  /*c180*/  STS [R8+0x2000], R21 ;  /* 0x0020001508007388 */ /* 0x000fe20000000800 */
[----:B------:R-:W-:Y:S02]  /*c190*/  F2FP.PACK_AB R34, R183, R34 ;  /* 0x00000022b722723e */ /* 0x000fe400000000ff */
[----:B------:R-:W-:Y:S01]  /*c1a0*/  IADD3 R2, R7, R3, RZ ;  /* 0x0000000307027210 */ /* 0x000fe20007ffe0ff */
[----:B------:R-:W-:Y:S01]  /*c1b0*/  STS [R8+0x2400], R20 ;  /* 0x0024001408007388 */ /* 0x000fe20000000800 */
[----:B------:R-:W-:-:S02]  /*c1c0*/  F2FP.PACK_AB R32, R185, R32 ;  /* 0x00000020b920723e */ /* 0x000fc400000000ff */
[----:B------:R-:W-:Y:S01]  /*c1d0*/  F2FP.PACK_AB R31, R187, R31 ;  /* 0x0000001fbb1f723e */ /* 0x000fe200000000ff */
[----:B------:R-:W-:Y:S01]  /*c1e0*/  STS [R6+0x80], R23 ;  /* 0x0000801706007388 */ /* 0x000fe20000000800 */
[----:B------:R-:W-:Y:S02]  /*c1f0*/  IADD3 R5, R3, R8, RZ ;  /* 0x0000000803057210 */ /* 0x000fe40007ffe0ff */
[----:B------:R-:W-:Y:S01]  /*c200*/  F2FP.PACK_AB R33, R177, R33 ;  /* 0x00000021b121723e */ /* 0x000fe200000000ff */
[----:B------:R-:W-:Y:S01]  /*c210*/  STS [R6+0x480], R24 ;  /* 0x0004801806007388 */ /* 0x000fe20000000800 */
[----:B------:R-:W-:Y:S02]  /*c220*/  F2FP.PACK_AB R38, R179, R38 ;  /* 0x00000026b326723e */ /* 0x000fe400000000ff */
[----:B------:R-:W-:Y:S01]  /*c230*/  F2FP.PACK_AB R63, R189, R63 ;  /* 0x0000003fbd3f723e */ /* 0x000fe200000000ff */
[----:B------:R-:W-:Y:S01]  /*c240*/  STS [R4], R25 ;  /* 0x0000001904007388 */ /* 0x000fe20000000800 */
[----:B------:R-:W-:-:S03]  /*c250*/  F2FP.PACK_AB R62, R191, R62 ;  /* 0x0000003ebf3e723e */ /* 0x000fc600000000ff */
[----:B------:R-:W-:Y:S01]  /*c260*/  STS [R4+0x400], R28 ;  /* 0x0004001c04007388 */ /* 0x000fe20000000800 */
[----:B------:R-:W-:Y:S02]  /*c270*/  F2FP.PACK_AB R61, R197, R61 ;  /* 0x0000003dc53d723e */ /* 0x000fe400000000ff */
[----:B------:R-:W-:Y:S01]  /*c280*/  F2FP.PACK_AB R60, R199, R60 ;  /* 0x0000003cc73c723e */ /* 0x000fe200000000ff */
[----:B------:R-:W-:Y:S01]  /*c290*/  STS [R6+0x2080], R29 ;  /* 0x0020801d06007388 */ /* 0x000fe20000000800 */
[----:B------:R-:W-:-:S03]  /*c2a0*/  IADD3 R0, R3, R6, RZ ;  /* 0x0000000603007210 */ /* 0x000fc60007ffe0ff */
        /* <DEDUP_REMOVED lines=88> */
[----:B------:R-:W1:Y:S04]  /*c830*/  SHFL.IDX PT, R15, R9, RZ, 0x1c1f ;  /* 0x001c1fff090f7589 */ /* 0x000e6800000e0000 */
[----:B------:R-:W-:Y:S06]  /*c840*/  BAR.SYNC.DEFER_BLOCKING 0x1, 0x80 ;  /* 0x0042000000007b1d */ /* 0x000fec0000010000 */
[----:B------:R-:W-:Y:S04]  /*c850*/  SHFL.IDX PT, R6, R10, 0x1, 0x1c1f ;  /* 0x003c1f000a067f89 */ /* 0x000fe800000e0000 */
[----:B------:R-:W3:Y:S04]  /*c860*/  SHFL.IDX PT, R7, R9, 0x1, 0x1c1f ;  /* 0x003c1f0009077f89 */ /* 0x000ee800000e0000 */
[----:B------:R-:W-:Y:S04]  /*c870*/  SHFL.IDX PT, R12, R10, 0x2, 0x1c1f ;  /* 0x005c1f000a0c7f89 */ /* 0x000fe800000e0000 */
[----:B------:R-:W4:Y:S04]  /*c880*/  SHFL.IDX PT, R13, R9, 0x2, 0x1c1f ;  /* 0x005c1f00090d7f89 */ /* 0x000f2800000e0000 */
[----:B------:R-:W-:Y:S04]  /*c890*/  SHFL.IDX PT, R8, R10, 0x3, 0x1c1f ;  /* 0x007c1f000a087f89 */ /* 0x000fe800000e0000 */
[----:B------:R-:W4:Y:S01]  /*c8a0*/  SHFL.IDX PT, R9, R9, 0x3, 0x1c1f ;  /* 0x007c1f0009097f89 */ /* 0x000f2200000e0000 */
[----:B--2---:R-:W-:-:S03]  /*c8b0*/  SHF.L.U32 R4, R92, 0x1, RZ ;  /* 0x000000015c047819 */ /* 0x004fc600000006ff */
[----:B-1----:R-:W-:Y:S04]  /*c8c0*/  @!P6 ST.E [R14.64], R82 ;  /* 0x000000520e00e985 */ /* 0x002fe8000c101916 */
[----:B---3--:R1:W-:Y:S04]  /*c8d0*/  @!P5 ST.E [R6.64], R81 ;  /* 0x000000510600d985 */ /* 0x0083e8000c101916 */
[----:B----4-:R2:W-:Y:S04]  /*c8e0*/  @!P4 ST.E [R12.64], R84 ;  /* 0x000000540c00c985 */ /* 0x0105e8000c101916 */
[----:B------:R2:W-:Y:S04]  /*c8f0*/  @!P3 ST.E [R8.64], R83 ;  /* 0x000000530800b985 */ /* 0x0005e8000c101916 */
[----:B------:R2:W3:Y:S04]  /*c900*/  LDS.128 R24, [R4+0x880] ;  /* 0x0008800004187984 */ /* 0x0004e80000000c00 */
[----:B------:R2:W4:Y:S04]  /*c910*/  LDS.128 R32, [R4+0x1080] ;  /* 0x0010800004207984 */ /* 0x0005280000000c00 */
[----:B------:R2:W1:Y:S04]  /*c920*/  LDS.128 R40, [R4+0x1880] ;  /* 0x0018800004287984 */ /* 0x0004680000000c00 */
[----:B------:R2:W1:Y:S04]  /*c930*/  LDS.128 R48, [R4+0x2080] ;  /* 0x0020800004307984 */ /* 0x0004680000000c00 */
[----:B------:R2:W2:Y:S04]  /*c940*/  LDS.128 R56, [R4+0x2880] ;  /* 0x0028800004387984 */ /* 0x0004a80000000c00 */
        /* <DEDUP_REMOVED lines=8> */
[----:B------:R2:W2:Y:S01]  /*c9d0*/  LDS.128 R72, [R4+0x7880] ;  /* 0x0078800004487984 */ /* 0x0004a20000000c00 */
[----:B------:R-:W-:-:S02]  /*c9e0*/  IADD3 R0, R17, R11, RZ ;  /* 0x0000000b11007210 */ /* 0x000fc40007ffe0ff */
[----:B-1----:R-:W-:-:S04]  /*c9f0*/  LEA R7, P0, R16, c[0x0][0x380], 0x1 ;  /* 0x0000e00010077a11 */ /* 0x002fc800078008ff */
[----:B------:R-:W-:Y:S02]  /*ca00*/  LEA.HI.X R6, R16, c[0x0][0x384], R0, 0x1, P0 ;  /* 0x0000e10010067a11 */ /* 0x000fe400000f0c00 */
[----:B------:R-:W-:Y:S01]  /*ca10*/  ISETP.GE.AND P0, PT, R89, R85, PT ;  /* 0x000000555900720c */ /* 0x000fe20003f06270 */
[----:B------:R1:W1:Y:S01]  /*ca20*/  SHFL.IDX PT, R2, R7, RZ, 0x181f ;  /* 0x00181fff07027589 */ /* 0x00026200000e0000 */
[----:B------:R-:W-:Y:S03]  /*ca30*/  BSSY B0, `(.L_x_647) ;  /* 0x000000e000007945 */ /* 0x000fe60003800000 */
[----:B------:R1:W1:Y:S08]  /*ca40*/  SHFL.IDX PT, R3, R6, RZ, 0x181f ;  /* 0x00181fff06037589 */ /* 0x00027000000e0000 */
[----:B------:R-:W-:Y:S05]  /*ca50*/  @P0 BRA `(.L_x_648) ;  /* 0x000000b000000947 */ /* 0x000fea0003800000 */
[----:B--234-:R-:W2:Y:S01]  /*ca60*/  LDS.128 R12, [R4+0x80] ;  /* 0x00008000040c7984 */ /* 0x01cea20000000c00 */
[----:B-----5:R-:W-:-:S02]  /*ca70*/  ISETP.GE.AND P0, PT, R88, c[0x0][0x3c8], PT ;  /* 0x0000f20058007a0c */ /* 0x020fc40003f06270 */
[----:B------:R-:W-:Y:S01]  /*ca80*/  ISETP.GE.AND P1, PT, R90, c[0x0][0x3c8], PT ;  /* 0x0000f2005a007a0c */ /* 0x000fe20003f26270 */
[----:B------:R3:W4:Y:S10]  /*ca90*/  LDS.128 R8, [R4+0x4080] ;  /* 0x0040800004087984 */ /* 0x0007340000000c00 */
[----:B------:R-:W-:-:S04]  /*caa0*/  @!P0 SHF.R.S32.HI R0, RZ, 0x1f, R88 ;  /* 0x0000001fff008819 */ /* 0x000fc80000011458 */
[----:B------:R-:W-:-:S04]  /*cab0*/  @!P0 LEA.HI R0, R0, R88, RZ, 0x3 ;  /* 0x0000005800008211 */ /* 0x000fc800078f18ff */
[----:B------:R-:W-:Y:S01]  /*cac0*/  @!P0 LOP3.LUT R0, R0, 0xfffffff8, RZ, 0xc0, !PT ;  /* 0xfffffff800008812 */ /* 0x000fe200078ec0ff */
[----:B-1-3--:R-:W-:-:S04]  /*cad0*/  @!P1 IMAD.WIDE R4, R90, 0x2, R2 ;  /* 0x000000025a049825 */ /* 0x00afc800078e0202 */
[----:B------:R-:W-:Y:S01]  /*cae0*/  @!P0 IMAD.WIDE R2, R0, 0x2, R2 ;  /* 0x0000000200028825 */ /* 0x000fe200078e0202 */
[----:B--2---:R1:W-:Y:S04]  /*caf0*/  @!P1 ST.E.128 [R4.64], R12 ;  /* 0x0000000c04009985 */ /* 0x0043e8000c101d16 */
[----:B----4-:R1:W-:Y:S02]  /*cb00*/  @!P0 ST.E.128 [R2.64], R8 ;  /* 0x0000000802008985 */ /* 0x0103e4000c101d16 */
.L_x_648:
[----:B---34-:R-:W-:Y:S05]  /*cb10*/  BSYNC B0 ;  /* 0x0000000000007941 */ /* 0x018fea0003800000 */
.L_x_647:
[----:B------:R-:W-:Y:S01]  /*cb20*/  IADD3 R0, R89, 0x10, RZ ;  /* 0x0000001059007810 */ /* 0x000fe20007ffe0ff */
[----:B-1----:R1:W3:Y:S01]  /*cb30*/  SHFL.IDX PT, R3, R6, 0x1, 0x181f ;  /* 0x00381f0006037f89 */ /* 0x0022e200000e0000 */
[----:B------:R-:W-:Y:S02]  /*cb40*/  BSSY B0, `(.L_x_649) ;  /* 0x000000d000007945 */ /* 0x000fe40003800000 */
[----:B------:R-:W-:Y:S01]  /*cb50*/  ISETP.GE.AND P0, PT, R0, R85, PT ;  /* 0x000000550000720c */ /* 0x000fe20003f06270 */
[----:B------:R1:W4:-:S12]  /*cb60*/  SHFL.IDX PT, R2, R7, 0x1, 0x181f ;  /* 0x00381f0007027f89 */ /* 0x00031800000e0000 */
[----:B------:R-:W-:Y:S05]  /*cb70*/  @P0 BRA `(.L_x_650) ;  /* 0x0000009000000947 */ /* 0x000fea0003800000 */
[----:B-----5:R-:W-:Y:S02]  /*cb80*/  ISETP.GE.AND P0, PT, R88, c[0x0][0x3c8], PT ;  /* 0x0000f20058007a0c */ /* 0x020fe40003f06270 */
[----:B------:R-:W-:-:S11]  /*cb90*/  ISETP.GE.AND P1, PT, R90, c[0x0][0x3c8], PT ;  /* 0x0000f2005a007a0c */ /* 0x000fd60003f26270 */
[----:B------:R-:W-:Y:S02]  /*cba0*/  @!P0 SHF.R.S32.HI R0, RZ, 0x1f, R88 ;  /* 0x0000001fff008819 */ /* 0x000fe40000011458 */
[----:B--234-:R-:W-:Y:S02]  /*cbb0*/  @!P1 IMAD.WIDE R4, R90, 0x2, R2 ;  /* 0x000000025a049825 */ /* 0x01cfe400078e0202 */
[----:B------:R-:W-:-:S03]  /*cbc0*/  @!P0 LEA.HI R0, R0, R88, RZ, 0x3 ;  /* 0x0000005800008211 */ /* 0x000fc600078f18ff */
[----:B------:R2:W-:Y:S01]  /*cbd0*/  @!P1 ST.E.128 [R4.64], R24 ;  /* 0x0000001804009985 */ /* 0x0005e2000c101d16 */
[----:B------:R-:W-:-:S05]  /*cbe0*/  @!P0 LOP3.LUT R0, R0, 0xfffffff8, RZ, 0xc0, !PT ;  /* 0xfffffff800008812 */ /* 0x000fca00078ec0ff */
[----:B------:R-:W-:-:S05]  /*cbf0*/  @!P0 IMAD.WIDE R2, R0, 0x2, R2 ;  /* 0x0000000200028825 */ /* 0x000fca00078e0202 */
[----:B------:R2:W-:Y:S02]  /*cc00*/  @!P0 ST.E.128 [R2.64], R20 ;  /* 0x0000001402008985 */ /* 0x0005e4000c101d16 */
.L_x_650:
[----:B------:R-:W-:Y:S05]  /*cc10*/  BSYNC B0 ;  /* 0x0000000000007941 */ /* 0x000fea0003800000 */
.L_x_649:
[----:B------:R-:W-:Y:S01]  /*cc20*/  IADD3 R0, R89, 0x20, RZ ;  /* 0x0000002059007810 */ /* 0x000fe20007ffe0ff */
[----:B--23--:R2:W3:Y:S01]  /*cc30*/  SHFL.IDX PT, R3, R6, 0x2, 0x181f ;  /* 0x00581f0006037f89 */ /* 0x00c4e200000e0000 */
[----:B------:R-:W-:Y:S02]  /*cc40*/  BSSY B0, `(.L_x_651) ;  /* 0x000000d000007945 */ /* 0x000fe40003800000 */
[----:B------:R-:W-:Y:S01]  /*cc50*/  ISETP.GE.AND P0, PT, R0, R85, PT ;  /* 0x000000550000720c */ /* 0x000fe20003f06270 */
[----:B----4-:R2:W4:-:S12]  /*cc60*/  SHFL.IDX PT, R2, R7, 0x2, 0x181f ;  /* 0x00581f0007027f89 */ /* 0x01051800000e0000 */
[----:B------:R-:W-:Y:S05]  /*cc70*/  @P0 BRA `(.L_x_652) ;  /* 0x0000009000000947 */ /* 0x000fea0003800000 */
[----:B-----5:R-:W-:Y:S02]  /*cc80*/  ISETP.GE.AND P0, PT, R88, c[0x0][0x3c8], PT ;  /* 0x0000f20058007a0c */ /* 0x020fe40003f06270 */
        /* <DEDUP_REMOVED lines=8> */
.L_x_652:
[----:B------:R-:W-:Y:S05]  /*cd10*/  BSYNC B0 ;  /* 0x0000000000007941 */ /* 0x000fea0003800000 */
.L_x_651:
[----:B------:R-:W-:Y:S01]  /*cd20*/  IADD3 R0, R89, 0x30, RZ ;  /* 0x0000003059007810 */ /* 0x000fe20007ffe0ff */
[----:B---3--:R3:W1:Y:S01]  /*cd30*/  SHFL.IDX PT, R3, R6, 0x3, 0x181f ;  /* 0x00781f0006037f89 */ /* 0x00866200000e0000 */
        /* <DEDUP_REMOVED lines=9> */
[----:B------:R1:W-:Y:S01]  /*cdd0*/  @!P1 ST.E.128 [R4.64], R40 ;  /* 0x0000002804009985 */ /* 0x0003e2000c101d16 */
[----:B------:R-:W-:-:S05]  /*cde0*/  @!P0 LOP3.LUT R0, R0, 0xfffffff8, RZ, 0xc0, !PT ;  /* 0xfffffff800008812 */ /* 0x000fca00078ec0ff */
[----:B------:R-:W-:-:S05]  /*cdf0*/  @!P0 IMAD.WIDE R2, R0, 0x2, R2 ;  /* 0x0000000200028825 */ /* 0x000fca00078e0202 */
[----:B------:R1:W-:Y:S02]  /*ce00*/  @!P0 ST.E.128 [R2.64], R36 ;  /* 0x0000002402008985 */ /* 0x0003e4000c101d16 */
.L_x_654:
[----:B------:R-:W-:Y:S05]  /*ce10*/  BSYNC B0 ;  /* 0x0000000000007941 */ /* 0x000fea0003800000 */
.L_x_653:
[----:B------:R-:W-:Y:S01]  /*ce20*/  IADD3 R0, R89, 0x40, RZ ;  /* 0x0000004059007810 */ /* 0x000fe20007ffe0ff */
[----:B-1----:R1:W2:Y:S01]  /*ce30*/  SHFL.IDX PT, R3, R6, 0x4, 0x181f ;  /* 0x00981f0006037f89 */ /* 0x0022a200000e0000 */
[----:B------:R-:W-:Y:S02]  /*ce40*/  BSSY B0, `(.L_x_655) ;  /* 0x000000d000007945 */ /* 0x000fe40003800000 */
[----:B------:R-:W-:Y:S01]  /*ce50*/  ISETP.GE.AND P0, PT, R0, R85, PT ;  /* 0x000000550000720c */ /* 0x000fe20003f06270 */
[----:B----4-:R1:W4:-:S12]  /*ce60*/  SHFL.IDX PT, R2, R7, 0x4, 0x181f ;  /* 0x00981f0007027f89 */ /* 0x01031800000e0000 */
        /* <DEDUP_REMOVED lines=10> */
.L_x_656:
[----:B------:R-:W-:Y:S05]  /*cf10*/  BSYNC B0 ;  /* 0x0000000000007941 */ /* 0x000fea0003800000 */
.L_x_655:
        /* <DEDUP_REMOVED lines=15> */
.L_x_658:
[----:B------:R-:W-:Y:S05]  /*d010*/  BSYNC B0 ;  /* 0x0000000000007941 */ /* 0x000fea0003800000 */
.L_x_657:
        /* <DEDUP_REMOVED lines=15> */
.L_x_660:
[----:B------:R-:W-:Y:S05]  /*d110*/  BSYNC B0 ;  /* 0x0000000000007941 */ /* 0x000fea0003800000 */
.L_x_659:
[----:B------:R-:W-:Y:S01]  /*d120*/  IADD3 R0, R89, 0x70, RZ ;  /* 0x0000007059007810 */ /* 0x000fe20007ffe0ff */
[----:B--2---:R2:W1:Y:S03]  /*d130*/  SHFL.IDX PT, R3, R6, 0x7, 0x181f ;  /* 0x00f81f0006037f89 */ /* 0x00446600000e0000 */
[----:B------:R-:W-:Y:S01]  /*d140*/  ISETP.GE.AND P0, PT, R0, R85, PT ;  /* 0x000000550000720c */ /* 0x000fe20003f06270 */
[----:B----4-:R2:W4:-:S12]  /*d150*/  SHFL.IDX PT, R2, R7, 0x7, 0x181f ;  /* 0x00f81f0007027f89 */ /* 0x01051800000e0000 */
[----:B------:R-:W-:Y:S05]  /*d160*/  @P0 EXIT ;  /* 0x000000000000094d */ /* 0x000fea0003800000 */
[----:B-----5:R-:W-:-:S13]  /*d170*/  ISETP.GE.AND P0, PT, R90, c[0x0][0x3c8], PT ;  /* 0x0000f2005a007a0c */ /* 0x020fda0003f06270 */
        /* <DEDUP_REMOVED lines=10> */
.L_x_661:
        /* <DEDUP_REMOVED lines=14> */
.L_x_3547:


//--------------------- .text._ZN7cutlass13device_kernelIN5flash19enable_sm80_to_sm89INS1_16FlashAttnFwdSm80INS1_25CollectiveMainloopFwdSm80ILi4ELi1ELb0EN4cute5tupleIJNS5_1CILi128EEENS7_ILi64EEES8_EEELi128ENS_6half_tEfNS_4arch4Sm80ELb0ELb0ELb1ELb1ELb0ELb0ELb1ELb0EEENS1_21CollectiveEpilogueFwdINS6_IJS8_S8_S9_EEENS6_IJNS7_ILi1EEESH_SH_EEESB_SD_Li128ELb1ELb1ELb0ELb0EEENS1_19SingleTileSchedulerILb1ELb0ELb1ELi128EEEEEEEEEvNT_6ParamsE --------------------------
	.section	.text._ZN7cutlass13device_kernelIN5flash19enable_sm80_to_sm89INS1_16FlashAttnFwdSm80INS1_25CollectiveMainloopFwdSm80ILi4ELi1ELb0EN4cute5tupleIJNS5_1CILi128EEENS7_ILi64EEES8_EEELi128ENS_6half_tEfNS_4arch4Sm80ELb0ELb0ELb1ELb1ELb0ELb0ELb1ELb0EEENS1_21CollectiveEpilogueFwdINS6_IJS8_S8_S9_EEENS6_IJNS7_ILi1EEESH_SH_EEESB_SD_Li128ELb1ELb1ELb0ELb0EEENS1_19SingleTileSchedulerILb1ELb0ELb1ELi128EEEEEEEEEvNT_6ParamsE,"ax",@progbits
	.sectioninfo	@"SHI_REGISTERS=255"
	.align	128
.text._ZN7cutlass13device_kernelIN5flash19enable_sm80_to_sm89INS1_16FlashAttnFwdSm80INS1_25CollectiveMainloopFwdSm80ILi4ELi1ELb0EN4cute5tupleIJNS5_1CILi128EEENS7_ILi64EEES8_EEELi128ENS_6half_tEfNS_4arch4Sm80ELb0ELb0ELb1ELb1ELb0ELb0ELb1ELb0EEENS1_21CollectiveEpilogueFwdINS6_IJS8_S8_S9_EEENS6_IJNS7_ILi1EEESH_SH_EEESB_SD_Li128ELb1ELb1ELb0ELb0EEENS1_19SingleTileSchedulerILb1ELb0ELb1ELi128EEEEEEEEEvNT_6ParamsE:
        .type           _ZN7cutlass13device_kernelIN5flash19enable_sm80_to_sm89INS1_16FlashAttnFwdSm80INS1_25CollectiveMainloopFwdSm80ILi4ELi1ELb0EN4cute5tupleIJNS5_1CILi128EEENS7_ILi64EEES8_EEELi128ENS_6half_tEfNS_4arch4Sm80ELb0ELb0ELb1ELb1ELb0ELb0ELb1ELb0EEENS1_21CollectiveEpilogueFwdINS6_IJS8_S8_S9_EEENS6_IJNS7_ILi1EEESH_SH_EEESB_SD_Li128ELb1ELb1ELb0ELb0EEENS1_19SingleTileSchedulerILb1ELb0ELb1ELi128EEEEEEEEEvNT_6ParamsE,@function
        .size           _ZN7cutlass13device_kernelIN5flash19enable_sm80_to_sm89INS1_16FlashAttnFwdSm80INS1_25CollectiveMainloopFwdSm80ILi4ELi1ELb0EN4cute5tupleIJNS5_1CILi128EEENS7_ILi64EEES8_EEELi128ENS_6half_tEfNS_4arch4Sm80ELb0ELb0ELb1ELb1ELb0ELb0ELb1ELb0EEENS1_21CollectiveEpilogueFwdINS6_IJS8_S8_S9_EEENS6_IJNS7_ILi1EEESH_SH_EEESB_SD_Li128ELb1ELb1ELb0ELb0EEENS1_19SingleTileSchedulerILb1ELb0ELb1ELi128EEEEEEEEEvNT_6ParamsE,(.L_x_3548 - _ZN7cutlass13device_kernelIN5flash19enable_sm80_to_sm89INS1_16FlashAttnFwdSm80INS1_25CollectiveMainloopFwdSm80ILi4ELi1ELb0EN4cute5tupleIJNS5_1CILi128EEENS7_ILi64EEES8_EEELi128ENS_6half_tEfNS_4arch4Sm80ELb0ELb0ELb1ELb1ELb0ELb0ELb1ELb0EEENS1_21CollectiveEpilogueFwdINS6_IJS8_S8_S9_EEENS6_IJNS7_ILi1EEESH_SH_EEESB_SD_Li128ELb1ELb1ELb0ELb0EEENS1_19SingleTileSchedulerILb1ELb0ELb1ELi128EEEEEEEEEvNT_6ParamsE)
        .other          _ZN7cutlass13device_kernelIN5flash19enable_sm80_to_sm89INS1_16FlashAttnFwdSm80INS1_25CollectiveMainloopFwdSm80ILi4ELi1ELb0EN4cute5tupleIJNS5_1CILi128EEENS7_ILi64EEES8_EEELi128ENS_6half_tEfNS_4arch4Sm80ELb0ELb0ELb1ELb1ELb0ELb0ELb1ELb0EEENS1_21CollectiveEpilogueFwdINS6_IJS8_S8_S9_EEENS6_IJNS7_ILi1EEESH_SH_EEESB_SD_Li128ELb1ELb1ELb0ELb0EEENS1_19SingleTileSchedulerILb1ELb0ELb1ELi128EEEEEEEEEvNT_6ParamsE,@"STO_CUDA_ENTRY STV_DEFAULT"
_ZN7cutlass13device_kernelIN5flash19enable_sm80_to_sm89INS1_16FlashAttnFwdSm80INS1_25CollectiveMainloopFwdSm80ILi4ELi1ELb0EN4cute5tupleIJNS5_1CILi128EEENS7_ILi64EEES8_EEELi128ENS_6half_tEfNS_4arch4Sm80ELb0ELb0ELb1ELb1ELb0ELb0ELb1ELb0EEENS1_21CollectiveEpilogueFwdINS6_IJS8_S8_S9_EEENS6_IJNS7_ILi1EEESH_SH_EEESB_SD_Li128ELb1ELb1ELb0ELb0EEENS1_19SingleTileSchedulerILb1ELb0ELb1ELi128EEEEEEEEEvNT_6ParamsE:
        /* <DEDUP_REMOVED lines=17> */
.L_x_663:
        /* <DEDUP_REMOVED lines=8> */
.L_x_665:
[----:B------:R-:W-:-:S05]  /*0190*/  MOV R0, c[0x0][0x54c] ;  /* 0x0001530000007a02 */ /* 0x000fca0000000f00 */
.L_x_664:
[----:B-----5:R-:W-:Y:S01]  /*01a0*/  IMAD R0, R0, c[0x0][0x548], RZ ;  /* 0x0001520000007a24 */ /* 0x020fe200078e02ff */
[----:B-1----:R-:W-:-:S04]  /*01b0*/  SHF.L.U32 R2, R60, 0x7, RZ ;  /* 0x000000073c027819 */ /* 0x002fc800000006ff */
[----:B------:R-:W-:-:S04]  /*01c0*/  ISETP.GE.AND P0, PT, R2, R0, PT ;  /* 0x000000000200720c */ /* 0x000fc80003f06270 */
[----:B------:R-:W-:-:S05]  /*01d0*/  SEL R0, R5, 0xffffffff, !P0 ;  /* 0xffffffff05007807 */ /* 0x000fca0004000000 */
[----:B------:R1:W-:Y:S01]  /*01e0*/  STL [R1+0x44], R0 ;  /* 0x0000440001007387 */ /* 0x0003e20000100800 */
[----:B------:R-:W-:Y:S05]  /*01f0*/  BRA `(.L_x_666) ;  /* 0x0000013000007947 */ /* 0x000fea0003800000 */
.L_x_662:
[----:B---3--:R-:W-:-:S04]  /*0200*/  ISETP.NE.U32.AND P0, PT, RZ, c[0x0][0x568], PT ;  /* 0x00015a00ff007a0c */ /* 0x008fc80003f05070 */
[----:B------:R-:W-:-:S13]  /*0210*/  ISETP.NE.AND.EX P0, PT, RZ, c[0x0][0x56c], PT, P0 ;  /* 0x00015b00ff007a0c */ /* 0x000fda0003f05300 */
[----:B------:R-:W-:Y:S05]  /*0220*/  @!P0 BRA `(.L_x_667) ;  /* 0x0000002000008947 */ /* 0x000fea0003800000 */
[----:B------:R1:W5:Y:S01]  /*0230*/  LDG.E R0, [R2.64] ;  /* 0x0000001002007981 */ /* 0x000362000c1e1900 */
[----:B------:R-:W-:Y:S05]  /*0240*/  BRA `(.L_x_668) ;  /* 0x0000009000007947 */ /* 0x000fea0003800000 */
.L_x_667:
        /* <DEDUP_REMOVED lines=8> */
.L_x_669:
[----:B------:R-:W-:-:S05]  /*02d0*/  MOV R0, c[0x0][0x54c] ;  /* 0x0001530000007a02 */ /* 0x000fca0000000f00 */
.L_x_668:
[----:B-----5:R-:W-:Y:S01]  /*02e0*/  IMAD R0, R0, c[0x0][0x548], RZ ;  /* 0x0001520000007a24 */ /* 0x020fe200078e02ff */
[----:B-1----:R-:W-:-:S04]  /*02f0*/  SHF.L.U32 R2, R60, 0x7, RZ ;  /* 0x000000073c027819 */ /* 0x002fc800000006ff */
[----:B------:R-:W-:-:S04]  /*0300*/  ISETP.GE.AND P0, PT, R2, R0, PT ;  /* 0x000000000200720c */ /* 0x000fc80003f06270 */
[----:B------:R-:W-:-:S05]  /*0310*/  SEL R0, R5, 0xffffffff, !P0 ;  /* 0xffffffff05007807 */ /* 0x000fca0004000000 */
[----:B------:R1:W-:Y:S04]  /*0320*/  STL [R1+0x44], R0 ;  /* 0x0000440001007387 */ /* 0x0003e80000100800 */
.L_x_666:
        /* <DEDUP_REMOVED lines=11> */
[----:B------:R-:W-:Y:S01]  /*03e0*/  @P1 IMAD.WIDE R2, R61, R10, c[0x0][0x370] ;  /* 0x0000dc003d021625 */ /* 0x000fe200078e020a */
[----:B------:R-:W-:-:S03]  /*03f0*/  CS2R R8, SRZ ;  /* 0x0000000000087805 */ /* 0x000fc6000001ff00 */
[----:B------:R-:W-:Y:S01]  /*0400*/  IMAD.MOV.U32 R20, RZ, RZ, c[0x0][0x168] ;  /* 0x00005a00ff147624 */ /* 0x000fe200078e00ff */
[----:B-1----:R1:W2:Y:S01]  /*0410*/  @P1 LDG.E R0, [R2.64] ;  /* 0x0000001002001981 */ /* 0x0022a2000c1e1900 */
        /* <DEDUP_REMOVED lines=11> */
[----:B------:R1:W2:Y:S04]  /*04d0*/  LDG.E R0, [R4.64] ;  /* 0x0000001004007981 */ /* 0x0002a8000c1e1900 */
[----:B-1----:R-:W2:Y:S02]  /*04e0*/  LDG.E R4, [R4.64+0x4] ;  /* 0x0000041004047981 */ /* 0x002ea4000c1e1900 */
[----:B--2--5:R-:W-:-:S02]  /*04f0*/  IADD3 R20, -R0, R4, RZ ;  /* 0x0000000400147210 */ /* 0x024fc40007ffe1ff */
.L_x_670:
[----:B------:R-:W-:-:S04]  /*0500*/  ISETP.NE.U32.AND P0, PT, RZ, c[0x0][0x368], PT ;  /* 0x0000da00ff007a0c */ /* 0x000fc80003f05070 */
[----:B------:R-:W-:-:S13]  /*0510*/  ISETP.NE.AND.EX P0, PT, RZ, c[0x0][0x36c], PT, P0 ;  /* 0x0000db00ff007a0c */ /* 0x000fda0003f05300 */
[----:B------:R-:W-:Y:S05]  /*0520*/  @!P0 BRA `(.L_x_671) ;  /* 0x0000004000008947 */ /* 0x000fea0003800000 */
[----:B------:R-:W-:-:S05]  /*0530*/  IMAD.WIDE R2, R61, R10, c[0x0][0x368] ;  /* 0x0000da003d027625 */ /* 0x000fca00078e020a */
[----:B------:R-:W2:Y:S02]  /*0540*/  LDG.E R0, [R2.64] ;  /* 0x0000001002007981 */ /* 0x000ea4000c1e1900 */
[----:B--2---:R1:W2:Y:S02]  /*0550*/  R2UR UR19, R0 ;  /* 0x00000000001373c2 */ /* 0x0042a400000e0000 */
[----:B-12---:R-:W-:Y:S05]  /*0560*/  BRA `(.L_x_672) ;  /* 0x0000006000007947 */ /* 0x006fea0003800000 */
.L_x_671:
[----:B------:R-:W-:Y:S05]  /*0570*/  @!P4 BRA `(.L_x_672) ;  /* 0x000000500000c947 */ /* 0x000fea0003800000 */
[----:B------:R1:W2:Y:S04]  /*0580*/  LDG.E R0, [R2.64] ;  /* 0x0000001002007981 */ /* 0x0002a8000c1e1900 */
[----:B-1----:R-:W3:Y:S01]  /*0590*/  LDG.E R2, [R2.64+0x4] ;  /* 0x0000041002027981 */ /* 0x002ee2000c1e1900 */
[----:B--2---:R-:W1:Y:S08]  /*05a0*/  R2UR UR5, R0 ;  /* 0x00000000000573c2 */ /* 0x004e7000000e0000 */
[----:B---3--:R-:W1:Y:S02]  /*05b0*/  R2UR UR6, R2 ;  /* 0x00000000020673c2 */ /* 0x008e6400000e0000 */
[----:B-1----:R-:W-:-:S06]  /*05c0*/  UIADD3 UR19, -UR5, UR6, URZ ;  /* 0x0000000605137290 */ /* 0x002fcc000fffe13f */
.L_x_672:
[----:B------:R-:W-:Y:S01]  /*05d0*/  UIADD3 UR19, -UR4, UR19, URZ ;  /* 0x0000001304137290 */ /* 0x000fe2000fffe13f */
[----:B-----5:R-:W-:Y:S01]  /*05e0*/  IADD3 R9, R9, UR4, RZ ;  /* 0x0000000409097c10 */ /* 0x020fe2000fffe0ff */
[----:B------:R-:W-:Y:S01]  /*05f0*/  CS2R R14, SRZ ;  /* 0x00000000000e7805 */ /* 0x000fe2000001ff00 */
[----:B------:R-:W-:Y:S01]  /*0600*/  PLOP3.LUT P0, PT, PT, PT, PT, 0x80, 0x0 ;  /* 0x000000000000781c */ /* 0x000fe20003f0f070 */
[----:B------:R-:W-:Y:S01]  /*0610*/  UISETP.GE.AND UP0, UPT, UR19, 0x1, UPT ;  /* 0x000000011300788c */ /* 0x000fe2000bf06270 */
[----:B------:R-:W-:Y:S01]  /*0620*/  IMAD.MOV.U32 R126, RZ, RZ, RZ ;  /* 0x000000ffff7e7224 */ /* 0x000fe200078e00ff */
[----:B------:R-:W-:Y:S01]  /*0630*/  UIADD3 UR4, UR19, 0x3f, URZ ;  /* 0x0000003f13047890 */ /* 0x000fe2000fffe03f */
[----:B------:R-:W-:Y:S01]  /*0640*/  IMAD.MOV.U32 R124, RZ, RZ, RZ ;  /* 0x000000ffff7c7224 */ /* 0x000fe200078e00ff */
[----:B------:R-:W-:Y:S01]  /*0650*/  CS2R R130, SRZ ;  /* 0x0000000000827805 */ /* 0x000fe2000001ff00 */
[----:B------:R-:W-:Y:S01]  /*0660*/  CS2R R128, SRZ ;  /* 0x0000000000807805 */ /* 0x000fe2000001ff00 */
[----:B------:R-:W-:Y:S01]  /*0670*/  PLOP3.LUT P1, PT, PT, PT, UP0, 0x80, 0x0 ;  /* 0x000000000000781c */ /* 0x000fe20003f2f008 */
[----:B------:R-:W-:Y:S01]  /*0680*/  USHF.R.S32.HI UR18, URZ, 0x1f, UR4 ;  /* 0x0000001f3f127899 */ /* 0x000fe20008011404 */
[----:B------:R-:W-:Y:S01]  /*0690*/  CS2R R16, SRZ ;  /* 0x0000000000107805 */ /* 0x000fe2000001ff00 */
[----:B------:R-:W-:Y:S01]  /*06a0*/  MOV R122, RZ ;  /* 0x000000ff007a7202 */ /* 0x000fe20000000f00 */
[----:B------:R-:W-:Y:S01]  /*06b0*/  CS2R R120, SRZ ;  /* 0x0000000000787805 */ /* 0x000fe2000001ff00 */
[----:B------:R-:W-:Y:S01]  /*06c0*/  ULEA.HI UR18, UR18, UR4, URZ, 0x6 ;  /* 0x0000000412127291 */ /* 0x000fe2000f8f303f */
        /* <DEDUP_REMOVED lines=25> */
[----:B------:R-:W-:Y:S01]  /*0860*/  MOV R33, RZ ;  /* 0x000000ff00217202 */ /* 0x000fe20000000f00 */
[----:B------:R-:W-:Y:S01]  /*0870*/  IMAD.MOV.U32 R84, RZ, RZ, RZ ;  /* 0x000000ffff547224 */ /* 0x000fe200078e00ff */
[----:B------:R-:W-:Y:S01]  /*0880*/  CS2R R78, SRZ ;  /* 0x00000000004e7805 */ /* 0x000fe2000001ff00 */
        /* <DEDUP_REMOVED lines=45> */
[----:B------:R-:W-:Y:S01]  /*0b60*/  MOV R154, RZ ;  /* 0x000000ff009a7202 */ /* 0x000fe20000000f00 */
[----:B------:R-:W-:Y:S01]  /*0b70*/  CS2R R152, SRZ ;  /* 0x0000000000987805 */ /* 0x000fe2000001ff00 */
[----:B------:R-:W-:Y:S01]  /*0b80*/  CS2R R142, SRZ ;  /* 0x00000000008e7805 */ /* 0x000fe2000001ff00 */
[----:B------:R-:W-:Y:S01]  /*0b90*/  CS2R R58, SRZ ;  /* 0x00000000003a7805 */ /* 0x000fe2000001ff00 */
[----:B------:R-:W-:Y:S01]  /*0ba0*/  IMAD.MOV.U32 R140, RZ, RZ, RZ ;  /* 0x000000ffff8c7224 */ /* 0x000fe200078e00ff */
[----:B------:R-:W-:Y:S01]  /*0bb0*/  MOV R146, RZ ;  /* 0x000000ff00927202 */ /* 0x000fe20000000f00 */
[----:B------:R-:W-:Y:S01]  /*0bc0*/  IMAD.MOV.U32 R144, RZ, RZ, RZ ;  /* 0x000000ffff907224 */ /* 0x000fe200078e00ff */
[----:B------:R-:W-:Y:S01]  /*0bd0*/  CS2R R64, SRZ ;  /* 0x0000000000407805 */ /* 0x000fe2000001ff00 */
[----:B------:R-:W-:Y:S01]  /*0be0*/  CS2R R62, SRZ ;  /* 0x00000000003e7805 */ /* 0x000fe2000001ff00 */
[----:B------:R-:W-:Y:S05]  /*0bf0*/  @!P1 BRA `(.L_x_673) ;  /* 0x0000bf1000009947 */ /* 0x000fea0003800000 */
[----:B------:R-:W-:-:S04]  /*0c00*/  ISETP.NE.U32.AND P2, PT, RZ, c[0x0][0x340], PT ;  /* 0x0000d000ff007a0c */ /* 0x000fc80003f45070 */
[----:B------:R-:W-:-:S13]  /*0c10*/  ISETP.NE.AND.EX P2, PT, RZ, c[0x0][0x344], PT, P2 ;  /* 0x0000d100ff007a0c */ /* 0x000fda0003f45320 */
[----:B------:R-:W-:-:S05]  /*0c20*/  @P2 IMAD.WIDE R2, R61, R10, c[0x0][0x340] ;  /* 0x0000d0003d022625 */ /* 0x000fca00078e020a */
[----:B------:R1:W2:Y:S01]  /*0c30*/  @P2 LDG.E R19, [R2.64] ;  /* 0x0000001002132981 */ /* 0x0002a2000c1e1900 */
[----:B------:R-:W-:Y:S01]  /*0c40*/  SHF.R.S32.HI R25, RZ, 0x1f, R155 ;  /* 0x0000001fff197819 */ /* 0x000fe2000001149b */
[----:B------:R-:W-:Y:S01]  /*0c50*/  IMAD.MOV.U32 R6, RZ, RZ, c[0x0][0x2c4] ;  /* 0x0000b100ff067624 */ /* 0x000fe200078e00ff */
[----:B------:R-:W-:Y:S01]  /*0c60*/  SHF.R.S32.HI R0, RZ, 0x1f, R8 ;  /* 0x0000001fff007819 */ /* 0x000fe20000011408 */
[----:B------:R-:W3:Y:S01]  /*0c70*/  S2R R17, SR_CTAID.Y ;  /* 0x0000000000117919 */ /* 0x000ee20000002600 */
[-C--:B------:R-:W-:Y:S01]  /*0c80*/  LEA.HI R4, R25, R155.reuse, RZ, 0x3 ;  /* 0x0000009b19047211 */ /* 0x080fe200078f18ff */
[----:B------:R-:W-:Y:S01]  /*0c90*/  IMAD.MOV.U32 R26, RZ, RZ, 0x20 ;  /* 0x00000020ff1a7424 */ /* 0x000fe200078e00ff */
[----:B------:R-:W-:Y:S01]  /*0ca0*/  ISETP.NE.AND P1, PT, R6, 0x1, PT ;  /* 0x000000010600780c */ /* 0x000fe20003f25270 */
[----:B------:R-:W-:Y:S01]  /*0cb0*/  IMAD R0, R0, c[0x0][0x178], RZ ;  /* 0x00005e0000007a24 */ /* 0x000fe200078e02ff */
[----:B------:R-:W-:Y:S01]  /*0cc0*/  SHF.R.S32.HI R33, RZ, 0x3, R4 ;  /* 0x00000003ff217819 */ /* 0x000fe20000011404 */
[----:B------:R-:W-:Y:S01]  /*0cd0*/  BSSY B0, `(.L_x_674) ;  /* 0x0000076000007945 */ /* 0x000fe20003800000 */
[----:B------:R-:W-:Y:S01]  /*0ce0*/  LOP3.LUT R4, R4, 0xfffffff8, RZ, 0xc0, !PT ;  /* 0xfffffff804047812 */ /* 0x000fe200078ec0ff */
[----:B------:R-:W-:Y:S01]  /*0cf0*/  IMAD R0, R8, c[0x0][0x17c], R0 ;  /* 0x00005f0008007a24 */ /* 0x000fe200078e0200 */
[----:B------:R-:W-:Y:S01]  /*0d00*/  SHF.R.S32.HI R7, RZ, 0x1f, R9 ;  /* 0x0000001fff077819 */ /* 0x000fe20000011409 */
[----:B------:R-:W-:Y:S01]  /*0d10*/  IMAD.SHL.U32 R5, R33, 0x40, RZ ;  /* 0x0000004021057824 */ /* 0x000fe200078e00ff */
[----:B------:R-:W-:-:S02]  /*0d20*/  IADD3 R32, -R4, R155, RZ ;  /* 0x0000009b04207210 */ /* 0x000fc40007ffe1ff */
[----:B------:R-:W-:Y:S02]  /*0d30*/  SHF.R.S32.HI R18, RZ, 0x1f, R61 ;  /* 0x0000001fff127819 */ /* 0x000fe4000001143d */
[----:B------:R-:W-:Y:S01]  /*0d40*/  LEA.HI R24, R25, R155, RZ, 0x4 ;  /* 0x0000009b19187211 */ /* 0x000fe200078f20ff */
[----:B------:R-:W-:Y:S01]  /*0d50*/  IMAD.SHL.U32 R12, R32, 0x8, RZ ;  /* 0x00000008200c7824 */ /* 0x000fe200078e00ff */
[----:B------:R-:W-:Y:S01]  /*0d60*/  SEL R10, R18, RZ, !P5 ;  /* 0x000000ff120a7207 */ /* 0x000fe20006800000 */
[----:B-1----:R-:W-:-:S03]  /*0d70*/  IMAD.WIDE.U32 R2, R8, c[0x0][0x178], RZ ;  /* 0x00005e0008027a25 */ /* 0x002fc600078e00ff */
[----:B------:R-:W-:Y:S02]  /*0d80*/  SHF.R.S32.HI R13, RZ, 0x1f, R12 ;  /* 0x0000001fff0d7819 */ /* 0x000fe4000001140c */
[----:B---3--:R-:W-:Y:S01]  /*0d90*/  SHF.R.S32.HI R16, RZ, 0x1f, R17 ;  /* 0x0000001fff107819 */ /* 0x008fe20000011411 */
[----:B------:R-:W-:Y:S01]  /*0da0*/  IMAD.IADD R3, R3, 0x1, R0 ;  /* 0x0000000103037824 */ /* 0x000fe200078e0200 */
[----:B------:R-:W-:Y:S01]  /*0db0*/  LOP3.LUT R0, R5, 0x1c0, RZ, 0xc0, !PT ;  /* 0x000001c005007812 */ /* 0x000fe200078ec0ff */
[----:B------:R-:W-:Y:S01]  /*0dc0*/  IMAD R10, R10, c[0x0][0x1c0], RZ ;  /* 0x000070000a0a7a24 */ /* 0x000fe200078e02ff */
[----:B------:R-:W-:Y:S01]  /*0dd0*/  IADD3 R5, R12, 0x40, RZ ;  /* 0x000000400c057810 */ /* 0x000fe20007ffe0ff */
[----:B------:R-:W-:Y:S01]  /*0de0*/  IMAD R8, R16, c[0x0][0x1b8], RZ ;  /* 0x00006e0010087a24 */ /* 0x000fe200078e02ff */
[----:B------:R-:W-:Y:S01]  /*0df0*/  LOP3.LUT R6, R0, 0x38, R12, 0xf8, !PT ;  /* 0x0000003800067812 */ /* 0x000fe200078ef80c */
[----:B------:R-:W-:Y:S01]  /*0e00*/  IMAD.WIDE.U32 R2, R17, c[0x0][0x1b8], R2 ;  /* 0x00006e0011027a25 */ /* 0x000fe200078e0002 */
[----:B------:R-:W-:-:S02]  /*0e10*/  SHF.R.U32.HI R4, RZ, 0x3, R0 ;  /* 0x00000003ff047819 */ /* 0x000fc40000011600 */
[-C--:B------:R-:W-:Y:S01]  /*0e20*/  IADD3 R0, P0, R9, R33.reuse, RZ ;  /* 0x0000002109007210 */ /* 0x080fe20007f1e0ff */
[----:B------:R-:W-:Y:S01]  /*0e30*/  IMAD R8, R17, c[0x0][0x1bc], R8 ;  /* 0x00006f0011087a24 */ /* 0x000fe200078e0208 */
[----:B------:R-:W-:Y:S02]  /*0e40*/  LOP3.LUT R21, R6, R4, RZ, 0x3c, !PT ;  /* 0x0000000406157212 */ /* 0x000fe400078e3cff */
[----:B------:R-:W-:Y:S01]  /*0e50*/  LEA R9, R32, R33, 0x4 ;  /* 0x0000002120097211 */ /* 0x000fe200078e20ff */
[----:B------:R-:W-:Y:S01]  /*0e60*/  IMAD.IADD R3, R3, 0x1, R8 ;  /* 0x0000000103037824 */ /* 0x000fe200078e0208 */
[----:B------:R-:W-:Y:S01]  /*0e70*/  LEA.HI.X.SX32 R4, R33, R7, 0x1, P0 ;  /* 0x0000000721047211 */ /* 0x000fe200000f0eff */
[----:B------:R-:W-:Y:S01]  /*0e80*/  IMAD.WIDE.U32 R6, R0, c[0x0][0x1e0], R12 ;  /* 0x0000780000067a25 */ /* 0x000fe200078e000c */
[----:B------:R-:W-:Y:S02]  /*0e90*/  ISETP.GE.AND P0, PT, R5, c[0x0][0x1d4], PT ;  /* 0x0000750005007a0c */ /* 0x000fe40003f06270 */
[----:B------:R-:W-:Y:S01]  /*0ea0*/  SEL R8, R61, RZ, !P5 ;  /* 0x000000ff3d087207 */ /* 0x000fe20006800000 */
[----:B------:R-:W-:Y:S01]  /*0eb0*/  IMAD R9, R60, 0x80, R9 ;  /* 0x000000803c097824 */ /* 0x000fe200078e0209 */
[----:B------:R-:W-:Y:S01]  /*0ec0*/  ISETP.GE.AND P3, PT, R12, c[0x0][0x1d4], PT ;  /* 0x000075000c007a0c */ /* 0x000fe20003f66270 */
[----:B------:R-:W-:-:S02]  /*0ed0*/  IMAD R5, R4, c[0x0][0x1e0], RZ ;  /* 0x0000780004057a24 */ /* 0x000fc400078e02ff */
[----:B------:R-:W-:Y:S02]  /*0ee0*/  IMAD R4, R4, c[0x0][0x208], RZ ;  /* 0x0000820004047a24 */ /* 0x000fe400078e02ff */
[----:B------:R-:W-:-:S04]  /*0ef0*/  @P1 IMAD.HI.U32 R11, R9, c[0x0][0x2c8], RZ ;  /* 0x0000b200090b1a27 */ /* 0x000fc800078e00ff */
[C---:B------:R-:W-:Y:S02]  /*0f00*/  IMAD R14, R0.reuse, c[0x0][0x1e4], R5 ;  /* 0x00007900000e7a24 */ /* 0x040fe400078e0205 */
[C---:B------:R-:W-:Y:S02]  /*0f10*/  IMAD R15, R0.reuse, c[0x0][0x20c], R4 ;  /* 0x00008300000f7a24 */ /* 0x040fe400078e0204 */
[----:B------:R-:W-:Y:S01]  /*0f20*/  IMAD.WIDE.U32 R4, R0, c[0x0][0x208], R12 ;  /* 0x0000820000047a25 */ /* 0x000fe200078e000c */
[----:B------:R-:W-:Y:S02]  /*0f30*/  MOV R0, R9 ;  /* 0x0000000900007202 */ /* 0x000fe40000000f00 */
[----:B------:R-:W-:Y:S01]  /*0f40*/  @P1 SHF.R.U32.HI R0, RZ, c[0x0][0x2cc], R11 ;  /* 0x0000b300ff001a19 */ /* 0x000fe2000001160b */
[C---:B------:R-:W-:Y:S02]  /*0f50*/  IMAD R11, R8.reuse, c[0x0][0x1c4], R10 ;  /* 0x00007100080b7a24 */ /* 0x040fe400078e020a */
[----:B------:R-:W-:Y:S01]  /*0f60*/  IMAD.WIDE.U32 R2, R8, c[0x0][0x1c0], R2 ;  /* 0x0000700008027a25 */ /* 0x000fe200078e0002 */
[----:B------:R-:W-:-:S02]  /*0f70*/  IADD3 R10, -R0, RZ, RZ ;  /* 0x000000ff000a7210 */ /* 0x000fc40007ffe1ff */
[----:B------:R-:W-:Y:S01]  /*0f80*/  SHF.R.S32.HI R8, RZ, 0x1f, R0 ;  /* 0x0000001fff087819 */ /* 0x000fe20000011400 */
[----:B------:R-:W-:Y:S02]  /*0f90*/  IMAD.IADD R3, R3, 0x1, R11 ;  /* 0x0000000103037824 */ /* 0x000fe400078e020b */
[----:B------:R-:W-:Y:S01]  /*0fa0*/  IMAD R10, R10, c[0x0][0x2c4], R9 ;  /* 0x0000b1000a0a7a24 */ /* 0x000fe200078e0209 */
[----:B------:R-:W-:Y:S01]  /*0fb0*/  LOP3.LUT R9, R24, 0xfffffff0, RZ, 0xc0, !PT ;  /* 0xfffffff018097812 */ /* 0x000fe200078ec0ff */
[----:B------:R-:W-:Y:S02]  /*0fc0*/  IMAD R8, R8, c[0x0][0x1b0], RZ ;  /* 0x00006c0008087a24 */ /* 0x000fe400078e02ff */
[----:B------:R-:W-:Y:S01]  /*0fd0*/  IMAD.WIDE.U32 R2, R0, c[0x0][0x1b0], R2 ;  /* 0x00006c0000027a25 */ /* 0x000fe200078e0002 */
[----:B------:R-:W-:-:S03]  /*0fe0*/  SHF.R.S32.HI R11, RZ, 0x1f, R10 ;  /* 0x0000001fff0b7819 */ /* 0x000fc6000001140a */
[----:B------:R-:W-:Y:S02]  /*0ff0*/  IMAD R8, R0, c[0x0][0x1b4], R8 ;  /* 0x00006d0000087a24 */ /* 0x000fe400078e0208 */
[----:B------:R-:W-:Y:S02]  /*1000*/  IMAD.IADD R7, R7, 0x1, R14 ;  /* 0x0000000107077824 */ /* 0x000fe400078e020e */
[----:B------:R-:W-:Y:S01]  /*1010*/  IMAD.IADD R5, R5, 0x1, R15 ;  /* 0x0000000105057824 */ /* 0x000fe200078e020f */
[----:B------:R-:W-:Y:S01]  /*1020*/  IADD3 R3, R3, R8, RZ ;  /* 0x0000000803037210 */ /* 0x000fe20007ffe0ff */
[----:B------:R-:W-:Y:S02]  /*1030*/  IMAD R11, R11, c[0x0][0x1a8], RZ ;  /* 0x00006a000b0b7a24 */ /* 0x000fe400078e02ff */
[----:B------:R-:W-:Y:S02]  /*1040*/  IMAD.IADD R0, R155, 0x1, -R9 ;  /* 0x000000019b007824 */ /* 0x000fe400078e0a09 */
[----:B------:R-:W-:-:S04]  /*1050*/  IMAD.WIDE.U32 R8, R17, c[0x0][0x1e8], R6 ;  /* 0x00007a0011087a25 */ /* 0x000fc800078e0006 */
[----:B------:R-:W-:-:S04]  /*1060*/  IMAD.WIDE.U32 R6, R17, c[0x0][0x210], R4 ;  /* 0x0000840011067a25 */ /* 0x000fc800078e0004 */
[C---:B------:R-:W-:Y:S02]  /*1070*/  IMAD R14, R16.reuse, c[0x0][0x1e8], RZ ;  /* 0x00007a00100e7a24 */ /* 0x040fe400078e02ff */
[----:B------:R-:W-:Y:S01]  /*1080*/  IMAD R15, R16, c[0x0][0x210], RZ ;  /* 0x00008400100f7a24 */ /* 0x000fe200078e02ff */
[----:B------:R-:W-:Y:S01]  /*1090*/  SHF.R.S32.HI R16, RZ, 0x1f, R0 ;  /* 0x0000001fff107819 */ /* 0x000fe20000011400 */
[C---:B------:R-:W-:Y:S02]  /*10a0*/  IMAD R11, R10.reuse, c[0x0][0x1ac], R11 ;  /* 0x00006b000a0b7a24 */ /* 0x040fe400078e020b */
[----:B------:R-:W-:Y:S01]  /*10b0*/  IMAD.WIDE.U32 R4, R10, c[0x0][0x1a8], R2 ;  /* 0x00006a000a047a25 */ /* 0x000fe200078e0002 */
[----:B------:R-:W-:-:S03]  /*10c0*/  LEA.HI R23, R16, R0, RZ, 0x3 ;  /* 0x0000000010177211 */ /* 0x000fc600078f18ff */
[----:B------:R-:W-:Y:S01]  /*10d0*/  IMAD R14, R17, c[0x0][0x1ec], R14 ;  /* 0x00007b00110e7a24 */ /* 0x000fe200078e020e */
[----:B------:R-:W-:Y:S01]  /*10e0*/  LOP3.LUT R10, R23, 0xfffffff8, RZ, 0xc0, !PT ;  /* 0xfffffff8170a7812 */ /* 0x000fe200078ec0ff */
[----:B------:R-:W-:Y:S01]  /*10f0*/  IMAD R15, R17, c[0x0][0x214], R15 ;  /* 0x00008500110f7a24 */ /* 0x000fe200078e020f */
[----:B------:R-:W-:Y:S01]  /*1100*/  LEA R17, P1, R4, c[0x0][0x160], 0x1 ;  /* 0x0000580004117a11 */ /* 0x000fe200078208ff */
[----:B------:R-:W-:Y:S01]  /*1110*/  IMAD.IADD R2, R5, 0x1, R11 ;  /* 0x0000000105027824 */ /* 0x000fe200078e020b */
[----:B------:R-:W-:Y:S01]  /*1120*/  IADD3 R22, R0, -R10, RZ ;  /* 0x8000000a00167210 */ /* 0x000fe20007ffe0ff */
[----:B------:R-:W-:Y:S01]  /*1130*/  IMAD.IADD R9, R9, 0x1, R14 ;  /* 0x0000000109097824 */ /* 0x000fe200078e020e */
[----:B------:R-:W-:Y:S01]  /*1140*/  IADD3 R7, R7, R15, RZ ;  /* 0x0000000f07077210 */ /* 0x000fe20007ffe0ff */
[----:B------:R-:W-:Y:S01]  /*1150*/  IMAD R15, R20, c[0x0][0x2c4], RZ ;  /* 0x0000b100140f7a24 */ /* 0x000fe200078e02ff */
[----:B------:R-:W-:Y:S01]  /*1160*/  LEA.HI.X R16, R4, c[0x0][0x164], R2, 0x1, P1 ;  /* 0x0000590004107a11 */ /* 0x000fe200008f0c02 */
[----:B------:R-:W-:Y:S01]  /*1170*/  IMAD.SHL.U32 R14, R32, 0x8, RZ ;  /* 0x00000008200e7824 */ /* 0x000fe200078e00ff */
[----:B------:R-:W-:Y:S01]  /*1180*/  LEA.HI R11, R25, R155, RZ, 0x6 ;  /* 0x0000009b190b7211 */ /* 0x000fe200078f30ff */
[----:B------:R1:W3:Y:S01]  /*1190*/  SHFL.IDX PT, R4, R17, RZ, 0x181f ;  /* 0x00181fff11047589 */ /* 0x0002e200000e0000 */
[----:B------:R-:W-:-:S02]  /*11a0*/  MOV R20, 0x10 ;  /* 0x0000001000147802 */ /* 0x000fc40000000f00 */
[----:B------:R-:W-:Y:S01]  /*11b0*/  ISETP.GE.AND P5, PT, R14, c[0x0][0x198], PT ;  /* 0x000066000e007a0c */ /* 0x000fe20003fa6270 */
[----:B------:R1:W4:Y:S01]  /*11c0*/  SHFL.IDX PT, R5, R16, RZ, 0x181f ;  /* 0x00181fff10057589 */ /* 0x00032200000e0000 */
[----:B------:R-:W-:-:S04]  /*11d0*/  SHF.L.U32 R11, R11, 0x3, RZ ;  /* 0x000000030b0b7819 */ /* 0x000fc800000006ff */
[----:B------:R-:W-:Y:S02]  /*11e0*/  LOP3.LUT R11, R21, 0xfffffe00, R11, 0xf8, !PT ;  /* 0xfffffe00150b7812 */ /* 0x000fe400078ef80b */
[--C-:B--2---:R-:W-:Y:S01]  /*11f0*/  @P2 SHF.R.S32.HI R3, RZ, 0x1f, R19.reuse ;  /* 0x0000001fff032819 */ /* 0x104fe20000011413 */
[----:B------:R-:W-:Y:S01]  /*1200*/  @P2 IMAD.MOV.U32 R2, RZ, RZ, R19 ;  /* 0x000000ffff022224 */ /* 0x000fe200078e0013 */
[----:B------:R-:W-:Y:S01]  /*1210*/  @!P2 MOV R2, R61 ;  /* 0x0000003d0002a202 */ /* 0x000fe20000000f00 */
[----:B------:R-:W-:Y:S01]  /*1220*/  @!P2 IMAD.MOV.U32 R3, RZ, RZ, R18 ;  /* 0x000000ffff03a224 */ /* 0x000fe200078e0012 */
[----:B------:R-:W-:Y:S02]  /*1230*/  LEA R19, R60, R33, 0x7 ;  /* 0x000000213c137211 */ /* 0x000fe400078e38ff */
[----:B------:R-:W-:Y:S02]  /*1240*/  SEL R0, R2, RZ, !P4 ;  /* 0x000000ff02007207 */ /* 0x000fe40006000000 */
[----:B------:R-:W-:-:S02]  /*1250*/  SEL R2, R3, RZ, !P4 ;  /* 0x000000ff03027207 */ /* 0x000fc40006000000 */
[----:B------:R-:W-:Y:S01]  /*1260*/  ISETP.GE.AND P6, PT, R19, R15, PT ;  /* 0x0000000f1300720c */ /* 0x000fe20003fc6270 */
[----:B------:R-:W-:Y:S01]  /*1270*/  IMAD.WIDE.U32 R36, R0, c[0x0][0x218], R6 ;  /* 0x0000860000247a25 */ /* 0x000fe200078e0006 */
[----:B------:R-:W-:-:S03]  /*1280*/  IADD3 R18, R14, 0x40, RZ ;  /* 0x000000400e127810 */ /* 0x000fc60007ffe0ff */
[----:B------:R-:W-:Y:S01]  /*1290*/  IMAD R3, R2, c[0x0][0x1f0], RZ ;  /* 0x00007c0002037a24 */ /* 0x000fe200078e02ff */
[----:B------:R-:W-:Y:S01]  /*12a0*/  ISETP.GE.AND P4, PT, R18, c[0x0][0x198], PT ;  /* 0x0000660012007a0c */ /* 0x000fe20003f86270 */
[----:B------:R-:W-:Y:S02]  /*12b0*/  IMAD R2, R2, c[0x0][0x218], RZ ;  /* 0x0000860002027a24 */ /* 0x000fe400078e02ff */
[----:B------:R-:W-:Y:S01]  /*12c0*/  IMAD R10, R0, c[0x0][0x1f4], R3 ;  /* 0x00007d00000a7a24 */ /* 0x000fe200078e0203 */
[----:B------:R-:W-:Y:S01]  /*12d0*/  R2P PR, R22, 0x6 ;  /* 0x0000000616007804 */ /* 0x000fe20000000000 */
[C---:B------:R-:W-:Y:S02]  /*12e0*/  IMAD R2, R0.reuse, c[0x0][0x21c], R2 ;  /* 0x0000870000027a24 */ /* 0x040fe400078e0202 */
[----:B------:R-:W-:Y:S02]  /*12f0*/  IMAD.WIDE.U32 R28, R0, c[0x0][0x1f0], R8 ;  /* 0x00007c00001c7a25 */ /* 0x000fe400078e0008 */
[----:B------:R-:W-:-:S02]  /*1300*/  SEL R3, R20, 0xfffffff0, !P1 ;  /* 0xfffffff014037807 */ /* 0x000fc40004800000 */
[----:B------:R-:W-:Y:S01]  /*1310*/  IADD3 R34, R37, R2, RZ ;  /* 0x0000000225227210 */ /* 0x000fe20007ffe0ff */
[----:B------:R-:W-:Y:S01]  /*1320*/  IMAD.IADD R31, R29, 0x1, R10 ;  /* 0x000000011d1f7824 */ /* 0x000fe200078e020a */
[----:B------:R1:W-:Y:S01]  /*1330*/  STL.64 [R1+0x38], R28 ;  /* 0x0000381c01007387 */ /* 0x0003e20000100a00 */
[----:B------:R-:W-:-:S03]  /*1340*/  SEL R0, R26, 0xffffffe0, !P2 ;  /* 0xffffffe01a007807 */ /* 0x000fc60005000000 */
[----:B------:R1:W-:Y:S04]  /*1350*/  STL.64 [R1+0x30], R36 ;  /* 0x0000302401007387 */ /* 0x0003e80000100a00 */
[----:B------:R1:W-:Y:S04]  /*1360*/  STL [R1+0x40], R34 ;  /* 0x0000402201007387 */ /* 0x0003e80000100800 */
[----:B------:R1:W-:Y:S01]  /*1370*/  STL [R1+0x2c], R31 ;  /* 0x00002c1f01007387 */ /* 0x0003e20000100800 */
[----:B------:R-:W-:Y:S05]  /*1380*/  @P6 BRA `(.L_x_675) ;  /* 0x000000a000006947 */ /* 0x000fea0003800000 */
[----:B---34-:R-:W-:Y:S02]  /*1390*/  SHF.R.S32.HI R2, RZ, 0x1f, R18 ;  /* 0x0000001fff027819 */ /* 0x018fe40000011412 */
[----:B------:R-:W-:-:S02]  /*13a0*/  LEA R6, P1, R14, R4, 0x1 ;  /* 0x000000040e067211 */ /* 0x000fc400078208ff */
[----:B------:R-:W-:Y:S02]  /*13b0*/  LEA.HI R2, R2, R18, RZ, 0x3 ;  /* 0x0000001202027211 */ /* 0x000fe400078f18ff */
[----:B------:R-:W-:Y:S02]  /*13c0*/  LEA.HI.X R7, R14, R5, R13, 0x1, P1 ;  /* 0x000000050e077211 */ /* 0x000fe400008f0c0d */
[----:B------:R-:W-:Y:S01]  /*13d0*/  LOP3.LUT R8, R2, 0xfffffff8, RZ, 0xc0, !PT ;  /* 0xfffffff802087812 */ /* 0x000fe200078ec0ff */
[----:B------:R-:W-:-:S04]  /*13e0*/  IMAD.SHL.U32 R2, R11, 0x2, RZ ;  /* 0x000000020b027824 */ /* 0x000fc800078e00ff */
[----:B------:R-:W-:Y:S01]  /*13f0*/  IMAD.WIDE R4, R8, 0x2, R4 ;  /* 0x0000000208047825 */ /* 0x000fe200078e0204 */
[----:B------:R-:W-:Y:S01]  /*1400*/  @!PT LDS RZ, [RZ] ;  /* 0x00000000fffff984 */ /* 0x000fe20000000800 */
[----:B------:R2:W-:Y:S04]  /*1410*/  LDGSTS.E.BYPASS.LTC128B.128 [R2+0x8100], [R6.64], !P5 ;  /* 0x0810000006027fae */ /* 0x0005e8000e901d50 */
[----:B------:R2:W-:Y:S02]  /*1420*/  LDGSTS.E.BYPASS.LTC128B.128 [R2+0xc100], [R4.64], !P4 ;  /* 0x0c10000004027fae */ /* 0x0005e4000e101d50 */
.L_x_675:
[----:B---34-:R-:W-:Y:S05]  /*1430*/  BSYNC B0 ;  /* 0x0000000000007941 */ /* 0x018fea0003800000 */
.L_x_674:
[----:B--2---:R-:W-:Y:S01]  /*1440*/  IADD3 R2, R19, 0x10, RZ ;  /* 0x0000001013027810 */ /* 0x004fe20007ffe0ff */
[----:B------:R2:W3:Y:S01]  /*1450*/  SHFL.IDX PT, R5, R16, 0x1, 0x181f ;  /* 0x00381f0010057f89 */ /* 0x0004e200000e0000 */
[----:B------:R-:W-:Y:S02]  /*1460*/  BSSY B0, `(.L_x_676) ;  /* 0x000000e000007945 */ /* 0x000fe40003800000 */
[----:B------:R-:W-:Y:S01]  /*1470*/  ISETP.GE.AND P1, PT, R2, R15, PT ;  /* 0x0000000f0200720c */ /* 0x000fe20003f26270 */
[----:B------:R2:W4:-:S12]  /*1480*/  SHFL.IDX PT, R4, R17, 0x1, 0x181f ;  /* 0x00381f0011047f89 */ /* 0x00051800000e0000 */
[----:B------:R-:W-:Y:S05]  /*1490*/  @P1 BRA `(.L_x_677) ;  /* 0x000000a000001947 */ /* 0x000fea0003800000 */
[----:B------:R-:W-:Y:S02]  /*14a0*/  SHF.R.S32.HI R2, RZ, 0x1f, R18 ;  /* 0x0000001fff027819 */ /* 0x000fe40000011412 */
[----:B----4-:R-:W-:Y:S02]  /*14b0*/  LEA R6, P1, R14, R4, 0x1 ;  /* 0x000000040e067211 */ /* 0x010fe400078208ff */
[----:B------:R-:W-:Y:S02]  /*14c0*/  LEA.HI R2, R2, R18, RZ, 0x3 ;  /* 0x0000001202027211 */ /* 0x000fe400078f18ff */
[----:B---3--:R-:W-:Y:S02]  /*14d0*/  LEA.HI.X R7, R14, R5, R13, 0x1, P1 ;  /* 0x000000050e077211 */ /* 0x008fe400008f0c0d */
[----:B------:R-:W-:Y:S01]  /*14e0*/  LOP3.LUT R8, R2, 0xfffffff8, RZ, 0xc0, !PT ;  /* 0xfffffff802087812 */ /* 0x000fe200078ec0ff */
[----:B------:R-:W-:-:S04]  /*14f0*/  IMAD.SHL.U32 R2, R11, 0x2, RZ ;  /* 0x000000020b027824 */ /* 0x000fc800078e00ff */
[----:B------:R-:W-:Y:S01]  /*1500*/  IMAD.WIDE R4, R8, 0x2, R4 ;  /* 0x0000000208047825 */ /* 0x000fe200078e0204 */
[----:B------:R-:W-:Y:S01]  /*1510*/  @!PT LDS RZ, [RZ] ;  /* 0x00000000fffff984 */ /* 0x000fe20000000800 */
[----:B------:R3:W-:Y:S04]  /*1520*/  LDGSTS.E.BYPASS.LTC128B.128 [R2+0x8900], [R6.64], !P5 ;  /* 0x0890000006027fae */ /* 0x0007e8000e901d50 */
[----:B------:R3:W-:Y:S02]  /*1530*/  LDGSTS.E.BYPASS.LTC128B.128 [R2+0xc900], [R4.64], !P4 ;  /* 0x0c90000004027fae */ /* 0x0007e4000e101d50 */
.L_x_677:
[----:B------:R-:W-:Y:S05]  /*1540*/  BSYNC B0 ;  /* 0x0000000000007941 */ /* 0x000fea0003800000 */
.L_x_676:
[----:B---3--:R-:W-:Y:S01]  /*1550*/  IADD3 R2, R19, 0x20, RZ ;  /* 0x0000002013027810 */ /* 0x008fe20007ffe0ff */
[----:B------:R3:W1:Y:S01]  /*1560*/  SHFL.IDX PT, R5, R16, 0x2, 0x181f ;  /* 0x00581f0010057f89 */ /* 0x00066200000e0000 */
[----:B------:R-:W-:Y:S02]  /*1570*/  BSSY B0, `(.L_x_678) ;  /* 0x000000e000007945 */ /* 0x000fe40003800000 */
[----:B------:R-:W-:Y:S01]  /*1580*/  ISETP.GE.AND P1, PT, R2, R15, PT ;  /* 0x0000000f0200720c */ /* 0x000fe20003f26270 */
[----:B----4-:R3:W4:-:S12]  /*1590*/  SHFL.IDX PT, R4, R17, 0x2, 0x181f ;  /* 0x00581f0011047f89 */ /* 0x01071800000e0000 */
[----:B------:R-:W-:Y:S05]  /*15a0*/  @P1 BRA `(.L_x_679) ;  /* 0x000000a000001947 */ /* 0x000fea0003800000 */
[----:B------:R-:W-:Y:S02]  /*15b0*/  SHF.R.S32.HI R2, RZ, 0x1f, R18 ;  /* 0x0000001fff027819 */ /* 0x000fe40000011412 */
[----:B----4-:R-:W-:Y:S02]  /*15c0*/  LEA R6, P1, R14, R4, 0x1 ;  /* 0x000000040e067211 */ /* 0x010fe400078208ff */
[----:B------:R-:W-:Y:S02]  /*15d0*/  LEA.HI R2, R2, R18, RZ, 0x3 ;  /* 0x0000001202027211 */ /* 0x000fe400078f18ff */
[----:B-1----:R-:W-:Y:S02]  /*15e0*/  LEA.HI.X R7, R14, R5, R13, 0x1, P1 ;  /* 0x000000050e077211 */ /* 0x002fe400008f0c0d */
[----:B------:R-:W-:Y:S01]  /*15f0*/  LOP3.LUT R8, R2, 0xfffffff8, RZ, 0xc0, !PT ;  /* 0xfffffff802087812 */ /* 0x000fe200078ec0ff */
[----:B------:R-:W-:-:S04]  /*1600*/  IMAD.SHL.U32 R2, R11, 0x2, RZ ;  /* 0x000000020b027824 */ /* 0x000fc800078e00ff */
[----:B------:R-:W-:Y:S01]  /*1610*/  IMAD.WIDE R4, R8, 0x2, R4 ;  /* 0x0000000208047825 */ /* 0x000fe200078e0204 */
[----:B------:R-:W-:Y:S01]  /*1620*/  @!PT LDS RZ, [RZ] ;  /* 0x00000000fffff984 */ /* 0x000fe20000000800 */
[----:B------:R1:W-:Y:S04]  /*1630*/  LDGSTS.E.BYPASS.LTC128B.128 [R2+0x9100], [R6.64], !P5 ;  /* 0x0910000006027fae */ /* 0x0003e8000e901d50 */
[----:B------:R1:W-:Y:S02]  /*1640*/  LDGSTS.E.BYPASS.LTC128B.128 [R2+0xd100], [R4.64], !P4 ;  /* 0x0d10000004027fae */ /* 0x0003e4000e101d50 */
.L_x_679:
[----:B------:R-:W-:Y:S05]  /*1650*/  BSYNC B0 ;  /* 0x0000000000007941 */ /* 0x000fea0003800000 */
.L_x_678:
[----:B-1----:R-:W-:Y:S01]  /*1660*/  IADD3 R2, R19, 0x30, RZ ;  /* 0x0000003013027810 */ /* 0x002fe20007ffe0ff */
[----:B------:R1:W2:Y:S01]  /*1670*/  SHFL.IDX PT, R5, R16, 0x3, 0x181f ;  /* 0x00781f0010057f89 */ /* 0x0002a200000e0000 */
[----:B------:R-:W-:Y:S02]  /*1680*/  BSSY B0, `(.L_x_680) ;  /* 0x000000e000007945 */ /* 0x000fe40003800000 */
[----:B------:R-:W-:Y:S01]  /*1690*/  ISETP.GE.AND P1, PT, R2, R15, PT ;  /* 0x0000000f0200720c */ /* 0x000fe20003f26270 */
[----:B----4-:R1:W4:-:S12]  /*16a0*/  SHFL.IDX PT, R4, R17, 0x3, 0x181f ;  /* 0x00781f0011047f89 */ /* 0x01031800000e0000 */
[----:B------:R-:W-:Y:S05]  /*16b0*/  @P1 BRA `(.L_x_681) ;  /* 0x000000a000001947 */ /* 0x000fea0003800000 */
[----:B------:R-:W-:Y:S02]  /*16c0*/  SHF.R.S32.HI R2, RZ, 0x1f, R18 ;  /* 0x0000001fff027819 */ /* 0x000fe40000011412 */
[----:B----4-:R-:W-:Y:S02]  /*16d0*/  LEA R6, P1, R14, R4, 0x1 ;  /* 0x000000040e067211 */ /* 0x010fe400078208ff */
[----:B------:R-:W-:Y:S02]  /*16e0*/  LEA.HI R2, R2, R18, RZ, 0x3 ;  /* 0x0000001202027211 */ /* 0x000fe400078f18ff */
[----:B--2---:R-:W-:Y:S02]  /*16f0*/  LEA.HI.X R7, R14, R5, R13, 0x1, P1 ;  /* 0x000000050e077211 */ /* 0x004fe400008f0c0d */
[----:B------:R-:W-:Y:S01]  /*1700*/  LOP3.LUT R8, R2, 0xfffffff8, RZ, 0xc0, !PT ;  /* 0xfffffff802087812 */ /* 0x000fe200078ec0ff */
[----:B------:R-:W-:-:S04]  /*1710*/  IMAD.SHL.U32 R2, R11, 0x2, RZ ;  /* 0x000000020b027824 */ /* 0x000fc800078e00ff */
[----:B------:R-:W-:Y:S01]  /*1720*/  IMAD.WIDE R4, R8, 0x2, R4 ;  /* 0x0000000208047825 */ /* 0x000fe200078e0204 */
[----:B------:R-:W-:Y:S01]  /*1730*/  @!PT LDS RZ, [RZ] ;  /* 0x00000000fffff984 */ /* 0x000fe20000000800 */
[----:B------:R2:W-:Y:S04]  /*1740*/  LDGSTS.E.BYPASS.LTC128B.128 [R2+0x9900], [R6.64], !P5 ;  /* 0x0990000006027fae */ /* 0x0005e8000e901d50 */
[----:B------:R2:W-:Y:S02]  /*1750*/  LDGSTS.E.BYPASS.LTC128B.128 [R2+0xd900], [R4.64], !P4 ;  /* 0x0d90000004027fae */ /* 0x0005e4000e101d50 */
.L_x_681:
[----:B------:R-:W-:Y:S05]  /*1760*/  BSYNC B0 ;  /* 0x0000000000007941 */ /* 0x000fea0003800000 */
.L_x_680:
[----:B--2---:R-:W-:Y:S01]  /*1770*/  IADD3 R2, R19, 0x40, RZ ;  /* 0x0000004013027810 */ /* 0x004fe20007ffe0ff */
        /* <DEDUP_REMOVED lines=15> */
.L_x_683:
[----:B------:R-:W-:Y:S05]  /*1870*/  BSYNC B0 ;  /* 0x0000000000007941 */ /* 0x000fea0003800000 */
.L_x_682:
        /* <DEDUP_REMOVED lines=16> */
.L_x_685:
[----:B------:R-:W-:Y:S05]  /*1980*/  BSYNC B0 ;  /* 0x0000000000007941 */ /* 0x000fea0003800000 */
.L_x_684:
        /* <DEDUP_REMOVED lines=16> */
.L_x_687:
[----:B------:R-:W-:Y:S05]  /*1a90*/  BSYNC B0 ;  /* 0x0000000000007941 */ /* 0x000fea0003800000 */
.L_x_686:
[----:B-1--4-:R-:W1:Y:S01]  /*1aa0*/  SHFL.IDX PT, R4, R17, 0x7, 0x181f ;  /* 0x00f81f0011047f89 */ /* 0x012e6200000e0000 */
[----:B------:R-:W-:Y:S01]  /*1ab0*/  IADD3 R2, R19, 0x70, RZ ;  /* 0x0000007013027810 */ /* 0x000fe20007ffe0ff */
[----:B------:R-:W-:Y:S01]  /*1ac0*/  ULEA.HI.SX32 UR15, UR18, 0xffffffff, 0x1a ;  /* 0xffffffff120f7891 */ /* 0x000fe2000f8fd23f */
[----:B------:R-:W-:Y:S01]  /*1ad0*/  IMAD.MOV.U32 R156, RZ, RZ, R30 ;  /* 0x000000ffff9c7224 */ /* 0x000fe200078e001e */
[----:B------:R-:W4:Y:S01]  /*1ae0*/  SHFL.IDX PT, R5, R16, 0x7, 0x181f ;  /* 0x00f81f0010057f89 */ /* 0x000f2200000e0000 */
[----:B------:R-:W-:Y:S01]  /*1af0*/  ISETP.GE.AND P6, PT, R2, R15, PT ;  /* 0x0000000f0200720c */ /* 0x000fe20003fc6270 */
[----:B------:R-:W-:Y:S01]  /*1b00*/  ULDC.64 UR6, c[0x0][0x1e0] ;  /* 0x0000780000067ab9 */ /* 0x000fe20000000a00 */
[----:B------:R-:W-:Y:S01]  /*1b10*/  IADD3 R2, -R33, UR19, RZ ;  /* 0x0000001321027c10 */ /* 0x000fe2000fffe1ff */
[----:B------:R-:W-:Y:S01]  /*1b20*/  IMAD.U32 R7, RZ, RZ, UR15 ;  /* 0x0000000fff077e24 */ /* 0x000fe2000f8e00ff */
[----:B------:R-:W-:Y:S01]  /*1b30*/  UMOV UR20, 0x6 ;  /* 0x0000000600147882 */ /* 0x000fe20000000000 */
[----:B------:R-:W-:Y:S01]  /*1b40*/  IMAD.MOV.U32 R157, RZ, RZ, R31 ;  /* 0x000000ffff9d7224 */ /* 0x000fe200078e001f */
[----:B------:R-:W-:Y:S01]  /*1b50*/  USHF.L.U32 UR21, UR6, 0x6, URZ ;  /* 0x0000000606157899 */ /* 0x000fe2000800063f */
[----:B------:R-:W-:Y:S01]  /*1b60*/  IMAD R2, R7, -0x40, R2 ;  /* 0xffffffc007027824 */ /* 0x000fe200078e0202 */
[----:B------:R-:W-:Y:S01]  /*1b70*/  USHF.L.U64.HI UR20, UR6, UR20, UR7 ;  /* 0x0000001406147299 */ /* 0x000fe20008010207 */
[----:B------:R-:W-:Y:S01]  /*1b80*/  IMAD.MOV.U32 R156, RZ, RZ, R28 ;  /* 0x000000ffff9c7224 */ /* 0x000fe200078e001c */
[----:B------:R-:W-:Y:S01]  /*1b90*/  USHF.R.S32.HI UR9, URZ, 0x1f, UR15 ;  /* 0x0000001f3f097899 */ /* 0x000fe2000801140f */
[----:B------:R-:W-:Y:S01]  /*1ba0*/  IMAD.SHL.U32 R244, R11, 0x2, RZ ;  /* 0x000000020bf47824 */ /* 0x000fe200078e00ff */
[----:B------:R-:W-:Y:S01]  /*1bb0*/  ISETP.GE.AND P2, PT, R2, 0x1, PT ;  /* 0x000000010200780c */ /* 0x000fe20003f46270 */
[----:B------:R-:W-:Y:S01]  /*1bc0*/  UIMAD UR4, UR20, UR15, URZ ;  /* 0x0000000f140472a4 */ /* 0x000fe2000f8e023f */
[----:B------:R-:W-:Y:S01]  /*1bd0*/  @!P6 SHF.R.S32.HI R6, RZ, 0x1f, R18 ;  /* 0x0000001fff06e819 */ /* 0x000fe20000011412 */
[----:B------:R-:W-:Y:S01]  /*1be0*/  UIMAD.WIDE.U32 UR10, UR6, 0x20, URZ ;  /* 0x00000020060a78a5 */ /* 0x000fe2000f8e003f */
[----:B------:R-:W-:Y:S01]  /*1bf0*/  MOV R153, UR21 ;  /* 0x0000001500997c02 */ /* 0x000fe20008000f00 */
[----:B------:R-:W-:Y:S01]  /*1c00*/  UIMAD UR4, UR9, UR21, UR4 ;  /* 0x00000015090472a4 */ /* 0x000fe2000f8e0204 */
[----:B------:R-:W-:Y:S01]  /*1c10*/  @!P6 LEA.HI R8, R6, R18, RZ, 0x3 ;  /* 0x000000120608e211 */ /* 0x000fe200078f18ff */
[----:B------:R-:W-:Y:S01]  /*1c20*/  USHF.L.U32 UR8, UR7, 0x5, URZ ;  /* 0x0000000507087899 */ /* 0x000fe2000800063f */
[----:B-1----:R-:W-:Y:S01]  /*1c30*/  @!P6 LEA R6, P1, R14, R4, 0x1 ;  /* 0x000000040e06e211 */ /* 0x002fe200078208ff */
[----:B------:R-:W-:Y:S01]  /*1c40*/  STL.64 [R1+0x28], R156 ;  /* 0x0000289c01007387 */ /* 0x000fe20000100a00 */
[----:B------:R-:W-:Y:S01]  /*1c50*/  @!P6 LOP3.LUT R8, R8, 0xfffffff8, RZ, 0xc0, !PT ;  /* 0xfffffff80808e812 */ /* 0x000fe200078ec0ff */
[----:B------:R-:W-:Y:S01]  /*1c60*/  UIADD3 UR8, UR11, UR8, URZ ;  /* 0x000000080b087290 */ /* 0x000fe2000fffe03f */
[----:B----4-:R-:W-:-:S02]  /*1c70*/  @!P6 LEA.HI.X R7, R14, R5, R13, 0x1, P1 ;  /* 0x000000050e07e211 */ /* 0x010fc400008f0c0d */
[----:B------:R-:W-:Y:S01]  /*1c80*/  ISETP.GE.AND P1, PT, R2, 0x11, PT ;  /* 0x000000110200780c */ /* 0x000fe20003f26270 */
[----:B------:R-:W-:Y:S01]  /*1c90*/  @!P6 IMAD.WIDE R8, R8, 0x2, R4 ;  /* 0x000000020808e825 */ /* 0x000fe200078e0204 */
[----:B------:R-:W-:Y:S01]  /*1ca0*/  SHF.R.S32.HI R14, RZ, 0x4, R24 ;  /* 0x00000004ff0e7819 */ /* 0x000fe20000011418 */
[----:B------:R-:W-:Y:S01]  /*1cb0*/  @!PT LDS RZ, [RZ] ;  /* 0x00000000fffff984 */ /* 0x000fe20000000800 */
[----:B------:R1:W-:Y:S01]  /*1cc0*/  @!P6 LDGSTS.E.BYPASS.LTC128B.128 [R244+0xb900], [R6.64], !P5 ;  /* 0x0b90000006f4efae */ /* 0x0003e2000e901d50 */
[C---:B------:R-:W-:Y:S01]  /*1cd0*/  ISETP.GE.AND P5, PT, R2.reuse, 0x31, PT ;  /* 0x000000310200780c */ /* 0x040fe20003fa6270 */
[----:B------:R-:W-:Y:S01]  /*1ce0*/  IMAD.WIDE.U32 R4, R153, UR15, R156 ;  /* 0x0000000f99047c25 */ /* 0x000fe2000f8e009c */
[----:B------:R-:W-:Y:S01]  /*1cf0*/  LEA.HI R154, R25, R155, RZ, 0x5 ;  /* 0x0000009b199a7211 */ /* 0x000fe200078f28ff */
[----:B------:R4:W-:Y:S01]  /*1d00*/  @!P6 LDGSTS.E.BYPASS.LTC128B.128 [R244+0xf900], [R8.64], !P4 ;  /* 0x0f90000008f4efae */ /* 0x0009e2000e101d50 */
[----:B------:R-:W-:Y:S02]  /*1d10*/  ISETP.GE.AND P6, PT, R2, 0x21, PT ;  /* 0x000000210200780c */ /* 0x000fe40003fc6270 */
[----:B------:R-:W-:Y:S01]  /*1d20*/  IADD3 R5, R5, UR4, RZ ;  /* 0x0000000405057c10 */ /* 0x000fe2000fffe0ff */
[----:B------:R-:W0:Y:S04]  /*1d30*/  LDGDEPBAR ;  /* 0x00000000000079af */ /* 0x000e280000000000 */
[----:B------:R-:W-:Y:S01]  /*1d40*/  BAR.SYNC.DEFER_BLOCKING 0x0 ;  /* 0x0000000000007b1d */ /* 0x000fe20000010000 */
[----:B------:R-:W-:-:S04]  /*1d50*/  @P2 LEA R12, P4, R4, c[0x0][0x1c8], 0x1 ;  /* 0x00007200040c2a11 */ /* 0x000fc800078808ff */
[----:B------:R-:W-:Y:S01]  /*1d60*/  @P2 LEA.HI.X R13, R4, c[0x0][0x1cc], R5, 0x1, P4 ;  /* 0x00007300040d2a11 */ /* 0x000fe200020f0c05 */
[----:B------:R-:W-:-:S05]  /*1d70*/  VOTEU.ANY UP0, P5 ;  /* 0x00000000003f7886 */ /* 0x000fca0002800100 */
[----:B------:R-:W-:Y:S01]  /*1d80*/  @UP0 UIMAD UR4, UR7, 0x30, URZ ;  /* 0x00000030070408a4 */ /* 0x000fe2000f8e023f */
[----:B-1----:R-:W-:Y:S01]  /*1d90*/  IMAD.U32 R6, RZ, RZ, UR7 ;  /* 0x00000007ff067e24 */ /* 0x002fe2000f8e00ff */
[----:B----4-:R-:W-:-:S04]  /*1da0*/  MOV R8, c[0x0][0x1e0] ;  /* 0x0000780000087a02 */ /* 0x010fc80000000f00 */
[C---:B------:R-:W-:Y:S01]  /*1db0*/  @P1 LEA R2, P4, R8.reuse, R4, 0x4 ;  /* 0x0000000408021211 */ /* 0x040fe200078820ff */
[----:B------:R-:W-:Y:S01]  /*1dc0*/  @!PT LDS RZ, [RZ] ;  /* 0x00000000fffff984 */ /* 0x000fe20000000800 */
[----:B------:R-:W-:Y:S01]  /*1dd0*/  @!PT LDS RZ, [RZ] ;  /* 0x00000000fffff984 */ /* 0x000fe20000000800 */
[----:B------:R-:W-:Y:S01]  /*1de0*/  @!PT LDS RZ, [RZ] ;  /* 0x00000000fffff984 */ /* 0x000fe20000000800 */
[----:B------:R1:W-:Y:S03]  /*1df0*/  @P2 LDGSTS.E.BYPASS.LTC128B.128 [R244+0x4100], [R12.64], !P3 ;  /* 0x041000000cf42fae */ /* 0x0003e6000d901d50 */
[C---:B------:R-:W-:Y:S01]  /*1e00*/  @P1 LEA.HI.X R6, R8.reuse, R5, R6, 0x4, P4 ;  /* 0x0000000508061211 */ /* 0x040fe200020f2406 */
[----:B------:R-:W-:Y:S01]  /*1e10*/  @P5 IMAD.WIDE.U32 R8, R8, 0x30, R4 ;  /* 0x0000003008085825 */ /* 0x000fe200078e0004 */
[C---:B------:R-:W-:Y:S01]  /*1e20*/  @P1 LEA R10, P4, R2.reuse, c[0x0][0x1c8], 0x1 ;  /* 0x00007200020a1a11 */ /* 0x040fe200078808ff */
[----:B------:R1:W-:Y:S03]  /*1e30*/  @P2 LDGSTS.E.BYPASS.LTC128B.128 [R244+0x6100], [R12.64+0x80], !P0 ;  /* 0x061000800cf42fae */ /* 0x0003e6000c101d50 */
[----:B------:R-:W-:-:S02]  /*1e40*/  @P1 LEA.HI.X R11, R2, c[0x0][0x1cc], R6, 0x1, P4 ;  /* 0x00007300020b1a11 */ /* 0x000fc400020f0c06 */
[----:B------:R-:W-:-:S03]  /*1e50*/  @P6 IADD3 R2, P4, R4, UR10, RZ ;  /* 0x0000000a04026c10 */ /* 0x000fc6000ff9e0ff */
[----:B------:R4:W-:Y:S01]  /*1e60*/  @P1 LDGSTS.E.BYPASS.LTC128B.128 [R244+0x4900], [R10.64], !P3 ;  /* 0x049000000af41fae */ /* 0x0009e2000d901d50 */
[----:B------:R-:W-:Y:S02]  /*1e70*/  @P6 IADD3.X R4, R5, UR8, RZ, P4, !PT ;  /* 0x0000000805046c10 */ /* 0x000fe4000a7fe4ff */
[----:B------:R-:W-:Y:S01]  /*1e80*/  LEA.HI R5, R24, R14, RZ, 0x1 ;  /* 0x0000000e18057211 */ /* 0x000fe200078f08ff */
[----:B------:R4:W-:Y:S01]  /*1e90*/  @P1 LDGSTS.E.BYPASS.LTC128B.128 [R244+0x6900], [R10.64+0x80], !P0 ;  /* 0x069000800af41fae */ /* 0x0009e2000c101d50 */
[C---:B------:R-:W-:Y:S02]  /*1ea0*/  @P6 LEA R6, P4, R2.reuse, c[0x0][0x1c8], 0x1 ;  /* 0x0000720002066a11 */ /* 0x040fe400078808ff */
[----:B------:R-:W-:Y:S02]  /*1eb0*/  LOP3.LUT R5, R5, 0xfffffffe, RZ, 0xc0, !PT ;  /* 0xfffffffe05057812 */ /* 0x000fe400078ec0ff */
[----:B------:R-:W-:Y:S02]  /*1ec0*/  @P6 LEA.HI.X R7, R2, c[0x0][0x1cc], R4, 0x1, P4 ;  /* 0x0000730002076a11 */ /* 0x000fe400020f0c04 */
[----:B------:R-:W-:Y:S01]  /*1ed0*/  @P5 IADD3 R2, R9, UR4, RZ ;  /* 0x0000000409025c10 */ /* 0x000fe2000fffe0ff */
[----:B------:R-:W-:Y:S01]  /*1ee0*/  IMAD.IADD R9, R14, 0x1, -R5 ;  /* 0x000000010e097824 */ /* 0x000fe200078e0a05 */
[----:B------:R-:W-:Y:S01]  /*1ef0*/  @P5 LEA R4, P4, R8, c[0x0][0x1c8], 0x1 ;  /* 0x0000720008045a11 */ /* 0x000fe200078808ff */
[----:B------:R5:W-:Y:S01]  /*1f00*/  @P6 LDGSTS.E.BYPASS.LTC128B.128 [R244+0x5100], [R6.64], !P3 ;  /* 0x0510000006f46fae */ /* 0x000be2000d901d50 */
[----:B------:R-:W-:Y:S01]  /*1f10*/  ULDC.64 UR4, c[0x0][0x208] ;  /* 0x0000820000047ab9 */ /* 0x000fe20000000a00 */
[----:B------:R-:W-:Y:S01]  /*1f20*/  LOP3.LUT P1, RZ, R32, 0x2, RZ, 0xc0, !PT ;  /* 0x0000000220ff7812 */ /* 0x000fe2000782c0ff */
[----:B------:R-:W-:Y:S01]  /*1f30*/  UIMAD UR9, UR9, UR4, URZ ;  /* 0x00000004090972a4 */ /* 0x000fe2000f8e023f */
[----:B------:R-:W-:Y:S01]  /*1f40*/  @P5 LEA.HI.X R5, R8, c[0x0][0x1cc], R2, 0x1, P4 ;  /* 0x0000730008055a11 */ /* 0x000fe200020f0c02 */
[----:B------:R5:W-:Y:S01]  /*1f50*/  @P6 LDGSTS.E.BYPASS.LTC128B.128 [R244+0x7100], [R6.64+0x80], !P0 ;  /* 0x0710008006f46fae */ /* 0x000be2000c101d50 */
[----:B------:R-:W-:Y:S01]  /*1f60*/  SHF.L.U32 R2, R22, 0x6, RZ ;  /* 0x0000000616027819 */ /* 0x000fe200000006ff */
[----:B------:R-:W-:Y:S01]  /*1f70*/  IMAD.SHL.U32 R8, R33, 0x8, RZ ;  /* 0x0000000821087824 */ /* 0x000fe200078e00ff */
[----:B------:R-:W-:Y:S01]  /*1f80*/  UIMAD.WIDE.U32 UR12, UR15, UR4, URZ ;  /* 0x000000040f0c72a5 */ /* 0x000fe2000f8e003f */
[----:B------:R2:W-:Y:S01]  /*1f90*/  @P5 LDGSTS.E.BYPASS.LTC128B.128 [R244+0x5900], [R4.64], !P3 ;  /* 0x0590000004f45fae */ /* 0x0005e2000d901d50 */
[----:B------:R-:W-:-:S02]  /*1fa0*/  UIMAD UR9, UR15, UR5, UR9 ;  /* 0x000000050f0972a4 */ /* 0x000fc4000f8e0209 */
[----:B------:R-:W-:Y:S01]  /*1fb0*/  UIMAD UR15, UR15, -0x40, UR19 ;  /* 0xffffffc00f0f78a4 */ /* 0x000fe2000f8e0213 */
[----:B------:R2:W-:Y:S01]  /*1fc0*/  @P5 LDGSTS.E.BYPASS.LTC128B.128 [R244+0x7900], [R4.64+0x80], !P0 ;  /* 0x0790008004f45fae */ /* 0x0005e2000c101d50 */
[----:B------:R-:W-:-:S03]  /*1fd0*/  UIADD3 UR9, UR13, UR9, URZ ;  /* 0x000000090d097290 */ /* 0x000fc6000fffe03f */
[----:B------:R-:W0:Y:S01]  /*1fe0*/  LDGDEPBAR ;  /* 0x00000000000079af */ /* 0x000e220000000000 */
[----:B-----5:R-:W-:Y:S01]  /*1ff0*/  IMAD.SHL.U32 R6, R32, 0x40, RZ ;  /* 0x0000004020067824 */ /* 0x020fe200078e00ff */
[----:B--2---:R-:W-:Y:S01]  /*2000*/  LOP3.LUT R4, R2, 0x1c0, RZ, 0xc0, !PT ;  /* 0x000001c002047812 */ /* 0x004fe200078ec0ff */
[----:B------:R-:W-:-:S04]  /*2010*/  DEPBAR.LE SB0, 0x1 ;  /* 0x000080400000791a */ /* 0x000fc80000000000 */
[----:B------:R-:W-:-:S04]  /*2020*/  DEPBAR.LE SB0, 0x0 ;  /* 0x000080000000791a */ /* 0x000fc80000000000 */
[----:B------:R-:W-:Y:S02]  /*2030*/  LOP3.LUT R2, R6, 0x1c0, RZ, 0xc0, !PT ;  /* 0x000001c006027812 */ /* 0x000fe400078ec0ff */
[----:B------:R-:W-:Y:S02]  /*2040*/  SHF.L.U32 R5, R9, 0x3, RZ ;  /* 0x0000000309057819 */ /* 0x000fe400000006ff */
[----:B------:R-:W-:Y:S02]  /*2050*/  LOP3.LUT R8, R2, 0x8, R8, 0xf8, !PT ;  /* 0x0000000802087812 */ /* 0x000fe400078ef808 */
[----:B------:R-:W-:Y:S01]  /*2060*/  SHF.R.U32.HI R6, RZ, 0x3, R2 ;  /* 0x00000003ff067819 */ /* 0x000fe20000011602 */
[----:B------:R-:W-:Y:S01]  /*2070*/  IMAD.SHL.U32 R2, R154, 0x20, RZ ;  /* 0x000000209a027824 */ /* 0x000fe200078e00ff */
[----:B------:R-:W-:Y:S01]  /*2080*/  LOP3.LUT R7, R4, 0x8, R5, 0xf8, !PT ;  /* 0x0000000804077812 */ /* 0x000fe200078ef805 */
[----:B------:R-:W-:Y:S01]  /*2090*/  IMAD.SHL.U32 R5, R23, 0x40, RZ ;  /* 0x0000004017057824 */ /* 0x000fe200078e00ff */
[----:B------:R-:W-:-:S02]  /*20a0*/  SHF.R.U32.HI R4, RZ, 0x3, R4 ;  /* 0x00000003ff047819 */ /* 0x000fc40000011604 */
[----:B------:R-:W-:Y:S02]  /*20b0*/  LOP3.LUT R6, R8, R6, RZ, 0x3c, !PT ;  /* 0x0000000608067212 */ /* 0x000fe400078e3cff */
[----:B------:R-:W-:Y:S02]  /*20c0*/  LOP3.LUT R152, R7, R4, RZ, 0x3c, !PT ;  /* 0x0000000407987212 */ /* 0x000fe400078e3cff */
[----:B------:R-:W-:Y:S02]  /*20d0*/  LOP3.LUT R147, R5, 0xfffffe00, RZ, 0xc0, !PT ;  /* 0xfffffe0005937812 */ /* 0x000fe400078ec0ff */
[----:B------:R-:W-:Y:S02]  /*20e0*/  LOP3.LUT R4, R2, 0x7ffffc00, RZ, 0xc0, !PT ;  /* 0x7ffffc0002047812 */ /* 0x000fe400078ec0ff */
[----:B------:R-:W-:Y:S02]  /*20f0*/  LEA R2, R9, R6, 0x9 ;  /* 0x0000000609027211 */ /* 0x000fe400078e48ff */
[----:B------:R-:W-:-:S03]  /*2100*/  IADD3 R4, R152, R147, R4 ;  /* 0x0000009398047210 */ /* 0x000fc60007ffe004 */
[----:B------:R-:W-:Y:S01]  /*2110*/  IMAD.SHL.U32 R224, R2, 0x2, RZ ;  /* 0x0000000202e07824 */ /* 0x000fe200078e00ff */
[----:B------:R-:W-:Y:S01]  /*2120*/  BAR.SYNC.DEFER_BLOCKING 0x0 ;  /* 0x0000000000007b1d */ /* 0x000fe20000010000 */
[----:B------:R-:W-:-:S03]  /*2130*/  IMAD.SHL.U32 R231, R4, 0x2, RZ ;  /* 0x0000000204e77824 */ /* 0x000fc600078e00ff */
[C---:B------:R-:W-:Y:S02]  /*2140*/  IADD3 R2, R224.reuse, 0x4100, RZ ;  /* 0x00004100e0027810 */ /* 0x040fe40007ffe0ff */
[----:B------:R-:W-:Y:S02]  /*2150*/  IADD3 R235, R224, 0x4120, RZ ;  /* 0x00004120e0eb7810 */ /* 0x000fe40007ffe0ff */
[----:B------:R-:W-:Y:S02]  /*2160*/  @P1 IADD3 R235, R2, -0x20, RZ ;  /* 0xffffffe002eb1810 */ /* 0x000fe40007ffe0ff */
[-C--:B------:R-:W-:Y:S02]  /*2170*/  LEA R233, R3, R231.reuse, 0x1 ;  /* 0x000000e703e97211 */ /* 0x080fe400078e08ff */
[C---:B------:R-:W-:Y:S02]  /*2180*/  LEA R232, R0.reuse, R231, 0x1 ;  /* 0x000000e700e87211 */ /* 0x040fe400078e08ff */
[----:B------:R-:W-:-:S02]  /*2190*/  LEA R234, R0, R233, 0x1 ;  /* 0x000000e900ea7211 */ /* 0x000fc400078e08ff */
[----:B------:R-:W-:Y:S01]  /*21a0*/  IADD3 R243, R235, 0x800, RZ ;  /* 0x00000800ebf37810 */ /* 0x000fe20007ffe0ff */
[----:B------:R-:W-:Y:S01]  /*21b0*/  IMAD R236, R3, 0x2, R232 ;  /* 0x0000000203ec7824 */ /* 0x000fe200078e02e8 */
[C---:B------:R-:W-:Y:S02]  /*21c0*/  IADD3 R242, R235.reuse, 0x1000, RZ ;  /* 0x00001000ebf27810 */ /* 0x040fe40007ffe0ff */
[C---:B------:R-:W-:Y:S02]  /*21d0*/  IADD3 R241, R235.reuse, 0x1800, RZ ;  /* 0x00001800ebf17810 */ /* 0x040fe40007ffe0ff */
[C---:B------:R-:W-:Y:S01]  /*21e0*/  IADD3 R240, R235.reuse, 0x2000, RZ ;  /* 0x00002000ebf07810 */ /* 0x040fe20007ffe0ff */
[----:B------:R-:W-:Y:S01]  /*21f0*/  LDSM.16.M88.4 R4, [R231+0xa100] ;  /* 0x00a10000e704783b */ /* 0x000fe20000000200 */
[C---:B------:R-:W-:Y:S02]  /*2200*/  IADD3 R239, R235.reuse, 0x2800, RZ ;  /* 0x00002800ebef7810 */ /* 0x040fe40007ffe0ff */
[C---:B------:R-:W-:Y:S01]  /*2210*/  IADD3 R238, R235.reuse, 0x3000, RZ ;  /* 0x00003000ebee7810 */ /* 0x040fe20007ffe0ff */
[----:B-1----:R-:W1:Y:S01]  /*2220*/  LDSM.16.M88.4 R12, [R224+0x4100] ;  /* 0x00410000e00c783b */ /* 0x002e620000000200 */
[----:B------:R-:W-:-:S03]  /*2230*/  IADD3 R237, R235, 0x3800, RZ ;  /* 0x00003800ebed7810 */ /* 0x000fc60007ffe0ff */
[----:B---3--:R-:W2:Y:S04]  /*2240*/  LDSM.16.M88.4 R16, [R224+0x4900] ;  /* 0x00490000e010783b */ /* 0x008ea80000000200 */
[----:B------:R-:W3:Y:S04]  /*2250*/  LDSM.16.M88.4 R24, [R224+0x5100] ;  /* 0x00510000e018783b */ /* 0x000ee80000000200 */
[----:B------:R-:W5:Y:S04]  /*2260*/  LDSM.16.M88.4 R28, [R224+0x5900] ;  /* 0x00590000e01c783b */ /* 0x000f680000000200 */
[----:B----4-:R-:W4:Y:S04]  /*2270*/  LDSM.16.M88.4 R8, [R231+0x8100] ;  /* 0x00810000e708783b */ /* 0x010f280000000200 */
[----:B------:R-:W-:Y:S04]  /*2280*/  LDSM.16.M88.4 R20, [R233+0xa100] ;  /* 0x00a10000e914783b */ /* 0x000fe80000000200 */
[----:B------:R-:W4:Y:S04]  /*2290*/  LDSM.16.M88.4 R52, [R235] ;  /* 0x00000000eb34783b */ /* 0x000f280000000200 */
[----:B------:R-:W4:Y:S04]  /*22a0*/  LDSM.16.M88.4 R48, [R235+0x800] ;  /* 0x00080000eb30783b */ /* 0x000f280000000200 */
[----:B------:R-:W4:Y:S01]  /*22b0*/  LDSM.16.M88.4 R44, [R235+0x1000] ;  /* 0x00100000eb2c783b */ /* 0x000f220000000200 */
[C---:B-1----:R-:W-:Y:S08]  /*22c0*/  HMMA.16816.F32 R40, R4.reuse, R12, RZ ;  /* 0x0000000c0428723c */ /* 0x042ff000000018ff */
[C---:B--2---:R-:W-:Y:S08]  /*22d0*/  HMMA.16816.F32 R56, R4.reuse, R16, RZ ;  /* 0x000000100438723c */ /* 0x044ff000000018ff */
[C---:B---3--:R-:W-:Y:S08]  /*22e0*/  HMMA.16816.F32 R60, R4.reuse, R24, RZ ;  /* 0x00000018043c723c */ /* 0x048ff000000018ff */
[C---:B-----5:R-:W-:Y:S08]  /*22f0*/  HMMA.16816.F32 R64, R4.reuse, R28, RZ ;  /* 0x0000001c0440723c */ /* 0x060ff000000018ff */
[C---:B------:R-:W-:Y:S08]  /*2300*/  HMMA.16816.F32 R72, R4.reuse, R14, RZ ;  /* 0x0000000e0448723c */ /* 0x040ff000000018ff */
[C---:B------:R-:W-:Y:S08]  /*2310*/  HMMA.16816.F32 R80, R4.reuse, R18, RZ ;  /* 0x000000120450723c */ /* 0x040ff000000018ff */
[C---:B------:R-:W-:Y:S08]  /*2320*/  HMMA.16816.F32 R92, R4.reuse, R26, RZ ;  /* 0x0000001a045c723c */ /* 0x040ff000000018ff */
[----:B------:R-:W-:Y:S07]  /*2330*/  HMMA.16816.F32 R88, R4, R30, RZ ;  /* 0x0000001e0458723c */ /* 0x000fee00000018ff */
[----:B------:R-:W-:Y:S01]  /*2340*/  IMAD.U32 R6, RZ, RZ, UR12 ;  /* 0x0000000cff067e24 */ /* 0x000fe2000f8e00ff */
[----:B------:R-:W-:Y:S01]  /*2350*/  MOV R4, UR9 ;  /* 0x0000000900047c02 */ /* 0x000fe20008000f00 */
[----:B------:R-:W-:Y:S01]  /*2360*/  USHF.L.U32 UR9, UR4, 0x5, URZ ;  /* 0x0000000504097899 */ /* 0x000fe2000800063f */
[C---:B----4-:R-:W-:Y:S01]  /*2370*/  HMMA.16816.F32 R104, R8.reuse, R12, RZ ;  /* 0x0000000c0868723c */ /* 0x050fe200000018ff */
[----:B------:R-:W-:Y:S01]  /*2380*/  UMOV UR12, 0x5 ;  /* 0x00000005000c7882 */ /* 0x000fe20000000000 */
[C---:B------:R-:W-:Y:S01]  /*2390*/  LEA R2, P1, R6.reuse, R36, 0x6 ;  /* 0x0000002406027211 */ /* 0x040fe200078230ff */
[----:B------:R-:W-:Y:S01]  /*23a0*/  USHF.L.U64.HI UR12, UR4, UR12, UR5 ;  /* 0x0000000c040c7299 */ /* 0x000fe20008010205 */
[----:B------:R-:W1:Y:S01]  /*23b0*/  LDSM.16.M88.4 R36, [R235+0x1800] ;  /* 0x00180000eb24783b */ /* 0x000e620000000200 */
[----:B------:R-:W-:Y:S01]  /*23c0*/  IMAD.U32 R7, RZ, RZ, UR13 ;  /* 0x0000000dff077e24 */ /* 0x000fe2000f8e00ff */
[----:B------:R-:W-:Y:S01]  /*23d0*/  LEA.HI.X R5, R6, R34, R4, 0x6, P1 ;  /* 0x0000002206057211 */ /* 0x000fe200008f3404 */
[----:B------:R-:W-:Y:S01]  /*23e0*/  UIADD3 UR14, UP0, UR9, 0x80, URZ ;  /* 0x00000080090e7890 */ /* 0x000fe2000ff1e03f */
[C---:B------:R-:W-:Y:S01]  /*23f0*/  LEA R4, P1, R2.reuse, c[0x0][0x1f8], 0x1 ;  /* 0x00007e0002047a11 */ /* 0x040fe200078208ff */
[----:B------:R-:W-:Y:S02]  /*2400*/  HMMA.16816.F32 R120, R8, R14, RZ ;  /* 0x0000000e0878723c */ /* 0x000fe400000018ff */
[----:B------:R-:W-:Y:S01]  /*2410*/  UIADD3.X UR13, URZ, UR12, URZ, UP0, !UPT ;  /* 0x0000000c3f0d7290 */ /* 0x000fe200087fe43f */
[----:B------:R-:W-:Y:S01]  /*2420*/  LEA.HI.X R5, R2, c[0x0][0x1fc], R5, 0x1, P1 ;  /* 0x00007f0002057a11 */ /* 0x000fe200008f0c05 */
[----:B------:R-:W-:Y:S01]  /*2430*/  UISETP.GE.AND UP0, UPT, UR19, 0x41, UPT ;  /* 0x000000411300788c */ /* 0x000fe2000bf06270 */
[----:B------:R-:W-:-:S02]  /*2440*/  IADD3 R2, -R33, UR15, RZ ;  /* 0x0000000f21027c10 */ /* 0x000fc4000fffe1ff */
[----:B------:R-:W-:Y:S01]  /*2450*/  IADD3 R6, P1, R4, UR9, RZ ;  /* 0x0000000904067c10 */ /* 0x000fe2000ff3e0ff */
[C---:B------:R-:W-:Y:S01]  /*2460*/  HMMA.16816.F32 R100, R8.reuse, R16, RZ ;  /* 0x000000100864723c */ /* 0x040fe200000018ff */
[C---:B------:R-:W-:Y:S02]  /*2470*/  ISETP.LT.OR P5, PT, R2.reuse, 0x1, P3 ;  /* 0x000000010200780c */ /* 0x040fe40001fa1670 */
[C---:B------:R-:W-:Y:S02]  /*2480*/  ISETP.LT.OR P4, PT, R2.reuse, 0x1, P0 ;  /* 0x000000010200780c */ /* 0x040fe40000781670 */
[C---:B------:R-:W-:Y:S02]  /*2490*/  ISETP.LT.OR P2, PT, R2.reuse, 0x11, P3 ;  /* 0x000000110200780c */ /* 0x040fe40001f41670 */
[----:B------:R-:W-:Y:S01]  /*24a0*/  IADD3.X R7, R5, UR12, RZ, P1, !PT ;  /* 0x0000000c05077c10 */ /* 0x000fe20008ffe4ff */
[C---:B------:R-:W-:Y:S01]  /*24b0*/  HMMA.16816.F32 R116, R8.reuse, R18, RZ ;  /* 0x000000120874723c */ /* 0x040fe200000018ff */
[----:B------:R-:W2:Y:S05]  /*24c0*/  LDSM.16.M88.4 R16, [R233+0x8100] ;  /* 0x00810000e910783b */ /* 0x000eaa0000000200 */
[----:B------:R-:W-:Y:S01]  /*24d0*/  @!PT LDS RZ, [RZ] ;  /* 0x00000000fffff984 */ /* 0x000fe20000000800 */
[----:B------:R-:W-:Y:S01]  /*24e0*/  @!PT LDS RZ, [RZ] ;  /* 0x00000000fffff984 */ /* 0x000fe20000000800 */
[----:B------:R-:W-:Y:S01]  /*24f0*/  @!PT LDS RZ, [RZ] ;  /* 0x00000000fffff984 */ /* 0x000fe20000000800 */
[----:B------:R3:W-:Y:S01]  /*2500*/  LDGSTS.E.BYPASS.LTC128B.128 [R244+0x100], [R4.64], !P5 ;  /* 0x0010000004f47fae */ /* 0x0007e2000e901d50 */
[----:B------:R-:W-:Y:S01]  /*2510*/  ISETP.LT.OR P5, PT, R2, 0x11, P0 ;  /* 0x000000110200780c */ /* 0x000fe200007a1670 */
[C---:B------:R-:W-:Y:S02]  /*2520*/  HMMA.16816.F32 R96, R8.reuse, R24, RZ ;  /* 0x000000180860723c */ /* 0x040fe400000018ff */
[----:B------:R3:W-:Y:S04]  /*2530*/  LDGSTS.E.BYPASS.LTC128B.128 [R244+0x2100], [R4.64+0x80], !P4 ;  /* 0x0210008004f47fae */ /* 0x0007e8000e101d50 */
[----:B------:R4:W-:Y:S02]  /*2540*/  LDGSTS.E.BYPASS.LTC128B.128 [R244+0x900], [R6.64], !P2 ;  /* 0x0090000006f47fae */ /* 0x0009e4000d101d50 */
[C---:B------:R-:W-:Y:S08]  /*2550*/  HMMA.16816.F32 R108, R8.reuse, R26, RZ ;  /* 0x0000001a086c723c */ /* 0x040ff000000018ff */
[C---:B------:R-:W-:Y:S08]  /*2560*/  HMMA.16816.F32 R84, R8.reuse, R28, RZ ;  /* 0x0000001c0854723c */ /* 0x040ff000000018ff */
[----:B------:R-:W-:Y:S07]  /*2570*/  HMMA.16816.F32 R68, R8, R30, RZ ;  /* 0x0000001e0844723c */ /* 0x000fee00000018ff */
[----:B------:R-:W-:Y:S01]  /*2580*/  IMAD.U32 R10, RZ, RZ, UR9 ;  /* 0x00000009ff0a7e24 */ /* 0x000fe2000f8e00ff */
[----:B------:R-:W-:Y:S04]  /*2590*/  HMMA.16816.F32 R76, R20, R52, R40 ;  /* 0x00000034144c723c */ /* 0x000fe80000001828 */
[----:B------:R-:W-:-:S02]  /*25a0*/  IADD3 R10, P6, P1, R10, 0x80, R4 ;  /* 0x000000800a0a7810 */ /* 0x000fc400079de004 */
[----:B---3--:R-:W-:Y:S02]  /*25b0*/  IADD3 R4, P4, R6, UR9, RZ ;  /* 0x0000000906047c10 */ /* 0x008fe4000ff9e0ff */
[----:B------:R-:W-:Y:S01]  /*25c0*/  IADD3.X R11, RZ, UR12, R5, P6, P1 ;  /* 0x0000000cff0b7c10 */ /* 0x000fe2000b7e2405 */
[C---:B------:R-:W-:Y:S01]  /*25d0*/  HMMA.16816.F32 R136, R20.reuse, R48, R56 ;  /* 0x000000301488723c */ /* 0x040fe20000001838 */
[----:B------:R-:W-:Y:S02]  /*25e0*/  ISETP.LT.OR P1, PT, R2, 0x21, P3 ;  /* 0x000000210200780c */ /* 0x000fe40001f21670 */
[----:B------:R-:W-:Y:S01]  /*25f0*/  IADD3.X R5, R7, UR12, RZ, P4, !PT ;  /* 0x0000000c07057c10 */ /* 0x000fe2000a7fe4ff */
[----:B------:R3:W-:Y:S01]  /*2600*/  LDGSTS.E.BYPASS.LTC128B.128 [R244+0x2900], [R10.64], !P5 ;  /* 0x029000000af47fae */ /* 0x0007e2000e901d50 */
[----:B------:R-:W-:Y:S02]  /*2610*/  IADD3 R8, P4, R4, UR9, RZ ;  /* 0x0000000904087c10 */ /* 0x000fe4000ff9e0ff */
[----:B----4-:R-:W-:Y:S01]  /*2620*/  IADD3 R6, P2, R6, UR14, RZ ;  /* 0x0000000e06067c10 */ /* 0x010fe2000ff5e0ff */
[----:B------:R-:W-:Y:S01]  /*2630*/  HMMA.16816.F32 R60, R20, R44, R60 ;  /* 0x0000002c143c723c */ /* 0x000fe2000000183c */
[----:B------:R-:W-:-:S02]  /*2640*/  IADD3.X R9, R5, UR12, RZ, P4, !PT ;  /* 0x0000000c05097c10 */ /* 0x000fc4000a7fe4ff */
[C---:B------:R-:W-:Y:S02]  /*2650*/  ISETP.LT.OR P6, PT, R2.reuse, 0x21, P0 ;  /* 0x000000210200780c */ /* 0x040fe400007c1670 */
[C---:B------:R-:W-:Y:S01]  /*2660*/  ISETP.LT.OR P5, PT, R2.reuse, 0x31, P3 ;  /* 0x000000310200780c */ /* 0x040fe20001fa1670 */
[----:B------:R4:W-:Y:S01]  /*2670*/  LDGSTS.E.BYPASS.LTC128B.128 [R244+0x1100], [R4.64], !P1 ;  /* 0x0110000004f47fae */ /* 0x0009e2000c901d50 */
[----:B------:R-:W-:Y:S01]  /*2680*/  ISETP.LT.OR P4, PT, R2, 0x31, P0 ;  /* 0x000000310200780c */ /* 0x000fe20000781670 */
[----:B------:R-:W-:Y:S01]  /*2690*/  IMAD.MOV.U32 R2, RZ, RZ, 0x40 ;  /* 0x00000040ff027424 */ /* 0x000fe200078e00ff */
[----:B------:R-:W-:Y:S01]  /*26a0*/  IADD3.X R7, R7, UR13, RZ, P2, !PT ;  /* 0x0000000d07077c10 */ /* 0x000fe200097fe4ff */
[----:B-1----:R-:W-:Y:S01]  /*26b0*/  HMMA.16816.F32 R64, R20, R36, R64 ;  /* 0x000000241440723c */ /* 0x002fe20000001840 */
[----:B------:R-:W-:-:S04]  /*26c0*/  LOP3.LUT P2, RZ, R32, 0x4, RZ, 0xc0, !PT ;  /* 0x0000000420ff7812 */ /* 0x000fc8000784c0ff */
[----:B------:R-:W-:Y:S01]  /*26d0*/  SEL R2, R2, 0xffffffc0, !P2 ;  /* 0xffffffc002027807 */ /* 0x000fe20005000000 */
[----:B------:R1:W-:Y:S02]  /*26e0*/  LDGSTS.E.BYPASS.LTC128B.128 [R244+0x3100], [R6.64], !P6 ;  /* 0x0310000006f47fae */ /* 0x0003e4000f101d50 */
[----:B------:R-:W-:Y:S02]  /*26f0*/  HMMA.16816.F32 R72, R20, R54, R72 ;  /* 0x000000361448723c */ /* 0x000fe40000001848 */
[----:B------:R-:W-:Y:S01]  /*2700*/  IMAD.IADD R230, R224, 0x1, R2 ;  /* 0x00000001e0e67824 */ /* 0x000fe200078e0202 */
[----:B------:R3:W-:Y:S01]  /*2710*/  LDGSTS.E.BYPASS.LTC128B.128 [R244+0x1900], [R8.64], !P5 ;  /* 0x0190000008f47fae */ /* 0x0007e2000e901d50 */
[----:B------:R-:W-:-:S04]  /*2720*/  IMAD.IADD R229, R2, 0x1, R235 ;  /* 0x0000000102e57824 */ /* 0x000fc800078e02eb */
[----:B------:R-:W-:Y:S01]  /*2730*/  HMMA.16816.F32 R80, R20, R50, R80 ;  /* 0x000000321450723c */ /* 0x000fe20000001850 */
[----:B----4-:R-:W-:-:S07]  /*2740*/  IADD3 R4, P1, R4, UR14, RZ ;  /* 0x0000000e04047c10 */ /* 0x010fce000ff3e0ff */
[----:B------:R-:W-:Y:S01]  /*2750*/  HMMA.16816.F32 R140, R20, R46, R92 ;  /* 0x0000002e148c723c */ /* 0x000fe2000000185c */
[----:B------:R-:W-:Y:S02]  /*2760*/  IADD3.X R5, R5, UR13, RZ, P1, !PT ;  /* 0x0000000d05057c10 */ /* 0x000fe40008ffe4ff */
[----:B------:R-:W-:-:S03]  /*2770*/  PLOP3.LUT P1, PT, PT, PT, UP0, 0x80, 0x0 ;  /* 0x000000000000781c */ /* 0x000fc60003f2f008 */
[----:B------:R1:W-:Y:S02]  /*2780*/  LDGSTS.E.BYPASS.LTC128B.128 [R244+0x3900], [R4.64], !P4 ;  /* 0x0390000004f47fae */ /* 0x0003e4000e101d50 */
[----:B------:R-:W-:Y:S02]  /*2790*/  HMMA.16816.F32 R132, R20, R38, R88 ;  /* 0x000000261484723c */ /* 0x000fe40000001858 */
[----:B------:R-:W-:Y:S04]  /*27a0*/  LDSM.16.M88.4 R40, [R230+0x4100] ;  /* 0x00410000e628783b */ /* 0x000fe80000000200 */
[----:B------:R-:W4:Y:S02]  /*27b0*/  LDSM.16.M88.4 R12, [R232+0x8100] ;  /* 0x00810000e80c783b */ /* 0x000f240000000200 */
[C---:B--2---:R-:W-:Y:S02]  /*27c0*/  HMMA.16816.F32 R124, R16.reuse, R48, R100 ;  /* 0x00000030107c723c */ /* 0x044fe40000001864 */
[----:B---3--:R-:W2:Y:S04]  /*27d0*/  LDSM.16.M88.4 R8, [R232+0xa100] ;  /* 0x00a10000e808783b */ /* 0x008ea80000000200 */
[----:B------:R-:W3:Y:S02]  /*27e0*/  LDSM.16.M88.4 R24, [R230+0x5100] ;  /* 0x00510000e618783b */ /* 0x000ee40000000200 */
[C---:B------:R-:W-:Y:S02]  /*27f0*/  HMMA.16816.F32 R128, R16.reuse, R44, R96 ;  /* 0x0000002c1080723c */ /* 0x040fe40000001860 */
[----:B------:R-:W5:Y:S04]  /*2800*/  LDSM.16.M88.4 R20, [R230+0x5900] ;  /* 0x00590000e614783b */ /* 0x000f680000000200 */
[----:B------:R-:W2:Y:S02]  /*2810*/  LDSM.16.M88.4 R28, [R230+0x4900] ;  /* 0x00490000e61c783b */ /* 0x000ea40000000200 */
[C---:B------:R-:W-:Y:S02]  /*2820*/  HMMA.16816.F32 R112, R16.reuse, R36, R84 ;  /* 0x000000241070723c */ /* 0x040fe40000001854 */
[----:B------:R-:W-:Y:S04]  /*2830*/  LDSM.16.M88.4 R32, [R231+0xc100] ;  /* 0x00c10000e720783b */ /* 0x000fe80000000200 */
[----:B------:R-:W-:Y:S02]  /*2840*/  LDSM.16.M88.4 R88, [R229+0x1000] ;  /* 0x00100000e558783b */ /* 0x000fe40000000200 */
[C---:B-1----:R-:W-:Y:S02]  /*2850*/  HMMA.16816.F32 R4, R16.reuse, R52, R104 ;  /* 0x000000341004723c */ /* 0x042fe40000001868 */
[----:B------:R-:W0:Y:S06]  /*2860*/  LDGDEPBAR ;  /* 0x00000000000079af */ /* 0x000e2c0000000000 */
[C---:B------:R-:W-:Y:S08]  /*2870*/  HMMA.16816.F32 R104, R16.reuse, R50, R116 ;  /* 0x000000321068723c */ /* 0x040ff00000001874 */
[C---:B------:R-:W-:Y:S01]  /*2880*/  HMMA.16816.F32 R92, R16.reuse, R54, R120 ;  /* 0x00000036105c723c */ /* 0x040fe20000001878 */
[----:B------:R-:W-:Y:S07]  /*2890*/  LDSM.16.M88.4 R52, [R229+0x800] ;  /* 0x00080000e534783b */ /* 0x000fee0000000200 */
[C---:B------:R-:W-:Y:S01]  /*28a0*/  HMMA.16816.F32 R100, R16.reuse, R46, R108 ;  /* 0x0000002e1064723c */ /* 0x040fe2000000186c */
[----:B------:R-:W-:Y:S07]  /*28b0*/  LDSM.16.M88.4 R108, [R229+0x1800] ;  /* 0x00180000e56c783b */ /* 0x000fee0000000200 */
[----:B------:R-:W-:Y:S01]  /*28c0*/  HMMA.16816.F32 R48, R16, R38, R68 ;  /* 0x000000261030723c */ /* 0x000fe20000001844 */
[----:B------:R-:W-:Y:S04]  /*28d0*/  LDSM.16.M88.4 R16, [R229] ;  /* 0x00000000e510783b */ /* 0x000fe80000000200 */
[----:B------:R-:W1:Y:S03]  /*28e0*/  LDSM.16.M88.4 R36, [R234+0x8100] ;  /* 0x00810000ea24783b */ /* 0x000e660000000200 */
[-C--:B----4-:R-:W-:Y:S01]  /*28f0*/  HMMA.16816.F32 R44, R12, R40.reuse, R4 ;  /* 0x000000280c2c723c */ /* 0x090fe20000001804 */
[----:B------:R-:W4:Y:S07]  /*2900*/  LDSM.16.M88.4 R4, [R234+0xa100] ;  /* 0x00a10000ea04783b */ /* 0x000f2e0000000200 */
[C---:B--2---:R-:W-:Y:S08]  /*2910*/  HMMA.16816.F32 R56, R8.reuse, R40, R76 ;  /* 0x000000280838723c */ /* 0x044ff0000000184c */
[C---:B---3--:R-:W-:Y:S01]  /*2920*/  HMMA.16816.F32 R76, R8.reuse, R24, R60 ;  /* 0x00000018084c723c */ /* 0x048fe2000000183c */
[----:B------:R-:W2:Y:S07]  /*2930*/  LDSM.16.M88.4 R60, [R224+0x6100] ;  /* 0x00610000e03c783b */ /* 0x000eae0000000200 */
[C---:B-----5:R-:W-:Y:S08]  /*2940*/  HMMA.16816.F32 R68, R8.reuse, R20, R64 ;  /* 0x000000140844723c */ /* 0x060ff00000001840 */
        /* <DEDUP_REMOVED lines=8> */
[C---:B------:R-:W-:Y:S08]  /*29d0*/  HMMA.16816.F32 R92, R12.reuse, R28, R124 ;  /* 0x0000001c0c5c723c */ /* 0x040ff0000000187c */
[C---:B------:R-:W-:Y:S01]  /*29e0*/  HMMA.16816.F32 R104, R12.reuse, R30, R104 ;  /* 0x0000001e0c68723c */ /* 0x040fe20000001868 */
[----:B------:R-:W1:Y:S07]  /*29f0*/  LDSM.16.M88.4 R28, [R231+0xe100] ;  /* 0x00e10000e71c783b */ /* 0x000e6e0000000200 */
[C---:B------:R-:W-:Y:S08]  /*2a00*/  HMMA.16816.F32 R128, R12.reuse, R24, R128 ;  /* 0x000000180c80723c */ /* 0x040ff00000001880 */
[C---:B------:R-:W-:Y:S01]  /*2a10*/  HMMA.16816.F32 R100, R12.reuse, R26, R100 ;  /* 0x0000001a0c64723c */ /* 0x040fe20000001864 */
[----:B------:R-:W-:Y:S07]  /*2a20*/  LDSM.16.M88.4 R24, [R233+0xc100] ;  /* 0x00c10000e918783b */ /* 0x000fee0000000200 */
[----:B------:R-:W-:Y:S01]  /*2a30*/  HMMA.16816.F32 R112, R12, R22, R48 ;  /* 0x000000160c70723c */ /* 0x000fe20000001830 */
[----:B------:R-:W-:Y:S04]  /*2a40*/  LDSM.16.M88.4 R20, [R233+0xe100] ;  /* 0x00e10000e914783b */ /* 0x000fe80000000200 */
[----:B------:R-:W-:Y:S03]  /*2a50*/  LDSM.16.M88.4 R48, [R230+0x6100] ;  /* 0x00610000e630783b */ /* 0x000fe60000000200 */
[----:B----4-:R-:W-:Y:S01]  /*2a60*/  HMMA.16816.F32 R12, R4, R16, R56 ;  /* 0x00000010040c723c */ /* 0x010fe20000001838 */
[----:B------:R-:W3:Y:S07]  /*2a70*/  LDSM.16.M88.4 R56, [R235+0x2000] ;  /* 0x00200000eb38783b */ /* 0x000eee0000000200 */
[----:B--2---:R-:W-:Y:S08]  /*2a80*/  HMMA.16816.F32 R8, R32, R60, R8 ;  /* 0x0000003c2008723c */ /* 0x004ff00000001808 */
[C---:B------:R-:W-:Y:S08]  /*2a90*/  HMMA.16816.F32 R148, R4.reuse, R110, R64 ;  /* 0x0000006e0494723c */ /* 0x040ff00000001840 */
[-C--:B------:R-:W-:Y:S08]  /*2aa0*/  HMMA.16816.F32 R96, R4, R18.reuse, R96 ;  /* 0x000000120460723c */ /* 0x080ff00000001860 */
[----:B------:R-:W-:Y:S01]  /*2ab0*/  HMMA.16816.F32 R64, R36, R18, R40 ;  /* 0x000000122440723c */ /* 0x000fe20000001828 */
[----:B------:R-:W2:Y:S04]  /*2ac0*/  LDSM.16.M88.4 R16, [R232+0xc100] ;  /* 0x00c10000e810783b */ /* 0x000ea80000000200 */
        /* <DEDUP_REMOVED lines=8> */
[----:B---3--:R-:W-:Y:S01]  /*2b50*/  HMMA.16816.F32 R44, R24, R56, R8 ;  /* 0x00000038182c723c */ /* 0x008fe20000001808 */
[----:B------:R-:W3:Y:S07]  /*2b60*/  LDSM.16.M88.4 R8, [R234+0xc100] ;  /* 0x00c10000ea08783b */ /* 0x000eee0000000200 */
[C---:B------:R-:W-:Y:S08]  /*2b70*/  HMMA.16816.F32 R92, R36.reuse, R52, R92 ;  /* 0x00000034245c723c */ /* 0x040ff0000000185c */
[----:B------:R-:W-:Y:S08]  /*2b80*/  HMMA.16816.F32 R104, R36, R54, R104 ;  /* 0x000000362468723c */ /* 0x000ff00000001868 */
[----:B------:R-:W-:Y:S01]  /*2b90*/  HMMA.16816.F32 R52, R20, R56, R4 ;  /* 0x000000381434723c */ /* 0x000fe20000001804 */
[----:B------:R-:W-:Y:S07]  /*2ba0*/  LDSM.16.M88.4 R4, [R236+0xe100] ;  /* 0x00e10000ec04783b */ /* 0x000fee0000000200 */
[----:B--2---:R-:W-:Y:S01]  /*2bb0*/  HMMA.16816.F32 R68, R16, R48, R44 ;  /* 0x000000301044723c */ /* 0x004fe2000000182c */
[----:B------:R-:W2:Y:S07]  /*2bc0*/  LDSM.16.M88.4 R44, [R224+0x6900] ;  /* 0x00690000e02c783b */ /* 0x000eae0000000200 */
[-C--:B------:R-:W-:Y:S08]  /*2bd0*/  HMMA.16816.F32 R64, R32, R62.reuse, R64 ;  /* 0x0000003e2040723c */ /* 0x080ff00000001840 */
[----:B------:R-:W-:Y:S08]  /*2be0*/  HMMA.16816.F32 R72, R28, R62, R96 ;  /* 0x0000003e1c48723c */ /* 0x000ff00000001860 */
[----:B-1----:R-:W-:Y:S01]  /*2bf0*/  HMMA.16816.F32 R60, R12, R48, R52 ;  /* 0x000000300c3c723c */ /* 0x002fe20000001834 */
[----:B------:R-:W1:Y:S07]  /*2c00*/  LDSM.16.M88.4 R52, [R235+0x2800] ;  /* 0x00280000eb34783b */ /* 0x000e6e0000000200 */
[----:B------:R-:W-:Y:S08]  /*2c10*/  HMMA.16816.F32 R64, R24, R58, R64 ;  /* 0x0000003a1840723c */ /* 0x000ff00000001840 */
[----:B---3--:R-:W-:Y:S08]  /*2c20*/  HMMA.16816.F32 R76, R8, R40, R68 ;  /* 0x00000028084c723c */ /* 0x008ff00000001844 */
[----:B------:R-:W-:Y:S08]  /*2c30*/  HMMA.16816.F32 R72, R20, R58, R72 ;  /* 0x0000003a1448723c */ /* 0x000ff00000001848 */
[----:B--2---:R-:W-:Y:S08]  /*2c40*/  HMMA.16816.F32 R68, R32, R44, R92 ;  /* 0x0000002c2044723c */ /* 0x004ff0000000185c */
        /* <DEDUP_REMOVED lines=196> */
[----:B------:R5:W1:Y:S08]  /*3890*/  MUFU.TANH R22, R4 ;  /* 0x0000000400167308 */ /* 0x000a700000002400 */
[----:B------:R1:W1:Y:S01]  /*38a0*/  MUFU.TANH R44, R2 ;  /* 0x00000002002c7308 */ /* 0x0002620000002400 */
[----:B-----5:R-:W-:Y:S01]  /*38b0*/  LOP3.LUT R4, R152, R147, RZ, 0xfc, !PT ;  /* 0x0000009398047212 */ /* 0x020fe200078efcff */
[----:B-1----:R-:W-:-:S06]  /*38c0*/  FMUL.FTZ R2, R71, c[0x0][0x320] ;  /* 0x0000c80047027a20 */ /* 0x002fcc0000410000 */
[----:B------:R1:W1:Y:S02]  /*38d0*/  MUFU.TANH R40, R2 ;  /* 0x0000000200287308 */ /* 0x0002640000002400 */
[----:B-1----:R-:W-:-:S06]  /*38e0*/  FMUL.FTZ R2, R55, c[0x0][0x320] ;  /* 0x0000c80037027a20 */ /* 0x002fcc0000410000 */
[----:B------:R1:W1:Y:S01]  /*38f0*/  MUFU.TANH R50, R2 ;  /* 0x0000000200327308 */ /* 0x0002620000002400 */
[----:B------:R-:W-:Y:S06]  /*3900*/  BAR.SYNC.DEFER_BLOCKING 0x0 ;  /* 0x0000000000007b1d */ /* 0x000fec0000010000 */
[----:B------:R-:W-:Y:S05]  /*3910*/  @!P1 BRA `(.L_x_688) ;  /* 0x0000024000009947 */ /* 0x000fea0003800000 */
[----:B--234-:R-:W-:-:S04]  /*3920*/  ULEA.HI.SX32 UR5, UR18, 0xfffffffe, 0x1a ;  /* 0xfffffffe12057891 */ /* 0x01cfc8000f8fd23f */
        /* <DEDUP_REMOVED lines=9> */
[----:B-1----:R-:W-:-:S03]  /*39c0*/  IADD3 R2, R9, UR4, RZ ;  /* 0x0000000409027c10 */ /* 0x002fc6000fffe0ff */
[----:B------:R-:W-:Y:S01]  /*39d0*/  UIADD3.X UR4, URZ, UR8, URZ, UP0, !UPT ;  /* 0x000000083f047290 */ /* 0x000fe200087fe43f */
        /* <DEDUP_REMOVED lines=24> */
.L_x_688:
[----:B-1234-:R-:W-:Y:S01]  /*3b60*/  LOP3.LUT R2, R154, 0xffffffe0, RZ, 0xc0, !PT ;  /* 0xffffffe09a027812 */ /* 0x01efe200078ec0ff */
[----:B------:R-:W-:Y:S01]  /*3b70*/  IMAD.U32 R5, RZ, RZ, UR15 ;  /* 0x0000000fff057e24 */ /* 0x000fe2000f8e00ff */
[----:B------:R-:W-:Y:S01]  /*3b80*/  STL [R1+0x88], R244 ;  /* 0x000088f401007387 */ /* 0x000fe20000100800 */
[----:B------:R-:W-:-:S02]  /*3b90*/  IMAD.SHL.U32 R225, R4, 0x2, RZ ;  /* 0x0000000204e17824 */ /* 0x000fc400078e00ff */
[----:B------:R-:W-:Y:S01]  /*3ba0*/  IMAD.IADD R2, R155, 0x1, -R2 ;  /* 0x000000019b027824 */ /* 0x000fe200078e0a02 */
[----:B------:R-:W-:Y:S01]  /*3bb0*/  STL [R1+0x84], R243 ;  /* 0x000084f301007387 */ /* 0x000fe20000100800 */
[----:B------:R-:W-:Y:S01]  /*3bc0*/  IMAD R226, R3, 0x2, R225 ;  /* 0x0000000203e27824 */ /* 0x000fe200078e02e1 */
[C---:B------:R-:W-:Y:S02]  /*3bd0*/  LEA R228, R0.reuse, R225, 0x1 ;  /* 0x000000e100e47211 */ /* 0x040fe400078e08ff */
[----:B------:R-:W-:Y:S01]  /*3be0*/  SHF.R.S32.HI R8, RZ, 0x1f, R2 ;  /* 0x0000001fff087819 */ /* 0x000fe20000011402 */
[----:B------:R-:W-:Y:S01]  /*3bf0*/  STL [R1+0x80], R242 ;  /* 0x000080f201007387 */ /* 0x000fe20000100800 */
[----:B------:R-:W-:Y:S02]  /*3c00*/  IMAD R227, R0, 0x2, R226 ;  /* 0x0000000200e37824 */ /* 0x000fe400078e02e2 */
[----:B------:R-:W-:Y:S01]  /*3c10*/  LEA.HI R8, R8, R2, RZ, 0x2 ;  /* 0x0000000208087211 */ /* 0x000fe200078f10ff */
[----:B------:R-:W-:Y:S03]  /*3c20*/  STL [R1+0x7c], R241 ;  /* 0x00007cf101007387 */ /* 0x000fe60000100800 */
[----:B------:R-:W-:Y:S01]  /*3c30*/  LOP3.LUT R8, R8, 0x7ffffffc, RZ, 0xc0, !PT ;  /* 0x7ffffffc08087812 */ /* 0x000fe200078ec0ff */
[----:B------:R-:W-:Y:S03]  /*3c40*/  STL [R1+0x78], R240 ;  /* 0x000078f001007387 */ /* 0x000fe60000100800 */
[----:B------:R-:W-:Y:S01]  /*3c50*/  IADD3 R8, R2, -R8, RZ ;  /* 0x8000000802087210 */ /* 0x000fe20007ffe0ff */
[----:B------:R-:W-:Y:S04]  /*3c60*/  STL [R1+0x74], R239 ;  /* 0x000074ef01007387 */ /* 0x000fe80000100800 */
[----:B------:R-:W-:Y:S01]  /*3c70*/  IMAD R8, R8, -0x2, R5 ;  /* 0xfffffffe08087824 */ /* 0x000fe200078e0205 */
[----:B------:R-:W-:Y:S04]  /*3c80*/  STL [R1+0x70], R238 ;  /* 0x000070ee01007387 */ /* 0x000fe80000100800 */
[C---:B------:R-:W-:Y:S01]  /*3c90*/  ISETP.GT.AND P6, PT, R8.reuse, RZ, PT ;  /* 0x000000ff0800720c */ /* 0x040fe20003fc4270 */
[----:B------:R-:W-:Y:S01]  /*3ca0*/  STL [R1+0x6c], R237 ;  /* 0x00006ced01007387 */ /* 0x000fe20000100800 */
[----:B------:R-:W-:-:S02]  /*3cb0*/  ISETP.GT.AND P5, PT, R8, 0x1, PT ;  /* 0x000000010800780c */ /* 0x000fc40003fa4270 */
[----:B------:R-:W-:Y:S01]  /*3cc0*/  ISETP.GT.AND P4, PT, R8, 0x8, PT ;  /* 0x000000080800780c */ /* 0x000fe20003f84270 */
[----:B------:R-:W-:Y:S01]  /*3cd0*/  STL [R1+0x68], R236 ;  /* 0x000068ec01007387 */ /* 0x000fe20000100800 */
[----:B------:R-:W-:Y:S02]  /*3ce0*/  FSEL R6, R142, -INF , P6 ;  /* 0xff8000008e067808 */ /* 0x000fe40003000000 */
[----:B------:R-:W-:Y:S01]  /*3cf0*/  FSEL R7, R141, -INF , P5 ;  /* 0xff8000008d077808 */ /* 0x000fe20002800000 */
[----:B------:R-:W-:Y:S01]  /*3d00*/  STL [R1+0x64], R235 ;  /* 0x000064eb01007387 */ /* 0x000fe20000100800 */
[----:B------:R-:W-:Y:S02]  /*3d10*/  ISETP.GT.AND P2, PT, R8, 0x9, PT ;  /* 0x000000090800780c */ /* 0x000fe40003f44270 */
[----:B------:R-:W-:Y:S01]  /*3d20*/  FSEL R9, R106, -INF , P4 ;  /* 0xff8000006a097808 */ /* 0x000fe20002000000 */
[----:B------:R-:W-:Y:S01]  /*3d30*/  STL [R1+0x60], R234 ;  /* 0x000060ea01007387 */ /* 0x000fe20000100800 */
[----:B------:R-:W-:-:S02]  /*3d40*/  FMNMX.FTZ R135, R6, R7, !PT ;  /* 0x0000000706877209 */ /* 0x000fc40007810000 */
[----:B------:R-:W-:Y:S01]  /*3d50*/  FSEL R11, R108, -INF , P6 ;  /* 0xff8000006c0b7808 */ /* 0x000fe20003000000 */
        /* <DEDUP_REMOVED lines=15> */
[----:B------:R1:W-:Y:S01]  /*3e50*/  STL [R1+0x48], R224 ;  /* 0x000048e001007387 */ /* 0x0003e20000100800 */
[----:B------:R-:W-:-:S02]  /*3e60*/  FMNMX.FTZ R135, R10, R135, !PT ;  /* 0x000000870a877209 */ /* 0x000fc40007810000 */
[----:B------:R-:W-:Y:S01]  /*3e70*/  FSEL R126, R110, -INF , P4 ;  /* 0xff8000006e7e7808 */ /* 0x000fe20002000000 */
[----:B------:R-:W-:Y:S01]  /*3e80*/  LDSM.16.MT88.4 R60, [R225+0x900] ;  /* 0x00090000e13c783b */ /* 0x000fe20000004200 */
[----:B------:R-:W-:Y:S02]  /*3e90*/  FSEL R15, R104, -INF , P4 ;  /* 0xff800000680f7808 */ /* 0x000fe40002000000 */
[----:B------:R-:W-:Y:S01]  /*3ea0*/  FSEL R110, R140, -INF , P4 ;  /* 0xff8000008c6e7808 */ /* 0x000fe20002000000 */
[----:B------:R-:W-:Y:S01]  /*3eb0*/  LDSM.16.MT88.4 R100, [R228+0x2100] ;  /* 0x00210000e464783b */ /* 0x000fe20000004200 */
[----:B------:R-:W-:Y:S02]  /*3ec0*/  ISETP.GT.AND P4, PT, R8, 0x18, PT ;  /* 0x000000180800780c */ /* 0x000fe40003f84270 */
[----:B------:R-:W-:Y:S01]  /*3ed0*/  FSEL R18, R93, -INF , P5 ;  /* 0xff8000005d127808 */ /* 0x000fe20002800000 */
[----:B------:R-:W-:Y:S01]  /*3ee0*/  LDSM.16.MT88.4 R56, [R227+0x900] ;  /* 0x00090000e338783b */ /* 0x000fe20000004200 */
        /* <DEDUP_REMOVED lines=8> */
[----:B------:R-:W0:Y:S01]  /*3f70*/  LDGDEPBAR ;  /* 0x00000000000079af */ /* 0x000e220000000000 */
[----:B------:R-:W-:-:S02]  /*3f80*/  FMNMX.FTZ R135, R18, R135, !PT ;  /* 0x0000008712877209 */ /* 0x000fc40007810000 */
[----:B------:R-:W-:Y:S02]  /*3f90*/  FSEL R23, R90, -INF , P6 ;  /* 0xff8000005a177808 */ /* 0x000fe40003000000 */
[----:B------:R-:W-:Y:S02]  /*3fa0*/  FSEL R132, R96, -INF , P6 ;  /* 0xff80000060847808 */ /* 0x000fe40003000000 */
[----:B------:R-:W-:Y:S02]  /*3fb0*/  FSEL R116, R99, -INF , P6 ;  /* 0xff80000063747808 */ /* 0x000fe40003000000 */
[----:B------:R-:W-:Y:S02]  /*3fc0*/  ISETP.GT.AND P6, PT, R8, 0x20, PT ;  /* 0x000000200800780c */ /* 0x000fe40003fc4270 */
[----:B------:R-:W-:Y:S02]  /*3fd0*/  FSEL R20, R85, -INF , P2 ;  /* 0xff80000055147808 */ /* 0x000fe40001000000 */
[----:B------:R-:W-:-:S02]  /*3fe0*/  FMNMX.FTZ R135, R19, R135, !PT ;  /* 0x0000008713877209 */ /* 0x000fc40007810000 */
[----:B------:R-:W-:Y:S02]  /*3ff0*/  FSEL R24, R89, -INF , P5 ;  /* 0xff80000059187808 */ /* 0x000fe40002800000 */
[----:B------:R-:W-:Y:S02]  /*4000*/  FSEL R133, R95, -INF , P5 ;  /* 0xff8000005f857808 */ /* 0x000fe40002800000 */
[----:B------:R-:W-:Y:S02]  /*4010*/  FSEL R118, R97, -INF , P5 ;  /* 0xff80000061767808 */ /* 0x000fe40002800000 */
[----:B------:R-:W-:Y:S01]  /*4020*/  ISETP.GT.AND P5, PT, R8, 0x21, PT ;  /* 0x000000210800780c */ /* 0x000fe20003fa4270 */
[----:B------:R-:W-:Y:S01]  /*4030*/  LDSM.16.MT88.4 R96, [R226+0x2100] ;  /* 0x00210000e260783b */ /* 0x000fe20000004200 */
        /* <DEDUP_REMOVED lines=19> */
[----:B------:R-:W-:Y:S02]  /*4170*/  FSEL R177, R69, -INF , P2 ;  /* 0xff80000045b17808 */ /* 0x000fe40001000000 */
[----:B------:R-:W-:Y:S01]  /*4180*/  FMNMX.FTZ R135, R176, R135, !PT ;  /* 0x00000087b0877209 */ /* 0x000fe20007810000 */
[----:B------:R-:W-:Y:S01]  /*4190*/  LDSM.16.MT88.4 R68, [R226+0x2900] ;  /* 0x00290000e244783b */ /* 0x000fe20000004200 */
[----:B------:R-:W-:-:S02]  /*41a0*/  ISETP.GT.AND P4, PT, R8, 0x30, PT ;  /* 0x000000300800780c */ /* 0x000fc40003f84270 */
[----:B------:R-:W-:Y:S02]  /*41b0*/  FSEL R182, R72, -INF , P6 ;  /* 0xff80000048b67808 */ /* 0x000fe40003000000 */
[----:B------:R-:W-:Y:S02]  /*41c0*/  FSEL R170, R80, -INF , P6 ;  /* 0xff80000050aa7808 */ /* 0x000fe40003000000 */
[----:B------:R-:W-:Y:S02]  /*41d0*/  FSEL R168, R84, -INF , P6 ;  /* 0xff80000054a87808 */ /* 0x000fe40003000000 */
[----:B------:R-:W-:Y:S01]  /*41e0*/  ISETP.GT.AND P6, PT, R8, 0x31, PT ;  /* 0x000000310800780c */ /* 0x000fe20003fc4270 */
[----:B------:R-:W-:Y:S01]  /*41f0*/  LDSM.16.MT88.4 R84, [R228+0x100] ;  /* 0x00010000e454783b */ /* 0x000fe20000004200 */
[----:B------:R-:W-:Y:S02]  /*4200*/  FSEL R13, R30, -INF , P4 ;  /* 0xff8000001e0d7808 */ /* 0x000fe40002000000 */
[----:B------:R-:W-:-:S02]  /*4210*/  FMNMX.FTZ R135, R177, R135, !PT ;  /* 0x00000087b1877209 */ /* 0x000fc40007810000 */
[----:B------:R-:W-:Y:S01]  /*4220*/  FSEL R181, R45, -INF , P5 ;  /* 0xff8000002db57808 */ /* 0x000fe20002800000 */
[----:B------:R-:W-:Y:S01]  /*4230*/  STL [R1+0x4], R13 ;  /* 0x0000040d01007387 */ /* 0x000fe20000100800 */
[----:B------:R-:W-:Y:S02]  /*4240*/  FSEL R169, R75, -INF , P5 ;  /* 0xff8000004ba97808 */ /* 0x000fe40002800000 */
[----:B------:R-:W-:Y:S01]  /*4250*/  FSEL R166, R82, -INF , P5 ;  /* 0xff80000052a67808 */ /* 0x000fe20002800000 */
[----:B------:R-:W-:Y:S01]  /*4260*/  LDSM.16.MT88.4 R44, [R225+0x100] ;  /* 0x00010000e12c783b */ /* 0x000fe20000004200 */
[----:B------:R-:W-:Y:S02]  /*4270*/  ISETP.GT.AND P5, PT, R8, 0x38, PT ;  /* 0x000000380800780c */ /* 0x000fe40003fa4270 */
[----:B------:R-:W-:Y:S01]  /*4280*/  FSEL R12, R29, -INF , P6 ;  /* 0xff8000001d0c7808 */ /* 0x000fe20003000000 */
[----:B------:R-:W-:Y:S01]  /*4290*/  LDSM.16.MT88.4 R80, [R226+0x100] ;  /* 0x00010000e250783b */ /* 0x000fe20000004200 */
[----:B------:R-:W-:-:S02]  /*42a0*/  FMNMX.FTZ R135, R13, R135, !PT ;  /* 0x000000870d877209 */ /* 0x000fc40007810000 */
[----:B------:R-:W-:Y:S01]  /*42b0*/  ISETP.GT.AND P4, PT, R8, 0x39, PT ;  /* 0x000000390800780c */ /* 0x000fe20003f84270 */
[----:B------:R-:W-:Y:S01]  /*42c0*/  STL [R1], R12 ;  /* 0x0000000c01007387 */ /* 0x000fe20000100800 */
[----:B-1----:R-:W-:Y:S02]  /*42d0*/  FSEL R224, R22, -INF , P5 ;  /* 0xff80000016e07808 */ /* 0x002fe40002800000 */
[----:B------:R-:W-:Y:S01]  /*42e0*/  FMNMX.FTZ R135, R12, R135, !PT ;  /* 0x000000870c877209 */ /* 0x000fe20007810000 */
[----:B------:R-:W-:Y:S01]  /*42f0*/  LDSM.16.MT88.4 R72, [R225+0x2900] ;  /* 0x00290000e148783b */ /* 0x000fe20000004200 */
[----:B------:R-:W-:Y:S02]  /*4300*/  FSEL R243, R21, -INF , P4 ;  /* 0xff80000015f37808 */ /* 0x000fe40002000000 */
[----:B------:R-:W-:Y:S01]  /*4310*/  FMNMX.FTZ R135, R224, R135, !PT ;  /* 0x00000087e0877209 */ /* 0x000fe20007810000 */
[----:B------:R-:W-:Y:S01]  /*4320*/  STL [R1+0x8c], R224 ;  /* 0x00008ce001007387 */ /* 0x000fe20000100800 */
[----:B------:R-:W-:-:S02]  /*4330*/  FSEL R179, R40, -INF , P2 ;  /* 0xff80000028b37808 */ /* 0x000fc40001000000 */
[----:B------:R-:W-:Y:S01]  /*4340*/  FMNMX.FTZ R135, R243, R135, !PT ;  /* 0x00000087f3877209 */ /* 0x000fe20007810000 */
[----:B------:R-:W-:Y:S01]  /*4350*/  STL [R1+0x90], R243 ;  /* 0x000090f301007387 */ /* 0x000fe20000100800 */
[----:B------:R-:W-:Y:S02]  /*4360*/  FSEL R165, R67, -INF , P2 ;  /* 0xff80000043a57808 */ /* 0x000fe40001000000 */
[----:B------:R-:W-:Y:S01]  /*4370*/  FSEL R139, R65, -INF , P2 ;  /* 0xff800000418b7808 */ /* 0x000fe20001000000 */
[----:B------:R-:W1:Y:S01]  /*4380*/  SHFL.BFLY PT, R2, R135, 0x2, 0x1f ;  /* 0x0c401f0087027f89 */ /* 0x000e6200000e0000 */
[----:B------:R-:W-:Y:S02]  /*4390*/  FSEL R207, R31, -INF , P6 ;  /* 0xff8000001fcf7808 */ /* 0x000fe40003000000 */
[----:B------:R-:W-:Y:S02]  /*43a0*/  FSEL R206, R28, -INF , P5 ;  /* 0xff8000001cce7808 */ /* 0x000fe40002800000 */
[----:B------:R-:W-:-:S02]  /*43b0*/  FSEL R203, R27, -INF , P4 ;  /* 0xff8000001bcb7808 */ /* 0x000fc40002000000 */
[----:B------:R-:W-:Y:S02]  /*43c0*/  FMNMX.FTZ R0, R108, R109, !PT ;  /* 0x0000006d6c007209 */ /* 0x000fe40007810000 */
[----:B------:R-:W-:Y:S02]  /*43d0*/  FSEL R204, R53, -INF , P6 ;  /* 0xff80000035cc7808 */ /* 0x000fe40003000000 */
[----:B------:R-:W-:Y:S02]  /*43e0*/  FMNMX.FTZ R0, R110, R0, !PT ;  /* 0x000000006e007209 */ /* 0x000fe40007810000 */
[----:B------:R-:W-:Y:S02]  /*43f0*/  FSEL R191, R34, -INF , P5 ;  /* 0xff80000022bf7808 */ /* 0x000fe40002800000 */
[----:B------:R-:W-:Y:S02]  /*4400*/  FMNMX.FTZ R0, R111, R0, !PT ;  /* 0x000000006f007209 */ /* 0x000fe40007810000 */
[----:B------:R-:W-:-:S02]  /*4410*/  FSEL R190, R33, -INF , P4 ;  /* 0xff80000021be7808 */ /* 0x000fc40002000000 */
[----:B------:R-:W-:Y:S02]  /*4420*/  FMNMX.FTZ R0, R116, R0, !PT ;  /* 0x0000000074007209 */ /* 0x000fe40007810000 */
[----:B------:R-:W-:Y:S02]  /*4430*/  FSEL R186, R50, -INF , P6 ;  /* 0xff80000032ba7808 */ /* 0x000fe40003000000 */
[----:B------:R-:W-:Y:S02]  /*4440*/  FMNMX.FTZ R0, R118, R0, !PT ;  /* 0x0000000076007209 */ /* 0x000fe40007810000 */
[----:B-1----:R-:W-:Y:S02]  /*4450*/  FMNMX.FTZ R135, R135, R2, !PT ;  /* 0x0000000287877209 */ /* 0x002fe40007810000 */
[----:B------:R-:W-:Y:S02]  /*4460*/  FMNMX.FTZ R0, R117, R0, !PT ;  /* 0x0000000075007209 */ /* 0x000fe40007810000 */
[----:B------:R-:W-:Y:S01]  /*4470*/  FSEL R185, R48, -INF , P5 ;  /* 0xff80000030b97808 */ /* 0x000fe20002800000 */
[----:B------:R-:W1:Y:S01]  /*4480*/  SHFL.BFLY PT, R2, R135, 0x1, 0x1f ;  /* 0x0c201f0087027f89 */ /* 0x000e6200000e0000 */
[----:B------:R-:W-:-:S02]  /*4490*/  FMNMX.FTZ R0, R119, R0, !PT ;  /* 0x0000000077007209 */ /* 0x000fc40007810000 */
        /* <DEDUP_REMOVED lines=10> */
[----:B------:R-:W-:Y:S01]  /*4540*/  FMNMX.FTZ R2, R15, R2, !PT ;  /* 0x000000020f027209 */ /* 0x000fe20007810000 */
[----:B------:R-:W-:Y:S03]  /*4550*/  STL [R1+0x94], R135 ;  /* 0x0000948701007387 */ /* 0x000fe60000100800 */
[----:B------:R-:W-:-:S02]  /*4560*/  FMNMX.FTZ R2, R16, R2, !PT ;  /* 0x0000000210027209 */ /* 0x000fc40007810000 */
[----:B------:R-:W-:Y:S02]  /*4570*/  FSEL R13, R13, RZ, P2 ;  /* 0x000000ff0d0d7208 */ /* 0x000fe40001000000 */
[----:B------:R-:W-:Y:S02]  /*4580*/  FMNMX.FTZ R2, R23, R2, !PT ;  /* 0x0000000217027209 */ /* 0x000fe40007810000 */
[----:B------:R-:W-:Y:S02]  /*4590*/  ISETP.GT.AND P2, PT, R8, 0x30, PT ;  /* 0x000000300800780c */ /* 0x000fe40003f44270 */
[----:B------:R-:W-:Y:S02]  /*45a0*/  FMNMX.FTZ R2, R24, R2, !PT ;  /* 0x0000000218027209 */ /* 0x000fe40007810000 */
[----:B------:R-:W-:Y:S02]  /*45b0*/  FSEL R233, R32, -INF , P2 ;  /* 0xff80000020e97808 */ /* 0x000fe40001000000 */
[----:B------:R-:W-:-:S04]  /*45c0*/  FMNMX.FTZ R2, R25, R2, !PT ;  /* 0x0000000219027209 */ /* 0x000fc80007810000 */
        /* <DEDUP_REMOVED lines=8> */
[----:B------:R-:W-:-:S05]  /*4650*/  FMNMX.FTZ R2, R203, R2, !PT ;  /* 0x00000002cb027209 */ /* 0x000fca0007810000 */
[----:B------:R-:W1:Y:S02]  /*4660*/  SHFL.BFLY PT, R5, R2, 0x2, 0x1f ;  /* 0x0c401f0002057f89 */ /* 0x000e6400000e0000 */
[----:B-1----:R-:W-:-:S05]  /*4670*/  FMNMX.FTZ R2, R2, R5, !PT ;  /* 0x0000000502027209 */ /* 0x002fca0007810000 */
[----:B------:R-:W1:Y:S02]  /*4680*/  SHFL.BFLY PT, R5, R2, 0x1, 0x1f ;  /* 0x0c201f0002057f89 */ /* 0x000e6400000e0000 */
[----:B-1----:R-:W-:Y:S01]  /*4690*/  FMNMX.FTZ R2, R2, R5, !PT ;  /* 0x0000000502027209 */ /* 0x002fe20007810000 */
[----:B------:R-:W-:-:S03]  /*46a0*/  FFMA.FTZ R5, R6, c[0x0][0x2d0], -R13 ;  /* 0x0000b40006057a23 */ /* 0x000fc6000001080d */
[C---:B------:R-:W-:Y:S01]  /*46b0*/  FSETP.NEU.FTZ.AND P2, PT, R2.reuse, -INF , PT ;  /* 0xff8000000200780b */ /* 0x040fe20003f5d000 */
[----:B------:R-:W-:Y:S01]  /*46c0*/  FMUL.FTZ R12, R2, c[0x0][0x2d0] ;  /* 0x0000b400020c7a20 */ /* 0x000fe20000410000 */
[----:B------:R1:W-:Y:S04]  /*46d0*/  MUFU.EX2 R235, R5 ;  /* 0x0000000500eb7308 */ /* 0x0003e80000000800 */
[----:B------:R-:W-:Y:S02]  /*46e0*/  FSEL R12, R12, RZ, P2 ;  /* 0x000000ff0c0c7208 */ /* 0x000fe40001000000 */
[----:B------:R-:W-:Y:S02]  /*46f0*/  ISETP.GT.AND P2, PT, R8, 0x30, PT ;  /* 0x000000300800780c */ /* 0x000fe40003f44270 */
[----:B------:R-:W-:Y:S01]  /*4700*/  FMNMX.FTZ R8, R124, R125, !PT ;  /* 0x0000007d7c087209 */ /* 0x000fe20007810000 */
[--C-:B------:R-:W-:Y:S01]  /*4710*/  FFMA.FTZ R3, R15, c[0x0][0x2d0], -R12.reuse ;  /* 0x0000b4000f037a23 */ /* 0x100fe2000001080c */
[----:B------:R-:W-:Y:S01]  /*4720*/  FSEL R205, R52, -INF , P2 ;  /* 0xff80000034cd7808 */ /* 0x000fe20001000000 */
[----:B------:R-:W-:Y:S01]  /*4730*/  FFMA.FTZ R4, R14, c[0x0][0x2d0], -R12 ;  /* 0x0000b4000e047a23 */ /* 0x000fe2000001080c */
[----:B------:R-:W-:Y:S01]  /*4740*/  FMNMX.FTZ R8, R126, R8, !PT ;  /* 0x000000087e087209 */ /* 0x000fe20007810000 */
[----:B------:R2:W-:Y:S01]  /*4750*/  MUFU.EX2 R234, R3 ;  /* 0x0000000300ea7308 */ /* 0x0005e20000000800 */
[----:B------:R-:W-:Y:S01]  /*4760*/  FMNMX.FTZ R0, R205, R0, !PT ;  /* 0x00000000cd007209 */ /* 0x000fe20007810000 */
[----:B------:R-:W-:Y:S01]  /*4770*/  LDSM.16.MT88.4 R52, [R226+0x900] ;  /* 0x00090000e234783b */ /* 0x000fe20000004200 */
[----:B-1----:R-:W-:Y:S01]  /*4780*/  FFMA.FTZ R5, R7, c[0x0][0x2d0], -R13 ;  /* 0x0000b40007057a23 */ /* 0x002fe2000001080d */
[----:B------:R-:W-:-:S02]  /*4790*/  FSEL R187, R187, -INF , P2 ;  /* 0xff800000bbbb7808 */ /* 0x000fc40001000000 */
[----:B------:R-:W-:Y:S02]  /*47a0*/  FMNMX.FTZ R0, R204, R0, !PT ;  /* 0x00000000cc007209 */ /* 0x000fe40007810000 */
[----:B------:R1:W3:Y:S02]  /*47b0*/  MUFU.EX2 R236, R5 ;  /* 0x0000000500ec7308 */ /* 0x0002e40000000800 */
[----:B------:R-:W-:-:S04]  /*47c0*/  FMNMX.FTZ R0, R191, R0, !PT ;  /* 0x00000000bf007209 */ /* 0x000fc80007810000 */
[----:B------:R-:W-:Y:S01]  /*47d0*/  FMNMX.FTZ R0, R190, R0, !PT ;  /* 0x00000000be007209 */ /* 0x000fe20007810000 */
[----:B--2---:R-:W-:Y:S01]  /*47e0*/  FFMA.FTZ R3, R16, c[0x0][0x2d0], -R12 ;  /* 0x0000b40010037a23 */ /* 0x004fe2000001080c */
[----:B------:R3:W-:Y:S01]  /*47f0*/  MUFU.EX2 R200, R4 ;  /* 0x0000000400c87308 */ /* 0x0007e20000000800 */
[----:B-1----:R-:W-:-:S07]  /*4800*/  FFMA.FTZ R5, R9, c[0x0][0x2d0], -R13 ;  /* 0x0000b40009057a23 */ /* 0x002fce000001080d */
[----:B------:R1:W2:Y:S01]  /*4810*/  MUFU.EX2 R201, R3 ;  /* 0x0000000300c97308 */ /* 0x0002a20000000800 */
[----:B------:R-:W4:Y:S07]  /*4820*/  SHFL.BFLY PT, R9, R0, 0x2, 0x1f ;  /* 0x0c401f0000097f89 */ /* 0x000f2e00000e0000 */
[----:B------:R4:W-:Y:S01]  /*4830*/  MUFU.EX2 R135, R5 ;  /* 0x0000000500877308 */ /* 0x0009e20000000800 */
[----:B---3--:R-:W-:Y:S01]  /*4840*/  F2FP.PACK_AB R4, R236, R235 ;  /* 0x000000ebec04723e */ /* 0x008fe200000000ff */
[----:B-1----:R-:W-:Y:S01]  /*4850*/  FFMA.FTZ R3, R17, c[0x0][0x2d0], -R13 ;  /* 0x0000b40011037a23 */ /* 0x002fe2000001080d */
[----:B--2---:R-:W-:-:S05]  /*4860*/  F2FP.PACK_AB R7, R201, R234 ;  /* 0x000000eac907723e */ /* 0x004fca00000000ff */
[----:B------:R1:W-:Y:S01]  /*4870*/  MUFU.EX2 R241, R3 ;  /* 0x0000000300f17308 */ /* 0x0003e20000000800 */
[----:B----4-:R-:W-:Y:S01]  /*4880*/  FFMA.FTZ R5, R10, c[0x0][0x2d0], -R13 ;  /* 0x0000b4000a057a23 */ /* 0x010fe2000001080d */
[----:B------:R-:W-:-:S06]  /*4890*/  FMNMX.FTZ R0, R0, R9, !PT ;  /* 0x0000000900007209 */ /* 0x000fcc0007810000 */
[----:B------:R2:W3:Y:S01]  /*48a0*/  MUFU.EX2 R224, R5 ;  /* 0x0000000500e07308 */ /* 0x0004e20000000800 */
[----:B------:R-:W4:Y:S01]  /*48b0*/  SHFL.BFLY PT, R16, R0, 0x1, 0x1f ;  /* 0x0c201f0000107f89 */ /* 0x000f2200000e0000 */
[----:B-1----:R-:W-:-:S06]  /*48c0*/  FFMA.FTZ R3, R18, c[0x0][0x2d0], -R13 ;  /* 0x0000b40012037a23 */ /* 0x002fcc000001080d */
[----:B------:R1:W-:Y:S01]  /*48d0*/  MUFU.EX2 R231, R3 ;  /* 0x0000000300e77308 */ /* 0x0003e20000000800 */
[----:B--2---:R-:W-:Y:S01]  /*48e0*/  FFMA.FTZ R5, R11, c[0x0][0x2d0], -R12 ;  /* 0x0000b4000b057a23 */ /* 0x004fe2000001080c */
[----:B---3--:R-:W-:-:S06]  /*48f0*/  F2FP.PACK_AB R6, R224, R135 ;  /* 0x00000087e006723e */ /* 0x008fcc00000000ff */
[----:B------:R-:W2:Y:S01]  /*4900*/  MUFU.EX2 R188, R5 ;  /* 0x0000000500bc7308 */ /* 0x000ea20000000800 */
[----:B----4-:R-:W-:Y:S02]  /*4910*/  FMNMX.FTZ R137, R0, R16, !PT ;  /* 0x0000001000897209 */ /* 0x010fe40007810000 */
[----:B-1----:R-:W-:Y:S01]  /*4920*/  FMNMX.FTZ R3, R127, R8, !PT ;  /* 0x000000087f037209 */ /* 0x002fe20007810000 */
[----:B------:R-:W-:Y:S01]  /*4930*/  FFMA.FTZ R8, R19, c[0x0][0x2d0], -R13 ;  /* 0x0000b40013087a23 */ /* 0x000fe2000001080d */
[----:B------:R-:W-:Y:S02]  /*4940*/  FSETP.NEU.FTZ.AND P2, PT, R137, -INF , PT ;  /* 0xff8000008900780b */ /* 0x000fe40003f5d000 */
[----:B------:R-:W-:Y:S01]  /*4950*/  FMNMX.FTZ R3, R132, R3, !PT ;  /* 0x0000000384037209 */ /* 0x000fe20007810000 */
[----:B------:R1:W-:Y:S03]  /*4960*/  MUFU.EX2 R237, R8 ;  /* 0x0000000800ed7308 */ /* 0x0003e60000000800 */
[----:B------:R-:W-:-:S02]  /*4970*/  FMNMX.FTZ R3, R133, R3, !PT ;  /* 0x0000000385037209 */ /* 0x000fc40007810000 */
[----:B--2---:R-:W-:Y:S02]  /*4980*/  F2FP.PACK_AB R5, R200, R188 ;  /* 0x000000bcc805723e */ /* 0x004fe400000000ff */
[----:B------:R-:W-:-:S05]  /*4990*/  FMNMX.FTZ R3, R134, R3, !PT ;  /* 0x0000000386037209 */ /* 0x000fca0007810000 */
[----:B------:R-:W-:Y:S01]  /*49a0*/  HMMA.16816.F32 R64, R4, R44, RZ ;  /* 0x0000002c0440723c */ /* 0x000fe200000018ff */
[----:B-1----:R-:W-:-:S04]  /*49b0*/  FFMA.FTZ R8, R20, c[0x0][0x2d0], -R13 ;  /* 0x0000b40014087a23 */ /* 0x002fc8000001080d */
[----:B------:R1:W2:Y:S03]  /*49c0*/  MUFU.EX2 R238, R8 ;  /* 0x0000000800ee7308 */ /* 0x0002a60000000800 */
[C---:B------:R-:W-:Y:S08]  /*49d0*/  HMMA.16816.F32 R156, R4.reuse, R88, RZ ;  /* 0x00000058049c723c */ /* 0x040ff000000018ff */
[----:B------:R-:W-:Y:S01]  /*49e0*/  HMMA.16816.F32 R140, R4, R100, RZ ;  /* 0x00000064048c723c */ /* 0x000fe200000018ff */
[----:B-1----:R-:W-:Y:S01]  /*49f0*/  FMNMX.FTZ R8, R138, R3, !PT ;  /* 0x000000038a087209 */ /* 0x002fe20007810000 */
[----:B------:R-:W-:Y:S01]  /*4a00*/  FFMA.FTZ R3, R23, c[0x0][0x2d0], -R12 ;  /* 0x0000b40017037a23 */ /* 0x000fe2000001080c */
[----:B--2---:R-:W-:-:S05]  /*4a10*/  F2FP.PACK_AB R10, R238, R237 ;  /* 0x000000edee0a723e */ /* 0x004fca00000000ff */
[C---:B------:R-:W-:Y:S01]  /*4a20*/  HMMA.16816.F32 R128, R4.reuse, R104, RZ ;  /* 0x000000680480723c */ /* 0x040fe200000018ff */
[----:B------:R-:W-:Y:S01]  /*4a30*/  FMNMX.FTZ R8, R170, R8, !PT ;  /* 0x00000008aa087209 */ /* 0x000fe20007810000 */
[----:B------:R1:W-:Y:S06]  /*4a40*/  MUFU.EX2 R240, R3 ;  /* 0x0000000300f07308 */ /* 0x0003ec0000000800 */
[C---:B------:R-:W-:Y:S08]  /*4a50*/  HMMA.16816.F32 R152, R4.reuse, R80, RZ ;  /* 0x000000500498723c */ /* 0x040ff000000018ff */
[----:B------:R-:W-:Y:S01]  /*4a60*/  HMMA.16816.F32 R160, R4, R84, RZ ;  /* 0x0000005404a0723c */ /* 0x000fe200000018ff */
[----:B-1----:R-:W-:Y:S01]  /*4a70*/  FMNMX.FTZ R3, R169, R8, !PT ;  /* 0x00000008a9037209 */ /* 0x002fe20007810000 */
[----:B------:R-:W-:-:S03]  /*4a80*/  FFMA.FTZ R8, R24, c[0x0][0x2d0], -R12 ;  /* 0x0000b40018087a23 */ /* 0x000fc6000001080c */
[----:B------:R-:W-:Y:S01]  /*4a90*/  FMNMX.FTZ R3, R167, R3, !PT ;  /* 0x00000003a7037209 */ /* 0x000fe20007810000 */
[----:B------:R1:W2:Y:S02]  /*4aa0*/  MUFU.EX2 R242, R8 ;  /* 0x0000000800f27308 */ /* 0x0002a40000000800 */
[----:B------:R-:W-:Y:S01]  /*4ab0*/  HMMA.16816.F32 R148, R4, R92, RZ ;  /* 0x0000005c0494723c */ /* 0x000fe200000018ff */
[----:B------:R-:W-:-:S04]  /*4ac0*/  FMNMX.FTZ R3, R165, R3, !PT ;  /* 0x00000003a5037209 */ /* 0x000fc80007810000 */
[----:B------:R-:W-:-:S03]  /*4ad0*/  FMNMX.FTZ R3, R187, R3, !PT ;  /* 0x00000003bb037209 */ /* 0x000fc60007810000 */
[----:B------:R-:W-:Y:S01]  /*4ae0*/  HMMA.16816.F32 R144, R4, R96, RZ ;  /* 0x000000600490723c */ /* 0x000fe200000018ff */
[----:B------:R-:W-:-:S04]  /*4af0*/  FMNMX.FTZ R3, R186, R3, !PT ;  /* 0x00000003ba037209 */ /* 0x000fc80007810000 */
[----:B------:R-:W-:Y:S01]  /*4b00*/  FMNMX.FTZ R3, R185, R3, !PT ;  /* 0x00000003b9037209 */ /* 0x000fe20007810000 */
[----:B-1----:R-:W-:Y:S01]  /*4b10*/  FFMA.FTZ R8, R25, c[0x0][0x2d0], -R12 ;  /* 0x0000b40019087a23 */ /* 0x002fe2000001080c */
[----:B--2---:R-:W-:Y:S01]  /*4b20*/  F2FP.PACK_AB R9, R242, R240 ;  /* 0x000000f0f209723e */ /* 0x004fe200000000ff */
[----:B------:R-:W-:Y:S01]  /*4b30*/  HMMA.16816.F32 R120, R4, R46, RZ ;  /* 0x0000002e0478723c */ /* 0x000fe200000018ff */
[----:B------:R-:W-:Y:S01]  /*4b40*/  FMNMX.FTZ R14, R184, R3, !PT ;  /* 0x00000003b80e7209 */ /* 0x000fe20007810000 */
[----:B------:R1:W-:Y:S01]  /*4b50*/  MUFU.EX2 R202, R8 ;  /* 0x0000000800ca7308 */ /* 0x0003e20000000800 */
[----:B------:R-:W-:-:S03]  /*4b60*/  FMUL.FTZ R3, R137, c[0x0][0x2d0] ;  /* 0x0000b40089037a20 */ /* 0x000fc60000410000 */
[----:B------:R-:W2:Y:S02]  /*4b70*/  SHFL.BFLY PT, R15, R14, 0x2, 0x1f ;  /* 0x0c401f000e0f7f89 */ /* 0x000ea400000e0000 */
[----:B------:R-:W-:Y:S01]  /*4b80*/  FSEL R3, R3, RZ, P2 ;  /* 0x000000ff03037208 */ /* 0x000fe20001000000 */
[C---:B------:R-:W-:Y:S08]  /*4b90*/  HMMA.16816.F32 R112, R4.reuse, R82, RZ ;  /* 0x000000520470723c */ /* 0x040ff000000018ff */
[----:B------:R-:W-:Y:S01]  /*4ba0*/  HMMA.16816.F32 R40, R4, R86, RZ ;  /* 0x000000560428723c */ /* 0x000fe200000018ff */
[----:B-1----:R-:W-:-:S04]  /*4bb0*/  FFMA.FTZ R8, R26, c[0x0][0x2d0], -R12 ;  /* 0x0000b4001a087a23 */ /* 0x002fc8000001080c */
[----:B------:R1:W3:Y:S03]  /*4bc0*/  MUFU.EX2 R232, R8 ;  /* 0x0000000800e87308 */ /* 0x0002e60000000800 */
[----:B------:R-:W-:Y:S01]  /*4bd0*/  HMMA.16816.F32 R36, R4, R90, RZ ;  /* 0x0000005a0424723c */ /* 0x000fe200000018ff */
[----:B--2---:R-:W-:-:S07]  /*4be0*/  FMNMX.FTZ R0, R14, R15, !PT ;  /* 0x0000000f0e007209 */ /* 0x004fce0007810000 */
[----:B------:R-:W-:Y:S01]  /*4bf0*/  HMMA.16816.F32 R32, R4, R94, RZ ;  /* 0x0000005e0420723c */ /* 0x000fe200000018ff */
[----:B-1----:R-:W-:Y:S02]  /*4c00*/  F2FP.PACK_AB R8, R231, R241 ;  /* 0x000000f1e708723e */ /* 0x002fe400000000ff */
[----:B---3--:R-:W-:-:S05]  /*4c10*/  F2FP.PACK_AB R11, R232, R202 ;  /* 0x000000cae80b723e */ /* 0x008fca00000000ff */
[----:B------:R-:W-:Y:S08]  /*4c20*/  HMMA.16816.F32 R28, R4, R98, RZ ;  /* 0x00000062041c723c */ /* 0x000ff000000018ff */
[----:B------:R-:W-:Y:S01]  /*4c30*/  HMMA.16816.F32 R192, R8, R60, R64 ;  /* 0x0000003c08c0723c */ /* 0x000fe20000001840 */
[----:B------:R-:W-:Y:S07]  /*4c40*/  LDSM.16.MT88.4 R64, [R227+0x2900] ;  /* 0x00290000e340783b */ /* 0x000fee0000004200 */
[C---:B------:R-:W-:Y:S08]  /*4c50*/  HMMA.16816.F32 R24, R4.reuse, R102, RZ ;  /* 0x000000660418723c */ /* 0x040ff000000018ff */
[----:B------:R-:W-:Y:S01]  /*4c60*/  HMMA.16816.F32 R20, R4, R106, RZ ;  /* 0x0000006a0414723c */ /* 0x000fe200000018ff */
[----:B------:R-:W1:Y:S06]  /*4c70*/  SHFL.BFLY PT, R5, R0, 0x1, 0x1f ;  /* 0x0c201f0000057f89 */ /* 0x000e6c00000e0000 */
[--C-:B------:R-:W-:Y:S01]  /*4c80*/  FFMA.FTZ R4, R108, c[0x0][0x2d0], -R3.reuse ;  /* 0x0000b4006c047a23 */ /* 0x100fe20000010803 */
[C---:B------:R-:W-:Y:S03]  /*4c90*/  HMMA.16816.F32 R172, R8.reuse, R56, R156 ;  /* 0x0000003808ac723c */ /* 0x040fe6000000189c */
[----:B------:R2:W-:Y:S05]  /*4ca0*/  MUFU.EX2 R189, R4 ;  /* 0x0000000400bd7308 */ /* 0x0005ea0000000800 */
[C---:B------:R-:W-:Y:S08]  /*4cb0*/  HMMA.16816.F32 R140, R8.reuse, R48, R140 ;  /* 0x00000030088c723c */ /* 0x040ff0000000188c */
[----:B------:R-:W-:Y:S01]  /*4cc0*/  HMMA.16816.F32 R248, R8, R76, R160 ;  /* 0x0000004c08f8723c */ /* 0x000fe200000018a0 */
[----:B-1----:R-:W-:Y:S01]  /*4cd0*/  FMNMX.FTZ R136, R0, R5, !PT ;  /* 0x0000000500887209 */ /* 0x002fe20007810000 */
[----:B------:R-:W-:-:S02]  /*4ce0*/  FFMA.FTZ R0, R118, c[0x0][0x2d0], -R3 ;  /* 0x0000b40076007a23 */ /* 0x000fc40000010803 */
[----:B--2---:R-:W-:Y:S01]  /*4cf0*/  FFMA.FTZ R4, R109, c[0x0][0x2d0], -R3 ;  /* 0x0000b4006d047a23 */ /* 0x004fe20000010803 */
[----:B------:R-:W-:-:S03]  /*4d00*/  FSETP.NEU.FTZ.AND P2, PT, R136, -INF , PT ;  /* 0xff8000008800780b */ /* 0x000fc60003f5d000 */
[----:B------:R1:W-:Y:S01]  /*4d10*/  MUFU.EX2 R14, R4 ;  /* 0x00000004000e7308 */ /* 0x0003e20000000800 */
[C---:B------:R-:W-:Y:S01]  /*4d20*/  HMMA.16816.F32 R128, R8.reuse, R64, R128 ;  /* 0x000000400880723c */ /* 0x040fe20000001880 */
[----:B------:R-:W-:Y:S01]  /*4d30*/  MOV R162, R173 ;  /* 0x000000ad00a27202 */ /* 0x000fe20000000f00 */
[----:B------:R-:W-:Y:S02]  /*4d40*/  IMAD.MOV.U32 R160, RZ, RZ, R172 ;  /* 0x000000ffffa07224 */ /* 0x000fe400078e00ac */
[----:B------:R-:W-:Y:S02]  /*4d50*/  IMAD.MOV.U32 R163, RZ, RZ, R175 ;  /* 0x000000ffffa37224 */ /* 0x000fe400078e00af */
[----:B------:R-:W-:Y:S01]  /*4d60*/  IMAD.MOV.U32 R161, RZ, RZ, R174 ;  /* 0x000000ffffa17224 */ /* 0x000fe200078e00ae */
[----:B------:R-:W-:Y:S01]  /*4d70*/  MOV R173, R143 ;  /* 0x0000008f00ad7202 */ /* 0x000fe20000000f00 */
[----:B------:R-:W-:Y:S01]  /*4d80*/  HMMA.16816.F32 R148, R8, R72, R148 ;  /* 0x000000480894723c */ /* 0x000fe20000001894 */
[----:B------:R-:W-:-:S02]  /*4d90*/  IMAD.MOV.U32 R172, RZ, RZ, R142 ;  /* 0x000000ffffac7224 */ /* 0x000fc400078e008e */
[----:B------:R-:W-:Y:S02]  /*4da0*/  IMAD.MOV.U32 R142, RZ, RZ, R188 ;  /* 0x000000ffff8e7224 */ /* 0x000fe400078e00bc */
[----:B------:R-:W-:Y:S01]  /*4db0*/  IMAD.MOV.U32 R174, RZ, RZ, R141 ;  /* 0x000000ffffae7224 */ /* 0x000fe200078e008d */
[----:B------:R-:W-:Y:S01]  /*4dc0*/  MOV R141, R200 ;  /* 0x000000c8008d7202 */ /* 0x000fe20000000f00 */
[----:B-1----:R-:W-:Y:S01]  /*4dd0*/  FFMA.FTZ R4, R110, c[0x0][0x2d0], -R3 ;  /* 0x0000b4006e047a23 */ /* 0x002fe20000010803 */
[C---:B------:R-:W-:Y:S03]  /*4de0*/  HMMA.16816.F32 R196, R8.reuse, R52, R152 ;  /* 0x0000003408c4723c */ /* 0x040fe60000001898 */
[----:B------:R1:W2:Y:S05]  /*4df0*/  MUFU.EX2 R6, R4 ;  /* 0x0000000400067308 */ /* 0x0002aa0000000800 */
[----:B------:R-:W-:Y:S01]  /*4e00*/  IMAD.MOV.U32 R16, RZ, RZ, R130 ;  /* 0x000000ffff107224 */ /* 0x000fe200078e0082 */
[----:B------:R-:W-:Y:S01]  /*4e10*/  MOV R5, R129 ;  /* 0x0000008100057202 */ /* 0x000fe20000000f00 */
[----:B------:R-:W-:Y:S01]  /*4e20*/  IMAD.MOV.U32 R7, RZ, RZ, R131 ;  /* 0x000000ffff077224 */ /* 0x000fe200078e0083 */
[----:B------:R-:W-:Y:S01]  /*4e30*/  HMMA.16816.F32 R144, R8, R68, R144 ;  /* 0x000000440890723c */ /* 0x000fe20000001890 */
[----:B------:R-:W-:-:S04]  /*4e40*/  IMAD.MOV.U32 R118, RZ, RZ, R128 ;  /* 0x000000ffff767224 */ /* 0x000fc800078e0080 */
[----:B------:R-:W-:Y:S01]  /*4e50*/  MOV R17, R151 ;  /* 0x0000009700117202 */ /* 0x000fe20000000f00 */
[----:B------:R-:W-:Y:S01]  /*4e60*/  IMAD.MOV.U32 R230, RZ, RZ, R150 ;  /* 0x000000ffffe67224 */ /* 0x000fe200078e0096 */
[----:B------:R-:W-:Y:S01]  /*4e70*/  MOV R175, R149 ;  /* 0x0000009500af7202 */ /* 0x000fe20000000f00 */
[----:B-1----:R-:W-:Y:S01]  /*4e80*/  FFMA.FTZ R4, R111, c[0x0][0x2d0], -R3 ;  /* 0x0000b4006f047a23 */ /* 0x002fe20000010803 */
[----:B--2---:R-:W-:Y:S01]  /*4e90*/  MOV R143, R6 ;  /* 0x00000006008f7202 */ /* 0x004fe20000000f00 */
[----:B------:R-:W-:Y:S01]  /*4ea0*/  HMMA.16816.F32 R128, R8, R54, R112 ;  /* 0x000000360880723c */ /* 0x000fe20000001870 */
[----:B------:R1:W2:Y:S01]  /*4eb0*/  MUFU.EX2 R6, R0 ;  /* 0x0000000000067308 */ /* 0x0002a20000000800 */
[----:B------:R-:W-:-:S05]  /*4ec0*/  IMAD.MOV.U32 R229, RZ, RZ, R148 ;  /* 0x000000ffffe57224 */ /* 0x000fca00078e0094 */
[----:B------:R-:W-:Y:S01]  /*4ed0*/  IMAD.MOV.U32 R114, RZ, RZ, R230 ;  /* 0x000000ffff727224 */ /* 0x000fe200078e00e6 */
[C---:B------:R-:W-:Y:S01]  /*4ee0*/  HMMA.16816.F32 R148, R8.reuse, R62, R120 ;  /* 0x0000003e0894723c */ /* 0x040fe20000001878 */
[----:B------:R3:W4:Y:S05]  /*4ef0*/  MUFU.EX2 R15, R4 ;  /* 0x00000004000f7308 */ /* 0x00072a0000000800 */
[----:B------:R-:W-:Y:S01]  /*4f00*/  IMAD.MOV.U32 R111, RZ, RZ, R145 ;  /* 0x000000ffff6f7224 */ /* 0x000fe200078e0091 */
[----:B------:R-:W-:Y:S01]  /*4f10*/  MOV R120, R203 ;  /* 0x000000cb00787202 */ /* 0x000fe20000000f00 */
[C---:B------:R-:W-:Y:S01]  /*4f20*/  HMMA.16816.F32 R152, R8.reuse, R78, R40 ;  /* 0x0000004e0898723c */ /* 0x040fe20000001828 */
[----:B-1----:R-:W-:Y:S01]  /*4f30*/  FMUL.FTZ R0, R136, c[0x0][0x2d0] ;  /* 0x0000b40088007a20 */ /* 0x002fe20000410000 */
[----:B------:R-:W-:Y:S01]  /*4f40*/  MOV R122, R16 ;  /* 0x00000010007a7202 */ /* 0x000fe20000000f00 */
[----:B--2---:R-:W-:Y:S01]  /*4f50*/  IMAD.MOV.U32 R115, RZ, RZ, R6 ;  /* 0x000000ffff737224 */ /* 0x004fe200078e0006 */
[----:B------:R-:W-:Y:S01]  /*4f60*/  MOV R109, R146 ;  /* 0x00000092006d7202 */ /* 0x000fe20000000f00 */
[----:B------:R-:W-:Y:S01]  /*4f70*/  IMAD.MOV.U32 R123, RZ, RZ, R7 ;  /* 0x000000ffff7b7224 */ /* 0x000fe200078e0007 */
[----:B------:R-:W-:Y:S01]  /*4f80*/  FSEL R0, R0, RZ, P2 ;  /* 0x000000ff00007208 */ /* 0x000fe20001000000 */
[----:B------:R-:W-:Y:S01]  /*4f90*/  IMAD.MOV.U32 R121, RZ, RZ, R5 ;  /* 0x000000ffff797224 */ /* 0x000fe200078e0005 */
[----:B------:R-:W-:Y:S01]  /*4fa0*/  HMMA.16816.F32 R220, R8, R74, R32 ;  /* 0x0000004a08dc723c */ /* 0x000fe20000001820 */
[----:B---3--:R-:W-:-:S02]  /*4fb0*/  FFMA.FTZ R4, R116, c[0x0][0x2d0], -R3 ;  /* 0x0000b40074047a23 */ /* 0x008fc40000010803 */
[----:B------:R-:W-:Y:S01]  /*4fc0*/  IMAD.MOV.U32 R116, RZ, RZ, R140 ;  /* 0x000000ffff747224 */ /* 0x000fe200078e008c */
[----:B------:R-:W-:Y:S01]  /*4fd0*/  MOV R41, R121 ;  /* 0x0000007900297202 */ /* 0x000fe20000000f00 */
[----:B------:R1:W-:Y:S01]  /*4fe0*/  MUFU.EX2 R183, R4 ;  /* 0x0000000400b77308 */ /* 0x0003e20000000800 */
[----:B------:R-:W-:Y:S02]  /*4ff0*/  IMAD.MOV.U32 R140, RZ, RZ, R201 ;  /* 0x000000ffff8c7224 */ /* 0x000fe400078e00c9 */
[----:B------:R-:W-:Y:S01]  /*5000*/  HMMA.16816.F32 R216, R8, R70, R28 ;  /* 0x0000004608d8723c */ /* 0x000fe2000000181c */
[----:B------:R-:W-:Y:S02]  /*5010*/  IMAD.MOV.U32 R110, RZ, RZ, R147 ;  /* 0x000000ffff6e7224 */ /* 0x000fe400078e0093 */
[----:B------:R-:W-:Y:S02]  /*5020*/  IMAD.MOV.U32 R108, RZ, RZ, R144 ;  /* 0x000000ffff6c7224 */ /* 0x000fe400078e0090 */
[----:B------:R-:W-:-:S02]  /*5030*/  IMAD.MOV.U32 R43, RZ, RZ, R123 ;  /* 0x000000ffff2b7224 */ /* 0x000fc400078e007b */
[----:B------:R-:W-:Y:S01]  /*5040*/  IMAD.MOV.U32 R42, RZ, RZ, R122 ;  /* 0x000000ffff2a7224 */ /* 0x000fe200078e007a */
[----:B------:R-:W-:Y:S01]  /*5050*/  HMMA.16816.F32 R212, R8, R50, R24 ;  /* 0x0000003208d4723c */ /* 0x000fe20000001818 */
[----:B-1----:R-:W-:Y:S02]  /*5060*/  FFMA.FTZ R4, R117, c[0x0][0x2d0], -R3 ;  /* 0x0000b40075047a23 */ /* 0x002fe40000010803 */
[----:B------:R-:W-:-:S05]  /*5070*/  IMAD.MOV.U32 R117, RZ, RZ, R17 ;  /* 0x000000ffff757224 */ /* 0x000fca00078e0011 */
[----:B------:R-:W-:Y:S01]  /*5080*/  HMMA.16816.F32 R208, R8, R66, R20 ;  /* 0x0000004208d0723c */ /* 0x000fe20000001814 */
[----:B------:R1:W-:Y:S02]  /*5090*/  MUFU.EX2 R239, R4 ;  /* 0x0000000400ef7308 */ /* 0x0003e40000000800 */
[----:B-1----:R-:W-:Y:S02]  /*50a0*/  FFMA.FTZ R4, R119, c[0x0][0x2d0], -R3 ;  /* 0x0000b40077047a23 */ /* 0x002fe40000010803 */
[----:B------:R-:W-:-:S04]  /*50b0*/  IMAD.MOV.U32 R119, RZ, RZ, R202 ;  /* 0x000000ffff777224 */ /* 0x000fc800078e00ca */
[----:B------:R1:W2:Y:S01]  /*50c0*/  MUFU.EX2 R243, R4 ;  /* 0x0000000400f37308 */ /* 0x0002a20000000800 */
[----:B------:R-:W-:Y:S01]  /*50d0*/  HMMA.16816.F32 R200, R8, R58, R36 ;  /* 0x0000003a08c8723c */ /* 0x000fe20000001824 */
[----:B------:R-:W-:-:S06]  /*50e0*/  IMAD.MOV.U32 R40, RZ, RZ, R119 ;  /* 0x000000ffff287224 */ /* 0x000fcc00078e0077 */
[----:B------:R-:W-:Y:S02]  /*50f0*/  F2FP.PACK_AB R8, R14, R189 ;  /* 0x000000bd0e08723e */ /* 0x000fe400000000ff */
[----:B----4-:R-:W-:Y:S01]  /*5100*/  F2FP.PACK_AB R10, R15, R143 ;  /* 0x0000008f0f0a723e */ /* 0x010fe200000000ff */
[----:B-1----:R-:W-:Y:S01]  /*5110*/  FFMA.FTZ R4, R124, c[0x0][0x2d0], -R0 ;  /* 0x0000b4007c047a23 */ /* 0x002fe20000010800 */
[----:B--2---:R-:W-:-:S03]  /*5120*/  F2FP.PACK_AB R6, R243, R239 ;  /* 0x000000eff306723e */ /* 0x004fc600000000ff */
[----:B------:R1:W-:Y:S02]  /*5130*/  MUFU.EX2 R113, R4 ;  /* 0x0000000400717308 */ /* 0x0003e40000000800 */
[----:B-1----:R-:W-:-:S06]  /*5140*/  FFMA.FTZ R4, R125, c[0x0][0x2d0], -R0 ;  /* 0x0000b4007d047a23 */ /* 0x002fcc0000010800 */
[----:B------:R1:W2:Y:S02]  /*5150*/  MUFU.EX2 R112, R4 ;  /* 0x0000000400707308 */ /* 0x0002a40000000800 */
[----:B-1----:R-:W-:Y:S01]  /*5160*/  FFMA.FTZ R4, R126, c[0x0][0x2d0], -R0 ;  /* 0x0000b4007e047a23 */ /* 0x002fe20000010800 */
[----:B--2---:R-:W-:-:S05]  /*5170*/  F2FP.PACK_AB R9, R112, R113 ;  /* 0x000000717009723e */ /* 0x004fca00000000ff */
[----:B------:R1:W-:Y:S02]  /*5180*/  MUFU.EX2 R188, R4 ;  /* 0x0000000400bc7308 */ /* 0x0003e40000000800 */
[----:B-1----:R-:W-:-:S06]  /*5190*/  FFMA.FTZ R4, R127, c[0x0][0x2d0], -R0 ;  /* 0x0000b4007f047a23 */ /* 0x002fcc0000010800 */
[----:B------:R1:W2:Y:S02]  /*51a0*/  MUFU.EX2 R244, R4 ;  /* 0x0000000400f47308 */ /* 0x0002a40000000800 */
[----:B-1----:R-:W-:Y:S01]  /*51b0*/  FFMA.FTZ R4, R132, c[0x0][0x2d0], -R0 ;  /* 0x0000b40084047a23 */ /* 0x002fe20000010800 */
[----:B--2---:R-:W-:Y:S02]  /*51c0*/  F2FP.PACK_AB R11, R244, R188 ;  /* 0x000000bcf40b723e */ /* 0x004fe400000000ff */
[----:B------:R-:W-:-:S03]  /*51d0*/  MOV R132, R117 ;  /* 0x0000007500847202 */ /* 0x000fc60000000f00 */
[----:B------:R1:W-:Y:S02]  /*51e0*/  MUFU.EX2 R252, R4 ;  /* 0x0000000400fc7308 */ /* 0x0003e40000000800 */
[C---:B------:R-:W-:Y:S07]  /*51f0*/  HMMA.16816.F32 R16, R8.reuse, R80, RZ ;  /* 0x000000500810723c */ /* 0x040fee00000018ff */
[----:B------:R-:W-:Y:S01]  /*5200*/  IMAD.MOV.U32 R80, RZ, RZ, R172 ;  /* 0x000000ffff507224 */ /* 0x000fe200078e00ac */
[----:B------:R-:W-:Y:S01]  /*5210*/  HMMA.16816.F32 R20, R8, R44, RZ ;  /* 0x0000002c0814723c */ /* 0x000fe200000018ff */
[----:B------:R-:W-:-:S02]  /*5220*/  IMAD.MOV.U32 R81, RZ, RZ, R116 ;  /* 0x000000ffff517224 */ /* 0x000fc400078e0074 */
[----:B-1----:R-:W-:Y:S01]  /*5230*/  FFMA.FTZ R4, R133, c[0x0][0x2d0], -R0 ;  /* 0x0000b40085047a23 */ /* 0x002fe20000010800 */
[----:B------:R-:W-:-:S03]  /*5240*/  MOV R133, R175 ;  /* 0x000000af00857202 */ /* 0x000fc60000000f00 */
[----:B------:R-:W-:Y:S01]  /*5250*/  IMAD.MOV.U32 R44, RZ, RZ, R110 ;  /* 0x000000ffff2c7224 */ /* 0x000fe200078e006e */
[----:B------:R1:W2:Y:S01]  /*5260*/  MUFU.EX2 R245, R4 ;  /* 0x0000000400f57308 */ /* 0x0002a20000000800 */
[----:B------:R-:W-:Y:S01]  /*5270*/  HMMA.16816.F32 R36, R8, R84, RZ ;  /* 0x000000540824723c */ /* 0x000fe200000018ff */
[----:B------:R-:W-:-:S06]  /*5280*/  IMAD.MOV.U32 R45, RZ, RZ, R109 ;  /* 0x000000ffff2d7224 */ /* 0x000fcc00078e006d */
[----:B------:R-:W-:Y:S01]  /*5290*/  MOV R85, R115 ;  /* 0x0000007300557202 */ /* 0x000fe20000000f00 */
[----:B------:R-:W-:Y:S01]  /*52a0*/  HMMA.16816.F32 R32, R8, R88, RZ ;  /* 0x000000580820723c */ /* 0x000fe200000018ff */
[----:B-1----:R-:W-:Y:S01]  /*52b0*/  FFMA.FTZ R4, R134, c[0x0][0x2d0], -R0 ;  /* 0x0000b40086047a23 */ /* 0x002fe20000010800 */
[----:B--2---:R-:W-:-:S06]  /*52c0*/  F2FP.PACK_AB R5, R245, R252 ;  /* 0x000000fcf505723e */ /* 0x004fcc00000000ff */
[C---:B------:R-:W-:Y:S01]  /*52d0*/  HMMA.16816.F32 R28, R8.reuse, R92, RZ ;  /* 0x0000005c081c723c */ /* 0x040fe200000018ff */
[----:B------:R-:W-:Y:S01]  /*52e0*/  MOV R134, R108 ;  /* 0x0000006c00867202 */ /* 0x000fe20000000f00 */
[----:B------:R1:W-:Y:S03]  /*52f0*/  MUFU.EX2 R247, R4 ;  /* 0x0000000400f77308 */ /* 0x0003e60000000800 */
[----:B------:R-:W-:Y:S02]  /*5300*/  MOV R88, R134 ;  /* 0x0000008600587202 */ /* 0x000fe40000000f00 */
[----:B------:R-:W-:Y:S01]  /*5310*/  IMAD.MOV.U32 R93, RZ, RZ, R183 ;  /* 0x000000ffff5d7224 */ /* 0x000fe200078e00b7 */
[----:B------:R-:W-:Y:S07]  /*5320*/  HMMA.16816.F32 R24, R8, R96, RZ ;  /* 0x000000600818723c */ /* 0x000fee00000018ff */
[----:B------:R-:W-:Y:S01]  /*5330*/  MOV R96, R40 ;  /* 0x0000002800607202 */ /* 0x000fe20000000f00 */
[----:B------:R-:W-:-:S02]  /*5340*/  IMAD.MOV.U32 R97, RZ, RZ, R140 ;  /* 0x000000ffff617224 */ /* 0x000fc400078e008c */
[----:B-1----:R-:W-:Y:S01]  /*5350*/  FFMA.FTZ R4, R138, c[0x0][0x2d0], -R0 ;  /* 0x0000b4008a047a23 */ /* 0x002fe20000010800 */
[----:B------:R-:W-:-:S03]  /*5360*/  MOV R138, R111 ;  /* 0x0000006f008a7202 */ /* 0x000fc60000000f00 */
[----:B------:R1:W2:Y:S01]  /*5370*/  MUFU.EX2 R246, R4 ;  /* 0x0000000400f67308 */ /* 0x0002a20000000800 */
[----:B------:R-:W-:Y:S02]  /*5380*/  MOV R89, R138 ;  /* 0x0000008a00597202 */ /* 0x000fe40000000f00 */
[----:B-1----:R-:W-:Y:S01]  /*5390*/  F2FP.PACK_AB R4, R115, R183 ;  /* 0x000000b77304723e */ /* 0x002fe200000000ff */
[----:B------:R-:W-:Y:S01]  /*53a0*/  IMAD.MOV.U32 R115, RZ, RZ, R229 ;  /* 0x000000ffff737224 */ /* 0x000fe200078e00e5 */
[----:B--2---:R-:W-:-:S07]  /*53b0*/  F2FP.PACK_AB R7, R246, R247 ;  /* 0x000000f7f607723e */ /* 0x004fce00000000ff */
[----:B------:R-:W-:Y:S07]  /*53c0*/  HMMA.16816.F32 R156, R4, R52, R16 ;  /* 0x00000034049c723c */ /* 0x000fee0000001810 */
[----:B------:R-:W-:Y:S01]  /*53d0*/  IMAD.MOV.U32 R52, RZ, RZ, R120 ;  /* 0x000000ffff347224 */ /* 0x000fe200078e0078 */
[----:B------:R-:W-:Y:S01]  /*53e0*/  HMMA.16816.F32 R16, R8, R104, RZ ;  /* 0x000000680810723c */ /* 0x000fe200000018ff */
[----:B------:R-:W-:Y:S02]  /*53f0*/  IMAD.MOV.U32 R53, RZ, RZ, R118 ;  /* 0x000000ffff357224 */ /* 0x000fe400078e0076 */
[----:B------:R-:W-:-:S02]  /*5400*/  IMAD.MOV.U32 R84, RZ, RZ, R52 ;  /* 0x000000ffff547224 */ /* 0x000fc400078e0034 */
[----:B------:R-:W-:Y:S01]  /*5410*/  IMAD.MOV.U32 R52, RZ, RZ, R115 ;  /* 0x000000ffff347224 */ /* 0x000fe200078e0073 */
[----:B------:R-:W-:Y:S01]  /*5420*/  MOV R115, R141 ;  /* 0x0000008d00737202 */ /* 0x000fe20000000f00 */
[----:B------:R-:W-:Y:S01]  /*5430*/  IMAD.MOV.U32 R104, RZ, RZ, R81 ;  /* 0x000000ffff687224 */ /* 0x000fe200078e0051 */
[----:B------:R-:W-:Y:S01]  /*5440*/  HMMA.16816.F32 R144, R4, R60, R20 ;  /* 0x0000003c0490723c */ /* 0x000fe20000001814 */
[----:B------:R-:W-:-:S06]  /*5450*/  IMAD.MOV.U32 R81, RZ, RZ, R143 ;  /* 0x000000ffff517224 */ /* 0x000fcc00078e008f */
[----:B------:R-:W-:Y:S01]  /*5460*/  IMAD.MOV.U32 R60, RZ, RZ, R174 ;  /* 0x000000ffff3c7224 */ /* 0x000fe200078e00ae */
[----:B------:R-:W-:Y:S01]  /*5470*/  HMMA.16816.F32 R20, R8, R100, RZ ;  /* 0x000000640814723c */ /* 0x000fe200000018ff */
[----:B------:R-:W-:Y:S02]  /*5480*/  MOV R61, R173 ;  /* 0x000000ad003d7202 */ /* 0x000fe40000000f00 */
[----:B------:R-:W-:-:S04]  /*5490*/  IMAD.MOV.U32 R105, RZ, RZ, R60 ;  /* 0x000000ffff697224 */ /* 0x000fc800078e003c */
[----:B------:R-:W-:Y:S01]  /*54a0*/  IMAD.MOV.U32 R100, RZ, RZ, R42 ;  /* 0x000000ffff647224 */ /* 0x000fe200078e002a */
[----:B------:R-:W-:Y:S01]  /*54b0*/  HMMA.16816.F32 R16, R4, R64, R16 ;  /* 0x000000400410723c */ /* 0x000fe20000001810 */
[----:B------:R-:W-:-:S07]  /*54c0*/  MOV R101, R43 ;  /* 0x0000002b00657202 */ /* 0x000fce0000000f00 */
[C---:B------:R-:W-:Y:S07]  /*54d0*/  HMMA.16816.F32 R172, R4.reuse, R76, R36 ;  /* 0x0000004c04ac723c */ /* 0x040fee0000001824 */
[----:B------:R-:W-:Y:S01]  /*54e0*/  IMAD.MOV.U32 R77, RZ, RZ, R41 ;  /* 0x000000ffff4d7224 */ /* 0x000fe200078e0029 */
[C---:B------:R-:W-:Y:S08]  /*54f0*/  HMMA.16816.F32 R108, R4.reuse, R56, R32 ;  /* 0x00000038046c723c */ /* 0x040ff00000001820 */
[----:B------:R-:W-:Y:S01]  /*5500*/  HMMA.16816.F32 R124, R4, R72, R28 ;  /* 0x00000048047c723c */ /* 0x000fe2000000181c */
[----:B------:R-:W-:Y:S01]  /*5510*/  IMAD.MOV.U32 R76, RZ, RZ, R17 ;  /* 0x000000ffff4c7224 */ /* 0x000fe200078e0011 */
[----:B------:R-:W-:Y:S01]  /*5520*/  MOV R230, R18 ;  /* 0x0000001200e67202 */ /* 0x000fe20000000f00 */
[----:B------:R-:W-:-:S02]  /*5530*/  IMAD.MOV.U32 R92, RZ, RZ, R16 ;  /* 0x000000ffff5c7224 */ /* 0x000fc400078e0010 */
[----:B------:R-:W-:-:S03]  /*5540*/  IMAD.MOV.U32 R229, RZ, RZ, R19 ;  /* 0x000000ffffe57224 */ /* 0x000fc600078e0013 */
[C---:B------:R-:W-:Y:S07]  /*5550*/  HMMA.16816.F32 R32, R8.reuse, R86, RZ ;  /* 0x000000560820723c */ /* 0x040fee00000018ff */
[----:B------:R-:W-:Y:S01]  /*5560*/  IMAD.MOV.U32 R86, RZ, RZ, R44 ;  /* 0x000000ffff567224 */ /* 0x000fe200078e002c */
[----:B------:R-:W-:Y:S01]  /*5570*/  HMMA.16816.F32 R28, R8, R90, RZ ;  /* 0x0000005a081c723c */ /* 0x000fe200000018ff */
[----:B------:R-:W-:Y:S01]  /*5580*/  IMAD.MOV.U32 R87, RZ, RZ, R80 ;  /* 0x000000ffff577224 */ /* 0x000fe200078e0050 */
[----:B------:R-:W-:-:S05]  /*5590*/  MOV R80, R188 ;  /* 0x000000bc00507202 */ /* 0x000fca0000000f00 */
[----:B------:R-:W-:Y:S01]  /*55a0*/  IMAD.MOV.U32 R91, RZ, RZ, R45 ;  /* 0x000000ffff5b7224 */ /* 0x000fe200078e002d */
[----:B------:R-:W-:Y:S01]  /*55b0*/  HMMA.16816.F32 R116, R4, R68, R24 ;  /* 0x000000440474723c */ /* 0x000fe20000001818 */
[----:B------:R-:W-:-:S07]  /*55c0*/  IMAD.MOV.U32 R90, RZ, RZ, R132 ;  /* 0x000000ffff5a7224 */ /* 0x000fce00078e0084 */
[----:B------:R-:W-:Y:S08]  /*55d0*/  HMMA.16816.F32 R120, R4, R48, R20 ;  /* 0x000000300478723c */ /* 0x000ff00000001814 */
[C---:B------:R-:W-:Y:S08]  /*55e0*/  HMMA.16816.F32 R40, R8.reuse, R46, RZ ;  /* 0x0000002e0828723c */ /* 0x040ff000000018ff */
[C---:B------:R-:W-:Y:S07]  /*55f0*/  HMMA.16816.F32 R36, R8.reuse, R82, RZ ;  /* 0x000000520824723c */ /* 0x040fee00000018ff */
[----:B------:R-:W-:Y:S01]  /*5600*/  IMAD.MOV.U32 R83, RZ, RZ, R53 ;  /* 0x000000ffff537224 */ /* 0x000fe200078e0035 */
[----:B------:R-:W-:Y:S01]  /*5610*/  HMMA.16816.F32 R24, R8, R94, RZ ;  /* 0x0000005e0818723c */ /* 0x000fe200000018ff */
[----:B------:R-:W-:Y:S01]  /*5620*/  IMAD.MOV.U32 R53, RZ, RZ, R133 ;  /* 0x000000ffff357224 */ /* 0x000fe200078e0085 */
[----:B------:R-:W-:-:S05]  /*5630*/  MOV R82, R61 ;  /* 0x0000003d00527202 */ /* 0x000fca0000000f00 */
[----:B------:R-:W-:Y:S01]  /*5640*/  IMAD.MOV.U32 R94, RZ, RZ, R163 ;  /* 0x000000ffff5e7224 */ /* 0x000fe200078e00a3 */
[----:B------:R-:W-:Y:S01]  /*5650*/  HMMA.16816.F32 R20, R8, R98, RZ ;  /* 0x000000620814723c */ /* 0x000fe200000018ff */
[----:B------:R-:W-:Y:S01]  /*5660*/  MOV R95, R114 ;  /* 0x00000072005f7202 */ /* 0x000fe20000000f00 */
[----:B------:R-:W-:-:S05]  /*5670*/  IMAD.MOV.U32 R114, RZ, RZ, R142 ;  /* 0x000000ffff727224 */ /* 0x000fca00078e008e */
[----:B------:R-:W-:Y:S01]  /*5680*/  MOV R98, R162 ;  /* 0x000000a200627202 */ /* 0x000fe20000000f00 */
[----:B------:R-:W-:Y:S01]  /*5690*/  HMMA.16816.F32 R16, R8, R102, RZ ;  /* 0x000000660810723c */ /* 0x000fe200000018ff */
[----:B------:R-:W-:-:S06]  /*56a0*/  IMAD.MOV.U32 R99, RZ, RZ, R161 ;  /* 0x000000ffff637224 */ /* 0x000fcc00078e00a1 */
[----:B------:R-:W-:Y:S01]  /*56b0*/  IMAD.MOV.U32 R103, RZ, RZ, R160 ;  /* 0x000000ffff677224 */ /* 0x000fe200078e00a0 */
[----:B------:R-:W-:Y:S07]  /*56c0*/  HMMA.16816.F32 R44, R8, R106, RZ ;  /* 0x0000006a082c723c */ /* 0x000fee00000018ff */
[----:B------:R-:W-:Y:S01]  /*56d0*/  FFMA.FTZ R8, R168, c[0x0][0x2d0], -R3 ;  /* 0x0000b400a8087a23 */ /* 0x000fe20000010803 */
[----:B------:R-:W-:Y:S01]  /*56e0*/  HMMA.16816.F32 R40, R4, R62, R40 ;  /* 0x0000003e0428723c */ /* 0x000fe20000001828 */
[----:B------:R-:W-:-:S02]  /*56f0*/  IMAD.MOV.U32 R168, RZ, RZ, R103 ;  /* 0x000000ffffa87224 */ /* 0x000fc400078e0067 */
[----:B------:R1:W-:Y:S01]  /*5700*/  MUFU.EX2 R134, R8 ;  /* 0x0000000800867308 */ /* 0x0003e20000000800 */
[----:B------:R-:W-:Y:S02]  /*5710*/  IMAD.MOV.U32 R103, RZ, RZ, R95 ;  /* 0x000000ffff677224 */ /* 0x000fe400078e005f */
[----:B------:R-:W-:Y:S02]  /*5720*/  IMAD.MOV.U32 R95, RZ, RZ, R83 ;  /* 0x000000ffff5f7224 */ /* 0x000fe400078e0053 */
[----:B------:R-:W-:Y:S01]  /*5730*/  IMAD.MOV.U32 R83, RZ, RZ, R76 ;  /* 0x000000ffff537224 */ /* 0x000fe200078e004c */
[----:B------:R-:W-:Y:S01]  /*5740*/  MOV R76, R85 ;  /* 0x00000055004c7202 */ /* 0x000fe20000000f00 */
[C---:B------:R-:W-:Y:S08]  /*5750*/  HMMA.16816.F32 R36, R4.reuse, R54, R36 ;  /* 0x000000360424723c */ /* 0x040ff00000001824 */
[----:B------:R-:W-:Y:S01]  /*5760*/  HMMA.16816.F32 R32, R4, R78, R32 ;  /* 0x0000004e0420723c */ /* 0x000fe20000001820 */
[----:B-1----:R-:W-:-:S04]  /*5770*/  FFMA.FTZ R8, R166, c[0x0][0x2d0], -R3 ;  /* 0x0000b400a6087a23 */ /* 0x002fc80000010803 */
[----:B------:R1:W-:Y:S03]  /*5780*/  MUFU.EX2 R138, R8 ;  /* 0x00000008008a7308 */ /* 0x0003e60000000800 */
[C---:B------:R-:W-:Y:S08]  /*5790*/  HMMA.16816.F32 R28, R4.reuse, R58, R28 ;  /* 0x0000003a041c723c */ /* 0x040ff0000000181c */
[C---:B------:R-:W-:Y:S01]  /*57a0*/  HMMA.16816.F32 R72, R4.reuse, R74, R24 ;  /* 0x0000004a0448723c */ /* 0x040fe20000001818 */
[----:B------:R-:W-:Y:S01]  /*57b0*/  MOV R54, R103 ;  /* 0x0000006700367202 */ /* 0x000fe20000000f00 */
[----:B-1----:R-:W-:Y:S01]  /*57c0*/  FFMA.FTZ R8, R164, c[0x0][0x2d0], -R3 ;  /* 0x0000b400a4087a23 */ /* 0x002fe20000010803 */
[----:B------:R-:W-:Y:S05]  /*57d0*/  LDSM.16.MT88.4 R24, [R226+0x1100] ;  /* 0x00110000e218783b */ /* 0x000fea0000004200 */
[C---:B------:R-:W-:Y:S01]  /*57e0*/  HMMA.16816.F32 R68, R4.reuse, R70, R20 ;  /* 0x000000460444723c */ /* 0x040fe20000001814 */
[----:B------:R1:W-:Y:S01]  /*57f0*/  MUFU.EX2 R188, R8 ;  /* 0x0000000800bc7308 */ /* 0x0003e20000000800 */
[----:B------:R-:W-:Y:S01]  /*5800*/  IMAD.MOV.U32 R103, RZ, RZ, R95 ;  /* 0x000000ffff677224 */ /* 0x000fe200078e005f */
[----:B------:R-:W-:Y:S05]  /*5810*/  LDSM.16.MT88.4 R20, [R228+0x1100] ;  /* 0x00110000e414783b */ /* 0x000fea0000004200 */
[C---:B------:R-:W-:Y:S08]  /*5820*/  HMMA.16816.F32 R48, R4.reuse, R50, R16 ;  /* 0x000000320430723c */ /* 0x040ff00000001810 */
[----:B------:R-:W-:Y:S01]  /*5830*/  HMMA.16816.F32 R44, R4, R66, R44 ;  /* 0x00000042042c723c */ /* 0x000fe2000000182c */
[----:B-1----:R-:W-:Y:S01]  /*5840*/  FFMA.FTZ R8, R139, c[0x0][0x2d0], -R3 ;  /* 0x0000b4008b087a23 */ /* 0x002fe20000010803 */
[----:B------:R-:W1:Y:S03]  /*5850*/  LDSM.16.MT88.4 R16, [R225+0x1100] ;  /* 0x00110000e110783b */ /* 0x000e660000004200 */
[----:B------:R2:W3:Y:S01]  /*5860*/  MUFU.EX2 R139, R8 ;  /* 0x00000008008b7308 */ /* 0x0004e20000000800 */
[----:B------:R-:W-:-:S02]  /*5870*/  IMAD.MOV.U32 R95, RZ, RZ, R83 ;  /* 0x000000ffff5f7224 */ /* 0x000fc400078e0053 */
[----:B------:R-:W-:Y:S02]  /*5880*/  FFMA.FTZ R4, R176, c[0x0][0x2d0], -R13 ;  /* 0x0000b400b0047a23 */ /* 0x000fe4000001080d */
[----:B--2---:R-:W-:Y:S01]  /*5890*/  FFMA.FTZ R8, R170, c[0x0][0x2d0], -R0 ;  /* 0x0000b400aa087a23 */ /* 0x004fe20000010800 */
[----:B------:R-:W-:Y:S02]  /*58a0*/  MOV R170, R99 ;  /* 0x0000006300aa7202 */ /* 0x000fe40000000f00 */
[----:B------:R2:W-:Y:S01]  /*58b0*/  MUFU.EX2 R60, R4 ;  /* 0x00000004003c7308 */ /* 0x0005e20000000800 */
[----:B------:R-:W-:Y:S01]  /*58c0*/  MOV R99, R87 ;  /* 0x0000005700637202 */ /* 0x000fe20000000f00 */
[----:B------:R-:W-:Y:S01]  /*58d0*/  IMAD.MOV.U32 R87, RZ, RZ, R100 ;  /* 0x000000ffff577224 */ /* 0x000fe200078e0064 */
[----:B---3--:R-:W-:Y:S01]  /*58e0*/  F2FP.PACK_AB R10, R139, R188 ;  /* 0x000000bc8b0a723e */ /* 0x008fe200000000ff */
[----:B------:R-:W-:-:S04]  /*58f0*/  IMAD.MOV.U32 R100, RZ, RZ, R84 ;  /* 0x000000ffff647224 */ /* 0x000fc800078e0054 */
[----:B------:R3:W-:Y:S01]  /*5900*/  MUFU.EX2 R64, R8 ;  /* 0x0000000800407308 */ /* 0x0007e20000000800 */
[----:B------:R-:W-:Y:S01]  /*5910*/  MOV R83, R224 ;  /* 0x000000e000537202 */ /* 0x000fe20000000f00 */
[----:B--2---:R-:W-:-:S06]  /*5920*/  FFMA.FTZ R4, R177, c[0x0][0x2d0], -R13 ;  /* 0x0000b400b1047a23 */ /* 0x004fcc000001080d */
[----:B------:R2:W4:Y:S01]  /*5930*/  MUFU.EX2 R61, R4 ;  /* 0x00000004003d7308 */ /* 0x0005220000000800 */
[----:B---3--:R-:W-:Y:S02]  /*5940*/  FFMA.FTZ R8, R169, c[0x0][0x2d0], -R0 ;  /* 0x0000b400a9087a23 */ /* 0x008fe40000010800 */
[----:B------:R-:W-:Y:S01]  /*5950*/  IMAD.MOV.U32 R169, RZ, RZ, R98 ;  /* 0x000000ffffa97224 */ /* 0x000fe200078e0062 */
[----:B------:R-:W-:-:S04]  /*5960*/  MOV R98, R90 ;  /* 0x0000005a00627202 */ /* 0x000fc80000000f00 */
[----:B------:R3:W1:Y:S01]  /*5970*/  MUFU.EX2 R65, R8 ;  /* 0x0000000800417308 */ /* 0x0006620000000800 */
[----:B------:R-:W-:Y:S02]  /*5980*/  IMAD.MOV.U32 R90, RZ, RZ, R91 ;  /* 0x000000ffff5a7224 */ /* 0x000fe400078e005b */
[----:B------:R-:W-:Y:S01]  /*5990*/  IMAD.MOV.U32 R91, RZ, RZ, R86 ;  /* 0x000000ffff5b7224 */ /* 0x000fe200078e0056 */
[----:B------:R-:W-:Y:S01]  /*59a0*/  MOV R86, R77 ;  /* 0x0000004d00567202 */ /* 0x000fe20000000f00 */
[----:B------:R-:W-:Y:S02]  /*59b0*/  IMAD.MOV.U32 R77, RZ, RZ, R135 ;  /* 0x000000ffff4d7224 */ /* 0x000fe400078e0087 */
[----:B------:R1:W5:Y:S01]  /*59c0*/  LDL.LU R135, [R1+0x94] ;  /* 0x0000940001877983 */ /* 0x0003620000300800 */
[----:B--2---:R-:W-:Y:S01]  /*59d0*/  FFMA.FTZ R4, R182, c[0x0][0x2d0], -R12 ;  /* 0x0000b400b6047a23 */ /* 0x004fe2000001080c */
[----:B----4-:R-:W-:-:S03]  /*59e0*/  F2FP.PACK_AB R6, R61, R60 ;  /* 0x0000003c3d06723e */ /* 0x010fc600000000ff */
[----:B------:R2:W-:Y:S01]  /*59f0*/  MUFU.EX2 R56, R4 ;  /* 0x0000000400387308 */ /* 0x0005e20000000800 */
[----:B---3--:R-:W-:Y:S01]  /*5a00*/  FFMA.FTZ R8, R167, c[0x0][0x2d0], -R0 ;  /* 0x0000b400a7087a23 */ /* 0x008fe20000010800 */
[----:B-1----:R-:W-:-:S06]  /*5a10*/  F2FP.PACK_AB R9, R65, R64 ;  /* 0x000000404109723e */ /* 0x002fcc00000000ff */
[----:B------:R1:W-:Y:S01]  /*5a20*/  MUFU.EX2 R132, R8 ;  /* 0x0000000800847308 */ /* 0x0003e20000000800 */
[----:B--2---:R-:W-:-:S07]  /*5a30*/  FFMA.FTZ R4, R181, c[0x0][0x2d0], -R12 ;  /* 0x0000b400b5047a23 */ /* 0x004fce000001080c */
[----:B------:R2:W3:Y:S01]  /*5a40*/  MUFU.EX2 R57, R4 ;  /* 0x0000000400397308 */ /* 0x0004e20000000800 */
[----:B-1----:R-:W-:-:S07]  /*5a50*/  FFMA.FTZ R8, R165, c[0x0][0x2d0], -R0 ;  /* 0x0000b400a5087a23 */ /* 0x002fce0000010800 */
[----:B------:R1:W4:Y:S01]  /*5a60*/  MUFU.EX2 R133, R8 ;  /* 0x0000000800857308 */ /* 0x0003220000000800 */
[----:B--2---:R-:W-:Y:S01]  /*5a70*/  FFMA.FTZ R4, R180, c[0x0][0x2d0], -R12 ;  /* 0x0000b400b4047a23 */ /* 0x004fe2000001080c */
[----:B---3--:R-:W-:-:S06]  /*5a80*/  F2FP.PACK_AB R5, R57, R56 ;  /* 0x000000383905723e */ /* 0x008fcc00000000ff */
[----:B------:R2:W-:Y:S01]  /*5a90*/  MUFU.EX2 R58, R4 ;  /* 0x00000004003a7308 */ /* 0x0005e20000000800 */
[----:B-1----:R-:W-:Y:S01]  /*5aa0*/  FFMA.FTZ R8, R178, c[0x0][0x2d0], -R13 ;  /* 0x0000b400b2087a23 */ /* 0x002fe2000001080d */
[----:B----4-:R-:W-:-:S06]  /*5ab0*/  F2FP.PACK_AB R11, R133, R132 ;  /* 0x00000084850b723e */ /* 0x010fcc00000000ff */
[----:B------:R1:W-:Y:S01]  /*5ac0*/  MUFU.EX2 R62, R8 ;  /* 0x00000008003e7308 */ /* 0x0003e20000000800 */
[----:B--2---:R-:W-:-:S07]  /*5ad0*/  FFMA.FTZ R4, R179, c[0x0][0x2d0], -R12 ;  /* 0x0000b400b3047a23 */ /* 0x004fce000001080c */
[----:B------:R-:W2:Y:S01]  /*5ae0*/  MUFU.EX2 R59, R4 ;  /* 0x00000004003b7308 */ /* 0x000ea20000000800 */
[----:B-1----:R-:W-:Y:S02]  /*5af0*/  FFMA.FTZ R8, R171, c[0x0][0x2d0], -R13 ;  /* 0x0000b400ab087a23 */ /* 0x002fe4000001080d */
[----:B------:R-:W-:Y:S02]  /*5b00*/  IMAD.MOV.U32 R171, RZ, RZ, R94 ;  /* 0x000000ffffab7224 */ /* 0x000fe400078e005e */
[----:B------:R-:W-:-:S03]  /*5b10*/  IMAD.MOV.U32 R94, RZ, RZ, R82 ;  /* 0x000000ffff5e7224 */ /* 0x000fc600078e0052 */
[----:B------:R1:W3:Y:S01]  /*5b20*/  MUFU.EX2 R63, R8 ;  /* 0x00000008003f7308 */ /* 0x0002e20000000800 */
[----:B------:R-:W-:Y:S01]  /*5b30*/  IMAD.MOV.U32 R82, RZ, RZ, R101 ;  /* 0x000000ffff527224 */ /* 0x000fe200078e0065 */
[----:B------:R-:W-:Y:S01]  /*5b40*/  MOV R101, R96 ;  /* 0x0000006000657202 */ /* 0x000fe20000000f00 */
[----:B------:R-:W-:Y:S02]  /*5b50*/  IMAD.MOV.U32 R96, RZ, RZ, R243 ;  /* 0x000000ffff607224 */ /* 0x000fe400078e00f3 */
[----:B------:R-:W4:Y:S01]  /*5b60*/  LDL.LU R243, [R1+0x90] ;  /* 0x0000900001f37983 */ /* 0x000f220000300800 */
[----:B--2---:R-:W-:-:S03]  /*5b70*/  F2FP.PACK_AB R7, R59, R58 ;  /* 0x0000003a3b07723e */ /* 0x004fc600000000ff */
[----:B------:R-:W2:Y:S04]  /*5b80*/  LDL.LU R84, [R1+0x4] ;  /* 0x0000040001547983 */ /* 0x000ea80000300800 */
[----:B------:R-:W2:Y:S01]  /*5b90*/  LDL.LU R85, [R1] ;  /* 0x0000000001557983 */ /* 0x000ea20000300800 */
[----:B-1----:R-:W-:-:S03]  /*5ba0*/  F2FP.PACK_AB R8, R138, R134 ;  /* 0x000000868a08723e */ /* 0x002fc600000000ff */
[----:B------:R-:W2:Y:S01]  /*5bb0*/  LDL.LU R224, [R1+0x8c] ;  /* 0x00008c0001e07983 */ /* 0x000ea20000300800 */
[----:B---3--:R-:W-:-:S03]  /*5bc0*/  F2FP.PACK_AB R4, R63, R62 ;  /* 0x0000003e3f04723e */ /* 0x008fc600000000ff */
[-C--:B------:R-:W-:Y:S08]  /*5bd0*/  HMMA.16816.F32 R144, R8, R16.reuse, R144 ;  /* 0x000000100890723c */ /* 0x080ff00000001890 */
        /* <DEDUP_REMOVED lines=13> */
[----:B------:R-:W3:Y:S07]  /*5cb0*/  LDSM.16.MT88.4 R20, [R226+0x3100] ;  /* 0x00310000e214783b */ /* 0x000eee0000004200 */
[-C--:B-1----:R-:W-:Y:S08]  /*5cc0*/  HMMA.16816.F32 R108, R8, R16.reuse, R108 ;  /* 0x00000010086c723c */ /* 0x082ff0000000186c */
[C---:B------:R-:W-:Y:S08]  /*5cd0*/  HMMA.16816.F32 R196, R4.reuse, R16, R168 ;  /* 0x0000001004c4723c */ /* 0x040ff000000018a8 */
[-C--:B------:R-:W-:Y:S08]  /*5ce0*/  HMMA.16816.F32 R200, R4, R18.reuse, R200 ;  /* 0x0000001204c8723c */ /* 0x080ff000000018c8 */
[----:B------:R-:W-:Y:S01]  /*5cf0*/  HMMA.16816.F32 R248, R8, R18, R28 ;  /* 0x0000001208f8723c */ /* 0x000fe2000000181c */
[----:B------:R-:W1:Y:S01]  /*5d00*/  LDSM.16.MT88.4 R16, [R228+0x3100] ;  /* 0x00310000e410783b */ /* 0x000e620000004200 */
[----:B------:R-:W-:Y:S01]  /*5d10*/  IMAD.MOV.U32 R55, RZ, RZ, R98 ;  /* 0x000000ffff377224 */ /* 0x000fe200078e0062 */
[----:B------:R-:W-:Y:S01]  /*5d20*/  MOV R102, R94 ;  /* 0x0000005e00667202 */ /* 0x000fe20000000f00 */
[----:B------:R-:W-:Y:S01]  /*5d30*/  IMAD.MOV.U32 R107, RZ, RZ, R99 ;  /* 0x000000ffff6b7224 */ /* 0x000fe200078e0063 */
[----:B------:R-:W1:Y:S01]  /*5d40*/  LDSM.16.MT88.4 R28, [R227+0x3100] ;  /* 0x00310000e31c783b */ /* 0x000e620000004200 */
[----:B------:R-:W-:Y:S01]  /*5d50*/  IMAD.MOV.U32 R98, RZ, RZ, R86 ;  /* 0x000000ffff627224 */ /* 0x000fe200078e0056 */
[----:B------:R-:W-:Y:S01]  /*5d60*/  MOV R86, R76 ;  /* 0x0000004c00567202 */ /* 0x000fe20000000f00 */
        /* <DEDUP_REMOVED lines=10> */
[----:B------:R-:W-:-:S02]  /*5e10*/  IMAD.MOV.U32 R169, RZ, RZ, R98 ;  /* 0x000000ffffa97224 */ /* 0x000fc400078e0062 */
[----:B------:R-:W-:Y:S02]  /*5e20*/  IMAD.MOV.U32 R78, RZ, RZ, R95 ;  /* 0x000000ffff4e7224 */ /* 0x000fe400078e005f */
[----:B------:R-:W-:Y:S02]  /*5e30*/  IMAD.MOV.U32 R130, RZ, RZ, R109 ;  /* 0x000000ffff827224 */ /* 0x000fe400078e006d */
[----:B------:R-:W-:Y:S01]  /*5e40*/  IMAD.MOV.U32 R129, RZ, RZ, R110 ;  /* 0x000000ffff817224 */ /* 0x000fe200078e006e */
[C---:B---3--:R-:W-:Y:S01]  /*5e50*/  HMMA.16816.F32 R52, R4.reuse, R24, R52 ;  /* 0x000000180434723c */ /* 0x048fe20000001834 */
[----:B------:R-:W-:Y:S01]  /*5e60*/  IMAD.MOV.U32 R102, RZ, RZ, R83 ;  /* 0x000000ffff667224 */ /* 0x000fe200078e0053 */
[----:B------:R-:W-:Y:S01]  /*5e70*/  MOV R83, R240 ;  /* 0x000000f000537202 */ /* 0x000fe20000000f00 */
[----:B------:R-:W-:Y:S01]  /*5e80*/  IMAD.MOV.U32 R170, RZ, RZ, R99 ;  /* 0x000000ffffaa7224 */ /* 0x000fe200078e0063 */
[----:B------:R-:W-:Y:S01]  /*5e90*/  MOV R99, R97 ;  /* 0x0000006100637202 */ /* 0x000fe20000000f00 */
[----:B------:R-:W-:Y:S01]  /*5ea0*/  IMAD.MOV.U32 R95, RZ, RZ, R241 ;  /* 0x000000ffff5f7224 */ /* 0x000fe200078e00f1 */
[----:B------:R-:W-:Y:S01]  /*5eb0*/  MOV R168, R94 ;  /* 0x0000005e00a87202 */ /* 0x000fe20000000f00 */
[----:B------:R-:W-:Y:S01]  /*5ec0*/  IMAD.MOV.U32 R76, RZ, RZ, R239 ;  /* 0x000000ffff4c7224 */ /* 0x000fe200078e00ef */
[----:B------:R-:W-:Y:S01]  /*5ed0*/  HMMA.16816.F32 R88, R4, R20, R88 ;  /* 0x000000140458723c */ /* 0x000fe20000001858 */
[----:B------:R-:W-:Y:S01]  /*5ee0*/  IMAD.MOV.U32 R94, RZ, RZ, R93 ;  /* 0x000000ffff5e7224 */ /* 0x000fe200078e005d */
[----:B------:R3:W5:Y:S01]  /*5ef0*/  LDL.LU R244, [R1+0x88] ;  /* 0x0000880001f47983 */ /* 0x0007620000300800 */
        /* <DEDUP_REMOVED lines=24> */
[----:B------:R-:W-:Y:S02]  /*6080*/  IMAD.MOV.U32 R87, RZ, RZ, R82 ;  /* 0x000000ffff577224 */ /* 0x000fe400078e0052 */
[----:B------:R-:W-:Y:S01]  /*6090*/  IMAD.MOV.U32 R154, RZ, RZ, R94 ;  /* 0x000000ffff9a7224 */ /* 0x000fe200078e005e */
[C---:B-1----:R-:W-:Y:S08]  /*60a0*/  HMMA.16816.F32 R104, R4.reuse, R16, R104 ;  /* 0x000000100468723c */ /* 0x042ff00000001868 */
[----:B------:R-:W-:Y:S08]  /*60b0*/  HMMA.16816.F32 R192, R4, R28, R192 ;  /* 0x0000001c04c0723c */ /* 0x000ff000000018c0 */
[----:B------:R-:W-:Y:S01]  /*60c0*/  HMMA.16816.F32 R48, R8, R18, R48 ;  /* 0x000000120830723c */ /* 0x000fe20000001830 */
[----:B------:R-:W-:-:S02]  /*60d0*/  IMAD.MOV.U32 R15, RZ, RZ, R232 ;  /* 0x000000ffff0f7224 */ /* 0x000fc400078e00e8 */
[----:B----4-:R-:W-:-:S05]  /*60e0*/  IMAD.MOV.U32 R77, RZ, RZ, R243 ;  /* 0x000000ffff4d7224 */ /* 0x010fca00078e00f3 */
[----:B------:R-:W-:Y:S01]  /*60f0*/  HMMA.16816.F32 R44, R8, R30, R44 ;  /* 0x0000001e082c723c */ /* 0x000fe2000000182c */
[----:B------:R-:W-:Y:S01]  /*6100*/  MOV R96, R242 ;  /* 0x000000f200607202 */ /* 0x000fe20000000f00 */
[----:B------:R3:W5:Y:S01]  /*6110*/  LDL.LU R243, [R1+0x84] ;  /* 0x0000840001f37983 */ /* 0x0007620000300800 */
[----:B------:R-:W-:Y:S02]  /*6120*/  IMAD.MOV.U32 R98, RZ, RZ, R77 ;  /* 0x000000ffff627224 */ /* 0x000fe400078e004d */
        /* <DEDUP_REMOVED lines=9> */
[----:B------:R3:W5:Y:S01]  /*61c0*/  LDL.LU R242, [R1+0x80] ;  /* 0x0000800001f27983 */ /* 0x0007620000300800 */
[----:B------:R-:W-:-:S02]  /*61d0*/  IMAD.MOV.U32 R168, RZ, RZ, R77 ;  /* 0x000000ffffa87224 */ /* 0x000fc400078e004d */
[----:B------:R-:W-:Y:S01]  /*61e0*/  IMAD.MOV.U32 R155, RZ, RZ, R99 ;  /* 0x000000ffff9b7224 */ /* 0x000fe200078e0063 */
[C---:B------:R-:W-:Y:S01]  /*61f0*/  HMMA.16816.F32 R76, R4.reuse, R26, R220 ;  /* 0x0000001a044c723c */ /* 0x040fe200000018dc */
[----:B------:R-:W-:Y:S01]  /*6200*/  MOV R99, R93 ;  /* 0x0000005d00637202 */ /* 0x000fe20000000f00 */
[----:B------:R-:W-:Y:S01]  /*6210*/  IMAD.MOV.U32 R96, RZ, RZ, R238 ;  /* 0x000000ffff607224 */ /* 0x000fe200078e00ee */
[----:B------:R3:W5:Y:S04]  /*6220*/  LDL.LU R241, [R1+0x7c] ;  /* 0x00007c0001f17983 */ /* 0x0007680000300800 */
[----:B------:R-:W-:Y:S01]  /*6230*/  IMAD.MOV.U32 R223, RZ, RZ, R92 ;  /* 0x000000ffffdf7224 */ /* 0x000fe200078e005c */
[----:B------:R3:W5:Y:S01]  /*6240*/  LDL.LU R240, [R1+0x78] ;  /* 0x0000780001f07983 */ /* 0x0007620000300800 */
[C---:B------:R-:W-:Y:S03]  /*6250*/  HMMA.16816.F32 R92, R4.reuse, R22, R216 ;  /* 0x00000016045c723c */ /* 0x040fe600000018d8 */
[----:B------:R3:W5:Y:S04]  /*6260*/  LDL.LU R239, [R1+0x74] ;  /* 0x0000740001ef7983 */ /* 0x0007680000300800 */
[----:B------:R-:W-:Y:S01]  /*6270*/  IMAD.MOV.U32 R219, RZ, RZ, R111 ;  /* 0x000000ffffdb7224 */ /* 0x000fe200078e006f */
[----:B------:R3:W5:Y:S01]  /*6280*/  LDL.LU R238, [R1+0x70] ;  /* 0x0000700001ee7983 */ /* 0x0007620000300800 */
[C---:B------:R-:W-:Y:S03]  /*6290*/  HMMA.16816.F32 R108, R4.reuse, R18, R212 ;  /* 0x00000012046c723c */ /* 0x040fe600000018d4 */
[----:B------:R3:W5:Y:S04]  /*62a0*/  LDL.LU R237, [R1+0x6c] ;  /* 0x00006c0001ed7983 */ /* 0x0007680000300800 */
[----:B------:R-:W-:Y:S01]  /*62b0*/  MOV R212, R86 ;  /* 0x0000005600d47202 */ /* 0x000fe20000000f00 */
[----:B------:R-:W-:Y:S01]  /*62c0*/  IMAD.MOV.U32 R213, RZ, RZ, R87 ;  /* 0x000000ffffd57224 */ /* 0x000fe200078e0057 */
[----:B--2---:R-:W-:Y:S01]  /*62d0*/  MOV R214, R84 ;  /* 0x0000005400d67202 */ /* 0x004fe20000000f00 */
[----:B------:R-:W-:Y:S01]  /*62e0*/  IMAD.MOV.U32 R215, RZ, RZ, R85 ;  /* 0x000000ffffd77224 */ /* 0x000fe200078e0055 */
[----:B------:R3:W5:Y:S01]  /*62f0*/  LDL.LU R236, [R1+0x68] ;  /* 0x0000680001ec7983 */ /* 0x0007620000300800 */
[----:B------:R-:W-:Y:S03]  /*6300*/  HMMA.16816.F32 R84, R4, R30, R208 ;  /* 0x0000001e0454723c */ /* 0x000fe600000018d0 */
[----:B------:R3:W5:Y:S04]  /*6310*/  LDL.LU R235, [R1+0x64] ;  /* 0x0000640001eb7983 */ /* 0x0007680000300800 */
[----:B------:R-:W-:Y:S01]  /*6320*/  MOV R211, R223 ;  /* 0x000000df00d37202 */ /* 0x000fe20000000f00 */
[----:B------:R-:W-:Y:S01]  /*6330*/  FFMA.FTZ R4, R205, c[0x0][0x2d0], -R3 ;  /* 0x0000b400cd047a23 */ /* 0x000fe20000010803 */
[C---:B------:R-:W-:Y:S01]  /*6340*/  HMMA.16816.F32 R220, R8.reuse, R24, R124 ;  /* 0x0000001808dc723c */ /* 0x040fe2000000187c */
[----:B------:R-:W-:Y:S01]  /*6350*/  IMAD.MOV.U32 R6, RZ, RZ, R212 ;  /* 0x000000ffff067224 */ /* 0x000fe200078e00d4 */
[----:B------:R-:W-:Y:S01]  /*6360*/  MOV R7, R213 ;  /* 0x000000d500077202 */ /* 0x000fe20000000f00 */
[----:B------:R-:W-:Y:S01]  /*6370*/  IMAD.MOV.U32 R5, RZ, RZ, R100 ;  /* 0x000000ffff057224 */ /* 0x000fe200078e0064 */
[----:B------:R3:W5:Y:S03]  /*6380*/  LDL.LU R234, [R1+0x60] ;  /* 0x0000600001ea7983 */ /* 0x0007660000300800 */
[----:B------:R-:W-:Y:S01]  /*6390*/  IMAD.MOV.U32 R124, RZ, RZ, R219 ;  /* 0x000000ffff7c7224 */ /* 0x000fe200078e00db */
[----:B------:R-:W-:Y:S01]  /*63a0*/  MOV R127, R67 ;  /* 0x00000043007f7202 */ /* 0x000fe20000000f00 */
[C---:B------:R-:W-:Y:S01]  /*63b0*/  HMMA.16816.F32 R216, R8.reuse, R26, R72 ;  /* 0x0000001a08d8723c */ /* 0x040fe20000001848 */
[----:B------:R-:W-:Y:S01]  /*63c0*/  IMAD.MOV.U32 R125, RZ, RZ, R66 ;  /* 0x000000ffff7d7224 */ /* 0x000fe200078e0042 */
[----:B------:R3:W5:Y:S05]  /*63d0*/  LDL.LU R233, [R1+0x5c] ;  /* 0x00005c0001e97983 */ /* 0x00076a0000300800 */
[----:B------:R-:W-:Y:S01]  /*63e0*/  MOV R75, R211 ;  /* 0x000000d3004b7202 */ /* 0x000fe20000000f00 */
[----:B------:R-:W-:Y:S01]  /*63f0*/  IMAD.MOV.U32 R73, RZ, RZ, R214 ;  /* 0x000000ffff497224 */ /* 0x000fe200078e00d6 */
[----:B------:R-:W-:Y:S01]  /*6400*/  HMMA.16816.F32 R208, R8, R22, R68 ;  /* 0x0000001608d0723c */ /* 0x000fe20000001844 */
[----:B------:R1:W-:Y:S01]  /*6410*/  MUFU.EX2 R23, R4 ;  /* 0x0000000400177308 */ /* 0x0003e20000000800 */
[----:B------:R-:W-:Y:S01]  /*6420*/  MOV R74, R215 ;  /* 0x000000d7004a7202 */ /* 0x000fe20000000f00 */
[----:B------:R-:W-:Y:S01]  /*6430*/  IMAD.MOV.U32 R126, RZ, RZ, R102 ;  /* 0x000000ffff7e7224 */ /* 0x000fe200078e0066 */
[----:B------:R-:W-:Y:S01]  /*6440*/  MOV R67, R103 ;  /* 0x0000006700437202 */ /* 0x000fe20000000f00 */
[----:B------:R3:W5:Y:S01]  /*6450*/  LDL.LU R232, [R1+0x58] ;  /* 0x0000580001e87983 */ /* 0x0007620000300800 */
[----:B-1----:R-:W-:-:S02]  /*6460*/  FFMA.FTZ R4, R204, c[0x0][0x2d0], -R3 ;  /* 0x0000b400cc047a23 */ /* 0x002fc40000010803 */
[----:B------:R-:W-:Y:S01]  /*6470*/  HMMA.16816.F32 R212, R8, R20, R116 ;  /* 0x0000001408d4723c */ /* 0x000fe20000001874 */
[----:B------:R-:W-:Y:S01]  /*6480*/  IMAD.MOV.U32 R27, RZ, RZ, R74 ;  /* 0x000000ffff1b7224 */ /* 0x000fe200078e004a */
[----:B------:R-:W-:Y:S01]  /*6490*/  MOV R66, R101 ;  /* 0x0000006500427202 */ /* 0x000fe20000000f00 */
[----:B------:R1:W2:Y:S01]  /*64a0*/  MUFU.EX2 R24, R4 ;  /* 0x0000000400187308 */ /* 0x0002a20000000800 */
[----:B------:R-:W-:Y:S01]  /*64b0*/  MOV R72, R75 ;  /* 0x0000004b00487202 */ /* 0x000fe20000000f00 */
[----:B------:R-:W-:Y:S01]  /*64c0*/  IMAD.MOV.U32 R70, RZ, RZ, R5 ;  /* 0x000000ffff467224 */ /* 0x000fe200078e0005 */
[----:B------:R-:W-:Y:S01]  /*64d0*/  MOV R71, R154 ;  /* 0x0000009a00477202 */ /* 0x000fe20000000f00 */
[----:B------:R3:W5:Y:S01]  /*64e0*/  LDL.LU R231, [R1+0x54] ;  /* 0x0000540001e77983 */ /* 0x0007620000300800 */
[--C-:B-1----:R-:W-:Y:S02]  /*64f0*/  FFMA.FTZ R4, R191, c[0x0][0x2d0], -R3.reuse ;  /* 0x0000b400bf047a23 */ /* 0x102fe40000010803 */
[----:B------:R-:W-:-:S04]  /*6500*/  FFMA.FTZ R3, R190, c[0x0][0x2d0], -R3 ;  /* 0x0000b400be037a23 */ /* 0x000fc80000010803 */
[----:B------:R1:W-:Y:S02]  /*6510*/  MUFU.EX2 R25, R3 ;  /* 0x0000000300197308 */ /* 0x0003e40000000800 */
[----:B-1----:R-:W-:-:S06]  /*6520*/  FFMA.FTZ R3, R187, c[0x0][0x2d0], -R0 ;  /* 0x0000b400bb037a23 */ /* 0x002fcc0000010800 */
[----:B------:R1:W-:Y:S01]  /*6530*/  MUFU.EX2 R20, R3 ;  /* 0x0000000300147308 */ /* 0x0003e20000000800 */
[----:B------:R-:W-:Y:S01]  /*6540*/  HMMA.16816.F32 R100, R8, R16, R120 ;  /* 0x000000100864723c */ /* 0x000fe20000001878 */
[----:B-1----:R-:W-:-:S06]  /*6550*/  FFMA.FTZ R3, R186, c[0x0][0x2d0], -R0 ;  /* 0x0000b400ba037a23 */ /* 0x002fcc0000010800 */
[----:B------:R1:W4:Y:S02]  /*6560*/  MUFU.EX2 R21, R3 ;  /* 0x0000000300157308 */ /* 0x0003240000000800 */
[--C-:B-1----:R-:W-:Y:S02]  /*6570*/  FFMA.FTZ R3, R185, c[0x0][0x2d0], -R0.reuse ;  /* 0x0000b400b9037a23 */ /* 0x102fe40000010800 */
[----:B------:R-:W-:Y:S01]  /*6580*/  FFMA.FTZ R0, R184, c[0x0][0x2d0], -R0 ;  /* 0x0000b400b8007a23 */ /* 0x000fe20000010800 */
[----:B------:R-:W-:Y:S01]  /*6590*/  MOV R74, R230 ;  /* 0x000000e6004a7202 */ /* 0x000fe20000000f00 */
[----:B------:R-:W-:Y:S01]  /*65a0*/  IMAD.MOV.U32 R75, RZ, RZ, R229 ;  /* 0x000000ffff4b7224 */ /* 0x000fe200078e00e5 */
[----:B------:R-:W-:Y:S01]  /*65b0*/  MOV R5, R152 ;  /* 0x0000009800057202 */ /* 0x000fe20000000f00 */
[----:B------:R1:W-:Y:S01]  /*65c0*/  MUFU.EX2 R19, R0 ;  /* 0x0000000000137308 */ /* 0x0003e20000000800 */
[----:B------:R-:W-:Y:S07]  /*65d0*/  LDSM.16.MT88.4 R184, [R228+0x1900] ;  /* 0x00190000e4b8783b */ /* 0x000fee0000004200 */
[----:B------:R-:W2:Y:S01]  /*65e0*/  MUFU.EX2 R26, R4 ;  /* 0x00000004001a7308 */ /* 0x000ea20000000800 */
[----:B------:R-:W-:Y:S01]  /*65f0*/  IMAD.MOV.U32 R68, RZ, RZ, R71 ;  /* 0x000000ffff447224 */ /* 0x000fe200078e0047 */
[----:B------:R3:W5:Y:S01]  /*6600*/  LDL.LU R230, [R1+0x50] ;  /* 0x0000500001e67983 */ /* 0x0007620000300800 */
[----:B------:R-:W-:-:S03]  /*6610*/  IMAD.MOV.U32 R190, RZ, RZ, R99 ;  /* 0x000000ffffbe7224 */ /* 0x000fc600078e0063 */
[----:B------:R3:W5:Y:S01]  /*6620*/  LDL.LU R229, [R1+0x4c] ;  /* 0x00004c0001e57983 */ /* 0x0007620000300800 */
[--C-:B-1----:R-:W-:Y:S02]  /*6630*/  FFMA.FTZ R0, R73, c[0x0][0x2d0], -R13.reuse ;  /* 0x0000b40049007a23 */ /* 0x102fe4000001080d */
[----:B------:R-:W-:Y:S01]  /*6640*/  IMAD.MOV.U32 R73, RZ, RZ, R124 ;  /* 0x000000ffff497224 */ /* 0x000fe200078e007c */
[----:B------:R-:W-:Y:S01]  /*6650*/  MOV R124, R224 ;  /* 0x000000e0007c7202 */ /* 0x000fe20000000f00 */
[----:B------:R1:W-:Y:S08]  /*6660*/  MUFU.EX2 R16, R0 ;  /* 0x0000000000107308 */ /* 0x0003f00000000800 */
[----:B------:R-:W2:Y:S01]  /*6670*/  MUFU.EX2 R22, R3 ;  /* 0x0000000300167308 */ /* 0x000ea20000000800 */
[----:B------:R-:W-:Y:S01]  /*6680*/  HMMA.16816.F32 R116, R8, R28, R72 ;  /* 0x0000001c0874723c */ /* 0x000fe20000001848 */
[----:B------:R-:W-:Y:S01]  /*6690*/  IMAD.MOV.U32 R30, RZ, RZ, R190 ;  /* 0x000000ffff1e7224 */ /* 0x000fe200078e00be */
[----:B------:R3:W5:Y:S01]  /*66a0*/  LDL.LU R224, [R1+0x48] ;  /* 0x0000480001e07983 */ /* 0x0007620000300800 */
[----:B-1----:R-:W-:-:S04]  /*66b0*/  FFMA.FTZ R0, R27, c[0x0][0x2d0], -R13 ;  /* 0x0000b4001b007a23 */ /* 0x002fc8000001080d */
[----:B------:R1:W1:Y:S01]  /*66c0*/  MUFU.EX2 R17, R0 ;  /* 0x0000000000117308 */ /* 0x0002620000000800 */
[----:B------:R-:W-:Y:S02]  /*66d0*/  IMAD.MOV.U32 R75, RZ, RZ, R153 ;  /* 0x000000ffff4b7224 */ /* 0x000fe400078e0099 */
[----:B------:R-:W-:Y:S01]  /*66e0*/  IMAD.MOV.U32 R72, RZ, RZ, R155 ;  /* 0x000000ffff487224 */ /* 0x000fe200078e009b */
[----:B------:R-:W-:Y:S01]  /*66f0*/  MOV R73, R171 ;  /* 0x000000ab00497202 */ /* 0x000fe20000000f00 */
[----:B------:R-:W2:Y:S01]  /*6700*/  LDSM.16.MT88.4 R152, [R225+0x1900] ;  /* 0x00190000e198783b */ /* 0x000ea20000004200 */
[----:B------:R-:W-:Y:S02]  /*6710*/  IMAD.MOV.U32 R74, RZ, RZ, R169 ;  /* 0x000000ffff4a7224 */ /* 0x000fe400078e00a9 */
[----:B-1----:R-:W-:-:S04]  /*6720*/  FFMA.FTZ R0, R124, c[0x0][0x2d0], -R13 ;  /* 0x0000b4007c007a23 */ /* 0x002fc8000001080d */
[----:B------:R1:W-:Y:S01]  /*6730*/  MUFU.EX2 R18, R0 ;  /* 0x0000000000127308 */ /* 0x0003e20000000800 */
[----:B------:R-:W-:Y:S01]  /*6740*/  MOV R124, R170 ;  /* 0x000000aa007c7202 */ /* 0x000fe20000000f00 */
[----:B-1----:R-:W-:Y:S02]  /*6750*/  FFMA.FTZ R0, R125, c[0x0][0x2d0], -R13 ;  /* 0x0000b4007d007a23 */ /* 0x002fe4000001080d */
[----:B------:R-:W-:Y:S01]  /*6760*/  IMAD.MOV.U32 R125, RZ, RZ, R98 ;  /* 0x000000ffff7d7224 */ /* 0x000fe200078e0062 */
[----:B------:R-:W-:-:S03]  /*6770*/  MOV R98, R15 ;  /* 0x0000000f00627202 */ /* 0x000fc60000000f00 */
[----:B------:R1:W-:Y:S01]  /*6780*/  MUFU.EX2 R15, R0 ;  /* 0x00000000000f7308 */ /* 0x0003e20000000800 */
[--C-:B------:R-:W-:Y:S02]  /*6790*/  FFMA.FTZ R3, R206, c[0x0][0x2d0], -R12.reuse ;  /* 0x0000b400ce037a23 */ /* 0x100fe4000001080c */
[----:B-1----:R-:W-:Y:S02]  /*67a0*/  FFMA.FTZ R0, R168, c[0x0][0x2d0], -R12 ;  /* 0x0000b400a8007a23 */ /* 0x002fe4000001080c */
[----:B------:R-:W1:Y:S03]  /*67b0*/  LDSM.16.MT88.4 R168, [R226+0x1900] ;  /* 0x00190000e2a8783b */ /* 0x000e660000004200 */
[----:B------:R2:W-:Y:S01]  /*67c0*/  MUFU.EX2 R27, R0 ;  /* 0x00000000001b7308 */ /* 0x0005e20000000800 */
[----:B------:R-:W-:Y:S02]  /*67d0*/  FADD.FTZ R9, R189, R14 ;  /* 0x0000000ebd097221 */ /* 0x000fe40000010000 */
[----:B--2---:R-:W-:-:S05]  /*67e0*/  FFMA.FTZ R0, R207, c[0x0][0x2d0], -R12 ;  /* 0x0000b400cf007a23 */ /* 0x004fca000001080c */
[----:B------:R2:W1:Y:S01]  /*67f0*/  MUFU.EX2 R13, R0 ;  /* 0x00000000000d7308 */ /* 0x0004620000000800 */
[----:B------:R-:W-:Y:S01]  /*6800*/  MOV R205, R72 ;  /* 0x0000004800cd7202 */ /* 0x000fe20000000f00 */
[----:B------:R-:W-:Y:S01]  /*6810*/  IMAD.MOV.U32 R69, RZ, RZ, R73 ;  /* 0x000000ffff457224 */ /* 0x000fe200078e0049 */
[----:B------:R-:W-:Y:S01]  /*6820*/  MOV R72, R125 ;  /* 0x0000007d00487202 */ /* 0x000fe20000000f00 */
[----:B--2---:R-:W-:-:S04]  /*6830*/  FFMA.FTZ R0, R70, c[0x0][0x2d0], -R12 ;  /* 0x0000b40046007a23 */ /* 0x004fc8000001080c */
[----:B------:R-:W-:Y:S08]  /*6840*/  MUFU.EX2 R12, R3 ;  /* 0x00000003000c7308 */ /* 0x000ff00000000800 */
[----:B------:R-:W2:Y:S01]  /*6850*/  MUFU.EX2 R14, R0 ;  /* 0x00000000000e7308 */ /* 0x000ea20000000800 */
        /* <DEDUP_REMOVED lines=9> */
[----:B------:R-:W-:Y:S01]  /*68f0*/  FADD.FTZ R11, R68, R205 ;  /* 0x000000cd440b7221 */ /* 0x000fe20000010000 */
        /* <DEDUP_REMOVED lines=8> */
[----:B------:R-:W-:Y:S01]  /*6980*/  F2FP.PACK_AB R128, R24, R23 ;  /* 0x000000171880723e */ /* 0x000fe200000000ff */
[----:B------:R-:W-:Y:S01]  /*6990*/  IMAD.MOV.U32 R73, RZ, RZ, R125 ;  /* 0x000000ffff497224 */ /* 0x000fe200078e007d */
[----:B----4-:R-:W-:Y:S01]  /*69a0*/  F2FP.PACK_AB R129, R21, R20 ;  /* 0x000000141581723e */ /* 0x010fe200000000ff */
[----:B------:R-:W-:Y:S01]  /*69b0*/  IMAD.MOV.U32 R75, RZ, RZ, R127 ;  /* 0x000000ffff4b7224 */ /* 0x000fe200078e007f */
[----:B------:R-:W-:-:S02]  /*69c0*/  F2FP.PACK_AB R130, R25, R26 ;  /* 0x0000001a1982723e */ /* 0x000fc400000000ff */
[----:B------:R-:W-:Y:S02]  /*69d0*/  F2FP.PACK_AB R131, R19, R22 ;  /* 0x000000161383723e */ /* 0x000fe400000000ff */
[----:B------:R-:W-:Y:S02]  /*69e0*/  F2FP.PACK_AB R124, R17, R16 ;  /* 0x00000010117c723e */ /* 0x000fe400000000ff */
[----:B-1----:R-:W-:Y:S02]  /*69f0*/  F2FP.PACK_AB R125, R13, R27 ;  /* 0x0000001b0d7d723e */ /* 0x002fe400000000ff */
[----:B------:R-:W-:Y:S02]  /*6a00*/  F2FP.PACK_AB R126, R15, R18 ;  /* 0x000000120f7e723e */ /* 0x000fe400000000ff */
[----:B--2---:R-:W-:Y:S01]  /*6a10*/  F2FP.PACK_AB R127, R14, R12 ;  /* 0x0000000c0e7f723e */ /* 0x004fe200000000ff */
[----:B------:R-:W-:Y:S01]  /*6a20*/  HMMA.16816.F32 R144, R128, R152, R144 ;  /* 0x000000988090723c */ /* 0x000fe20000001890 */
[----:B------:R-:W-:-:S02]  /*6a30*/  IMAD.MOV.U32 R0, RZ, RZ, R81 ;  /* 0x000000ffff007224 */ /* 0x000fc400078e0051 */
[----:B------:R-:W-:-:S05]  /*6a40*/  IMAD.MOV.U32 R10, RZ, RZ, R5 ;  /* 0x000000ffff0a7224 */ /* 0x000fca00078e0005 */
[C---:B------:R-:W-:Y:S08]  /*6a50*/  HMMA.16816.F32 R140, R124.reuse, R152, R140 ;  /* 0x000000987c8c723c */ /* 0x040ff0000000188c */
[-C--:B------:R-:W-:Y:S08]  /*6a60*/  HMMA.16816.F32 R148, R124, R154.reuse, R148 ;  /* 0x0000009a7c94723c */ /* 0x080ff00000001894 */
[C---:B------:R-:W-:Y:S07]  /*6a70*/  HMMA.16816.F32 R152, R128.reuse, R154, R40 ;  /* 0x0000009a8098723c */ /* 0x040fee0000001828 */
[----:B------:R-:W-:Y:S01]  /*6a80*/  MOV R43, R191 ;  /* 0x000000bf002b7202 */ /* 0x000fe20000000f00 */
[----:B------:R-:W-:Y:S01]  /*6a90*/  HMMA.16816.F32 R172, R128, R184, R172 ;  /* 0x000000b880ac723c */ /* 0x000fe200000018ac */
[----:B------:R-:W-:Y:S01]  /*6aa0*/  IMAD.MOV.U32 R40, RZ, RZ, R68 ;  /* 0x000000ffff287224 */ /* 0x000fe200078e0044 */
[----:B------:R-:W-:Y:S01]  /*6ab0*/  MOV R191, R82 ;  /* 0x0000005200bf7202 */ /* 0x000fe20000000f00 */
[----:B------:R-:W-:-:S05]  /*6ac0*/  IMAD.MOV.U32 R68, RZ, RZ, R83 ;  /* 0x000000ffff447224 */ /* 0x000fca00078e0053 */
[C---:B------:R-:W-:Y:S08]  /*6ad0*/  HMMA.16816.F32 R176, R124.reuse, R184, R176 ;  /* 0x000000b87cb0723c */ /* 0x040ff000000018b0 */
[----:B------:R-:W-:Y:S08]  /*6ae0*/  HMMA.16816.F32 R180, R124, R186, R180 ;  /* 0x000000ba7cb4723c */ /* 0x000ff000000018b4 */
[-C--:B------:R-:W-:Y:S08]  /*6af0*/  HMMA.16816.F32 R156, R128, R168.reuse, R156 ;  /* 0x000000a8809c723c */ /* 0x080ff0000000189c */
[C---:B------:R-:W-:Y:S08]  /*6b00*/  HMMA.16816.F32 R160, R124.reuse, R168, R160 ;  /* 0x000000a87ca0723c */ /* 0x040ff000000018a0 */
[----:B------:R-:W-:Y:S08]  /*6b10*/  HMMA.16816.F32 R164, R124, R170, R164 ;  /* 0x000000aa7ca4723c */ /* 0x000ff000000018a4 */
[C---:B------:R-:W-:Y:S07]  /*6b20*/  HMMA.16816.F32 R184, R128.reuse, R186, R32 ;  /* 0x000000ba80b8723c */ /* 0x040fee0000001820 */
[----:B------:R-:W-:Y:S01]  /*6b30*/  MOV R35, R80 ;  /* 0x0000005000237202 */ /* 0x000fe20000000f00 */
[----:B------:R-:W-:Y:S01]  /*6b40*/  HMMA.16816.F32 R168, R128, R170, R36 ;  /* 0x000000aa80a8723c */ /* 0x000fe20000001824 */
[----:B------:R-:W1:Y:S06]  /*6b50*/  LDSM.16.MT88.4 R80, [R225+0x3900] ;  /* 0x00390000e150783b */ /* 0x000e6c0000004200 */
[----:B------:R-:W-:Y:S01]  /*6b60*/  MOV R37, R71 ;  /* 0x0000004700257202 */ /* 0x000fe20000000f00 */
[----:B------:R-:W-:Y:S01]  /*6b70*/  IMAD.MOV.U32 R71, RZ, RZ, R7 ;  /* 0x000000ffff477224 */ /* 0x000fe200078e0007 */
[----:B------:R-:W-:-:S02]  /*6b80*/  MOV R36, R6 ;  /* 0x0000000600247202 */ /* 0x000fc40000000f00 */
[----:B------:R-:W2:Y:S01]  /*6b90*/  LDSM.16.MT88.4 R4, [R227+0x3900] ;  /* 0x00390000e304783b */ /* 0x000ea20000004200 */
[----:B------:R-:W-:Y:S01]  /*6ba0*/  MOV R3, R114 ;  /* 0x0000007200037202 */ /* 0x000fe20000000f00 */
[----:B------:R-:W-:Y:S02]  /*6bb0*/  IMAD.MOV.U32 R34, RZ, RZ, R115 ;  /* 0x000000ffff227224 */ /* 0x000fe400078e0073 */
[----:B------:R-:W-:Y:S02]  /*6bc0*/  FADD.FTZ R0, R0, R9 ;  /* 0x0000000900007221 */ /* 0x000fe40000010000 */
[----:B------:R-:W-:Y:S01]  /*6bd0*/  FADD.FTZ R3, R3, R34 ;  /* 0x0000002203037221 */ /* 0x000fe20000010000 */
[----:B------:R-:W-:Y:S01]  /*6be0*/  MOV R121, R73 ;  /* 0x0000004900797202 */ /* 0x000fe20000000f00 */
[----:B------:R-:W-:Y:S01]  /*6bf0*/  FADD.FTZ R8, R113, R112 ;  /* 0x0000007071087221 */ /* 0x000fe20000010000 */
[----:B------:R-:W-:Y:S01]  /*6c00*/  MOV R123, R75 ;  /* 0x0000004b007b7202 */ /* 0x000fe20000000f00 */
[----:B------:R-:W-:Y:S01]  /*6c10*/  IMAD.MOV.U32 R120, RZ, RZ, R72 ;  /* 0x000000ffff787224 */ /* 0x000fe200078e0048 */
[----:B------:R-:W-:Y:S01]  /*6c20*/  MOV R41, R205 ;  /* 0x000000cd00297202 */ /* 0x000fe20000000f00 */
[----:B------:R-:W-:-:S02]  /*6c30*/  IMAD.MOV.U32 R122, RZ, RZ, R74 ;  /* 0x000000ffff7a7224 */ /* 0x000fc400078e004a */
[----:B------:R-:W-:Y:S01]  /*6c40*/  IMAD.MOV.U32 R29, RZ, RZ, R67 ;  /* 0x000000ffff1d7224 */ /* 0x000fe200078e0043 */
[----:B------:R-:W-:Y:S01]  /*6c50*/  MOV R39, R69 ;  /* 0x0000004500277202 */ /* 0x000fe20000000f00 */
[----:B------:R-:W-:Y:S01]  /*6c60*/  FADD.FTZ R10, R10, R3 ;  /* 0x000000030a0a7221 */ /* 0x000fe20000010000 */
[----:B------:R-:W-:Y:S01]  /*6c70*/  LDSM.16.MT88.4 R112, [R228+0x3900] ;  /* 0x00390000e470783b */ /* 0x000fe20000004200 */
[----:B------:R-:W-:Y:S02]  /*6c80*/  FADD.FTZ R9, R37, R0 ;  /* 0x0000000025097221 */ /* 0x000fe40000010000 */
[----:B------:R-:W-:Y:S02]  /*6c90*/  IMAD.MOV.U32 R38, RZ, RZ, R70 ;  /* 0x000000ffff267224 */ /* 0x000fe400078e0046 */
[----:B------:R-:W-:Y:S01]  /*6ca0*/  FADD.FTZ R8, R35, R8 ;  /* 0x0000000823087221 */ /* 0x000fe20000010000 */
[----:B------:R-:W-:Y:S01]  /*6cb0*/  MOV R189, R29 ;  /* 0x0000001d00bd7202 */ /* 0x000fe20000000f00 */
[----:B------:R-:W-:-:S02]  /*6cc0*/  FADD.FTZ R11, R36, R11 ;  /* 0x0000000b240b7221 */ /* 0x000fc40000010000 */
[----:B------:R-:W-:Y:S02]  /*6cd0*/  FADD.FTZ R0, R40, R10 ;  /* 0x0000000a28007221 */ /* 0x000fe40000010000 */
[----:B------:R-:W-:Y:S01]  /*6ce0*/  FADD.FTZ R9, R41, R9 ;  /* 0x0000000929097221 */ /* 0x000fe20000010000 */
[----:B-1----:R-:W-:Y:S01]  /*6cf0*/  HMMA.16816.F32 R72, R124, R80, R52 ;  /* 0x000000507c48723c */ /* 0x002fe20000001834 */
[----:B------:R-:W-:Y:S01]  /*6d00*/  MOV R70, R66 ;  /* 0x0000004200467202 */ /* 0x000fe20000000f00 */
[----:B------:R-:W-:Y:S01]  /*6d10*/  IMAD.MOV.U32 R42, RZ, RZ, R204 ;  /* 0x000000ffff2a7224 */ /* 0x000fe200078e00cc */
[----:B------:R-:W-:Y:S01]  /*6d20*/  MOV R67, R98 ;  /* 0x0000006200437202 */ /* 0x000fe20000000f00 */
[----:B------:R-:W-:-:S03]  /*6d30*/  IMAD.MOV.U32 R69, RZ, RZ, R97 ;  /* 0x000000ffff457224 */ /* 0x000fc600078e0061 */
[----:B------:R-:W-:Y:S01]  /*6d40*/  MOV R52, R120 ;  /* 0x0000007800347202 */ /* 0x000fe20000000f00 */
[----:B------:R-:W-:Y:S01]  /*6d50*/  IMAD.MOV.U32 R53, RZ, RZ, R121 ;  /* 0x000000ffff357224 */ /* 0x000fe200078e0079 */
[----:B------:R-:W-:Y:S01]  /*6d60*/  MOV R54, R122 ;  /* 0x0000007a00367202 */ /* 0x000fe20000000f00 */
[----:B------:R-:W-:Y:S01]  /*6d70*/  IMAD.MOV.U32 R55, RZ, RZ, R123 ;  /* 0x000000ffff377224 */ /* 0x000fe200078e007b */
[-C--:B--2---:R-:W-:Y:S01]  /*6d80*/  HMMA.16816.F32 R116, R128, R4.reuse, R116 ;  /* 0x000000048074723c */ /* 0x084fe20000001874 */
[----:B------:R-:W-:Y:S01]  /*6d90*/  MOV R66, R96 ;  /* 0x0000006000427202 */ /* 0x000fe20000000f00 */
[----:B------:R-:W-:Y:S01]  /*6da0*/  FADD.FTZ R3, R39, R11 ;  /* 0x0000000b27037221 */ /* 0x000fe20000010000 */
[----:B------:R-:W1:Y:S01]  /*6db0*/  LDSM.16.MT88.4 R204, [R227+0x1900] ;  /* 0x00190000e3cc783b */ /* 0x000e620000004200 */
[----:B------:R-:W-:Y:S01]  /*6dc0*/  IMAD.MOV.U32 R28, RZ, RZ, R68 ;  /* 0x000000ffff1c7224 */ /* 0x000fe200078e0044 */
[----:B------:R-:W-:Y:S02]  /*6dd0*/  MOV R31, R191 ;  /* 0x000000bf001f7202 */ /* 0x000fe40000000f00 */
[----:B------:R-:W2:Y:S01]  /*6de0*/  LDSM.16.MT88.4 R96, [R226+0x3900] ;  /* 0x00390000e260783b */ /* 0x000ea20000004200 */
[----:B------:R-:W-:Y:S01]  /*6df0*/  HMMA.16816.F32 R120, R124, R4, R192 ;  /* 0x000000047c78723c */ /* 0x000fe200000018c0 */
[----:B------:R-:W-:-:S06]  /*6e00*/  MOV R191, R71 ;  /* 0x0000004700bf7202 */ /* 0x000fcc0000000f00 */
[----:B------:R-:W-:Y:S02]  /*6e10*/  FADD.FTZ R4, R38, R8 ;  /* 0x0000000826047221 */ /* 0x000fe40000010000 */
[----:B------:R-:W-:Y:S02]  /*6e20*/  FADD.FTZ R5, R43, R0 ;  /* 0x000000002b057221 */ /* 0x000fe40000010000 */
[----:B------:R-:W-:Y:S02]  /*6e30*/  FADD.FTZ R0, R189, R9 ;  /* 0x00000009bd007221 */ /* 0x000fe40000010000 */
[----:B------:R-:W-:Y:S02]  /*6e40*/  FADD.FTZ R8, R252, R4 ;  /* 0x00000004fc087221 */ /* 0x000fe40000010000 */
[----:B------:R-:W-:Y:S02]  /*6e50*/  FADD.FTZ R4, R42, R3 ;  /* 0x000000032a047221 */ /* 0x000fe40000010000 */
[----:B------:R-:W-:Y:S01]  /*6e60*/  FADD.FTZ R0, R28, R0 ;  /* 0x000000001c007221 */ /* 0x000fe20000010000 */
[----:B------:R-:W-:Y:S01]  /*6e70*/  MOV R29, R69 ;  /* 0x00000045001d7202 */ /* 0x000fe20000000f00 */
[----:B------:R-:W-:-:S02]  /*6e80*/  FADD.FTZ R3, R245, R8 ;  /* 0x00000008f5037221 */ /* 0x000fc40000010000 */
[----:B------:R-:W-:Y:S02]  /*6e90*/  IMAD.MOV.U32 R190, RZ, RZ, R70 ;  /* 0x000000ffffbe7224 */ /* 0x000fe400078e0046 */
[----:B------:R-:W-:Y:S02]  /*6ea0*/  FADD.FTZ R5, R31, R5 ;  /* 0x000000051f057221 */ /* 0x000fe40000010000 */
[----:B------:R-:W-:Y:S02]  /*6eb0*/  FADD.FTZ R4, R30, R4 ;  /* 0x000000041e047221 */ /* 0x000fe40000010000 */
[----:B------:R-:W-:Y:S02]  /*6ec0*/  FADD.FTZ R0, R191, R0 ;  /* 0x00000000bf007221 */ /* 0x000fe40000010000 */
[----:B------:R-:W-:Y:S02]  /*6ed0*/  FADD.FTZ R3, R247, R3 ;  /* 0x00000003f7037221 */ /* 0x000fe40000010000 */
[----:B------:R-:W-:-:S02]  /*6ee0*/  FADD.FTZ R5, R190, R5 ;  /* 0x00000005be057221 */ /* 0x000fc40000010000 */
[----:B------:R-:W-:Y:S02]  /*6ef0*/  FADD.FTZ R4, R29, R4 ;  /* 0x000000041d047221 */ /* 0x000fe40000010000 */
        /* <DEDUP_REMOVED lines=26> */
[----:B------:R-:W-:Y:S01]  /*70a0*/  FADD.FTZ R5, R13, R5 ;  /* 0x000000050d057221 */ /* 0x000fe20000010000 */
[----:B-1----:R-:W-:Y:S01]  /*70b0*/  HMMA.16816.F32 R196, R124, R204, R196 ;  /* 0x000000cc7cc4723c */ /* 0x002fe200000018c4 */
[----:B------:R-:W-:Y:S02]  /*70c0*/  FADD.FTZ R4, R17, R4 ;  /* 0x0000000411047221 */ /* 0x000fe40000010000 */
[----:B------:R-:W-:-:S02]  /*70d0*/  FADD.FTZ R0, R25, R0 ;  /* 0x0000000019007221 */ /* 0x000fc40000010000 */
[----:B------:R-:W-:-:S03]  /*70e0*/  FADD.FTZ R3, R22, R3 ;  /* 0x0000000316037221 */ /* 0x000fc60000010000 */
[----:B------:R-:W-:Y:S01]  /*70f0*/  HMMA.16816.F32 R200, R124, R206, R200 ;  /* 0x000000ce7cc8723c */ /* 0x000fe200000018c8 */
[----:B------:R-:W-:Y:S02]  /*7100*/  FADD.FTZ R5, R12, R5 ;  /* 0x000000050c057221 */ /* 0x000fe40000010000 */
[----:B------:R-:W-:-:S05]  /*7110*/  FADD.FTZ R4, R18, R4 ;  /* 0x0000000412047221 */ /* 0x000fca0000010000 */
[C---:B------:R-:W-:Y:S01]  /*7120*/  HMMA.16816.F32 R76, R124.reuse, R82, R76 ;  /* 0x000000527c4c723c */ /* 0x040fe2000000184c */
[----:B------:R1:W-:Y:S07]  /*7130*/  STL [R1+0x8], R0 ;  /* 0x0000080001007387 */ /* 0x0003ee0000100800 */
[C---:B--2---:R-:W-:Y:S08]  /*7140*/  HMMA.16816.F32 R88, R124.reuse, R96, R88 ;  /* 0x000000607c58723c */ /* 0x044ff00000001858 */
[C---:B------:R-:W-:Y:S08]  /*7150*/  HMMA.16816.F32 R92, R124.reuse, R98, R92 ;  /* 0x000000627c5c723c */ /* 0x040ff0000000185c */
[----:B------:R-:W-:Y:S01]  /*7160*/  HMMA.16816.F32 R104, R124, R112, R104 ;  /* 0x000000707c68723c */ /* 0x000fe20000001868 */
[----:B-1----:R-:W-:-:S07]  /*7170*/  FADD.FTZ R0, R14, R5 ;  /* 0x000000050e007221 */ /* 0x002fce0000010000 */
        /* <DEDUP_REMOVED lines=10> */
[----:B------:R-:W-:Y:S07]  /*7220*/  HMMA.16816.F32 R128, R128, R6, R44 ;  /* 0x000000068080723c */ /* 0x000fee000000182c */
[----:B------:R-:W-:-:S02]  /*7230*/  FADD.FTZ R6, R19, R3 ;  /* 0x0000000313067221 */ /* 0x000fc40000010000 */
[----:B------:R-:W-:-:S03]  /*7240*/  FADD.FTZ R3, R15, R4 ;  /* 0x000000040f037221 */ /* 0x000fc60000010000 */
[----:B------:R3:W-:Y:S04]  /*7250*/  STL [R1+0xc], R6 ;  /* 0x00000c0601007387 */ /* 0x0007e80000100800 */
[----:B------:R3:W-:Y:S04]  /*7260*/  STL [R1+0x10], R0 ;  /* 0x0000100001007387 */ /* 0x0007e80000100800 */
[----:B------:R3:W-:Y:S01]  /*7270*/  STL [R1+0x14], R3 ;  /* 0x0000140301007387 */ /* 0x0007e20000100800 */
[----:B------:R-:W-:Y:S05]  /*7280*/  @!P1 BRA `(.L_x_689) ;  /* 0x00004cf000009947 */ /* 0x000fea0003800000 */
[----:B------:R-:W2:Y:S04]  /*7290*/  LDL.64 R30, [R1+0x30] ;  /* 0x00003000011e7983 */ /* 0x000ea80000100a00 */
[----:B------:R-:W4:Y:S04]  /*72a0*/  LDL.64 R28, [R1+0x38] ;  /* 0x00003800011c7983 */ /* 0x000f280000100a00 */
[----:B---3--:R-:W3:Y:S04]  /*72b0*/  LDL R191, [R1+0x40] ;  /* 0x0000400001bf7983 */ /* 0x008ee80000100800 */
[----:B------:R-:W3:Y:S01]  /*72c0*/  LDL.64 R66, [R1+0x28] ;  /* 0x0000280001427983 */ /* 0x000ee20000100a00 */
[----:B------:R-:W-:Y:S01]  /*72d0*/  MOV R138, R2 ;  /* 0x00000002008a7202 */ /* 0x000fe20000000f00 */
[----:B------:R-:W-:Y:S01]  /*72e0*/  IMAD.MOV.U32 R132, RZ, RZ, R136 ;  /* 0x000000ffff847224 */ /* 0x000fe200078e0088 */
[----:B------:R-:W-:Y:S01]  /*72f0*/  ULEA.HI.SX32 UR21, UR18, 0xfffffffe, 0x1a ;  /* 0xfffffffe12157891 */ /* 0x000fe2000f8fd23f */
[----:B------:R-:W-:Y:S01]  /*7300*/  IMAD.MOV.U32 R3, RZ, RZ, R137 ;  /* 0x000000ffff037224 */ /* 0x000fe200078e0089 */
[----:B------:R-:W-:Y:S01]  /*7310*/  ULDC.64 UR6, c[0x0][0x208] ;  /* 0x0000820000067ab9 */ /* 0x000fe20000000a00 */
[----:B-----5:R-:W-:Y:S01]  /*7320*/  IMAD.MOV.U32 R133, RZ, RZ, R135 ;  /* 0x000000ffff857224 */ /* 0x020fe200078e0087 */
[----:B------:R-:W-:Y:S01]  /*7330*/  ULDC.64 UR4, c[0x0][0x1e0] ;  /* 0x0000780000047ab9 */ /* 0x000fe20000000a00 */
[----:B--2---:R-:W-:-:S02]  /*7340*/  IADD3 R4, P2, R30, 0x40, RZ ;  /* 0x000000401e047810 */ /* 0x004fc40007f5e0ff */
[----:B----4-:R-:W-:-:S03]  /*7350*/  IADD3 R0, P1, R28, 0x40, RZ ;  /* 0x000000401c007810 */ /* 0x010fc60007f3e0ff */
[----:B------:R-:W-:Y:S01]  /*7360*/  STL [R1+0x24], R4 ;  /* 0x0000240401007387 */ /* 0x000fe20000100800 */
[----:B---3--:R-:W-:-:S03]  /*7370*/  IADD3.X R2, RZ, R191, RZ, P2, !PT ;  /* 0x000000bfff027210 */ /* 0x008fc600017fe4ff */
[----:B------:R1:W-:Y:S04]  /*7380*/  STL [R1+0x1c], R0 ;  /* 0x00001c0001007387 */ /* 0x0003e80000100800 */
[----:B------:R2:W-:Y:S01]  /*7390*/  STL [R1+0x20], R2 ;  /* 0x0000200201007387 */ /* 0x0005e20000100800 */
[----:B-1----:R-:W-:-:S05]  /*73a0*/  IMAD.X R0, RZ, RZ, R67, P1 ;  /* 0x000000ffff007224 */ /* 0x002fca00008e0643 */
[----:B------:R2:W-:Y:S02]  /*73b0*/  STL [R1+0x18], R0 ;  /* 0x0000180001007387 */ /* 0x0005e40000100800 */
.L_x_690:
[----:B------:R-:W3:Y:S01]  /*73c0*/  LDL.64 R134, [R1+0x30] ;  /* 0x0000300001867983 */ /* 0x000ee20000100a00 */
[----:B------:R-:W-:Y:S04]  /*73d0*/  DEPBAR.LE SB0, 0x0 ;  /* 0x000080000000791a */ /* 0x000fe80000000000 */
[----:B------:R-:W-:Y:S01]  /*73e0*/  USHF.R.S32.HI UR15, URZ, 0x1f, UR21 ;  /* 0x0000001f3f0f7899 */ /* 0x000fe20008011415 */
[----:B--2---:R-:W2:Y:S01]  /*73f0*/  LDL R2, [R1+0x40] ;  /* 0x0000400001027983 */ /* 0x004ea20000100800 */
[----:B------:R-:W-:Y:S02]  /*7400*/  UIMAD.WIDE.U32 UR22, UR21, UR6, URZ ;  /* 0x00000006151672a5 */ /* 0x000fe4000f8e003f */
[----:B------:R-:W-:Y:S01]  /*7410*/  UIMAD UR15, UR15, UR6, URZ ;  /* 0x000000060f0f72a4 */ /* 0x000fe2000f8e023f */
[----:B------:R-:W4:Y:S01]  /*7420*/  LDL R136, [R1+0x24] ;  /* 0x0000240001887983 */ /* 0x000f220000100800 */
[----:B------:R-:W-:Y:S02]  /*7430*/  USHF.L.U32 UR18, UR22, 0x6, URZ ;  /* 0x0000000616127899 */ /* 0x000fe4000800063f */
[----:B------:R-:W-:Y:S01]  /*7440*/  UIMAD UR15, UR21, UR7, UR15 ;  /* 0x00000007150f72a4 */ /* 0x000fe2000f8e020f */
[----:B------:R-:W4:Y:S01]  /*7450*/  LDL R139, [R1+0x20] ;  /* 0x00002000018b7983 */ /* 0x000f220000100800 */
[----:B------:R-:W-:Y:S02]  /*7460*/  UISETP.GT.AND UP1, UPT, UR21, URZ, UPT ;  /* 0x0000003f1500728c */ /* 0x000fe4000bf24270 */
[----:B------:R-:W-:Y:S01]  /*7470*/  UIADD3 UR15, UR23, UR15, URZ ;  /* 0x0000000f170f7290 */ /* 0x000fe2000fffe03f */
[----:B------:R-:W-:Y:S01]  /*7480*/  BAR.SYNC.DEFER_BLOCKING 0x0 ;  /* 0x0000000000007b1d */ /* 0x000fe20000010000 */
[----:B------:R-:W-:Y:S02]  /*7490*/  UIADD3 UR21, UR21, -0x1, URZ ;  /* 0xffffffff15157890 */ /* 0x000fe4000fffe03f */
[----:B------:R-:W-:Y:S05]  /*74a0*/  USHF.L.U64.HI UR15, UR22, 0x6, UR15 ;  /* 0x00000006160f7899 */ /* 0x000fea000801020f */
[----:B------:R-:W-:Y:S01]  /*74b0*/  STL [R1+0x70], R129 ;  /* 0x0000708101007387 */ /* 0x000fe20000100800 */
[----:B------:R-:W-:Y:S02]  /*74c0*/  @UP1 UIMAD.WIDE.U32 UR22, UR21, UR4, URZ ;  /* 0x00000004151612a5 */ /* 0x000fe4000f8e003f */
[----:B------:R-:W-:Y:S01]  /*74d0*/  @UP1 USHF.L.U32 UR19, UR4, 0x5, URZ ;  /* 0x0000000504131899 */ /* 0x000fe2000800063f */
[----:B------:R-:W-:Y:S01]  /*74e0*/  STL [R1+0x6c], R130 ;  /* 0x00006c8201007387 */ /* 0x000fe20000100800 */
[----:B------:R-:W-:Y:S03]  /*74f0*/  @UP1 USHF.L.U64.HI UR20, UR4, 0x5, UR5 ;  /* 0x0000000504141899 */ /* 0x000fe60008010205 */
[----:B------:R-:W-:Y:S04]  /*7500*/  STL [R1+0x68], R131 ;  /* 0x0000688301007387 */ /* 0x000fe80000100800 */
[----:B-----5:R-:W-:Y:S04]  /*7510*/  STL [R1+0x48], R235 ;  /* 0x000048eb01007387 */ /* 0x020fe80000100800 */
[----:B------:R-:W-:Y:S08]  /*7520*/  LDSM.16.M88.4 R64, [R231+0x8100] ;  /* 0x00810000e740783b */ /* 0x000ff00000000200 */
[----:B------:R-:W1:Y:S08]  /*7530*/  LDSM.16.M88.4 R16, [R224+0x4100] ;  /* 0x00410000e010783b */ /* 0x000e700000000200 */
[----:B------:R-:W1:Y:S08]  /*7540*/  LDSM.16.M88.4 R60, [R231+0xa100] ;  /* 0x00a10000e73c783b */ /* 0x000e700000000200 */
[----:B------:R-:W1:Y:S08]  /*7550*/  LDSM.16.M88.4 R32, [R224+0x4900] ;  /* 0x00490000e020783b */ /* 0x000e700000000200 */
[----:B------:R-:W1:Y:S08]  /*7560*/  LDSM.16.M88.4 R48, [R224+0x5100] ;  /* 0x00510000e030783b */ /* 0x000e700000000200 */
[----:B------:R-:W1:Y:S02]  /*7570*/  LDSM.16.M88.4 R188, [R224+0x5900] ;  /* 0x00590000e0bc783b */ /* 0x000e640000000200 */
[-C--:B-1----:R-:W-:Y:S06]  /*7580*/  HMMA.16816.F32 R4, R64, R16.reuse, RZ ;  /* 0x000000104004723c */ /* 0x082fec00000018ff */
[----:B------:R-:W-:Y:S02]  /*7590*/  LDSM.16.M88.4 R208, [R233+0x8100] ;  /* 0x00810000e9d0783b */ /* 0x000fe40000000200 */
[C---:B------:R-:W-:Y:S06]  /*75a0*/  HMMA.16816.F32 R8, R60.reuse, R16, RZ ;  /* 0x000000103c08723c */ /* 0x040fec00000018ff */
[----:B------:R-:W1:Y:S02]  /*75b0*/  LDSM.16.M88.4 R212, [R235] ;  /* 0x00000000ebd4783b */ /* 0x000e640000000200 */
[-C--:B------:R-:W-:Y:S06]  /*75c0*/  HMMA.16816.F32 R12, R60, R18.reuse, RZ ;  /* 0x000000123c0c723c */ /* 0x080fec00000018ff */
[----:B------:R-:W1:Y:S02]  /*75d0*/  LDSM.16.M88.4 R216, [R233+0xa100] ;  /* 0x00a10000e9d8783b */ /* 0x000e640000000200 */
[C---:B------:R-:W-:Y:S06]  /*75e0*/  HMMA.16816.F32 R16, R64.reuse, R18, RZ ;  /* 0x000000124010723c */ /* 0x040fec00000018ff */
        /* <DEDUP_REMOVED lines=8> */
[-C--:B------:R-:W-:Y:S03]  /*7670*/  HMMA.16816.F32 R28, R60, R34.reuse, RZ ;  /* 0x000000223c1c723c */ /* 0x080fe600000018ff */
[----:B------:R-:W-:Y:S05]  /*7680*/  STL [R1+0x64], R233 ;  /* 0x000064e901007387 */ /* 0x000fea0000100800 */
[C---:B------:R-:W-:Y:S08]  /*7690*/  HMMA.16816.F32 R32, R64.reuse, R34, RZ ;  /* 0x000000224020723c */ /* 0x040ff000000018ff */
[-C--:B------:R-:W-:Y:S08]  /*76a0*/  HMMA.16816.F32 R36, R64, R48.reuse, RZ ;  /* 0x000000304024723c */ /* 0x080ff000000018ff */
[C---:B------:R-:W-:Y:S08]  /*76b0*/  HMMA.16816.F32 R40, R60.reuse, R48, RZ ;  /* 0x000000303c28723c */ /* 0x040ff000000018ff */
[-C--:B------:R-:W-:Y:S08]  /*76c0*/  HMMA.16816.F32 R44, R60, R50.reuse, RZ ;  /* 0x000000323c2c723c */ /* 0x080ff000000018ff */
[C---:B------:R-:W-:Y:S08]  /*76d0*/  HMMA.16816.F32 R48, R64.reuse, R50, RZ ;  /* 0x000000324030723c */ /* 0x040ff000000018ff */
[-C--:B------:R-:W-:Y:S08]  /*76e0*/  HMMA.16816.F32 R52, R64, R188.reuse, RZ ;  /* 0x000000bc4034723c */ /* 0x080ff000000018ff */
[C---:B------:R-:W-:Y:S08]  /*76f0*/  HMMA.16816.F32 R56, R60.reuse, R188, RZ ;  /* 0x000000bc3c38723c */ /* 0x040ff000000018ff */
[-C--:B------:R-:W-:Y:S08]  /*7700*/  HMMA.16816.F32 R60, R60, R190.reuse, RZ ;  /* 0x000000be3c3c723c */ /* 0x080ff000000018ff */
[----:B------:R-:W-:Y:S01]  /*7710*/  HMMA.16816.F32 R64, R64, R190, RZ ;  /* 0x000000be4040723c */ /* 0x000fe200000018ff */
[----:B------:R-:W1:Y:S07]  /*7720*/  LDSM.16.M88.4 R188, [R243] ;  /* 0x00000000f3bc783b */ /* 0x000e6e0000000200 */
[-C--:B-1----:R-:W-:Y:S08]  /*7730*/  HMMA.16816.F32 R4, R208, R212.reuse, R4 ;  /* 0x000000d4d004723c */ /* 0x082ff00000001804 */
[C---:B------:R-:W-:Y:S08]  /*7740*/  HMMA.16816.F32 R8, R216.reuse, R212, R8 ;  /* 0x000000d4d808723c */ /* 0x040ff00000001808 */
[-C--:B------:R-:W-:Y:S08]  /*7750*/  HMMA.16816.F32 R12, R216, R214.reuse, R12 ;  /* 0x000000d6d80c723c */ /* 0x080ff0000000180c */
[C---:B------:R-:W-:Y:S01]  /*7760*/  HMMA.16816.F32 R16, R208.reuse, R214, R16 ;  /* 0x000000d6d010723c */ /* 0x040fe20000001810 */
[----:B------:R-:W1:Y:S07]  /*7770*/  LDSM.16.M88.4 R212, [R242] ;  /* 0x00000000f2d4783b */ /* 0x000e6e0000000200 */
[-C--:B------:R-:W-:Y:S08]  /*7780*/  HMMA.16816.F32 R20, R208, R188.reuse, R20 ;  /* 0x000000bcd014723c */ /* 0x080ff00000001814 */
[C---:B------:R-:W-:Y:S08]  /*7790*/  HMMA.16816.F32 R24, R216.reuse, R188, R24 ;  /* 0x000000bcd818723c */ /* 0x040ff00000001818 */
[-C--:B------:R-:W-:Y:S08]  /*77a0*/  HMMA.16816.F32 R28, R216, R190.reuse, R28 ;  /* 0x000000bed81c723c */ /* 0x080ff0000000181c */
[C---:B------:R-:W-:Y:S01]  /*77b0*/  HMMA.16816.F32 R32, R208.reuse, R190, R32 ;  /* 0x000000bed020723c */ /* 0x040fe20000001820 */
[----:B------:R-:W4:Y:S07]  /*77c0*/  LDSM.16.M88.4 R188, [R241] ;  /* 0x00000000f1bc783b */ /* 0x000f2e0000000200 */
[-C--:B-1----:R-:W-:Y:S08]  /*77d0*/  HMMA.16816.F32 R36, R208, R212.reuse, R36 ;  /* 0x000000d4d024723c */ /* 0x082ff00000001824 */
[C---:B------:R-:W-:Y:S08]  /*77e0*/  HMMA.16816.F32 R40, R216.reuse, R212, R40 ;  /* 0x000000d4d828723c */ /* 0x040ff00000001828 */
[-C--:B------:R-:W-:Y:S04]  /*77f0*/  HMMA.16816.F32 R44, R216, R214.reuse, R44 ;  /* 0x000000d6d82c723c */ /* 0x080fe8000000182c */
[----:B---3--:R-:W-:Y:S04]  /*7800*/  IADD3 R0, P2, R134, UR18, RZ ;  /* 0x0000001286007c10 */ /* 0x008fe8000ff5e0ff */
[C---:B------:R-:W-:Y:S04]  /*7810*/  HMMA.16816.F32 R48, R208.reuse, R214, R48 ;  /* 0x000000d6d030723c */ /* 0x040fe80000001830 */
[----:B------:R-:W-:Y:S02]  /*7820*/  LEA R134, P1, R0, c[0x0][0x1f8], 0x1 ;  /* 0x00007e0000867a11 */ /* 0x000fe400078208ff */
[----:B--2---:R-:W-:Y:S02]  /*7830*/  IADD3.X R2, R2, UR15, RZ, P2, !PT ;  /* 0x0000000f02027c10 */ /* 0x004fe400097fe4ff */
[-C--:B----4-:R-:W-:Y:S04]  /*7840*/  HMMA.16816.F32 R52, R208, R188.reuse, R52 ;  /* 0x000000bcd034723c */ /* 0x090fe80000001834 */
[----:B------:R-:W-:Y:S02]  /*7850*/  LEA.HI.X R135, R0, c[0x0][0x1fc], R2, 0x1, P1 ;  /* 0x00007f0000877a11 */ /* 0x000fe400008f0c02 */
[----:B------:R-:W-:Y:S01]  /*7860*/  IADD3 R0, P2, R136, UR18, RZ ;  /* 0x0000001288007c10 */ /* 0x000fe2000ff5e0ff */
[----:B------:R-:W-:Y:S01]  /*7870*/  @UP1 USHF.L.U32 UR18, UR22, 0x6, URZ ;  /* 0x0000000616121899 */ /* 0x000fe2000800063f */
[C---:B------:R-:W-:Y:S01]  /*7880*/  HMMA.16816.F32 R56, R216.reuse, R188, R56 ;  /* 0x000000bcd838723c */ /* 0x040fe20000001838 */
[----:B------:R-:W-:Y:S01]  /*7890*/  @!PT LDS RZ, [RZ] ;  /* 0x00000000fffff984 */ /* 0x000fe20000000800 */
[----:B------:R-:W-:Y:S01]  /*78a0*/  @!PT LDS RZ, [RZ] ;  /* 0x00000000fffff984 */ /* 0x000fe20000000800 */
[----:B------:R-:W-:Y:S01]  /*78b0*/  @!PT LDS RZ, [RZ] ;  /* 0x00000000fffff984 */ /* 0x000fe20000000800 */
[----:B------:R1:W-:Y:S03]  /*78c0*/  LDGSTS.E.BYPASS.LTC128B.128 [R244+0x100], [R134.64], !P3 ;  /* 0x0010000086f47fae */ /* 0x0003e6000d901d50 */
[C---:B------:R-:W-:Y:S02]  /*78d0*/  LEA R136, P1, R0.reuse, c[0x0][0x1f8], 0x1 ;  /* 0x00007e0000887a11 */ /* 0x040fe400078208ff */
[----:B------:R-:W-:Y:S01]  /*78e0*/  IADD3.X R2, R139, UR15, RZ, P2, !PT ;  /* 0x0000000f8b027c10 */ /* 0x000fe200097fe4ff */
[----:B------:R-:W-:Y:S01]  /*78f0*/  @UP1 USHF.R.S32.HI UR15, URZ, 0x1f, UR21 ;  /* 0x0000001f3f0f1899 */ /* 0x000fe20008011415 */
[-C--:B------:R-:W-:Y:S03]  /*7900*/  HMMA.16816.F32 R60, R216, R190.reuse, R60 ;  /* 0x000000bed83c723c */ /* 0x080fe6000000183c */
[----:B------:R-:W-:Y:S01]  /*7910*/  @UP1 UIMAD UR15, UR15, UR4, URZ ;  /* 0x000000040f0f12a4 */ /* 0x000fe2000f8e023f */
[----:B------:R-:W-:Y:S03]  /*7920*/  LEA.HI.X R137, R0, c[0x0][0x1fc], R2, 0x1, P1 ;  /* 0x00007f0000897a11 */ /* 0x000fe600008f0c02 */
[----:B------:R-:W-:Y:S01]  /*7930*/  @UP1 UIMAD UR15, UR21, UR5, UR15 ;  /* 0x00000005150f12a4 */ /* 0x000fe2000f8e020f */
[----:B------:R-:W-:Y:S01]  /*7940*/  HMMA.16816.F32 R64, R208, R190, R64 ;  /* 0x000000bed040723c */ /* 0x000fe20000001840 */
[----:B------:R2:W-:Y:S02]  /*7950*/  LDGSTS.E.BYPASS.LTC128B.128 [R244+0x2100], [R136.64], !P0 ;  /* 0x0210000088f47fae */ /* 0x0005e4000c101d50 */
[----:B------:R-:W-:Y:S04]  /*7960*/  @UP1 UIADD3 UR15, UR23, UR15, URZ ;  /* 0x0000000f170f1290 */ /* 0x000fe8000fffe03f */
[----:B------:R-:W-:Y:S01]  /*7970*/  @UP1 USHF.L.U64.HI UR15, UR22, 0x6, UR15 ;  /* 0x00000006160f1899 */ /* 0x000fe2000801020f */
[----:B-1----:R-:W-:Y:S04]  /*7980*/  IADD3 R134, P1, R134, UR9, RZ ;  /* 0x0000000986867c10 */ /* 0x002fe8000ff3e0ff */
[----:B------:R-:W-:Y:S02]  /*7990*/  IADD3.X R135, R135, UR12, RZ, P1, !PT ;  /* 0x0000000c87877c10 */ /* 0x000fe40008ffe4ff */
[C---:B------:R-:W-:Y:S03]  /*79a0*/  IADD3 R212, P4, R134.reuse, UR14, RZ ;  /* 0x0000000e86d47c10 */ /* 0x040fe6000ff9e0ff */
[----:B------:R1:W-:Y:S01]  /*79b0*/  LDGSTS.E.BYPASS.LTC128B.128 [R244+0x900], [R134.64], !P3 ;  /* 0x0090000086f47fae */ /* 0x0003e2000d901d50 */
[C---:B------:R-:W-:Y:S02]  /*79c0*/  IADD3.X R213, R135.reuse, UR13, RZ, P4, !PT ;  /* 0x0000000d87d57c10 */ /* 0x040fe4000a7fe4ff */
[----:B--2---:R-:W-:Y:S05]  /*79d0*/  IADD3 R136, P1, R134, UR9, RZ ;  /* 0x0000000986887c10 */ /* 0x004fea000ff3e0ff */
[----:B------:R1:W-:Y:S01]  /*79e0*/  LDGSTS.E.BYPASS.LTC128B.128 [R244+0x2900], [R134.64+0x80], !P0 ;  /* 0x0290008086f47fae */ /* 0x0003e2000c101d50 */
[----:B------:R-:W-:Y:S02]  /*79f0*/  IADD3.X R137, R135, UR12, RZ, P1, !PT ;  /* 0x0000000c87897c10 */ /* 0x000fe40008ffe4ff */
[C---:B------:R-:W-:Y:S05]  /*7a00*/  IADD3 R188, P2, R136.reuse, UR9, RZ ;  /* 0x0000000988bc7c10 */ /* 0x040fea000ff5e0ff */
[----:B------:R2:W-:Y:S01]  /*7a10*/  LDGSTS.E.BYPASS.LTC128B.128 [R244+0x1100], [R136.64], !P3 ;  /* 0x0110000088f47fae */ /* 0x0005e2000d901d50 */
[C---:B------:R-:W-:Y:S07]  /*7a20*/  IADD3.X R189, R137.reuse, UR12, RZ, P2, !PT ;  /* 0x0000000c89bd7c10 */ /* 0x040fee00097fe4ff */
[----:B------:R3:W-:Y:S08]  /*7a30*/  LDGSTS.E.BYPASS.LTC128B.128 [R244+0x3100], [R212.64], !P0 ;  /* 0x03100000d4f47fae */ /* 0x0007f0000c101d50 */
[----:B------:R4:W-:Y:S01]  /*7a40*/  LDGSTS.E.BYPASS.LTC128B.128 [R244+0x1900], [R188.64], !P3 ;  /* 0x01900000bcf47fae */ /* 0x0009e2000d901d50 */
[----:B-1----:R-:W-:Y:S04]  /*7a50*/  IADD3 R134, P1, R136, UR14, RZ ;  /* 0x0000000e88867c10 */ /* 0x002fe8000ff3e0ff */
[----:B------:R-:W-:Y:S02]  /*7a60*/  IADD3.X R135, R137, UR13, RZ, P1, !PT ;  /* 0x0000000d89877c10 */ /* 0x000fe40008ffe4ff */
[----:B------:R-:W-:Y:S03]  /*7a70*/  PLOP3.LUT P1, PT, PT, PT, UP1, 0x80, 0x0 ;  /* 0x000000000000781c */ /* 0x000fe60003f2f018 */
[----:B------:R1:W-:Y:S08]  /*7a80*/  LDGSTS.E.BYPASS.LTC128B.128 [R244+0x3900], [R134.64], !P0 ;  /* 0x0390000086f47fae */ /* 0x0003f0000c101d50 */
[----:B---3--:R-:W-:Y:S08]  /*7a90*/  LDSM.16.M88.4 R212, [R232+0x8100] ;  /* 0x00810000e8d4783b */ /* 0x008ff00000000200 */
[----:B------:R-:W3:Y:S08]  /*7aa0*/  LDSM.16.M88.4 R216, [R230+0x4100] ;  /* 0x00410000e6d8783b */ /* 0x000ef00000000200 */
[----:B----4-:R-:W4:Y:S08]  /*7ab0*/  LDSM.16.M88.4 R188, [R232+0xa100] ;  /* 0x00a10000e8bc783b */ /* 0x010f300000000200 */
[----:B------:R-:W1:Y:S08]  /*7ac0*/  LDSM.16.M88.4 R208, [R230+0x4900] ;  /* 0x00490000e6d0783b */ /* 0x000e700000000200 */
[----:B------:R-:W0:Y:S01]  /*7ad0*/  LDGDEPBAR ;  /* 0x00000000000079af */ /* 0x000e220000000000 */
[-C--:B---3--:R-:W-:Y:S08]  /*7ae0*/  HMMA.16816.F32 R4, R212, R216.reuse, R4 ;  /* 0x000000d8d404723c */ /* 0x088ff00000001804 */
[C---:B----4-:R-:W-:Y:S08]  /*7af0*/  HMMA.16816.F32 R8, R188.reuse, R216, R8 ;  /* 0x000000d8bc08723c */ /* 0x050ff00000001808 */
[-C--:B------:R-:W-:Y:S08]  /*7b00*/  HMMA.16816.F32 R12, R188, R218.reuse, R12 ;  /* 0x000000dabc0c723c */ /* 0x080ff0000000180c */
[C---:B------:R-:W-:Y:S01]  /*7b10*/  HMMA.16816.F32 R16, R212.reuse, R218, R16 ;  /* 0x000000dad410723c */ /* 0x040fe20000001810 */
[----:B------:R-:W3:Y:S07]  /*7b20*/  LDSM.16.M88.4 R216, [R230+0x5100] ;  /* 0x00510000e6d8783b */ /* 0x000eee0000000200 */
[-C--:B-1----:R-:W-:Y:S08]  /*7b30*/  HMMA.16816.F32 R20, R212, R208.reuse, R20 ;  /* 0x000000d0d414723c */ /* 0x082ff00000001814 */
[C---:B------:R-:W-:Y:S08]  /*7b40*/  HMMA.16816.F32 R24, R188.reuse, R208, R24 ;  /* 0x000000d0bc18723c */ /* 0x040ff00000001818 */
[-C--:B------:R-:W-:Y:S08]  /*7b50*/  HMMA.16816.F32 R28, R188, R210.reuse, R28 ;  /* 0x000000d2bc1c723c */ /* 0x080ff0000000181c */
[C---:B------:R-:W-:Y:S01]  /*7b60*/  HMMA.16816.F32 R32, R212.reuse, R210, R32 ;  /* 0x000000d2d420723c */ /* 0x040fe20000001820 */
[----:B------:R-:W1:Y:S07]  /*7b70*/  LDSM.16.M88.4 R208, [R230+0x5900] ;  /* 0x00590000e6d0783b */ /* 0x000e6e0000000200 */
[-C--:B---3--:R-:W-:Y:S08]  /*7b80*/  HMMA.16816.F32 R36, R212, R216.reuse, R36 ;  /* 0x000000d8d424723c */ /* 0x088ff00000001824 */
[C---:B------:R-:W-:Y:S08]  /*7b90*/  HMMA.16816.F32 R40, R188.reuse, R216, R40 ;  /* 0x000000d8bc28723c */ /* 0x040ff00000001828 */
[-C--:B------:R-:W-:Y:S08]  /*7ba0*/  HMMA.16816.F32 R44, R188, R218.reuse, R44 ;  /* 0x000000dabc2c723c */ /* 0x080ff0000000182c */
[C---:B------:R-:W-:Y:S01]  /*7bb0*/  HMMA.16816.F32 R48, R212.reuse, R218, R48 ;  /* 0x000000dad430723c */ /* 0x040fe20000001830 */
[----:B------:R-:W-:Y:S07]  /*7bc0*/  LDSM.16.M88.4 R216, [R229] ;  /* 0x00000000e5d8783b */ /* 0x000fee0000000200 */
[-C--:B-1----:R-:W-:Y:S08]  /*7bd0*/  HMMA.16816.F32 R52, R212, R208.reuse, R52 ;  /* 0x000000d0d434723c */ /* 0x082ff00000001834 */
[C---:B------:R-:W-:Y:S08]  /*7be0*/  HMMA.16816.F32 R56, R188.reuse, R208, R56 ;  /* 0x000000d0bc38723c */ /* 0x040ff00000001838 */
[-C--:B------:R-:W-:Y:S01]  /*7bf0*/  HMMA.16816.F32 R60, R188, R210.reuse, R60 ;  /* 0x000000d2bc3c723c */ /* 0x080fe2000000183c */
[----:B------:R-:W1:Y:S07]  /*7c00*/  LDSM.16.M88.4 R188, [R234+0x8100] ;  /* 0x00810000eabc783b */ /* 0x000e6e0000000200 */
[----:B------:R-:W-:Y:S01]  /*7c10*/  HMMA.16816.F32 R64, R212, R210, R64 ;  /* 0x000000d2d440723c */ /* 0x000fe20000001840 */
[----:B------:R-:W3:Y:S08]  /*7c20*/  LDSM.16.M88.4 R208, [R234+0xa100] ;  /* 0x00a10000ead0783b */ /* 0x000ef00000000200 */
[----:B------:R-:W4:Y:S01]  /*7c30*/  LDSM.16.M88.4 R212, [R229+0x800] ;  /* 0x00080000e5d4783b */ /* 0x000f220000000200 */
[-C--:B-1----:R-:W-:Y:S08]  /*7c40*/  HMMA.16816.F32 R4, R188, R216.reuse, R4 ;  /* 0x000000d8bc04723c */ /* 0x082ff00000001804 */
[C---:B---3--:R-:W-:Y:S08]  /*7c50*/  HMMA.16816.F32 R8, R208.reuse, R216, R8 ;  /* 0x000000d8d008723c */ /* 0x048ff00000001808 */
[-C--:B------:R-:W-:Y:S08]  /*7c60*/  HMMA.16816.F32 R12, R208, R218.reuse, R12 ;  /* 0x000000dad00c723c */ /* 0x080ff0000000180c */
[C---:B------:R-:W-:Y:S01]  /*7c70*/  HMMA.16816.F32 R16, R188.reuse, R218, R16 ;  /* 0x000000dabc10723c */ /* 0x040fe20000001810 */
[----:B------:R-:W1:Y:S07]  /*7c80*/  LDSM.16.M88.4 R216, [R229+0x1000] ;  /* 0x00100000e5d8783b */ /* 0x000e6e0000000200 */
[-C--:B----4-:R-:W-:Y:S08]  /*7c90*/  HMMA.16816.F32 R20, R188, R212.reuse, R20 ;  /* 0x000000d4bc14723c */ /* 0x090ff00000001814 */
[C---:B------:R-:W-:Y:S08]  /*7ca0*/  HMMA.16816.F32 R24, R208.reuse, R212, R24 ;  /* 0x000000d4d018723c */ /* 0x040ff00000001818 */
[-C--:B------:R-:W-:Y:S08]  /*7cb0*/  HMMA.16816.F32 R28, R208, R214.reuse, R28 ;  /* 0x000000d6d01c723c */ /* 0x080ff0000000181c */
[C---:B------:R-:W-:Y:S01]  /*7cc0*/  HMMA.16816.F32 R32, R188.reuse, R214, R32 ;  /* 0x000000d6bc20723c */ /* 0x040fe20000001820 */
[----:B------:R-:W3:Y:S07]  /*7cd0*/  LDSM.16.M88.4 R212, [R229+0x1800] ;  /* 0x00180000e5d4783b */ /* 0x000eee0000000200 */
[-C--:B-1----:R-:W-:Y:S08]  /*7ce0*/  HMMA.16816.F32 R36, R188, R216.reuse, R36 ;  /* 0x000000d8bc24723c */ /* 0x082ff00000001824 */
[C---:B------:R-:W-:Y:S08]  /*7cf0*/  HMMA.16816.F32 R40, R208.reuse, R216, R40 ;  /* 0x000000d8d028723c */ /* 0x040ff00000001828 */
[-C--:B------:R-:W-:Y:S08]  /*7d00*/  HMMA.16816.F32 R44, R208, R218.reuse, R44 ;  /* 0x000000dad02c723c */ /* 0x080ff0000000182c */
[C---:B------:R-:W-:Y:S01]  /*7d10*/  HMMA.16816.F32 R48, R188.reuse, R218, R48 ;  /* 0x000000dabc30723c */ /* 0x040fe20000001830 */
[----:B------:R-:W-:Y:S07]  /*7d20*/  LDSM.16.M88.4 R216, [R224+0x6100] ;  /* 0x00610000e0d8783b */ /* 0x000fee0000000200 */
[-C--:B---3--:R-:W-:Y:S08]  /*7d30*/  HMMA.16816.F32 R52, R188, R212.reuse, R52 ;  /* 0x000000d4bc34723c */ /* 0x088ff00000001834 */
        /* <DEDUP_REMOVED lines=20> */
[----:B------:R-:W-:Y:S07]  /*7e80*/  LDSM.16.M88.4 R216, [R240] ;  /* 0x00000000f0d8783b */ /* 0x000fee0000000200 */
[-C--:B---3--:R-:W-:Y:S08]  /*7e90*/  HMMA.16816.F32 R52, R208, R212.reuse, R52 ;  /* 0x000000d4d034723c */ /* 0x088ff00000001834 */
[C---:B------:R-:W-:Y:S08]  /*7ea0*/  HMMA.16816.F32 R56, R188.reuse, R212, R56 ;  /* 0x000000d4bc38723c */ /* 0x040ff00000001838 */
[-C--:B------:R-:W-:Y:S01]  /*7eb0*/  HMMA.16816.F32 R60, R188, R214.reuse, R60 ;  /* 0x000000d6bc3c723c */ /* 0x080fe2000000183c */
[----:B------:R-:W1:Y:S07]  /*7ec0*/  LDSM.16.M88.4 R188, [R233+0xc100] ;  /* 0x00c10000e9bc783b */ /* 0x000e6e0000000200 */
[----:B------:R-:W-:Y:S01]  /*7ed0*/  HMMA.16816.F32 R64, R208, R214, R64 ;  /* 0x000000d6d040723c */ /* 0x000fe20000001840 */
[----:B------:R-:W3:Y:S08]  /*7ee0*/  LDSM.16.M88.4 R208, [R233+0xe100] ;  /* 0x00e10000e9d0783b */ /* 0x000ef00000000200 */
[----:B------:R-:W4:Y:S01]  /*7ef0*/  LDSM.16.M88.4 R212, [R239] ;  /* 0x00000000efd4783b */ /* 0x000f220000000200 */
[-C--:B-1----:R-:W-:Y:S08]  /*7f00*/  HMMA.16816.F32 R4, R188, R216.reuse, R4 ;  /* 0x000000d8bc04723c */ /* 0x082ff00000001804 */
[C---:B---3--:R-:W-:Y:S08]  /*7f10*/  HMMA.16816.F32 R8, R208.reuse, R216, R8 ;  /* 0x000000d8d008723c */ /* 0x048ff00000001808 */
[-C--:B------:R-:W-:Y:S08]  /*7f20*/  HMMA.16816.F32 R12, R208, R218.reuse, R12 ;  /* 0x000000dad00c723c */ /* 0x080ff0000000180c */
[C---:B------:R-:W-:Y:S01]  /*7f30*/  HMMA.16816.F32 R16, R188.reuse, R218, R16 ;  /* 0x000000dabc10723c */ /* 0x040fe20000001810 */
[----:B------:R-:W1:Y:S07]  /*7f40*/  LDSM.16.M88.4 R216, [R238] ;  /* 0x00000000eed8783b */ /* 0x000e6e0000000200 */
[-C--:B----4-:R-:W-:Y:S08]  /*7f50*/  HMMA.16816.F32 R20, R188, R212.reuse, R20 ;  /* 0x000000d4bc14723c */ /* 0x090ff00000001814 */
[C---:B------:R-:W-:Y:S08]  /*7f60*/  HMMA.16816.F32 R24, R208.reuse, R212, R24 ;  /* 0x000000d4d018723c */ /* 0x040ff00000001818 */
[-C--:B------:R-:W-:Y:S08]  /*7f70*/  HMMA.16816.F32 R28, R208, R214.reuse, R28 ;  /* 0x000000d6d01c723c */ /* 0x080ff0000000181c */
[C---:B------:R-:W-:Y:S01]  /*7f80*/  HMMA.16816.F32 R32, R188.reuse, R214, R32 ;  /* 0x000000d6bc20723c */ /* 0x040fe20000001820 */
[----:B------:R-:W3:Y:S07]  /*7f90*/  LDSM.16.M88.4 R212, [R237] ;  /* 0x00000000edd4783b */ /* 0x000eee0000000200 */
        /* <DEDUP_REMOVED lines=32> */
[----:B------:R-:W3:Y:S07]  /*81a0*/  LDSM.16.M88.4 R208, [R236+0xe100] ;  /* 0x00e10000ecd0783b */ /* 0x000eee0000000200 */
[-C--:B-1----:R-:W-:Y:S08]  /*81b0*/  HMMA.16816.F32 R4, R216, R188.reuse, R4 ;  /* 0x000000bcd804723c */ /* 0x082ff00000001804 */
[C---:B---3--:R-:W-:Y:S08]  /*81c0*/  HMMA.16816.F32 R8, R208.reuse, R188, R8 ;  /* 0x000000bcd008723c */ /* 0x048ff00000001808 */
[-C--:B------:R-:W-:Y:S08]  /*81d0*/  HMMA.16816.F32 R12, R208, R190.reuse, R12 ;  /* 0x000000bed00c723c */ /* 0x080ff0000000180c */
[----:B------:R-:W-:Y:S01]  /*81e0*/  FMUL.FTZ R4, R4, c[0x0][0x320] ;  /* 0x0000c80004047a20 */ /* 0x000fe20000410000 */
[C---:B------:R-:W-:Y:S03]  /*81f0*/  HMMA.16816.F32 R16, R216.reuse, R190, R16 ;  /* 0x000000bed810723c */ /* 0x040fe60000001810 */
[----:B------:R-:W1:Y:S01]  /*8200*/  MUFU.TANH R213, R4 ;  /* 0x0000000400d57308 */ /* 0x000e620000002400 */
[----:B------:R-:W-:Y:S02]  /*8210*/  FMUL.FTZ R5, R5, c[0x0][0x320] ;  /* 0x0000c80005057a20 */ /* 0x000fe40000410000 */
[----:B------:R-:W-:Y:S02]  /*8220*/  FMUL.FTZ R6, R6, c[0x0][0x320] ;  /* 0x0000c80006067a20 */ /* 0x000fe40000410000 */
[----:B------:R-:W-:Y:S04]  /*8230*/  FMUL.FTZ R7, R7, c[0x0][0x320] ;  /* 0x0000c80007077a20 */ /* 0x000fe80000410000 */
        /* <DEDUP_REMOVED lines=17> */
[----:B----4-:R-:W4:Y:S09]  /*8350*/  LDSM.16.M88.4 R4, [R229+0x2800] ;  /* 0x00280000e504783b */ /* 0x010f320000000200 */
[----:B------:R-:W-:Y:S10]  /*8360*/  MUFU.TANH R222, R10 ;  /* 0x0000000a00de7308 */ /* 0x000ff40000002400 */
[----:B------:R1:W-:Y:S10]  /*8370*/  MUFU.TANH R223, R11 ;  /* 0x0000000b00df7308 */ /* 0x0003f40000002400 */
[----:B------:R-:W-:Y:S10]  /*8380*/  MUFU.TANH R18, R18 ;  /* 0x0000001200127308 */ /* 0x000ff40000002400 */
[----:B------:R-:W2:Y:S01]  /*8390*/  MUFU.TANH R16, R16 ;  /* 0x0000001000107308 */ /* 0x000ea20000002400 */
[----:B-1----:R-:W1:Y:S01]  /*83a0*/  LDSM.16.M88.4 R8, [R229+0x3000] ;  /* 0x00300000e508783b */ /* 0x002e620000000200 */
[-C--:B----4-:R-:W-:Y:S08]  /*83b0*/  HMMA.16816.F32 R20, R216, R4.reuse, R20 ;  /* 0x00000004d814723c */ /* 0x090ff00000001814 */
[----:B------:R-:W-:Y:S01]  /*83c0*/  MUFU.TANH R12, R12 ;  /* 0x0000000c000c7308 */ /* 0x000fe20000002400 */
[C---:B------:R-:W-:Y:S09]  /*83d0*/  HMMA.16816.F32 R24, R208.reuse, R4, R24 ;  /* 0x00000004d018723c */ /* 0x040ff20000001818 */
[----:B------:R-:W-:Y:S01]  /*83e0*/  MUFU.TANH R19, R19 ;  /* 0x0000001300137308 */ /* 0x000fe20000002400 */
[-C--:B------:R-:W-:Y:S08]  /*83f0*/  HMMA.16816.F32 R28, R208, R6.reuse, R28 ;  /* 0x00000006d01c723c */ /* 0x080ff0000000181c */
[C---:B------:R-:W-:Y:S01]  /*8400*/  HMMA.16816.F32 R32, R216.reuse, R6, R32 ;  /* 0x00000006d820723c */ /* 0x040fe20000001820 */
[----:B------:R-:W4:Y:S01]  /*8410*/  MUFU.TANH R17, R17 ;  /* 0x0000001100117308 */ /* 0x000f220000002400 */
[----:B------:R-:W3:Y:S01]  /*8420*/  LDSM.16.M88.4 R4, [R229+0x3800] ;  /* 0x00380000e504783b */ /* 0x000ee20000000200 */
[----:B------:R-:W-:Y:S04]  /*8430*/  DEPBAR.LE SB0, 0x0 ;  /* 0x000080000000791a */ /* 0x000fe80000000000 */
[----:B------:R-:W-:Y:S02]  /*8440*/  FMUL.FTZ R22, R22, c[0x0][0x320] ;  /* 0x0000c80016167a20 */ /* 0x000fe40000410000 */
[----:B------:R-:W-:Y:S02]  /*8450*/  FMUL.FTZ R23, R23, c[0x0][0x320] ;  /* 0x0000c80017177a20 */ /* 0x000fe40000410000 */
[----:B--2---:R-:W-:Y:S01]  /*8460*/  MUFU.TANH R136, R22 ;  /* 0x0000001600887308 */ /* 0x004fe20000002400 */
[----:B------:R-:W-:Y:S01]  /*8470*/  BAR.SYNC.DEFER_BLOCKING 0x0 ;  /* 0x0000000000007b1d */ /* 0x000fe20000010000 */
[----:B------:R-:W-:Y:S01]  /*8480*/  FMUL.FTZ R27, R27, c[0x0][0x320] ;  /* 0x0000c8001b1b7a20 */ /* 0x000fe20000410000 */
[-C--:B-1----:R-:W-:Y:S05]  /*8490*/  HMMA.16816.F32 R36, R216, R8.reuse, R36 ;  /* 0x00000008d824723c */ /* 0x082fea0000001824 */
[----:B------:R-:W-:Y:S02]  /*84a0*/  FMUL.FTZ R31, R31, c[0x0][0x320] ;  /* 0x0000c8001f1f7a20 */ /* 0x000fe40000410000 */
[----:B------:R-:W-:Y:S01]  /*84b0*/  MUFU.TANH R252, R23 ;  /* 0x0000001700fc7308 */ /* 0x000fe20000002400 */
[----:B------:R-:W-:Y:S01]  /*84c0*/  FMUL.FTZ R26, R26, c[0x0][0x320] ;  /* 0x0000c8001a1a7a20 */ /* 0x000fe20000410000 */
[C---:B------:R-:W-:Y:S04]  /*84d0*/  HMMA.16816.F32 R40, R208.reuse, R8, R40 ;  /* 0x00000008d028723c */ /* 0x040fe80000001828 */
[----:B------:R-:W-:Y:S02]  /*84e0*/  FMUL.FTZ R21, R21, c[0x0][0x320] ;  /* 0x0000c80015157a20 */ /* 0x000fe40000410000 */
[----:B------:R-:W-:Y:S02]  /*84f0*/  FMUL.FTZ R28, R28, c[0x0][0x320] ;  /* 0x0000c8001c1c7a20 */ /* 0x000fe40000410000 */
[----:B------:R1:W-:Y:S01]  /*8500*/  MUFU.TANH R139, R31 ;  /* 0x0000001f008b7308 */ /* 0x0003e20000002400 */
[-C--:B------:R-:W-:Y:S03]  /*8510*/  HMMA.16816.F32 R44, R208, R10.reuse, R44 ;  /* 0x0000000ad02c723c */ /* 0x080fe6000000182c */
[----:B------:R-:W-:Y:S02]  /*8520*/  FMUL.FTZ R20, R20, c[0x0][0x320] ;  /* 0x0000c80014147a20 */ /* 0x000fe40000410000 */
[----:B------:R-:W-:Y:S02]  /*8530*/  FMUL.FTZ R24, R24, c[0x0][0x320] ;  /* 0x0000c80018187a20 */ /* 0x000fe40000410000 */
[----:B------:R-:W-:Y:S01]  /*8540*/  FMUL.FTZ R36, R36, c[0x0][0x320] ;  /* 0x0000c80024247a20 */ /* 0x000fe20000410000 */
[C---:B------:R-:W-:Y:S01]  /*8550*/  HMMA.16816.F32 R48, R216.reuse, R10, R48 ;  /* 0x0000000ad830723c */ /* 0x040fe20000001830 */
[----:B------:R-:W2:Y:S03]  /*8560*/  MUFU.TANH R137, R26 ;  /* 0x0000001a00897308 */ /* 0x000ea60000002400 */
[----:B------:R-:W-:Y:S02]  /*8570*/  FMUL.FTZ R37, R37, c[0x0][0x320] ;  /* 0x0000c80025257a20 */ /* 0x000fe40000410000 */
[----:B------:R-:W-:Y:S02]  /*8580*/  FMUL.FTZ R38, R38, c[0x0][0x320] ;  /* 0x0000c80026267a20 */ /* 0x000fe40000410000 */
[-C--:B---3--:R-:W-:Y:S03]  /*8590*/  HMMA.16816.F32 R52, R216, R4.reuse, R52 ;  /* 0x00000004d834723c */ /* 0x088fe60000001834 */
[----:B------:R-:W-:Y:S01]  /*85a0*/  MUFU.TANH R246, R36 ;  /* 0x0000002400f67308 */ /* 0x000fe20000002400 */
[----:B------:R-:W-:Y:S02]  /*85b0*/  FMUL.FTZ R41, R41, c[0x0][0x320] ;  /* 0x0000c80029297a20 */ /* 0x000fe40000410000 */
[----:B------:R-:W-:Y:S01]  /*85c0*/  FMUL.FTZ R39, R39, c[0x0][0x320] ;  /* 0x0000c80027277a20 */ /* 0x000fe20000410000 */
[----:B-1----:R-:W3:Y:S01]  /*85d0*/  LDL R31, [R1+0x18] ;  /* 0x00001800011f7983 */ /* 0x002ee20000100800 */
[C---:B------:R-:W-:Y:S04]  /*85e0*/  HMMA.16816.F32 R56, R208.reuse, R4, R56 ;  /* 0x00000004d038723c */ /* 0x040fe80000001838 */
[----:B------:R-:W-:Y:S01]  /*85f0*/  FMUL.FTZ R45, R45, c[0x0][0x320] ;  /* 0x0000c8002d2d7a20 */ /* 0x000fe20000410000 */
[----:B------:R-:W-:Y:S01]  /*8600*/  MUFU.TANH R22, R41 ;  /* 0x0000002900167308 */ /* 0x000fe20000002400 */
[----:B------:R-:W-:Y:S01]  /*8610*/  FMUL.FTZ R46, R46, c[0x0][0x320] ;  /* 0x0000c8002e2e7a20 */ /* 0x000fe20000410000 */
[----:B------:R-:W-:Y:S01]  /*8620*/  FMNMX.FTZ R4, R213, R3, !PT ;  /* 0x00000003d5047209 */ /* 0x000fe20007810000 */
[-C--:B------:R-:W-:Y:S04]  /*8630*/  HMMA.16816.F32 R60, R208, R6.reuse, R60 ;  /* 0x00000006d03c723c */ /* 0x080fe8000000183c */
[----:B------:R-:W-:Y:S01]  /*8640*/  FMUL.FTZ R49, R49, c[0x0][0x320] ;  /* 0x0000c80031317a20 */ /* 0x000fe20000410000 */
[----:B------:R-:W-:Y:S01]  /*8650*/  FMNMX.FTZ R4, R212, R4, !PT ;  /* 0x00000004d4047209 */ /* 0x000fe20007810000 */
[----:B------:R-:W-:Y:S01]  /*8660*/  FMUL.FTZ R51, R51, c[0x0][0x320] ;  /* 0x0000c80033337a20 */ /* 0x000fe20000410000 */
[----:B------:R1:W-:Y:S01]  /*8670*/  MUFU.TANH R2, R37 ;  /* 0x0000002500027308 */ /* 0x0003e20000002400 */
[----:B------:R-:W-:Y:S01]  /*8680*/  FMUL.FTZ R55, R55, c[0x0][0x320] ;  /* 0x0000c80037377a20 */ /* 0x000fe20000410000 */
[----:B------:R-:W-:Y:S04]  /*8690*/  HMMA.16816.F32 R64, R216, R6, R64 ;  /* 0x00000006d840723c */ /* 0x000fe80000001840 */
[----:B------:R-:W-:Y:S01]  /*86a0*/  FMUL.FTZ R54, R54, c[0x0][0x320] ;  /* 0x0000c80036367a20 */ /* 0x000fe20000410000 */
[----:B------:R-:W-:Y:S01]  /*86b0*/  FMNMX.FTZ R4, R16, R4, !PT ;  /* 0x0000000410047209 */ /* 0x000fe20007810000 */
[----:B------:R-:W-:Y:S02]  /*86c0*/  FMUL.FTZ R52, R52, c[0x0][0x320] ;  /* 0x0000c80034347a20 */ /* 0x000fe40000410000 */
[----:B------:R2:W2:Y:S01]  /*86d0*/  MUFU.TANH R8, R49 ;  /* 0x0000003100087308 */ /* 0x0004a20000002400 */
[----:B------:R-:W-:Y:S03]  /*86e0*/  FMUL.FTZ R53, R53, c[0x0][0x320] ;  /* 0x0000c80035357a20 */ /* 0x000fe60000410000 */
[----:B------:R-:W-:Y:S01]  /*86f0*/  FMUL.FTZ R43, R43, c[0x0][0x320] ;  /* 0x0000c8002b2b7a20 */ /* 0x000fe20000410000 */
[----:B----4-:R-:W-:Y:S01]  /*8700*/  FMNMX.FTZ R4, R17, R4, !PT ;  /* 0x0000000411047209 */ /* 0x010fe20007810000 */
[----:B------:R-:W-:Y:S02]  /*8710*/  FMUL.FTZ R50, R50, c[0x0][0x320] ;  /* 0x0000c80032327a20 */ /* 0x000fe40000410000 */
[----:B------:R-:W-:Y:S02]  /*8720*/  FMUL.FTZ R60, R60, c[0x0][0x320] ;  /* 0x0000c8003c3c7a20 */ /* 0x000fe40000410000 */
[----:B------:R4:W-:Y:S01]  /*8730*/  MUFU.TANH R10, R50 ;  /* 0x00000032000a7308 */ /* 0x0009e20000002400 */
[----:B------:R-:W-:Y:S02]  /*8740*/  FMUL.FTZ R61, R61, c[0x0][0x320] ;  /* 0x0000c8003d3d7a20 */ /* 0x000fe40000410000 */
[----:B------:R-:W-:Y:S01]  /*8750*/  FMUL.FTZ R62, R62, c[0x0][0x320] ;  /* 0x0000c8003e3e7a20 */ /* 0x000fe20000410000 */
[----:B-1----:R-:W3:Y:S01]  /*8760*/  LDL.64 R36, [R1+0x28] ;  /* 0x0000280001247983 */ /* 0x002ee20000100a00 */
[----:B------:R-:W-:Y:S02]  /*8770*/  FMUL.FTZ R25, R25, c[0x0][0x320] ;  /* 0x0000c80019197a20 */ /* 0x000fe40000410000 */
[----:B------:R-:W-:Y:S02]  /*8780*/  FMUL.FTZ R65, R65, c[0x0][0x320] ;  /* 0x0000c80041417a20 */ /* 0x000fe40000410000 */
[----:B------:R-:W-:Y:S01]  /*8790*/  FMUL.FTZ R64, R64, c[0x0][0x320] ;  /* 0x0000c80040407a20 */ /* 0x000fe20000410000 */
[----:B------:R1:W-:Y:S01]  /*87a0*/  MUFU.TANH R41, R51 ;  /* 0x0000003300297308 */ /* 0x0003e20000002400 */
[----:B------:R-:W-:Y:S02]  /*87b0*/  FMUL.FTZ R35, R35, c[0x0][0x320] ;  /* 0x0000c80023237a20 */ /* 0x000fe40000410000 */
[----:B------:R-:W-:Y:S01]  /*87c0*/  FMUL.FTZ R29, R29, c[0x0][0x320] ;  /* 0x0000c8001d1d7a20 */ /* 0x000fe20000410000 */
[----:B--2---:R-:W-:Y:S01]  /*87d0*/  MOV R49, R137 ;  /* 0x0000008900317202 */ /* 0x004fe20000000f00 */
[----:B------:R-:W-:Y:S02]  /*87e0*/  FMUL.FTZ R40, R40, c[0x0][0x320] ;  /* 0x0000c80028287a20 */ /* 0x000fe40000410000 */
[----:B------:R-:W-:Y:S02]  /*87f0*/  FMUL.FTZ R67, R67, c[0x0][0x320] ;  /* 0x0000c80043437a20 */ /* 0x000fe40000410000 */
[----:B------:R-:W-:Y:S01]  /*8800*/  FMUL.FTZ R66, R66, c[0x0][0x320] ;  /* 0x0000c80042427a20 */ /* 0x000fe20000410000 */
[----:B------:R-:W-:Y:S01]  /*8810*/  MUFU.TANH R11, R43 ;  /* 0x0000002b000b7308 */ /* 0x000fe20000002400 */
[----:B------:R-:W-:Y:S02]  /*8820*/  FMUL.FTZ R47, R47, c[0x0][0x320] ;  /* 0x0000c8002f2f7a20 */ /* 0x000fe40000410000 */
[----:B------:R-:W-:Y:S01]  /*8830*/  FMUL.FTZ R58, R58, c[0x0][0x320] ;  /* 0x0000c8003a3a7a20 */ /* 0x000fe20000410000 */
[----:B----4-:R-:W-:Y:S01]  /*8840*/  MOV R50, R252 ;  /* 0x000000fc00327202 */ /* 0x010fe20000000f00 */
[----:B------:R-:W-:Y:S02]  /*8850*/  FMUL.FTZ R59, R59, c[0x0][0x320] ;  /* 0x0000c8003b3b7a20 */ /* 0x000fe40000410000 */
[----:B------:R-:W-:Y:S02]  /*8860*/  FMUL.FTZ R42, R42, c[0x0][0x320] ;  /* 0x0000c8002a2a7a20 */ /* 0x000fe40000410000 */
[----:B------:R-:W-:Y:S01]  /*8870*/  FMUL.FTZ R57, R57, c[0x0][0x320] ;  /* 0x0000c80039397a20 */ /* 0x000fe20000410000 */
[----:B------:R2:W-:Y:S01]  /*8880*/  MUFU.TANH R23, R60 ;  /* 0x0000003c00177308 */ /* 0x0005e20000002400 */
[----:B------:R-:W-:Y:S02]  /*8890*/  FMUL.FTZ R48, R48, c[0x0][0x320] ;  /* 0x0000c80030307a20 */ /* 0x000fe40000410000 */
[----:B------:R-:W-:Y:S01]  /*88a0*/  FMUL.FTZ R56, R56, c[0x0][0x320] ;  /* 0x0000c80038387a20 */ /* 0x000fe20000410000 */
[----:B-1----:R-:W-:Y:S01]  /*88b0*/  MOV R51, R8 ;  /* 0x0000000800337202 */ /* 0x002fe20000000f00 */
[----:B------:R-:W-:Y:S02]  /*88c0*/  FMUL.FTZ R34, R34, c[0x0][0x320] ;  /* 0x0000c80022227a20 */ /* 0x000fe40000410000 */
[----:B------:R-:W-:Y:S02]  /*88d0*/  FMUL.FTZ R32, R32, c[0x0][0x320] ;  /* 0x0000c80020207a20 */ /* 0x000fe40000410000 */
[----:B------:R-:W-:Y:S01]  /*88e0*/  FMUL.FTZ R33, R33, c[0x0][0x320] ;  /* 0x0000c80021217a20 */ /* 0x000fe20000410000 */
[----:B------:R1:W4:Y:S01]  /*88f0*/  MUFU.TANH R0, R48 ;  /* 0x0000003000007308 */ /* 0x0003220000002400 */
[----:B------:R-:W-:Y:S02]  /*8900*/  FMUL.FTZ R44, R44, c[0x0][0x320] ;  /* 0x0000c8002c2c7a20 */ /* 0x000fe40000410000 */
[----:B------:R-:W-:Y:S07]  /*8910*/  FMUL.FTZ R30, R30, c[0x0][0x320] ;  /* 0x0000c8001e1e7a20 */ /* 0x000fee0000410000 */
[----:B------:R4:W-:Y:S01]  /*8920*/  MUFU.TANH R26, R57 ;  /* 0x00000039001a7308 */ /* 0x0009e20000002400 */
[----:B--2---:R-:W-:Y:S09]  /*8930*/  MOV R60, R246 ;  /* 0x000000f6003c7202 */ /* 0x004ff20000000f00 */
[----:B------:R-:W-:Y:S01]  /*8940*/  MUFU.TANH R130, R27 ;  /* 0x0000001b00827308 */ /* 0x000fe20000002400 */
[----:B-1----:R-:W-:Y:S09]  /*8950*/  MOV R48, R136 ;  /* 0x0000008800307202 */ /* 0x002ff20000000f00 */
[----:B------:R1:W-:Y:S01]  /*8960*/  MUFU.TANH R27, R56 ;  /* 0x00000038001b7308 */ /* 0x0003e20000002400 */
[----:B----4-:R-:W-:Y:S02]  /*8970*/  MOV R57, R2 ;  /* 0x0000000200397202 */ /* 0x010fe40000000f00 */
[----:B------:R-:W-:Y:S07]  /*8980*/  FMNMX.FTZ R2, R215, R132, !PT ;  /* 0x00000084d7027209 */ /* 0x000fee0007810000 */
[----:B------:R-:W-:Y:S01]  /*8990*/  MUFU.TANH R243, R38 ;  /* 0x0000002600f37308 */ /* 0x000fe20000002400 */
[----:B------:R-:W-:Y:S09]  /*89a0*/  FMNMX.FTZ R5, R214, R2, !PT ;  /* 0x00000002d6057209 */ /* 0x000ff20007810000 */
[----:B------:R2:W-:Y:S01]  /*89b0*/  MUFU.TANH R129, R39 ;  /* 0x0000002700817308 */ /* 0x0005e20000002400 */
[----:B-1----:R-:W-:Y:S02]  /*89c0*/  MOV R56, R0 ;  /* 0x0000000000387202 */ /* 0x002fe40000000f00 */
[----:B------:R-:W-:Y:S07]  /*89d0*/  FMNMX.FTZ R0, R221, R133, !PT ;  /* 0x00000085dd007209 */ /* 0x000fee0007810000 */
[----:B------:R-:W1:Y:S01]  /*89e0*/  MUFU.TANH R8, R55 ;  /* 0x0000003700087308 */ /* 0x000e620000002400 */
[----:B------:R-:W-:Y:S02]  /*89f0*/  FMNMX.FTZ R2, R220, R0, !PT ;  /* 0x00000000dc027209 */ /* 0x000fe40007810000 */
[----:B------:R-:W-:Y:S02]  /*8a00*/  FMNMX.FTZ R0, R18, R5, !PT ;  /* 0x0000000512007209 */ /* 0x000fe40007810000 */
[----:B------:R-:W-:Y:S02]  /*8a10*/  FMNMX.FTZ R2, R12, R2, !PT ;  /* 0x000000020c027209 */ /* 0x000fe40007810000 */
[----:B------:R-:W-:Y:S03]  /*8a20*/  FMNMX.FTZ R0, R19, R0, !PT ;  /* 0x0000000013007209 */ /* 0x000fe60007810000 */
[----:B------:R-:W-:Y:S01]  /*8a30*/  MUFU.TANH R251, R21 ;  /* 0x0000001500fb7308 */ /* 0x000fe20000002400 */
[----:B------:R-:W-:Y:S01]  /*8a40*/  FMNMX.FTZ R0, R48, R0, !PT ;  /* 0x0000000030007209 */ /* 0x000fe20007810000 */
[----:B--2---:R-:W2:Y:S03]  /*8a50*/  LDL.64 R38, [R1+0x38] ;  /* 0x0000380001267983 */ /* 0x004ea60000100a00 */
[----:B------:R-:W-:Y:S05]  /*8a60*/  FMNMX.FTZ R0, R50, R0, !PT ;  /* 0x0000000032007209 */ /* 0x000fea0007810000 */
[----:B------:R-:W-:Y:S10]  /*8a70*/  MUFU.TANH R21, R28 ;  /* 0x0000001c00157308 */ /* 0x000ff40000002400 */
[----:B------:R1:W-:Y:S10]  /*8a80*/  MUFU.TANH R28, R61 ;  /* 0x0000003d001c7308 */ /* 0x0003f40000002400 */
[----:B------:R-:W4:Y:S10]  /*8a90*/  MUFU.TANH R13, R13 ;  /* 0x0000000d000d7308 */ /* 0x000f340000002400 */
[----:B------:R-:W-:Y:S01]  /*8aa0*/  MUFU.TANH R246, R64 ;  /* 0x0000004000f67308 */ /* 0x000fe20000002400 */
[----:B-1----:R-:W-:Y:S02]  /*8ab0*/  MOV R61, R8 ;  /* 0x00000008003d7202 */ /* 0x002fe40000000f00 */
[----:B------:R-:W2:Y:S07]  /*8ac0*/  LDL R8, [R1+0x1c] ;  /* 0x00001c0001087983 */ /* 0x000eae0000100800 */
[----:B------:R-:W1:Y:S01]  /*8ad0*/  MUFU.TANH R242, R24 ;  /* 0x0000001800f27308 */ /* 0x000e620000002400 */
[----:B----4-:R-:W-:Y:S09]  /*8ae0*/  FMNMX.FTZ R5, R13, R2, !PT ;  /* 0x000000020d057209 */ /* 0x010ff20007810000 */
[----:B------:R-:W4:Y:S10]  /*8af0*/  MUFU.TANH R248, R20 ;  /* 0x0000001400f87308 */ /* 0x000f340000002400 */
[----:B------:R-:W-:Y:S01]  /*8b00*/  MUFU.TANH R218, R65 ;  /* 0x0000004100da7308 */ /* 0x000fe20000002400 */
[----:B-1----:R-:W-:Y:S04]  /*8b10*/  MOV R64, R242 ;  /* 0x000000f200407202 */ /* 0x002fe80000000f00 */
[----:B------:R-:W-:Y:S05]  /*8b20*/  FMNMX.FTZ R5, R64, R5, !PT ;  /* 0x0000000540057209 */ /* 0x000fea0007810000 */
[----:B------:R-:W1:Y:S01]  /*8b30*/  MUFU.TANH R241, R25 ;  /* 0x0000001900f17308 */ /* 0x000e620000002400 */
[----:B----4-:R-:W-:Y:S04]  /*8b40*/  FMNMX.FTZ R4, R248, R4, !PT ;  /* 0x00000004f8047209 */ /* 0x010fe80007810000 */
[----:B------:R-:W-:Y:S05]  /*8b50*/  FMNMX.FTZ R4, R251, R4, !PT ;  /* 0x00000004fb047209 */ /* 0x000fea0007810000 */
[----:B------:R-:W4:Y:S10]  /*8b60*/  MUFU.TANH R250, R34 ;  /* 0x0000002200fa7308 */ /* 0x000f340000002400 */
[----:B------:R-:W4:Y:S01]  /*8b70*/  MUFU.TANH R245, R32 ;  /* 0x0000002000f57308 */ /* 0x000f220000002400 */
[----:B-1----:R-:W-:Y:S04]  /*8b80*/  MOV R65, R241 ;  /* 0x000000f100417202 */ /* 0x002fe80000000f00 */
[----:B------:R-:W-:Y:S05]  /*8b90*/  FMNMX.FTZ R5, R65, R5, !PT ;  /* 0x0000000541057209 */ /* 0x000fea0007810000 */
[----:B------:R-:W1:Y:S01]  /*8ba0*/  MUFU.TANH R249, R35 ;  /* 0x0000002300f97308 */ /* 0x000e620000002400 */
[----:B------:R-:W-:Y:S02]  /*8bb0*/  FMNMX.FTZ R5, R21, R5, !PT ;  /* 0x0000000515057209 */ /* 0x000fe40007810000 */
[----:B----4-:R-:W-:Y:S07]  /*8bc0*/  FMNMX.FTZ R0, R250, R0, !PT ;  /* 0x00000000fa007209 */ /* 0x010fee0007810000 */
[----:B------:R-:W4:Y:S01]  /*8bd0*/  MUFU.TANH R247, R33 ;  /* 0x0000002100f77308 */ /* 0x000f220000002400 */
[----:B------:R-:W-:Y:S09]  /*8be0*/  FMNMX.FTZ R4, R245, R4, !PT ;  /* 0x00000004f5047209 */ /* 0x000ff20007810000 */
[----:B------:R-:W4:Y:S01]  /*8bf0*/  MUFU.TANH R24, R29 ;  /* 0x0000001d00187308 */ /* 0x000f220000002400 */
[----:B-1----:R-:W-:Y:S04]  /*8c00*/  FMNMX.FTZ R0, R249, R0, !PT ;  /* 0x00000000f9007209 */ /* 0x002fe80007810000 */
[----:B------:R-:W-:Y:S05]  /*8c10*/  FMNMX.FTZ R0, R243, R0, !PT ;  /* 0x00000000f3007209 */ /* 0x000fea0007810000 */
[----:B------:R-:W1:Y:S01]  /*8c20*/  MUFU.TANH R25, R40 ;  /* 0x0000002800197308 */ /* 0x000e620000002400 */
[----:B------:R-:W-:Y:S02]  /*8c30*/  FMNMX.FTZ R0, R129, R0, !PT ;  /* 0x0000000081007209 */ /* 0x000fe40007810000 */
[----:B----4-:R-:W-:Y:S02]  /*8c40*/  FMNMX.FTZ R4, R247, R4, !PT ;  /* 0x00000004f7047209 */ /* 0x010fe40007810000 */
[----:B------:R-:W-:Y:S02]  /*8c50*/  FMNMX.FTZ R0, R10, R0, !PT ;  /* 0x000000000a007209 */ /* 0x000fe40007810000 */
[----:B------:R-:W-:Y:S03]  /*8c60*/  FMNMX.FTZ R4, R60, R4, !PT ;  /* 0x000000043c047209 */ /* 0x000fe60007810000 */
[----:B------:R-:W-:Y:S01]  /*8c70*/  MUFU.TANH R9, R54 ;  /* 0x0000003600097308 */ /* 0x000fe20000002400 */
[----:B------:R-:W-:Y:S02]  /*8c80*/  FMNMX.FTZ R0, R41, R0, !PT ;  /* 0x0000000029007209 */ /* 0x000fe40007810000 */
[----:B------:R-:W-:Y:S02]  /*8c90*/  FMNMX.FTZ R4, R57, R4, !PT ;  /* 0x0000000439047209 */ /* 0x000fe40007810000 */
[----:B------:R-:W-:Y:S02]  /*8ca0*/  FMNMX.FTZ R5, R24, R5, !PT ;  /* 0x0000000518057209 */ /* 0x000fe40007810000 */
[----:B------:R-:W-:Y:S02]  /*8cb0*/  FMNMX.FTZ R4, R56, R4, !PT ;  /* 0x0000000438047209 */ /* 0x000fe40007810000 */
[----:B------:R-:W-:Y:S01]  /*8cc0*/  MOV R33, R139 ;  /* 0x0000008b00217202 */ /* 0x000fe20000000f00 */
[----:B------:R-:W4:Y:S01]  /*8cd0*/  MUFU.TANH R44, R44 ;  /* 0x0000002c002c7308 */ /* 0x000f220000002400 */
[----:B------:R-:W-:Y:S02]  /*8ce0*/  FMNMX.FTZ R4, R51, R4, !PT ;  /* 0x0000000433047209 */ /* 0x000fe40007810000 */
[----:B-1----:R-:W-:Y:S04]  /*8cf0*/  FMNMX.FTZ R5, R25, R5, !PT ;  /* 0x0000000519057209 */ /* 0x002fe80007810000 */
[----:B------:R-:W-:Y:S03]  /*8d00*/  FMNMX.FTZ R5, R22, R5, !PT ;  /* 0x0000000516057209 */ /* 0x000fe60007810000 */
[----:B------:R1:W-:Y:S10]  /*8d10*/  MUFU.TANH R29, R67 ;  /* 0x00000043001d7308 */ /* 0x0003f40000002400 */
[----:B------:R-:W3:Y:S01]  /*8d20*/  MUFU.TANH R131, R45 ;  /* 0x0000002d00837308 */ /* 0x000ee20000002400 */
[----:B----4-:R-:W-:Y:S09]  /*8d30*/  FMNMX.FTZ R5, R44, R5, !PT ;  /* 0x000000052c057209 */ /* 0x010ff20007810000 */
[----:B------:R-:W4:Y:S01]  /*8d40*/  MUFU.TANH R45, R52 ;  /* 0x00000034002d7308 */ /* 0x000f220000002400 */
[----:B-1----:R-:W-:Y:S04]  /*8d50*/  MOV R67, R9 ;  /* 0x0000000900437202 */ /* 0x002fe80000000f00 */
[----:B------:R-:W-:Y:S05]  /*8d60*/  FMNMX.FTZ R0, R67, R0, !PT ;  /* 0x0000000043007209 */ /* 0x000fea0007810000 */
[----:B------:R-:W1:Y:S01]  /*8d70*/  MUFU.TANH R252, R53 ;  /* 0x0000003500fc7308 */ /* 0x000e620000002400 */
[----:B------:R-:W-:Y:S02]  /*8d80*/  FMNMX.FTZ R2, R61, R0, !PT ;  /* 0x000000003d027209 */ /* 0x000fe40007810000 */
[----:B---3--:R-:W-:Y:S04]  /*8d90*/  FMNMX.FTZ R5, R131, R5, !PT ;  /* 0x0000000583057209 */ /* 0x008fe80007810000 */
[----:B------:R-:W-:Y:S03]  /*8da0*/  FMNMX.FTZ R0, R27, R5, !PT ;  /* 0x000000051b007209 */ /* 0x000fe60007810000 */
[----:B------:R-:W3:Y:S01]  /*8db0*/  MUFU.TANH R14, R14 ;  /* 0x0000000e000e7308 */ /* 0x000ee20000002400 */
[----:B------:R-:W-:Y:S02]  /*8dc0*/  FMNMX.FTZ R5, R222, R138, !PT ;  /* 0x0000008ade057209 */ /* 0x000fe40007810000 */
[----:B------:R-:W-:Y:S02]  /*8dd0*/  FMNMX.FTZ R0, R26, R0, !PT ;  /* 0x000000001a007209 */ /* 0x000fe40007810000 */
[----:B----4-:R-:W-:Y:S02]  /*8de0*/  FMNMX.FTZ R4, R45, R4, !PT ;  /* 0x000000042d047209 */ /* 0x010fe40007810000 */
[----:B------:R-:W-:Y:S02]  /*8df0*/  FMNMX.FTZ R0, R23, R0, !PT ;  /* 0x0000000017007209 */ /* 0x000fe40007810000 */
[----:B------:R-:W-:Y:S01]  /*8e00*/  FMNMX.FTZ R5, R223, R5, !PT ;  /* 0x00000005df057209 */ /* 0x000fe20007810000 */
[----:B------:R-:W4:Y:S01]  /*8e10*/  MUFU.TANH R15, R15 ;  /* 0x0000000f000f7308 */ /* 0x000f220000002400 */
[----:B------:R-:W-:Y:S02]  /*8e20*/  FMNMX.FTZ R0, R28, R0, !PT ;  /* 0x000000001c007209 */ /* 0x000fe40007810000 */
[----:B-1----:R-:W-:Y:S03]  /*8e30*/  FMNMX.FTZ R4, R252, R4, !PT ;  /* 0x00000004fc047209 */ /* 0x002fe60007810000 */
[----:B------:R-:W1:Y:S01]  /*8e40*/  SHFL.BFLY PT, R135, R0, 0x2, 0x1f ;  /* 0x0c401f0000877f89 */ /* 0x000e6200000e0000 */
[----:B------:R-:W-:Y:S03]  /*8e50*/  FMNMX.FTZ R4, R246, R4, !PT ;  /* 0x00000004f6047209 */ /* 0x000fe60007810000 */
[----:B------:R-:W1:Y:S01]  /*8e60*/  MUFU.TANH R235, R30 ;  /* 0x0000001e00eb7308 */ /* 0x000e620000002400 */
[----:B------:R-:W-:Y:S02]  /*8e70*/  FMNMX.FTZ R4, R218, R4, !PT ;  /* 0x00000004da047209 */ /* 0x000fe40007810000 */
[----:B---3--:R-:W-:Y:S03]  /*8e80*/  FMNMX.FTZ R5, R14, R5, !PT ;  /* 0x000000050e057209 */ /* 0x008fe60007810000 */
[----:B------:R-:W3:Y:S04]  /*8e90*/  SHFL.BFLY PT, R7, R4, 0x2, 0x1f ;  /* 0x0c401f0004077f89 */ /* 0x000ee800000e0000 */
[----:B------:R-:W3:Y:S01]  /*8ea0*/  MUFU.TANH R30, R66 ;  /* 0x00000042001e7308 */ /* 0x000ee20000002400 */
[----:B----4-:R-:W-:Y:S04]  /*8eb0*/  FMNMX.FTZ R5, R15, R5, !PT ;  /* 0x000000050f057209 */ /* 0x010fe80007810000 */
[----:B------:R-:W-:Y:S05]  /*8ec0*/  FMNMX.FTZ R5, R49, R5, !PT ;  /* 0x0000000531057209 */ /* 0x000fea0007810000 */
[----:B------:R-:W4:Y:S01]  /*8ed0*/  MUFU.TANH R34, R42 ;  /* 0x0000002a00227308 */ /* 0x000f220000002400 */
[----:B-1----:R-:W-:Y:S02]  /*8ee0*/  FMNMX.FTZ R135, R0, R135, !PT ;  /* 0x0000008700877209 */ /* 0x002fe40007810000 */
[----:B------:R-:W-:Y:S02]  /*8ef0*/  FMNMX.FTZ R5, R130, R5, !PT ;  /* 0x0000000582057209 */ /* 0x000fe40007810000 */
[----:B------:R-:W-:Y:S04]  /*8f00*/  MOV R32, R235 ;  /* 0x000000eb00207202 */ /* 0x000fe80000000f00 */
[----:B------:R-:W-:Y:S01]  /*8f10*/  FMNMX.FTZ R5, R32, R5, !PT ;  /* 0x0000000520057209 */ /* 0x000fe20007810000 */
[----:B------:R1:W1:Y:S01]  /*8f20*/  MUFU.TANH R20, R46 ;  /* 0x0000002e00147308 */ /* 0x0002620000002400 */
[----:B---3--:R-:W-:Y:S02]  /*8f30*/  FMNMX.FTZ R4, R4, R7, !PT ;  /* 0x0000000704047209 */ /* 0x008fe40007810000 */
[----:B------:R-:W-:Y:S02]  /*8f40*/  FMNMX.FTZ R0, R33, R5, !PT ;  /* 0x0000000521007209 */ /* 0x000fe40007810000 */
[----:B------:R-:W-:Y:S01]  /*8f50*/  FMNMX.FTZ R2, R30, R2, !PT ;  /* 0x000000021e027209 */ /* 0x000fe20007810000 */
[----:B------:R-:W3:Y:S01]  /*8f60*/  SHFL.BFLY PT, R137, R4, 0x1, 0x1f ;  /* 0x0c201f0004897f89 */ /* 0x000ee200000e0000 */
[----:B------:R-:W-:Y:S02]  /*8f70*/  MOV R43, R30 ;  /* 0x0000001e002b7202 */ /* 0x000fe40000000f00 */
[----:B------:R-:W-:Y:S01]  /*8f80*/  FMNMX.FTZ R2, R29, R2, !PT ;  /* 0x000000021d027209 */ /* 0x000fe20007810000 */
[----:B------:R3:W3:Y:S01]  /*8f90*/  MUFU.TANH R66, R47 ;  /* 0x0000002f00427308 */ /* 0x0006e20000002400 */
[----:B----4-:R-:W-:Y:S01]  /*8fa0*/  FMNMX.FTZ R5, R34, R0, !PT ;  /* 0x0000000022057209 */ /* 0x010fe20007810000 */
[----:B------:R-:W-:Y:S02]  /*8fb0*/  FMUL.FTZ R0, R63, c[0x0][0x320] ;  /* 0x0000c8003f007a20 */ /* 0x000fe40000410000 */
[----:B------:R-:W4:Y:S01]  /*8fc0*/  SHFL.BFLY PT, R6, R2, 0x2, 0x1f ;  /* 0x0c401f0002067f89 */ /* 0x000f2200000e0000 */
[----:B------:R-:W-:Y:S02]  /*8fd0*/  MOV R42, R10 ;  /* 0x0000000a002a7202 */ /* 0x000fe40000000f00 */
[----:B------:R-:W-:Y:S03]  /*8fe0*/  FMNMX.FTZ R5, R11, R5, !PT ;  /* 0x000000050b057209 */ /* 0x000fe60007810000 */
[----:B------:R4:W-:Y:S01]  /*8ff0*/  MUFU.TANH R139, R0 ;  /* 0x00000000008b7308 */ /* 0x0009e20000002400 */
[----:B------:R-:W-:Y:S02]  /*9000*/  MOV R63, R22 ;  /* 0x00000016003f7202 */ /* 0x000fe40000000f00 */
[----:B-1----:R-:W-:Y:S02]  /*9010*/  MOV R46, R29 ;  /* 0x0000001d002e7202 */ /* 0x002fe40000000f00 */
[----:B---3--:R-:W-:Y:S05]  /*9020*/  FMNMX.FTZ R137, R4, R137, !PT ;  /* 0x0000008904897209 */ /* 0x008fea0007810000 */
[----:B------:R1:W3:Y:S01]  /*9030*/  MUFU.TANH R242, R58 ;  /* 0x0000003a00f27308 */ /* 0x0002e20000002400 */
[----:B------:R-:W-:Y:S02]  /*9040*/  FMNMX.FTZ R4, R20, R5, !PT ;  /* 0x0000000514047209 */ /* 0x000fe40007810000 */
[----:B------:R-:W-:Y:S01]  /*9050*/  MOV R47, R28 ;  /* 0x0000001c002f7202 */ /* 0x000fe20000000f00 */
[C---:B------:R-:W-:Y:S01]  /*9060*/  FMUL.FTZ R189, R137.reuse, c[0x0][0x2d0] ;  /* 0x0000b40089bd7a20 */ /* 0x040fe20000410000 */
[----:B------:R-:W-:Y:S02]  /*9070*/  FMNMX.FTZ R4, R66, R4, !PT ;  /* 0x0000000442047209 */ /* 0x000fe40007810000 */
[----:B----4-:R-:W-:Y:S03]  /*9080*/  FMNMX.FTZ R2, R2, R6, !PT ;  /* 0x0000000602027209 */ /* 0x010fe60007810000 */
[----:B------:R4:W3:Y:S01]  /*9090*/  MUFU.TANH R235, R59 ;  /* 0x0000003b00eb7308 */ /* 0x0008e20000002400 */
[----:B------:R-:W3:Y:S01]  /*90a0*/  SHFL.BFLY PT, R6, R135, 0x1, 0x1f ;  /* 0x0c201f0087067f89 */ /* 0x000ee200000e0000 */
[----:B------:R-:W-:Y:S04]  /*90b0*/  FADD.FTZ R0, -R137, R3 ;  /* 0x0000000389007221 */ /* 0x000fe80000010100 */
[----:B------:R-:W-:Y:S03]  /*90c0*/  FMUL.FTZ R0, R0, c[0x0][0x2d0] ;  /* 0x0000b40000007a20 */ /* 0x000fe60000410000 */
[----:B------:R-:W3:Y:S01]  /*90d0*/  SHFL.BFLY PT, R136, R2, 0x1, 0x1f ;  /* 0x0c201f0002887f89 */ /* 0x000ee200000e0000 */
[----:B------:R3:W-:Y:S01]  /*90e0*/  MUFU.TANH R188, R62 ;  /* 0x0000003e00bc7308 */ /* 0x0007e20000002400 */
[----:B-1----:R-:W-:Y:S09]  /*90f0*/  MOV R58, R27 ;  /* 0x0000001b003a7202 */ /* 0x002ff20000000f00 */
[----:B------:R1:W1:Y:S01]  /*9100*/  MUFU.EX2 R134, R0 ;  /* 0x0000000000867308 */ /* 0x0002620000000800 */
[----:B----4-:R-:W-:Y:S02]  /*9110*/  MOV R59, R26 ;  /* 0x0000001a003b7202 */ /* 0x010fe40000000f00 */
[----:B---3--:R-:W-:Y:S05]  /*9120*/  FMNMX.FTZ R135, R135, R6, !PT ;  /* 0x0000000687877209 */ /* 0x008fea0007810000 */
[----:B------:R-:W-:Y:S01]  /*9130*/  FMUL.FTZ R190, R135, c[0x0][0x2d0] ;  /* 0x0000b40087be7a20 */ /* 0x000fe20000410000 */
[----:B------:R-:W-:Y:S02]  /*9140*/  FMNMX.FTZ R136, R2, R136, !PT ;  /* 0x0000008802887209 */ /* 0x000fe40007810000 */
[----:B------:R-:W-:Y:S01]  /*9150*/  FMNMX.FTZ R2, R242, R4, !PT ;  /* 0x00000004f2027209 */ /* 0x000fe20007810000 */
[----:B------:R-:W-:Y:S01]  /*9160*/  FFMA.FTZ R4, R213, c[0x0][0x2d0], -R189 ;  /* 0x0000b400d5047a23 */ /* 0x000fe200000108bd */
[----:B------:R-:W-:Y:S01]  /*9170*/  MOV R62, R23 ;  /* 0x00000017003e7202 */ /* 0x000fe20000000f00 */
[C---:B------:R-:W-:Y:S02]  /*9180*/  FMUL.FTZ R191, R136.reuse, c[0x0][0x2d0] ;  /* 0x0000b40088bf7a20 */ /* 0x040fe40000410000 */
[----:B------:R2:W-:Y:S01]  /*9190*/  MUFU.EX2 R216, R4 ;  /* 0x0000000400d87308 */ /* 0x0005e20000000800 */
[----:B------:R-:W-:Y:S01]  /*91a0*/  FFMA.FTZ R10, R221, c[0x0][0x2d0], -R190 ;  /* 0x0000b400dd0a7a23 */ /* 0x000fe200000108be */
[----:B------:R-:W-:Y:S02]  /*91b0*/  MOV R221, R11 ;  /* 0x0000000b00dd7202 */ /* 0x000fe40000000f00 */
[----:B-1----:R-:W-:Y:S01]  /*91c0*/  FMNMX.FTZ R0, R235, R2, !PT ;  /* 0x00000002eb007209 */ /* 0x002fe20007810000 */
[----:B------:R-:W-:Y:S02]  /*91d0*/  FADD.FTZ R2, -R136, R132 ;  /* 0x0000008488027221 */ /* 0x000fe40000010100 */
[----:B------:R-:W-:Y:S01]  /*91e0*/  FMUL.FTZ R68, R134, R68 ;  /* 0x0000004486447220 */ /* 0x000fe20000410000 */
[----:B------:R-:W-:Y:S01]  /*91f0*/  FMNMX.FTZ R0, R188, R0, !PT ;  /* 0x00000000bc007209 */ /* 0x000fe20007810000 */
[----:B------:R-:W-:Y:S02]  /*9200*/  FMUL.FTZ R2, R2, c[0x0][0x2d0] ;  /* 0x0000b40002027a20 */ /* 0x000fe40000410000 */
[C---:B------:R-:W-:Y:S01]  /*9210*/  FMUL.FTZ R69, R134.reuse, R69 ;  /* 0x0000004586457220 */ /* 0x040fe20000410000 */
[----:B------:R-:W-:Y:S01]  /*9220*/  FMNMX.FTZ R0, R139, R0, !PT ;  /* 0x000000008b007209 */ /* 0x000fe20007810000 */
[----:B------:R1:W3:Y:S01]  /*9230*/  MUFU.EX2 R132, R2 ;  /* 0x0000000200847308 */ /* 0x0002e20000000800 */
[C---:B------:R-:W-:Y:S02]  /*9240*/  FMUL.FTZ R80, R134.reuse, R80 ;  /* 0x0000005086507220 */ /* 0x040fe40000410000 */
[C---:B------:R-:W-:Y:S01]  /*9250*/  FMUL.FTZ R81, R134.reuse, R81 ;  /* 0x0000005186517220 */ /* 0x040fe20000410000 */
[----:B------:R-:W4:Y:S01]  /*9260*/  SHFL.BFLY PT, R3, R0, 0x2, 0x1f ;  /* 0x0c401f0000037f89 */ /* 0x000f2200000e0000 */
[C---:B------:R-:W-:Y:S02]  /*9270*/  FMUL.FTZ R84, R134.reuse, R84 ;  /* 0x0000005486547220 */ /* 0x040fe40000410000 */
[C---:B------:R-:W-:Y:S02]  /*9280*/  FMUL.FTZ R85, R134.reuse, R85 ;  /* 0x0000005586557220 */ /* 0x040fe40000410000 */
[----:B------:R-:W-:Y:S01]  /*9290*/  FMUL.FTZ R96, R134, R96 ;  /* 0x0000006086607220 */ /* 0x000fe20000410000 */
[----:B--2---:R-:W-:Y:S01]  /*92a0*/  @P1 IADD3 R4, P4, R8, UR18, RZ ;  /* 0x0000001208041c10 */ /* 0x004fe2000ff9e0ff */
[C---:B------:R-:W-:Y:S02]  /*92b0*/  FMUL.FTZ R97, R134.reuse, R97 ;  /* 0x0000006186617220 */ /* 0x040fe40000410000 */
[----:B------:R-:W-:Y:S01]  /*92c0*/  FMUL.FTZ R100, R134, R100 ;  /* 0x0000006486647220 */ /* 0x000fe20000410000 */
[----:B------:R-:W-:Y:S01]  /*92d0*/  @P1 LEA R8, P2, R4, c[0x0][0x1c8], 0x1 ;  /* 0x0000720004081a11 */ /* 0x000fe200078408ff */
[C---:B------:R-:W-:Y:S01]  /*92e0*/  FMUL.FTZ R101, R134.reuse, R101 ;  /* 0x0000006586657220 */ /* 0x040fe20000410000 */
[----:B------:R-:W-:Y:S01]  /*92f0*/  @P1 IADD3.X R9, R31, UR15, RZ, P4, !PT ;  /* 0x0000000f1f091c10 */ /* 0x000fe2000a7fe4ff */
[C---:B------:R-:W-:Y:S02]  /*9300*/  FMUL.FTZ R112, R134.reuse, R112 ;  /* 0x0000007086707220 */ /* 0x040fe40000410000 */
[----:B------:R-:W-:Y:S01]  /*9310*/  FMUL.FTZ R113, R134, R113 ;  /* 0x0000007186717220 */ /* 0x000fe20000410000 */
[----:B------:R-:W-:Y:S01]  /*9320*/  @P1 LEA.HI.X R9, R4, c[0x0][0x1cc], R9, 0x1, P2 ;  /* 0x0000730004091a11 */ /* 0x000fe200010f0c09 */
[----:B------:R-:W-:Y:S02]  /*9330*/  FMUL.FTZ R116, R134, R116 ;  /* 0x0000007486747220 */ /* 0x000fe40000410000 */
[----:B-1----:R-:W-:Y:S02]  /*9340*/  FADD.FTZ R2, -R135, R133 ;  /* 0x0000008587027221 */ /* 0x002fe40000010100 */
[----:B---3--:R-:W-:Y:S01]  /*9350*/  FMUL.FTZ R35, R132, R171 ;  /* 0x000000ab84237220 */ /* 0x008fe20000410000 */
[----:B------:R-:W-:Y:S01]  /*9360*/  MOV R171, R41 ;  /* 0x0000002900ab7202 */ /* 0x000fe20000000f00 */
[----:B------:R-:W-:Y:S01]  /*9370*/  FMUL.FTZ R2, R2, c[0x0][0x2d0] ;  /* 0x0000b40002027a20 */ /* 0x000fe20000410000 */
[----:B----4-:R-:W-:Y:S01]  /*9380*/  FMNMX.FTZ R0, R0, R3, !PT ;  /* 0x0000000300007209 */ /* 0x010fe20007810000 */
[--C-:B------:R-:W-:Y:S02]  /*9390*/  FFMA.FTZ R3, R17, c[0x0][0x2d0], -R189.reuse ;  /* 0x0000b40011037a23 */ /* 0x100fe400000108bd */
[----:B------:R1:W2:Y:S01]  /*93a0*/  MUFU.EX2 R133, R2 ;  /* 0x0000000200857308 */ /* 0x0002a20000000800 */
[----:B------:R-:W-:Y:S01]  /*93b0*/  FMUL.FTZ R17, R134, R153 ;  /* 0x0000009986117220 */ /* 0x000fe20000410000 */
[----:B------:R-:W-:Y:S01]  /*93c0*/  MOV R153, R56 ;  /* 0x0000003800997202 */ /* 0x000fe20000000f00 */
[C---:B------:R-:W-:Y:S02]  /*93d0*/  FMUL.FTZ R70, R132.reuse, R70 ;  /* 0x0000004684467220 */ /* 0x040fe40000410000 */
        /* <DEDUP_REMOVED lines=8> */
[C---:B------:R-:W-:Y:S02]  /*9460*/  FMUL.FTZ R102, R132.reuse, R102 ;  /* 0x0000006684667220 */ /* 0x040fe40000410000 */
[C---:B------:R-:W-:Y:S02]  /*9470*/  FMUL.FTZ R103, R132.reuse, R103 ;  /* 0x0000006784677220 */ /* 0x040fe40000410000 */
[----:B------:R-:W-:Y:S02]  /*9480*/  FMUL.FTZ R114, R132, R114 ;  /* 0x0000007284727220 */ /* 0x000fe40000410000 */
[----:B-1----:R-:W-:Y:S02]  /*9490*/  FFMA.FTZ R2, R212, c[0x0][0x2d0], -R189 ;  /* 0x0000b400d4027a23 */ /* 0x002fe400000108bd */
[----:B------:R-:W-:Y:S01]  /*94a0*/  MUFU.EX2 R212, R10 ;  /* 0x0000000a00d47308 */ /* 0x000fe20000000800 */
[C---:B--2---:R-:W-:Y:S01]  /*94b0*/  FMUL.FTZ R41, R133.reuse, R177 ;  /* 0x000000b185297220 */ /* 0x044fe20000410000 */
[----:B------:R-:W-:Y:S01]  /*94c0*/  MOV R177, R42 ;  /* 0x0000002a00b17202 */ /* 0x000fe20000000f00 */
[C---:B------:R-:W-:Y:S01]  /*94d0*/  FMUL.FTZ R28, R133.reuse, R164 ;  /* 0x000000a4851c7220 */ /* 0x040fe20000410000 */
[----:B------:R-:W-:Y:S01]  /*94e0*/  MOV R164, R33 ;  /* 0x0000002100a47202 */ /* 0x000fe20000000f00 */
[----:B------:R-:W-:Y:S02]  /*94f0*/  FMUL.FTZ R29, R133, R165 ;  /* 0x000000a5851d7220 */ /* 0x000fe40000410000 */
[----:B---3--:R-:W-:Y:S02]  /*9500*/  FFMA.FTZ R3, R215, c[0x0][0x2d0], -R191 ;  /* 0x0000b400d7037a23 */ /* 0x008fe400000108bf */
[----:B------:R-:W-:Y:S01]  /*9510*/  FMUL.FTZ R33, R134, R169 ;  /* 0x000000a986217220 */ /* 0x000fe20000410000 */
[----:B------:R1:W-:Y:S01]  /*9520*/  MUFU.EX2 R217, R2 ;  /* 0x0000000200d97308 */ /* 0x0003e20000000800 */
[C---:B------:R-:W-:Y:S01]  /*9530*/  FMUL.FTZ R40, R133.reuse, R176 ;  /* 0x000000b085287220 */ /* 0x040fe20000410000 */
        /* <DEDUP_REMOVED lines=12> */
[C---:B------:R-:W-:Y:S02]  /*9600*/  FMUL.FTZ R105, R133.reuse, R105 ;  /* 0x0000006985697220 */ /* 0x040fe40000410000 */
[----:B-1----:R-:W-:Y:S02]  /*9610*/  FFMA.FTZ R2, R16, c[0x0][0x2d0], -R189 ;  /* 0x0000b40010027a23 */ /* 0x002fe400000108bd */
[C---:B------:R-:W-:Y:S01]  /*9620*/  FMUL.FTZ R16, R134.reuse, R152 ;  /* 0x0000009886107220 */ /* 0x040fe20000410000 */
[----:B------:R-:W-:Y:S01]  /*9630*/  MOV R152, R48 ;  /* 0x0000003000987202 */ /* 0x000fe20000000f00 */
[----:B------:R1:W-:Y:S01]  /*9640*/  MUFU.EX2 R240, R2 ;  /* 0x0000000200f07308 */ /* 0x0003e20000000800 */
[----:B------:R-:W-:Y:S02]  /*9650*/  FMUL.FTZ R48, R134, R184 ;  /* 0x000000b886307220 */ /* 0x000fe40000410000 */
[C---:B------:R-:W-:Y:S02]  /*9660*/  FMUL.FTZ R108, R133.reuse, R108 ;  /* 0x0000006c856c7220 */ /* 0x040fe40000410000 */
[--C-:B--2---:R-:W-:Y:S02]  /*9670*/  FFMA.FTZ R3, R214, c[0x0][0x2d0], -R191.reuse ;  /* 0x0000b400d6037a23 */ /* 0x104fe400000108bf */
[C---:B------:R-:W-:Y:S02]  /*9680*/  FMUL.FTZ R109, R133.reuse, R109 ;  /* 0x0000006d856d7220 */ /* 0x040fe40000410000 */
[----:B------:R-:W-:Y:S01]  /*9690*/  FMUL.FTZ R115, R132, R115 ;  /* 0x0000007384737220 */ /* 0x000fe20000410000 */
[----:B------:R2:W-:Y:S01]  /*96a0*/  MUFU.EX2 R233, R3 ;  /* 0x0000000300e97308 */ /* 0x0005e20000000800 */
[----:B------:R-:W-:Y:S02]  /*96b0*/  FMUL.FTZ R117, R134, R117 ;  /* 0x0000007586757220 */ /* 0x000fe40000410000 */
[C---:B------:R-:W-:Y:S02]  /*96c0*/  FMUL.FTZ R118, R132.reuse, R118 ;  /* 0x0000007684767220 */ /* 0x040fe40000410000 */
[----:B------:R-:W-:Y:S02]  /*96d0*/  FMUL.FTZ R119, R132, R119 ;  /* 0x0000007784777220 */ /* 0x000fe40000410000 */
[C---:B------:R-:W-:Y:S02]  /*96e0*/  FMUL.FTZ R120, R133.reuse, R120 ;  /* 0x0000007885787220 */ /* 0x040fe40000410000 */
[C---:B------:R-:W-:Y:S02]  /*96f0*/  FMUL.FTZ R121, R133.reuse, R121 ;  /* 0x0000007985797220 */ /* 0x040fe40000410000 */
[C---:B------:R-:W-:Y:S02]  /*9700*/  FMUL.FTZ R124, R133.reuse, R124 ;  /* 0x0000007c857c7220 */ /* 0x040fe40000410000 */
[----:B------:R-:W-:Y:S01]  /*9710*/  FMUL.FTZ R125, R133, R125 ;  /* 0x0000007d857d7220 */ /* 0x000fe20000410000 */
[----:B-1----:R-:W1:Y:S01]  /*9720*/  SHFL.BFLY PT, R2, R0, 0x1, 0x1f ;  /* 0x0c201f0000027f89 */ /* 0x002e6200000e0000 */
[----:B------:R-:W-:Y:S02]  /*9730*/  FMUL.FTZ R128, R134, R128 ;  /* 0x0000008086807220 */ /* 0x000fe40000410000 */
[----:B------:R-:W-:Y:S02]  /*9740*/  FFMA.FTZ R152, R152, c[0x0][0x2d0], -R191 ;  /* 0x0000b40098987a23 */ /* 0x000fe400000108bf */
[----:B------:R-:W-:Y:S02]  /*9750*/  FFMA.FTZ R153, R153, c[0x0][0x2d0], -R189 ;  /* 0x0000b40099997a23 */ /* 0x000fe400000108bd */
[----:B--2---:R-:W-:Y:S02]  /*9760*/  FFMA.FTZ R3, R18, c[0x0][0x2d0], -R191 ;  /* 0x0000b40012037a23 */ /* 0x004fe400000108bf */
[C---:B------:R-:W-:Y:S01]  /*9770*/  FMUL.FTZ R18, R132.reuse, R154 ;  /* 0x0000009a84127220 */ /* 0x040fe20000410000 */
[----:B------:R-:W-:Y:S01]  /*9780*/  MOV R154, R51 ;  /* 0x00000033009a7202 */ /* 0x000fe20000000f00 */
[----:B------:R2:W-:Y:S01]  /*9790*/  MUFU.EX2 R224, R3 ;  /* 0x0000000300e07308 */ /* 0x0005e20000000800 */
[----:B------:R-:W-:Y:S03]  /*97a0*/  FMUL.FTZ R51, R132, R187 ;  /* 0x000000bb84337220 */ /* 0x000fe60000410000 */
[----:B------:R-:W-:Y:S01]  /*97b0*/  FFMA.FTZ R154, R154, c[0x0][0x2d0], -R189 ;  /* 0x0000b4009a9a7a23 */ /* 0x000fe200000108bd */
[----:B-1----:R-:W-:Y:S01]  /*97c0*/  FMNMX.FTZ R2, R0, R2, !PT ;  /* 0x0000000200027209 */ /* 0x002fe20007810000 */
[----:B------:R-:W-:Y:S02]  /*97d0*/  FFMA.FTZ R0, R19, c[0x0][0x2d0], -R191 ;  /* 0x0000b40013007a23 */ /* 0x000fe400000108bf */
[----:B------:R-:W-:Y:S01]  /*97e0*/  FMUL.FTZ R19, R132, R155 ;  /* 0x0000009b84137220 */ /* 0x000fe20000410000 */
[----:B------:R-:W-:Y:S01]  /*97f0*/  MOV R155, R62 ;  /* 0x0000003e009b7202 */ /* 0x000fe20000000f00 */
[----:B------:R1:W-:Y:S01]  /*9800*/  MUFU.EX2 R241, R0 ;  /* 0x0000000000f17308 */ /* 0x0003e20000000800 */
[----:B--2---:R-:W-:Y:S01]  /*9810*/  @P1 IADD3 R3, P6, R38, UR18, RZ ;  /* 0x0000001226031c10 */ /* 0x004fe2000ffde0ff */
[----:B------:R-:W-:Y:S03]  /*9820*/  @UP1 UIADD3 UR18, UP0, UR10, 0x80, URZ ;  /* 0x000000800a121890 */ /* 0x000fe6000ff1e03f */
[----:B------:R-:W-:Y:S02]  /*9830*/  @P1 LEA R6, P5, R3, c[0x0][0x1c8], 0x1 ;  /* 0x0000720003061a11 */ /* 0x000fe400078a08ff */
[----:B------:R-:W-:Y:S01]  /*9840*/  @P1 IADD3.X R5, R37, UR15, RZ, P6, !PT ;  /* 0x0000000f25051c10 */ /* 0x000fe2000b7fe4ff */
[----:B------:R-:W-:Y:S01]  /*9850*/  @UP1 UIADD3.X UR15, URZ, UR8, URZ, UP0, !UPT ;  /* 0x000000083f0f1290 */ /* 0x000fe200087fe43f */
[----:B------:R-:W-:Y:S02]  /*9860*/  @P1 IADD3 R4, P4, R6, UR19, RZ ;  /* 0x0000001306041c10 */ /* 0x000fe4000ff9e0ff */
[----:B------:R-:W-:Y:S01]  /*9870*/  @P1 LEA.HI.X R7, R3, c[0x0][0x1cc], R5, 0x1, P5 ;  /* 0x0000730003071a11 */ /* 0x000fe200028f0c05 */
[----:B------:R-:W-:Y:S01]  /*9880*/  FFMA.FTZ R3, R220, c[0x0][0x2d0], -R190 ;  /* 0x0000b400dc037a23 */ /* 0x000fe200000108be */
[----:B------:R-:W-:Y:S01]  /*9890*/  MOV R220, R32 ;  /* 0x0000002000dc7202 */ /* 0x000fe20000000f00 */
[----:B------:R-:W-:Y:S01]  /*98a0*/  FMUL.FTZ R32, R134, R168 ;  /* 0x000000a886207220 */ /* 0x000fe20000410000 */
[----:B------:R-:W-:Y:S01]  /*98b0*/  @P1 IADD3.X R5, R7, UR20, RZ, P4, !PT ;  /* 0x0000001407051c10 */ /* 0x000fe2000a7fe4ff */
[----:B------:R2:W-:Y:S01]  /*98c0*/  @P1 LDGSTS.E.BYPASS.LTC128B.128 [R244+0x4100], [R6.64], !P3 ;  /* 0x0410000006f41fae */ /* 0x0005e2000d901d50 */
[----:B------:R3:W-:Y:S01]  /*98d0*/  MUFU.EX2 R214, R3 ;  /* 0x0000000300d67308 */ /* 0x0007e20000000800 */
[----:B-1----:R-:W-:Y:S01]  /*98e0*/  FADD.FTZ R0, -R2, R138 ;  /* 0x0000008a02007221 */ /* 0x002fe20000010100 */
[----:B------:R-:W-:Y:S02]  /*98f0*/  MOV R138, R21 ;  /* 0x00000015008a7202 */ /* 0x000fe40000000f00 */
[----:B------:R-:W-:Y:S01]  /*9900*/  MOV R168, R57 ;  /* 0x0000003900a87202 */ /* 0x000fe20000000f00 */
[----:B------:R-:W-:Y:S02]  /*9910*/  FMUL.FTZ R0, R0, c[0x0][0x2d0] ;  /* 0x0000b40000007a20 */ /* 0x000fe40000410000 */
[----:B------:R1:W-:Y:S01]  /*9920*/  @P1 LDGSTS.E.BYPASS.LTC128B.128 [R244+0x6100], [R8.64], !P0 ;  /* 0x0610000008f41fae */ /* 0x0003e2000c101d50 */
[C---:B------:R-:W-:Y:S03]  /*9930*/  FMUL.FTZ R57, R133.reuse, R197 ;  /* 0x000000c585397220 */ /* 0x040fe60000410000 */
[----:B------:R-:W4:Y:S04]  /*9940*/  MUFU.EX2 R0, R0 ;  /* 0x0000000000007308 */ /* 0x000f280000000800 */
[----:B------:R4:W-:Y:S08]  /*9950*/  @P1 LDGSTS.E.BYPASS.LTC128B.128 [R244+0x4900], [R4.64], !P3 ;  /* 0x0490000004f41fae */ /* 0x0009f0000d901d50 */
[----:B------:R4:W-:Y:S01]  /*9960*/  @P1 LDGSTS.E.BYPASS.LTC128B.128 [R244+0x6900], [R4.64+0x80], !P0 ;  /* 0x0690008004f41fae */ /* 0x0009e2000c101d50 */
[--C-:B---3--:R-:W-:Y:S01]  /*9970*/  FFMA.FTZ R3, R12, c[0x0][0x2d0], -R190.reuse ;  /* 0x0000b4000c037a23 */ /* 0x108fe200000108be */
[C---:B--2---:R-:W-:Y:S01]  /*9980*/  @P1 IADD3 R6, P2, R4.reuse, UR19, RZ ;  /* 0x0000001304061c10 */ /* 0x044fe2000ff5e0ff */
[C---:B------:R-:W-:Y:S02]  /*9990*/  FMUL.FTZ R12, R133.reuse, R148 ;  /* 0x00000094850c7220 */ /* 0x040fe40000410000 */
[----:B------:R2:W-:Y:S01]  /*99a0*/  MUFU.EX2 R215, R3 ;  /* 0x0000000300d77308 */ /* 0x0005e20000000800 */
[----:B------:R-:W-:Y:S01]  /*99b0*/  MOV R148, R24 ;  /* 0x0000001800947202 */ /* 0x000fe20000000f00 */
[----:B------:R-:W-:Y:S01]  /*99c0*/  FMUL.FTZ R24, R133, R160 ;  /* 0x000000a085187220 */ /* 0x000fe20000410000 */
[C---:B------:R-:W-:Y:S02]  /*99d0*/  @P1 IADD3.X R7, R5.reuse, UR20, RZ, P2, !PT ;  /* 0x0000001405071c10 */ /* 0x040fe400097fe4ff */
[----:B------:R-:W-:Y:S02]  /*99e0*/  @P1 IADD3 R10, P2, R4, UR18, RZ ;  /* 0x00000012040a1c10 */ /* 0x000fe4000ff5e0ff */
[----:B-1----:R-:W-:Y:S01]  /*99f0*/  @P1 IADD3 R8, P4, R6, UR19, RZ ;  /* 0x0000001306081c10 */ /* 0x002fe2000ff9e0ff */
[----:B------:R1:W-:Y:S01]  /*9a00*/  @P1 LDGSTS.E.BYPASS.LTC128B.128 [R244+0x5100], [R6.64], !P3 ;  /* 0x0510000006f41fae */ /* 0x0003e2000d901d50 */
[----:B------:R-:W-:Y:S01]  /*9a10*/  @P1 IADD3.X R11, R5, UR15, RZ, P2, !PT ;  /* 0x0000000f050b1c10 */ /* 0x000fe200097fe4ff */
[C---:B----4-:R-:W-:Y:S01]  /*9a20*/  FMUL.FTZ R26, R0.reuse, R162 ;  /* 0x000000a2001a7220 */ /* 0x050fe20000410000 */
[----:B------:R-:W-:Y:S01]  /*9a30*/  @P1 IADD3.X R9, R7, UR20, RZ, P4, !PT ;  /* 0x0000001407091c10 */ /* 0x000fe2000a7fe4ff */
[C---:B------:R-:W-:Y:S01]  /*9a40*/  FMUL.FTZ R27, R0.reuse, R163 ;  /* 0x000000a3001b7220 */ /* 0x040fe20000410000 */
[----:B------:R-:W-:Y:S01]  /*9a50*/  MOV R160, R43 ;  /* 0x0000002b00a07202 */ /* 0x000fe20000000f00 */
[----:B------:R-:W-:Y:S01]  /*9a60*/  FMUL.FTZ R42, R0, R178 ;  /* 0x000000b2002a7220 */ /* 0x000fe20000410000 */
[----:B------:R-:W-:Y:S01]  /*9a70*/  MOV R178, R138 ;  /* 0x0000008a00b27202 */ /* 0x000fe20000000f00 */
[----:B------:R3:W-:Y:S01]  /*9a80*/  @P1 LDGSTS.E.BYPASS.LTC128B.128 [R244+0x7100], [R10.64], !P0 ;  /* 0x071000000af41fae */ /* 0x0007e2000c101d50 */
[----:B------:R-:W-:Y:S01]  /*9a90*/  FFMA.FTZ R138, R248, c[0x0][0x2d0], -R189 ;  /* 0x0000b400f88a7a23 */ /* 0x000fe200000108bd */
[----:B------:R-:W-:Y:S01]  /*9aa0*/  MOV R176, R148 ;  /* 0x0000009400b07202 */ /* 0x000fe20000000f00 */
[C---:B------:R-:W-:Y:S01]  /*9ab0*/  FMUL.FTZ R30, R0.reuse, R166 ;  /* 0x000000a6001e7220 */ /* 0x040fe20000410000 */
[----:B------:R-:W-:Y:S01]  /*9ac0*/  MOV R166, R221 ;  /* 0x000000dd00a67202 */ /* 0x000fe20000000f00 */
[----:B------:R-:W-:Y:S01]  /*9ad0*/  FMUL.FTZ R31, R0, R167 ;  /* 0x000000a7001f7220 */ /* 0x000fe20000410000 */
[----:B------:R-:W-:Y:S01]  /*9ae0*/  @P1 IADD3 R4, P2, R6, UR18, RZ ;  /* 0x0000001206041c10 */ /* 0x000fe2000ff5e0ff */
[----:B------:R-:W-:Y:S01]  /*9af0*/  FMUL.FTZ R43, R0, R179 ;  /* 0x000000b3002b7220 */ /* 0x000fe20000410000 */
[----:B------:R4:W-:Y:S01]  /*9b00*/  @P1 LDGSTS.E.BYPASS.LTC128B.128 [R244+0x5900], [R8.64], !P3 ;  /* 0x0590000008f41fae */ /* 0x0009e2000d901d50 */
[--C-:B--2---:R-:W-:Y:S01]  /*9b10*/  FFMA.FTZ R3, R13, c[0x0][0x2d0], -R190.reuse ;  /* 0x0000b4000d037a23 */ /* 0x104fe200000108be */
[----:B------:R-:W-:Y:S01]  /*9b20*/  @P1 IADD3.X R5, R7, UR15, RZ, P2, !PT ;  /* 0x0000000f07051c10 */ /* 0x000fe200097fe4ff */
[----:B------:R-:W-:Y:S01]  /*9b30*/  FMUL.FTZ R13, R133, R149 ;  /* 0x00000095850d7220 */ /* 0x000fe20000410000 */
[----:B------:R-:W-:Y:S01]  /*9b40*/  MOV R167, R34 ;  /* 0x0000002200a77202 */ /* 0x000fe20000000f00 */
[----:B------:R2:W2:Y:S01]  /*9b50*/  MUFU.EX2 R219, R3 ;  /* 0x0000000300db7308 */ /* 0x0004a20000000800 */
[----:B------:R-:W-:Y:S01]  /*9b60*/  FMUL.FTZ R34, R132, R170 ;  /* 0x000000aa84227220 */ /* 0x000fe20000410000 */
[----:B------:R-:W-:Y:S01]  /*9b70*/  MOV R179, R65 ;  /* 0x0000004100b37202 */ /* 0x000fe20000000f00 */
[----:B------:R2:W-:Y:S01]  /*9b80*/  @P1 LDGSTS.E.BYPASS.LTC128B.128 [R244+0x7900], [R4.64], !P0 ;  /* 0x0790000004f41fae */ /* 0x0005e2000c101d50 */
[----:B------:R-:W-:Y:S01]  /*9b90*/  FMUL.FTZ R62, R0, R202 ;  /* 0x000000ca003e7220 */ /* 0x000fe20000410000 */
[----:B------:R-:W-:Y:S01]  /*9ba0*/  MOV R162, R67 ;  /* 0x0000004300a27202 */ /* 0x000fe20000000f00 */
[----:B-1----:R-:W-:Y:S01]  /*9bb0*/  FMUL.FTZ R7, R132, R147 ;  /* 0x0000009384077220 */ /* 0x002fe20000410000 */
[----:B------:R-:W-:Y:S01]  /*9bc0*/  F2FP.PACK_AB R147, R241, R224 ;  /* 0x000000e0f193723e */ /* 0x000fe200000000ff */
[----:B------:R-:W-:Y:S01]  /*9bd0*/  FMUL.FTZ R63, R0, R203 ;  /* 0x000000cb003f7220 */ /* 0x000fe20000410000 */
[----:B------:R-:W-:Y:S01]  /*9be0*/  MOV R163, R66 ;  /* 0x0000004200a37202 */ /* 0x000fe20000000f00 */
[----:B------:R-:W-:Y:S01]  /*9bf0*/  FMUL.FTZ R65, R134, R205 ;  /* 0x000000cd86417220 */ /* 0x000fe20000410000 */
[----:B------:R-:W-:Y:S01]  /*9c00*/  LDSM.16.MT88.4 R36, [R226+0x100] ;  /* 0x00010000e224783b */ /* 0x000fe20000004200 */
[----:B------:R-:W-:Y:S02]  /*9c10*/  FMUL.FTZ R66, R132, R206 ;  /* 0x000000ce84427220 */ /* 0x000fe40000410000 */
[C---:B---3--:R-:W-:Y:S02]  /*9c20*/  FMUL.FTZ R10, R0.reuse, R142 ;  /* 0x0000008e000a7220 */ /* 0x048fe40000410000 */
[----:B------:R-:W-:Y:S02]  /*9c30*/  FMUL.FTZ R11, R0, R143 ;  /* 0x0000008f000b7220 */ /* 0x000fe40000410000 */
[----:B------:R-:W-:Y:S01]  /*9c40*/  FMUL.FTZ R67, R132, R207 ;  /* 0x000000cf84437220 */ /* 0x000fe20000410000 */
[----:B------:R-:W-:Y:S01]  /*9c50*/  LDSM.16.MT88.4 R52, [R228+0x100] ;  /* 0x00010000e434783b */ /* 0x000fe20000004200 */
[----:B------:R-:W-:Y:S01]  /*9c60*/  FMUL.FTZ R74, R0, R74 ;  /* 0x0000004a004a7220 */ /* 0x000fe20000410000 */
[----:B------:R-:W-:Y:S01]  /*9c70*/  MUFU.EX2 R207, R153 ;  /* 0x0000009900cf7308 */ /* 0x000fe20000000800 */
[----:B----4-:R-:W-:Y:S01]  /*9c80*/  FMUL.FTZ R8, R133, R140 ;  /* 0x0000008c85087220 */ /* 0x010fe20000410000 */
[----:B------:R-:W-:Y:S01]  /*9c90*/  F2FP.PACK_AB R140, R214, R212 ;  /* 0x000000d4d68c723e */ /* 0x000fe200000000ff */
[----:B--2---:R-:W-:Y:S01]  /*9ca0*/  FMUL.FTZ R3, R2, c[0x0][0x2d0] ;  /* 0x0000b40002037a20 */ /* 0x004fe20000410000 */
[----:B------:R-:W-:Y:S01]  /*9cb0*/  F2FP.PACK_AB R142, R219, R215 ;  /* 0x000000d7db8e723e */ /* 0x000fe200000000ff */
[----:B------:R-:W-:Y:S01]  /*9cc0*/  FMUL.FTZ R9, R133, R141 ;  /* 0x0000008d85097220 */ /* 0x000fe20000410000 */
[----:B------:R-:W0:Y:S01]  /*9cd0*/  LDGDEPBAR ;  /* 0x00000000000079af */ /* 0x000e220000000000 */
[--C-:B------:R-:W-:Y:S01]  /*9ce0*/  FFMA.FTZ R6, R222, c[0x0][0x2d0], -R3.reuse ;  /* 0x0000b400de067a23 */ /* 0x100fe20000010803 */
[----:B------:R-:W-:Y:S01]  /*9cf0*/  MOV R222, R20 ;  /* 0x0000001400de7202 */ /* 0x000fe20000000f00 */
[--C-:B------:R-:W-:Y:S01]  /*9d00*/  FFMA.FTZ R4, R223, c[0x0][0x2d0], -R3.reuse ;  /* 0x0000b400df047a23 */ /* 0x100fe20000010803 */
[----:B------:R-:W-:Y:S01]  /*9d10*/  MOV R223, R25 ;  /* 0x0000001900df7202 */ /* 0x000fe20000000f00 */
[----:B------:R1:W-:Y:S01]  /*9d20*/  MUFU.EX2 R208, R6 ;  /* 0x0000000600d07308 */ /* 0x0003e20000000800 */
[----:B------:R-:W-:Y:S01]  /*9d30*/  FMUL.FTZ R5, R134, R145 ;  /* 0x0000009186057220 */ /* 0x000fe20000410000 */
[----:B------:R-:W-:Y:S01]  /*9d40*/  F2FP.PACK_AB R145, R233, R213 ;  /* 0x000000d5e991723e */ /* 0x000fe200000000ff */
[----:B------:R-:W2:Y:S01]  /*9d50*/  LDSM.16.MT88.4 R20, [R225+0x100] ;  /* 0x00010000e114783b */ /* 0x000ea20000004200 */
[C---:B------:R-:W-:Y:S01]  /*9d60*/  FMUL.FTZ R25, R133.reuse, R161 ;  /* 0x000000a185197220 */ /* 0x040fe20000410000 */
[----:B------:R-:W-:Y:S01]  /*9d70*/  MOV R165, R222 ;  /* 0x000000de00a57202 */ /* 0x000fe20000000f00 */
[----:B------:R-:W-:Y:S01]  /*9d80*/  FMUL.FTZ R75, R0, R75 ;  /* 0x0000004b004b7220 */ /* 0x000fe20000410000 */
[----:B------:R-:W-:Y:S01]  /*9d90*/  MOV R222, R44 ;  /* 0x0000002c00de7202 */ /* 0x000fe20000000f00 */
[C---:B------:R-:W-:Y:S01]  /*9da0*/  FMUL.FTZ R44, R133.reuse, R180 ;  /* 0x000000b4852c7220 */ /* 0x040fe20000410000 */
[----:B------:R-:W-:Y:S01]  /*9db0*/  MOV R180, R64 ;  /* 0x0000004000b47202 */ /* 0x000fe20000000f00 */
[----:B------:R3:W4:Y:S01]  /*9dc0*/  MUFU.EX2 R209, R4 ;  /* 0x0000000400d17308 */ /* 0x0007220000000800 */
[----:B------:R-:W-:Y:S01]  /*9dd0*/  MOV R170, R223 ;  /* 0x000000df00aa7202 */ /* 0x000fe20000000f00 */
[----:B------:R-:W-:Y:S01]  /*9de0*/  FMUL.FTZ R64, R134, R204 ;  /* 0x000000cc86407220 */ /* 0x000fe20000410000 */
[----:B------:R-:W-:Y:S01]  /*9df0*/  MOV R223, R47 ;  /* 0x0000002f00df7202 */ /* 0x000fe20000000f00 */
[C---:B------:R-:W-:Y:S01]  /*9e00*/  FMUL.FTZ R47, R0.reuse, R183 ;  /* 0x000000b7002f7220 */ /* 0x040fe20000410000 */
[----:B------:R-:W-:Y:S01]  /*9e10*/  MOV R161, R61 ;  /* 0x0000003d00a17202 */ /* 0x000fe20000000f00 */
[----:B------:R-:W-:Y:S02]  /*9e20*/  FMUL.FTZ R61, R133, R201 ;  /* 0x000000c9853d7220 */ /* 0x000fe40000410000 */
[C---:B------:R-:W-:Y:S02]  /*9e30*/  FMUL.FTZ R78, R0.reuse, R78 ;  /* 0x0000004e004e7220 */ /* 0x040fe40000410000 */
[C---:B------:R-:W-:Y:S02]  /*9e40*/  FMUL.FTZ R79, R0.reuse, R79 ;  /* 0x0000004f004f7220 */ /* 0x040fe40000410000 */
[----:B------:R-:W-:Y:S02]  /*9e50*/  FMUL.FTZ R90, R0, R90 ;  /* 0x0000005a005a7220 */ /* 0x000fe40000410000 */
[----:B-1----:R-:W-:Y:S01]  /*9e60*/  FMUL.FTZ R6, R132, R146 ;  /* 0x0000009284067220 */ /* 0x002fe20000410000 */
[----:B------:R-:W-:Y:S01]  /*9e70*/  F2FP.PACK_AB R146, R231, R240 ;  /* 0x000000f0e792723e */ /* 0x000fe200000000ff */
[C---:B------:R-:W-:Y:S02]  /*9e80*/  FMUL.FTZ R91, R0.reuse, R91 ;  /* 0x0000005b005b7220 */ /* 0x040fe40000410000 */
[C---:B------:R-:W-:Y:S02]  /*9e90*/  FMUL.FTZ R94, R0.reuse, R94 ;  /* 0x0000005e005e7220 */ /* 0x040fe40000410000 */
[C---:B------:R-:W-:Y:S02]  /*9ea0*/  FMUL.FTZ R95, R0.reuse, R95 ;  /* 0x0000005f005f7220 */ /* 0x040fe40000410000 */
[----:B------:R-:W-:Y:S02]  /*9eb0*/  FMUL.FTZ R106, R0, R106 ;  /* 0x0000006a006a7220 */ /* 0x000fe40000410000 */
[--C-:B---3--:R-:W-:Y:S01]  /*9ec0*/  FFMA.FTZ R4, R14, c[0x0][0x2d0], -R3.reuse ;  /* 0x0000b4000e047a23 */ /* 0x108fe20000010803 */
[----:B----4-:R-:W-:Y:S01]  /*9ed0*/  F2FP.PACK_AB R141, R209, R208 ;  /* 0x000000d0d18d723e */ /* 0x010fe200000000ff */
[C---:B------:R-:W-:Y:S02]  /*9ee0*/  FMUL.FTZ R14, R0.reuse, R150 ;  /* 0x00000096000e7220 */ /* 0x040fe40000410000 */
        /* <DEDUP_REMOVED lines=8> */
[--C-:B------:R-:W-:Y:S02]  /*9f70*/  FFMA.FTZ R188, R188, c[0x0][0x2d0], -R3.reuse ;  /* 0x0000b400bcbc7a23 */ /* 0x100fe40000010803 */
[----:B-1----:R-:W-:Y:S02]  /*9f80*/  FFMA.FTZ R4, R15, c[0x0][0x2d0], -R3 ;  /* 0x0000b4000f047a23 */ /* 0x002fe40000010803 */
[----:B------:R-:W-:Y:S02]  /*9f90*/  FMUL.FTZ R15, R0, R151 ;  /* 0x00000097000f7220 */ /* 0x000fe40000410000 */
[----:B------:R1:W3:Y:S01]  /*9fa0*/  MUFU.EX2 R211, R4 ;  /* 0x0000000400d37308 */ /* 0x0002e20000000800 */
[----:B------:R-:W4:Y:S01]  /*9fb0*/  LDSM.16.MT88.4 R148, [R227+0x100] ;  /* 0x00010000e394783b */ /* 0x000f220000004200 */
[C---:B-1----:R-:W-:Y:S01]  /*9fc0*/  FMUL.FTZ R4, R134.reuse, R144 ;  /* 0x0000009086047220 */ /* 0x042fe20000410000 */
[----:B------:R-:W-:Y:S02]  /*9fd0*/  F2FP.PACK_AB R144, R217, R216 ;  /* 0x000000d8d990723e */ /* 0x000fe400000000ff */
[----:B---3--:R-:W-:Y:S05]  /*9fe0*/  F2FP.PACK_AB R143, R211, R210 ;  /* 0x000000d2d38f723e */ /* 0x008fea00000000ff */
[-C--:B--2---:R-:W-:Y:S08]  /*9ff0*/  HMMA.16816.F32 R4, R144, R20.reuse, R4 ;  /* 0x000000149004723c */ /* 0x084ff00000001804 */
[C---:B------:R-:W-:Y:S07]  /*a000*/  HMMA.16816.F32 R8, R140.reuse, R20, R8 ;  /* 0x000000148c08723c */ /* 0x040fee0000001808 */
[C---:B------:R-:W-:Y:S01]  /*a010*/  FMUL.FTZ R20, R134.reuse, R156 ;  /* 0x0000009c86147220 */ /* 0x040fe20000410000 */
[-C--:B------:R-:W-:Y:S04]  /*a020*/  HMMA.16816.F32 R12, R140, R22.reuse, R12 ;  /* 0x000000168c0c723c */ /* 0x080fe8000000180c */
[----:B------:R-:W-:Y:S01]  /*a030*/  FMUL.FTZ R21, R134, R157 ;  /* 0x0000009d86157220 */ /* 0x000fe20000410000 */
[----:B------:R-:W-:Y:S01]  /*a040*/  MOV R157, R59 ;  /* 0x0000003b009d7202 */ /* 0x000fe20000000f00 */
[----:B------:R-:W-:Y:S01]  /*a050*/  FMUL.FTZ R59, R0, R199 ;  /* 0x000000c7003b7220 */ /* 0x000fe20000410000 */
[----:B------:R-:W-:Y:S01]  /*a060*/  MOV R156, R45 ;  /* 0x0000002d009c7202 */ /* 0x000fe20000000f00 */
[C---:B------:R-:W-:Y:S04]  /*a070*/  HMMA.16816.F32 R16, R144.reuse, R22, R16 ;  /* 0x000000169010723c */ /* 0x040fe80000001810 */
[C---:B------:R-:W-:Y:S01]  /*a080*/  FMUL.FTZ R45, R133.reuse, R181 ;  /* 0x000000b5852d7220 */ /* 0x040fe20000410000 */
[----:B------:R-:W-:Y:S01]  /*a090*/  MOV R181, R50 ;  /* 0x0000003200b57202 */ /* 0x000fe20000000f00 */
[C---:B------:R-:W-:Y:S02]  /*a0a0*/  FMUL.FTZ R50, R132.reuse, R186 ;  /* 0x000000ba84327220 */ /* 0x040fe40000410000 */
[C---:B------:R-:W-:Y:S01]  /*a0b0*/  FMUL.FTZ R22, R132.reuse, R158 ;  /* 0x0000009e84167220 */ /* 0x040fe20000410000 */
[----:B------:R-:W-:Y:S03]  /*a0c0*/  MOV R158, R58 ;  /* 0x0000003a009e7202 */ /* 0x000fe60000000f00 */
[----:B------:R-:W-:Y:S01]  /*a0d0*/  FMUL.FTZ R23, R132, R159 ;  /* 0x0000009f84177220 */ /* 0x000fe20000410000 */
[----:B------:R-:W-:Y:S01]  /*a0e0*/  MOV R159, R46 ;  /* 0x0000002e009f7202 */ /* 0x000fe20000000f00 */
[C---:B------:R-:W-:Y:S01]  /*a0f0*/  FMUL.FTZ R46, R0.reuse, R182 ;  /* 0x000000b6002e7220 */ /* 0x040fe20000410000 */
[----:B------:R-:W-:Y:S01]  /*a100*/  MOV R182, R181 ;  /* 0x000000b500b67202 */ /* 0x000fe20000000f00 */
[----:B------:R-:W-:Y:S01]  /*a110*/  FMUL.FTZ R58, R0, R198 ;  /* 0x000000c6003a7220 */ /* 0x000fe20000410000 */
[----:B------:R-:W-:Y:S02]  /*a120*/  MOV R181, R180 ;  /* 0x000000b400b57202 */ /* 0x000fe40000000f00 */
[-C--:B------:R-:W-:Y:S03]  /*a130*/  HMMA.16816.F32 R20, R144, R36.reuse, R20 ;  /* 0x000000249014723c */ /* 0x080fe60000001814 */
[----:B------:R-:W-:Y:S02]  /*a140*/  MOV R180, R179 ;  /* 0x000000b300b47202 */ /* 0x000fe40000000f00 */
[----:B------:R-:W-:Y:S02]  /*a150*/  MOV R179, R178 ;  /* 0x000000b200b37202 */ /* 0x000fe40000000f00 */
[----:B------:R-:W-:Y:S01]  /*a160*/  MOV R178, R176 ;  /* 0x000000b000b27202 */ /* 0x000fe20000000f00 */
[C---:B------:R-:W-:Y:S04]  /*a170*/  HMMA.16816.F32 R24, R140.reuse, R36, R24 ;  /* 0x000000248c18723c */ /* 0x040fe80000001818 */
[----:B------:R-:W-:Y:S02]  /*a180*/  MOV R176, R129 ;  /* 0x0000008100b07202 */ /* 0x000fe40000000f00 */
[----:B------:R-:W2:Y:S01]  /*a190*/  LDL.LU R129, [R1+0x70] ;  /* 0x0000700001817983 */ /* 0x000ea20000300800 */
[C---:B------:R-:W-:Y:S01]  /*a1a0*/  FMUL.FTZ R37, R134.reuse, R173 ;  /* 0x000000ad86257220 */ /* 0x040fe20000410000 */
[-C--:B------:R-:W-:Y:S01]  /*a1b0*/  HMMA.16816.F32 R28, R140, R38.reuse, R28 ;  /* 0x000000268c1c723c */ /* 0x080fe2000000181c */
[----:B------:R1:W-:Y:S03]  /*a1c0*/  MUFU.EX2 R173, R138 ;  /* 0x0000008a00ad7308 */ /* 0x0003e60000000800 */
[----:B------:R-:W-:Y:S01]  /*a1d0*/  FMUL.FTZ R36, R134, R172 ;  /* 0x000000ac86247220 */ /* 0x000fe20000410000 */
[----:B------:R-:W-:Y:S01]  /*a1e0*/  MOV R172, R60 ;  /* 0x0000003c00ac7202 */ /* 0x000fe20000000f00 */
[----:B------:R-:W-:Y:S02]  /*a1f0*/  FMUL.FTZ R60, R133, R200 ;  /* 0x000000c8853c7220 */ /* 0x000fe40000410000 */
[C---:B------:R-:W-:Y:S07]  /*a200*/  HMMA.16816.F32 R32, R144.reuse, R38, R32 ;  /* 0x000000269020723c */ /* 0x040fee0000001820 */
[C---:B------:R-:W-:Y:S02]  /*a210*/  FMUL.FTZ R39, R132.reuse, R175 ;  /* 0x000000af84277220 */ /* 0x040fe40000410000 */
[----:B------:R-:W-:Y:S03]  /*a220*/  FMUL.FTZ R38, R132, R174 ;  /* 0x000000ae84267220 */ /* 0x000fe60000410000 */
[----:B------:R-:W-:Y:S01]  /*a230*/  MOV R174, R49 ;  /* 0x0000003100ae7202 */ /* 0x000fe20000000f00 */
[C---:B------:R-:W-:Y:S02]  /*a240*/  FMUL.FTZ R49, R134.reuse, R185 ;  /* 0x000000b986317220 */ /* 0x040fe40000410000 */
[----:B------:R-:W-:Y:S01]  /*a250*/  MUFU.EX2 R185, R154 ;  /* 0x0000009a00b97308 */ /* 0x000fe20000000800 */
[-C--:B------:R-:W-:Y:S03]  /*a260*/  HMMA.16816.F32 R36, R144, R52.reuse, R36 ;  /* 0x000000349024723c */ /* 0x080fe60000001824 */
[--C-:B-1----:R-:W-:Y:S05]  /*a270*/  FFMA.FTZ R138, R251, c[0x0][0x2d0], -R189.reuse ;  /* 0x0000b400fb8a7a23 */ /* 0x102fea00000108bd */
[C---:B------:R-:W-:Y:S01]  /*a280*/  HMMA.16816.F32 R40, R140.reuse, R52, R40 ;  /* 0x000000348c28723c */ /* 0x040fe20000001828 */
[----:B------:R1:W-:Y:S06]  /*a290*/  MUFU.EX2 R175, R138 ;  /* 0x0000008a00af7308 */ /* 0x0003ec0000000800 */
[C---:B------:R-:W-:Y:S01]  /*a2a0*/  FMUL.FTZ R53, R134.reuse, R193 ;  /* 0x000000c186357220 */ /* 0x040fe20000410000 */
[-C--:B------:R-:W-:Y:S04]  /*a2b0*/  HMMA.16816.F32 R44, R140, R54.reuse, R44 ;  /* 0x000000368c2c723c */ /* 0x080fe8000000182c */
[----:B------:R-:W-:Y:S04]  /*a2c0*/  FMUL.FTZ R52, R134, R192 ;  /* 0x000000c086347220 */ /* 0x000fe80000410000 */
[C---:B------:R-:W-:Y:S07]  /*a2d0*/  HMMA.16816.F32 R48, R144.reuse, R54, R48 ;  /* 0x000000369030723c */ /* 0x040fee0000001830 */
[C---:B------:R-:W-:Y:S02]  /*a2e0*/  FMUL.FTZ R54, R132.reuse, R194 ;  /* 0x000000c284367220 */ /* 0x040fe40000410000 */
[----:B-1----:R-:W-:Y:S03]  /*a2f0*/  FFMA.FTZ R138, R245, c[0x0][0x2d0], -R189 ;  /* 0x0000b400f58a7a23 */ /* 0x002fe600000108bd */
[----:B------:R-:W-:Y:S01]  /*a300*/  FMUL.FTZ R55, R132, R195 ;  /* 0x000000c384377220 */ /* 0x000fe20000410000 */
[----:B------:R1:W-:Y:S01]  /*a310*/  MUFU.EX2 R193, R138 ;  /* 0x0000008a00c17308 */ /* 0x0003e20000000800 */
[----:B------:R-:W-:Y:S05]  /*a320*/  FFMA.FTZ R245, R235, c[0x0][0x2d0], -R3 ;  /* 0x0000b400ebf57a23 */ /* 0x000fea0000010803 */
[-C--:B----4-:R-:W-:Y:S04]  /*a330*/  HMMA.16816.F32 R52, R144, R148.reuse, R52 ;  /* 0x000000949034723c */ /* 0x090fe80000001834 */
[----:B------:R-:W-:Y:S04]  /*a340*/  MUFU.EX2 R245, R245 ;  /* 0x000000f500f57308 */ /* 0x000fe80000000800 */
[C---:B------:R-:W-:Y:S08]  /*a350*/  HMMA.16816.F32 R56, R140.reuse, R148, R56 ;  /* 0x000000948c38723c */ /* 0x040ff00000001838 */
[-C--:B------:R-:W-:Y:S04]  /*a360*/  HMMA.16816.F32 R60, R140, R150.reuse, R60 ;  /* 0x000000968c3c723c */ /* 0x080fe8000000183c */
[----:B-1----:R-:W-:Y:S02]  /*a370*/  FFMA.FTZ R138, R247, c[0x0][0x2d0], -R189 ;  /* 0x0000b400f78a7a23 */ /* 0x002fe400000108bd */
[----:B------:R-:W-:Y:S02]  /*a380*/  MUFU.EX2 R247, R152 ;  /* 0x0000009800f77308 */ /* 0x000fe40000000800 */
[C---:B------:R-:W-:Y:S01]  /*a390*/  HMMA.16816.F32 R64, R144.reuse, R150, R64 ;  /* 0x000000969040723c */ /* 0x040fe20000001840 */
[----:B------:R-:W1:Y:S07]  /*a3a0*/  LDSM.16.MT88.4 R148, [R225+0x2100] ;  /* 0x00210000e194783b */ /* 0x000e6e0000004200 */
[----:B------:R3:W-:Y:S04]  /*a3b0*/  MUFU.EX2 R221, R138 ;  /* 0x0000008a00dd7308 */ /* 0x0007e80000000800 */
[--C-:B---3--:R-:W-:Y:S01]  /*a3c0*/  FFMA.FTZ R138, R182, c[0x0][0x2d0], -R191.reuse ;  /* 0x0000b400b68a7a23 */ /* 0x108fe200000108bf */
[----:B------:R-:W-:Y:S02]  /*a3d0*/  MOV R182, R181 ;  /* 0x000000b500b67202 */ /* 0x000fe40000000f00 */
[----:B------:R-:W-:Y:S03]  /*a3e0*/  MOV R181, R180 ;  /* 0x000000b400b57202 */ /* 0x000fe60000000f00 */
[----:B------:R3:W-:Y:S01]  /*a3f0*/  MUFU.EX2 R195, R138 ;  /* 0x0000008a00c37308 */ /* 0x0007e20000000800 */
[----:B------:R-:W-:Y:S02]  /*a400*/  MOV R180, R179 ;  /* 0x000000b300b47202 */ /* 0x000fe40000000f00 */
[----:B------:R-:W-:Y:S01]  /*a410*/  MOV R179, R178 ;  /* 0x000000b200b37202 */ /* 0x000fe20000000f00 */
[-C--:B-1----:R-:W-:Y:S03]  /*a420*/  HMMA.16816.F32 R68, R144, R148.reuse, R68 ;  /* 0x000000949044723c */ /* 0x082fe60000001844 */
[----:B------:R-:W-:Y:S02]  /*a430*/  MOV R178, R174 ;  /* 0x000000ae00b27202 */ /* 0x000fe40000000f00 */
[----:B------:R-:W-:Y:S02]  /*a440*/  MOV R174, R130 ;  /* 0x0000008200ae7202 */ /* 0x000fe40000000f00 */
[----:B------:R-:W3:Y:S01]  /*a450*/  LDL.LU R130, [R1+0x6c] ;  /* 0x00006c0001827983 */ /* 0x000ee20000300800 */
[C---:B------:R-:W-:Y:S04]  /*a460*/  HMMA.16816.F32 R72, R140.reuse, R148, R72 ;  /* 0x000000948c48723c */ /* 0x040fe80000001848 */
[----:B------:R-:W-:Y:S02]  /*a470*/  MOV R183, R181 ;  /* 0x000000b500b77202 */ /* 0x000fe40000000f00 */
[----:B------:R-:W-:Y:S02]  /*a480*/  MOV R181, R179 ;  /* 0x000000b300b57202 */ /* 0x000fe40000000f00 */
[-C--:B------:R-:W-:Y:S04]  /*a490*/  HMMA.16816.F32 R76, R140, R150.reuse, R76 ;  /* 0x000000968c4c723c */ /* 0x080fe8000000184c */
[----:B------:R-:W-:Y:S01]  /*a4a0*/  MOV R179, R174 ;  /* 0x000000ae00b37202 */ /* 0x000fe20000000f00 */
[--C-:B---3--:R-:W-:Y:S01]  /*a4b0*/  FFMA.FTZ R138, R250, c[0x0][0x2d0], -R191.reuse ;  /* 0x0000b400fa8a7a23 */ /* 0x108fe200000108bf */
[----:B------:R-:W-:Y:S02]  /*a4c0*/  MOV R174, R168 ;  /* 0x000000a800ae7202 */ /* 0x000fe40000000f00 */
[C---:B------:R-:W-:Y:S01]  /*a4d0*/  HMMA.16816.F32 R80, R144.reuse, R150, R80 ;  /* 0x000000969050723c */ /* 0x040fe20000001850 */
[----:B------:R1:W-:Y:S01]  /*a4e0*/  MUFU.EX2 R199, R138 ;  /* 0x0000008a00c77308 */ /* 0x0003e20000000800 */
[----:B------:R-:W3:Y:S02]  /*a4f0*/  LDSM.16.MT88.4 R148, [R226+0x2100] ;  /* 0x00210000e294783b */ /* 0x000ee40000004200 */
[----:B------:R-:W-:Y:S02]  /*a500*/  MOV R168, R156 ;  /* 0x0000009c00a87202 */ /* 0x000fe40000000f00 */
[----:B------:R-:W-:Y:S04]  /*a510*/  MOV R156, R131 ;  /* 0x00000083009c7202 */ /* 0x000fe80000000f00 */
[----:B------:R-:W3:Y:S02]  /*a520*/  LDL.LU R131, [R1+0x68] ;  /* 0x0000680001837983 */ /* 0x000ee40000300800 */
[----:B-1----:R-:W-:Y:S04]  /*a530*/  FFMA.FTZ R138, R249, c[0x0][0x2d0], -R191 ;  /* 0x0000b400f98a7a23 */ /* 0x002fe800000108bf */
[----:B------:R1:W-:Y:S01]  /*a540*/  MUFU.EX2 R184, R138 ;  /* 0x0000008a00b87308 */ /* 0x0003e20000000800 */
[-C--:B---3--:R-:W-:Y:S08]  /*a550*/  HMMA.16816.F32 R84, R144, R148.reuse, R84 ;  /* 0x000000949054723c */ /* 0x088ff00000001854 */
[C---:B------:R-:W-:Y:S04]  /*a560*/  HMMA.16816.F32 R88, R140.reuse, R148, R88 ;  /* 0x000000948c58723c */ /* 0x040fe80000001858 */
[--C-:B-1----:R-:W-:Y:S01]  /*a570*/  FFMA.FTZ R138, R182, c[0x0][0x2d0], -R190.reuse ;  /* 0x0000b400b68a7a23 */ /* 0x102fe200000108be */
[----:B------:R-:W-:Y:S02]  /*a580*/  MOV R182, R180 ;  /* 0x000000b400b67202 */ /* 0x000fe40000000f00 */
[----:B------:R-:W-:Y:S01]  /*a590*/  MOV R180, R178 ;  /* 0x000000b200b47202 */ /* 0x000fe20000000f00 */
[-C--:B------:R-:W-:Y:S04]  /*a5a0*/  HMMA.16816.F32 R92, R140, R150.reuse, R92 ;  /* 0x000000968c5c723c */ /* 0x080fe8000000185c */
[----:B------:R-:W-:Y:S02]  /*a5b0*/  MOV R178, R172 ;  /* 0x000000ac00b27202 */ /* 0x000fe40000000f00 */
[----:B------:R1:W-:Y:S02]  /*a5c0*/  MUFU.EX2 R172, R138 ;  /* 0x0000008a00ac7308 */ /* 0x0003e40000000800 */
[C---:B------:R-:W-:Y:S01]  /*a5d0*/  HMMA.16816.F32 R96, R144.reuse, R150, R96 ;  /* 0x000000969060723c */ /* 0x040fe20000001860 */
[----:B------:R-:W3:Y:S03]  /*a5e0*/  LDSM.16.MT88.4 R148, [R228+0x2100] ;  /* 0x00210000e494783b */ /* 0x000ee60000004200 */
[--C-:B-1----:R-:W-:Y:S01]  /*a5f0*/  FFMA.FTZ R138, R183, c[0x0][0x2d0], -R190.reuse ;  /* 0x0000b400b78a7a23 */ /* 0x102fe200000108be */
[----:B------:R-:W-:Y:S02]  /*a600*/  MOV R183, R182 ;  /* 0x000000b600b77202 */ /* 0x000fe40000000f00 */
[----:B------:R-:W-:Y:S02]  /*a610*/  MOV R182, R181 ;  /* 0x000000b500b67202 */ /* 0x000fe40000000f00 */
[----:B------:R-:W-:Y:S03]  /*a620*/  MOV R181, R180 ;  /* 0x000000b400b57202 */ /* 0x000fe60000000f00 */
[----:B------:R-:W-:Y:S02]  /*a630*/  MOV R180, R179 ;  /* 0x000000b300b47202 */ /* 0x000fe40000000f00 */
[----:B------:R-:W-:Y:S02]  /*a640*/  MOV R179, R178 ;  /* 0x000000b200b37202 */ /* 0x000fe40000000f00 */
[----:B------:R-:W-:Y:S02]  /*a650*/  MOV R178, R174 ;  /* 0x000000ae00b27202 */ /* 0x000fe40000000f00 */
[----:B------:R-:W-:Y:S02]  /*a660*/  MOV R174, R168 ;  /* 0x000000a800ae7202 */ /* 0x000fe40000000f00 */
[----:B------:R-:W-:Y:S02]  /*a670*/  MOV R168, R156 ;  /* 0x0000009c00a87202 */ /* 0x000fe40000000f00 */
[----:B------:R-:W-:Y:S01]  /*a680*/  MOV R156, R222 ;  /* 0x000000de009c7202 */ /* 0x000fe20000000f00 */
[----:B------:R-:W-:Y:S01]  /*a690*/  FFMA.FTZ R174, R174, c[0x0][0x2d0], -R189 ;  /* 0x0000b400aeae7a23 */ /* 0x000fe200000108bd */
[-C--:B---3--:R-:W-:Y:S03]  /*a6a0*/  HMMA.16816.F32 R100, R144, R148.reuse, R100 ;  /* 0x000000949064723c */ /* 0x088fe60000001864 */
[----:B------:R-:W-:Y:S02]  /*a6b0*/  MOV R222, R242 ;  /* 0x000000f200de7202 */ /* 0x000fe40000000f00 */
[----:B------:R1:W3:Y:S03]  /*a6c0*/  MUFU.EX2 R242, R138 ;  /* 0x0000008a00f27308 */ /* 0x0002e60000000800 */
[C---:B------:R-:W-:Y:S08]  /*a6d0*/  HMMA.16816.F32 R104, R140.reuse, R148, R104 ;  /* 0x000000948c68723c */ /* 0x040ff00000001868 */
[-C--:B------:R-:W-:Y:S08]  /*a6e0*/  HMMA.16816.F32 R108, R140, R150.reuse, R108 ;  /* 0x000000968c6c723c */ /* 0x080ff0000000186c */
[C---:B------:R-:W-:Y:S01]  /*a6f0*/  HMMA.16816.F32 R112, R144.reuse, R150, R112 ;  /* 0x000000969070723c */ /* 0x040fe20000001870 */
[----:B------:R-:W3:Y:S03]  /*a700*/  LDSM.16.MT88.4 R148, [R227+0x2100] ;  /* 0x00210000e394783b */ /* 0x000ee60000004200 */
[--C-:B-1----:R-:W-:Y:S04]  /*a710*/  FFMA.FTZ R138, R183, c[0x0][0x2d0], -R190.reuse ;  /* 0x0000b400b78a7a23 */ /* 0x102fe800000108be */
[----:B------:R1:W-:Y:S01]  /*a720*/  MUFU.EX2 R202, R138 ;  /* 0x0000008a00ca7308 */ /* 0x0003e20000000800 */
[----:B--2---:R-:W-:Y:S03]  /*a730*/  FMUL.FTZ R129, R134, R129 ;  /* 0x0000008186817220 */ /* 0x004fe60000410000 */
[--C-:B-1----:R-:W-:Y:S06]  /*a740*/  FFMA.FTZ R138, R182, c[0x0][0x2d0], -R190.reuse ;  /* 0x0000b400b68a7a23 */ /* 0x102fec00000108be */
[----:B------:R1:W-:Y:S01]  /*a750*/  MUFU.EX2 R187, R138 ;  /* 0x0000008a00bb7308 */ /* 0x0003e20000000800 */
[-C--:B---3--:R-:W-:Y:S08]  /*a760*/  HMMA.16816.F32 R116, R144, R148.reuse, R116 ;  /* 0x000000949074723c */ /* 0x088ff00000001874 */
[C---:B------:R-:W-:Y:S07]  /*a770*/  HMMA.16816.F32 R120, R140.reuse, R148, R120 ;  /* 0x000000948c78723c */ /* 0x040fee0000001878 */
[----:B------:R-:W-:Y:S01]  /*a780*/  F2FP.PACK_AB R148, R242, R172 ;  /* 0x000000acf294723e */ /* 0x000fe200000000ff */
[-C--:B------:R-:W-:Y:S04]  /*a790*/  HMMA.16816.F32 R124, R140, R150.reuse, R124 ;  /* 0x000000968c7c723c */ /* 0x080fe8000000187c */
[--C-:B-1----:R-:W-:Y:S01]  /*a7a0*/  FFMA.FTZ R138, R181, c[0x0][0x2d0], -R3.reuse ;  /* 0x0000b400b58a7a23 */ /* 0x102fe20000010803 */
[----:B------:R-:W-:Y:S02]  /*a7b0*/  MOV R181, R180 ;  /* 0x000000b400b57202 */ /* 0x000fe40000000f00 */
[----:B------:R-:W-:Y:S02]  /*a7c0*/  MOV R180, R179 ;  /* 0x000000b300b47202 */ /* 0x000fe40000000f00 */
[----:B------:R-:W-:Y:S03]  /*a7d0*/  MOV R179, R178 ;  /* 0x000000b200b37202 */ /* 0x000fe60000000f00 */
[----:B------:R-:W-:Y:S02]  /*a7e0*/  MOV R178, R164 ;  /* 0x000000a400b27202 */ /* 0x000fe40000000f00 */
[----:B------:R1:W-:Y:S01]  /*a7f0*/  MUFU.EX2 R164, R138 ;  /* 0x0000008a00a47308 */ /* 0x0003e20000000800 */
[----:B------:R-:W-:Y:S02]  /*a800*/  F2FP.PACK_AB R142, R221, R193 ;  /* 0x000000c1dd8e723e */ /* 0x000fe400000000ff */
[----:B------:R-:W-:Y:S02]  /*a810*/  F2FP.PACK_AB R143, R184, R199 ;  /* 0x000000c7b88f723e */ /* 0x000fe400000000ff */
[----:B------:R-:W-:Y:S02]  /*a820*/  F2FP.PACK_AB R140, R175, R173 ;  /* 0x000000adaf8c723e */ /* 0x000fe400000000ff */
[----:B------:R-:W-:Y:S01]  /*a830*/  F2FP.PACK_AB R141, R195, R247 ;  /* 0x000000f7c38d723e */ /* 0x000fe200000000ff */
[----:B-1----:R-:W-:Y:S01]  /*a840*/  FFMA.FTZ R138, R181, c[0x0][0x2d0], -R3 ;  /* 0x0000b400b58a7a23 */ /* 0x002fe20000010803 */
[----:B------:R-:W-:Y:S02]  /*a850*/  MOV R181, R180 ;  /* 0x000000b400b57202 */ /* 0x000fe40000000f00 */
[----:B------:R-:W-:Y:S02]  /*a860*/  MOV R180, R179 ;  /* 0x000000b300b47202 */ /* 0x000fe40000000f00 */
[----:B------:R-:W-:Y:S01]  /*a870*/  MOV R179, R177 ;  /* 0x000000b100b37202 */ /* 0x000fe20000000f00 */
[--C-:B------:R-:W-:Y:S01]  /*a880*/  FFMA.FTZ R152, R181, c[0x0][0x2d0], -R189.reuse ;  /* 0x0000b400b5987a23 */ /* 0x100fe200000108bd */
[----:B------:R-:W-:Y:S02]  /*a890*/  MOV R177, R176 ;  /* 0x000000b000b17202 */ /* 0x000fe40000000f00 */
[----:B------:R-:W-:Y:S01]  /*a8a0*/  MOV R176, R243 ;  /* 0x000000f300b07202 */ /* 0x000fe20000000f00 */
[----:B------:R1:W-:Y:S03]  /*a8b0*/  MUFU.EX2 R192, R152 ;  /* 0x0000009800c07308 */ /* 0x0003e60000000800 */
[----:B------:R-:W-:Y:S01]  /*a8c0*/  MOV R181, R176 ;  /* 0x000000b000b57202 */ /* 0x000fe20000000f00 */
[----:B------:R-:W-:Y:S06]  /*a8d0*/  FFMA.FTZ R176, R252, c[0x0][0x2d0], -R189 ;  /* 0x0000b400fcb07a23 */ /* 0x000fec00000108bd */
[----:B------:R2:W3:Y:S10]  /*a8e0*/  MUFU.EX2 R243, R138 ;  /* 0x0000008a00f37308 */ /* 0x0004f40000000800 */
[----:B------:R-:W-:Y:S01]  /*a8f0*/  MUFU.EX2 R176, R176 ;  /* 0x000000b000b07308 */ /* 0x000fe20000000800 */
[----:B-1----:R-:W4:Y:S01]  /*a900*/  LDL.LU R152, [R1+0x8] ;  /* 0x0000080001987983 */ /* 0x002f220000300800 */
[--C-:B--2---:R-:W-:Y:S01]  /*a910*/  FFMA.FTZ R138, R220, c[0x0][0x2d0], -R3.reuse ;  /* 0x0000b400dc8a7a23 */ /* 0x104fe20000010803 */
[----:B---3--:R-:W-:Y:S07]  /*a920*/  F2FP.PACK_AB R149, R243, R164 ;  /* 0x000000a4f395723e */ /* 0x008fee00000000ff */
[----:B------:R1:W-:Y:S01]  /*a930*/  MUFU.EX2 R220, R138 ;  /* 0x0000008a00dc7308 */ /* 0x0003e20000000800 */
[----:B------:R-:W-:Y:S02]  /*a940*/  FMUL.FTZ R130, R132, R130 ;  /* 0x0000008284827220 */ /* 0x000fe40000410000 */
[----:B-1----:R-:W-:Y:S07]  /*a950*/  FFMA.FTZ R138, R178, c[0x0][0x2d0], -R3 ;  /* 0x0000b400b28a7a23 */ /* 0x002fee0000010803 */
[----:B------:R-:W1:Y:S01]  /*a960*/  MUFU.EX2 R178, R138 ;  /* 0x0000008a00b27308 */ /* 0x000e620000000800 */
[----:B------:R-:W-:Y:S07]  /*a970*/  FMUL.FTZ R131, R132, R131 ;  /* 0x0000008384837220 */ /* 0x000fee0000410000 */
[----:B------:R-:W-:Y:S01]  /*a980*/  HMMA.16816.F32 R128, R144, R150, R128 ;  /* 0x000000969080723c */ /* 0x000fe20000001880 */
[----:B------:R-:W2:Y:S06]  /*a990*/  LDSM.16.MT88.4 R144, [R225+0x900] ;  /* 0x00090000e190783b */ /* 0x000eac0000004200 */
[----:B------:R-:W-:Y:S02]  /*a9a0*/  F2FP.PACK_AB R150, R187, R202 ;  /* 0x000000cabb96723e */ /* 0x000fe400000000ff */
[----:B-1----:R-:W-:Y:S03]  /*a9b0*/  F2FP.PACK_AB R151, R178, R220 ;  /* 0x000000dcb297723e */ /* 0x002fe600000000ff */
[--C-:B------:R-:W-:Y:S01]  /*a9c0*/  FFMA.FTZ R138, R180, c[0x0][0x2d0], -R189.reuse ;  /* 0x0000b400b48a7a23 */ /* 0x100fe200000108bd */
[----:B------:R-:W-:Y:S01]  /*a9d0*/  MOV R180, R177 ;  /* 0x000000b100b47202 */ /* 0x000fe20000000f00 */
[----:B------:R-:W-:Y:S02]  /*a9e0*/  FFMA.FTZ R177, R246, c[0x0][0x2d0], -R189 ;  /* 0x0000b400f6b17a23 */ /* 0x000fe400000108bd */
[----:B------:R-:W-:Y:S01]  /*a9f0*/  FFMA.FTZ R246, R222, c[0x0][0x2d0], -R3 ;  /* 0x0000b400def67a23 */ /* 0x000fe20000010803 */
[----:B------:R1:W-:Y:S01]  /*aa00*/  MUFU.EX2 R200, R138 ;  /* 0x0000008a00c87308 */ /* 0x0003e20000000800 */
[----:B------:R-:W-:Y:S09]  /*aa10*/  FFMA.FTZ R189, R218, c[0x0][0x2d0], -R189 ;  /* 0x0000b400dabd7a23 */ /* 0x000ff200000108bd */
[----:B------:R-:W-:Y:S10]  /*aa20*/  MUFU.EX2 R197, R189 ;  /* 0x000000bd00c57308 */ /* 0x000ff40000000800 */
[----:B------:R-:W-:Y:S01]  /*aa30*/  MUFU.EX2 R177, R177 ;  /* 0x000000b100b17308 */ /* 0x000fe20000000800 */
[-C--:B--2---:R-:W-:Y:S05]  /*aa40*/  HMMA.16816.F32 R4, R140, R144.reuse, R4 ;  /* 0x000000908c04723c */ /* 0x084fea0000001804 */
[--C-:B-1----:R-:W-:Y:S04]  /*aa50*/  FFMA.FTZ R138, R181, c[0x0][0x2d0], -R191.reuse ;  /* 0x0000b400b58a7a23 */ /* 0x102fe800000108bf */
[----:B------:R-:W-:Y:S01]  /*aa60*/  MUFU.EX2 R246, R246 ;  /* 0x000000f600f67308 */ /* 0x000fe20000000800 */
[C---:B------:R-:W-:Y:S08]  /*aa70*/  HMMA.16816.F32 R8, R148.reuse, R144, R8 ;  /* 0x000000909408723c */ /* 0x040ff00000001808 */
[-C--:B------:R-:W-:Y:S01]  /*aa80*/  HMMA.16816.F32 R12, R148, R146.reuse, R12 ;  /* 0x00000092940c723c */ /* 0x080fe2000000180c */
[----:B------:R1:W-:Y:S07]  /*aa90*/  MUFU.EX2 R181, R138 ;  /* 0x0000008a00b57308 */ /* 0x0003ee0000000800 */
[C---:B------:R-:W-:Y:S01]  /*aaa0*/  HMMA.16816.F32 R16, R140.reuse, R146, R16 ;  /* 0x000000928c10723c */ /* 0x040fe20000001810 */
[----:B------:R-:W2:Y:S03]  /*aab0*/  LDSM.16.MT88.4 R144, [R226+0x900] ;  /* 0x00090000e290783b */ /* 0x000ea60000004200 */
[--C-:B-1----:R-:W-:Y:S04]  /*aac0*/  FFMA.FTZ R138, R180, c[0x0][0x2d0], -R191.reuse ;  /* 0x0000b400b48a7a23 */ /* 0x102fe800000108bf */
[----:B------:R1:W-:Y:S01]  /*aad0*/  MUFU.EX2 R201, R138 ;  /* 0x0000008a00c97308 */ /* 0x0003e20000000800 */
[-C--:B--2---:R-:W-:Y:S03]  /*aae0*/  HMMA.16816.F32 R20, R140, R144.reuse, R20 ;  /* 0x000000908c14723c */ /* 0x084fe60000001814 */
[--C-:B-1----:R-:W-:Y:S05]  /*aaf0*/  FFMA.FTZ R138, R179, c[0x0][0x2d0], -R191.reuse ;  /* 0x0000b400b38a7a23 */ /* 0x102fea00000108bf */
[C---:B------:R-:W-:Y:S01]  /*ab00*/  HMMA.16816.F32 R24, R148.reuse, R144, R24 ;  /* 0x000000909418723c */ /* 0x040fe20000001818 */
[----:B------:R1:W-:Y:S07]  /*ab10*/  MUFU.EX2 R206, R138 ;  /* 0x0000008a00ce7308 */ /* 0x0003ee0000000800 */
[-C--:B------:R-:W-:Y:S08]  /*ab20*/  HMMA.16816.F32 R28, R148, R146.reuse, R28 ;  /* 0x00000092941c723c */ /* 0x080ff0000000181c */
[C---:B------:R-:W-:Y:S01]  /*ab30*/  HMMA.16816.F32 R32, R140.reuse, R146, R32 ;  /* 0x000000928c20723c */ /* 0x040fe20000001820 */
[----:B------:R-:W2:Y:S03]  /*ab40*/  LDSM.16.MT88.4 R144, [R228+0x900] ;  /* 0x00090000e490783b */ /* 0x000ea60000004200 */
[--C-:B-1----:R-:W-:Y:S02]  /*ab50*/  FFMA.FTZ R138, R171, c[0x0][0x2d0], -R191.reuse ;  /* 0x0000b400ab8a7a23 */ /* 0x102fe400000108bf */
[--C-:B------:R-:W-:Y:S02]  /*ab60*/  FFMA.FTZ R171, R155, c[0x0][0x2d0], -R190.reuse ;  /* 0x0000b4009bab7a23 */ /* 0x100fe400000108be */
[----:B------:R1:W-:Y:S10]  /*ab70*/  MUFU.EX2 R204, R138 ;  /* 0x0000008a00cc7308 */ /* 0x0003f40000000800 */
[----:B------:R-:W-:Y:S01]  /*ab80*/  MUFU.EX2 R179, R171 ;  /* 0x000000ab00b37308 */ /* 0x000fe20000000800 */
[--C-:B-1----:R-:W-:Y:S02]  /*ab90*/  FFMA.FTZ R138, R170, c[0x0][0x2d0], -R190.reuse ;  /* 0x0000b400aa8a7a23 */ /* 0x102fe400000108be */
[--C-:B------:R-:W-:Y:S01]  /*aba0*/  FFMA.FTZ R170, R157, c[0x0][0x2d0], -R190.reuse ;  /* 0x0000b4009daa7a23 */ /* 0x100fe200000108be */
[-C--:B--2---:R-:W-:Y:S06]  /*abb0*/  HMMA.16816.F32 R36, R140, R144.reuse, R36 ;  /* 0x000000908c24723c */ /* 0x084fec0000001824 */
[----:B------:R1:W-:Y:S02]  /*abc0*/  MUFU.EX2 R196, R138 ;  /* 0x0000008a00c47308 */ /* 0x0003e40000000800 */
[C---:B------:R-:W-:Y:S08]  /*abd0*/  HMMA.16816.F32 R40, R148.reuse, R144, R40 ;  /* 0x000000909428723c */ /* 0x040ff00000001828 */
[----:B------:R-:W-:Y:S01]  /*abe0*/  MUFU.EX2 R182, R170 ;  /* 0x000000aa00b67308 */ /* 0x000fe20000000800 */
[-C--:B------:R-:W-:Y:S08]  /*abf0*/  HMMA.16816.F32 R44, R148, R146.reuse, R44 ;  /* 0x00000092942c723c */ /* 0x080ff0000000182c */
[C---:B------:R-:W-:Y:S01]  /*ac00*/  HMMA.16816.F32 R48, R140.reuse, R146, R48 ;  /* 0x000000928c30723c */ /* 0x040fe20000001830 */
[----:B------:R-:W2:Y:S03]  /*ac10*/  LDSM.16.MT88.4 R144, [R227+0x900] ;  /* 0x00090000e390783b */ /* 0x000ea60000004200 */
[--C-:B-1----:R-:W-:Y:S02]  /*ac20*/  FFMA.FTZ R138, R169, c[0x0][0x2d0], -R190.reuse ;  /* 0x0000b400a98a7a23 */ /* 0x102fe400000108be */
[--C-:B------:R-:W-:Y:S02]  /*ac30*/  FFMA.FTZ R169, R162, c[0x0][0x2d0], -R191.reuse ;  /* 0x0000b400a2a97a23 */ /* 0x100fe400000108bf */
[----:B------:R1:W-:Y:S10]  /*ac40*/  MUFU.EX2 R203, R138 ;  /* 0x0000008a00cb7308 */ /* 0x0003f40000000800 */
[----:B------:R-:W-:Y:S01]  /*ac50*/  MUFU.EX2 R235, R169 ;  /* 0x000000a900eb7308 */ /* 0x000fe20000000800 */
[----:B-1----:R-:W-:Y:S02]  /*ac60*/  FFMA.FTZ R138, R156, c[0x0][0x2d0], -R190 ;  /* 0x0000b4009c8a7a23 */ /* 0x002fe400000108be */
[----:B------:R-:W3:Y:S07]  /*ac70*/  LDL.LU R156, [R1+0xc] ;  /* 0x00000c00019c7983 */ /* 0x000eee0000300800 */
[----:B------:R1:W-:Y:S01]  /*ac80*/  MUFU.EX2 R205, R138 ;  /* 0x0000008a00cd7308 */ /* 0x0003e20000000800 */
[-C--:B--2---:R-:W-:Y:S03]  /*ac90*/  HMMA.16816.F32 R52, R140, R144.reuse, R52 ;  /* 0x000000908c34723c */ /* 0x084fe60000001834 */
[----:B----4-:R-:W-:Y:S05]  /*aca0*/  FFMA.FTZ R134, R134, R152, R216 ;  /* 0x0000009886867223 */ /* 0x010fea00000100d8 */
[C---:B------:R-:W-:Y:S01]  /*acb0*/  HMMA.16816.F32 R56, R148.reuse, R144, R56 ;  /* 0x000000909438723c */ /* 0x040fe20000001838 */
[----:B------:R-:W-:Y:S03]  /*acc0*/  LDSM.16.MT88.4 R152, [R226+0x1100] ;  /* 0x00110000e298783b */ /* 0x000fe60000004200 */
[----:B------:R-:W-:Y:S04]  /*acd0*/  FADD.FTZ R134, R217, R134 ;  /* 0x00000086d9867221 */ /* 0x000fe80000010000 */
[-C--:B------:R-:W-:Y:S04]  /*ace0*/  HMMA.16816.F32 R60, R148, R146.reuse, R60 ;  /* 0x00000092943c723c */ /* 0x080fe8000000183c */
[----:B------:R-:W-:Y:S02]  /*acf0*/  FADD.FTZ R134, R240, R134 ;  /* 0x00000086f0867221 */ /* 0x000fe40000010000 */
[----:B-1----:R-:W-:Y:S02]  /*ad00*/  FFMA.FTZ R138, R168, c[0x0][0x2d0], -R190 ;  /* 0x0000b400a88a7a23 */ /* 0x002fe400000108be */
[C---:B------:R-:W-:Y:S01]  /*ad10*/  HMMA.16816.F32 R64, R140.reuse, R146, R64 ;  /* 0x000000928c40723c */ /* 0x040fe20000001840 */
[----:B------:R-:W1:Y:S01]  /*ad20*/  LDSM.16.MT88.4 R144, [R225+0x2900] ;  /* 0x00290000e190783b */ /* 0x000e620000004200 */
[----:B------:R2:W-:Y:S02]  /*ad30*/  MUFU.EX2 R186, R138 ;  /* 0x0000008a00ba7308 */ /* 0x0005e40000000800 */
[----:B------:R-:W-:Y:S02]  /*ad40*/  FFMA.FTZ R168, R161, c[0x0][0x2d0], -R191 ;  /* 0x0000b400a1a87a23 */ /* 0x000fe400000108bf */
[----:B------:R-:W-:Y:S06]  /*ad50*/  FADD.FTZ R134, R231, R134 ;  /* 0x00000086e7867221 */ /* 0x000fec0000010000 */
[----:B------:R4:W4:Y:S01]  /*ad60*/  MUFU.EX2 R183, R168 ;  /* 0x000000a800b77308 */ /* 0x0009220000000800 */
[----:B------:R-:W-:Y:S01]  /*ad70*/  FADD.FTZ R134, R173, R134 ;  /* 0x00000086ad867221 */ /* 0x000fe20000010000 */
[----:B------:R-:W-:Y:S03]  /*ad80*/  MOV R173, R184 ;  /* 0x000000b800ad7202 */ /* 0x000fe60000000f00 */
[----:B------:R-:W-:Y:S02]  /*ad90*/  FADD.FTZ R134, R175, R134 ;  /* 0x00000086af867221 */ /* 0x000fe40000010000 */
[----:B--2---:R-:W-:Y:S02]  /*ada0*/  FFMA.FTZ R138, R167, c[0x0][0x2d0], -R3 ;  /* 0x0000b400a78a7a23 */ /* 0x004fe40000010803 */
[----:B------:R-:W-:Y:S02]  /*adb0*/  FFMA.FTZ R167, R160, c[0x0][0x2d0], -R191 ;  /* 0x0000b400a0a77a23 */ /* 0x000fe400000108bf */
[----:B------:R2:W-:Y:S01]  /*adc0*/  MUFU.EX2 R249, R138 ;  /* 0x0000008a00f97308 */ /* 0x0005e20000000800 */
[----:B----4-:R-:W-:Y:S01]  /*add0*/  LDSM.16.MT88.4 R168, [R226+0x1900] ;  /* 0x00190000e2a8783b */ /* 0x010fe20000004200 */
[----:B------:R-:W-:Y:S08]  /*ade0*/  F2FP.PACK_AB R189, R183, R235 ;  /* 0x000000ebb7bd723e */ /* 0x000ff000000000ff */
[----:B------:R4:W-:Y:S01]  /*adf0*/  MUFU.EX2 R180, R167 ;  /* 0x000000a700b47308 */ /* 0x0009e20000000800 */
[-C--:B-1----:R-:W-:Y:S08]  /*ae00*/  HMMA.16816.F32 R68, R140, R144.reuse, R68 ;  /* 0x000000908c44723c */ /* 0x082ff00000001844 */
[C---:B------:R-:W-:Y:S04]  /*ae10*/  HMMA.16816.F32 R72, R148.reuse, R144, R72 ;  /* 0x000000909448723c */ /* 0x040fe80000001848 */
[----:B--2---:R-:W-:Y:S02]  /*ae20*/  FFMA.FTZ R138, R166, c[0x0][0x2d0], -R3 ;  /* 0x0000b400a68a7a23 */ /* 0x004fe40000010803 */
[----:B------:R-:W-:Y:S02]  /*ae30*/  FFMA.FTZ R166, R159, c[0x0][0x2d0], -R191 ;  /* 0x0000b4009fa67a23 */ /* 0x000fe400000108bf */
[-C--:B------:R-:W-:Y:S01]  /*ae40*/  HMMA.16816.F32 R76, R148, R146.reuse, R76 ;  /* 0x00000092944c723c */ /* 0x080fe2000000184c */
[----:B------:R1:W-:Y:S03]  /*ae50*/  MUFU.EX2 R191, R174 ;  /* 0x000000ae00bf7308 */ /* 0x0003e60000000800 */
[----:B----4-:R-:W-:Y:S04]  /*ae60*/  MOV R167, R207 ;  /* 0x000000cf00a77202 */ /* 0x010fe80000000f00 */
[C---:B------:R-:W-:Y:S01]  /*ae70*/  HMMA.16816.F32 R80, R140.reuse, R146, R80 ;  /* 0x000000928c50723c */ /* 0x040fe20000001850 */
[----:B------:R-:W2:Y:S02]  /*ae80*/  LDSM.16.MT88.4 R144, [R226+0x2900] ;  /* 0x00290000e290783b */ /* 0x000ea40000004200 */
[----:B------:R4:W-:Y:S10]  /*ae90*/  MUFU.EX2 R198, R166 ;  /* 0x000000a600c67308 */ /* 0x0009f40000000800 */
[----:B------:R2:W-:Y:S01]  /*aea0*/  MUFU.EX2 R248, R138 ;  /* 0x0000008a00f87308 */ /* 0x0005e20000000800 */
[----:B-1----:R-:W-:Y:S02]  /*aeb0*/  MOV R174, R220 ;  /* 0x000000dc00ae7202 */ /* 0x002fe40000000f00 */
[-C--:B----4-:R-:W-:Y:S01]  /*aec0*/  MOV R166, R206.reuse ;  /* 0x000000ce00a67202 */ /* 0x090fe20000000f00 */
[--C-:B--2---:R-:W-:Y:S02]  /*aed0*/  FFMA.FTZ R138, R165, c[0x0][0x2d0], -R3.reuse ;  /* 0x0000b400a58a7a23 */ /* 0x104fe40000010803 */
[--C-:B------:R-:W-:Y:S01]  /*aee0*/  FFMA.FTZ R165, R158, c[0x0][0x2d0], -R190.reuse ;  /* 0x0000b4009ea57a23 */ /* 0x100fe200000108be */
[-C--:B------:R-:W-:Y:S03]  /*aef0*/  HMMA.16816.F32 R84, R140, R144.reuse, R84 ;  /* 0x000000908c54723c */ /* 0x080fe60000001854 */
[----:B------:R1:W-:Y:S01]  /*af00*/  MUFU.EX2 R250, R138 ;  /* 0x0000008a00fa7308 */ /* 0x0003e20000000800 */
[----:B------:R-:W-:Y:S04]  /*af10*/  FFMA.FTZ R190, R223, c[0x0][0x2d0], -R190 ;  /* 0x0000b400dfbe7a23 */ /* 0x000fe800000108be */
[C---:B------:R-:W-:Y:S05]  /*af20*/  HMMA.16816.F32 R88, R148.reuse, R144, R88 ;  /* 0x000000909458723c */ /* 0x040fea0000001858 */
[----:B------:R2:W-:Y:S03]  /*af30*/  MUFU.EX2 R252, R190 ;  /* 0x000000be00fc7308 */ /* 0x0005e60000000800 */
[-C--:B------:R-:W-:Y:S07]  /*af40*/  HMMA.16816.F32 R92, R148, R146.reuse, R92 ;  /* 0x00000092945c723c */ /* 0x080fee000000185c */
[----:B------:R4:W-:Y:S01]  /*af50*/  MUFU.EX2 R194, R165 ;  /* 0x000000a500c27308 */ /* 0x0009e20000000800 */
[C---:B------:R-:W-:Y:S01]  /*af60*/  HMMA.16816.F32 R96, R140.reuse, R146, R96 ;  /* 0x000000928c60723c */ /* 0x040fe20000001860 */
[----:B------:R-:W4:Y:S03]  /*af70*/  LDSM.16.MT88.4 R144, [R228+0x2900] ;  /* 0x00290000e490783b */ /* 0x000f260000004200 */
[--C-:B-1----:R-:W-:Y:S02]  /*af80*/  FFMA.FTZ R138, R163, c[0x0][0x2d0], -R3.reuse ;  /* 0x0000b400a38a7a23 */ /* 0x102fe40000010803 */
[----:B------:R-:W-:Y:S03]  /*af90*/  FFMA.FTZ R3, R139, c[0x0][0x2d0], -R3 ;  /* 0x0000b4008b037a23 */ /* 0x000fe60000010803 */
[----:B------:R-:W1:Y:S01]  /*afa0*/  MUFU.EX2 R251, R138 ;  /* 0x0000008a00fb7308 */ /* 0x000e620000000800 */
[----:B------:R-:W-:Y:S02]  /*afb0*/  LDSM.16.MT88.4 R160, [R227+0x1100] ;  /* 0x00110000e3a0783b */ /* 0x000fe40000004200 */
[----:B--2---:R-:W-:Y:S07]  /*afc0*/  F2FP.PACK_AB R190, R197, R177 ;  /* 0x000000b1c5be723e */ /* 0x004fee00000000ff */
[----:B------:R-:W-:Y:S01]  /*afd0*/  MUFU.EX2 R139, R188 ;  /* 0x000000bc008b7308 */ /* 0x000fe20000000800 */
[----:B----4-:R-:W-:Y:S01]  /*afe0*/  MOV R165, R205 ;  /* 0x000000cd00a57202 */ /* 0x010fe20000000f00 */
[-C--:B------:R-:W-:Y:S08]  /*aff0*/  HMMA.16816.F32 R100, R140, R144.reuse, R100 ;  /* 0x000000908c64723c */ /* 0x080ff00000001864 */
[C---:B------:R-:W-:Y:S08]  /*b000*/  HMMA.16816.F32 R104, R148.reuse, R144, R104 ;  /* 0x000000909468723c */ /* 0x040ff00000001868 */
[-C--:B------:R-:W-:Y:S08]  /*b010*/  HMMA.16816.F32 R108, R148, R146.reuse, R108 ;  /* 0x00000092946c723c */ /* 0x080ff0000000186c */
[C---:B------:R-:W-:Y:S01]  /*b020*/  HMMA.16816.F32 R112, R140.reuse, R146, R112 ;  /* 0x000000928c70723c */ /* 0x040fe20000001870 */
[----:B------:R-:W2:Y:S07]  /*b030*/  LDSM.16.MT88.4 R144, [R227+0x2900] ;  /* 0x00290000e390783b */ /* 0x000eae0000004200 */
[-C--:B--2---:R-:W-:Y:S08]  /*b040*/  HMMA.16816.F32 R116, R140, R144.reuse, R116 ;  /* 0x000000908c74723c */ /* 0x084ff00000001874 */
[C---:B------:R-:W-:Y:S01]  /*b050*/  HMMA.16816.F32 R120, R148.reuse, R144, R120 ;  /* 0x000000909478723c */ /* 0x040fe20000001878 */
[----:B------:R-:W2:Y:S04]  /*b060*/  LDL.LU R145, [R1+0x14] ;  /* 0x0000140001917983 */ /* 0x000ea80000300800 */
[----:B------:R-:W4:Y:S03]  /*b070*/  LDL.LU R144, [R1+0x10] ;  /* 0x0000100001907983 */ /* 0x000f260000300800 */
[-C--:B------:R-:W-:Y:S01]  /*b080*/  HMMA.16816.F32 R124, R148, R146.reuse, R124 ;  /* 0x00000092947c723c */ /* 0x080fe2000000187c */
[----:B------:R-:W1:Y:S07]  /*b090*/  LDSM.16.MT88.4 R148, [R225+0x1100] ;  /* 0x00110000e194783b */ /* 0x000e6e0000004200 */
[----:B------:R-:W-:Y:S07]  /*b0a0*/  HMMA.16816.F32 R128, R140, R146, R128 ;  /* 0x000000928c80723c */ /* 0x000fee0000001880 */
[----:B------:R-:W-:Y:S02]  /*b0b0*/  F2FP.PACK_AB R142, R185, R207 ;  /* 0x000000cfb98e723e */ /* 0x000fe400000000ff */
[----:B------:R-:W-:Y:S03]  /*b0c0*/  F2FP.PACK_AB R143, R204, R206 ;  /* 0x000000cecc8f723e */ /* 0x000fe600000000ff */
[----:B------:R-:W-:Y:S01]  /*b0d0*/  F2FP.PACK_AB R140, R200, R192 ;  /* 0x000000c0c88c723e */ /* 0x000fe200000000ff */
[----:B---3--:R-:W-:Y:S01]  /*b0e0*/  FFMA.FTZ R132, R132, R156, R213 ;  /* 0x0000009c84847223 */ /* 0x008fe200000100d5 */
[----:B------:R-:W-:Y:S01]  /*b0f0*/  F2FP.PACK_AB R141, R201, R181 ;  /* 0x000000b5c98d723e */ /* 0x000fe200000000ff */
[----:B------:R-:W3:Y:S01]  /*b100*/  LDSM.16.MT88.4 R156, [R228+0x1100] ;  /* 0x00110000e49c783b */ /* 0x000ee20000004200 */
[----:B------:R-:W-:Y:S01]  /*b110*/  F2FP.PACK_AB R146, R186, R205 ;  /* 0x000000cdba92723e */ /* 0x000fe200000000ff */
[----:B------:R-:W-:Y:S01]  /*b120*/  FADD.FTZ R132, R233, R132 ;  /* 0x00000084e9847221 */ /* 0x000fe20000010000 */
[----:B-1----:R-:W-:Y:S03]  /*b130*/  F2FP.PACK_AB R147, R251, R250 ;  /* 0x000000fafb93723e */ /* 0x002fe600000000ff */
[----:B------:R-:W-:Y:S02]  /*b140*/  FADD.FTZ R132, R224, R132 ;  /* 0x00000084e0847221 */ /* 0x000fe40000010000 */
[----:B------:R1:W5:Y:S02]  /*b150*/  LDL.LU R233, [R1+0x64] ;  /* 0x0000640001e97983 */ /* 0x0003640000300800 */
[----:B------:R-:W-:Y:S02]  /*b160*/  FADD.FTZ R132, R241, R132 ;  /* 0x00000084f1847221 */ /* 0x000fe40000010000 */
[----:B------:R1:W5:Y:S02]  /*b170*/  LDL.LU R240, [R1+0x60] ;  /* 0x0000600001f07983 */ /* 0x0003640000300800 */
[----:B------:R-:W-:Y:S02]  /*b180*/  FADD.FTZ R247, R247, R132 ;  /* 0x00000084f7f77221 */ /* 0x000fe40000010000 */
[----:B------:R1:W5:Y:S01]  /*b190*/  LDL.LU R224, [R1+0x5c] ;  /* 0x00005c0001e07983 */ /* 0x0003620000300800 */
[-C--:B------:R-:W-:Y:S03]  /*b1a0*/  HMMA.16816.F32 R4, R140, R148.reuse, R4 ;  /* 0x000000948c04723c */ /* 0x080fe60000001804 */
[----:B------:R1:W5:Y:S04]  /*b1b0*/  LDL.LU R231, [R1+0x58] ;  /* 0x0000580001e77983 */ /* 0x0003680000300800 */
[----:B------:R1:W5:Y:S01]  /*b1c0*/  LDL.LU R241, [R1+0x54] ;  /* 0x0000540001f17983 */ /* 0x0003620000300800 */
[----:B--2---:R-:W-:Y:S01]  /*b1d0*/  FFMA.FTZ R138, R133, R145, R212 ;  /* 0x00000091858a7223 */ /* 0x004fe200000100d4 */
[----:B------:R-:W-:Y:S03]  /*b1e0*/  F2FP.PACK_AB R145, R248, R249 ;  /* 0x000000f9f891723e */ /* 0x000fe600000000ff */
[----:B----4-:R-:W-:Y:S01]  /*b1f0*/  FFMA.FTZ R133, R0, R144, R208 ;  /* 0x0000009000857223 */ /* 0x010fe200000100d0 */
[----:B------:R-:W-:Y:S01]  /*b200*/  F2FP.PACK_AB R144, R203, R196 ;  /* 0x000000c4cb90723e */ /* 0x000fe200000000ff */
[----:B------:R-:W-:Y:S01]  /*b210*/  FADD.FTZ R0, R214, R138 ;  /* 0x0000008ad6007221 */ /* 0x000fe20000010000 */
[----:B------:R-:W-:Y:S01]  /*b220*/  F2FP.PACK_AB R208, R182, R194 ;  /* 0x000000c2b6d0723e */ /* 0x000fe200000000ff */
[----:B------:R2:W4:Y:S01]  /*b230*/  MUFU.EX2 R138, R3 ;  /* 0x00000003008a7308 */ /* 0x0005220000000800 */
[----:B------:R-:W-:Y:S01]  /*b240*/  FADD.FTZ R133, R209, R133 ;  /* 0x00000085d1857221 */ /* 0x000fe20000010000 */
[----:B------:R-:W-:Y:S01]  /*b250*/  F2FP.PACK_AB R209, R245, R246 ;  /* 0x000000f6f5d1723e */ /* 0x000fe200000000ff */
[----:B------:R-:W-:Y:S01]  /*b260*/  FADD.FTZ R0, R215, R0 ;  /* 0x00000000d7007221 */ /* 0x000fe20000010000 */
[C---:B------:R-:W-:Y:S01]  /*b270*/  HMMA.16816.F32 R8, R144.reuse, R148, R8 ;  /* 0x000000949008723c */ /* 0x040fe20000001808 */
[----:B------:R-:W-:Y:S03]  /*b280*/  LDSM.16.MT88.4 R212, [R225+0x3900] ;  /* 0x00390000e1d4783b */ /* 0x000fe60000004200 */
[----:B------:R-:W-:Y:S01]  /*b290*/  FADD.FTZ R133, R210, R133 ;  /* 0x00000085d2857221 */ /* 0x000fe20000010000 */
[----:B------:R-:W-:Y:S03]  /*b2a0*/  F2FP.PACK_AB R210, R252, R179 ;  /* 0x000000b3fcd2723e */ /* 0x000fe600000000ff */
[-C--:B------:R-:W-:Y:S08]  /*b2b0*/  HMMA.16816.F32 R12, R144, R150.reuse, R12 ;  /* 0x00000096900c723c */ /* 0x080ff0000000180c */
[C---:B------:R-:W-:Y:S01]  /*b2c0*/  HMMA.16816.F32 R16, R140.reuse, R150, R16 ;  /* 0x000000968c10723c */ /* 0x040fe20000001810 */
[----:B------:R-:W1:Y:S03]  /*b2d0*/  LDSM.16.MT88.4 R148, [R225+0x3100] ;  /* 0x00310000e194783b */ /* 0x000e660000004200 */
[----:B--2---:R-:W-:Y:S02]  /*b2e0*/  FADD.FTZ R3, R219, R0 ;  /* 0x00000000db037221 */ /* 0x004fe40000010000 */
[----:B------:R-:W-:Y:S01]  /*b2f0*/  FADD.FTZ R0, R211, R133 ;  /* 0x00000085d3007221 */ /* 0x000fe20000010000 */
[----:B----4-:R-:W-:Y:S01]  /*b300*/  F2FP.PACK_AB R211, R138, R139 ;  /* 0x0000008b8ad3723e */ /* 0x010fe200000000ff */
[-C--:B------:R-:W-:Y:S01]  /*b310*/  HMMA.16816.F32 R20, R140, R152.reuse, R20 ;  /* 0x000000988c14723c */ /* 0x080fe20000001814 */
[----:B------:R-:W-:Y:S03]  /*b320*/  LDSM.16.MT88.4 R216, [R226+0x3900] ;  /* 0x00390000e2d8783b */ /* 0x000fe60000004200 */
[----:B------:R-:W-:Y:S01]  /*b330*/  FADD.FTZ R132, R164, R0 ;  /* 0x00000000a4847221 */ /* 0x000fe20000010000 */
[----:B------:R-:W-:Y:S01]  /*b340*/  MOV R0, R191 ;  /* 0x000000bf00007202 */ /* 0x000fe20000000f00 */
[----:B------:R-:W-:Y:S01]  /*b350*/  FADD.FTZ R133, R172, R3 ;  /* 0x00000003ac857221 */ /* 0x000fe20000010000 */
[----:B------:R-:W-:Y:S01]  /*b360*/  MOV R3, R204 ;  /* 0x000000cc00037202 */ /* 0x000fe20000000f00 */
[C---:B------:R-:W-:Y:S01]  /*b370*/  HMMA.16816.F32 R24, R144.reuse, R152, R24 ;  /* 0x000000989018723c */ /* 0x040fe20000001818 */
[----:B------:R-:W-:Y:S03]  /*b380*/  LDSM.16.MT88.4 R204, [R227+0x1900] ;  /* 0x00190000e3cc783b */ /* 0x000fe60000004200 */
[----:B------:R-:W-:Y:S02]  /*b390*/  F2FP.PACK_AB R188, R176, R0 ;  /* 0x00000000b0bc723e */ /* 0x000fe400000000ff */
[----:B------:R-:W-:Y:S02]  /*b3a0*/  F2FP.PACK_AB R191, R198, R180 ;  /* 0x000000b4c6bf723e */ /* 0x000fe400000000ff */
[-C--:B------:R-:W-:Y:S08]  /*b3b0*/  HMMA.16816.F32 R28, R144, R154.reuse, R28 ;  /* 0x0000009a901c723c */ /* 0x080ff0000000181c */
[C---:B------:R-:W-:Y:S01]  /*b3c0*/  HMMA.16816.F32 R32, R140.reuse, R154, R32 ;  /* 0x0000009a8c20723c */ /* 0x040fe20000001820 */
[----:B------:R-:W2:Y:S07]  /*b3d0*/  LDSM.16.MT88.4 R152, [R226+0x3100] ;  /* 0x00310000e298783b */ /* 0x000eae0000004200 */
[-C--:B---3--:R-:W-:Y:S08]  /*b3e0*/  HMMA.16816.F32 R36, R140, R156.reuse, R36 ;  /* 0x0000009c8c24723c */ /* 0x088ff00000001824 */
        /* <DEDUP_REMOVED lines=10> */
[C---:B------:R-:W-:Y:S07]  /*b490*/  HMMA.16816.F32 R72, R144.reuse, R148, R72 ;  /* 0x000000949048723c */ /* 0x040fee0000001848 */
[----:B------:R-:W-:Y:S01]  /*b4a0*/  MOV R149, R187 ;  /* 0x000000bb00957202 */ /* 0x000fe20000000f00 */
        /* <DEDUP_REMOVED lines=10> */
[-C--:B------:R-:W-:Y:S08]  /*b550*/  HMMA.16816.F32 R108, R144, R158.reuse, R108 ;  /* 0x0000009e906c723c */ /* 0x080ff0000000186c */
[C---:B------:R-:W-:Y:S08]  /*b560*/  HMMA.16816.F32 R112, R140.reuse, R158, R112 ;  /* 0x0000009e8c70723c */ /* 0x040ff00000001870 */
[-C--:B----4-:R-:W-:Y:S08]  /*b570*/  HMMA.16816.F32 R116, R140, R160.reuse, R116 ;  /* 0x000000a08c74723c */ /* 0x090ff00000001874 */
[C---:B------:R-:W-:Y:S07]  /*b580*/  HMMA.16816.F32 R120, R144.reuse, R160, R120 ;  /* 0x000000a09078723c */ /* 0x040fee0000001878 */
[----:B------:R-:W-:Y:S01]  /*b590*/  MOV R160, R185 ;  /* 0x000000b900a07202 */ /* 0x000fe20000000f00 */
[-C--:B------:R-:W-:Y:S01]  /*b5a0*/  HMMA.16816.F32 R124, R144, R162.reuse, R124 ;  /* 0x000000a2907c723c */ /* 0x080fe2000000187c */
[----:B------:R-:W2:Y:S03]  /*b5b0*/  LDSM.16.MT88.4 R184, [R228+0x1900] ;  /* 0x00190000e4b8783b */ /* 0x000ea60000004200 */
[----:B------:R-:W-:Y:S04]  /*b5c0*/  MOV R161, R221 ;  /* 0x000000dd00a17202 */ /* 0x000fe80000000f00 */
[----:B------:R-:W-:Y:S01]  /*b5d0*/  HMMA.16816.F32 R128, R140, R162, R128 ;  /* 0x000000a28c80723c */ /* 0x000fe20000001880 */
[----:B------:R-:W3:Y:S07]  /*b5e0*/  LDSM.16.MT88.4 R220, [R228+0x3900] ;  /* 0x00390000e4dc783b */ /* 0x000eee0000004200 */
        /* <DEDUP_REMOVED lines=9> */
[----:B------:R-:W-:Y:S02]  /*b680*/  MOV R12, R157 ;  /* 0x0000009d000c7202 */ /* 0x000fe40000000f00 */
[----:B------:R-:W-:Y:S02]  /*b690*/  MOV R14, R197 ;  /* 0x000000c5000e7202 */ /* 0x000fe40000000f00 */
[-C--:B------:R-:W-:Y:S04]  /*b6a0*/  HMMA.16816.F32 R156, R188, R168.reuse, R20 ;  /* 0x000000a8bc9c723c */ /* 0x080fe80000001814 */
[----:B------:R-:W-:Y:S02]  /*b6b0*/  MOV R18, R177 ;  /* 0x000000b100127202 */ /* 0x000fe40000000f00 */
[----:B------:R-:W-:Y:S02]  /*b6c0*/  MOV R13, R179 ;  /* 0x000000b3000d7202 */ /* 0x000fe40000000f00 */
[----:B------:R-:W-:Y:S02]  /*b6d0*/  MOV R20, R160 ;  /* 0x000000a000147202 */ /* 0x000fe40000000f00 */
[C---:B------:R-:W-:Y:S04]  /*b6e0*/  HMMA.16816.F32 R160, R208.reuse, R168, R24 ;  /* 0x000000a8d0a0723c */ /* 0x040fe80000001818 */
[----:B------:R-:W-:Y:S02]  /*b6f0*/  MOV R21, R3 ;  /* 0x0000000300157202 */ /* 0x000fe40000000f00 */
[----:B------:R-:W-:Y:S02]  /*b700*/  MOV R23, R176 ;  /* 0x000000b000177202 */ /* 0x000fe40000000f00 */
[----:B------:R-:W-:Y:S04]  /*b710*/  MOV R27, R165 ;  /* 0x000000a5001b7202 */ /* 0x000fe80000000f00 */
        /* <DEDUP_REMOVED lines=9> */
[-C--:B--2---:R-:W-:Y:S04]  /*b7b0*/  HMMA.16816.F32 R172, R188, R184.reuse, R36 ;  /* 0x000000b8bcac723c */ /* 0x084fe80000001824 */
[----:B------:R-:W-:Y:S02]  /*b7c0*/  MOV R31, R203 ;  /* 0x000000cb001f7202 */ /* 0x000fe40000000f00 */
[----:B------:R-:W-:Y:S02]  /*b7d0*/  MOV R30, R202 ;  /* 0x000000ca001e7202 */ /* 0x000fe40000000f00 */
[----:B------:R-:W-:Y:S04]  /*b7e0*/  MOV R29, R201 ;  /* 0x000000c9001d7202 */ /* 0x000fe80000000f00 */
        /* <DEDUP_REMOVED lines=17> */
[----:B------:R-:W-:Y:S01]  /*b900*/  FADD.FTZ R0, R242, R133 ;  /* 0x00000085f2007221 */ /* 0x000fe20000010000 */
[----:B------:R-:W-:Y:S01]  /*b910*/  MOV R37, R38 ;  /* 0x0000002600257202 */ /* 0x000fe20000000f00 */
[----:B------:R2:W5:Y:S01]  /*b920*/  LDL.LU R242, [R1+0x50] ;  /* 0x0000500001f27983 */ /* 0x0005620000300800 */
        /* <DEDUP_REMOVED lines=15> */
[----:B------:R-:W-:Y:S01]  /*ba20*/  MOV R30, R31 ;  /* 0x0000001f001e7202 */ /* 0x000fe20000000f00 */
[----:B------:R-:W-:Y:S01]  /*ba30*/  FADD.FTZ R0, R37, R0 ;  /* 0x0000000025007221 */ /* 0x000fe20000010000 */
[----:B------:R-:W-:Y:S01]  /*ba40*/  MOV R31, R24 ;  /* 0x00000018001f7202 */ /* 0x000fe20000000f00 */
[----:B------:R-:W-:Y:S01]  /*ba50*/  FADD.FTZ R12, R38, R12 ;  /* 0x0000000c260c7221 */ /* 0x000fe20000010000 */
[----:B------:R-:W-:Y:S01]  /*ba60*/  MOV R24, R25 ;  /* 0x0000001900187202 */ /* 0x000fe20000000f00 */
[----:B------:R-:W-:Y:S01]  /*ba70*/  FADD.FTZ R9, R9, R0 ;  /* 0x0000000009097221 */ /* 0x000fe20000010000 */
[----:B------:R-:W-:Y:S02]  /*ba80*/  MOV R25, R26 ;  /* 0x0000001a00197202 */ /* 0x000fe40000000f00 */
[----:B------:R-:W-:Y:S02]  /*ba90*/  MOV R26, R27 ;  /* 0x0000001b001a7202 */ /* 0x000fe40000000f00 */
[----:B------:R-:W-:Y:S02]  /*baa0*/  MOV R27, R20 ;  /* 0x00000014001b7202 */ /* 0x000fe40000000f00 */
[----:B------:R-:W-:Y:S02]  /*bab0*/  MOV R20, R21 ;  /* 0x0000001500147202 */ /* 0x000fe40000000f00 */
[----:B------:R-:W-:Y:S02]  /*bac0*/  MOV R21, R235 ;  /* 0x000000eb00157202 */ /* 0x000fe40000000f00 */
[----:B------:R2:W5:Y:S01]  /*bad0*/  LDL.LU R235, [R1+0x48] ;  /* 0x0000480001eb7983 */ /* 0x0005620000300800 */
[----:B------:R-:W-:Y:S02]  /*bae0*/  MOV R33, R181 ;  /* 0x000000b500217202 */ /* 0x000fe40000000f00 */
[-C--:B------:R-:W-:Y:S03]  /*baf0*/  HMMA.16816.F32 R180, R208, R186.reuse, R44 ;  /* 0x000000bad0b4723c */ /* 0x080fe6000000182c */
[----:B------:R-:W-:Y:S02]  /*bb00*/  MOV R32, R192 ;  /* 0x000000c000207202 */ /* 0x000fe40000000f00 */
[----:B------:R-:W-:Y:S02]  /*bb10*/  MOV R34, R196 ;  /* 0x000000c400227202 */ /* 0x000fe40000000f00 */
[----:B------:R-:W-:Y:S01]  /*bb20*/  MOV R3, R195 ;  /* 0x000000c300037202 */ /* 0x000fe20000000f00 */
[C---:B------:R-:W-:Y:S04]  /*bb30*/  HMMA.16816.F32 R184, R188.reuse, R186, R48 ;  /* 0x000000babcb8723c */ /* 0x040fe80000001830 */
[----:B------:R-:W-:Y:S01]  /*bb40*/  MOV R8, R193 ;  /* 0x000000c100087202 */ /* 0x000fe20000000f00 */
[----:B------:R-:W-:Y:S01]  /*bb50*/  FADD.FTZ R3, R3, R247 ;  /* 0x000000f703037221 */ /* 0x000fe20000010000 */
[----:B------:R-:W-:Y:S02]  /*bb60*/  MOV R132, R136 ;  /* 0x0000008800847202 */ /* 0x000fe40000000f00 */
[-C--:B------:R-:W-:Y:S04]  /*bb70*/  HMMA.16816.F32 R192, R188, R204.reuse, R52 ;  /* 0x000000ccbcc0723c */ /* 0x080fe80000001834 */
[----:B------:R-:W-:Y:S01]  /*bb80*/  FADD.FTZ R3, R36, R3 ;  /* 0x0000000324037221 */ /* 0x000fe20000010000 */
[----:B------:R-:W-:Y:S01]  /*bb90*/  MOV R133, R135 ;  /* 0x0000008700857202 */ /* 0x000fe20000000f00 */
[----:B------:R-:W-:Y:S02]  /*bba0*/  FADD.FTZ R8, R8, R134 ;  /* 0x0000008608087221 */ /* 0x000fe40000010000 */
        /* <DEDUP_REMOVED lines=25> */
[-C--:B---3--:R-:W-:Y:S08]  /*bd40*/  HMMA.16816.F32 R100, R188, R220.reuse, R100 ;  /* 0x000000dcbc64723c */ /* 0x088ff00000001864 */
        /* <DEDUP_REMOVED lines=24> */
[----:B------:R-:W-:Y:S01]  /*bed0*/  STL [R1+0x8], R5 ;  /* 0x0000080501007387 */ /* 0x000fe20000100800 */
[----:B------:R-:W-:Y:S02]  /*bee0*/  FADD.FTZ R3, R252, R3 ;  /* 0x00000003fc037221 */ /* 0x000fe40000010000 */
[----:B------:R-:W-:Y:S02]  /*bef0*/  FADD.FTZ R4, R15, R4 ;  /* 0x000000040f047221 */ /* 0x000fe40000010000 */
[----:B------:R-:W-:Y:S03]  /*bf00*/  FADD.FTZ R0, R139, R7 ;  /* 0x000000078b007221 */ /* 0x000fe60000010000 */
[----:B------:R-:W-:Y:S01]  /*bf10*/  STL [R1+0xc], R4 ;  /* 0x00000c0401007387 */ /* 0x000fe20000100800 */
[----:B------:R-:W-:Y:S01]  /*bf20*/  FADD.FTZ R0, R138, R0 ;  /* 0x000000008a007221 */ /* 0x000fe20000010000 */
[----:B------:R-:W-:Y:S02]  /*bf30*/  MOV R138, R2 ;  /* 0x00000002008a7202 */ /* 0x000fe40000000f00 */
[----:B------:R1:W-:Y:S04]  /*bf40*/  STL [R1+0x14], R3 ;  /* 0x0000140301007387 */ /* 0x0003e80000100800 */
[----:B------:R2:W-:Y:S01]  /*bf50*/  STL [R1+0x10], R0 ;  /* 0x0000100001007387 */ /* 0x0005e20000100800 */
[----:B-1----:R-:W-:Y:S01]  /*bf60*/  MOV R3, R137 ;  /* 0x0000008900037202 */ /* 0x002fe20000000f00 */
[----:B------:R-:W-:-:S05]  /*bf70*/  @P1 BRA `(.L_x_690) ;  /* 0xffffb44000001947 */ /* 0x000fca000383ffff */
.L_x_689:
[----:B--23--:R-:W2:Y:S04]  /*bf80*/  LDL.LU R0, [R1+0x8] ;  /* 0x0000080001007983 */ /* 0x00cea80000300800 */
[----:B------:R-:W3:Y:S04]  /*bf90*/  LDL.LU R4, [R1+0xc] ;  /* 0x00000c0001047983 */ /* 0x000ee80000300800 */
[----:B------:R-:W4:Y:S04]  /*bfa0*/  LDL.LU R8, [R1+0x14] ;  /* 0x0000140001087983 */ /* 0x000f280000300800 */
[----:B------:R-:W4:Y:S01]  /*bfb0*/  LDL.LU R5, [R1+0x10] ;  /* 0x0000100001057983 */ /* 0x000f220000300800 */
[----:B------:R-:W-:-:S02]  /*bfc0*/  MOV R62, 0xff800000 ;  /* 0xff800000003e7802 */ /* 0x000fc40000000f00 */
[----:B------:R-:W-:Y:S02]  /*bfd0*/  MOV R63, 0xff800000 ;  /* 0xff800000003f7802 */ /* 0x000fe40000000f00 */
[----:B------:R-:W-:Y:S02]  /*bfe0*/  MOV R64, 0xff800000 ;  /* 0xff80000000407802 */ /* 0x000fe40000000f00 */
[----:B------:R-:W-:Y:S02]  /*bff0*/  MOV R65, 0xff800000 ;  /* 0xff80000000417802 */ /* 0x000fe40000000f00 */
[----:B------:R-:W-:Y:S01]  /*c000*/  PLOP3.LUT P0, PT, PT, PT, PT, 0x8, 0x0 ;  /* 0x000000000000781c */ /* 0x000fe20003f0e170 */
[----:B--2---:R-:W1:Y:S04]  /*c010*/  SHFL.BFLY PT, R11, R0, 0x2, 0x1f ;  /* 0x0c401f00000b7f89 */ /* 0x004e6800000e0000 */
[----:B---3--:R-:W2:Y:S04]  /*c020*/  SHFL.BFLY PT, R9, R4, 0x2, 0x1f ;  /* 0x0c401f0004097f89 */ /* 0x008ea800000e0000 */
[----:B----4-:R-:W3:Y:S04]  /*c030*/  SHFL.BFLY PT, R7, R8, 0x2, 0x1f ;  /* 0x0c401f0008077f89 */ /* 0x010ee800000e0000 */
[----:B------:R-:W4:Y:S01]  /*c040*/  SHFL.BFLY PT, R6, R5, 0x2, 0x1f ;  /* 0x0c401f0005067f89 */ /* 0x000f2200000e0000 */
[----:B-1----:R-:W-:-:S02]  /*c050*/  FADD.FTZ R11, R11, R0 ;  /* 0x000000000b0b7221 */ /* 0x002fc40000010000 */
[----:B--2---:R-:W-:-:S03]  /*c060*/  FADD.FTZ R9, R9, R4 ;  /* 0x0000000409097221 */ /* 0x004fc60000010000 */
[----:B------:R-:W1:Y:S01]  /*c070*/  SHFL.BFLY PT, R0, R11, 0x1, 0x1f ;  /* 0x0c201f000b007f89 */ /* 0x000e6200000e0000 */
[----:B---3--:R-:W-:-:S03]  /*c080*/  FADD.FTZ R7, R7, R8 ;  /* 0x0000000807077221 */ /* 0x008fc60000010000 */
[----:B------:R-:W2:Y:S01]  /*c090*/  SHFL.BFLY PT, R4, R9, 0x1, 0x1f ;  /* 0x0c201f0009047f89 */ /* 0x000ea200000e0000 */
[----:B----4-:R-:W-:-:S03]  /*c0a0*/  FADD.FTZ R6, R6, R5 ;  /* 0x0000000506067221 */ /* 0x010fc60000010000 */
[----:B------:R-:W3:Y:S04]  /*c0b0*/  SHFL.BFLY PT, R3, R7, 0x1, 0x1f ;  /* 0x0c201f0007037f89 */ /* 0x000ee800000e0000 */
[----:B------:R-:W4:Y:S01]  /*c0c0*/  SHFL.BFLY PT, R5, R6, 0x1, 0x1f ;  /* 0x0c201f0006057f89 */ /* 0x000f2200000e0000 */
[----:B-1----:R-:W-:Y:S01]  /*c0d0*/  FADD.FTZ R11, R11, R0 ;  /* 0x000000000b0b7221 */ /* 0x002fe20000010000 */
[----:B------:R-:W-:Y:S01]  /*c0e0*/  MOV R0, RZ ;  /* 0x000000ff00007202 */ /* 0x000fe20000000f00 */
[----:B--2---:R-:W-:-:S03]  /*c0f0*/  FADD.FTZ R9, R9, R4 ;  /* 0x0000000409097221 */ /* 0x004fc60000010000 */
[----:B------:R-:W-:Y:S02]  /*c100*/  FSETP.NE.FTZ.AND P4, PT, R11, RZ, PT ;  /* 0x000000ff0b00720b */ /* 0x000fe40003f95000 */
[----:B------:R-:W-:Y:S01]  /*c110*/  MOV R4, RZ ;  /* 0x000000ff00047202 */ /* 0x000fe20000000f00 */
[----:B---3--:R-:W-:Y:S01]  /*c120*/  FADD.FTZ R7, R7, R3 ;  /* 0x0000000307077221 */ /* 0x008fe20000010000 */
[----:B------:R-:W-:Y:S02]  /*c130*/  FSETP.NE.FTZ.AND P3, PT, R9, RZ, PT ;  /* 0x000000ff0900720b */ /* 0x000fe40003f75000 */
[----:B------:R-:W-:Y:S01]  /*c140*/  MOV R3, RZ ;  /* 0x000000ff00037202 */ /* 0x000fe20000000f00 */
[----:B----4-:R-:W-:Y:S01]  /*c150*/  FADD.FTZ R6, R5, R6 ;  /* 0x0000000605067221 */ /* 0x010fe20000010000 */
[----:B------:R-:W-:-:S04]  /*c160*/  FSETP.NE.FTZ.AND P2, PT, R7, RZ, PT ;  /* 0x000000ff0700720b */ /* 0x000fc80003f55000 */
[----:B------:R-:W-:Y:S01]  /*c170*/  FSETP.NE.FTZ.AND P1, PT, R6, RZ, PT ;  /* 0x000000ff0600720b */ /* 0x000fe20003f35000 */
[----:B------:R-:W1:Y:S08]  /*c180*/  @P4 MUFU.RCP R0, R11 ;  /* 0x0000000b00004308 */ /* 0x000e700000001000 */
[----:B------:R-:W2:Y:S04]  /*c190*/  @P2 MUFU.RCP R3, R7 ;  /* 0x0000000700032308 */ /* 0x000ea80000001000 */
[----:B------:R-:W-:Y:S01]  /*c1a0*/  @P1 MOV R8, 0x3f317218 ;  /* 0x3f31721800081802 */ /* 0x000fe20000000f00 */
[----:B-1----:R-:W-:-:S03]  /*c1b0*/  FMUL.FTZ R144, R0, R144 ;  /* 0x0000009000907220 */ /* 0x002fc60000410000 */
[----:B------:R-:W1:Y:S01]  /*c1c0*/  @P3 MUFU.RCP R4, R9 ;  /* 0x0000000900043308 */ /* 0x000e620000001000 */
[C---:B------:R-:W-:Y:S02]  /*c1d0*/  FMUL.FTZ R58, R0.reuse, R145 ;  /* 0x00000091003a7220 */ /* 0x040fe40000410000 */
[C---:B------:R-:W-:Y:S02]  /*c1e0*/  FMUL.FTZ R152, R0.reuse, R152 ;  /* 0x0000009800987220 */ /* 0x040fe40000410000 */
[C---:B------:R-:W-:Y:S02]  /*c1f0*/  FMUL.FTZ R153, R0.reuse, R153 ;  /* 0x0000009900997220 */ /* 0x040fe40000410000 */
[C---:B------:R-:W-:Y:S01]  /*c200*/  FMUL.FTZ R156, R0.reuse, R156 ;  /* 0x0000009c009c7220 */ /* 0x040fe20000410000 */
[----:B------:R-:W-:Y:S01]  /*c210*/  @P4 MUFU.LG2 R11, R11 ;  /* 0x0000000b000b4308 */ /* 0x000fe20000000c00 */
[C---:B------:R-:W-:Y:S02]  /*c220*/  FMUL.FTZ R52, R0.reuse, R157 ;  /* 0x0000009d00347220 */ /* 0x040fe40000410000 */
[----:B------:R-:W-:-:S02]  /*c230*/  FMUL.FTZ R168, R0, R168 ;  /* 0x000000a800a87220 */ /* 0x000fc40000410000 */
[C---:B------:R-:W-:Y:S02]  /*c240*/  FMUL.FTZ R169, R0.reuse, R169 ;  /* 0x000000a900a97220 */ /* 0x040fe40000410000 */
[C---:B------:R-:W-:Y:S01]  /*c250*/  FMUL.FTZ R172, R0.reuse, R172 ;  /* 0x000000ac00ac7220 */ /* 0x040fe20000410000 */
[----:B------:R-:W-:Y:S01]  /*c260*/  @P3 MUFU.LG2 R9, R9 ;  /* 0x0000000900093308 */ /* 0x000fe20000000c00 */
[C---:B------:R-:W-:Y:S02]  /*c270*/  FMUL.FTZ R50, R0.reuse, R173 ;  /* 0x000000ad00327220 */ /* 0x040fe40000410000 */
[C---:B------:R-:W-:Y:S02]  /*c280*/  FMUL.FTZ R184, R0.reuse, R184 ;  /* 0x000000b800b87220 */ /* 0x040fe40000410000 */
[C---:B------:R-:W-:Y:S02]  /*c290*/  FMUL.FTZ R46, R0.reuse, R185 ;  /* 0x000000b9002e7220 */ /* 0x040fe40000410000 */
[C---:B------:R-:W-:Y:S01]  /*c2a0*/  FMUL.FTZ R192, R0.reuse, R192 ;  /* 0x000000c000c07220 */ /* 0x040fe20000410000 */
[----:B------:R-:W-:Y:S01]  /*c2b0*/  @P2 MUFU.LG2 R7, R7 ;  /* 0x0000000700072308 */ /* 0x000fe20000000c00 */
        /* <DEDUP_REMOVED lines=18> */
[----:B------:R-:W-:Y:S01]  /*c3e0*/  FMUL.FTZ R129, R0, R129 ;  /* 0x0000008100817220 */ /* 0x000fe20000410000 */
[----:B------:R-:W-:Y:S01]  /*c3f0*/  MOV R0, RZ ;  /* 0x000000ff00007202 */ /* 0x000fe20000000f00 */
[----:B--2---:R-:W-:-:S02]  /*c400*/  FMUL.FTZ R140, R3, R140 ;  /* 0x0000008c038c7220 */ /* 0x004fc40000410000 */
[C---:B------:R-:W-:Y:S02]  /*c410*/  FMUL.FTZ R59, R3.reuse, R141 ;  /* 0x0000008d033b7220 */ /* 0x040fe40000410000 */
[C---:B------:R-:W-:Y:S01]  /*c420*/  FMUL.FTZ R148, R3.reuse, R148 ;  /* 0x0000009403947220 */ /* 0x040fe20000410000 */
[----:B------:R-:W2:Y:S01]  /*c430*/  @P1 MUFU.RCP R0, R6 ;  /* 0x0000000600001308 */ /* 0x000ea20000001000 */
[C---:B------:R-:W-:Y:S02]  /*c440*/  FMUL.FTZ R56, R3.reuse, R149 ;  /* 0x0000009503387220 */ /* 0x040fe40000410000 */
[C---:B------:R-:W-:Y:S02]  /*c450*/  FMUL.FTZ R160, R3.reuse, R160 ;  /* 0x000000a003a07220 */ /* 0x040fe40000410000 */
[C---:B------:R-:W-:Y:S02]  /*c460*/  FMUL.FTZ R55, R3.reuse, R161 ;  /* 0x000000a103377220 */ /* 0x040fe40000410000 */
[C---:B------:R-:W-:Y:S01]  /*c470*/  FMUL.FTZ R164, R3.reuse, R164 ;  /* 0x000000a403a47220 */ /* 0x040fe20000410000 */
[----:B------:R-:W3:Y:S01]  /*c480*/  @P1 MUFU.LG2 R6, R6 ;  /* 0x0000000600061308 */ /* 0x000ee20000000c00 */
        /* <DEDUP_REMOVED lines=25> */
[----:B------:R-:W-:Y:S01]  /*c620*/  @P3 MOV R3, 0x3f317218 ;  /* 0x3f31721800033802 */ /* 0x000fe20000000f00 */
[----:B-1----:R-:W-:-:S02]  /*c630*/  FMUL.FTZ R146, R4, R146 ;  /* 0x0000009204927220 */ /* 0x002fc40000410000 */
        /* <DEDUP_REMOVED lines=32> */
[C---:B--2---:R-:W-:Y:S02]  /*c840*/  FMUL.FTZ R142, R0.reuse, R142 ;  /* 0x0000008e008e7220 */ /* 0x044fe40000410000 */
        /* <DEDUP_REMOVED lines=31> */
[----:B------:R-:W-:Y:S01]  /*ca40*/  @P2 MOV R0, 0x3f317218 ;  /* 0x3f31721800002802 */ /* 0x000fe20000000f00 */
[----:B------:R-:W-:Y:S02]  /*ca50*/  @P3 FMUL.FTZ R5, R3, c[0x0][0x2d0] ;  /* 0x0000b40003053a20 */ /* 0x000fe40000410000 */
[----:B------:R-:W-:Y:S02]  /*ca60*/  @P4 FMUL.FTZ R10, R4, c[0x0][0x2d0] ;  /* 0x0000b400040a4a20 */ /* 0x000fe40000410000 */
[----:B------:R-:W-:-:S02]  /*ca70*/  @P2 FMUL.FTZ R3, R0, c[0x0][0x2d0] ;  /* 0x0000b40000032a20 */ /* 0x000fc40000410000 */
[----:B------:R-:W-:Y:S02]  /*ca80*/  @P4 FMUL.FTZ R11, R11, 0.69314718246459960938 ;  /* 0x3f3172180b0b4820 */ /* 0x000fe40000410000 */
[----:B------:R-:W-:Y:S02]  /*ca90*/  @P3 FMUL.FTZ R9, R9, 0.69314718246459960938 ;  /* 0x3f31721809093820 */ /* 0x000fe40000410000 */
[----:B------:R-:W-:Y:S02]  /*caa0*/  @P2 FMUL.FTZ R7, R7, 0.69314718246459960938 ;  /* 0x3f31721807072820 */ /* 0x000fe40000410000 */
[----:B---3--:R-:W-:Y:S02]  /*cab0*/  @P1 FMUL.FTZ R4, R6, 0.69314718246459960938 ;  /* 0x3f31721806041820 */ /* 0x008fe40000410000 */
[----:B------:R-:W-:Y:S02]  /*cac0*/  @P1 FMUL.FTZ R0, R8, c[0x0][0x2d0] ;  /* 0x0000b40008001a20 */ /* 0x000fe40000410000 */
[----:B------:R-:W-:-:S02]  /*cad0*/  @P4 FFMA.FTZ R62, R10, R137, R11 ;  /* 0x000000890a3e4223 */ /* 0x000fc4000001000b */
[----:B------:R-:W-:Y:S02]  /*cae0*/  @P3 FFMA.FTZ R63, R5, R136, R9 ;  /* 0x00000088053f3223 */ /* 0x000fe40000010009 */
[----:B-----5:R-:W-:Y:S02]  /*caf0*/  @P2 FFMA.FTZ R64, R3, R135, R7 ;  /* 0x0000008703402223 */ /* 0x020fe40000010007 */
[----:B------:R-:W-:Y:S02]  /*cb00*/  @P1 FFMA.FTZ R65, R0, R2, R4 ;  /* 0x0000000200411223 */ /* 0x000fe40000010004 */
.L_x_673:
        /* <DEDUP_REMOVED lines=62> */
[----:B------:R-:W-:Y:S01]  /*cef0*/  STS [R0+0x80], R58 ;  /* 0x0000803a00007388 */ /* 0x000fe20000000800 */
[----:B------:R-:W-:-:S02]  /*cf00*/  F2FP.PACK_AB R202, R203, R202 ;  /* 0x000000cacbca723e */ /* 0x000fc400000000ff */
[----:B------:R-:W-:Y:S01]  /*cf10*/  F2FP.PACK_AB R39, R39, R68 ;  /* 0x000000442727723e */ /* 0x000fe200000000ff */
[----:B------:R-:W-:Y:S01]  /*cf20*/  STS [R0+0x480], R57 ;  /* 0x0004803900007388 */ /* 0x000fe20000000800 */
[----:B------:R-:W-:Y:S02]  /*cf30*/  F2FP.PACK_AB R38, R38, R70 ;  /* 0x000000462626723e */ /* 0x000fe400000000ff */
[----:B------:R-:W-:Y:S01]  /*cf40*/  F2FP.PACK_AB R36, R36, R80 ;  /* 0x000000502424723e */ /* 0x000fe200000000ff */
[----:B------:R1:W-:Y:S01]  /*cf50*/  STS [R2], R7 ;  /* 0x0000000702007388 */ /* 0x0003e20000000800 */
        /* <DEDUP_REMOVED lines=18> */
[----:B-1----:R-:W-:Y:S01]  /*d080*/  IMAD.MOV.U32 R7, RZ, RZ, 0x40 ;  /* 0x00000040ff077424 */ /* 0x002fe200078e00ff */
[----:B------:R-:W-:Y:S02]  /*d090*/  F2FP.PACK_AB R25, R25, R94 ;  /* 0x0000005e1919723e */ /* 0x000fe400000000ff */
[----:B------:R-:W-:Y:S01]  /*d0a0*/  STS [R3+0x480], R51 ;  /* 0x0004803303007388 */ /* 0x000fe20000000800 */
[----:B------:R-:W-:-:S02]  /*d0b0*/  F2FP.PACK_AB R24, R24, R100 ;  /* 0x000000641818723e */ /* 0x000fc400000000ff */
[----:B------:R-:W-:Y:S01]  /*d0c0*/  SEL R7, R7, 0xffffffc0, !P2 ;  /* 0xffffffc007077807 */ /* 0x000fe20005000000 */
[----:B------:R1:W-:Y:S01]  /*d0d0*/  STS [R4+0x400], R6 ;  /* 0x0004000604007388 */ /* 0x0003e20000000800 */
        /* <DEDUP_REMOVED lines=17> */
[----:B-1----:R-:W-:Y:S01]  /*d1f0*/  IMAD.IADD R6, R0, 0x1, R7 ;  /* 0x0000000100067824 */ /* 0x002fe200078e0207 */
[----:B------:R-:W-:Y:S02]  /*d200*/  F2FP.PACK_AB R16, R16, R122 ;  /* 0x0000007a1010723e */ /* 0x000fe400000000ff */
[----:B------:R-:W-:Y:S01]  /*d210*/  F2FP.PACK_AB R15, R15, R124 ;  /* 0x0000007c0f0f723e */ /* 0x000fe200000000ff */
[----:B---3--:R-:W-:Y:S01]  /*d220*/  IMAD.IADD R8, R7, 0x1, R2 ;  /* 0x0000000107087824 */ /* 0x008fe200078e0202 */
[----:B------:R-:W-:Y:S01]  /*d230*/  STS [R6+0x80], R50 ;  /* 0x0000803206007388 */ /* 0x000fe20000000800 */
[----:B------:R-:W-:Y:S02]  /*d240*/  F2FP.PACK_AB R14, R14, R126 ;  /* 0x0000007e0e0e723e */ /* 0x000fe400000000ff */
[----:B------:R-:W-:Y:S01]  /*d250*/  ISETP.NE.U32.AND P1, PT, RZ, c[0x0][0x500], PT ;  /* 0x00014000ff007a0c */ /* 0x000fe20003f25070 */
[----:B------:R-:W-:Y:S01]  /*d260*/  STS [R6+0x480], R49 ;  /* 0x0004803106007388 */ /* 0x000fe20000000800 */
[----:B------:R-:W-:-:S02]  /*d270*/  ISETP.NE.U32.AND P0, PT, RZ, c[0x0][0x508], PT ;  /* 0x00014200ff007a0c */ /* 0x000fc40003f05070 */
[----:B------:R-:W-:Y:S01]  /*d280*/  ISETP.NE.AND.EX P1, PT, RZ, c[0x0][0x504], PT, P1 ;  /* 0x00014100ff007a0c */ /* 0x000fe20003f25310 */
[----:B------:R1:W-:Y:S01]  /*d290*/  STS [R8+0x400], R5 ;  /* 0x0004000508007388 */ /* 0x0003e20000000800 */
[----:B------:R-:W-:-:S03]  /*d2a0*/  ISETP.NE.AND.EX P0, PT, RZ, c[0x0][0x50c], PT, P0 ;  /* 0x00014300ff007a0c */ /* 0x000fc60003f05300 */
[----:B------:R-:W-:Y:S04]  /*d2b0*/  STS [R8], R46 ;  /* 0x0000002e08007388 */ /* 0x000fe80000000800 */
[----:B------:R-:W-:Y:S04]  /*d2c0*/  STS [R6+0x2080], R48 ;  /* 0x0020803006007388 */ /* 0x000fe80000000800 */
[----:B------:R-:W-:Y:S04]  /*d2d0*/  STS [R6+0x2480], R178 ;  /* 0x002480b206007388 */ /* 0x000fe80000000800 */
[----:B------:R-:W-:Y:S04]  /*d2e0*/  STS [R8+0x2000], R47 ;  /* 0x0020002f08007388 */ /* 0x000fe80000000800 */
[----:B------:R-:W-:Y:S01]  /*d2f0*/  STS [R8+0x2400], R182 ;  /* 0x002400b608007388 */ /* 0x000fe20000000800 */
[----:B-1----:R-:W-:-:S02]  /*d300*/  IMAD.IADD R5, R7, 0x1, R3 ;  /* 0x0000000107057824 */ /* 0x002fc400078e0203 */
        /* <DEDUP_REMOVED lines=22> */
[----:B------:R-:W-:Y:S01]  /*d470*/  STS [R3+0x6480], R29 ;  /* 0x0064801d03007388 */ /* 0x000fe20000000800 */
[----:B-1----:R-:W-:-:S03]  /*d480*/  IMAD.MOV.U32 R2, RZ, RZ, 0x4 ;  /* 0x00000004ff027424 */ /* 0x002fc600078e00ff */
        /* <DEDUP_REMOVED lines=14> */
[----:B------:R1:W-:Y:S04]  /*d570*/  STS [R5+0x6080], R11 ;  /* 0x0060800b05007388 */ /* 0x0003e80000000800 */
[----:B------:R1:W-:Y:S04]  /*d580*/  STS [R5+0x6480], R16 ;  /* 0x0064801005007388 */ /* 0x0003e80000000800 */
[----:B------:R1:W-:Y:S04]  /*d590*/  STS [R7+0x6000], R15 ;  /* 0x0060000f07007388 */ /* 0x0003e80000000800 */
[----:B------:R1:W-:Y:S01]  /*d5a0*/  STS [R7+0x6400], R14 ;  /* 0x0064000e07007388 */ /* 0x0003e20000000800 */
[----:B--2---:R-:W-:-:S03]  /*d5b0*/  IMAD.WIDE R8, R69, R2, c[0x0][0x500] ;  /* 0x0001400045087625 */ /* 0x004fc600078e0202 */
[----:B------:R-:W-:Y:S06]  /*d5c0*/  BAR.SYNC.DEFER_BLOCKING 0x1, 0x80 ;  /* 0x0042000000007b1d */ /* 0x000fec0000010000 */
[----:B------:R-:W2:Y:S01]  /*d5d0*/  @P1 LDG.E R0, [R8.64] ;  /* 0x0000001008001981 */ /* 0x000ea2000c1e1900 */
[----:B------:R-:W-:Y:S02]  /*d5e0*/  IMAD.MOV.U32 R20, RZ, RZ, c[0x0][0x388] ;  /* 0x0000e200ff147624 */ /* 0x000fe400078e00ff */
[----:B------:R-:W-:-:S05]  /*d5f0*/  @P0 IMAD.WIDE R2, R69, R2, c[0x0][0x508] ;  /* 0x0001420045020625 */ /* 0x000fca00078e0202 */
[----:B------:R3:W5:Y:S02]  /*d600*/  @P0 LDG.E R20, [R2.64] ;  /* 0x0000001002140981 */ /* 0x000764000c1e1900 */
[----:B---3--:R-:W-:Y:S02]  /*d610*/  CS2R R2, SRZ ;  /* 0x0000000000027805 */ /* 0x008fe4000001ff00 */
[--C-:B--2---:R-:W-:Y:S01]  /*d620*/  @P1 SHF.R.S32.HI R3, RZ, 0x1f, R0.reuse ;  /* 0x0000001fff031819 */ /* 0x104fe20000011400 */
[----:B------:R-:W-:Y:S01]  /*d630*/  @P1 IMAD.MOV.U32 R2, RZ, RZ, R0 ;  /* 0x000000ffff021224 */ /* 0x000fe200078e0000 */
[----:B------:R-:W-:Y:S05]  /*d640*/  @P0 BRA `(.L_x_692) ;  /* 0x0000004000000947 */ /* 0x000fea0003800000 */
[----:B-1----:R-:W-:Y:S05]  /*d650*/  @!P1 BRA `(.L_x_692) ;  /* 0x0000003000009947 */ /* 0x002fea0003800000 */
[----:B------:R-:W2:Y:S04]  /*d660*/  LDG.E R4, [R8.64] ;  /* 0x0000001008047981 */ /* 0x000ea8000c1e1900 */
[----:B------:R-:W2:Y:S02]  /*d670*/  LDG.E R0, [R8.64+0x4] ;  /* 0x0000041008007981 */ /* 0x000ea4000c1e1900 */
[----:B--2--5:R-:W-:-:S02]  /*d680*/  IADD3 R20, -R4, R0, RZ ;  /* 0x0000000004147210 */ /* 0x024fc40007ffe1ff */
.L_x_692:
[----:B-1----:R-:W-:Y:S01]  /*d690*/  LOP3.LUT R0, R61, 0xffffffe0, RZ, 0xc0, !PT ;  /* 0xffffffe03d007812 */ /* 0x002fe200078ec0ff */
[----:B------:R-:W-:Y:S01]  /*d6a0*/  IMAD.MOV.U32 R6, RZ, RZ, c[0x0][0x4e8] ;  /* 0x00013a00ff067624 */ /* 0x000fe200078e00ff */
[----:B------:R-:W-:Y:S01]  /*d6b0*/  SHF.R.S32.HI R5, RZ, 0x1f, R60 ;  /* 0x0000001fff057819 */ /* 0x000fe2000001143c */
[----:B------:R-:W1:Y:S01]  /*d6c0*/  S2R R23, SR_CTAID.X ;  /* 0x0000000000177919 */ /* 0x000e620000002500 */
[----:B------:R-:W-:Y:S01]  /*d6d0*/  LEA.HI R4, R32, R32, RZ, 0x1 ;  /* 0x0000002020047211 */ /* 0x000fe200078f08ff */
[----:B------:R-:W-:Y:S01]  /*d6e0*/  IMAD.IADD R0, R67, 0x1, -R0 ;  /* 0x0000000143007824 */ /* 0x000fe200078e0a00 */
[----:B------:R-:W-:Y:S01]  /*d6f0*/  LEA.HI R5, R5, R60, RZ, 0x2 ;  /* 0x0000003c05057211 */ /* 0x000fe200078f10ff */
[----:B------:R-:W2:Y:S01]  /*d700*/  S2R R13, SR_CTAID.Y ;  /* 0x00000000000d7919 */ /* 0x000ea20000002600 */
[----:B------:R-:W-:Y:S01]  /*d710*/  ISETP.NE.AND P2, PT, R6, 0x1, PT ;  /* 0x000000010600780c */ /* 0x000fe20003f45270 */
[----:B-----5:R-:W-:Y:S01]  /*d720*/  IMAD R20, R20, c[0x0][0x4e8], RZ ;  /* 0x00013a0014147a24 */ /* 0x020fe200078e02ff */
[----:B------:R-:W-:Y:S01]  /*d730*/  SHF.R.S32.HI R8, RZ, 0x1f, R0 ;  /* 0x0000001fff087819 */ /* 0x000fe20000011400 */
[----:B------:R-:W-:Y:S01]  /*d740*/  BSSY B0, `(.L_x_693) ;  /* 0x000008c000007945 */ /* 0x000fe20003800000 */
[C---:B------:R-:W-:Y:S01]  /*d750*/  LOP3.LUT R6, R4.reuse, 0x1ffffffe, RZ, 0xc0, !PT ;  /* 0x1ffffffe04067812 */ /* 0x040fe200078ec0ff */
[----:B------:R-:W-:Y:S01]  /*d760*/  IMAD.SHL.U32 R4, R4, 0x20, RZ ;  /* 0x0000002004047824 */ /* 0x000fe200078e00ff */
[----:B------:R-:W-:-:S02]  /*d770*/  LOP3.LUT R7, R5, 0xffffffc, RZ, 0xc0, !PT ;  /* 0x0ffffffc05077812 */ /* 0x000fc400078ec0ff */
[----:B------:R-:W-:Y:S02]  /*d780*/  LEA.HI R5, R8, R0, RZ, 0x2 ;  /* 0x0000000008057211 */ /* 0x000fe400078f10ff */
[----:B------:R-:W-:Y:S01]  /*d790*/  IADD3 R6, R32, -R6, RZ ;  /* 0x8000000620067210 */ /* 0x000fe20007ffe0ff */
[----:B------:R-:W-:Y:S01]  /*d7a0*/  IMAD.IADD R7, R60, 0x1, -R7 ;  /* 0x000000013c077824 */ /* 0x000fe200078e0a07 */
[----:B------:R-:W-:Y:S02]  /*d7b0*/  LOP3.LUT R4, R4, 0xffffffc0, RZ, 0xc0, !PT ;  /* 0xffffffc004047812 */ /* 0x000fe400078ec0ff */
[----:B------:R-:W-:Y:S02]  /*d7c0*/  SHF.R.S32.HI R5, RZ, 0x2, R5 ;  /* 0x00000002ff057819 */ /* 0x000fe40000011405 */
[----:B------:R-:W-:Y:S01]  /*d7d0*/  LOP3.LUT P0, RZ, R0, 0x3, RZ, 0xc0, !PT ;  /* 0x0000000300ff7812 */ /* 0x000fe2000780c0ff */
[----:B------:R-:W-:Y:S01]  /*d7e0*/  IMAD R0, R6, 0x8, R4 ;  /* 0x0000000806007824 */ /* 0x000fe200078e0204 */
[-C--:B------:R-:W-:Y:S01]  /*d7f0*/  LEA.HI R19, R66, R67.reuse, RZ, 0x3 ;  /* 0x0000004342137211 */ /* 0x080fe200078f18ff */
[----:B------:R-:W-:Y:S01]  /*d800*/  IMAD R17, R7, 0x10, R5 ;  /* 0x0000001007117824 */ /* 0x000fe200078e0205 */
[----:B------:R-:W-:Y:S01]  /*d810*/  SEL R18, R69, RZ, !P1 ;  /* 0x000000ff45127207 */ /* 0x000fe20004800000 */
[----:B------:R-:W-:Y:S01]  /*d820*/  IMAD R6, R3, c[0x0][0x3a0], RZ ;  /* 0x0000e80003067a24 */ /* 0x000fe200078e02ff */
[----:B------:R-:W-:Y:S01]  /*d830*/  LOP3.LUT R4, R19, 0xfffffff8, RZ, 0xc0, !PT ;  /* 0xfffffff813047812 */ /* 0x000fe200078ec0ff */
[----:B------:R-:W-:Y:S01]  /*d840*/  IMAD.IADD R0, R17, 0x1, R0 ;  /* 0x0000000111007824 */ /* 0x000fe200078e0200 */
[----:B--2---:R-:W-:Y:S01]  /*d850*/  SHF.R.S32.HI R7, RZ, 0x1f, R13 ;  /* 0x0000001fff077819 */ /* 0x004fe2000001140d */
[----:B------:R-:W-:Y:S01]  /*d860*/  IMAD R6, R2, c[0x0][0x3a4], R6 ;  /* 0x0000e90002067a24 */ /* 0x000fe200078e0206 */
[-C--:B------:R-:W-:Y:S01]  /*d870*/  IADD3 R12, -R4, R67.reuse, RZ ;  /* 0x00000043040c7210 */ /* 0x080fe20007ffe1ff */
[----:B-1----:R-:W-:Y:S01]  /*d880*/  IMAD R8, R23, 0x80, R0 ;  /* 0x0000008017087824 */ /* 0x002fe200078e0200 */
[----:B------:R-:W-:Y:S01]  /*d890*/  SHF.R.S32.HI R19, RZ, 0x3, R19 ;  /* 0x00000003ff137819 */ /* 0x000fe20000011413 */
[----:B------:R-:W-:Y:S01]  /*d8a0*/  IMAD.WIDE.U32 R4, R2, c[0x0][0x3a0], RZ ;  /* 0x0000e80002047a25 */ /* 0x000fe200078e00ff */
[----:B------:R-:W-:-:S03]  /*d8b0*/  LEA.HI R22, R66, R67, RZ, 0x6 ;  /* 0x0000004342167211 */ /* 0x000fc600078f30ff */
[----:B------:R-:W-:-:S04]  /*d8c0*/  @P2 IMAD.HI.U32 R0, R8, c[0x0][0x4ec], RZ ;  /* 0x00013b0008002a27 */ /* 0x000fc800078e00ff */
[----:B------:R-:W-:Y:S01]  /*d8d0*/  IMAD.WIDE.U32 R10, R13, c[0x0][0x490], R2 ;  /* 0x000124000d0a7a25 */ /* 0x000fe200078e0002 */
[----:B------:R-:W-:-:S03]  /*d8e0*/  IADD3 R3, R5, R6, RZ ;  /* 0x0000000605037210 */ /* 0x000fc60007ffe0ff */
[----:B------:R-:W-:Y:S02]  /*d8f0*/  IMAD R5, R7, c[0x0][0x490], RZ ;  /* 0x0001240007057a24 */ /* 0x000fe400078e02ff */
[----:B------:R-:W-:Y:S01]  /*d900*/  IMAD.MOV.U32 R9, RZ, RZ, R8 ;  /* 0x000000ffff097224 */ /* 0x000fe200078e0008 */
[----:B------:R-:W-:Y:S01]  /*d910*/  @P2 SHF.R.U32.HI R9, RZ, c[0x0][0x4f0], R0 ;  /* 0x00013c00ff092a19 */ /* 0x000fe20000011600 */
[----:B------:R-:W-:Y:S01]  /*d920*/  IMAD R5, R13, c[0x0][0x494], R5 ;  /* 0x000125000d057a24 */ /* 0x000fe200078e0205 */
[----:B------:R-:W-:Y:S01]  /*d930*/  SHF.R.S32.HI R0, RZ, 0x1f, R69 ;  /* 0x0000001fff007819 */ /* 0x000fe20000011445 */
[----:B------:R-:W-:Y:S02]  /*d940*/  IMAD.MOV.U32 R2, RZ, RZ, R4 ;  /* 0x000000ffff027224 */ /* 0x000fe400078e0004 */
[----:B------:R-:W-:Y:S01]  /*d950*/  IMAD R16, R7, c[0x0][0x3e8], RZ ;  /* 0x0000fa0007107a24 */ /* 0x000fe200078e02ff */
[----:B------:R-:W-:Y:S01]  /*d960*/  SEL R14, R0, RZ, !P1 ;  /* 0x000000ff000e7207 */ /* 0x000fe20004800000 */
[----:B------:R-:W-:Y:S01]  /*d970*/  IMAD.WIDE.U32 R6, R13, c[0x0][0x3e8], R2 ;  /* 0x0000fa000d067a25 */ /* 0x000fe200078e0002 */
[----:B------:R-:W-:-:S02]  /*d980*/  IADD3 R5, R11, R5, RZ ;  /* 0x000000050b057210 */ /* 0x000fc40007ffe0ff */
[----:B------:R-:W-:Y:S01]  /*d990*/  SHF.L.U32 R11, R19, 0x6, RZ ;  /* 0x00000006130b7819 */ /* 0x000fe200000006ff */
[----:B------:R-:W-:Y:S02]  /*d9a0*/  IMAD.MOV R0, RZ, RZ, -R9 ;  /* 0x000000ffff007224 */ /* 0x000fe400078e0a09 */
[----:B------:R-:W-:Y:S02]  /*d9b0*/  IMAD R2, R12, 0x10, R19 ;  /* 0x000000100c027824 */ /* 0x000fe400078e0213 */
[----:B------:R-:W-:Y:S02]  /*d9c0*/  IMAD R3, R14, c[0x0][0x498], RZ ;  /* 0x000126000e037a24 */ /* 0x000fe400078e02ff */
[----:B------:R-:W-:Y:S02]  /*d9d0*/  IMAD.MOV.U32 R4, RZ, RZ, R10 ;  /* 0x000000ffff047224 */ /* 0x000fe400078e000a */
[----:B------:R-:W-:Y:S01]  /*d9e0*/  IMAD R10, R0, c[0x0][0x4e8], R8 ;  /* 0x00013a00000a7a24 */ /* 0x000fe200078e0208 */
[----:B------:R-:W-:Y:S01]  /*d9f0*/  LOP3.LUT R0, R11, 0x1c0, RZ, 0xc0, !PT ;  /* 0x000001c00b007812 */ /* 0x000fe200078ec0ff */
[C---:B------:R-:W-:Y:S01]  /*da00*/  IMAD R15, R18.reuse, c[0x0][0x49c], R3 ;  /* 0x00012700120f7a24 */ /* 0x040fe200078e0203 */
[----:B------:R-:W-:Y:S01]  /*da10*/  LEA R11, R23, R2, 0x7 ;  /* 0x00000002170b7211 */ /* 0x000fe200078e38ff */
[----:B------:R-:W-:Y:S01]  /*da20*/  IMAD R16, R13, c[0x0][0x3ec], R16 ;  /* 0x0000fb000d107a24 */ /* 0x000fe200078e0210 */
[----:B------:R-:W-:Y:S01]  /*da30*/  SHF.R.U32.HI R13, RZ, 0x3, R0 ;  /* 0x00000003ff0d7819 */ /* 0x000fe20000011600 */
[----:B------:R-:W-:-:S04]  /*da40*/  IMAD.WIDE.U32 R2, R18, c[0x0][0x498], R4 ;  /* 0x0001260012027a25 */ /* 0x000fc800078e0004 */
[----:B------:R-:W-:Y:S01]  /*da50*/  IMAD.SHL.U32 R8, R12, 0x8, RZ ;  /* 0x000000080c087824 */ /* 0x000fe200078e00ff */
[----:B------:R-:W-:Y:S01]  /*da60*/  SHF.R.S32.HI R12, RZ, 0x1f, R9 ;  /* 0x0000001fff0c7819 */ /* 0x000fe20000011409 */
[----:B------:R-:W-:Y:S01]  /*da70*/  IMAD.IADD R5, R7, 0x1, R16 ;  /* 0x0000000107057824 */ /* 0x000fe200078e0210 */
[----:B------:R-:W-:Y:S01]  /*da80*/  IADD3 R2, P1, R9, R2, RZ ;  /* 0x0000000209027210 */ /* 0x000fe20007f3e0ff */
[----:B------:R-:W-:Y:S01]  /*da90*/  IMAD.MOV.U32 R16, RZ, RZ, R11 ;  /* 0x000000ffff107224 */ /* 0x000fe200078e000b */
[----:B------:R-:W-:Y:S01]  /*daa0*/  SHF.R.S32.HI R7, RZ, 0x1f, R10 ;  /* 0x0000001fff077819 */ /* 0x000fe2000001140a */
[----:B------:R-:W-:Y:S01]  /*dab0*/  IMAD R17, R23, 0x80, R17 ;  /* 0x0000008017117824 */ /* 0x000fe200078e0211 */
[----:B------:R-:W-:Y:S02]  /*dac0*/  IADD3.X R3, R12, R3, R15, P1, !PT ;  /* 0x000000030c037210 */ /* 0x000fe40000ffe40f */
[----:B------:R-:W-:Y:S01]  /*dad0*/  LOP3.LUT R4, R0, 0x38, R8, 0xf8, !PT ;  /* 0x0000003800047812 */ /* 0x000fe200078ef808 */
[----:B------:R-:W-:Y:S01]  /*dae0*/  IMAD R7, R7, c[0x0][0x488], RZ ;  /* 0x0001220007077a24 */ /* 0x000fe200078e02ff */
[----:B------:R-:W-:Y:S01]  /*daf0*/  IADD3 R9, R17, 0x8, RZ ;  /* 0x0000000811097810 */ /* 0x000fe20007ffe0ff */
[----:B------:R-:W-:Y:S01]  /*db00*/  @P2 IMAD.HI.U32 R0, R11, c[0x0][0x4ec], RZ ;  /* 0x00013b000b002a27 */ /* 0x000fe200078e00ff */
[----:B------:R-:W-:-:S02]  /*db10*/  LOP3.LUT R21, R4, R13, RZ, 0x3c, !PT ;  /* 0x0000000d04157212 */ /* 0x000fc400078e3cff */
[----:B------:R-:W-:Y:S01]  /*db20*/  MOV R4, R6 ;  /* 0x0000000600047202 */ /* 0x000fe20000000f00 */
[C---:B------:R-:W-:Y:S01]  /*db30*/  IMAD.WIDE.U32 R2, R10.reuse, c[0x0][0x488], R2 ;  /* 0x000122000a027a25 */ /* 0x040fe200078e0002 */
[----:B------:R-:W-:Y:S02]  /*db40*/  @P2 SHF.R.U32.HI R16, RZ, c[0x0][0x4f0], R0 ;  /* 0x00013c00ff102a19 */ /* 0x000fe40000011600 */
[-C--:B------:R-:W-:Y:S01]  /*db50*/  ISETP.GE.OR P2, PT, R9, R20.reuse, P0 ;  /* 0x000000140900720c */ /* 0x080fe20000746670 */
[----:B------:R-:W-:Y:S01]  /*db60*/  IMAD R7, R10, c[0x0][0x48c], R7 ;  /* 0x000123000a077a24 */ /* 0x000fe200078e0207 */
[----:B------:R-:W-:Y:S01]  /*db70*/  LEA R0, P1, R2, c[0x0][0x450], 0x2 ;  /* 0x0001140002007a11 */ /* 0x000fe200078210ff */
[----:B------:R-:W-:Y:S01]  /*db80*/  IMAD R6, R14, c[0x0][0x3f0], RZ ;  /* 0x0000fc000e067a24 */ /* 0x000fe200078e02ff */
[----:B------:R-:W-:Y:S01]  /*db90*/  ISETP.GE.OR P3, PT, R17, R20, P0 ;  /* 0x000000141100720c */ /* 0x000fe20000766670 */
[----:B------:R-:W-:Y:S01]  /*dba0*/  IMAD.MOV R10, RZ, RZ, -R16 ;  /* 0x000000ffff0a7224 */ /* 0x000fe200078e0a10 */
[----:B------:R-:W-:Y:S01]  /*dbb0*/  IADD3 R7, R3, R7, RZ ;  /* 0x0000000703077210 */ /* 0x000fe20007ffe0ff */
[C---:B------:R-:W-:Y:S01]  /*dbc0*/  IMAD R3, R18.reuse, c[0x0][0x3f4], R6 ;  /* 0x0000fd0012037a24 */ /* 0x040fe200078e0206 */
[----:B------:R-:W-:Y:S01]  /*dbd0*/  SHF.R.S32.HI R6, RZ, 0x1f, R16 ;  /* 0x0000001fff067819 */ /* 0x000fe20000011410 */
[----:B------:R-:W-:Y:S01]  /*dbe0*/  IMAD.WIDE.U32 R4, R18, c[0x0][0x3f0], R4 ;  /* 0x0000fc0012047a25 */ /* 0x000fe200078e0004 */
[----:B------:R-:W-:Y:S01]  /*dbf0*/  LEA.HI.X R2, R2, c[0x0][0x454], R7, 0x2, P1 ;  /* 0x0001150002027a11 */ /* 0x000fe200008f1407 */
[----:B------:R-:W-:Y:S02]  /*dc00*/  SHFL.IDX PT, R12, R0, RZ, 0x1c1f ;  /* 0x001c1fff000c7589 */ /* 0x000fe400000e0000 */
[----:B------:R-:W-:-:S02]  /*dc10*/  IMAD R9, R10, c[0x0][0x4e8], R11 ;  /* 0x00013a000a097a24 */ /* 0x000fc400078e020b */
[----:B------:R-:W1:Y:S01]  /*dc20*/  SHFL.IDX PT, R13, R2, RZ, 0x1c1f ;  /* 0x001c1fff020d7589 */ /* 0x000e6200000e0000 */
[----:B------:R-:W-:Y:S02]  /*dc30*/  IMAD.IADD R3, R5, 0x1, R3 ;  /* 0x0000000105037824 */ /* 0x000fe400078e0203 */
[----:B------:R-:W-:Y:S01]  /*dc40*/  IMAD R5, R6, c[0x0][0x3e0], RZ ;  /* 0x0000f80006057a24 */ /* 0x000fe200078e02ff */
[----:B------:R-:W-:Y:S03]  /*dc50*/  SHFL.IDX PT, R10, R0, 0x1, 0x1c1f ;  /* 0x003c1f00000a7f89 */ /* 0x000fe600000e0000 */
[----:B------:R-:W-:Y:S01]  /*dc60*/  IMAD R18, R16, c[0x0][0x3e4], R5 ;  /* 0x0000f90010127a24 */ /* 0x000fe200078e0205 */
[----:B------:R-:W2:Y:S01]  /*dc70*/  SHFL.IDX PT, R11, R2, 0x1, 0x1c1f ;  /* 0x003c1f00020b7f89 */ /* 0x000ea200000e0000 */
[----:B------:R-:W-:-:S03]  /*dc80*/  SHF.L.U32 R5, R22, 0x3, RZ ;  /* 0x0000000316057819 */ /* 0x000fc600000006ff */
[----:B------:R-:W-:Y:S01]  /*dc90*/  SHFL.IDX PT, R14, R0, 0x2, 0x1c1f ;  /* 0x005c1f00000e7f89 */ /* 0x000fe200000e0000 */
[----:B------:R-:W-:-:S03]  /*dca0*/  LOP3.LUT R5, R21, 0x7ffffe00, R5, 0xf8, !PT ;  /* 0x7ffffe0015057812 */ /* 0x000fc600078ef805 */
[----:B------:R-:W3:Y:S04]  /*dcb0*/  SHFL.IDX PT, R15, R2, 0x2, 0x1c1f ;  /* 0x005c1f00020f7f89 */ /* 0x000ee800000e0000 */
[----:B------:R4:W-:Y:S04]  /*dcc0*/  SHFL.IDX PT, R6, R0, 0x3, 0x1c1f ;  /* 0x007c1f0000067f89 */ /* 0x0009e800000e0000 */
[----:B------:R3:W3:Y:S04]  /*dcd0*/  SHFL.IDX PT, R7, R2, 0x3, 0x1c1f ;  /* 0x007c1f0002077f89 */ /* 0x0006e800000e0000 */
[----:B-1----:R-:W-:Y:S04]  /*dce0*/  @!P3 ST.E [R12.64], R62 ;  /* 0x0000003e0c00b985 */ /* 0x002fe8000c101910 */
[----:B--2---:R-:W-:Y:S01]  /*dcf0*/  @!P2 ST.E [R10.64], R63 ;  /* 0x0000003f0a00a985 */ /* 0x004fe2000c101910 */
[----:B----4-:R-:W-:Y:S01]  /*dd00*/  SHF.R.S32.HI R0, RZ, 0x1f, R9 ;  /* 0x0000001fff007819 */ /* 0x010fe20000011409 */
[----:B---3--:R-:W-:Y:S01]  /*dd10*/  IMAD.MOV.U32 R2, RZ, RZ, R4 ;  /* 0x000000ffff027224 */ /* 0x008fe200078e0004 */
[----:B------:R-:W-:-:S03]  /*dd20*/  IADD3 R4, R17, 0x40, RZ ;  /* 0x0000004011047810 */ /* 0x000fc60007ffe0ff */
[----:B------:R-:W-:Y:S01]  /*dd30*/  IMAD R0, R0, c[0x0][0x3d8], RZ ;  /* 0x0000f60000007a24 */ /* 0x000fe200078e02ff */
[----:B------:R-:W-:Y:S01]  /*dd40*/  IADD3 R17, R17, 0x48, RZ ;  /* 0x0000004811117810 */ /* 0x000fe20007ffe0ff */
[----:B------:R-:W-:Y:S01]  /*dd50*/  IMAD.WIDE.U32 R2, R16, c[0x0][0x3e0], R2 ;  /* 0x0000f80010027a25 */ /* 0x000fe200078e0002 */
[-C--:B------:R-:W-:Y:S02]  /*dd60*/  ISETP.GE.OR P1, PT, R4, R20.reuse, P0 ;  /* 0x000000140400720c */ /* 0x080fe40000726670 */
[----:B------:R-:W-:Y:S01]  /*dd70*/  ISETP.GE.OR P0, PT, R17, R20, P0 ;  /* 0x000000141100720c */ /* 0x000fe20000706670 */
[----:B------:R-:W-:Y:S02]  /*dd80*/  IMAD R4, R9, c[0x0][0x3dc], R0 ;  /* 0x0000f70009047a24 */ /* 0x000fe400078e0200 */
[----:B------:R-:W-:Y:S02]  /*dd90*/  IMAD.SHL.U32 R0, R5, 0x2, RZ ;  /* 0x0000000205007824 */ /* 0x000fe400078e00ff */
[----:B------:R-:W-:-:S04]  /*dda0*/  IMAD.IADD R3, R3, 0x1, R18 ;  /* 0x0000000103037824 */ /* 0x000fc800078e0212 */
[----:B------:R-:W-:Y:S02]  /*ddb0*/  IMAD.WIDE.U32 R2, R9, c[0x0][0x3d8], R2 ;  /* 0x0000f60009027a25 */ /* 0x000fe400078e0002 */
[----:B------:R-:W-:Y:S03]  /*ddc0*/  @!P1 ST.E [R14.64], R64 ;  /* 0x000000400e009985 */ /* 0x000fe6000c101910 */
[----:B------:R-:W-:Y:S01]  /*ddd0*/  IADD3 R3, R3, R4, RZ ;  /* 0x0000000403037210 */ /* 0x000fe20007ffe0ff */
[----:B------:R1:W-:Y:S01]  /*dde0*/  @!P0 ST.E [R6.64], R65 ;  /* 0x0000004106008985 */ /* 0x0003e2000c101910 */
[----:B------:R-:W-:-:S03]  /*ddf0*/  LEA R9, P0, R2, c[0x0][0x380], 0x1 ;  /* 0x0000e00002097a11 */ /* 0x000fc600078008ff */
[----:B------:R2:W3:Y:S04]  /*de00*/  LDS.128 R28, [R0+0x880] ;  /* 0x00088000001c7984 */ /* 0x0004e80000000c00 */
[----:B------:R2:W4:Y:S04]  /*de10*/  LDS.128 R36, [R0+0x1080] ;  /* 0x0010800000247984 */ /* 0x0005280000000c00 */
[----:B------:R2:W2:Y:S04]  /*de20*/  LDS.128 R44, [R0+0x1880] ;  /* 0x00188000002c7984 */ /* 0x0004a80000000c00 */
[----:B------:R2:W2:Y:S04]  /*de30*/  LDS.128 R52, [R0+0x2080] ;  /* 0x0020800000347984 */ /* 0x0004a80000000c00 */
[----:B------:R2:W2:Y:S04]  /*de40*/  LDS.128 R60, [R0+0x2880] ;  /* 0x00288000003c7984 */ /* 0x0004a80000000c00 */
[----:B------:R2:W2:Y:S01]  /*de50*/  LDS.128 R68, [R0+0x3080] ;  /* 0x0030800000447984 */ /* 0x0004a20000000c00 */
[----:B-1----:R-:W-:-:S03]  /*de60*/  IMAD R6, R23, 0x80, R19 ;  /* 0x0000008017067824 */ /* 0x002fc600078e0213 */
[----:B------:R1:W1:Y:S01]  /*de70*/  LDS.128 R72, [R0+0x3880] ;  /* 0x0038800000487984 */ /* 0x0002620000000c00 */
[----:B------:R-:W-:-:S03]  /*de80*/  LEA.HI.X R7, R2, c[0x0][0x384], R3, 0x1, P0 ;  /* 0x0000e10002077a11 */ /* 0x000fc600000f0c03 */
[----:B------:R1:W1:Y:S01]  /*de90*/  LDS.128 R24, [R0+0x4880] ;  /* 0x0048800000187984 */ /* 0x0002620000000c00 */
[----:B------:R-:W-:-:S03]  /*dea0*/  ISETP.GE.AND P0, PT, R6, R20, PT ;  /* 0x000000140600720c */ /* 0x000fc60003f06270 */
[----:B------:R1:W1:Y:S04]  /*deb0*/  LDS.128 R32, [R0+0x5080] ;  /* 0x0050800000207984 */ /* 0x0002680000000c00 */
[----:B------:R1:W1:Y:S04]  /*dec0*/  LDS.128 R40, [R0+0x5880] ;  /* 0x0058800000287984 */ /* 0x0002680000000c00 */
[----:B------:R1:W1:Y:S04]  /*ded0*/  LDS.128 R48, [R0+0x6080] ;  /* 0x0060800000307984 */ /* 0x0002680000000c00 */
[----:B------:R1:W1:Y:S04]  /*dee0*/  LDS.128 R56, [R0+0x6880] ;  /* 0x0068800000387984 */ /* 0x0002680000000c00 */
[----:B------:R1:W1:Y:S04]  /*def0*/  LDS.128 R64, [R0+0x7080] ;  /* 0x0070800000407984 */ /* 0x0002680000000c00 */
[----:B------:R1:W1:Y:S04]  /*df00*/  LDS.128 R76, [R0+0x7880] ;  /* 0x00788000004c7984 */ /* 0x0002680000000c00 */
[----:B------:R1:W1:Y:S04]  /*df10*/  SHFL.IDX PT, R2, R9, RZ, 0x181f ;  /* 0x00181fff09027589 */ /* 0x00026800000e0000 */
[----:B------:R1:W1:Y:S01]  /*df20*/  SHFL.IDX PT, R3, R7, RZ, 0x181f ;  /* 0x00181fff07037589 */ /* 0x00026200000e0000 */
[----:B------:R-:W-:Y:S05]  /*df30*/  @P0 BRA `(.L_x_694) ;  /* 0x000000c000000947 */ /* 0x000fea0003800000 */
[----:B--234-:R-:W2:Y:S01]  /*df40*/  LDS.128 R16, [R0+0x80] ;  /* 0x0000800000107984 */ /* 0x01cea20000000c00 */
[----:B------:R-:W-:-:S02]  /*df50*/  IADD3 R4, R8, 0x40, RZ ;  /* 0x0000004008047810 */ /* 0x000fc40007ffe0ff */
[----:B------:R-:W-:Y:S01]  /*df60*/  ISETP.GE.AND P1, PT, R8, c[0x0][0x3c8], PT ;  /* 0x0000f20008007a0c */ /* 0x000fe20003f26270 */
[----:B------:R3:W4:Y:S01]  /*df70*/  LDS.128 R12, [R0+0x4080] ;  /* 0x00408000000c7984 */ /* 0x0007220000000c00 */
[----:B------:R-:W-:-:S13]  /*df80*/  ISETP.GE.AND P0, PT, R4, c[0x0][0x3c8], PT ;  /* 0x0000f20004007a0c */ /* 0x000fda0003f06270 */
[----:B-1-3--:R-:W-:-:S04]  /*df90*/  @!P0 SHF.R.S32.HI R0, RZ, 0x1f, R4 ;  /* 0x0000001fff008819 */ /* 0x00afc80000011404 */
[----:B------:R-:W-:Y:S01]  /*dfa0*/  @!P0 LEA.HI R0, R0, R4, RZ, 0x3 ;  /* 0x0000000400008211 */ /* 0x000fe200078f18ff */
[----:B------:R-:W-:-:S03]  /*dfb0*/  @!P1 IMAD.WIDE R4, R8, 0x2, R2 ;  /* 0x0000000208049825 */ /* 0x000fc600078e0202 */
[----:B------:R-:W-:-:S05]  /*dfc0*/  @!P0 LOP3.LUT R0, R0, 0xfffffff8, RZ, 0xc0, !PT ;  /* 0xfffffff800008812 */ /* 0x000fca00078ec0ff */
[----:B------:R-:W-:Y:S01]  /*dfd0*/  @!P0 IMAD.WIDE R2, R0, 0x2, R2 ;  /* 0x0000000200028825 */ /* 0x000fe200078e0202 */
[----:B--2---:R1:W-:Y:S04]  /*dfe0*/  @!P1 ST.E.128 [R4.64], R16 ;  /* 0x0000001004009985 */ /* 0x0043e8000c101d10 */
[----:B----4-:R1:W-:Y:S02]  /*dff0*/  @!P0 ST.E.128 [R2.64], R12 ;  /* 0x0000000c02008985 */ /* 0x0103e4000c101d10 */
.L_x_694:
[----:B--234-:R-:W-:Y:S05]  /*e000*/  BSYNC B0 ;  /* 0x0000000000007941 */ /* 0x01cfea0003800000 */
.L_x_693:
[----:B-1----:R-:W-:Y:S01]  /*e010*/  IADD3 R0, R6, 0x10, RZ ;  /* 0x0000001006007810 */ /* 0x002fe20007ffe0ff */
[----:B------:R1:W2:Y:S01]  /*e020*/  SHFL.IDX PT, R3, R7, 0x1, 0x181f ;  /* 0x00381f0007037f89 */ /* 0x0002a200000e0000 */
[----:B------:R-:W-:Y:S02]  /*e030*/  BSSY B0, `(.L_x_695) ;  /* 0x000000e000007945 */ /* 0x000fe40003800000 */
[----:B------:R-:W-:Y:S01]  /*e040*/  ISETP.GE.AND P0, PT, R0, R20, PT ;  /* 0x000000140000720c */ /* 0x000fe20003f06270 */
[----:B------:R1:W3:-:S12]  /*e050*/  SHFL.IDX PT, R2, R9, 0x1, 0x181f ;  /* 0x00381f0009027f89 */ /* 0x0002d800000e0000 */
[----:B------:R-:W-:Y:S05]  /*e060*/  @P0 BRA `(.L_x_696) ;  /* 0x000000a000000947 */ /* 0x000fea0003800000 */
[C---:B------:R-:W-:Y:S02]  /*e070*/  IADD3 R4, R8.reuse, 0x40, RZ ;  /* 0x0000004008047810 */ /* 0x040fe40007ffe0ff */
[----:B------:R-:W-:Y:S02]  /*e080*/  ISETP.GE.AND P1, PT, R8, c[0x0][0x3c8], PT ;  /* 0x0000f20008007a0c */ /* 0x000fe40003f26270 */
[----:B------:R-:W-:-:S13]  /*e090*/  ISETP.GE.AND P0, PT, R4, c[0x0][0x3c8], PT ;  /* 0x0000f20004007a0c */ /* 0x000fda0003f06270 */
[----:B------:R-:W-:-:S04]  /*e0a0*/  @!P0 SHF.R.S32.HI R0, RZ, 0x1f, R4 ;  /* 0x0000001fff008819 */ /* 0x000fc80000011404 */
[----:B------:R-:W-:Y:S01]  /*e0b0*/  @!P0 LEA.HI R0, R0, R4, RZ, 0x3 ;  /* 0x0000000400008211 */ /* 0x000fe200078f18ff */
[----:B--23--:R-:W-:-:S03]  /*e0c0*/  @!P1 IMAD.WIDE R4, R8, 0x2, R2 ;  /* 0x0000000208049825 */ /* 0x00cfc600078e0202 */
[----:B------:R-:W-:Y:S02]  /*e0d0*/  @!P0 LOP3.LUT R0, R0, 0xfffffff8, RZ, 0xc0, !PT ;  /* 0xfffffff800008812 */ /* 0x000fe400078ec0ff */
[----:B------:R2:W-:Y:S03]  /*e0e0*/  @!P1 ST.E.128 [R4.64], R28 ;  /* 0x0000001c04009985 */ /* 0x0005e6000c101d10 */
[----:B------:R-:W-:-:S05]  /*e0f0*/  @!P0 IMAD.WIDE R2, R0, 0x2, R2 ;  /* 0x0000000200028825 */ /* 0x000fca00078e0202 */
[----:B------:R2:W-:Y:S02]  /*e100*/  @!P0 ST.E.128 [R2.64], R24 ;  /* 0x0000001802008985 */ /* 0x0005e4000c101d10 */
.L_x_696:
[----:B------:R-:W-:Y:S05]  /*e110*/  BSYNC B0 ;  /* 0x0000000000007941 */ /* 0x000fea0003800000 */
.L_x_695:
[----:B------:R-:W-:Y:S01]  /*e120*/  IADD3 R0, R6, 0x20, RZ ;  /* 0x0000002006007810 */ /* 0x000fe20007ffe0ff */
[----:B--2---:R2:W4:Y:S01]  /*e130*/  SHFL.IDX PT, R3, R7, 0x2, 0x181f ;  /* 0x00581f0007037f89 */ /* 0x00452200000e0000 */
[----:B------:R-:W-:Y:S02]  /*e140*/  BSSY B0, `(.L_x_697) ;  /* 0x000000e000007945 */ /* 0x000fe40003800000 */
[----:B------:R-:W-:Y:S01]  /*e150*/  ISETP.GE.AND P0, PT, R0, R20, PT ;  /* 0x000000140000720c */ /* 0x000fe20003f06270 */
[----:B---3--:R2:W3:-:S12]  /*e160*/  SHFL.IDX PT, R2, R9, 0x2, 0x181f ;  /* 0x00581f0009027f89 */ /* 0x0084d800000e0000 */
[----:B------:R-:W-:Y:S05]  /*e170*/  @P0 BRA `(.L_x_698) ;  /* 0x000000a000000947 */ /* 0x000fea0003800000 */
[C---:B------:R-:W-:Y:S02]  /*e180*/  IADD3 R4, R8.reuse, 0x40, RZ ;  /* 0x0000004008047810 */ /* 0x040fe40007ffe0ff */
[----:B------:R-:W-:Y:S02]  /*e190*/  ISETP.GE.AND P1, PT, R8, c[0x0][0x3c8], PT ;  /* 0x0000f20008007a0c */ /* 0x000fe40003f26270 */
[----:B------:R-:W-:-:S13]  /*e1a0*/  ISETP.GE.AND P0, PT, R4, c[0x0][0x3c8], PT ;  /* 0x0000f20004007a0c */ /* 0x000fda0003f06270 */
[----:B------:R-:W-:-:S04]  /*e1b0*/  @!P0 SHF.R.S32.HI R0, RZ, 0x1f, R4 ;  /* 0x0000001fff008819 */ /* 0x000fc80000011404 */
[----:B------:R-:W-:Y:S01]  /*e1c0*/  @!P0 LEA.HI R0, R0, R4, RZ, 0x3 ;  /* 0x0000000400008211 */ /* 0x000fe200078f18ff */
[----:B---34-:R-:W-:-:S03]  /*e1d0*/  @!P1 IMAD.WIDE R4, R8, 0x2, R2 ;  /* 0x0000000208049825 */ /* 0x018fc600078e0202 */
[----:B------:R-:W-:Y:S02]  /*e1e0*/  @!P0 LOP3.LUT R0, R0, 0xfffffff8, RZ, 0xc0, !PT ;  /* 0xfffffff800008812 */ /* 0x000fe400078ec0ff */
[----:B------:R3:W-:Y:S03]  /*e1f0*/  @!P1 ST.E.128 [R4.64], R36 ;  /* 0x0000002404009985 */ /* 0x0007e6000c101d10 */
[----:B------:R-:W-:-:S05]  /*e200*/  @!P0 IMAD.WIDE R2, R0, 0x2, R2 ;  /* 0x0000000200028825 */ /* 0x000fca00078e0202 */
[----:B------:R3:W-:Y:S02]  /*e210*/  @!P0 ST.E.128 [R2.64], R32 ;  /* 0x0000002002008985 */ /* 0x0007e4000c101d10 */
.L_x_698:
[----:B------:R-:W-:Y:S05]  /*e220*/  BSYNC B0 ;  /* 0x0000000000007941 */ /* 0x000fea0003800000 */
.L_x_697:
[----:B------:R-:W-:Y:S01]  /*e230*/  IADD3 R0, R6, 0x30, RZ ;  /* 0x0000003006007810 */ /* 0x000fe20007ffe0ff */
[----:B---34-:R3:W4:Y:S01]  /*e240*/  SHFL.IDX PT, R3, R7, 0x3, 0x181f ;  /* 0x00781f0007037f89 */ /* 0x01872200000e0000 */
[----:B------:R-:W-:Y:S02]  /*e250*/  BSSY B0, `(.L_x_699) ;  /* 0x000000e000007945 */ /* 0x000fe40003800000 */
[----:B------:R-:W-:Y:S01]  /*e260*/  ISETP.GE.AND P0, PT, R0, R20, PT ;  /* 0x000000140000720c */ /* 0x000fe20003f06270 */
[----:B------:R3:W1:-:S12]  /*e270*/  SHFL.IDX PT, R2, R9, 0x3, 0x181f ;  /* 0x00781f0009027f89 */ /* 0x00065800000e0000 */
[----:B------:R-:W-:Y:S05]  /*e280*/  @P0 BRA `(.L_x_700) ;  /* 0x000000a000000947 */ /* 0x000fea0003800000 */
[C---:B------:R-:W-:Y:S02]  /*e290*/  IADD3 R4, R8.reuse, 0x40, RZ ;  /* 0x0000004008047810 */ /* 0x040fe40007ffe0ff */
[----:B------:R-:W-:Y:S02]  /*e2a0*/  ISETP.GE.AND P1, PT, R8, c[0x0][0x3c8], PT ;  /* 0x0000f20008007a0c */ /* 0x000fe40003f26270 */
[----:B------:R-:W-:-:S13]  /*e2b0*/  ISETP.GE.AND P0, PT, R4, c[0x0][0x3c8], PT ;  /* 0x0000f20004007a0c */ /* 0x000fda0003f06270 */
[----:B------:R-:W-:-:S04]  /*e2c0*/  @!P0 SHF.R.S32.HI R0, RZ, 0x1f, R4 ;  /* 0x0000001fff008819 */ /* 0x000fc80000011404 */
[----:B------:R-:W-:Y:S01]  /*e2d0*/  @!P0 LEA.HI R0, R0, R4, RZ, 0x3 ;  /* 0x0000000400008211 */ /* 0x000fe200078f18ff */
[----:B-1--4-:R-:W-:-:S03]  /*e2e0*/  @!P1 IMAD.WIDE R4, R8, 0x2, R2 ;  /* 0x0000000208049825 */ /* 0x012fc600078e0202 */
[----:B------:R-:W-:Y:S02]  /*e2f0*/  @!P0 LOP3.LUT R0, R0, 0xfffffff8, RZ, 0xc0, !PT ;  /* 0xfffffff800008812 */ /* 0x000fe400078ec0ff */
[----:B------:R1:W-:Y:S03]  /*e300*/  @!P1 ST.E.128 [R4.64], R44 ;  /* 0x0000002c04009985 */ /* 0x0003e6000c101d10 */
[----:B------:R-:W-:-:S05]  /*e310*/  @!P0 IMAD.WIDE R2, R0, 0x2, R2 ;  /* 0x0000000200028825 */ /* 0x000fca00078e0202 */
[----:B------:R1:W-:Y:S02]  /*e320*/  @!P0 ST.E.128 [R2.64], R40 ;  /* 0x0000002802008985 */ /* 0x0003e4000c101d10 */
.L_x_700:
[----:B------:R-:W-:Y:S05]  /*e330*/  BSYNC B0 ;  /* 0x0000000000007941 */ /* 0x000fea0003800000 */
.L_x_699:
[----:B------:R-:W-:Y:S01]  /*e340*/  IADD3 R0, R6, 0x40, RZ ;  /* 0x0000004006007810 */ /* 0x000fe20007ffe0ff */
[----:B-1--4-:R1:W4:Y:S01]  /*e350*/  SHFL.IDX PT, R3, R7, 0x4, 0x181f ;  /* 0x00981f0007037f89 */ /* 0x01232200000e0000 */
[----:B------:R-:W-:Y:S02]  /*e360*/  BSSY B0, `(.L_x_701) ;  /* 0x000000e000007945 */ /* 0x000fe40003800000 */
[----:B------:R-:W-:Y:S01]  /*e370*/  ISETP.GE.AND P0, PT, R0, R20, PT ;  /* 0x000000140000720c */ /* 0x000fe20003f06270 */
[----:B------:R1:W2:-:S12]  /*e380*/  SHFL.IDX PT, R2, R9, 0x4, 0x181f ;  /* 0x00981f0009027f89 */ /* 0x00029800000e0000 */
[----:B------:R-:W-:Y:S05]  /*e390*/  @P0 BRA `(.L_x_702) ;  /* 0x000000a000000947 */ /* 0x000fea0003800000 */
[C---:B------:R-:W-:Y:S02]  /*e3a0*/  IADD3 R4, R8.reuse, 0x40, RZ ;  /* 0x0000004008047810 */ /* 0x040fe40007ffe0ff */
[----:B------:R-:W-:Y:S02]  /*e3b0*/  ISETP.GE.AND P1, PT, R8, c[0x0][0x3c8], PT ;  /* 0x0000f20008007a0c */ /* 0x000fe40003f26270 */
[----:B------:R-:W-:-:S13]  /*e3c0*/  ISETP.GE.AND P0, PT, R4, c[0x0][0x3c8], PT ;  /* 0x0000f20004007a0c */ /* 0x000fda0003f06270 */
[----:B------:R-:W-:-:S04]  /*e3d0*/  @!P0 SHF.R.S32.HI R0, RZ, 0x1f, R4 ;  /* 0x0000001fff008819 */ /* 0x000fc80000011404 */
[----:B------:R-:W-:Y:S01]  /*e3e0*/  @!P0 LEA.HI R0, R0, R4, RZ, 0x3 ;  /* 0x0000000400008211 */ /* 0x000fe200078f18ff */
[----:B--2-4-:R-:W-:-:S03]  /*e3f0*/  @!P1 IMAD.WIDE R4, R8, 0x2, R2 ;  /* 0x0000000208049825 */ /* 0x014fc600078e0202 */
[----:B------:R-:W-:Y:S02]  /*e400*/  @!P0 LOP3.LUT R0, R0, 0xfffffff8, RZ, 0xc0, !PT ;  /* 0xfffffff800008812 */ /* 0x000fe400078ec0ff */
[----:B------:R2:W-:Y:S03]  /*e410*/  @!P1 ST.E.128 [R4.64], R52 ;  /* 0x0000003404009985 */ /* 0x0005e6000c101d10 */
[----:B------:R-:W-:-:S05]  /*e420*/  @!P0 IMAD.WIDE R2, R0, 0x2, R2 ;  /* 0x0000000200028825 */ /* 0x000fca00078e0202 */
[----:B------:R2:W-:Y:S02]  /*e430*/  @!P0 ST.E.128 [R2.64], R48 ;  /* 0x0000003002008985 */ /* 0x0005e4000c101d10 */
.L_x_702:
[----:B------:R-:W-:Y:S05]  /*e440*/  BSYNC B0 ;  /* 0x0000000000007941 */ /* 0x000fea0003800000 */
.L_x_701:
[----:B------:R-:W-:Y:S01]  /*e450*/  IADD3 R0, R6, 0x50, RZ ;  /* 0x0000005006007810 */ /* 0x000fe20007ffe0ff */
[----:B--2-4-:R2:W4:Y:S01]  /*e460*/  SHFL.IDX PT, R3, R7, 0x5, 0x181f ;  /* 0x00b81f0007037f89 */ /* 0x01452200000e0000 */
        /* <DEDUP_REMOVED lines=14> */
.L_x_704:
[----:B------:R-:W-:Y:S05]  /*e550*/  BSYNC B0 ;  /* 0x0000000000007941 */ /* 0x000fea0003800000 */
.L_x_703:
        /* <DEDUP_REMOVED lines=16> */
.L_x_706:
[----:B------:R-:W-:Y:S05]  /*e660*/  BSYNC B0 ;  /* 0x0000000000007941 */ /* 0x000fea0003800000 */
.L_x_705:
[----:B------:R-:W-:Y:S01]  /*e670*/  IADD3 R0, R6, 0x70, RZ ;  /* 0x0000007006007810 */ /* 0x000fe20007ffe0ff */
[----:B--2-4-:R2:W4:Y:S03]  /*e680*/  SHFL.IDX PT, R3, R7, 0x7, 0x181f ;  /* 0x00f81f0007037f89 */ /* 0x01452600000e0000 */
[----:B------:R-:W-:Y:S01]  /*e690*/  ISETP.GE.AND P0, PT, R0, R20, PT ;  /* 0x000000140000720c */ /* 0x000fe20003f06270 */
[----:B------:R2:W1:-:S12]  /*e6a0*/  SHFL.IDX PT, R2, R9, 0x7, 0x181f ;  /* 0x00f81f0009027f89 */ /* 0x00045800000e0000 */
[----:B------:R-:W-:Y:S05]  /*e6b0*/  @P0 EXIT ;  /* 0x000000000000094d */ /* 0x000fea0003800000 */
[C---:B------:R-:W-:Y:S02]  /*e6c0*/  ISETP.GE.AND P0, PT, R8.reuse, c[0x0][0x3c8], PT ;  /* 0x0000f20008007a0c */ /* 0x040fe40003f06270 */
[----:B------:R-:W-:-:S11]  /*e6d0*/  IADD3 R0, R8, 0x40, RZ ;  /* 0x0000004008007810 */ /* 0x000fd60007ffe0ff */
        /* <DEDUP_REMOVED lines=10> */
.L_x_691:
        /* <DEDUP_REMOVED lines=19> */
.L_x_707:
        /* <DEDUP_REMOVED lines=42> */
.L_x_709:
[----:B------:R-:W-:Y:S05]  /*eb50*/  BSYNC B0 ;  /* 0x0000000000007941 */ /* 0x000fea0003800000 */
.L_x_708:
        /* <DEDUP_REMOVED lines=35> */
[----:B------:R-:W-:Y:S01]  /*ed90*/  IMAD R0, R0, c[0x0][0x3e4], R6 ;  /* 0x0000f90000007a24 */ /* 0x000fe200078e0206 */
[----:B------:R-:W-:Y:S01]  /*eda0*/  SHF.L.U32 R6, R12, 0x3, RZ ;  /* 0x000000030c067819 */ /* 0x000fe200000006ff */
[----:B-----5:R-:W-:-:S03]  /*edb0*/  IMAD R10, R13, c[0x0][0x4e8], RZ ;  /* 0x00013a000d0a7a24 */ /* 0x020fc600078e02ff */
[----:B------:R-:W-:Y:S01]  /*edc0*/  IADD3 R3, R3, R0, RZ ;  /* 0x0000000003037210 */ /* 0x000fe20007ffe0ff */
[----:B------:R-:W-:Y:S01]  /*edd0*/  IMAD R0, R4, c[0x0][0x3d8], RZ ;  /* 0x0000f60004007a24 */ /* 0x000fe200078e02ff */
[----:B------:R-:W-:-:S03]  /*ede0*/  IADD3 R7, R6, 0x40, RZ ;  /* 0x0000004006077810 */ /* 0x000fc60007ffe0ff */
[C---:B------:R-:W-:Y:S02]  /*edf0*/  IMAD R0, R5.reuse, c[0x0][0x3dc], R0 ;  /* 0x0000f70005007a24 */ /* 0x040fe400078e0200 */
[----:B------:R-:W-:-:S04]  /*ee00*/  IMAD.WIDE.U32 R2, R5, c[0x0][0x3d8], R2 ;  /* 0x0000f60005027a25 */ /* 0x000fc800078e0002 */
[----:B------:R-:W-:Y:S01]  /*ee10*/  IMAD.IADD R0, R3, 0x1, R0 ;  /* 0x0000000103007824 */ /* 0x000fe200078e0200 */
[----:B------:R-:W-:-:S04]  /*ee20*/  LEA R11, P0, R2, c[0x0][0x380], 0x1 ;  /* 0x0000e000020b7a11 */ /* 0x000fc800078008ff */
[----:B------:R-:W-:Y:S02]  /*ee30*/  LEA.HI.X R9, R2, c[0x0][0x384], R0, 0x1, P0 ;  /* 0x0000e10002097a11 */ /* 0x000fe400000f0c00 */
[----:B------:R-:W-:Y:S01]  /*ee40*/  ISETP.GE.AND P0, PT, R8, R10, PT ;  /* 0x0000000a0800720c */ /* 0x000fe20003f06270 */
[----:B------:R1:W2:Y:S04]  /*ee50*/  SHFL.IDX PT, R2, R11, RZ, 0x181f ;  /* 0x00181fff0b027589 */ /* 0x0002a800000e0000 */
[----:B------:R1:W3:Y:S08]  /*ee60*/  SHFL.IDX PT, R3, R9, RZ, 0x181f ;  /* 0x00181fff09037589 */ /* 0x0002f000000e0000 */
        /* <DEDUP_REMOVED lines=10> */
.L_x_711:
[----:B------:R-:W-:Y:S05]  /*ef10*/  BSYNC B0 ;  /* 0x0000000000007941 */ /* 0x000fea0003800000 */
.L_x_710:
[----:B------:R-:W-:Y:S01]  /*ef20*/  IADD3 R0, R8, 0x10, RZ ;  /* 0x0000001008007810 */ /* 0x000fe20007ffe0ff */
[----:B--23--:R2:W3:Y:S01]  /*ef30*/  SHFL.IDX PT, R3, R9, 0x1, 0x181f ;  /* 0x00381f0009037f89 */ /* 0x00c4e200000e0000 */
        /* <DEDUP_REMOVED lines=13> */
.L_x_713:
[----:B------:R-:W-:Y:S05]  /*f010*/  BSYNC B0 ;  /* 0x0000000000007941 */ /* 0x000fea0003800000 */
.L_x_712:
[----:B------:R-:W-:Y:S01]  /*f020*/  IADD3 R0, R8, 0x20, RZ ;  /* 0x0000002008007810 */ /* 0x000fe20007ffe0ff */
[----:B---3--:R3:W1:Y:S01]  /*f030*/  SHFL.IDX PT, R3, R9, 0x2, 0x181f ;  /* 0x00581f0009037f89 */ /* 0x00866200000e0000 */
        /* <DEDUP_REMOVED lines=13> */
.L_x_715:
[----:B------:R-:W-:Y:S05]  /*f110*/  BSYNC B0 ;  /* 0x0000000000007941 */ /* 0x000fea0003800000 */
.L_x_714:
[----:B------:R-:W-:Y:S01]  /*f120*/  IADD3 R0, R8, 0x30, RZ ;  /* 0x0000003008007810 */ /* 0x000fe20007ffe0ff */
[----:B-1----:R1:W2:Y:S01]  /*f130*/  SHFL.IDX PT, R3, R9, 0x3, 0x181f ;  /* 0x00781f0009037f89 */ /* 0x0022a200000e0000 */
[----:B------:R-:W-:Y:S02]  /*f140*/  BSSY B0, `(.L_x_716) ;  /* 0x000000d000007945 */ /* 0x000fe40003800000 */
[----:B------:R-:W-:Y:S01]  /*f150*/  ISETP.GE.AND P0, PT, R0, R10, PT ;  /* 0x0000000a0000720c */ /* 0x000fe20003f06270 */
[----:B----4-:R1:W4:-:S12]  /*f160*/  SHFL.IDX PT, R2, R11, 0x3, 0x181f ;  /* 0x00781f000b027f89 */ /* 0x01031800000e0000 */
        /* <DEDUP_REMOVED lines=10> */
.L_x_717:
[----:B------:R-:W-:Y:S05]  /*f210*/  BSYNC B0 ;  /* 0x0000000000007941 */ /* 0x000fea0003800000 */
.L_x_716:
[----:B------:R-:W-:Y:S01]  /*f220*/  IADD3 R0, R8, 0x40, RZ ;  /* 0x0000004008007810 */ /* 0x000fe20007ffe0ff */
[----:B--2---:R2:W1:Y:S01]  /*f230*/  SHFL.IDX PT, R3, R9, 0x4, 0x181f ;  /* 0x00981f0009037f89 */ /* 0x00446200000e0000 */
        /* <DEDUP_REMOVED lines=13> */
.L_x_719:
[----:B------:R-:W-:Y:S05]  /*f310*/  BSYNC B0 ;  /* 0x0000000000007941 */ /* 0x000fea0003800000 */
.L_x_718:
        /* <DEDUP_REMOVED lines=15> */
.L_x_721:
[----:B------:R-:W-:Y:S05]  /*f410*/  BSYNC B0 ;  /* 0x0000000000007941 */ /* 0x000fea0003800000 */
.L_x_720:
        /* <DEDUP_REMOVED lines=15> */
.L_x_723:
[----:B------:R-:W-:Y:S05]  /*f510*/  BSYNC B0 ;  /* 0x0000000000007941 */ /* 0x000fea0003800000 */
.L_x_722:
[----:B------:R-:W-:Y:S01]  /*f520*/  IADD3 R0, R8, 0x70, RZ ;  /* 0x0000007008007810 */ /* 0x000fe20007ffe0ff */
[----:B-1----:R1:W2:Y:S03]  /*f530*/  SHFL.IDX PT, R3, R9, 0x7, 0x181f ;  /* 0x00f81f0009037f89 */ /* 0x0022a600000e0000 */
        /* <DEDUP_REMOVED lines=14> */
.L_x_724:
        /* <DEDUP_REMOVED lines=14> */
.L_x_3548:


//--------------------- .text._ZN7cutlass13device_kernelIN5flash19enable_sm80_to_sm89INS1_16FlashAttnFwdSm80INS1_25CollectiveMainloopFwdSm80ILi4ELi1ELb0EN4cute5tupleIJNS5_1CILi128EEENS7_ILi64EEES8_EEELi128ENS_6half_tEfNS_4arch4Sm80ELb0ELb0ELb1ELb1ELb0ELb1ELb1ELb0EEENS1_21CollectiveEpilogueFwdINS6_IJS8_S8_S9_EEENS6_IJNS7_ILi1EEESH_SH_EEESB_SD_Li128ELb1ELb1ELb0ELb0EEENS1_19SingleTileSchedulerILb1ELb0ELb1ELi128EEEEEEEEEvNT_6ParamsE --------------------------
	.section	.text._ZN7cutlass13device_kernelIN5flash19enable_sm80_to_sm89INS1_16FlashAttnFwdSm80INS1_25CollectiveMainloopFwdSm80ILi4ELi1ELb0EN4cute5tupleIJNS5_1CILi128EEENS7_ILi64EEES8_EEELi128ENS_6half_tEfNS_4arch4Sm80ELb0ELb0ELb1ELb1ELb0ELb1ELb1ELb0EEENS1_21CollectiveEpilogueFwdINS6_IJS8_S8_S9_EEENS6_IJNS7_ILi1EEESH_SH_EEESB_SD_Li128ELb1ELb1ELb0ELb0EEENS1_19SingleTileSchedulerILb1ELb0ELb1ELi128EEEEEEEEEvNT_6ParamsE,"ax",@progbits
	.sectioninfo	@"SHI_REGISTERS=255"
	.align	128
.text._ZN7cutlass13device_kernelIN5flash19enable_sm80_to_sm89INS1_16FlashAttnFwdSm80INS1_25CollectiveMainloopFwdSm80ILi4ELi1ELb0EN4cute5tupleIJNS5_1CILi128EEENS7_ILi64EEES8_EEELi128ENS_6half_tEfNS_4arch4Sm80ELb0ELb0ELb1ELb1ELb0ELb1ELb1ELb0EEENS1_21CollectiveEpilogueFwdINS6_IJS8_S8_S9_EEENS6_IJNS7_ILi1EEESH_SH_EEESB_SD_Li128ELb1ELb1ELb0ELb0EEENS1_19SingleTileSchedulerILb1ELb0ELb1ELi128EEEEEEEEEvNT_6ParamsE:
        .type           _ZN7cutlass13device_kernelIN5flash19enable_sm80_to_sm89INS1_16FlashAttnFwdSm80INS1_25CollectiveMainloopFwdSm80ILi4ELi1ELb0EN4cute5tupleIJNS5_1CILi128EEENS7_ILi64EEES8_EEELi128ENS_6half_tEfNS_4arch4Sm80ELb0ELb0ELb1ELb1ELb0ELb1ELb1ELb0EEENS1_21CollectiveEpilogueFwdINS6_IJS8_S8_S9_EEENS6_IJNS7_ILi1EEESH_SH_EEESB_SD_Li128ELb1ELb1ELb0ELb0EEENS1_19SingleTileSchedulerILb1ELb0ELb1ELi128EEEEEEEEEvNT_6ParamsE,@function
        .size           _ZN7cutlass13device_kernelIN5flash19enable_sm80_to_sm89INS1_16FlashAttnFwdSm80INS1_25CollectiveMainloopFwdSm80ILi4ELi1ELb0EN4cute5tupleIJNS5_1CILi128EEENS7_ILi64EEES8_EEELi128ENS_6half_tEfNS_4arch4Sm80ELb0ELb0ELb1ELb1ELb0ELb1ELb1ELb0EEENS1_21CollectiveEpilogueFwdINS6_IJS8_S8_S9_EEENS6_IJNS7_ILi1EEESH_SH_EEESB_SD_Li128ELb1ELb1ELb0ELb0EEENS1_19SingleTileSchedulerILb1ELb0ELb1ELi128EEEEEEEEEvNT_6ParamsE,(.L_x_3549 - _ZN7cutlass13device_kernelIN5flash19enable_sm80_to_sm89INS1_16FlashAttnFwdSm80INS1_25CollectiveMainloopFwdSm80ILi4ELi1ELb0EN4cute5tupleIJNS5_1CILi128EEENS7_ILi64EEES8_EEELi128ENS_6half_tEfNS_4arch4Sm80ELb0ELb0ELb1ELb1ELb0ELb1ELb1ELb0EEENS1_21CollectiveEpilogueFwdINS6_IJS8_S8_S9_EEENS6_IJNS7_ILi1EEESH_SH_EEESB_SD_Li128ELb1ELb1ELb0ELb0EEENS1_19SingleTileSchedulerILb1ELb0ELb1ELi128EEEEEEEEEvNT_6ParamsE)
        .other          _ZN7cutlass13device_kernelIN5flash19enable_sm80_to_sm89INS1_16FlashAttnFwdSm80INS1_25CollectiveMainloopFwdSm80ILi4ELi1ELb0EN4cute5tupleIJNS5_1CILi128EEENS7_ILi64EEES8_EEELi128ENS_6half_tEfNS_4arch4Sm80ELb0ELb0ELb1ELb1ELb0ELb1ELb1ELb0EEENS1_21CollectiveEpilogueFwdINS6_IJS8_S8_S9_EEENS6_IJNS7_ILi1EEESH_SH_EEESB_SD_Li128ELb1ELb1ELb0ELb0EEENS1_19SingleTileSchedulerILb1ELb0ELb1ELi128EEEEEEEEEvNT_6ParamsE,@"STO_CUDA_ENTRY STV_DEFAULT"
_ZN7cutlass13device_kernelIN5flash19enable_sm80_to_sm89INS1_16FlashAttnFwdSm80INS1_25CollectiveMainloopFwdSm80ILi4ELi1ELb0EN4cute5tupleIJNS5_1CILi128EEENS7_ILi64EEES8_EEELi128ENS_6half_tEfNS_4arch4Sm80ELb0ELb0ELb1ELb1ELb0ELb1ELb1ELb0EEENS1_21CollectiveEpilogueFwdINS6_IJS8_S8_S9_EEENS6_IJNS7_ILi1EEESH_SH_EEESB_SD_Li128ELb1ELb1ELb0ELb0EEENS1_19SingleTileSchedulerILb1ELb0ELb1ELi128EEEEEEEEEvNT_6ParamsE:
        /* <DEDUP_REMOVED lines=17> */
.L_x_726:
        /* <DEDUP_REMOVED lines=8> */
.L_x_728:
[----:B------:R-:W-:-:S05]  /*0190*/  MOV R0, c[0x0][0x54c] ;  /* 0x0001530000007a02 */ /* 0x000fca0000000f00 */
.L_x_727:
[----:B-----5:R-:W-:Y:S01]  /*01a0*/  IMAD R0, R0, c[0x0][0x548], RZ ;  /* 0x0001520000007a24 */ /* 0x020fe200078e02ff */
[----:B-1----:R-:W-:-:S04]  /*01b0*/  SHF.L.U32 R2, R210, 0x7, RZ ;  /* 0x00000007d2027819 */ /* 0x002fc800000006ff */
[----:B------:R-:W-:-:S04]  /*01c0*/  ISETP.GE.AND P0, PT, R2, R0, PT ;  /* 0x000000000200720c */ /* 0x000fc80003f06270 */
[----:B------:R-:W-:-:S05]  /*01d0*/  SEL R0, R5, 0xffffffff, !P0 ;  /* 0xffffffff05007807 */ /* 0x000fca0004000000 */
[----:B------:R1:W-:Y:S01]  /*01e0*/  STL [R1+0x48], R0 ;  /* 0x0000480001007387 */ /* 0x0003e20000100800 */
[----:B------:R-:W-:Y:S05]  /*01f0*/  BRA `(.L_x_729) ;  /* 0x0000013000007947 */ /* 0x000fea0003800000 */
.L_x_725:
[----:B---3--:R-:W-:-:S04]  /*0200*/  ISETP.NE.U32.AND P0, PT, RZ, c[0x0][0x568], PT ;  /* 0x00015a00ff007a0c */ /* 0x008fc80003f05070 */
[----:B------:R-:W-:-:S13]  /*0210*/  ISETP.NE.AND.EX P0, PT, RZ, c[0x0][0x56c], PT, P0 ;  /* 0x00015b00ff007a0c */ /* 0x000fda0003f05300 */
[----:B------:R-:W-:Y:S05]  /*0220*/  @!P0 BRA `(.L_x_730) ;  /* 0x0000002000008947 */ /* 0x000fea0003800000 */
[----:B------:R1:W5:Y:S01]  /*0230*/  LDG.E R0, [R2.64] ;  /* 0x0000000802007981 */ /* 0x000362000c1e1900 */
[----:B------:R-:W-:Y:S05]  /*0240*/  BRA `(.L_x_731) ;  /* 0x0000009000007947 */ /* 0x000fea0003800000 */
.L_x_730:
        /* <DEDUP_REMOVED lines=8> */
.L_x_732:
[----:B------:R-:W-:-:S05]  /*02d0*/  MOV R0, c[0x0][0x54c] ;  /* 0x0001530000007a02 */ /* 0x000fca0000000f00 */
.L_x_731:
[----:B-----5:R-:W-:Y:S01]  /*02e0*/  IMAD R0, R0, c[0x0][0x548], RZ ;  /* 0x0001520000007a24 */ /* 0x020fe200078e02ff */
[----:B-1----:R-:W-:-:S04]  /*02f0*/  SHF.L.U32 R2, R210, 0x7, RZ ;  /* 0x00000007d2027819 */ /* 0x002fc800000006ff */
[----:B------:R-:W-:-:S04]  /*0300*/  ISETP.GE.AND P0, PT, R2, R0, PT ;  /* 0x000000000200720c */ /* 0x000fc80003f06270 */
[----:B------:R-:W-:-:S05]  /*0310*/  SEL R0, R5, 0xffffffff, !P0 ;  /* 0xffffffff05007807 */ /* 0x000fca0004000000 */
[----:B------:R1:W-:Y:S04]  /*0320*/  STL [R1+0x48], R0 ;  /* 0x0000480001007387 */ /* 0x0003e80000100800 */
.L_x_729:
[----:B------:R-:W2:Y:S02]  /*0330*/  LDL R13, [R1+0x48] ;  /* 0x00004800010d7983 */ /* 0x000ea40000100800 */
[----:B--2---:R-:W-:-:S13]  /*0340*/  ISETP.GE.AND P0, PT, R13, RZ, PT ;  /* 0x000000ff0d00720c */ /* 0x004fda0003f06270 */
[----:B------:R-:W-:Y:S05]  /*0350*/  @!P0 EXIT ;  /* 0x000000000000894d */ /* 0x000fea0003800000 */
[----:B------:R-:W-:Y:S01]  /*0360*/  ISETP.NE.U32.AND P0, PT, RZ, c[0x0][0x370], PT ;  /* 0x0000dc00ff007a0c */ /* 0x000fe20003f05070 */
[----:B------:R-:W-:Y:S01]  /*0370*/  CS2R R180, SRZ ;  /* 0x0000000000b47805 */ /* 0x000fe2000001ff00 */
        /* <DEDUP_REMOVED lines=15> */
[----:B------:R-:W2:Y:S03]  /*0470*/  S2R R26, SR_CTAID.Y ;  /* 0x00000000001a7919 */ /* 0x000ea60000002600 */
[----:B------:R-:W-:Y:S01]  /*0480*/  IMAD.MOV.U32 R185, RZ, RZ, c[0x0][0x168] ;  /* 0x00005a00ffb97624 */ /* 0x000fe200078e00ff */
[----:B------:R3:W5:Y:S01]  /*0490*/  @P2 LDG.E R180, [R10.64] ;  /* 0x000000080ab42981 */ /* 0x000762000c1e1900 */
[----:B------:R-:W-:-:S03]  /*04a0*/  @P0 IMAD.WIDE R8, R13, R40, c[0x0][0x360] ;  /* 0x0000d8000d080625 */ /* 0x000fc600078e0228 */
[----:B------:R3:W5:Y:S04]  /*04b0*/  @P1 LDG.E R181, [R6.64] ;  /* 0x0000000806b51981 */ /* 0x000768000c1e1900 */
[----:B------:R3:W5:Y:S04]  /*04c0*/  @P5 LDG.E R182, [R4.64] ;  /* 0x0000000804b65981 */ /* 0x000768000c1e1900 */
[----:B------:R3:W5:Y:S01]  /*04d0*/  @P3 LDG.E R12, [R2.64] ;  /* 0x00000008020c3981 */ /* 0x000762000c1e1900 */
[----:B------:R-:W-:-:S03]  /*04e0*/  IMAD.MOV.U32 R127, RZ, RZ, c[0x0][0x228] ;  /* 0x00008a00ff7f7624 */ /* 0x000fc600078e00ff */
        /* <DEDUP_REMOVED lines=8> */
.L_x_733:
[----:B---3--:R-:W-:-:S04]  /*0570*/  ISETP.NE.U32.AND P0, PT, RZ, c[0x0][0x368], PT ;  /* 0x0000da00ff007a0c */ /* 0x008fc80003f05070 */
[----:B------:R-:W-:-:S13]  /*0580*/  ISETP.NE.AND.EX P0, PT, RZ, c[0x0][0x36c], PT, P0 ;  /* 0x0000db00ff007a0c */ /* 0x000fda0003f05300 */
[----:B------:R-:W-:Y:S05]  /*0590*/  @!P0 BRA `(.L_x_734) ;  /* 0x0000003000008947 */ /* 0x000fea0003800000 */
[----:B------:R-:W-:-:S05]  /*05a0*/  IMAD.WIDE R4, R13, R40, c[0x0][0x368] ;  /* 0x0000da000d047625 */ /* 0x000fca00078e0228 */
[----:B------:R2:W5:Y:S01]  /*05b0*/  LDG.E R8, [R4.64] ;  /* 0x0000000804087981 */ /* 0x000562000c1e1900 */
[----:B------:R-:W-:Y:S05]  /*05c0*/  BRA `(.L_x_735) ;  /* 0x0000004000007947 */ /* 0x000fea0003800000 */
.L_x_734:
[----:B------:R-:W-:Y:S05]  /*05d0*/  @!P5 BRA `(.L_x_735) ;  /* 0x000000300000d947 */ /* 0x000fea0003800000 */
[----:B-1----:R1:W2:Y:S04]  /*05e0*/  LDG.E R0, [R4.64] ;  /* 0x0000000804007981 */ /* 0x0022a8000c1e1900 */
[----:B-1----:R-:W2:Y:S02]  /*05f0*/  LDG.E R4, [R4.64+0x4] ;  /* 0x0000040804047981 */ /* 0x002ea4000c1e1900 */
[----:B--2---:R-:W-:Y:S02]  /*0600*/  IADD3 R8, -R0, R4, RZ ;  /* 0x0000000400087210 */ /* 0x004fe40007ffe1ff */
.L_x_735:
        /* <DEDUP_REMOVED lines=15> */
[----:B------:R1:W-:Y:S04]  /*0700*/  STL [R1+0x4], R6 ;  /* 0x0000040601007387 */ /* 0x0003e80000100800 */
        /* <DEDUP_REMOVED lines=38> */
[C---:B------:R-:W-:Y:S01]  /*0970*/  SHF.L.U64.HI R200, R169.reuse, R194, c[0x0][0x23c] ;  /* 0x00008f00a9c87619 */ /* 0x040fe200000102c2 */
[----:B------:R-:W-:Y:S01]  /*0980*/  IMAD R0, R164, c[0x0][0x238], RZ ;  /* 0x00008e00a4007a24 */ /* 0x000fe200078e02ff */
[----:B------:R-:W-:Y:S01]  /*0990*/  SHF.R.S32.HI R33, RZ, 0x1f, R32 ;  /* 0x0000001fff217819 */ /* 0x000fe20000011420 */
[----:B------:R-:W-:Y:S01]  /*09a0*/  IMAD.MOV.U32 R214, RZ, RZ, c[0x0][0x27c] ;  /* 0x00009f00ffd67624 */ /* 0x000fe200078e00ff */
[----:B------:R-:W-:Y:S01]  /*09b0*/  ISETP.GE.AND P0, PT, R8, 0x1, PT ;  /* 0x000000010800780c */ /* 0x000fe20003f06270 */
[C---:B------:R-:W-:Y:S01]  /*09c0*/  IMAD R0, R154.reuse, c[0x0][0x23c], R0 ;  /* 0x00008f009a007a24 */ /* 0x040fe200078e0200 */
        /* <DEDUP_REMOVED lines=61> */
[----:B------:R-:W-:Y:S02]  /*0da0*/  IMAD.MOV.U32 R176, RZ, RZ, 0x5 ;  /* 0x00000005ffb07424 */ /* 0x000fe400078e00ff */
[----:B------:R1:W-:Y:S01]  /*0db0*/  @P0 LDGSTS.E.BYPASS.LTC128B.128 [R75+0x6100], [R2.64+0x80], !P6 ;  /* 0x06100080024b0fae */ /* 0x0003e2000f101d48 */
[----:B------:R-:W-:Y:S02]  /*0dc0*/  IMAD.SHL.U32 R172, R169, 0x20, RZ ;  /* 0x00000020a9ac7824 */ /* 0x000fe400078e00ff */
[----:B------:R-:W-:-:S04]  /*0dd0*/  IMAD.WIDE.U32 R178, R97, c[0x0][0x1e0], RZ ;  /* 0x0000780061b27a25 */ /* 0x000fc800078e00ff */
[----:B------:R-:W-:Y:S02]  /*0de0*/  IMAD.MOV.U32 R184, RZ, RZ, c[0x0][0x1e4] ;  /* 0x00007900ffb87624 */ /* 0x000fe400078e00ff */
[----:B------:R-:W-:-:S04]  /*0df0*/  IMAD.WIDE.U32 R190, R168, c[0x0][0x1e0], RZ ;  /* 0x00007800a8be7a25 */ /* 0x000fc800078e00ff */
[----:B------:R-:W-:Y:S02]  /*0e00*/  IMAD R184, R184, 0x30, RZ ;  /* 0x00000030b8b87824 */ /* 0x000fe400078e02ff */
[----:B------:R-:W-:-:S04]  /*0e10*/  IMAD.WIDE.U32 R188, R167, c[0x0][0x1e0], RZ ;  /* 0x00007800a7bc7a25 */ /* 0x000fc800078e00ff */
[----:B------:R-:W-:-:S04]  /*0e20*/  IMAD.WIDE.U32 R186, R166, c[0x0][0x1e0], RZ ;  /* 0x00007800a6ba7a25 */ /* 0x000fc800078e00ff */
[----:B-1----:R-:W-:Y:S01]  /*0e30*/  IMAD.IADD R3, R7, 0x1, R4 ;  /* 0x0000000107037824 */ /* 0x002fe200078e0204 */
[C---:B------:R-:W-:Y:S02]  /*0e40*/  @P2 LEA R4, P0, R0.reuse, c[0x0][0x220], 0x1 ;  /* 0x0000880000042a11 */ /* 0x040fe400078008ff */
[----:B------:R-:W-:Y:S02]  /*0e50*/  MOV R2, R6 ;  /* 0x0000000600027202 */ /* 0x000fe40000000f00 */
[----:B------:R-:W-:Y:S01]  /*0e60*/  @P2 LEA.HI.X R5, R0, c[0x0][0x224], R5, 0x1, P0 ;  /* 0x0000890000052a11 */ /* 0x000fe200000f0c05 */
[----:B------:R-:W-:Y:S01]  /*0e70*/  IMAD.SHL.U32 R0, R214, 0x2, RZ ;  /* 0x00000002d6007824 */ /* 0x000fe200078e00ff */
[----:B------:R-:W-:Y:S01]  /*0e80*/  ISETP.GE.AND P0, PT, R32, c[0x0][0x27c], PT ;  /* 0x00009f0020007a0c */ /* 0x000fe20003f06270 */
[----:B------:R-:W-:Y:S01]  /*0e90*/  IMAD.WIDE.U32 R2, R26, c[0x0][0x1e8], R2 ;  /* 0x00007a001a027a25 */ /* 0x000fe200078e0002 */
[----:B------:R-:W-:-:S03]  /*0ea0*/  @P1 IADD3 R6, P3, R20, R10, RZ ;  /* 0x0000000a14061210 */ /* 0x000fc60007f7e0ff */
[----:B------:R-:W-:-:S08]  /*0eb0*/  IMAD.MOV.U32 R94, RZ, RZ, R2 ;  /* 0x000000ffff5e7224 */ /* 0x000fd000078e0002 */
[----:B------:R-:W-:Y:S02]  /*0ec0*/  @P0 IADD3 R0, -R0, c[0x0][0x1d4], RZ ;  /* 0x0000750000000a10 */ /* 0x000fe40007ffe1ff */
[----:B--2---:R-:W-:Y:S01]  /*0ed0*/  @P4 SHF.R.S32.HI R17, RZ, 0x1f, R16 ;  /* 0x0000001fff114819 */ /* 0x004fe20000011410 */
[----:B------:R-:W-:Y:S02]  /*0ee0*/  @!P4 IMAD.MOV.U32 R16, RZ, RZ, R13 ;  /* 0x000000ffff10c224 */ /* 0x000fe400078e000d */
[----:B------:R-:W-:Y:S01]  /*0ef0*/  @!P4 IMAD.MOV.U32 R17, RZ, RZ, R9 ;  /* 0x000000ffff11c224 */ /* 0x000fe200078e0009 */
[----:B------:R-:W-:Y:S01]  /*0f00*/  ISETP.NE.AND P4, PT, R148, RZ, PT ;  /* 0x000000ff9400720c */ /* 0x000fe20003f85270 */
[----:B------:R-:W-:-:S04]  /*0f10*/  IMAD.WIDE.U32 R12, R97, c[0x0][0x280], R28 ;  /* 0x0000a000610c7a25 */ /* 0x000fc800078e001c */
[----:B------:R-:W-:Y:S02]  /*0f20*/  IMAD.MOV.U32 R110, RZ, RZ, R12 ;  /* 0x000000ffff6e7224 */ /* 0x000fe400078e000c */
[----:B------:R-:W-:-:S04]  /*0f30*/  IMAD.IADD R111, R13, 0x1, R14 ;  /* 0x000000010d6f7824 */ /* 0x000fc800078e020e */
[----:B-----5:R-:W-:Y:S02]  /*0f40*/  IMAD.WIDE.U32 R110, R173, c[0x0][0x280], R110 ;  /* 0x0000a000ad6e7a25 */ /* 0x020fe400078e006e */
        /* <DEDUP_REMOVED lines=65> */
[----:B------:R-:W-:Y:S01]  /*1360*/  IMAD.WIDE.U32 R108, R173, c[0x0][0x290], R108 ;  /* 0x0000a400ad6c7a25 */ /* 0x000fe200078e006c */
        /* <DEDUP_REMOVED lines=70> */
[----:B------:R-:W-:Y:S01]  /*17d0*/  IMAD.MOV.U32 R4, RZ, RZ, c[0x0][0x280] ;  /* 0x0000a000ff047624 */ /* 0x000fe200078e00ff */
[----:B------:R-:W-:Y:S01]  /*17e0*/  SHF.L.U64.HI R174, R3, R40, c[0x0][0x294] ;  /* 0x0000a50003ae7619 */ /* 0x000fe20000010228 */
[----:B------:R-:W-:Y:S01]  /*17f0*/  IMAD R0, R0, c[0x0][0x290], RZ ;  /* 0x0000a40000007a24 */ /* 0x000fe200078e02ff */
[-C--:B------:R-:W-:Y:S01]  /*1800*/  SHF.L.U64.HI R195, R5, R176.reuse, c[0x0][0x1e4] ;  /* 0x0000790005c37619 */ /* 0x080fe200000102b0 */
[C---:B------:R-:W-:Y:S01]  /*1810*/  IMAD.SHL.U32 R203, R4.reuse, 0x20, RZ ;  /* 0x0000002004cb7824 */ /* 0x040fe200078e00ff */
[C---:B------:R-:W-:Y:S01]  /*1820*/  SHF.L.U64.HI R175, R4.reuse, R176, c[0x0][0x284] ;  /* 0x0000a10004af7619 */ /* 0x040fe200000102b0 */
[C---:B------:R-:W-:Y:S01]  /*1830*/  IMAD.SHL.U32 R206, R4.reuse, 0x10, RZ ;  /* 0x0000001004ce7824 */ /* 0x040fe200078e00ff */
[C---:B------:R-:W-:Y:S01]  /*1840*/  SHF.L.U64.HI R193, R4.reuse, R194, c[0x0][0x284] ;  /* 0x0000a10004c17619 */ /* 0x040fe200000102c2 */
[C---:B------:R-:W-:Y:S01]  /*1850*/  IMAD.WIDE.U32 R198, R4.reuse, 0x30, RZ ;  /* 0x0000003004c67825 */ /* 0x040fe200078e00ff */
[----:B------:R-:W-:-:S02]  /*1860*/  SHF.L.U64.HI R177, R4, R40, c[0x0][0x284] ;  /* 0x0000a10004b17619 */ /* 0x000fc40000010228 */
[----:B------:R-:W-:Y:S01]  /*1870*/  SHF.L.U32 R205, R4, 0x6, RZ ;  /* 0x0000000604cd7819 */ /* 0x000fe200000006ff */
[----:B------:R-:W-:Y:S01]  /*1880*/  IMAD R4, R173, c[0x0][0x294], R0 ;  /* 0x0000a500ad047a24 */ /* 0x000fe200078e0200 */
[----:B------:R-:W-:Y:S01]  /*1890*/  IADD3 R0, P0, R97, 0x10, RZ ;  /* 0x0000001061007810 */ /* 0x000fe20007f1e0ff */
[C---:B------:R-:W-:Y:S01]  /*18a0*/  IMAD.SHL.U32 R212, R5.reuse, 0x20, RZ ;  /* 0x0000002005d47824 */ /* 0x040fe200078e00ff */
[C---:B------:R-:W-:Y:S01]  /*18b0*/  SHF.L.U64.HI R192, R5.reuse, R194, c[0x0][0x1e4] ;  /* 0x0000790005c07619 */ /* 0x040fe200000102c2 */
[C---:B------:R-:W-:Y:S01]  /*18c0*/  IMAD.SHL.U32 R207, R5.reuse, 0x40, RZ ;  /* 0x0000004005cf7824 */ /* 0x040fe200078e00ff */
[C---:B------:R-:W-:Y:S01]  /*18d0*/  SHF.L.U64.HI R183, R5.reuse, R40, c[0x0][0x1e4] ;  /* 0x0000790005b77619 */ /* 0x040fe20000010228 */
[C---:B------:R-:W-:Y:S01]  /*18e0*/  IMAD.WIDE.U32 R170, R5.reuse, 0x30, RZ ;  /* 0x0000003005aa7825 */ /* 0x040fe200078e00ff */
[----:B------:R-:W-:Y:S02]  /*18f0*/  SHF.L.U32 R211, R5, 0x4, RZ ;  /* 0x0000000405d37819 */ /* 0x000fe400000006ff */
[----:B------:R-:W-:Y:S01]  /*1900*/  SHF.L.U64.HI R176, R3, R176, c[0x0][0x294] ;  /* 0x0000a50003b07619 */ /* 0x000fe200000102b0 */
[----:B------:R-:W-:Y:S01]  /*1910*/  IMAD R5, R173, c[0x0][0x284], R2 ;  /* 0x0000a100ad057a24 */ /* 0x000fe200078e0202 */
[----:B------:R-:W-:Y:S01]  /*1920*/  IADD3.X R2, RZ, R39, RZ, P0, !PT ;  /* 0x00000027ff027210 */ /* 0x000fe200007fe4ff */
[C---:B------:R-:W-:Y:S01]  /*1930*/  IMAD.SHL.U32 R204, R3.reuse, 0x20, RZ ;  /* 0x0000002003cc7824 */ /* 0x040fe200078e00ff */
[C---:B------:R-:W-:Y:S01]  /*1940*/  SHF.L.U64.HI R194, R3.reuse, R194, c[0x0][0x294] ;  /* 0x0000a50003c27619 */ /* 0x040fe200000102c2 */
[C---:B------:R-:W-:Y:S01]  /*1950*/  IMAD.SHL.U32 R201, R3.reuse, 0x40, RZ ;  /* 0x0000004003c97824 */ /* 0x040fe200078e00ff */
[----:B------:R-:W-:Y:S01]  /*1960*/  IADD3 R143, P0, R32, R178, RZ ;  /* 0x000000b2208f7210 */ /* 0x000fe20007f1e0ff */
[----:B------:R-:W-:Y:S01]  /*1970*/  IMAD.SHL.U32 R202, R3, 0x10, RZ ;  /* 0x0000001003ca7824 */ /* 0x000fe200078e00ff */
[----:B------:R-:W-:Y:S01]  /*1980*/  IADD3 R129, R199, UR5, RZ ;  /* 0x00000005c7817c10 */ /* 0x000fe2000fffe0ff */
[----:B------:R-:W-:Y:S01]  /*1990*/  IMAD.WIDE.U32 R196, R3, 0x30, RZ ;  /* 0x0000003003c47825 */ /* 0x000fe200078e00ff */
[----:B------:R-:W-:-:S02]  /*19a0*/  IADD3 R31, R28, 0x20, RZ ;  /* 0x000000201c1f7810 */ /* 0x000fc40007ffe0ff */
        /* <DEDUP_REMOVED lines=41> */
.L_x_783:
        /* <DEDUP_REMOVED lines=50> */
.L_x_741:
[----:B------:R-:W-:Y:S05]  /*1f60*/  BSYNC B0 ;  /* 0x0000000000007941 */ /* 0x000fea0003800000 */
.L_x_740:
        /* <DEDUP_REMOVED lines=40> */
.L_x_743:
[----:B------:R-:W-:Y:S05]  /*21f0*/  BSYNC B0 ;  /* 0x0000000000007941 */ /* 0x000fea0003800000 */
.L_x_742:
        /* <DEDUP_REMOVED lines=40> */
.L_x_745:
[----:B------:R-:W-:Y:S05]  /*2480*/  BSYNC B0 ;  /* 0x0000000000007941 */ /* 0x000fea0003800000 */
.L_x_744:
        /* <DEDUP_REMOVED lines=38> */
.L_x_747:
[----:B------:R-:W-:Y:S05]  /*26f0*/  BSYNC B0 ;  /* 0x0000000000007941 */ /* 0x000fea0003800000 */
.L_x_746:
        /* <DEDUP_REMOVED lines=74> */
.L_x_751:
[----:B------:R-:W-:Y:S05]  /*2ba0*/  BSYNC B0 ;  /* 0x0000000000007941 */ /* 0x000fea0003800000 */
.L_x_750:
        /* <DEDUP_REMOVED lines=59> */
.L_x_749:
[----:B------:R-:W-:Y:S05]  /*2f60*/  BSYNC B1 ;  /* 0x0000000000017941 */ /* 0x000fea0003800000 */
.L_x_748:
        /* <DEDUP_REMOVED lines=62> */
.L_x_755:
[----:B------:R-:W-:Y:S05]  /*3350*/  BSYNC B0 ;  /* 0x0000000000007941 */ /* 0x000fea0003800000 */
.L_x_754:
        /* <DEDUP_REMOVED lines=59> */
.L_x_753:
[----:B------:R-:W-:Y:S05]  /*3710*/  BSYNC B1 ;  /* 0x0000000000017941 */ /* 0x000fea0003800000 */
.L_x_752:
        /* <DEDUP_REMOVED lines=62> */
.L_x_759:
[----:B------:R-:W-:Y:S05]  /*3b00*/  BSYNC B0 ;  /* 0x0000000000007941 */ /* 0x000fea0003800000 */
.L_x_758:
        /* <DEDUP_REMOVED lines=59> */
.L_x_757:
[----:B------:R-:W-:Y:S05]  /*3ec0*/  BSYNC B1 ;  /* 0x0000000000017941 */ /* 0x000fea0003800000 */
.L_x_756:
        /* <DEDUP_REMOVED lines=60> */
.L_x_762:
[----:B------:R-:W-:Y:S05]  /*4290*/  BSYNC B0 ;  /* 0x0000000000007941 */ /* 0x000fea0003800000 */
.L_x_761:
        /* <DEDUP_REMOVED lines=59> */
.L_x_739:
        /* <DEDUP_REMOVED lines=224> */
.L_x_764:
[----:B-1----:R-:W-:Y:S05]  /*5450*/  BSYNC B0 ;  /* 0x0000000000007941 */ /* 0x002fea0003800000 */
.L_x_763:
        /* <DEDUP_REMOVED lines=115> */
.L_x_766:
[----:B------:R-:W-:Y:S05]  /*5b90*/  BSYNC B0 ;  /* 0x0000000000007941 */ /* 0x000fea0003800000 */
.L_x_765:
        /* <DEDUP_REMOVED lines=115> */
.L_x_768:
[----:B------:R-:W-:Y:S05]  /*62d0*/  BSYNC B0 ;  /* 0x0000000000007941 */ /* 0x000fea0003800000 */
.L_x_767:
        /* <DEDUP_REMOVED lines=116> */
.L_x_738:
        /* <DEDUP_REMOVED lines=19> */
.L_x_770:
[----:B------:R-:W-:Y:S05]  /*6b50*/  BSYNC B0 ;  /* 0x0000000000007941 */ /* 0x000fea0003800000 */
.L_x_769:
        /* <DEDUP_REMOVED lines=19> */
.L_x_772:
[----:B------:R-:W-:Y:S05]  /*6c90*/  BSYNC B0 ;  /* 0x0000000000007941 */ /* 0x000fea0003800000 */
.L_x_771:
        /* <DEDUP_REMOVED lines=19> */
.L_x_774:
[----:B------:R-:W-:Y:S05]  /*6dd0*/  BSYNC B0 ;  /* 0x0000000000007941 */ /* 0x000fea0003800000 */
.L_x_773:
        /* <DEDUP_REMOVED lines=18> */
.L_x_760:
[----:B------:R-:W-:Y:S05]  /*6f00*/  BSYNC B2 ;  /* 0x0000000000027941 */ /* 0x000fea0003800000 */
.L_x_737:
        /* <DEDUP_REMOVED lines=83> */
.L_x_776:
[----:B-1----:R-:W-:Y:S05]  /*7440*/  BSYNC B0 ;  /* 0x0000000000007941 */ /* 0x002fea0003800000 */
.L_x_775:
        /* <DEDUP_REMOVED lines=19> */
.L_x_778:
[----:B------:R-:W-:Y:S05]  /*7580*/  BSYNC B0 ;  /* 0x0000000000007941 */ /* 0x000fea0003800000 */
.L_x_777:
        /* <DEDUP_REMOVED lines=19> */
.L_x_780:
[----:B------:R-:W-:Y:S05]  /*76c0*/  BSYNC B0 ;  /* 0x0000000000007941 */ /* 0x000fea0003800000 */
.L_x_779:
        /* <DEDUP_REMOVED lines=19> */
.L_x_782:
[----:B------:R-:W-:Y:S05]  /*7800*/  BSYNC B0 ;  /* 0x0000000000007941 */ /* 0x000fea0003800000 */
.L_x_781:
        /* <DEDUP_REMOVED lines=22> */
[C-C-:B------:R-:W-:Y:S01]  /*7970*/  @P0 IMAD.X R5, R7.reuse, 0x1, R169.reuse, P1 ;  /* 0x0000000107050824 */ /* 0x140fe200008e06a9 */
[-C--:B------:R-:W-:Y:S02]  /*7980*/  @P0 IADD3 R10, P1, R6, R131.reuse, RZ ;  /* 0x00000083060a0210 */ /* 0x080fe40007f3e0ff */
[----:B------:R2:W-:Y:S03]  /*7990*/  @P0 LDGSTS.E.BYPASS.LTC128B.128 [R75+0x6900], [R12.64], !P6 ;  /* 0x069000000c4b0fae */ /* 0x0005e6000f101d48 */
[--C-:B------:R-:W-:Y:S01]  /*79a0*/  @P0 IMAD.X R11, R7, 0x1, R128.reuse, P1 ;  /* 0x00000001070b0824 */ /* 0x100fe200008e0680 */
        /* <DEDUP_REMOVED lines=11> */
.L_x_736:
[----:B-1----:R-:W-:Y:S01]  /*7a60*/  ISETP.GE.AND P0, PT, R208, 0x1, PT ;  /* 0x00000001d000780c */ /* 0x002fe20003f06270 */
[----:B------:R-:W-:Y:S01]  /*7a70*/  IMAD.IADD R18, R182, 0x1, R180 ;  /* 0x00000001b6127824 */ /* 0x000fe200078e02b4 */
[----:B------:R-:W-:Y:S01]  /*7a80*/  PLOP3.LUT P4, PT, PT, PT, PT, 0x80, 0x0 ;  /* 0x000000000000781c */ /* 0x000fe20003f8f070 */
[----:B------:R-:W-:Y:S01]  /*7a90*/  CS2R R14, SRZ ;  /* 0x00000000000e7805 */ /* 0x000fe2000001ff00 */
[----:B------:R-:W-:Y:S01]  /*7aa0*/  MOV R126, RZ ;  /* 0x000000ff007e7202 */ /* 0x000fe20000000f00 */
[----:B------:R-:W-:Y:S01]  /*7ab0*/  IMAD.MOV.U32 R124, RZ, RZ, RZ ;  /* 0x000000ffff7c7224 */ /* 0x000fe200078e00ff */
[----:B------:R-:W-:Y:S01]  /*7ac0*/  CS2R R130, SRZ ;  /* 0x0000000000827805 */ /* 0x000fe2000001ff00 */
[----:B------:R-:W-:Y:S01]  /*7ad0*/  CS2R R128, SRZ ;  /* 0x0000000000807805 */ /* 0x000fe2000001ff00 */
[----:B------:R-:W-:Y:S01]  /*7ae0*/  CS2R R16, SRZ ;  /* 0x0000000000107805 */ /* 0x000fe2000001ff00 */
[----:B------:R-:W-:Y:S01]  /*7af0*/  MOV R122, RZ ;  /* 0x000000ff007a7202 */ /* 0x000fe20000000f00 */
[----:B------:R-:W-:Y:S01]  /*7b00*/  CS2R R120, SRZ ;  /* 0x0000000000787805 */ /* 0x000fe2000001ff00 */
[----:B--2---:R-:W-:Y:S01]  /*7b10*/  CS2R R12, SRZ ;  /* 0x00000000000c7805 */ /* 0x004fe2000001ff00 */
        /* <DEDUP_REMOVED lines=62> */
[----:B------:R-:W-:Y:S01]  /*7f00*/  CS2R R168, SRZ ;  /* 0x0000000000a87805 */ /* 0x000fe2000001ff00 */
[----:B------:R-:W-:Y:S01]  /*7f10*/  CS2R R162, SRZ ;  /* 0x0000000000a27805 */ /* 0x000fe2000001ff00 */
[----:B------:R-:W-:Y:S01]  /*7f20*/  CS2R R54, SRZ ;  /* 0x0000000000367805 */ /* 0x000fe2000001ff00 */
        /* <DEDUP_REMOVED lines=13> */
[----:B------:R-:W-:Y:S01]  /*8000*/  IMAD.MOV.U32 R144, RZ, RZ, RZ ;  /* 0x000000ffff907224 */ /* 0x000fe200078e00ff */
[----:B------:R-:W-:Y:S01]  /*8010*/  MOV R64, RZ ;  /* 0x000000ff00407202 */ /* 0x000fe20000000f00 */
[----:B------:R-:W-:Y:S01]  /*8020*/  CS2R R62, SRZ ;  /* 0x00000000003e7805 */ /* 0x000fe2000001ff00 */
[----:B------:R-:W-:Y:S01]  /*8030*/  IMAD.MOV.U32 R61, RZ, RZ, RZ ;  /* 0x000000ffff3d7224 */ /* 0x000fe200078e00ff */
[----:B------:R-:W-:Y:S05]  /*8040*/  @!P0 BRA `(.L_x_784) ;  /* 0x00011de000008947 */ /* 0x000fea0003800000 */
[----:B------:R-:W2:Y:S01]  /*8050*/  LDL R60, [R1+0x48] ;  /* 0x00004800013c7983 */ /* 0x000ea20000100800 */
[----:B------:R-:W-:-:S03]  /*8060*/  ISETP.NE.U32.AND P0, PT, RZ, c[0x0][0x340], PT ;  /* 0x0000d000ff007a0c */ /* 0x000fc60003f05070 */
[----:B------:R-:W3:Y:S01]  /*8070*/  LDL R165, [R1+0x4] ;  /* 0x0000040001a57983 */ /* 0x000ee20000100800 */
        /* <DEDUP_REMOVED lines=13> */
[----:B------:R-:W-:Y:S02]  /*8150*/  IMAD R17, R210, 0x80, R72 ;  /* 0x00000080d2117824 */ /* 0x000fe400078e0248 */
[----:B------:R-:W-:-:S05]  /*8160*/  IMAD R25, R185, c[0x0][0x2c4], RZ ;  /* 0x0000b100b9197a24 */ /* 0x000fca00078e02ff */
[C---:B------:R-:W-:Y:S02]  /*8170*/  ISETP.GE.AND P6, PT, R17.reuse, R25, PT ;  /* 0x000000191100720c */ /* 0x040fe40003fc6270 */
[----:B------:R-:W-:Y:S01]  /*8180*/  IADD3 R16, R17, 0x30, RZ ;  /* 0x0000003011107810 */ /* 0x000fe20007ffe0ff */
[----:B--2---:R-:W-:-:S05]  /*8190*/  @P5 IMAD.WIDE R2, R60, R2, c[0x0][0x340] ;  /* 0x0000d0003c025625 */ /* 0x004fca00078e0202 */
[----:B------:R2:W4:Y:S01]  /*81a0*/  @P5 LDG.E R22, [R2.64] ;  /* 0x0000000802165981 */ /* 0x000522000c1e1900 */
[----:B------:R-:W-:Y:S01]  /*81b0*/  SHF.R.S32.HI R19, RZ, 0x1f, R60 ;  /* 0x0000001fff137819 */ /* 0x000fe2000001143c */
[----:B------:R-:W-:Y:S01]  /*81c0*/  IMAD.MOV.U32 R160, RZ, RZ, c[0x0][0x1e0] ;  /* 0x00007800ffa07624 */ /* 0x000fe200078e00ff */
[----:B---3--:R-:W-:Y:S02]  /*81d0*/  LEA.HI.SX32 R73, R165, 0xffffffff, 0x1a ;  /* 0xffffffffa5497811 */ /* 0x008fe400078fd2ff */
[----:B------:R-:W-:Y:S01]  /*81e0*/  SEL R6, R19, RZ, !P0 ;  /* 0x000000ff13067207 */ /* 0x000fe20004000000 */
[C---:B------:R-:W-:Y:S01]  /*81f0*/  IMAD.SHL.U32 R161, R160.reuse, 0x40, RZ ;  /* 0x00000040a0a17824 */ /* 0x040fe200078e00ff */
[----:B------:R-:W-:Y:S01]  /*8200*/  SHF.R.S32.HI R74, RZ, 0x1f, R73 ;  /* 0x0000001fff4a7819 */ /* 0x000fe20000011449 */
[----:B------:R-:W-:Y:S01]  /*8210*/  IMAD.WIDE.U32 R162, R160, 0x20, RZ ;  /* 0x00000020a0a27825 */ /* 0x000fe200078e00ff */
[----:B------:R-:W-:-:S03]  /*8220*/  LEA.HI R55, R157, R213, RZ, 0x4 ;  /* 0x000000d59d377211 */ /* 0x000fc600078f20ff */
        /* <DEDUP_REMOVED lines=26> */
[----:B------:R-:W-:Y:S01]  /*83d0*/  IMAD.IADD R3, R3, 0x1, R6 ;  /* 0x0000000103037824 */ /* 0x000fe200078e0206 */
[----:B------:R-:W-:Y:S01]  /*83e0*/  IADD3 R6, R17, 0x20, RZ ;  /* 0x0000002011067810 */ /* 0x000fe20007ffe0ff */
[----:B------:R-:W-:Y:S01]  /*83f0*/  IMAD R0, R5, c[0x0][0x1a8], RZ ;  /* 0x00006a0005007a24 */ /* 0x000fe200078e02ff */
[----:B------:R-:W-:Y:S01]  /*8400*/  IADD3 R21, R20, 0x40, RZ ;  /* 0x0000004014157810 */ /* 0x000fe20007ffe0ff */
[----:B------:R-:W-:Y:S01]  /*8410*/  IMAD.WIDE.U32 R2, R4, c[0x0][0x1a8], R2 ;  /* 0x00006a0004027a25 */ /* 0x000fe200078e0002 */
[----:B------:R-:W-:Y:S02]  /*8420*/  ISETP.GE.AND P4, PT, R20, c[0x0][0x198], PT ;  /* 0x0000660014007a0c */ /* 0x000fe40003f86270 */
[----:B------:R-:W-:Y:S01]  /*8430*/  ISETP.GE.AND P1, PT, R6, R25, PT ;  /* 0x000000190600720c */ /* 0x000fe20003f26270 */
[----:B------:R-:W-:Y:S01]  /*8440*/  IMAD R0, R4, c[0x0][0x1ac], R0 ;  /* 0x00006b0004007a24 */ /* 0x000fe200078e0200 */
[----:B------:R-:W-:Y:S01]  /*8450*/  LEA R14, P0, R2, c[0x0][0x160], 0x1 ;  /* 0x00005800020e7a11 */ /* 0x000fe200078008ff */
[----:B------:R-:W-:Y:S01]  /*8460*/  IMAD.SHL.U32 R7, R72, 0x40, RZ ;  /* 0x0000004048077824 */ /* 0x000fe200078e00ff */
[----:B------:R-:W-:Y:S01]  /*8470*/  ISETP.GE.AND P3, PT, R21, c[0x0][0x198], PT ;  /* 0x0000660015007a0c */ /* 0x000fe20003f66270 */
[----:B------:R-:W-:Y:S01]  /*8480*/  IMAD.IADD R0, R3, 0x1, R0 ;  /* 0x0000000103007824 */ /* 0x000fe200078e0200 */
[----:B------:R-:W-:Y:S01]  /*8490*/  LEA.HI R3, R157, R213, RZ, 0x6 ;  /* 0x000000d59d037211 */ /* 0x000fe200078f30ff */
[----:B------:R-:W1:Y:S01]  /*84a0*/  SHFL.IDX PT, R4, R14, RZ, 0x181f ;  /* 0x00181fff0e047589 */ /* 0x000e6200000e0000 */
[----:B------:R-:W-:Y:S01]  /*84b0*/  IMAD.SHL.U32 R42, R80, 0x8, RZ ;  /* 0x00000008502a7824 */ /* 0x000fe200078e00ff */
[----:B------:R-:W-:-:S02]  /*84c0*/  LOP3.LUT R26, R7, 0x1c0, RZ, 0xc0, !PT ;  /* 0x000001c0071a7812 */ /* 0x000fc400078ec0ff */
[----:B------:R-:W-:Y:S01]  /*84d0*/  LEA.HI.X R15, R2, c[0x0][0x164], R0, 0x1, P0 ;  /* 0x00005900020f7a11 */ /* 0x000fe200000f0c00 */
[----:B------:R-:W-:Y:S01]  /*84e0*/  SHFL.IDX PT, R8, R14, 0x2, 0x181f ;  /* 0x00581f000e087f89 */ /* 0x000fe200000e0000 */
[----:B------:R-:W-:Y:S02]  /*84f0*/  IADD3 R0, R17, 0x10, RZ ;  /* 0x0000001011007810 */ /* 0x000fe40007ffe0ff */
[----:B------:R-:W-:Y:S01]  /*8500*/  LOP3.LUT R13, R26, 0x38, R42, 0xf8, !PT ;  /* 0x000000381a0d7812 */ /* 0x000fe200078ef82a */
[----:B------:R-:W2:Y:S01]  /*8510*/  SHFL.IDX PT, R5, R15, RZ, 0x181f ;  /* 0x00181fff0f057589 */ /* 0x000ea200000e0000 */
[----:B------:R-:W-:Y:S01]  /*8520*/  ISETP.GE.AND P2, PT, R0, R25, PT ;  /* 0x000000190000720c */ /* 0x000fe20003f46270 */
[----:B------:R-:W-:Y:S01]  /*8530*/  IMAD.SHL.U32 R0, R3, 0x8, RZ ;  /* 0x0000000803007824 */ /* 0x000fe200078e00ff */
[----:B------:R-:W-:Y:S01]  /*8540*/  SHF.R.U32.HI R28, RZ, 0x3, R26 ;  /* 0x00000003ff1c7819 */ /* 0x000fe2000001161a */
[----:B------:R-:W3:Y:S01]  /*8550*/  SHFL.IDX PT, R2, R14, 0x1, 0x181f ;  /* 0x00381f000e027f89 */ /* 0x000ee200000e0000 */
[----:B------:R-:W-:-:S02]  /*8560*/  SHF.R.S32.HI R43, RZ, 0x1f, R42 ;  /* 0x0000001fff2b7819 */ /* 0x000fc4000001142a */
[----:B------:R-:W-:Y:S01]  /*8570*/  LOP3.LUT R27, R0, 0xfffffe00, RZ, 0xc0, !PT ;  /* 0xfffffe00001b7812 */ /* 0x000fe200078ec0ff */
[----:B------:R-:W3:Y:S01]  /*8580*/  SHFL.IDX PT, R3, R15, 0x1, 0x181f ;  /* 0x00381f000f037f89 */ /* 0x000ee200000e0000 */
[--C-:B------:R-:W-:Y:S02]  /*8590*/  @!P6 SHF.R.S32.HI R0, RZ, 0x1f, R21.reuse ;  /* 0x0000001fff00e819 */ /* 0x100fe40000011415 */
[----:B------:R-:W-:Y:S02]  /*85a0*/  LOP3.LUT R252, R27, R13, R28, 0xf6, !PT ;  /* 0x0000000d1bfc7212 */ /* 0x000fe400078ef61c */
[----:B------:R-:W-:Y:S02]  /*85b0*/  @!P6 LEA.HI R12, R0, R21, RZ, 0x3 ;  /* 0x00000015000ce211 */ /* 0x000fe400078f18ff */
[----:B------:R-:W-:Y:S02]  /*85c0*/  @!P2 SHF.R.S32.HI R9, RZ, 0x1f, R21 ;  /* 0x0000001fff09a819 */ /* 0x000fe40000011415 */
[----:B-1----:R-:W-:-:S02]  /*85d0*/  @!P6 LEA R6, P0, R20, R4, 0x1 ;  /* 0x000000041406e211 */ /* 0x002fc400078008ff */
[----:B------:R-:W-:Y:S02]  /*85e0*/  @!P2 LEA.HI R0, R9, R21, RZ, 0x3 ;  /* 0x000000150900a211 */ /* 0x000fe400078f18ff */
[----:B------:R-:W1:Y:S01]  /*85f0*/  SHFL.IDX PT, R9, R15, 0x2, 0x181f ;  /* 0x00581f000f097f89 */ /* 0x000e6200000e0000 */
[----:B------:R-:W-:Y:S02]  /*8600*/  @!P6 LOP3.LUT R12, R12, 0xfffffff8, RZ, 0xc0, !PT ;  /* 0xfffffff80c0ce812 */ /* 0x000fe400078ec0ff */
[----:B--2---:R-:W-:Y:S02]  /*8610*/  @!P6 LEA.HI.X R7, R20, R5, R43, 0x1, P0 ;  /* 0x000000051407e211 */ /* 0x004fe400000f0c2b */
[----:B------:R-:W-:Y:S01]  /*8620*/  @!P2 LOP3.LUT R0, R0, 0xfffffff8, RZ, 0xc0, !PT ;  /* 0xfffffff80000a812 */ /* 0x000fe200078ec0ff */
[----:B------:R-:W-:Y:S01]  /*8630*/  @!P6 IMAD.WIDE R12, R12, 0x2, R4 ;  /* 0x000000020c0ce825 */ /* 0x000fe200078e0204 */
[----:B---3--:R-:W-:Y:S01]  /*8640*/  @!P2 LEA R10, P0, R20, R2, 0x1 ;  /* 0x00000002140aa211 */ /* 0x008fe200078008ff */
[----:B------:R-:W2:Y:S02]  /*8650*/  SHFL.IDX PT, R4, R14, 0x3, 0x181f ;  /* 0x00781f000e047f89 */ /* 0x000ea400000e0000 */
[----:B------:R-:W-:Y:S01]  /*8660*/  @!P6 IMAD.SHL.U32 R5, R252, 0x2, RZ ;  /* 0x00000002fc05e824 */ /* 0x000fe200078e00ff */
[----:B------:R-:W-:Y:S01]  /*8670*/  @!P2 LEA.HI.X R11, R20, R3, R43, 0x1, P0 ;  /* 0x00000003140ba211 */ /* 0x000fe200000f0c2b */
[----:B------:R-:W-:Y:S01]  /*8680*/  @!P2 IMAD.WIDE R2, R0, 0x2, R2 ;  /* 0x000000020002a825 */ /* 0x000fe200078e0202 */
[----:B------:R-:W-:-:S02]  /*8690*/  ISETP.GE.AND P0, PT, R16, R25, PT ;  /* 0x000000191000720c */ /* 0x000fc40003f06270 */
[----:B------:R3:W-:Y:S01]  /*86a0*/  @!P6 LDGSTS.E.BYPASS.LTC128B.128 [R5+0x8100], [R6.64], !P4 ;  /* 0x081000000605efae */ /* 0x0007e2000e101d48 */
[----:B------:R-:W-:-:S03]  /*86b0*/  @!P2 IMAD.SHL.U32 R0, R252, 0x2, RZ ;  /* 0x00000002fc00a824 */ /* 0x000fc600078e00ff */
[----:B------:R1:W-:Y:S04]  /*86c0*/  @!P6 LDGSTS.E.BYPASS.LTC128B.128 [R5+0xc100], [R12.64], !P3 ;  /* 0x0c1000000c05efae */ /* 0x0003e8000d901d48 */
[----:B------:R2:W-:Y:S04]  /*86d0*/  @!P2 LDGSTS.E.BYPASS.LTC128B.128 [R0+0x8900], [R10.64], !P4 ;  /* 0x089000000a00afae */ /* 0x0005e8000e101d48 */
[----:B------:R2:W-:Y:S01]  /*86e0*/  @!P2 LDGSTS.E.BYPASS.LTC128B.128 [R0+0xc900], [R2.64], !P3 ;  /* 0x0c9000000200afae */ /* 0x0005e2000d901d48 */
[--C-:B---3--:R-:W-:Y:S02]  /*86f0*/  @!P1 SHF.R.S32.HI R7, RZ, 0x1f, R21.reuse ;  /* 0x0000001fff079819 */ /* 0x108fe40000011415 */
[----:B------:R-:W-:Y:S01]  /*8700*/  @!P1 LEA R6, P2, R20, R8, 0x1 ;  /* 0x0000000814069211 */ /* 0x000fe200078408ff */
[----:B-1----:R-:W1:Y:S01]  /*8710*/  SHFL.IDX PT, R5, R15, 0x3, 0x181f ;  /* 0x00781f000f057f89 */ /* 0x002e6200000e0000 */
[----:B------:R-:W-:Y:S01]  /*8720*/  IMAD R12, R215, c[0x0][0x1e8], RZ ;  /* 0x00007a00d70c7a24 */ /* 0x000fe200078e02ff */
[----:B--2---:R-:W-:-:S03]  /*8730*/  @!P0 SHF.R.S32.HI R10, RZ, 0x1f, R21 ;  /* 0x0000001fff0a8819 */ /* 0x004fc60000011415 */
[----:B------:R-:W-:Y:S01]  /*8740*/  IMAD R12, R59, c[0x0][0x1ec], R12 ;  /* 0x00007b003b0c7a24 */ /* 0x000fe200078e020c */
[----:B------:R-:W-:Y:S02]  /*8750*/  @!P1 LEA.HI R0, R7, R21, RZ, 0x3 ;  /* 0x0000001507009211 */ /* 0x000fe400078f18ff */
[----:B------:R-:W-:Y:S02]  /*8760*/  IADD3 R2, R17, 0x40, RZ ;  /* 0x0000004011027810 */ /* 0x000fe40007ffe0ff */
[----:B------:R-:W-:Y:S01]  /*8770*/  @!P1 LOP3.LUT R3, R0, 0xfffffff8, RZ, 0xc0, !PT ;  /* 0xfffffff800039812 */ /* 0x000fe200078ec0ff */
[----:B------:R-:W-:Y:S01]  /*8780*/  @!P1 IMAD.SHL.U32 R0, R252, 0x2, RZ ;  /* 0x00000002fc009824 */ /* 0x000fe200078e00ff */
[----:B------:R-:W-:Y:S02]  /*8790*/  @!P1 LEA.HI.X R7, R20, R9, R43, 0x1, P2 ;  /* 0x0000000914079211 */ /* 0x000fe400010f0c2b */
[----:B------:R-:W-:Y:S01]  /*87a0*/  ISETP.GE.AND P2, PT, R2, R25, PT ;  /* 0x000000190200720c */ /* 0x000fe20003f46270 */
[----:B------:R-:W-:Y:S01]  /*87b0*/  @!P1 IMAD.WIDE R8, R3, 0x2, R8 ;  /* 0x0000000203089825 */ /* 0x000fe200078e0208 */
[----:B------:R-:W2:Y:S01]  /*87c0*/  SHFL.IDX PT, R2, R14, 0x4, 0x181f ;  /* 0x00981f000e027f89 */ /* 0x000ea200000e0000 */
[----:B------:R-:W-:-:S03]  /*87d0*/  @!P0 LEA.HI R10, R10, R21, RZ, 0x3 ;  /* 0x000000150a0a8211 */ /* 0x000fc600078f18ff */
[----:B------:R-:W3:Y:S04]  /*87e0*/  SHFL.IDX PT, R3, R15, 0x4, 0x181f ;  /* 0x00981f000f037f89 */ /* 0x000ee800000e0000 */
[----:B------:R1:W-:Y:S04]  /*87f0*/  @!P1 LDGSTS.E.BYPASS.LTC128B.128 [R0+0x9100], [R6.64], !P4 ;  /* 0x0910000006009fae */ /* 0x0003e8000e101d48 */
[----:B------:R2:W-:Y:S01]  /*8800*/  @!P1 LDGSTS.E.BYPASS.LTC128B.128 [R0+0xd100], [R8.64], !P3 ;  /* 0x0d10000008009fae */ /* 0x0005e2000d901d48 */
[----:B-1----:R-:W-:Y:S02]  /*8810*/  @!P0 LEA R6, P1, R20, R4, 0x1 ;  /* 0x0000000414068211 */ /* 0x002fe400078208ff */
[----:B--2---:R-:W-:Y:S01]  /*8820*/  @!P0 LOP3.LUT R0, R10, 0xfffffff8, RZ, 0xc0, !PT ;  /* 0xfffffff80a008812 */ /* 0x004fe200078ec0ff */
[----:B------:R-:W-:Y:S01]  /*8830*/  @!P0 IMAD.SHL.U32 R9, R252, 0x2, RZ ;  /* 0x00000002fc098824 */ /* 0x000fe200078e00ff */
[----:B------:R-:W-:Y:S01]  /*8840*/  @!P0 LEA.HI.X R7, R20, R5, R43, 0x1, P1 ;  /* 0x0000000514078211 */ /* 0x000fe200008f0c2b */
[----:B------:R-:W1:Y:S02]  /*8850*/  SHFL.IDX PT, R8, R14, 0x5, 0x181f ;  /* 0x00b81f000e087f89 */ /* 0x000e6400000e0000 */
[----:B------:R-:W-:Y:S01]  /*8860*/  @!P0 IMAD.WIDE R4, R0, 0x2, R4 ;  /* 0x0000000200048825 */ /* 0x000fe200078e0204 */
[----:B------:R-:W-:Y:S01]  /*8870*/  @!P2 SHF.R.S32.HI R0, RZ, 0x1f, R21 ;  /* 0x0000001fff00a819 */ /* 0x000fe20000011415 */
[----:B------:R2:W-:Y:S03]  /*8880*/  @!P0 LDGSTS.E.BYPASS.LTC128B.128 [R9+0x9900], [R6.64], !P4 ;  /* 0x0990000006098fae */ /* 0x0005e6000e101d48 */
[----:B------:R-:W-:Y:S01]  /*8890*/  @!P2 LEA.HI R0, R0, R21, RZ, 0x3 ;  /* 0x000000150000a211 */ /* 0x000fe200078f18ff */
[----:B------:R1:W-:Y:S01]  /*88a0*/  @!P0 LDGSTS.E.BYPASS.LTC128B.128 [R9+0xd900], [R4.64], !P3 ;  /* 0x0d90000004098fae */ /* 0x0003e2000d901d48 */
[----:B------:R-:W-:-:S02]  /*88b0*/  IADD3 R16, P3, R72, R18, RZ ;  /* 0x0000001248107210 */ /* 0x000fc40007f7e0ff */
[----:B--2---:R-:W-:Y:S02]  /*88c0*/  SHF.R.S32.HI R7, RZ, 0x1f, R18 ;  /* 0x0000001fff077819 */ /* 0x004fe40000011412 */
[----:B------:R-:W-:Y:S01]  /*88d0*/  IADD3 R6, R17, 0x50, RZ ;  /* 0x0000005011067810 */ /* 0x000fe20007ffe0ff */
[----:B-1----:R-:W1:Y:S01]  /*88e0*/  SHFL.IDX PT, R9, R15, 0x5, 0x181f ;  /* 0x00b81f000f097f89 */ /* 0x002e6200000e0000 */
[----:B------:R-:W-:Y:S02]  /*88f0*/  LEA.HI.X.SX32 R18, R72, R7, 0x1, P3 ;  /* 0x0000000748127211 */ /* 0x000fe400018f0eff */
[----:B------:R-:W-:Y:S02]  /*8900*/  @!P2 LEA R4, P0, R20, R2, 0x1 ;  /* 0x000000021404a211 */ /* 0x000fe400078008ff */
[----:B------:R-:W-:Y:S02]  /*8910*/  ISETP.GE.AND P3, PT, R21, c[0x0][0x198], PT ;  /* 0x0000660015007a0c */ /* 0x000fe40003f66270 */
[----:B------:R-:W-:-:S02]  /*8920*/  ISETP.GE.AND P1, PT, R6, R25, PT ;  /* 0x000000190600720c */ /* 0x000fc40003f26270 */
[----:B------:R-:W-:Y:S01]  /*8930*/  @!P2 LOP3.LUT R6, R0, 0xfffffff8, RZ, 0xc0, !PT ;  /* 0xfffffff80006a812 */ /* 0x000fe200078ec0ff */
[----:B------:R-:W-:Y:S01]  /*8940*/  @!P2 IMAD.SHL.U32 R0, R252, 0x2, RZ ;  /* 0x00000002fc00a824 */ /* 0x000fe200078e00ff */
[----:B---3--:R-:W-:Y:S02]  /*8950*/  @!P2 LEA.HI.X R5, R20, R3, R43, 0x1, P0 ;  /* 0x000000031405a211 */ /* 0x008fe400000f0c2b */
[----:B------:R-:W-:Y:S01]  /*8960*/  IADD3 R7, R17, 0x60, RZ ;  /* 0x0000006011077810 */ /* 0x000fe20007ffe0ff */
[----:B------:R-:W-:Y:S02]  /*8970*/  @!P2 IMAD.WIDE R2, R6, 0x2, R2 ;  /* 0x000000020602a825 */ /* 0x000fe400078e0202 */
[----:B------:R2:W-:Y:S01]  /*8980*/  @!P2 LDGSTS.E.BYPASS.LTC128B.128 [R0+0xa100], [R4.64], !P4 ;  /* 0x0a1000000400afae */ /* 0x0005e2000e101d48 */
[----:B------:R-:W-:-:S03]  /*8990*/  ISETP.GE.AND P0, PT, R7, R25, PT ;  /* 0x000000190700720c */ /* 0x000fc60003f06270 */
[----:B------:R3:W-:Y:S01]  /*89a0*/  @!P2 LDGSTS.E.BYPASS.LTC128B.128 [R0+0xe100], [R2.64], !P3 ;  /* 0x0e1000000200afae */ /* 0x0007e2000d901d48 */
[----:B------:R-:W-:-:S03]  /*89b0*/  @!P1 LEA R10, P2, R20, R8, 0x1 ;  /* 0x00000008140a9211 */ /* 0x000fc600078408ff */
[----:B------:R-:W-:Y:S01]  /*89c0*/  SHFL.IDX PT, R6, R14, 0x6, 0x181f ;  /* 0x00d81f000e067f89 */ /* 0x000fe200000e0000 */
[----:B-1----:R-:W-:-:S03]  /*89d0*/  @!P1 LEA.HI.X R11, R20, R9, R43, 0x1, P2 ;  /* 0x00000009140b9211 */ /* 0x002fc600010f0c2b */
[----:B------:R-:W1:Y:S01]  /*89e0*/  SHFL.IDX PT, R7, R15, 0x6, 0x181f ;  /* 0x00d81f000f077f89 */ /* 0x000e6200000e0000 */
[----:B--2---:R-:W-:-:S04]  /*89f0*/  IMAD R4, R18, c[0x0][0x1e0], RZ ;  /* 0x0000780012047a24 */ /* 0x004fc800078e02ff */
[C---:B------:R-:W-:Y:S01]  /*8a00*/  IMAD R4, R16.reuse, c[0x0][0x1e4], R4 ;  /* 0x0000790010047a24 */ /* 0x040fe200078e0204 */
[----:B---3--:R-:W-:Y:S01]  /*8a10*/  IADD3 R0, R17, 0x70, RZ ;  /* 0x0000007011007810 */ /* 0x008fe20007ffe0ff */
[----:B------:R-:W-:-:S03]  /*8a20*/  IMAD.WIDE.U32 R2, R16, c[0x0][0x1e0], R42 ;  /* 0x0000780010027a25 */ /* 0x000fc600078e002a */
[----:B------:R-:W-:Y:S01]  /*8a30*/  ISETP.GE.AND P2, PT, R0, R25, PT ;  /* 0x000000190000720c */ /* 0x000fe20003f46270 */
[----:B------:R-:W-:Y:S01]  /*8a40*/  IMAD.IADD R3, R3, 0x1, R4 ;  /* 0x0000000103037824 */ /* 0x000fe200078e0204 */
[--C-:B------:R-:W-:Y:S02]  /*8a50*/  @!P1 SHF.R.S32.HI R4, RZ, 0x1f, R21.reuse ;  /* 0x0000001fff049819 */ /* 0x100fe40000011415 */
[----:B------:R-:W-:Y:S01]  /*8a60*/  @!P0 SHF.R.S32.HI R0, RZ, 0x1f, R21 ;  /* 0x0000001fff008819 */ /* 0x000fe20000011415 */
[----:B------:R-:W-:Y:S01]  /*8a70*/  IMAD.WIDE.U32 R2, R59, c[0x0][0x1e8], R2 ;  /* 0x00007a003b027a25 */ /* 0x000fe200078e0002 */
[-C--:B------:R-:W-:Y:S02]  /*8a80*/  @!P1 LEA.HI R4, R4, R21.reuse, RZ, 0x3 ;  /* 0x0000001504049211 */ /* 0x080fe400078f18ff */
[----:B------:R-:W-:Y:S01]  /*8a90*/  @!P0 LEA.HI R13, R0, R21, RZ, 0x3 ;  /* 0x00000015000d8211 */ /* 0x000fe200078f18ff */
[----:B------:R-:W-:Y:S01]  /*8aa0*/  @!P1 IMAD.SHL.U32 R0, R252, 0x2, RZ ;  /* 0x00000002fc009824 */ /* 0x000fe200078e00ff */
[----:B------:R-:W-:-:S03]  /*8ab0*/  @!P1 LOP3.LUT R4, R4, 0xfffffff8, RZ, 0xc0, !PT ;  /* 0xfffffff804049812 */ /* 0x000fc600078ec0ff */
[----:B------:R-:W-:Y:S01]  /*8ac0*/  @!P2 SHF.R.S32.HI R5, RZ, 0x1f, R21 ;  /* 0x0000001fff05a819 */ /* 0x000fe20000011415 */
[----:B------:R2:W-:Y:S01]  /*8ad0*/  @!P1 LDGSTS.E.BYPASS.LTC128B.128 [R0+0xa900], [R10.64], !P4 ;  /* 0x0a9000000a009fae */ /* 0x0005e2000e101d48 */
[----:B------:R-:W-:Y:S02]  /*8ae0*/  @!P1 IMAD.WIDE R8, R4, 0x2, R8 ;  /* 0x0000000204089825 */ /* 0x000fe400078e0208 */
[----:B------:R-:W-:Y:S02]  /*8af0*/  @!P2 LEA.HI R17, R5, R21, RZ, 0x3 ;  /* 0x000000150511a211 */ /* 0x000fe400078f18ff */
[----:B------:R-:W-:Y:S01]  /*8b00*/  IMAD.IADD R5, R12, 0x1, R3 ;  /* 0x000000010c057824 */ /* 0x000fe200078e0203 */
[----:B------:R3:W-:Y:S01]  /*8b10*/  @!P1 LDGSTS.E.BYPASS.LTC128B.128 [R0+0xe900], [R8.64], !P3 ;  /* 0x0e90000008009fae */ /* 0x0007e2000d901d48 */
[----:B----4-:R-:W-:Y:S01]  /*8b20*/  @P5 SHF.R.S32.HI R3, RZ, 0x1f, R22 ;  /* 0x0000001fff035819 */ /* 0x010fe20000011416 */
[----:B------:R-:W-:Y:S02]  /*8b30*/  @!P5 IMAD.MOV.U32 R3, RZ, RZ, R19 ;  /* 0x000000ffff03d224 */ /* 0x000fe400078e0013 */
[----:B------:R-:W-:-:S02]  /*8b40*/  IMAD.MOV.U32 R4, RZ, RZ, R2 ;  /* 0x000000ffff047224 */ /* 0x000fc400078e0002 */
[----:B------:R-:W-:Y:S02]  /*8b50*/  @P5 IMAD.MOV.U32 R2, RZ, RZ, R22 ;  /* 0x000000ffff025224 */ /* 0x000fe400078e0016 */
[----:B------:R-:W-:Y:S02]  /*8b60*/  @!P5 IMAD.MOV.U32 R2, RZ, RZ, R60 ;  /* 0x000000ffff02d224 */ /* 0x000fe400078e003c */
[----:B------:R-:W-:Y:S01]  /*8b70*/  IMAD.MOV.U32 R12, RZ, RZ, c[0x0][0x1e4] ;  /* 0x00007900ff0c7624 */ /* 0x000fe200078e00ff */
[----:B--2---:R-:W-:-:S05]  /*8b80*/  @!P0 LOP3.LUT R10, R13, 0xfffffff8, RZ, 0xc0, !PT ;  /* 0xfffffff80d0a8812 */ /* 0x004fca00078ec0ff */
[----:B-1----:R-:W-:Y:S01]  /*8b90*/  @!P0 IMAD.WIDE R10, R10, 0x2, R6 ;  /* 0x000000020a0a8825 */ /* 0x002fe200078e0206 */
[----:B---3--:R-:W-:Y:S02]  /*8ba0*/  @!P0 LEA R8, P1, R20, R6, 0x1 ;  /* 0x0000000614088211 */ /* 0x008fe400078208ff */
[----:B------:R1:W2:Y:S01]  /*8bb0*/  SHFL.IDX PT, R6, R14, 0x7, 0x181f ;  /* 0x00f81f000e067f89 */ /* 0x0002a200000e0000 */
[----:B------:R-:W-:Y:S01]  /*8bc0*/  @!P0 IMAD.SHL.U32 R0, R252, 0x2, RZ ;  /* 0x00000002fc008824 */ /* 0x000fe200078e00ff */
[----:B------:R-:W-:Y:S02]  /*8bd0*/  @!P0 LEA.HI.X R9, R20, R7, R43, 0x1, P1 ;  /* 0x0000000714098211 */ /* 0x000fe400008f0c2b */
[----:B------:R-:W-:Y:S01]  /*8be0*/  ISETP.NE.U32.AND P1, PT, RZ, c[0x0][0x350], PT ;  /* 0x0000d400ff007a0c */ /* 0x000fe20003f25070 */
[----:B------:R-:W3:Y:S04]  /*8bf0*/  SHFL.IDX PT, R7, R15, 0x7, 0x181f ;  /* 0x00f81f000f077f89 */ /* 0x000ee800000e0000 */
[----:B------:R4:W-:Y:S04]  /*8c00*/  @!P0 LDGSTS.E.BYPASS.LTC128B.128 [R0+0xb100], [R8.64], !P4 ;  /* 0x0b10000008008fae */ /* 0x0009e8000e101d48 */
[----:B------:R4:W-:Y:S01]  /*8c10*/  @!P0 LDGSTS.E.BYPASS.LTC128B.128 [R0+0xf100], [R10.64], !P3 ;  /* 0x0f1000000a008fae */ /* 0x0009e2000d901d48 */
[----:B------:R-:W-:-:S04]  /*8c20*/  ISETP.NE.AND.EX P0, PT, RZ, c[0x0][0x354], PT, P1 ;  /* 0x0000d500ff007a0c */ /* 0x000fc80003f05310 */
[----:B------:R-:W-:Y:S02]  /*8c30*/  SEL R13, R2, RZ, !P0 ;  /* 0x000000ff020d7207 */ /* 0x000fe40004000000 */
[----:B-1----:R-:W-:Y:S01]  /*8c40*/  SEL R14, R3, RZ, !P0 ;  /* 0x000000ff030e7207 */ /* 0x002fe20004000000 */
[----:B------:R-:W-:Y:S02]  /*8c50*/  IMAD.MOV.U32 R3, RZ, RZ, 0x6 ;  /* 0x00000006ff037424 */ /* 0x000fe400078e00ff */
[----:B------:R-:W-:Y:S01]  /*8c60*/  IMAD.WIDE.U32 R22, R13, c[0x0][0x1f0], R4 ;  /* 0x00007c000d167a25 */ /* 0x000fe200078e0004 */
[----:B--2---:R-:W-:Y:S02]  /*8c70*/  @!P2 LEA R4, P1, R20, R6, 0x1 ;  /* 0x000000061404a211 */ /* 0x004fe400078208ff */
[----:B------:R-:W-:Y:S01]  /*8c80*/  SHF.L.U64.HI R159, R160, R3, c[0x0][0x1e4] ;  /* 0x00007900a09f7619 */ /* 0x000fe20000010203 */
[----:B------:R-:W-:Y:S01]  /*8c90*/  IMAD.MOV.U32 R166, RZ, RZ, R22 ;  /* 0x000000ffffa67224 */ /* 0x000fe200078e0016 */
[----:B---3--:R-:W-:Y:S01]  /*8ca0*/  @!P2 LEA.HI.X R5, R20, R7, R43, 0x1, P1 ;  /* 0x000000071405a211 */ /* 0x008fe200008f0c2b */
[----:B------:R1:W-:Y:S01]  /*8cb0*/  STL.64 [R1+0x40], R22 ;  /* 0x0000401601007387 */ /* 0x0003e20000100a00 */
[----:B----4-:R-:W-:-:S04]  /*8cc0*/  IMAD.IADD R8, R208, 0x1, -R72 ;  /* 0x00000001d0087824 */ /* 0x010fc800078e0a48 */
[----:B------:R-:W-:Y:S02]  /*8cd0*/  IMAD R8, R73, -0x40, R8 ;  /* 0xffffffc049087824 */ /* 0x000fe400078e0208 */
[----:B------:R-:W-:Y:S02]  /*8ce0*/  IMAD R0, R14, c[0x0][0x1f0], RZ ;  /* 0x00007c000e007a24 */ /* 0x000fe400078e02ff */
[----:B------:R-:W-:Y:S01]  /*8cf0*/  @!P2 IMAD.SHL.U32 R10, R252, 0x2, RZ ;  /* 0x00000002fc0aa824 */ /* 0x000fe200078e00ff */
[C---:B------:R-:W-:Y:S01]  /*8d00*/  ISETP.GE.AND P0, PT, R8.reuse, 0x1, PT ;  /* 0x000000010800780c */ /* 0x040fe20003f06270 */
[----:B------:R-:W-:Y:S01]  /*8d10*/  IMAD R2, R13, c[0x0][0x1f4], R0 ;  /* 0x00007d000d027a24 */ /* 0x000fe200078e0200 */
[----:B------:R-:W-:Y:S01]  /*8d20*/  ISETP.GE.AND P5, PT, R8, 0x11, PT ;  /* 0x000000110800780c */ /* 0x000fe20003fa6270 */
[----:B------:R-:W-:Y:S01]  /*8d30*/  IMAD R0, R159, R73, RZ ;  /* 0x000000499f007224 */ /* 0x000fe200078e02ff */
[----:B------:R2:W-:Y:S01]  /*8d40*/  @!P2 LDGSTS.E.BYPASS.LTC128B.128 [R10+0xb900], [R4.64], !P4 ;  /* 0x0b900000040aafae */ /* 0x0005e2000e101d48 */
[----:B------:R-:W-:Y:S01]  /*8d50*/  IMAD.IADD R167, R23, 0x1, R2 ;  /* 0x0000000117a77824 */ /* 0x000fe200078e0202 */
[----:B------:R-:W-:Y:S01]  /*8d60*/  ISETP.GE.AND P4, PT, R42, c[0x0][0x1d4], PT ;  /* 0x000075002a007a0c */ /* 0x000fe20003f86270 */
[-C--:B------:R-:W-:Y:S01]  /*8d70*/  IMAD R9, R74, R161.reuse, R0 ;  /* 0x000000a14a097224 */ /* 0x080fe200078e0200 */
[----:B------:R-:W-:Y:S01]  /*8d80*/  IADD3 R0, R42, 0x40, RZ ;  /* 0x000000402a007810 */ /* 0x000fe20007ffe0ff */
[----:B------:R-:W-:Y:S01]  /*8d90*/  IMAD.WIDE.U32 R2, R73, R161, R166 ;  /* 0x000000a149027225 */ /* 0x000fe200078e00a6 */
[----:B------:R1:W-:Y:S02]  /*8da0*/  STL.64 [R1+0x30], R166 ;  /* 0x000030a601007387 */ /* 0x0003e40000100a00 */
[----:B------:R-:W-:Y:S01]  /*8db0*/  ISETP.GE.AND P3, PT, R0, c[0x0][0x1d4], PT ;  /* 0x0000750000007a0c */ /* 0x000fe20003f66270 */
[----:B------:R-:W-:Y:S01]  /*8dc0*/  IMAD.IADD R3, R3, 0x1, R9 ;  /* 0x0000000103037824 */ /* 0x000fe200078e0209 */
[----:B------:R-:W-:-:S05]  /*8dd0*/  @!P2 LOP3.LUT R0, R17, 0xfffffff8, RZ, 0xc0, !PT ;  /* 0xfffffff81100a812 */ /* 0x000fca00078ec0ff */
[----:B------:R-:W-:-:S04]  /*8de0*/  @!P2 IMAD.WIDE R6, R0, 0x2, R6 ;  /* 0x000000020006a825 */ /* 0x000fc800078e0206 */
[----:B------:R-:W-:Y:S01]  /*8df0*/  @P0 IMAD.SHL.U32 R0, R252, 0x2, RZ ;  /* 0x00000002fc000824 */ /* 0x000fe200078e00ff */
[----:B--2---:R-:W-:-:S04]  /*8e00*/  @P0 LEA R4, P1, R2, c[0x0][0x1c8], 0x1 ;  /* 0x0000720002040a11 */ /* 0x004fc800078208ff */
[----:B------:R-:W-:Y:S02]  /*8e10*/  @P0 LEA.HI.X R5, R2, c[0x0][0x1cc], R3, 0x1, P1 ;  /* 0x0000730002050a11 */ /* 0x000fe400008f0c03 */
[----:B------:R-:W-:-:S13]  /*8e20*/  ISETP.GE.AND P1, PT, R21, c[0x0][0x198], PT ;  /* 0x0000660015007a0c */ /* 0x000fda0003f26270 */
[----:B------:R2:W-:Y:S01]  /*8e30*/  @!P2 LDGSTS.E.BYPASS.LTC128B.128 [R10+0xf900], [R6.64], !P1 ;  /* 0x0f900000060aafae */ /* 0x0005e2000c901d48 */
[----:B------:R-:W-:-:S03]  /*8e40*/  ISETP.GE.AND P1, PT, R8, 0x21, PT ;  /* 0x000000210800780c */ /* 0x000fc60003f26270 */
[----:B------:R-:W0:Y:S04]  /*8e50*/  LDGDEPBAR ;  /* 0x00000000000079af */ /* 0x000e280000000000 */
[----:B------:R-:W-:Y:S01]  /*8e60*/  BAR.SYNC.DEFER_BLOCKING 0x0 ;  /* 0x0000000000007b1d */ /* 0x000fe20000010000 */
[----:B--2---:R-:W-:-:S04]  /*8e70*/  IMAD.SHL.U32 R6, R12, 0x20, RZ ;  /* 0x000000200c067824 */ /* 0x004fc800078e00ff */
[----:B------:R-:W-:Y:S01]  /*8e80*/  IMAD.IADD R164, R163, 0x1, R6 ;  /* 0x00000001a3a47824 */ /* 0x000fe200078e0206 */
[----:B------:R-:W-:Y:S01]  /*8e90*/  @!PT LDS RZ, [RZ] ;  /* 0x00000000fffff984 */ /* 0x000fe20000000800 */
[----:B------:R-:W-:Y:S01]  /*8ea0*/  @!PT LDS RZ, [RZ] ;  /* 0x00000000fffff984 */ /* 0x000fe20000000800 */
[----:B------:R-:W-:Y:S01]  /*8eb0*/  @!PT LDS RZ, [RZ] ;  /* 0x00000000fffff984 */ /* 0x000fe20000000800 */
[----:B------:R2:W-:Y:S04]  /*8ec0*/  @P0 LDGSTS.E.BYPASS.LTC128B.128 [R0+0x4100], [R4.64], !P4 ;  /* 0x0410000004000fae */ /* 0x0005e8000e101d48 */
[----:B------:R2:W-:Y:S01]  /*8ed0*/  @P0 LDGSTS.E.BYPASS.LTC128B.128 [R0+0x6100], [R4.64+0x80], !P3 ;  /* 0x0610008004000fae */ /* 0x0005e2000d901d48 */
[----:B------:R-:W-:-:S03]  /*8ee0*/  ISETP.GE.AND P0, PT, R8, 0x31, PT ;  /* 0x000000310800780c */ /* 0x000fc60003f06270 */
[----:B------:R1:W-:Y:S01]  /*8ef0*/  STL [R1+0x50], R164 ;  /* 0x000050a401007387 */ /* 0x0003e20000100800 */
[----:B--2---:R-:W-:Y:S01]  /*8f00*/  @P5 LEA R0, P2, R160, R2, 0x4 ;  /* 0x00000002a0005211 */ /* 0x004fe200078420ff */
[----:B------:R-:W-:-:S03]  /*8f10*/  IMAD R4, R18, c[0x0][0x208], RZ ;  /* 0x0000820012047a24 */ /* 0x000fc600078e02ff */
[----:B------:R-:W-:Y:S01]  /*8f20*/  @P5 LEA.HI.X R5, R160, R3, R12, 0x4, P2 ;  /* 0x00000003a0055211 */ /* 0x000fe200010f240c */
[----:B------:R-:W-:Y:S01]  /*8f30*/  IMAD R6, R16, c[0x0][0x20c], R4 ;  /* 0x0000830010067a24 */ /* 0x000fe200078e0204 */
[----:B------:R-:W-:-:S03]  /*8f40*/  @P5 LEA R10, P2, R0, c[0x0][0x1c8], 0x1 ;  /* 0x00007200000a5a11 */ /* 0x000fc600078408ff */
[----:B------:R-:W-:Y:S01]  /*8f50*/  @P0 IMAD R12, R12, 0x30, RZ ;  /* 0x000000300c0c0824 */ /* 0x000fe200078e02ff */
[----:B------:R-:W-:Y:S01]  /*8f60*/  @P5 LEA.HI.X R11, R0, c[0x0][0x1cc], R5, 0x1, P2 ;  /* 0x00007300000b5a11 */ /* 0x000fe200010f0c05 */
[----:B------:R-:W-:Y:S01]  /*8f70*/  IMAD.WIDE.U32 R4, R16, c[0x0][0x208], R42 ;  /* 0x0000820010047a25 */ /* 0x000fe200078e002a */
[----:B------:R-:W-:-:S03]  /*8f80*/  @P1 IADD3 R0, P2, R2, R162, RZ ;  /* 0x000000a202001210 */ /* 0x000fc60007f5e0ff */
[----:B------:R-:W-:Y:S02]  /*8f90*/  IMAD.IADD R5, R5, 0x1, R6 ;  /* 0x0000000105057824 */ /* 0x000fe400078e0206 */
[--C-:B------:R-:W-:Y:S01]  /*8fa0*/  @P1 IMAD.X R7, R164, 0x1, R3.reuse, P2 ;  /* 0x00000001a4071824 */ /* 0x100fe200010e0603 */
[----:B------:R-:W-:Y:S01]  /*8fb0*/  @P1 LEA R8, P2, R0, c[0x0][0x1c8], 0x1 ;  /* 0x0000720000081a11 */ /* 0x000fe200078408ff */
[----:B------:R-:W-:-:S03]  /*8fc0*/  @P0 IMAD.WIDE.U32 R2, R160, 0x30, R2 ;  /* 0x00000030a0020825 */ /* 0x000fc600078e0002 */
[----:B------:R-:W-:Y:S01]  /*8fd0*/  @P1 LEA.HI.X R9, R0, c[0x0][0x1cc], R7, 0x1, P2 ;  /* 0x0000730000091a11 */ /* 0x000fe200010f0c07 */
[----:B------:R-:W-:Y:S01]  /*8fe0*/  @P0 IMAD.IADD R0, R12, 0x1, R3 ;  /* 0x000000010c000824 */ /* 0x000fe200078e0203 */
[----:B------:R-:W-:Y:S01]  /*8ff0*/  @P0 LEA R6, P2, R2, c[0x0][0x1c8], 0x1 ;  /* 0x0000720002060a11 */ /* 0x000fe200078408ff */
[----:B------:R-:W-:Y:S01]  /*9000*/  @P5 IMAD.SHL.U32 R3, R252, 0x2, RZ ;  /* 0x00000002fc035824 */ /* 0x000fe200078e00ff */
[----:B------:R-:W-:Y:S02]  /*9010*/  LOP3.LUT R12, R55, 0xfffffff0, RZ, 0xc0, !PT ;  /* 0xfffffff0370c7812 */ /* 0x000fe400078ec0ff */
[----:B------:R-:W-:Y:S01]  /*9020*/  @P0 LEA.HI.X R7, R2, c[0x0][0x1cc], R0, 0x1, P2 ;  /* 0x0000730002070a11 */ /* 0x000fe200010f0c00 */
[----:B------:R-:W-:Y:S01]  /*9030*/  @P1 IMAD.SHL.U32 R0, R252, 0x2, RZ ;  /* 0x00000002fc001824 */ /* 0x000fe200078e00ff */
[----:B------:R2:W-:Y:S01]  /*9040*/  @P5 LDGSTS.E.BYPASS.LTC128B.128 [R3+0x4900], [R10.64], !P4 ;  /* 0x049000000a035fae */ /* 0x0005e2000e101d48 */
[----:B------:R-:W-:-:S03]  /*9050*/  IMAD.IADD R12, R213, 0x1, -R12 ;  /* 0x00000001d50c7824 */ /* 0x000fc600078e0a0c */
[----:B------:R2:W-:Y:S02]  /*9060*/  @P5 LDGSTS.E.BYPASS.LTC128B.128 [R3+0x6900], [R10.64+0x80], !P3 ;  /* 0x069000800a035fae */ /* 0x0005e4000d901d48 */
[----:B------:R-:W-:Y:S02]  /*9070*/  SHF.R.S32.HI R2, RZ, 0x1f, R12 ;  /* 0x0000001fff027819 */ /* 0x000fe4000001140c */
[----:B------:R3:W-:Y:S02]  /*9080*/  @P1 LDGSTS.E.BYPASS.LTC128B.128 [R0+0x5100], [R8.64], !P4 ;  /* 0x0510000008001fae */ /* 0x0007e4000e101d48 */
[----:B------:R-:W-:Y:S02]  /*9090*/  LEA.HI R54, R2, R12, RZ, 0x3 ;  /* 0x0000000c02367211 */ /* 0x000fe400078f18ff */
[----:B------:R3:W-:Y:S01]  /*90a0*/  @P1 LDGSTS.E.BYPASS.LTC128B.128 [R0+0x7100], [R8.64+0x80], !P3 ;  /* 0x0710008008001fae */ /* 0x0007e2000d901d48 */
[----:B--2---:R-:W-:Y:S02]  /*90b0*/  IMAD R3, R215, c[0x0][0x210], RZ ;  /* 0x00008400d7037a24 */ /* 0x004fe400078e02ff */
[----:B---3--:R-:W-:-:S02]  /*90c0*/  @P0 IMAD.SHL.U32 R0, R252, 0x2, RZ ;  /* 0x00000002fc000824 */ /* 0x008fc400078e00ff */
[C---:B------:R-:W-:Y:S02]  /*90d0*/  IMAD R8, R59.reuse, c[0x0][0x214], R3 ;  /* 0x000085003b087a24 */ /* 0x040fe400078e0203 */
[----:B------:R-:W-:Y:S01]  /*90e0*/  IMAD.WIDE.U32 R2, R59, c[0x0][0x210], R4 ;  /* 0x000084003b027a25 */ /* 0x000fe200078e0004 */
[----:B------:R2:W-:Y:S01]  /*90f0*/  @P0 LDGSTS.E.BYPASS.LTC128B.128 [R0+0x5900], [R6.64], !P4 ;  /* 0x0590000006000fae */ /* 0x0005e2000e101d48 */
[----:B------:R-:W-:Y:S02]  /*9100*/  LOP3.LUT R4, R54, 0xfffffff8, RZ, 0xc0, !PT ;  /* 0xfffffff836047812 */ /* 0x000fe400078ec0ff */
[----:B------:R-:W-:Y:S01]  /*9110*/  IMAD.IADD R3, R8, 0x1, R3 ;  /* 0x0000000108037824 */ /* 0x000fe200078e0203 */
[----:B------:R2:W-:Y:S01]  /*9120*/  @P0 LDGSTS.E.BYPASS.LTC128B.128 [R0+0x7900], [R6.64+0x80], !P3 ;  /* 0x0790008006000fae */ /* 0x0005e2000d901d48 */
[----:B------:R-:W-:Y:S01]  /*9130*/  ISETP.LT.AND P0, PT, RZ, c[0x0][0x27c], PT ;  /* 0x00009f00ff007a0c */ /* 0x000fe20003f01270 */
[----:B------:R-:W-:Y:S02]  /*9140*/  IMAD.IADD R53, R12, 0x1, -R4 ;  /* 0x000000010c357824 */ /* 0x000fe400078e0a04 */
[----:B------:R-:W-:Y:S01]  /*9150*/  IMAD.WIDE.U32 R82, R13, c[0x0][0x218], R2 ;  /* 0x000086000d527a25 */ /* 0x000fe200078e0002 */
[----:B------:R-:W0:Y:S02]  /*9160*/  LDGDEPBAR ;  /* 0x00000000000079af */ /* 0x000e240000000000 */
[----:B------:R-:W-:Y:S01]  /*9170*/  R2P PR, R53, 0x6 ;  /* 0x0000000635007804 */ /* 0x000fe20000000000 */
[----:B------:R-:W-:Y:S01]  /*9180*/  IMAD.MOV.U32 R4, RZ, RZ, 0x10 ;  /* 0x00000010ff047424 */ /* 0x000fe200078e00ff */
[----:B------:R1:W-:Y:S01]  /*9190*/  STL.64 [R1+0x38], R82 ;  /* 0x0000385201007387 */ /* 0x0003e20000100a00 */
[----:B------:R-:W-:-:S03]  /*91a0*/  IMAD.MOV.U32 R3, RZ, RZ, 0x20 ;  /* 0x00000020ff037424 */ /* 0x000fc600078e00ff */
[----:B------:R-:W-:Y:S02]  /*91b0*/  SEL R4, R4, 0xfffffff0, !P1 ;  /* 0xfffffff004047807 */ /* 0x000fe40004800000 */
[----:B------:R-:W-:Y:S01]  /*91c0*/  SEL R3, R3, 0xffffffe0, !P2 ;  /* 0xffffffe003037807 */ /* 0x000fe20005000000 */
[----:B--2---:R-:W-:-:S04]  /*91d0*/  IMAD R0, R14, c[0x0][0x218], RZ ;  /* 0x000086000e007a24 */ /* 0x004fc800078e02ff */
[----:B------:R-:W-:-:S04]  /*91e0*/  IMAD R0, R13, c[0x0][0x21c], R0 ;  /* 0x000087000d007a24 */ /* 0x000fc800078e0200 */
[----:B------:R-:W-:-:S05]  /*91f0*/  IMAD.IADD R75, R83, 0x1, R0 ;  /* 0x00000001534b7824 */ /* 0x000fca00078e0200 */
[----:B------:R1:W-:Y:S01]  /*9200*/  STL [R1+0x4c], R75 ;  /* 0x00004c4b01007387 */ /* 0x0003e20000100800 */
[----:B------:R-:W-:Y:S05]  /*9210*/  @P0 BRA `(.L_x_785) ;  /* 0x0000002000000947 */ /* 0x000fea0003800000 */
[----:B------:R-:W-:-:S04]  /*9220*/  DEPBAR.LE SB0, 0x1 ;  /* 0x000080400000791a */ /* 0x000fc80000000000 */
[----:B------:R-:W-:Y:S05]  /*9230*/  BRA `(.L_x_786) ;  /* 0x0000657000007947 */ /* 0x000fea0003800000 */
.L_x_785:
[----:B-----5:R-:W-:Y:S01]  /*9240*/  SHF.R.S32.HI R0, RZ, 0x1f, R173 ;  /* 0x0000001fff007819 */ /* 0x020fe200000114ad */
[----:B------:R-:W-:Y:S01]  /*9250*/  ULDC.U8 UR4, c[0x0][0x298] ;  /* 0x0000a60000047ab9 */ /* 0x000fe20000000000 */
[C---:B------:R-:W-:Y:S01]  /*9260*/  IMAD.WIDE.U32 R8, R173.reuse, c[0x0][0x280], RZ ;  /* 0x0000a000ad087a25 */ /* 0x040fe200078e00ff */
[----:B------:R-:W-:Y:S01]  /*9270*/  ISETP.NE.AND P2, PT, RZ, UR4, PT ;  /* 0x00000004ff007c0c */ /* 0x000fe2000bf45270 */
[----:B------:R-:W-:Y:S01]  /*9280*/  BSSY B2, `(.L_x_786) ;  /* 0x0000652000027945 */ /* 0x000fe20003800000 */
[----:B------:R-:W-:Y:S01]  /*9290*/  SHF.L.U32 R32, R252, 0x1, RZ ;  /* 0x00000001fc207819 */ /* 0x000fe200000006ff */
[----:B------:R-:W-:Y:S01]  /*92a0*/  IMAD R2, R0, c[0x0][0x280], RZ ;  /* 0x0000a00000027a24 */ /* 0x000fe200078e02ff */
[----:B------:R-:W-:Y:S01]  /*92b0*/  LEA R18, P1, R8, c[0x0][0x270], 0x1 ;  /* 0x00009c0008127a11 */ /* 0x000fe200078208ff */
[----:B------:R-:W-:Y:S02]  /*92c0*/  IMAD R0, R0, c[0x0][0x290], RZ ;  /* 0x0000a40000007a24 */ /* 0x000fe400078e02ff */
[----:B------:R-:W-:-:S04]  /*92d0*/  IMAD.WIDE.U32 R6, R173, c[0x0][0x290], RZ ;  /* 0x0000a400ad067a25 */ /* 0x000fc800078e00ff */
[C---:B------:R-:W-:Y:S01]  /*92e0*/  IMAD R2, R173.reuse, c[0x0][0x284], R2 ;  /* 0x0000a100ad027a24 */ /* 0x040fe200078e0202 */
        /* <DEDUP_REMOVED lines=30> */
.L_x_789:
[----:B------:R-:W-:Y:S05]  /*94d0*/  BSYNC B0 ;  /* 0x0000000000007941 */ /* 0x000fea0003800000 */
.L_x_788:
[----:B------:R-:W-:Y:S01]  /*94e0*/  IMAD R2, R210, -0x80, R25 ;  /* 0xffffff80d2027824 */ /* 0x000fe200078e0219 */
[--C-:B--2--5:R-:W-:Y:S01]  /*94f0*/  SHF.R.U64 R20, R12, 0x10, R13.reuse ;  /* 0x000000100c147819 */ /* 0x124fe2000000120d */
[----:B-1----:R-:W-:Y:S01]  /*9500*/  IMAD.MOV.U32 R22, RZ, RZ, R12 ;  /* 0x000000ffff167224 */ /* 0x002fe200078e000c */
[--C-:B------:R-:W-:Y:S01]  /*9510*/  SHF.R.U32.HI R17, RZ, 0x10, R13.reuse ;  /* 0x00000010ff117819 */ /* 0x100fe2000001160d */
[----:B------:R-:W-:Y:S01]  /*9520*/  IMAD.MOV.U32 R21, RZ, RZ, R13 ;  /* 0x000000ffff157224 */ /* 0x000fe200078e000d */
[----:B------:R-:W-:Y:S01]  /*9530*/  IMNMX R23, R2, 0x80, PT ;  /* 0x0000008002177817 */ /* 0x000fe20003800200 */
[----:B------:R-:W-:Y:S01]  /*9540*/  IMAD.MOV.U32 R19, RZ, RZ, R8 ;  /* 0x000000ffff137224 */ /* 0x000fe200078e0008 */
[--C-:B------:R-:W-:Y:S01]  /*9550*/  SHF.R.U64 R16, R8, 0x10, R9.reuse ;  /* 0x0000001008107819 */ /* 0x100fe20000001209 */
[--C-:B------:R-:W-:Y:S01]  /*9560*/  IMAD.MOV.U32 R18, RZ, RZ, R9.reuse ;  /* 0x000000ffff127224 */ /* 0x100fe200078e0009 */
[----:B------:R-:W-:Y:S01]  /*9570*/  ISETP.GE.AND P0, PT, R72, R23, PT ;  /* 0x000000174800720c */ /* 0x000fe20003f06270 */
[----:B------:R-:W-:Y:S01]  /*9580*/  IMAD.MOV.U32 R15, RZ, RZ, R10 ;  /* 0x000000ffff0f7224 */ /* 0x000fe200078e000a */
[----:B------:R-:W-:Y:S01]  /*9590*/  SHF.R.U32.HI R13, RZ, 0x10, R9 ;  /* 0x00000010ff0d7819 */ /* 0x000fe20000011609 */
[--C-:B------:R-:W-:Y:S01]  /*95a0*/  IMAD.MOV.U32 R14, RZ, RZ, R11.reuse ;  /* 0x000000ffff0e7224 */ /* 0x100fe200078e000b */
[--C-:B------:R-:W-:Y:S01]  /*95b0*/  SHF.R.U64 R12, R10, 0x10, R11.reuse ;  /* 0x000000100a0c7819 */ /* 0x100fe2000000120b */
[----:B------:R-:W-:Y:S01]  /*95c0*/  IMAD.MOV.U32 R10, RZ, RZ, R6 ;  /* 0x000000ffff0a7224 */ /* 0x000fe200078e0006 */
[----:B------:R-:W-:Y:S01]  /*95d0*/  SHF.R.U32.HI R8, RZ, 0x10, R11 ;  /* 0x00000010ff087819 */ /* 0x000fe2000001160b */
[--C-:B------:R-:W-:Y:S01]  /*95e0*/  IMAD.MOV.U32 R9, RZ, RZ, R7.reuse ;  /* 0x000000ffff097224 */ /* 0x100fe200078e0007 */
[----:B------:R-:W-:Y:S01]  /*95f0*/  SHF.R.U64 R5, R6, 0x10, R7 ;  /* 0x0000001006057819 */ /* 0x000fe20000001207 */
[----:B------:R-:W-:-:S04]  /*9600*/  DEPBAR.LE SB0, 0x1 ;  /* 0x000080400000791a */ /* 0x000fc80000000000 */
[----:B------:R-:W-:Y:S01]  /*9610*/  SHF.R.U32.HI R0, RZ, 0x10, R7 ;  /* 0x00000010ff007819 */ /* 0x000fe20000011607 */
[----:B------:R-:W-:Y:S01]  /*9620*/  BSSY B1, `(.L_x_790) ;  /* 0x000005e000017945 */ /* 0x000fe20003800000 */
[----:B------:R-:W-:Y:S02]  /*9630*/  PRMT R25, R16, 0x5410, R19 ;  /* 0x0000541010197816 */ /* 0x000fe40000000013 */
        /* <DEDUP_REMOVED lines=15> */
[----:B------:R-:W-:Y:S02]  /*9730*/  HADD2.F32 R5, -RZ, R22.H0_H0 ;  /* 0x20000016ff057230 */ /* 0x000fe40000004100 */
        /* <DEDUP_REMOVED lines=8> */
[--C-:B------:R-:W-:Y:S02]  /*97c0*/  HADD2.F32 R16, -RZ, R11.reuse.H0_H0 ;  /* 0x2000000bff107230 */ /* 0x100fe40000004100 */
[----:B------:R-:W-:Y:S01]  /*97d0*/  HADD2.F32 R15, -RZ, R11.H1_H1 ;  /* 0x3000000bff0f7230 */ /* 0x000fe20000004100 */
[----:B------:R-:W-:-:S02]  /*97e0*/  FMUL.FTZ R11, R8, R7 ;  /* 0x00000007080b7220 */ /* 0x000fc40000410000 */
[CC--:B------:R-:W-:Y:S02]  /*97f0*/  FMUL.FTZ R7, R9.reuse, R0.reuse ;  /* 0x0000000009077220 */ /* 0x0c0fe40000410000 */
[----:B------:R-:W-:Y:S02]  /*9800*/  FMUL.FTZ R0, R6, R0 ;  /* 0x0000000006007220 */ /* 0x000fe40000410000 */
[-C--:B------:R-:W-:Y:S02]  /*9810*/  FFMA.FTZ R17, R12, R5.reuse, -R11 ;  /* 0x000000050c117223 */ /* 0x080fe4000001080b */
[-C--:B------:R-:W-:Y:S01]  /*9820*/  FFMA.FTZ R11, R6, R2.reuse, -R7 ;  /* 0x00000002060b7223 */ /* 0x080fe20000010807 */
[--C-:B------:R-:W-:Y:S01]  /*9830*/  HADD2.F32 R6, -RZ, R19.reuse.H1_H1 ;  /* 0x30000013ff067230 */ /* 0x100fe20000004100 */
[----:B------:R-:W-:Y:S01]  /*9840*/  FFMA.FTZ R9, R9, R2, R0 ;  /* 0x0000000209097223 */ /* 0x000fe20000010000 */
[----:B------:R-:W-:Y:S01]  /*9850*/  HADD2.F32 R0, -RZ, R19.H0_H0 ;  /* 0x20000013ff007230 */ /* 0x000fe20000004100 */
[----:B------:R-:W-:Y:S01]  /*9860*/  FFMA.FTZ R12, R8, R5, R10 ;  /* 0x00000005080c7223 */ /* 0x000fe2000001000a */
[----:B------:R-:W-:Y:S01]  /*9870*/  HADD2.F32 R5, -RZ, R21.H0_H0 ;  /* 0x20000015ff057230 */ /* 0x000fe20000004100 */
[-C--:B------:R-:W-:Y:S01]  /*9880*/  FMUL.FTZ R8, R13, R6.reuse ;  /* 0x000000060d087220 */ /* 0x080fe20000410000 */
[----:B------:R-:W-:Y:S01]  /*9890*/  HADD2.F32 R2, -RZ, R20.H1_H1 ;  /* 0x30000014ff027230 */ /* 0x000fe20000004100 */
[----:B------:R-:W-:Y:S01]  /*98a0*/  FMUL.FTZ R7, R14, R6 ;  /* 0x000000060e077220 */ /* 0x000fe20000410000 */
[----:B------:R-:W-:Y:S01]  /*98b0*/  F2FP.PACK_AB R9, R9, R11 ;  /* 0x0000000b0909723e */ /* 0x000fe200000000ff */
[----:B------:R-:W-:-:S02]  /*98c0*/  FMUL.FTZ R6, R15, R0 ;  /* 0x000000000f067220 */ /* 0x000fc40000410000 */
[----:B------:R-:W-:Y:S02]  /*98d0*/  FMUL.FTZ R0, R16, R0 ;  /* 0x0000000010007220 */ /* 0x000fe40000410000 */
[----:B------:R-:W-:Y:S01]  /*98e0*/  FFMA.FTZ R10, R14, R5, -R8 ;  /* 0x000000050e0a7223 */ /* 0x000fe20000010808 */
[----:B------:R-:W-:Y:S01]  /*98f0*/  F2FP.PACK_AB R8, R12, R17 ;  /* 0x000000110c08723e */ /* 0x000fe200000000ff */
[----:B------:R-:W-:Y:S02]  /*9900*/  FFMA.FTZ R7, R13, R5, R7 ;  /* 0x000000050d077223 */ /* 0x000fe40000010007 */
[-C--:B------:R-:W-:Y:S02]  /*9910*/  FFMA.FTZ R6, R16, R2.reuse, -R6 ;  /* 0x0000000210067223 */ /* 0x080fe40000010806 */
[----:B------:R-:W-:Y:S01]  /*9920*/  FFMA.FTZ R0, R15, R2, R0 ;  /* 0x000000020f007223 */ /* 0x000fe20000010000 */
[----:B------:R-:W-:-:S04]  /*9930*/  F2FP.PACK_AB R10, R7, R10 ;  /* 0x0000000a070a723e */ /* 0x000fc800000000ff */
[----:B------:R-:W-:-:S05]  /*9940*/  F2FP.PACK_AB R11, R0, R6 ;  /* 0x00000006000b723e */ /* 0x000fca00000000ff */
[----:B------:R1:W-:Y:S02]  /*9950*/  STS.128 [R32+0x8100], R8 ;  /* 0x0081000820007388 */ /* 0x0003e40000000c00 */
.L_x_793:
[----:B------:R-:W-:Y:S05]  /*9960*/  BSYNC B0 ;  /* 0x0000000000007941 */ /* 0x000fea0003800000 */
.L_x_792:
[----:B------:R-:W-:-:S04]  /*9970*/  IADD3 R0, R27, 0x20, RZ ;  /* 0x000000201b007810 */ /* 0x000fc80007ffe0ff */
[----:B------:R-:W-:-:S13]  /*9980*/  ISETP.GE.AND P0, PT, R0, c[0x0][0x27c], PT ;  /* 0x00009f0000007a0c */ /* 0x000fda0003f06270 */
[----:B------:R-:W-:Y:S05]  /*9990*/  @P0 BRA `(.L_x_791) ;  /* 0x0000026000000947 */ /* 0x000fea0003800000 */
[----:B-1----:R-:W1:Y:S01]  /*99a0*/  LDS.128 R8, [R32+0xc100] ;  /* 0x00c1000020087984 */ /* 0x002e620000000c00 */
[----:B------:R-:W-:Y:S02]  /*99b0*/  HADD2.F32 R7, -RZ, R21.H1_H1 ;  /* 0x30000015ff077230 */ /* 0x000fe40000004100 */
        /* <DEDUP_REMOVED lines=21> */
[--C-:B------:R-:W-:Y:S01]  /*9b10*/  HADD2.F32 R5, -RZ, R26.reuse.H1_H1 ;  /* 0x3000001aff057230 */ /* 0x100fe20000004100 */
[-C--:B------:R-:W-:Y:S01]  /*9b20*/  FMUL.FTZ R8, R13, R6.reuse ;  /* 0x000000060d087220 */ /* 0x080fe20000410000 */
[----:B------:R-:W-:Y:S01]  /*9b30*/  HADD2.F32 R2, -RZ, R26.H0_H0 ;  /* 0x2000001aff027230 */ /* 0x000fe20000004100 */
        /* <DEDUP_REMOVED lines=12> */
.L_x_791:
[----:B------:R-:W-:Y:S05]  /*9c00*/  BSYNC B1 ;  /* 0x0000000000017941 */ /* 0x000fea0003800000 */
.L_x_790:
        /* <DEDUP_REMOVED lines=19> */
[--C-:B------:R-:W-:Y:S02]  /*9d40*/  HADD2.F32 R16, -RZ, R11.reuse.H0_H0 ;  /* 0x2000000bff107230 */ /* 0x100fe40000004100 */
[----:B------:R-:W-:Y:S01]  /*9d50*/  HADD2.F32 R15, -RZ, R11.H1_H1 ;  /* 0x3000000bff0f7230 */ /* 0x000fe20000004100 */
[----:B------:R-:W-:-:S02]  /*9d60*/  FMUL.FTZ R11, R7, R8 ;  /* 0x00000008070b7220 */ /* 0x000fc40000410000 */
[CC--:B------:R-:W-:Y:S02]  /*9d70*/  FMUL.FTZ R7, R0.reuse, R9.reuse ;  /* 0x0000000900077220 */ /* 0x0c0fe40000410000 */
[----:B------:R-:W-:Y:S02]  /*9d80*/  FMUL.FTZ R0, R0, R6 ;  /* 0x0000000600007220 */ /* 0x000fe40000410000 */
[C---:B------:R-:W-:Y:S02]  /*9d90*/  FFMA.FTZ R17, R5.reuse, R12, -R11 ;  /* 0x0000000c05117223 */ /* 0x040fe4000001080b */
[C---:B------:R-:W-:Y:S01]  /*9da0*/  FFMA.FTZ R11, R2.reuse, R6, -R7 ;  /* 0x00000006020b7223 */ /* 0x040fe20000010807 */
[--C-:B------:R-:W-:Y:S01]  /*9db0*/  HADD2.F32 R6, -RZ, R19.reuse.H1_H1 ;  /* 0x30000013ff067230 */ /* 0x100fe20000004100 */
[----:B------:R-:W-:Y:S01]  /*9dc0*/  FFMA.FTZ R9, R2, R9, R0 ;  /* 0x0000000902097223 */ /* 0x000fe20000010000 */
[----:B------:R-:W-:Y:S01]  /*9dd0*/  HADD2.F32 R0, -RZ, R19.H0_H0 ;  /* 0x20000013ff007230 */ /* 0x000fe20000004100 */
[----:B------:R-:W-:Y:S01]  /*9de0*/  FFMA.FTZ R12, R5, R8, R10 ;  /* 0x00000008050c7223 */ /* 0x000fe2000001000a */
[----:B------:R-:W-:Y:S01]  /*9df0*/  HADD2.F32 R5, -RZ, R21.H0_H0 ;  /* 0x20000015ff057230 */ /* 0x000fe20000004100 */
[C---:B------:R-:W-:Y:S01]  /*9e00*/  FMUL.FTZ R8, R6.reuse, R13 ;  /* 0x0000000d06087220 */ /* 0x040fe20000410000 */
[----:B------:R-:W-:Y:S01]  /*9e10*/  HADD2.F32 R2, -RZ, R20.H1_H1 ;  /* 0x30000014ff027230 */ /* 0x000fe20000004100 */
[----:B------:R-:W-:Y:S01]  /*9e20*/  FMUL.FTZ R7, R6, R14 ;  /* 0x0000000e06077220 */ /* 0x000fe20000410000 */
[----:B------:R-:W-:Y:S01]  /*9e30*/  F2FP.PACK_AB R9, R9, R11 ;  /* 0x0000000b0909723e */ /* 0x000fe200000000ff */
[----:B------:R-:W-:-:S02]  /*9e40*/  FMUL.FTZ R6, R0, R15 ;  /* 0x0000000f00067220 */ /* 0x000fc40000410000 */
[----:B------:R-:W-:Y:S02]  /*9e50*/  FMUL.FTZ R0, R0, R16 ;  /* 0x0000001000007220 */ /* 0x000fe40000410000 */
[C---:B------:R-:W-:Y:S01]  /*9e60*/  FFMA.FTZ R10, R5.reuse, R14, -R8 ;  /* 0x0000000e050a7223 */ /* 0x040fe20000010808 */
[----:B------:R-:W-:Y:S01]  /*9e70*/  F2FP.PACK_AB R8, R12, R17 ;  /* 0x000000110c08723e */ /* 0x000fe200000000ff */
[----:B------:R-:W-:Y:S02]  /*9e80*/  FFMA.FTZ R7, R5, R13, R7 ;  /* 0x0000000d05077223 */ /* 0x000fe40000010007 */
[C---:B------:R-:W-:Y:S02]  /*9e90*/  FFMA.FTZ R6, R2.reuse, R16, -R6 ;  /* 0x0000001002067223 */ /* 0x040fe40000010806 */
[----:B------:R-:W-:Y:S01]  /*9ea0*/  FFMA.FTZ R0, R2, R15, R0 ;  /* 0x0000000f02007223 */ /* 0x000fe20000010000 */
[----:B------:R-:W-:-:S04]  /*9eb0*/  F2FP.PACK_AB R10, R7, R10 ;  /* 0x0000000a070a723e */ /* 0x000fc800000000ff */
[----:B------:R-:W-:-:S05]  /*9ec0*/  F2FP.PACK_AB R11, R0, R6 ;  /* 0x00000006000b723e */ /* 0x000fca00000000ff */
[----:B------:R1:W-:Y:S02]  /*9ed0*/  STS.128 [R32+0x8900], R8 ;  /* 0x0089000820007388 */ /* 0x0003e40000000c00 */
.L_x_797:
[----:B------:R-:W-:Y:S05]  /*9ee0*/  BSYNC B0 ;  /* 0x0000000000007941 */ /* 0x000fea0003800000 */
.L_x_796:
        /* <DEDUP_REMOVED lines=26> */
[--C-:B------:R-:W-:Y:S01]  /*a090*/  HADD2.F32 R5, -RZ, R26.reuse.H1_H1 ;  /* 0x3000001aff057230 */ /* 0x100fe20000004100 */
[C---:B------:R-:W-:Y:S01]  /*a0a0*/  FMUL.FTZ R8, R6.reuse, R13 ;  /* 0x0000000d06087220 */ /* 0x040fe20000410000 */
[----:B------:R-:W-:Y:S01]  /*a0b0*/  HADD2.F32 R2, -RZ, R26.H0_H0 ;  /* 0x2000001aff027230 */ /* 0x000fe20000004100 */
        /* <DEDUP_REMOVED lines=12> */
.L_x_795:
[----:B------:R-:W-:Y:S05]  /*a180*/  BSYNC B1 ;  /* 0x0000000000017941 */ /* 0x000fea0003800000 */
.L_x_794:
        /* <DEDUP_REMOVED lines=45> */
.L_x_801:
[----:B------:R-:W-:Y:S05]  /*a460*/  BSYNC B0 ;  /* 0x0000000000007941 */ /* 0x000fea0003800000 */
.L_x_800:
        /* <DEDUP_REMOVED lines=41> */
.L_x_799:
[----:B------:R-:W-:Y:S05]  /*a700*/  BSYNC B1 ;  /* 0x0000000000017941 */ /* 0x000fea0003800000 */
.L_x_798:
        /* <DEDUP_REMOVED lines=45> */
.L_x_805:
[----:B------:R-:W-:Y:S05]  /*a9e0*/  BSYNC B0 ;  /* 0x0000000000007941 */ /* 0x000fea0003800000 */
.L_x_804:
        /* <DEDUP_REMOVED lines=41> */
.L_x_803:
[----:B------:R-:W-:Y:S05]  /*ac80*/  BSYNC B1 ;  /* 0x0000000000017941 */ /* 0x000fea0003800000 */
.L_x_802:
        /* <DEDUP_REMOVED lines=45> */
.L_x_809:
[----:B------:R-:W-:Y:S05]  /*af60*/  BSYNC B0 ;  /* 0x0000000000007941 */ /* 0x000fea0003800000 */
.L_x_808:
        /* <DEDUP_REMOVED lines=41> */
.L_x_807:
[----:B------:R-:W-:Y:S05]  /*b200*/  BSYNC B1 ;  /* 0x0000000000017941 */ /* 0x000fea0003800000 */
.L_x_806:
        /* <DEDUP_REMOVED lines=45> */
.L_x_813:
[----:B------:R-:W-:Y:S05]  /*b4e0*/  BSYNC B0 ;  /* 0x0000000000007941 */ /* 0x000fea0003800000 */
.L_x_812:
        /* <DEDUP_REMOVED lines=41> */
.L_x_811:
[----:B------:R-:W-:Y:S05]  /*b780*/  BSYNC B1 ;  /* 0x0000000000017941 */ /* 0x000fea0003800000 */
.L_x_810:
        /* <DEDUP_REMOVED lines=45> */
.L_x_817:
[----:B------:R-:W-:Y:S05]  /*ba60*/  BSYNC B0 ;  /* 0x0000000000007941 */ /* 0x000fea0003800000 */
.L_x_816:
        /* <DEDUP_REMOVED lines=41> */
.L_x_815:
[----:B------:R-:W-:Y:S05]  /*bd00*/  BSYNC B1 ;  /* 0x0000000000017941 */ /* 0x000fea0003800000 */
.L_x_814:
        /* <DEDUP_REMOVED lines=44> */
.L_x_820:
[----:B------:R-:W-:Y:S05]  /*bfd0*/  BSYNC B0 ;  /* 0x0000000000007941 */ /* 0x000fea0003800000 */
.L_x_819:
        /* <DEDUP_REMOVED lines=40> */
[----:B------:R1:W-:Y:S01]  /*c260*/  STS.128 [R32+0xf900], R8 ;  /* 0x00f9000820007388 */ /* 0x0003e20000000c00 */
[----:B------:R-:W-:Y:S05]  /*c270*/  BRA `(.L_x_818) ;  /* 0x0000352000007947 */ /* 0x000fea0003800000 */
.L_x_787:
        /* <DEDUP_REMOVED lines=17> */
.L_x_822:
[----:B------:R-:W-:Y:S05]  /*c390*/  BSYNC B0 ;  /* 0x0000000000007941 */ /* 0x000fea0003800000 */
.L_x_821:
[----:B------:R-:W-:Y:S01]  /*c3a0*/  IMAD R2, R210, -0x80, R25 ;  /* 0xffffff80d2027824 */ /* 0x000fe200078e0219 */
[----:B------:R-:W-:Y:S01]  /*c3b0*/  ISETP.GE.AND P0, PT, R20, c[0x0][0x27c], PT ;  /* 0x00009f0014007a0c */ /* 0x000fe20003f06270 */
[----:B-----5:R-:W-:Y:S01]  /*c3c0*/  IMAD.MOV.U32 R21, RZ, RZ, R10 ;  /* 0x000000ffff157224 */ /* 0x020fe200078e000a */
[--C-:B------:R-:W-:Y:S01]  /*c3d0*/  SHF.R.U64 R17, R10, 0x10, R11.reuse ;  /* 0x000000100a117819 */ /* 0x100fe2000000120b */
[----:B------:R-:W-:Y:S01]  /*c3e0*/  IMAD.MOV.U32 R24, RZ, RZ, R8 ;  /* 0x000000ffff187224 */ /* 0x000fe200078e0008 */
[----:B------:R-:W-:Y:S01]  /*c3f0*/  IMNMX R44, R2, 0x80, PT ;  /* 0x00000080022c7817 */ /* 0x000fe20003800200 */
[----:B--2---:R-:W-:Y:S01]  /*c400*/  IMAD.MOV.U32 R19, RZ, RZ, R11 ;  /* 0x000000ffff137224 */ /* 0x004fe200078e000b */
[--C-:B-1----:R-:W-:Y:S01]  /*c410*/  SHF.R.U64 R22, R8, 0x10, R9.reuse ;  /* 0x0000001008167819 */ /* 0x102fe20000001209 */
[----:B------:R-:W-:Y:S01]  /*c420*/  IMAD.MOV.U32 R23, RZ, RZ, R9 ;  /* 0x000000ffff177224 */ /* 0x000fe200078e0009 */
[----:B------:R-:W-:Y:S01]  /*c430*/  ISETP.GE.OR P1, PT, R72, R44, P0 ;  /* 0x0000002c4800720c */ /* 0x000fe20000726670 */
[----:B------:R-:W-:Y:S01]  /*c440*/  IMAD.MOV.U32 R16, RZ, RZ, R12 ;  /* 0x000000ffff107224 */ /* 0x000fe200078e000c */
[----:B------:R-:W-:Y:S01]  /*c450*/  SHF.R.U32.HI R10, RZ, 0x10, R11 ;  /* 0x00000010ff0a7819 */ /* 0x000fe2000001160b */
        /* <DEDUP_REMOVED lines=38> */
[----:B------:R-:W2:Y:S01]  /*c6c0*/  LDS.128 R8, [R37+0x8100] ;  /* 0x0081000025087984 */ /* 0x000ea20000000c00 */
[--C-:B-1----:R-:W-:Y:S02]  /*c6d0*/  HADD2.F32 R23, -RZ, R12.reuse.H0_H0 ;  /* 0x2000000cff177230 */ /* 0x102fe40000004100 */
[----:B------:R-:W-:Y:S02]  /*c6e0*/  HADD2.F32 R22, -RZ, R12.H1_H1 ;  /* 0x3000000cff167230 */ /* 0x000fe40000004100 */
[--C-:B------:R-:W-:Y:S01]  /*c6f0*/  HADD2.F32 R25, -RZ, R13.reuse.H0_H0 ;  /* 0x2000000dff197230 */ /* 0x100fe20000004100 */
[----:B------:R-:W-:Y:S01]  /*c700*/  FMUL.FTZ R2, R23, R6 ;  /* 0x0000000617027220 */ /* 0x000fe20000410000 */
[--C-:B------:R-:W-:Y:S02]  /*c710*/  HADD2.F32 R27, -RZ, R14.reuse.H0_H0 ;  /* 0x2000000eff1b7230 */ /* 0x100fe40000004100 */
[----:B------:R-:W-:Y:S02]  /*c720*/  HADD2.F32 R26, -RZ, R14.H1_H1 ;  /* 0x3000000eff1a7230 */ /* 0x000fe40000004100 */
[----:B------:R-:W-:-:S02]  /*c730*/  HADD2.F32 R24, -RZ, R13.H1_H1 ;  /* 0x3000000dff187230 */ /* 0x000fc40000004100 */
[--C-:B------:R-:W-:Y:S02]  /*c740*/  HADD2.F32 R29, -RZ, R15.reuse.H0_H0 ;  /* 0x2000000fff1d7230 */ /* 0x100fe40000004100 */
[----:B------:R-:W-:Y:S02]  /*c750*/  HADD2.F32 R28, -RZ, R15.H1_H1 ;  /* 0x3000000fff1c7230 */ /* 0x000fe40000004100 */
[--C-:B--2---:R-:W-:Y:S02]  /*c760*/  HADD2.F32 R7, -RZ, R8.reuse.H0_H0 ;  /* 0x20000008ff077230 */ /* 0x104fe40000004100 */
[----:B------:R-:W-:Y:S02]  /*c770*/  HADD2.F32 R8, -RZ, R8.H1_H1 ;  /* 0x30000008ff087230 */ /* 0x000fe40000004100 */
[--C-:B------:R-:W-:Y:S01]  /*c780*/  HADD2.F32 R12, -RZ, R9.reuse.H0_H0 ;  /* 0x20000009ff0c7230 */ /* 0x100fe20000004100 */
[C---:B------:R-:W-:Y:S01]  /*c790*/  FFMA.FTZ R41, R7.reuse, R18, R2 ;  /* 0x0000001207297223 */ /* 0x040fe20000010002 */
[----:B------:R-:W-:Y:S01]  /*c7a0*/  HADD2.F32 R14, -RZ, R9.H1_H1 ;  /* 0x30000009ff0e7230 */ /* 0x000fe20000004100 */
[-C--:B------:R-:W-:Y:S01]  /*c7b0*/  FMUL.FTZ R2, R22, R0.reuse ;  /* 0x0000000016027220 */ /* 0x080fe20000410000 */
[--C-:B------:R-:W-:Y:S01]  /*c7c0*/  HADD2.F32 R13, -RZ, R10.reuse.H0_H0 ;  /* 0x2000000aff0d7230 */ /* 0x100fe20000004100 */
[C---:B------:R-:W-:Y:S01]  /*c7d0*/  FMUL.FTZ R36, R8.reuse, R0 ;  /* 0x0000000008247220 */ /* 0x040fe20000410000 */
[----:B------:R-:W-:Y:S01]  /*c7e0*/  HADD2.F32 R0, -RZ, R47.H1_H1 ;  /* 0x3000002fff007230 */ /* 0x000fe20000004100 */
[----:B------:R-:W-:Y:S01]  /*c7f0*/  FMUL.FTZ R38, R7, R6 ;  /* 0x0000000607267220 */ /* 0x000fe20000410000 */
[--C-:B------:R-:W-:Y:S01]  /*c800*/  HADD2.F32 R9, -RZ, R51.reuse.H0_H0 ;  /* 0x20000033ff097230 */ /* 0x100fe20000004100 */
[-C--:B------:R-:W-:Y:S01]  /*c810*/  FMUL.FTZ R6, R25, R5.reuse ;  /* 0x0000000519067220 */ /* 0x080fe20000410000 */
[----:B------:R-:W-:Y:S01]  /*c820*/  HADD2.F32 R15, -RZ, R10.H1_H1 ;  /* 0x3000000aff0f7230 */ /* 0x000fe20000004100 */
[----:B------:R-:W-:Y:S01]  /*c830*/  FFMA.FTZ R40, R8, R16, R2 ;  /* 0x0000001008287223 */ /* 0x000fe20000010002 */
[----:B------:R-:W-:Y:S01]  /*c840*/  HADD2.F32 R2, -RZ, R46.H1_H1 ;  /* 0x3000002eff027230 */ /* 0x000fe20000004100 */
[C---:B------:R-:W-:Y:S01]  /*c850*/  FMUL.FTZ R34, R12.reuse, R5 ;  /* 0x000000050c227220 */ /* 0x040fe20000410000 */
[----:B------:R-:W-:Y:S01]  /*c860*/  HADD2.F32 R8, -RZ, R48.H0_H0 ;  /* 0x20000030ff087230 */ /* 0x000fe20000004100 */
[----:B------:R-:W-:Y:S01]  /*c870*/  FMUL.FTZ R5, R27, R0 ;  /* 0x000000001b057220 */ /* 0x000fe20000410000 */
[--C-:B------:R-:W-:Y:S01]  /*c880*/  HADD2.F32 R10, -RZ, R50.reuse.H0_H0 ;  /* 0x20000032ff0a7230 */ /* 0x100fe20000004100 */
[----:B------:R-:W-:Y:S01]  /*c890*/  FFMA.FTZ R39, R12, R17, R6 ;  /* 0x000000110c277223 */ /* 0x000fe20000010006 */
[----:B------:R-:W-:Y:S01]  /*c8a0*/  HADD2.F32 R7, -RZ, R51.H1_H1 ;  /* 0x30000033ff077230 */ /* 0x000fe20000004100 */
[C---:B------:R-:W-:Y:S01]  /*c8b0*/  FFMA.FTZ R33, R13.reuse, R9, R5 ;  /* 0x000000090d217223 */ /* 0x040fe20000010005 */
[--C-:B------:R-:W-:Y:S01]  /*c8c0*/  HADD2.F32 R20, -RZ, R11.reuse.H0_H0 ;  /* 0x2000000bff147230 */ /* 0x100fe20000004100 */
[-C--:B------:R-:W-:Y:S01]  /*c8d0*/  FMUL.FTZ R6, R24, R2.reuse ;  /* 0x0000000218067220 */ /* 0x080fe20000410000 */
[----:B------:R-:W-:Y:S01]  /*c8e0*/  HADD2.F32 R19, -RZ, R11.H1_H1 ;  /* 0x3000000bff137230 */ /* 0x000fe20000004100 */
[----:B------:R-:W-:Y:S01]  /*c8f0*/  FMUL.FTZ R31, R14, R2 ;  /* 0x000000020e1f7220 */ /* 0x000fe20000410000 */
[----:B------:R-:W-:Y:S01]  /*c900*/  HADD2.F32 R2, -RZ, R50.H1_H1 ;  /* 0x30000032ff027230 */ /* 0x000fe20000004100 */
[----:B------:R-:W-:Y:S01]  /*c910*/  FMUL.FTZ R21, R13, R0 ;  /* 0x000000000d157220 */ /* 0x000fe20000410000 */
[----:B------:R-:W-:Y:S01]  /*c920*/  HADD2.F32 R0, -RZ, R49.H1_H1 ;  /* 0x30000031ff007230 */ /* 0x000fe20000004100 */
[----:B------:R-:W-:-:S02]  /*c930*/  FMUL.FTZ R5, R26, R8 ;  /* 0x000000081a057220 */ /* 0x000fc40000410000 */
[----:B------:R-:W-:Y:S01]  /*c940*/  FFMA.FTZ R35, R14, R10, R6 ;  /* 0x0000000a0e237223 */ /* 0x000fe20000010006 */
[--C-:B------:R-:W-:Y:S01]  /*c950*/  HADD2.F32 R6, -RZ, R52.reuse.H1_H1 ;  /* 0x30000034ff067230 */ /* 0x100fe20000004100 */
[C---:B------:R-:W-:Y:S01]  /*c960*/  FFMA.FTZ R30, R15.reuse, R7, R5 ;  /* 0x000000070f1e7223 */ /* 0x040fe20000010005 */
[----:B------:R-:W-:Y:S01]  /*c970*/  HADD2.F32 R5, -RZ, R52.H0_H0 ;  /* 0x20000034ff057230 */ /* 0x000fe20000004100 */
[----:B------:R-:W-:Y:S02]  /*c980*/  FMUL.FTZ R14, R15, R8 ;  /* 0x000000080f0e7220 */ /* 0x000fe40000410000 */
[----:B------:R-:W-:Y:S02]  /*c990*/  FMUL.FTZ R8, R29, R2 ;  /* 0x000000021d087220 */ /* 0x000fe40000410000 */
[----:B------:R-:W-:Y:S02]  /*c9a0*/  FMUL.FTZ R11, R28, R0 ;  /* 0x000000001c0b7220 */ /* 0x000fe40000410000 */
[----:B------:R-:W-:-:S02]  /*c9b0*/  FMUL.FTZ R2, R20, R2 ;  /* 0x0000000214027220 */ /* 0x000fc40000410000 */
[C---:B------:R-:W-:Y:S02]  /*c9c0*/  FMUL.FTZ R0, R19.reuse, R0 ;  /* 0x0000000013007220 */ /* 0x040fe40000410000 */
[----:B------:R-:W-:Y:S02]  /*c9d0*/  FFMA.FTZ R19, R19, R5, R11 ;  /* 0x0000000513137223 */ /* 0x000fe4000001000b */
[----:B------:R-:W-:Y:S02]  /*c9e0*/  FFMA.FTZ R15, R25, R17, -R34 ;  /* 0x00000011190f7223 */ /* 0x000fe40000010822 */
[----:B------:R-:W-:Y:S01]  /*c9f0*/  FFMA.FTZ R13, R24, R10, -R31 ;  /* 0x0000000a180d7223 */ /* 0x000fe2000001081f */
[----:B------:R-:W-:Y:S01]  /*ca00*/  F2FP.PACK_AB R10, R30, R33 ;  /* 0x000000211e0a723e */ /* 0x000fe200000000ff */
        /* <DEDUP_REMOVED lines=9> */
[----:B------:R-:W-:Y:S01]  /*caa0*/  F2FP.PACK_AB R14, R14, R11 ;  /* 0x0000000b0e0e723e */ /* 0x000fe200000000ff */
[----:B------:R-:W-:Y:S01]  /*cab0*/  FFMA.FTZ R20, R20, R6, R8 ;  /* 0x0000000614147223 */ /* 0x000fe20000010008 */
[----:B------:R-:W-:Y:S02]  /*cac0*/  F2FP.PACK_AB R8, R40, R41 ;  /* 0x000000292808723e */ /* 0x000fe400000000ff */
[----:B------:R-:W-:Y:S02]  /*cad0*/  F2FP.PACK_AB R15, R0, R2 ;  /* 0x00000002000f723e */ /* 0x000fe400000000ff */
[----:B------:R-:W-:-:S03]  /*cae0*/  F2FP.PACK_AB R11, R19, R20 ;  /* 0x00000014130b723e */ /* 0x000fc600000000ff */
[----:B------:R1:W-:Y:S04]  /*caf0*/  STS.128 [R32+0x8100], R12 ;  /* 0x0081000c20007388 */ /* 0x0003e80000000c00 */
[----:B------:R1:W-:Y:S02]  /*cb00*/  STS.128 [R37+0x8100], R8 ;  /* 0x0081000825007388 */ /* 0x0003e40000000c00 */
.L_x_824:
[----:B------:R-:W-:Y:S05]  /*cb10*/  BSYNC B0 ;  /* 0x0000000000007941 */ /* 0x000fea0003800000 */
.L_x_823:
        /* <DEDUP_REMOVED lines=31> */
[----:B------:R-:W2:Y:S01]  /*cd10*/  LDS.128 R12, [R36+0x8100] ;  /* 0x00810000240c7984 */ /* 0x000ea20000000c00 */
[--C-:B-1----:R-:W-:Y:S02]  /*cd20*/  HADD2.F32 R23, -RZ, R8.reuse.H0_H0 ;  /* 0x20000008ff177230 */ /* 0x102fe40000004100 */
[----:B------:R-:W-:Y:S02]  /*cd30*/  HADD2.F32 R22, -RZ, R8.H1_H1 ;  /* 0x30000008ff167230 */ /* 0x000fe40000004100 */
[----:B------:R-:W-:Y:S01]  /*cd40*/  HADD2.F32 R25, -RZ, R9.H0_H0 ;  /* 0x20000009ff197230 */ /* 0x000fe20000004100 */
[C---:B------:R-:W-:Y:S01]  /*cd50*/  FMUL.FTZ R7, R2.reuse, R23 ;  /* 0x0000001702077220 */ /* 0x040fe20000410000 */
[--C-:B--2---:R-:W-:Y:S02]  /*cd60*/  HADD2.F32 R5, -RZ, R12.reuse.H0_H0 ;  /* 0x2000000cff057230 */ /* 0x104fe40000004100 */
[----:B------:R-:W-:Y:S02]  /*cd70*/  HADD2.F32 R12, -RZ, R12.H1_H1 ;  /* 0x3000000cff0c7230 */ /* 0x000fe40000004100 */
[--C-:B------:R-:W-:Y:S01]  /*cd80*/  HADD2.F32 R19, -RZ, R15.reuse.H0_H0 ;  /* 0x2000000fff137230 */ /* 0x100fe20000004100 */
[-C--:B------:R-:W-:Y:S01]  /*cd90*/  FMUL.FTZ R37, R2, R5.reuse ;  /* 0x0000000502257220 */ /* 0x080fe20000410000 */
[----:B------:R-:W-:Y:S01]  /*cda0*/  HADD2.F32 R18, -RZ, R15.H1_H1 ;  /* 0x3000000fff127230 */ /* 0x000fe20000004100 */
[----:B------:R-:W-:Y:S01]  /*cdb0*/  FFMA.FTZ R41, R17, R5, R7 ;  /* 0x0000000511297223 */ /* 0x000fe20000010007 */
[----:B------:R-:W-:Y:S01]  /*cdc0*/  HADD2.F32 R8, -RZ, R13.H0_H0 ;  /* 0x2000000dff087230 */ /* 0x000fe20000004100 */
[C---:B------:R-:W-:Y:S01]  /*cdd0*/  FMUL.FTZ R2, R0.reuse, R22 ;  /* 0x0000001600027220 */ /* 0x040fe20000410000 */
[----:B------:R-:W-:Y:S01]  /*cde0*/  HADD2.F32 R15, -RZ, R48.H1_H1 ;  /* 0x30000030ff0f7230 */ /* 0x000fe20000004100 */
[-C--:B------:R-:W-:Y:S01]  /*cdf0*/  FMUL.FTZ R35, R0, R12.reuse ;  /* 0x0000000c00237220 */ /* 0x080fe20000410000 */
[----:B------:R-:W-:Y:S01]  /*ce00*/  HADD2.F32 R27, -RZ, R10.H0_H0 ;  /* 0x2000000aff1b7230 */ /* 0x000fe20000004100 */
[C---:B------:R-:W-:Y:S01]  /*ce10*/  FMUL.FTZ R5, R6.reuse, R25 ;  /* 0x0000001906057220 */ /* 0x040fe20000410000 */
[----:B------:R-:W-:Y:S01]  /*ce20*/  HADD2.F32 R0, -RZ, R47.H1_H1 ;  /* 0x3000002fff007230 */ /* 0x000fe20000004100 */
[C---:B------:R-:W-:Y:S01]  /*ce30*/  FFMA.FTZ R40, R15.reuse, R12, R2 ;  /* 0x0000000c0f287223 */ /* 0x040fe20000010002 */
[----:B------:R-:W-:Y:S01]  /*ce40*/  HADD2.F32 R24, -RZ, R9.H1_H1 ;  /* 0x30000009ff187230 */ /* 0x000fe20000004100 */
[-C--:B------:R-:W-:Y:S01]  /*ce50*/  FMUL.FTZ R33, R6, R8.reuse ;  /* 0x0000000806217220 */ /* 0x080fe20000410000 */
[--C-:B------:R-:W-:Y:S01]  /*ce60*/  HADD2.F32 R29, -RZ, R11.reuse.H0_H0 ;  /* 0x2000000bff1d7230 */ /* 0x100fe20000004100 */
[----:B------:R-:W-:Y:S01]  /*ce70*/  FFMA.FTZ R39, R16, R8, R5 ;  /* 0x0000000810277223 */ /* 0x000fe20000010005 */
[----:B------:R-:W-:Y:S01]  /*ce80*/  HADD2.F32 R28, -RZ, R11.H1_H1 ;  /* 0x3000000bff1c7230 */ /* 0x000fe20000004100 */
[----:B------:R-:W-:Y:S01]  /*ce90*/  FMUL.FTZ R5, R0, R27 ;  /* 0x0000001b00057220 */ /* 0x000fe20000410000 */
[----:B------:R-:W-:Y:S01]  /*cea0*/  HADD2.F32 R11, -RZ, R14.H0_H0 ;  /* 0x2000000eff0b7230 */ /* 0x000fe20000004100 */
[----:B------:R-:W-:Y:S01]  /*ceb0*/  FFMA.FTZ R12, R15, R22, -R35 ;  /* 0x000000160f0c7223 */ /* 0x000fe20000010823 */
[----:B------:R-:W-:Y:S01]  /*cec0*/  HADD2.F32 R9, -RZ, R51.H0_H0 ;  /* 0x20000033ff097230 */ /* 0x000fe20000004100 */
[----:B------:R-:W-:Y:S01]  /*ced0*/  FFMA.FTZ R15, R16, R25, -R33 ;  /* 0x00000019100f7223 */ /* 0x000fe20000010821 */
[----:B------:R-:W-:Y:S01]  /*cee0*/  HADD2.F32 R26, -RZ, R10.H1_H1 ;  /* 0x3000000aff1a7230 */ /* 0x000fe20000004100 */
[-C--:B------:R-:W-:Y:S01]  /*cef0*/  FMUL.FTZ R21, R0, R11.reuse ;  /* 0x0000000b00157220 */ /* 0x080fe20000410000 */
[----:B------:R-:W-:Y:S01]  /*cf00*/  HADD2.F32 R13, -RZ, R13.H1_H1 ;  /* 0x3000000dff0d7230 */ /* 0x000fe20000004100 */
[----:B------:R-:W-:Y:S01]  /*cf10*/  FFMA.FTZ R32, R9, R11, R5 ;  /* 0x0000000b09207223 */ /* 0x000fe20000010005 */
[----:B------:R-:W-:Y:S01]  /*cf20*/  HADD2.F32 R2, -RZ, R46.H1_H1 ;  /* 0x3000002eff027230 */ /* 0x000fe20000004100 */
[----:B------:R-:W-:Y:S01]  /*cf30*/  FFMA.FTZ R17, R17, R23, -R37 ;  /* 0x0000001711117223 */ /* 0x000fe20000010825 */
[----:B------:R-:W-:-:S02]  /*cf40*/  HADD2.F32 R8, -RZ, R48.H0_H0 ;  /* 0x20000030ff087230 */ /* 0x000fc40000004100 */
[----:B------:R-:W-:Y:S01]  /*cf50*/  HADD2.F32 R14, -RZ, R14.H1_H1 ;  /* 0x3000000eff0e7230 */ /* 0x000fe20000004100 */
[C---:B------:R-:W-:Y:S01]  /*cf60*/  FMUL.FTZ R6, R2.reuse, R24 ;  /* 0x0000001802067220 */ /* 0x040fe20000410000 */
[----:B------:R-:W-:Y:S01]  /*cf70*/  HADD2.F32 R7, -RZ, R51.H1_H1 ;  /* 0x30000033ff077230 */ /* 0x000fe20000004100 */
[-C--:B------:R-:W-:Y:S01]  /*cf80*/  FMUL.FTZ R31, R2, R13.reuse ;  /* 0x0000000d021f7220 */ /* 0x080fe20000410000 */
[--C-:B------:R-:W-:Y:S01]  /*cf90*/  HADD2.F32 R10, -RZ, R50.reuse.H0_H0 ;  /* 0x20000032ff0a7230 */ /* 0x100fe20000004100 */
[C---:B------:R-:W-:Y:S01]  /*cfa0*/  FMUL.FTZ R5, R8.reuse, R26 ;  /* 0x0000001a08057220 */ /* 0x040fe20000410000 */
[----:B------:R-:W-:Y:S01]  /*cfb0*/  HADD2.F32 R2, -RZ, R50.H1_H1 ;  /* 0x30000032ff027230 */ /* 0x000fe20000004100 */
[-C--:B------:R-:W-:Y:S01]  /*cfc0*/  FMUL.FTZ R20, R8, R14.reuse ;  /* 0x0000000e08147220 */ /* 0x080fe20000410000 */
[----:B------:R-:W-:Y:S01]  /*cfd0*/  HADD2.F32 R0, -RZ, R49.H1_H1 ;  /* 0x30000031ff007230 */ /* 0x000fe20000004100 */
[----:B------:R-:W-:Y:S01]  /*cfe0*/  FFMA.FTZ R30, R7, R14, R5 ;  /* 0x0000000e071e7223 */ /* 0x000fe20000010005 */
[--C-:B------:R-:W-:Y:S01]  /*cff0*/  HADD2.F32 R5, -RZ, R52.reuse.H0_H0 ;  /* 0x20000034ff057230 */ /* 0x100fe20000004100 */
[----:B------:R-:W-:Y:S01]  /*d000*/  FFMA.FTZ R34, R10, R13, R6 ;  /* 0x0000000d0a227223 */ /* 0x000fe20000010006 */
[----:B------:R-:W-:Y:S01]  /*d010*/  HADD2.F32 R6, -RZ, R52.H1_H1 ;  /* 0x30000034ff067230 */ /* 0x000fe20000004100 */
[----:B------:R-:W-:Y:S01]  /*d020*/  FMUL.FTZ R8, R2, R29 ;  /* 0x0000001d02087220 */ /* 0x000fe20000410000 */
[----:B------:R-:W-:Y:S01]  /*d030*/  F2FP.PACK_AB R12, R12, R17 ;  /* 0x000000110c0c723e */ /* 0x000fe200000000ff */
[----:B------:R-:W-:-:S02]  /*d040*/  FMUL.FTZ R11, R0, R28 ;  /* 0x0000001c000b7220 */ /* 0x000fc40000410000 */
[----:B------:R-:W-:Y:S02]  /*d050*/  FMUL.FTZ R2, R2, R19 ;  /* 0x0000001302027220 */ /* 0x000fe40000410000 */
[-C--:B------:R-:W-:Y:S02]  /*d060*/  FMUL.FTZ R0, R0, R18.reuse ;  /* 0x0000001200007220 */ /* 0x080fe40000410000 */
[----:B------:R-:W-:Y:S02]  /*d070*/  FFMA.FTZ R18, R5, R18, R11 ;  /* 0x0000001205127223 */ /* 0x000fe4000001000b */
        /* <DEDUP_REMOVED lines=15> */
.L_x_826:
[----:B------:R-:W-:Y:S05]  /*d170*/  BSYNC B0 ;  /* 0x0000000000007941 */ /* 0x000fea0003800000 */
.L_x_825:
        /* <DEDUP_REMOVED lines=101> */
.L_x_828:
[----:B------:R-:W-:Y:S05]  /*d7d0*/  BSYNC B0 ;  /* 0x0000000000007941 */ /* 0x000fea0003800000 */
.L_x_827:
        /* <DEDUP_REMOVED lines=101> */
.L_x_830:
[----:B------:R-:W-:Y:S05]  /*de30*/  BSYNC B0 ;  /* 0x0000000000007941 */ /* 0x000fea0003800000 */
.L_x_829:
[----:B------:R-:W-:Y:S01]  /*de40*/  IADD3 R0, R72, 0x40, RZ ;  /* 0x0000004048007810 */ /* 0x000fe20007ffe0ff */
[----:B------:R-:W-:Y:S03]  /*de50*/  BSSY B0, `(.L_x_831) ;  /* 0x0000064000007945 */ /* 0x000fe60003800000 */
[----:B------:R-:W-:-:S13]  /*de60*/  ISETP.GE.OR P1, PT, R0, R44, P0 ;  /* 0x0000002c0000720c */ /* 0x000fda0000726670 */
[----:B------:R-:W-:Y:S05]  /*de70*/  @P1 BRA `(.L_x_832) ;  /* 0x0000061000001947 */ /* 0x000fea0003800000 */
[----:B------:R-:W-:Y:S01]  /*de80*/  SHF.R.S32.HI R2, RZ, 0x1f, R0 ;  /* 0x0000001fff027819 */ /* 0x000fe20000011400 */
[----:B------:R-:W-:Y:S01]  /*de90*/  HADD2.F32 R17, -RZ, R47.H0_H0 ;  /* 0x2000002fff117230 */ /* 0x000fe20000004100 */
[----:B-1----:R-:W-:Y:S01]  /*dea0*/  MOV R9, c[0x0][0x27c] ;  /* 0x00009f0000097a02 */ /* 0x002fe20000000f00 */
[----:B------:R-:W-:Y:S01]  /*deb0*/  HADD2.F32 R16, -RZ, R49.H0_H0 ;  /* 0x20000031ff107230 */ /* 0x000fe20000004100 */
[----:B------:R-:W-:Y:S02]  /*dec0*/  SHF.L.U32 R5, R0, 0x6, RZ ;  /* 0x0000000600057819 */ /* 0x000fe400000006ff */
[----:B------:R-:W-:Y:S02]  /*ded0*/  LEA.HI R2, R2, R0, RZ, 0x3 ;  /* 0x0000000002027211 */ /* 0x000fe400078f18ff */
[----:B------:R-:W-:Y:S02]  /*dee0*/  LEA.HI R9, R9, R80, RZ, 0x1d ;  /* 0x0000005009097211 */ /* 0x000fe400078fe8ff */
[----:B------:R-:W-:-:S02]  /*def0*/  LOP3.LUT R0, R5, 0x1c0, RZ, 0xc0, !PT ;  /* 0x000001c005007812 */ /* 0x000fc400078ec0ff */
[----:B------:R-:W-:Y:S02]  /*df00*/  SHF.L.U32 R5, R2, 0x6, RZ ;  /* 0x0000000602057819 */ /* 0x000fe400000006ff */
[----:B------:R-:W-:Y:S02]  /*df10*/  SHF.R.S32.HI R10, RZ, 0x1f, R9 ;  /* 0x0000001fff0a7819 */ /* 0x000fe40000011409 */
[----:B------:R-:W-:Y:S02]  /*df20*/  SHF.L.U32 R7, R9, 0x3, RZ ;  /* 0x0000000309077819 */ /* 0x000fe400000006ff */
[----:B------:R-:W-:Y:S02]  /*df30*/  LOP3.LUT R6, R5, 0xfffffe00, RZ, 0xc0, !PT ;  /* 0xfffffe0005067812 */ /* 0x000fe400078ec0ff */
[----:B------:R-:W-:Y:S02]  /*df40*/  LEA.HI R5, R10, R9, RZ, 0x3 ;  /* 0x000000090a057211 */ /* 0x000fe400078f18ff */
[----:B------:R-:W-:-:S02]  /*df50*/  LOP3.LUT R8, R0, 0x38, R42, 0xf8, !PT ;  /* 0x0000003800087812 */ /* 0x000fc400078ef82a */
[----:B------:R-:W-:Y:S02]  /*df60*/  SHF.R.U32.HI R2, RZ, 0x3, R0 ;  /* 0x00000003ff027819 */ /* 0x000fe40000011600 */
[----:B------:R-:W-:Y:S02]  /*df70*/  LOP3.LUT R7, R0, 0x38, R7, 0xf8, !PT ;  /* 0x0000003800077812 */ /* 0x000fe400078ef807 */
[----:B------:R-:W-:Y:S02]  /*df80*/  SHF.L.U32 R0, R5, 0xa, RZ ;  /* 0x0000000a05007819 */ /* 0x000fe400000006ff */
        /* <DEDUP_REMOVED lines=8> */
[----:B------:R-:W-:Y:S02]  /*e010*/  HADD2.F32 R0, -RZ, R45.H1_H1 ;  /* 0x3000002dff007230 */ /* 0x000fe40000004100 */
[----:B------:R-:W-:Y:S02]  /*e020*/  HADD2.F32 R6, -RZ, R46.H0_H0 ;  /* 0x2000002eff067230 */ /* 0x000fe40000004100 */
[----:B------:R-:W2:Y:S01]  /*e030*/  LDS.128 R12, [R36+0x8100] ;  /* 0x00810000240c7984 */ /* 0x000ea20000000c00 */
[----:B-1----:R-:W-:-:S02]  /*e040*/  HADD2.F32 R23, -RZ, R8.H0_H0 ;  /* 0x20000008ff177230 */ /* 0x002fc40000004100 */
        /* <DEDUP_REMOVED lines=68> */
.L_x_832:
[----:B------:R-:W-:Y:S05]  /*e490*/  BSYNC B0 ;  /* 0x0000000000007941 */ /* 0x000fea0003800000 */
.L_x_831:
        /* <DEDUP_REMOVED lines=101> */
.L_x_834:
[----:B------:R-:W-:Y:S05]  /*eaf0*/  BSYNC B0 ;  /* 0x0000000000007941 */ /* 0x000fea0003800000 */
.L_x_833:
        /* <DEDUP_REMOVED lines=101> */
.L_x_836:
[----:B------:R-:W-:Y:S05]  /*f150*/  BSYNC B0 ;  /* 0x0000000000007941 */ /* 0x000fea0003800000 */
.L_x_835:
[----:B------:R-:W-:-:S04]  /*f160*/  IADD3 R2, R72, 0x70, RZ ;  /* 0x0000007048027810 */ /* 0x000fc80007ffe0ff */
        /* <DEDUP_REMOVED lines=9> */
[----:B------:R-:W-:-:S02]  /*f200*/  SHF.L.U32 R5, R2, 0x6, RZ ;  /* 0x0000000602057819 */ /* 0x000fc400000006ff */
[----:B------:R-:W-:Y:S02]  /*f210*/  SHF.R.S32.HI R10, RZ, 0x1f, R9 ;  /* 0x0000001fff0a7819 */ /* 0x000fe40000011409 */
[----:B------:R-:W-:Y:S02]  /*f220*/  LOP3.LUT R0, R0, 0x1c0, RZ, 0xc0, !PT ;  /* 0x000001c000007812 */ /* 0x000fe400078ec0ff */
        /* <DEDUP_REMOVED lines=87> */
.L_x_818:
[----:B------:R-:W-:Y:S05]  /*f7a0*/  BSYNC B2 ;  /* 0x0000000000027941 */ /* 0x000fea0003800000 */
.L_x_786:
[----:B------:R-:W-:Y:S01]  /*f7b0*/  SHF.R.S32.HI R7, RZ, 0x4, R55 ;  /* 0x00000004ff077819 */ /* 0x000fe20000011437 */
[----:B-1----:R-:W-:Y:S01]  /*f7c0*/  IMAD.SHL.U32 R9, R72, 0x8, RZ ;  /* 0x0000000848097824 */ /* 0x002fe200078e00ff */
[----:B------:R-:W-:Y:S01]  /*f7d0*/  SHF.L.U32 R5, R80, 0x6, RZ ;  /* 0x0000000650057819 */ /* 0x000fe200000006ff */
[----:B------:R-:W-:-:S04]  /*f7e0*/  DEPBAR.LE SB0, 0x0 ;  /* 0x000080000000791a */ /* 0x000fc80000000000 */
[----:B------:R-:W-:Y:S01]  /*f7f0*/  LEA.HI R0, R55, R7, RZ, 0x1 ;  /* 0x0000000737007211 */ /* 0x000fe200078f08ff */
[----:B------:R-:W-:Y:S01]  /*f800*/  IMAD R156, R73, -0x40, R208 ;  /* 0xffffffc0499c7824 */ /* 0x000fe200078e02d0 */
[----:B------:R-:W-:Y:S02]  /*f810*/  SHF.L.U32 R2, R53, 0x6, RZ ;  /* 0x0000000635027819 */ /* 0x000fe400000006ff */
[----:B------:R-:W-:Y:S02]  /*f820*/  LOP3.LUT R0, R0, 0xfffffffe, RZ, 0xc0, !PT ;  /* 0xfffffffe00007812 */ /* 0x000fe400078ec0ff */
[----:B------:R-:W-:Y:S02]  /*f830*/  LOP3.LUT R2, R2, 0x1c0, RZ, 0xc0, !PT ;  /* 0x000001c002027812 */ /* 0x000fe400078ec0ff */
[----:B------:R-:W-:Y:S02]  /*f840*/  IADD3 R7, R7, -R0, RZ ;  /* 0x8000000007077210 */ /* 0x000fe40007ffe0ff */
[----:B------:R-:W-:-:S02]  /*f850*/  LOP3.LUT R0, R5, 0x1c0, RZ, 0xc0, !PT ;  /* 0x000001c005007812 */ /* 0x000fc400078ec0ff */
[----:B------:R-:W-:Y:S02]  /*f860*/  SHF.L.U32 R5, R7, 0x3, RZ ;  /* 0x0000000307057819 */ /* 0x000fe400000006ff */
[----:B------:R-:W-:Y:S02]  /*f870*/  LEA.HI R157, R157, R213, RZ, 0x5 ;  /* 0x000000d59d9d7211 */ /* 0x000fe400078f28ff */
[----:B------:R-:W-:Y:S02]  /*f880*/  LOP3.LUT R9, R0, 0x8, R9, 0xf8, !PT ;  /* 0x0000000800097812 */ /* 0x000fe400078ef809 */
[----:B------:R-:W-:Y:S01]  /*f890*/  SHF.R.U32.HI R6, RZ, 0x3, R0 ;  /* 0x00000003ff067819 */ /* 0x000fe20000011600 */
[----:B------:R-:W-:Y:S01]  /*f8a0*/  IMAD.SHL.U32 R0, R157, 0x20, RZ ;  /* 0x000000209d007824 */ /* 0x000fe200078e00ff */
[----:B------:R-:W-:Y:S02]  /*f8b0*/  LOP3.LUT R8, R2, 0x8, R5, 0xf8, !PT ;  /* 0x0000000802087812 */ /* 0x000fe400078ef805 */
[----:B------:R-:W-:-:S02]  /*f8c0*/  SHF.R.U32.HI R2, RZ, 0x3, R2 ;  /* 0x00000003ff027819 */ /* 0x000fc40000011602 */
[----:B------:R-:W-:Y:S02]  /*f8d0*/  SHF.L.U32 R5, R54, 0x6, RZ ;  /* 0x0000000636057819 */ /* 0x000fe400000006ff */
[----:B------:R-:W-:Y:S02]  /*f8e0*/  LOP3.LUT R155, R8, R2, RZ, 0x3c, !PT ;  /* 0x00000002089b7212 */ /* 0x000fe400078e3cff */
[----:B------:R-:W-:Y:S02]  /*f8f0*/  LOP3.LUT R154, R5, 0xfffffe00, RZ, 0xc0, !PT ;  /* 0xfffffe00059a7812 */ /* 0x000fe400078ec0ff */
[----:B------:R-:W-:Y:S02]  /*f900*/  LOP3.LUT R2, R0, 0x7ffffc00, RZ, 0xc0, !PT ;  /* 0x7ffffc0000027812 */ /* 0x000fe400078ec0ff */
[----:B------:R-:W-:Y:S02]  /*f910*/  LOP3.LUT R6, R9, R6, RZ, 0x3c, !PT ;  /* 0x0000000609067212 */ /* 0x000fe400078e3cff */
[----:B------:R-:W-:-:S02]  /*f920*/  IADD3 R2, R155, R154, R2 ;  /* 0x0000009a9b027210 */ /* 0x000fc40007ffe002 */
[----:B------:R-:W-:Y:S01]  /*f930*/  LEA R0, R7, R6, 0x9 ;  /* 0x0000000607007211 */ /* 0x000fe200078e48ff */
[----:B------:R-:W-:Y:S01]  /*f940*/  IMAD.WIDE.U32 R6, R73, c[0x0][0x208], RZ ;  /* 0x0000820049067a25 */ /* 0x000fe200078e00ff */
[----:B------:R-:W-:Y:S01]  /*f950*/  BAR.SYNC.DEFER_BLOCKING 0x0 ;  /* 0x0000000000007b1d */ /* 0x000fe20000010000 */
[----:B------:R-:W-:Y:S02]  /*f960*/  LOP3.LUT P0, RZ, R80, 0x2, RZ, 0xc0, !PT ;  /* 0x0000000250ff7812 */ /* 0x000fe4000780c0ff */
[----:B------:R-:W-:Y:S01]  /*f970*/  SHF.L.U32 R232, R0, 0x1, RZ ;  /* 0x0000000100e87819 */ /* 0x000fe200000006ff */
[----:B------:R-:W-:Y:S01]  /*f980*/  IMAD.SHL.U32 R239, R2, 0x2, RZ ;  /* 0x0000000202ef7824 */ /* 0x000fe200078e00ff */
[----:B------:R-:W-:Y:S02]  /*f990*/  SHF.L.U32 R252, R252, 0x1, RZ ;  /* 0x00000001fcfc7819 */ /* 0x000fe400000006ff */
[C---:B------:R-:W-:Y:S02]  /*f9a0*/  IADD3 R0, R232.reuse, 0x4100, RZ ;  /* 0x00004100e8007810 */ /* 0x040fe40007ffe0ff */
[----:B------:R-:W-:-:S02]  /*f9b0*/  IADD3 R243, R232, 0x4120, RZ ;  /* 0x00004120e8f37810 */ /* 0x000fc40007ffe0ff */
[-C--:B------:R-:W-:Y:S02]  /*f9c0*/  LEA R241, R4, R239.reuse, 0x1 ;  /* 0x000000ef04f17211 */ /* 0x080fe400078e08ff */
[----:B------:R-:W-:Y:S02]  /*f9d0*/  MOV R158, 0x5 ;  /* 0x00000005009e7802 */ /* 0x000fe40000000f00 */
[----:B------:R-:W-:Y:S01]  /*f9e0*/  @P0 IADD3 R243, R0, -0x20, RZ ;  /* 0xffffffe000f30810 */ /* 0x000fe20007ffe0ff */
[----:B------:R-:W-:Y:S01]  /*f9f0*/  IMAD R0, R74, c[0x0][0x208], RZ ;  /* 0x000082004a007a24 */ /* 0x000fe200078e02ff */
[----:B------:R-:W-:Y:S02]  /*fa00*/  LEA R2, P0, R6, R82, 0x6 ;  /* 0x0000005206027211 */ /* 0x000fe400078030ff */
[----:B------:R-:W-:Y:S01]  /*fa10*/  LEA R240, R3, R239, 0x1 ;  /* 0x000000ef03f07211 */ /* 0x000fe200078e08ff */
[----:B------:R-:W-:Y:S01]  /*fa20*/  IMAD R5, R73, c[0x0][0x20c], R0 ;  /* 0x0000830049057a24 */ /* 0x000fe200078e0200 */
[----:B------:R-:W-:-:S02]  /*fa30*/  IADD3 R0, -R72, R156, RZ ;  /* 0x0000009c48007210 */ /* 0x000fc40007ffe1ff */
[----:B------:R-:W-:Y:S01]  /*fa40*/  LEA R242, R3, R241, 0x1 ;  /* 0x000000f103f27211 */ /* 0x000fe200078e08ff */
[----:B------:R-:W-:Y:S01]  /*fa50*/  LDSM.16.M88.4 R16, [R232+0x4100] ;  /* 0x00410000e810783b */ /* 0x000fe20000000200 */
[----:B------:R-:W-:Y:S02]  /*fa60*/  IADD3 R5, R7, R5, RZ ;  /* 0x0000000507057210 */ /* 0x000fe40007ffe0ff */
[----:B------:R-:W-:Y:S01]  /*fa70*/  ISETP.LT.OR P2, PT, R0, 0x1, P4 ;  /* 0x000000010000780c */ /* 0x000fe20002741670 */
[----:B------:R-:W-:Y:S01]  /*fa80*/  LDSM.16.M88.4 R20, [R232+0x4900] ;  /* 0x00490000e814783b */ /* 0x000fe20000000200 */
[----:B------:R-:W-:Y:S02]  /*fa90*/  LEA.HI.X R7, R6, R75, R5, 0x6, P0 ;  /* 0x0000004b06077211 */ /* 0x000fe400000f3405 */
[----:B------:R-:W-:Y:S01]  /*faa0*/  ISETP.LT.OR P1, PT, R0, 0x1, P3 ;  /* 0x000000010000780c */ /* 0x000fe20001f21670 */
[----:B------:R-:W-:Y:S01]  /*fab0*/  LDSM.16.M88.4 R28, [R232+0x5100] ;  /* 0x00510000e81c783b */ /* 0x000fe20000000200 */
[----:B------:R-:W-:-:S02]  /*fac0*/  LEA R6, P0, R2, c[0x0][0x1f8], 0x1 ;  /* 0x00007e0002067a11 */ /* 0x000fc400078008ff */
[----:B------:R-:W-:Y:S01]  /*fad0*/  ISETP.LT.OR P6, PT, R0, 0x21, P4 ;  /* 0x000000210000780c */ /* 0x000fe200027c1670 */
[----:B------:R-:W-:Y:S01]  /*fae0*/  LDSM.16.M88.4 R32, [R232+0x5900] ;  /* 0x00590000e820783b */ /* 0x000fe20000000200 */
[----:B------:R-:W-:Y:S01]  /*faf0*/  LEA.HI.X R7, R2, c[0x0][0x1fc], R7, 0x1, P0 ;  /* 0x00007f0002077a11 */ /* 0x000fe200000f0c07 */
[----:B------:R-:W-:Y:S01]  /*fb00*/  IMAD.MOV.U32 R2, RZ, RZ, c[0x0][0x208] ;  /* 0x00008200ff027624 */ /* 0x000fe200078e00ff */
[----:B------:R-:W-:Y:S01]  /*fb10*/  LEA R244, R4, R240, 0x1 ;  /* 0x000000f004f47211 */ /* 0x000fe200078e08ff */
[----:B------:R-:W1:Y:S01]  /*fb20*/  LDSM.16.M88.4 R12, [R239+0x8100] ;  /* 0x00810000ef0c783b */ /* 0x000e620000000200 */
[----:B------:R-:W-:Y:S02]  /*fb30*/  LOP3.LUT R152, R152, 0xfffffffd, RZ, 0xc0, !PT ;  /* 0xfffffffd98987812 */ /* 0x000fe400078ec0ff */
[C---:B------:R-:W-:Y:S01]  /*fb40*/  IADD3 R251, R243.reuse, 0x800, RZ ;  /* 0x00000800f3fb7810 */ /* 0x040fe20007ffe0ff */
[----:B------:R-:W2:Y:S01]  /*fb50*/  LDSM.16.M88.4 R8, [R239+0xa100] ;  /* 0x00a10000ef08783b */ /* 0x000ea20000000200 */
[----:B------:R-:W-:-:S02]  /*fb60*/  IADD3 R250, R243, 0x1000, RZ ;  /* 0x00001000f3fa7810 */ /* 0x000fc40007ffe0ff */
[C---:B------:R-:W-:Y:S01]  /*fb70*/  IADD3 R249, R243.reuse, 0x1800, RZ ;  /* 0x00001800f3f97810 */ /* 0x040fe20007ffe0ff */
[----:B------:R-:W-:Y:S01]  /*fb80*/  LDSM.16.M88.4 R52, [R243] ;  /* 0x00000000f334783b */ /* 0x000fe20000000200 */
[C---:B------:R-:W-:Y:S02]  /*fb90*/  IADD3 R248, R243.reuse, 0x2000, RZ ;  /* 0x00002000f3f87810 */ /* 0x040fe40007ffe0ff */
[C---:B------:R-:W-:Y:S01]  /*fba0*/  IADD3 R247, R243.reuse, 0x2800, RZ ;  /* 0x00002800f3f77810 */ /* 0x040fe20007ffe0ff */
[----:B------:R-:W3:Y:S01]  /*fbb0*/  LDSM.16.M88.4 R24, [R241+0xa100] ;  /* 0x00a10000f118783b */ /* 0x000ee20000000200 */
[C---:B------:R-:W-:Y:S02]  /*fbc0*/  IADD3 R246, R243.reuse, 0x3000, RZ ;  /* 0x00003000f3f67810 */ /* 0x040fe40007ffe0ff */
[----:B------:R-:W-:Y:S01]  /*fbd0*/  IADD3 R245, R243, 0x3800, RZ ;  /* 0x00003800f3f57810 */ /* 0x000fe20007ffe0ff */
[----:B------:R-:W4:Y:S04]  /*fbe0*/  LDSM.16.M88.4 R48, [R243+0x800] ;  /* 0x00080000f330783b */ /* 0x000f280000000200 */
[----:B------:R-:W2:Y:S04]  /*fbf0*/  LDSM.16.M88.4 R40, [R243+0x1000] ;  /* 0x00100000f328783b */ /* 0x000ea80000000200 */
[----:B------:R-:W2:Y:S01]  /*fc00*/  LDSM.16.M88.4 R36, [R243+0x1800] ;  /* 0x00180000f324783b */ /* 0x000ea20000000200 */
[C---:B-1----:R-:W-:Y:S08]  /*fc10*/  HMMA.16816.F32 R108, R12.reuse, R16, RZ ;  /* 0x000000100c6c723c */ /* 0x042ff000000018ff */
[C---:B------:R-:W-:Y:S08]  /*fc20*/  HMMA.16816.F32 R128, R12.reuse, R18, RZ ;  /* 0x000000120c80723c */ /* 0x040ff000000018ff */
[C---:B------:R-:W-:Y:S08]  /*fc30*/  HMMA.16816.F32 R104, R12.reuse, R20, RZ ;  /* 0x000000140c68723c */ /* 0x040ff000000018ff */
[C---:B------:R-:W-:Y:S08]  /*fc40*/  HMMA.16816.F32 R112, R12.reuse, R22, RZ ;  /* 0x000000160c70723c */ /* 0x040ff000000018ff */
[C---:B------:R-:W-:Y:S08]  /*fc50*/  HMMA.16816.F32 R100, R12.reuse, R28, RZ ;  /* 0x0000001c0c64723c */ /* 0x040ff000000018ff */
[C---:B------:R-:W-:Y:S08]  /*fc60*/  HMMA.16816.F32 R116, R12.reuse, R30, RZ ;  /* 0x0000001e0c74723c */ /* 0x040ff000000018ff */
[C---:B------:R-:W-:Y:S08]  /*fc70*/  HMMA.16816.F32 R88, R12.reuse, R32, RZ ;  /* 0x000000200c58723c */ /* 0x040ff000000018ff */
[----:B------:R-:W-:Y:S07]  /*fc80*/  HMMA.16816.F32 R72, R12, R34, RZ ;  /* 0x000000220c48723c */ /* 0x000fee00000018ff */
[----:B------:R-:W-:Y:S01]  /*fc90*/  SHF.L.U32 R14, R2, 0x5, RZ ;  /* 0x00000005020e7819 */ /* 0x000fe200000006ff */
[C---:B--2---:R-:W-:Y:S08]  /*fca0*/  HMMA.16816.F32 R56, R8.reuse, R20, RZ ;  /* 0x000000140838723c */ /* 0x044ff000000018ff */
[----:B------:R-:W-:Y:S01]  /*fcb0*/  HMMA.16816.F32 R76, R8, R22, RZ ;  /* 0x00000016084c723c */ /* 0x000fe200000018ff */
[----:B------:R-:W1:Y:S04]  /*fcc0*/  LDSM.16.M88.4 R20, [R241+0x8100] ;  /* 0x00810000f114783b */ /* 0x000e680000000200 */
[----:B------:R-:W-:Y:S01]  /*fcd0*/  @!PT LDS RZ, [RZ] ;  /* 0x00000000fffff984 */ /* 0x000fe20000000800 */
[----:B------:R-:W-:Y:S01]  /*fce0*/  @!PT LDS RZ, [RZ] ;  /* 0x00000000fffff984 */ /* 0x000fe20000000800 */
[----:B------:R-:W-:Y:S01]  /*fcf0*/  @!PT LDS RZ, [RZ] ;  /* 0x00000000fffff984 */ /* 0x000fe20000000800 */
[----:B------:R2:W-:Y:S01]  /*fd00*/  LDGSTS.E.BYPASS.LTC128B.128 [R252+0x100], [R6.64], !P2 ;  /* 0x0010000006fc7fae */ /* 0x0005e2000d101d48 */
[----:B------:R-:W-:-:S02]  /*fd10*/  IADD3 R12, P5, P2, R14, 0x80, R6 ;  /* 0x000000800e0c7810 */ /* 0x000fc40007abe006 */
[C---:B------:R-:W-:Y:S01]  /*fd20*/  HMMA.16816.F32 R44, R8.reuse, R16, RZ ;  /* 0x00000010082c723c */ /* 0x040fe200000018ff */
[----:B------:R2:W-:Y:S07]  /*fd30*/  LDGSTS.E.BYPASS.LTC128B.128 [R252+0x2100], [R6.64+0x80], !P1 ;  /* 0x0210008006fc7fae */ /* 0x0005ee000c901d48 */
[C---:B------:R-:W-:Y:S08]  /*fd40*/  HMMA.16816.F32 R64, R8.reuse, R28, RZ ;  /* 0x0000001c0840723c */ /* 0x040ff000000018ff */
[C---:B------:R-:W-:Y:S08]  /*fd50*/  HMMA.16816.F32 R60, R8.reuse, R32, RZ ;  /* 0x00000020083c723c */ /* 0x040ff000000018ff */
[C---:B------:R-:W-:Y:S07]  /*fd60*/  HMMA.16816.F32 R68, R8.reuse, R18, RZ ;  /* 0x000000120844723c */ /* 0x040fee00000018ff */
[----:B------:R-:W-:Y:S01]  /*fd70*/  SHF.L.U64.HI R18, R2, R158, c[0x0][0x20c] ;  /* 0x0000830002127619 */ /* 0x000fe2000001029e */
[----:B------:R-:W-:Y:S01]  /*fd80*/  HMMA.16816.F32 R96, R8, R30, RZ ;  /* 0x0000001e0860723c */ /* 0x000fe200000018ff */
[----:B------:R-:W-:-:S02]  /*fd90*/  IADD3 R2, P0, R14, 0x80, RZ ;  /* 0x000000800e027810 */ /* 0x000fc40007f1e0ff */
[----:B------:R-:W-:Y:S01]  /*fda0*/  IADD3.X R13, R18, RZ, R7, P5, P2 ;  /* 0x000000ff120d7210 */ /* 0x000fe20002fe4407 */
[----:B------:R-:W-:Y:S01]  /*fdb0*/  STL [R1+0x54], R18 ;  /* 0x0000541201007387 */ /* 0x000fe20000100800 */
[----:B------:R-:W-:Y:S01]  /*fdc0*/  ISETP.LT.OR P5, PT, R0, 0x21, P3 ;  /* 0x000000210000780c */ /* 0x000fe20001fa1670 */
[----:B------:R-:W-:Y:S02]  /*fdd0*/  IMAD.X R5, RZ, RZ, R18, P0 ;  /* 0x000000ffff057224 */ /* 0x000fe400000e0612 */
[----:B------:R-:W-:Y:S07]  /*fde0*/  HMMA.16816.F32 R92, R8, R34, RZ ;  /* 0x00000022085c723c */ /* 0x000fee00000018ff */
[----:B------:R-:W-:Y:S01]  /*fdf0*/  IADD3 R8, P1, R14, R6, RZ ;  /* 0x000000060e087210 */ /* 0x000fe20007f3e0ff */
[----:B---3--:R-:W-:Y:S03]  /*fe00*/  HMMA.16816.F32 R84, R24, R52, R44 ;  /* 0x000000341854723c */ /* 0x008fe6000000182c */
[----:B------:R-:W-:-:S02]  /*fe10*/  IADD3.X R9, R18, R7, RZ, P1, !PT ;  /* 0x0000000712097210 */ /* 0x000fc40000ffe4ff */
[----:B--2---:R-:W-:Y:S02]  /*fe20*/  IADD3 R6, P1, R8, R14, RZ ;  /* 0x0000000e08067210 */ /* 0x004fe40007f3e0ff */
[C---:B------:R-:W-:Y:S01]  /*fe30*/  IADD3 R10, P0, R2.reuse, R8, RZ ;  /* 0x00000008020a7210 */ /* 0x040fe20007f1e0ff */
[C---:B----4-:R-:W-:Y:S01]  /*fe40*/  HMMA.16816.F32 R144, R24.reuse, R48, R56 ;  /* 0x000000301890723c */ /* 0x050fe20000001838 */
[----:B------:R-:W-:Y:S02]  /*fe50*/  IADD3 R16, P2, R2, R6, RZ ;  /* 0x0000000602107210 */ /* 0x000fe40007f5e0ff */
[----:B------:R-:W-:Y:S02]  /*fe60*/  IADD3.X R7, R9, R18, RZ, P1, !PT ;  /* 0x0000001209077210 */ /* 0x000fe40000ffe4ff */
[C---:B------:R-:W-:Y:S02]  /*fe70*/  ISETP.LT.OR P1, PT, R0.reuse, 0x11, P3 ;  /* 0x000000110000780c */ /* 0x040fe40001f21670 */
[C---:B------:R-:W-:Y:S01]  /*fe80*/  IADD3.X R11, R5.reuse, R9, RZ, P0, !PT ;  /* 0x00000009050b7210 */ /* 0x040fe200007fe4ff */
[----:B------:R-:W-:Y:S01]  /*fe90*/  IMAD.X R17, R5, 0x1, R7, P2 ;  /* 0x0000000105117824 */ /* 0x000fe200010e0607 */
[----:B------:R-:W-:Y:S01]  /*fea0*/  ISETP.LT.OR P2, PT, R0, 0x11, P4 ;  /* 0x000000110000780c */ /* 0x000fe20002741670 */
[----:B------:R-:W-:Y:S01]  /*feb0*/  HMMA.16816.F32 R56, R24, R54, R68 ;  /* 0x000000361838723c */ /* 0x000fe20000001844 */
[----:B------:R-:W-:-:S04]  /*fec0*/  IADD3 R14, P0, R6, R14, RZ ;  /* 0x0000000e060e7210 */ /* 0x000fc80007f1e0ff */
[----:B------:R-:W-:Y:S02]  /*fed0*/  IADD3.X R15, R7, R18, RZ, P0, !PT ;  /* 0x00000012070f7210 */ /* 0x000fe400007fe4ff */
[----:B------:R-:W-:Y:S01]  /*fee0*/  LOP3.LUT P0, RZ, R80, 0x4, RZ, 0xc0, !PT ;  /* 0x0000000450ff7812 */ /* 0x000fe2000780c0ff */
[----:B------:R-:W-:Y:S04]  /*fef0*/  HMMA.16816.F32 R132, R24, R40, R64 ;  /* 0x000000281884723c */ /* 0x000fe80000001840 */
[----:B------:R2:W-:Y:S01]  /*ff00*/  LDGSTS.E.BYPASS.LTC128B.128 [R252+0x900], [R8.64], !P2 ;  /* 0x0090000008fc7fae */ /* 0x0005e2000d101d48 */
[----:B------:R-:W-:-:S03]  /*ff10*/  ISETP.LT.OR P2, PT, R0, 0x31, P4 ;  /* 0x000000310000780c */ /* 0x000fc60002741670 */
[----:B------:R3:W-:Y:S01]  /*ff20*/  LDGSTS.E.BYPASS.LTC128B.128 [R252+0x2900], [R12.64], !P1 ;  /* 0x029000000cfc7fae */ /* 0x0007e2000c901d48 */
[----:B------:R-:W-:Y:S01]  /*ff30*/  ISETP.LT.OR P1, PT, R0, 0x31, P3 ;  /* 0x000000310000780c */ /* 0x000fe20001f21670 */
[C---:B------:R-:W-:Y:S01]  /*ff40*/  HMMA.16816.F32 R80, R24.reuse, R36, R60 ;  /* 0x000000241850723c */ /* 0x040fe2000000183c */
[----:B------:R-:W-:Y:S01]  /*ff50*/  MOV R0, 0x40 ;  /* 0x0000004000007802 */ /* 0x000fe20000000f00 */
[----:B------:R4:W-:Y:S01]  /*ff60*/  LDGSTS.E.BYPASS.LTC128B.128 [R252+0x1100], [R6.64], !P6 ;  /* 0x0110000006fc7fae */ /* 0x0009e2000f101d48 */
[----:B------:R-:W-:Y:S02]  /*ff70*/  ISETP.GE.AND P6, PT, R208, 0x41, PT ;  /* 0x00000041d000780c */ /* 0x000fe40003fc6270 */
[----:B------:R-:W-:Y:S01]  /*ff80*/  SEL R0, R0, 0xffffffc0, !P0 ;  /* 0xffffffc000007807 */ /* 0x000fe20004000000 */
[----:B------:R2:W-:Y:S02]  /*ff90*/  LDGSTS.E.BYPASS.LTC128B.128 [R252+0x3100], [R10.64], !P5 ;  /* 0x031000000afc7fae */ /* 0x0005e4000e901d48 */
[C---:B------:R-:W-:Y:S01]  /*ffa0*/  HMMA.16816.F32 R140, R24.reuse, R50, R76 ;  /* 0x00000032188c723c */ /* 0x040fe2000000184c */
[----:B------:R-:W-:Y:S01]  /*ffb0*/  IADD3 R237, R0, R243, RZ ;  /* 0x000000f300ed7210 */ /* 0x000fe20007ffe0ff */
[----:B------:R-:W-:Y:S01]  /*ffc0*/  IMAD.IADD R238, R232, 0x1, R0 ;  /* 0x00000001e8ee7824 */ /* 0x000fe200078e0200 */
[----:B------:R3:W-:Y:S04]  /*ffd0*/  LDGSTS.E.BYPASS.LTC128B.128 [R252+0x1900], [R14.64], !P2 ;  /* 0x019000000efc7fae */ /* 0x0007e8000d101d48 */
[----:B------:R4:W-:Y:S01]  /*ffe0*/  LDGSTS.E.BYPASS.LTC128B.128 [R252+0x3900], [R16.64], !P1 ;  /* 0x0390000010fc7fae */ /* 0x0009e2000c901d48 */
[----:B------:R-:W-:Y:S01]  /*fff0*/  HMMA.16816.F32 R148, R24, R42, R96 ;  /* 0x0000002a1894723c */ /* 0x000fe20000001860 */
[----:B------:R-:W-:-:S02]  /*10000*/  @P6 LOP3.LUT R152, R152, 0x2, RZ, 0xfc, !PT ;  /* 0x0000000298986812 */ /* 0x000fc400078efcff */
[----:B------:R-:W-:Y:S04]  /*10010*/  LDSM.16.M88.4 R44, [R238+0x4100] ;  /* 0x00410000ee2c783b */ /* 0x000fe80000000200 */
[----:B------:R-:W-:Y:S01]  /*10020*/  LDSM.16.M88.4 R32, [R238+0x4900] ;  /* 0x00490000ee20783b */ /* 0x000fe20000000200 */
[----:B------:R-:W-:Y:S03]  /*10030*/  HMMA.16816.F32 R68, R24, R38, R92 ;  /* 0x000000261844723c */ /* 0x000fe6000000185c */
[----:B------:R-:W-:Y:S04]  /*10040*/  LDSM.16.M88.4 R24, [R238+0x5900] ;  /* 0x00590000ee18783b */ /* 0x000fe80000000200 */
[----:B------:R-:W-:Y:S01]  /*10050*/  LDSM.16.M88.4 R28, [R238+0x5100] ;  /* 0x00510000ee1c783b */ /* 0x000fe20000000200 */
[C---:B-1----:R-:W-:Y:S03]  /*10060*/  HMMA.16816.F32 R60, R20.reuse, R54, R128 ;  /* 0x00000036143c723c */ /* 0x042fe60000001880 */
[----:B------:R-:W-:Y:S04]  /*10070*/  LDSM.16.M88.4 R76, [R232+0x6100] ;  /* 0x00610000e84c783b */ /* 0x000fe80000000200 */
[----:B---3--:R-:W-:Y:S01]  /*10080*/  LDSM.16.M88.4 R12, [R240+0xa100] ;  /* 0x00a10000f00c783b */ /* 0x008fe20000000200 */
[C---:B--2---:R-:W-:Y:S03]  /*10090*/  HMMA.16816.F32 R8, R20.reuse, R52, R108 ;  /* 0x000000341408723c */ /* 0x044fe6000000186c */
[----:B----4-:R-:W1:Y:S04]  /*100a0*/  LDSM.16.M88.4 R16, [R240+0x8100] ;  /* 0x00810000f010783b */ /* 0x010e680000000200 */
[----:B------:R-:W-:Y:S01]  /*100b0*/  LDSM.16.M88.4 R92, [R237+0x1000] ;  /* 0x00100000ed5c783b */ /* 0x000fe20000000200 */
[C---:B------:R-:W-:Y:S03]  /*100c0*/  HMMA.16816.F32 R124, R20.reuse, R48, R104 ;  /* 0x00000030147c723c */ /* 0x040fe60000001868 */
[----:B------:R-:W0:Y:S05]  /*100d0*/  LDGDEPBAR ;  /* 0x00000000000079af */ /* 0x000e2a0000000000 */
[C---:B------:R-:W-:Y:S08]  /*100e0*/  HMMA.16816.F32 R136, R20.reuse, R40, R100 ;  /* 0x000000281488723c */ /* 0x040ff00000001864 */
[C---:B------:R-:W-:Y:S08]  /*100f0*/  HMMA.16816.F32 R120, R20.reuse, R36, R88 ;  /* 0x000000241478723c */ /* 0x040ff00000001858 */
[C---:B------:R-:W-:Y:S08]  /*10100*/  HMMA.16816.F32 R112, R20.reuse, R50, R112 ;  /* 0x000000321470723c */ /* 0x040ff00000001870 */
[C---:B------:R-:W-:Y:S01]  /*10110*/  HMMA.16816.F32 R108, R20.reuse, R42, R116 ;  /* 0x0000002a146c723c */ /* 0x040fe20000001874 */
[----:B------:R-:W-:Y:S04]  /*10120*/  LDSM.16.M88.4 R40, [R242+0x8100] ;  /* 0x00810000f228783b */ /* 0x000fe80000000200 */
[----:B------:R-:W-:Y:S03]  /*10130*/  LDSM.16.M88.4 R116, [R237+0x1800] ;  /* 0x00180000ed74783b */ /* 0x000fe60000000200 */
[----:B------:R-:W-:Y:S01]  /*10140*/  HMMA.16816.F32 R52, R20, R38, R72 ;  /* 0x000000261434723c */ /* 0x000fe20000001848 */
[----:B------:R-:W2:Y:S04]  /*10150*/  LDSM.16.M88.4 R20, [R237] ;  /* 0x00000000ed14783b */ /* 0x000ea80000000200 */
[----:B------:R-:W-:Y:S03]  /*10160*/  LDSM.16.M88.4 R36, [R239+0xc100] ;  /* 0x00c10000ef24783b */ /* 0x000fe60000000200 */
[----:B-1----:R-:W-:Y:S01]  /*10170*/  HMMA.16816.F32 R48, R16, R44, R8 ;  /* 0x0000002c1030723c */ /* 0x002fe20000001808 */
[----:B------:R-:W1:Y:S07]  /*10180*/  LDSM.16.M88.4 R8, [R242+0xa100] ;  /* 0x00a10000f208783b */ /* 0x000e6e0000000200 */
[C---:B------:R-:W-:Y:S08]  /*10190*/  HMMA.16816.F32 R96, R12.reuse, R24, R80 ;  /* 0x000000180c60723c */ /* 0x040ff00000001850 */
[C---:B------:R-:W-:Y:S08]  /*101a0*/  HMMA.16816.F32 R64, R12.reuse, R44, R84 ;  /* 0x0000002c0c40723c */ /* 0x040ff00000001854 */
[C---:B------:R-:W-:Y:S08]  /*101b0*/  HMMA.16816.F32 R104, R12.reuse, R32, R144 ;  /* 0x000000200c68723c */ /* 0x040ff00000001890 */
[C---:B------:R-:W-:Y:S08]  /*101c0*/  HMMA.16816.F32 R100, R12.reuse, R28, R132 ;  /* 0x0000001c0c64723c */ /* 0x040ff00000001884 */
[C---:B------:R-:W-:Y:S01]  /*101d0*/  HMMA.16816.F32 R88, R12.reuse, R46, R56 ;  /* 0x0000002e0c58723c */ /* 0x040fe20000001838 */
[----:B------:R-:W3:Y:S07]  /*101e0*/  LDSM.16.M88.4 R56, [R237+0x800] ;  /* 0x00080000ed38783b */ /* 0x000eee0000000200 */
[C---:B------:R-:W-:Y:S08]  /*101f0*/  HMMA.16816.F32 R80, R12.reuse, R34, R140 ;  /* 0x000000220c50723c */ /* 0x040ff0000000188c */
[C---:B------:R-:W-:Y:S08]  /*10200*/  HMMA.16816.F32 R72, R12.reuse, R30, R148 ;  /* 0x0000001e0c48723c */ /* 0x040ff00000001894 */
[----:B------:R-:W-:Y:S08]  /*10210*/  HMMA.16816.F32 R68, R12, R26, R68 ;  /* 0x0000001a0c44723c */ /* 0x000ff00000001844 */
[----:B--2---:R-:W-:Y:S08]  /*10220*/  HMMA.16816.F32 R12, R40, R20, R48 ;  /* 0x00000014280c723c */ /* 0x004ff00000001830 */
[C---:B------:R-:W-:Y:S01]  /*10230*/  HMMA.16816.F32 R44, R16.reuse, R46, R60 ;  /* 0x0000002e102c723c */ /* 0x040fe2000000183c */
[----:B------:R-:W-:Y:S07]  /*10240*/  LDSM.16.M88.4 R60, [R243+0x2000] ;  /* 0x00200000f33c783b */ /* 0x000fee0000000200 */
[C---:B------:R-:W-:Y:S08]  /*10250*/  HMMA.16816.F32 R84, R16.reuse, R32, R124 ;  /* 0x000000201054723c */ /* 0x040ff0000000187c */
[C---:B------:R-:W-:Y:S01]  /*10260*/  HMMA.16816.F32 R112, R16.reuse, R34, R112 ;  /* 0x000000221070723c */ /* 0x040fe20000001870 */
[----:B------:R-:W2:Y:S07]  /*10270*/  LDSM.16.M88.4 R32, [R239+0xe100] ;  /* 0x00e10000ef20783b */ /* 0x000eae0000000200 */
[C---:B------:R-:W-:Y:S08]  /*10280*/  HMMA.16816.F32 R136, R16.reuse, R28, R136 ;  /* 0x0000001c1088723c */ /* 0x040ff00000001888 */
[C---:B------:R-:W-:Y:S01]  /*10290*/  HMMA.16816.F32 R108, R16.reuse, R30, R108 ;  /* 0x0000001e106c723c */ /* 0x040fe2000000186c */
[----:B------:R-:W4:Y:S07]  /*102a0*/  LDSM.16.M88.4 R28, [R241+0xc100] ;  /* 0x00c10000f11c783b */ /* 0x000f2e0000000200 */
[C---:B------:R-:W-:Y:S08]  /*102b0*/  HMMA.16816.F32 R124, R16.reuse, R24, R120 ;  /* 0x00000018107c723c */ /* 0x040ff00000001878 */
[----:B------:R-:W-:Y:S01]  /*102c0*/  HMMA.16816.F32 R120, R16, R26, R52 ;  /* 0x0000001a1078723c */ /* 0x000fe20000001834 */
[----:B------:R-:W2:Y:S04]  /*102d0*/  LDSM.16.M88.4 R24, [R241+0xe100] ;  /* 0x00e10000f118783b */ /* 0x000ea80000000200 */
[----:B------:R-:W-:Y:S03]  /*102e0*/  LDSM.16.M88.4 R52, [R238+0x6100] ;  /* 0x00610000ee34783b */ /* 0x000fe60000000200 */
[----:B-1----:R-:W-:Y:S08]  /*102f0*/  HMMA.16816.F32 R16, R8, R20, R64 ;  /* 0x000000140810723c */ /* 0x002ff00000001840 */
[----:B------:R-:W-:Y:S08]  /*10300*/  HMMA.16816.F32 R12, R36, R76, R12 ;  /* 0x0000004c240c723c */ /* 0x000ff0000000180c */
[C---:B------:R-:W-:Y:S08]  /*10310*/  HMMA.16816.F32 R148, R8.reuse, R118, R68 ;  /* 0x000000760894723c */ /* 0x040ff00000001844 */
[-C--:B------:R-:W-:Y:S08]  /*10320*/  HMMA.16816.F32 R64, R8, R22.reuse, R88 ;  /* 0x000000160840723c */ /* 0x080ff00000001858 */
[----:B------:R-:W-:Y:S01]  /*10330*/  HMMA.16816.F32 R68, R40, R22, R44 ;  /* 0x000000162844723c */ /* 0x000fe2000000182c */
[----:B------:R-:W1:Y:S04]  /*10340*/  LDSM.16.M88.4 R20, [R240+0xc100] ;  /* 0x00c10000f014783b */ /* 0x000e680000000200 */
[----:B------:R-:W-:Y:S03]  /*10350*/  LDSM.16.M88.4 R44, [R237+0x2000] ;  /* 0x00200000ed2c783b */ /* 0x000fe60000000200 */
[C---:B---3--:R-:W-:Y:S08]  /*10360*/  HMMA.16816.F32 R104, R8.reuse, R56, R104 ;  /* 0x000000380868723c */ /* 0x048ff00000001868 */
[C---:B------:R-:W-:Y:S08]  /*10370*/  HMMA.16816.F32 R128, R8.reuse, R58, R80 ;  /* 0x0000003a0880723c */ /* 0x040ff00000001850 */
[C---:B------:R-:W-:Y:S08]  /*10380*/  HMMA.16816.F32 R100, R8.reuse, R92, R100 ;  /* 0x0000005c0864723c */ /* 0x040ff00000001864 */
[C---:B------:R-:W-:Y:S08]  /*10390*/  HMMA.16816.F32 R132, R8.reuse, R94, R72 ;  /* 0x0000005e0884723c */ /* 0x040ff00000001848 */
[----:B------:R-:W-:Y:S08]  /*103a0*/  HMMA.16816.F32 R140, R8, R116, R96 ;  /* 0x00000074088c723c */ /* 0x000ff00000001860 */
[----:B--2---:R-:W-:Y:S01]  /*103b0*/  HMMA.16816.F32 R8, R32, R76, R16 ;  /* 0x0000004c2008723c */ /* 0x004fe20000001810 */
[----:B------:R-:W2:Y:S07]  /*103c0*/  LDSM.16.M88.4 R16, [R240+0xe100] ;  /* 0x00e10000f010783b */ /* 0x000eae0000000200 */
[----:B----4-:R-:W-:Y:S01]  /*103d0*/  HMMA.16816.F32 R48, R28, R60, R12 ;  /* 0x0000003c1c30723c */ /* 0x010fe2000000180c */
[----:B------:R-:W3:Y:S07]  /*103e0*/  LDSM.16.M88.4 R12, [R242+0xc100] ;  /* 0x00c10000f20c783b */ /* 0x000eee0000000200 */
[C---:B------:R-:W-:Y:S08]  /*103f0*/  HMMA.16816.F32 R88, R40.reuse, R56, R84 ;  /* 0x000000382858723c */ /* 0x040ff00000001854 */
[----:B------:R-:W-:Y:S08]  /*10400*/  HMMA.16816.F32 R112, R40, R58, R112 ;  /* 0x0000003a2870723c */ /* 0x000ff00000001870 */
[----:B------:R-:W-:Y:S01]  /*10410*/  HMMA.16816.F32 R56, R24, R60, R8 ;  /* 0x0000003c1838723c */ /* 0x000fe20000001808 */
[----:B------:R-:W-:Y:S07]  /*10420*/  LDSM.16.M88.4 R8, [R244+0xe100] ;  /* 0x00e10000f408783b */ /* 0x000fee0000000200 */
[----:B-1----:R-:W-:Y:S01]  /*10430*/  HMMA.16816.F32 R72, R20, R52, R48 ;  /* 0x000000341448723c */ /* 0x002fe20000001830 */
[----:B------:R-:W1:Y:S07]  /*10440*/  LDSM.16.M88.4 R48, [R232+0x6900] ;  /* 0x00690000e830783b */ /* 0x000e6e0000000200 */
[-C--:B------:R-:W-:Y:S08]  /*10450*/  HMMA.16816.F32 R68, R36, R78.reuse, R68 ;  /* 0x0000004e2444723c */ /* 0x080ff00000001844 */
[----:B------:R-:W-:Y:S08]  /*10460*/  HMMA.16816.F32 R76, R32, R78, R64 ;  /* 0x0000004e204c723c */ /* 0x000ff00000001840 */
[----:B--2---:R-:W-:Y:S01]  /*10470*/  HMMA.16816.F32 R64, R16, R52, R56 ;  /* 0x000000341040723c */ /* 0x004fe20000001838 */
[----:B------:R-:W2:Y:S07]  /*10480*/  LDSM.16.M88.4 R56, [R243+0x2800] ;  /* 0x00280000f338783b */ /* 0x000eae0000000200 */
[----:B------:R-:W-:Y:S08]  /*10490*/  HMMA.16816.F32 R68, R28, R62, R68 ;  /* 0x0000003e1c44723c */ /* 0x000ff00000001844 */
[----:B---3--:R-:W-:Y:S08]  /*104a0*/  HMMA.16816.F32 R80, R12, R44, R72 ;  /* 0x0000002c0c50723c */ /* 0x008ff00000001848 */
[----:B------:R-:W-:Y:S08]  /*104b0*/  HMMA.16816.F32 R76, R24, R62, R76 ;  /* 0x0000003e184c723c */ /* 0x000ff0000000184c */
[----:B-1----:R-:W-:Y:S08]  /*104c0*/  HMMA.16816.F32 R72, R36, R48, R88 ;  /* 0x000000302448723c */ /* 0x002ff00000001858 */
[----:B------:R-:W-:Y:S01]  /*104d0*/  HMMA.16816.F32 R136, R40, R92, R136 ;  /* 0x0000005c2888723c */ /* 0x000fe20000001888 */
[----:B------:R-:W-:-:S04]  /*104e0*/  FMUL.FTZ R0, R80, c[0x0][0x320] ;  /* 0x0000c80050007a20 */ /* 0x000fc80000410000 */
[----:B------:R1:W3:Y:S03]  /*104f0*/  MUFU.TANH R153, R0 ;  /* 0x0000000000997308 */ /* 0x0002e60000002400 */
[C---:B------:R-:W-:Y:S08]  /*10500*/  HMMA.16816.F32 R108, R40.reuse, R94, R108 ;  /* 0x0000005e286c723c */ /* 0x040ff0000000186c */
[----:B------:R-:W-:Y:S01]  /*10510*/  HMMA.16816.F32 R124, R40, R116, R124 ;  /* 0x00000074287c723c */ /* 0x000fe2000000187c */
[----:B-1----:R-:W-:-:S07]  /*10520*/  FMUL.FTZ R0, R81, c[0x0][0x320] ;  /* 0x0000c80051007a20 */ /* 0x002fce0000410000 */
[----:B------:R-:W-:Y:S01]  /*10530*/  HMMA.16816.F32 R120, R40, R118, R120 ;  /* 0x000000762878723c */ /* 0x000fe20000001878 */
[----:B------:R-:W1:Y:S01]  /*10540*/  LDSM.16.M88.4 R40, [R238+0x6900] ;  /* 0x00690000ee28783b */ /* 0x000e620000000200 */
[----:B------:R4:W1:Y:S06]  /*10550*/  MUFU.TANH R147, R0 ;  /* 0x0000000000937308 */ /* 0x00086c0000002400 */
[----:B------:R-:W-:Y:S08]  /*10560*/  HMMA.16816.F32 R84, R8, R44, R64 ;  /* 0x0000002c0854723c */ /* 0x000ff00000001840 */
[----:B------:R-:W-:Y:S01]  /*10570*/  HMMA.16816.F32 R64, R20, R54, R68 ;  /* 0x000000361440723c */ /* 0x000fe20000001844 */
[----:B----4-:R-:W-:-:S04]  /*10580*/  FMUL.FTZ R0, R82, c[0x0][0x320] ;  /* 0x0000c80052007a20 */ /* 0x010fc80000410000 */
[----:B------:R4:W1:Y:S03]  /*10590*/  MUFU.TANH R146, R0 ;  /* 0x0000000000927308 */ /* 0x0008660000002400 */
[----:B------:R-:W-:Y:S08]  /*105a0*/  HMMA.16816.F32 R60, R32, R48, R104 ;  /* 0x00000030203c723c */ /* 0x000ff00000001868 */
[----:B------:R-:W-:Y:S01]  /*105b0*/  HMMA.16816.F32 R68, R16, R54, R76 ;  /* 0x000000361044723c */ /* 0x000fe2000000184c */
[----:B------:R-:W1:Y:S01]  /*105c0*/  LDSM.16.M88.4 R52, [R237+0x2800] ;  /* 0x00280000ed34783b */ /* 0x000e620000000200 */
[----:B----4-:R-:W-:-:S06]  /*105d0*/  FMUL.FTZ R0, R83, c[0x0][0x320] ;  /* 0x0000c80053007a20 */ /* 0x010fcc0000410000 */
[----:B--2---:R-:W-:Y:S01]  /*105e0*/  HMMA.16816.F32 R72, R28, R56, R72 ;  /* 0x000000381c48723c */ /* 0x004fe20000001848 */
[----:B------:R2:W4:Y:S07]  /*105f0*/  MUFU.TANH R145, R0 ;  /* 0x0000000000917308 */ /* 0x00052e0000002400 */
[----:B------:R-:W-:Y:S08]  /*10600*/  HMMA.16816.F32 R76, R12, R46, R64 ;  /* 0x0000002e0c4c723c */ /* 0x000ff00000001840 */
[----:B------:R-:W-:Y:S01]  /*10610*/  HMMA.16816.F32 R64, R24, R56, R60 ;  /* 0x000000381840723c */ /* 0x000fe2000000183c */
[----:B------:R-:W3:Y:S01]  /*10620*/  LDSM.16.M88.4 R60, [R232+0x7100] ;  /* 0x00710000e83c783b */ /* 0x000ee20000000200 */
[----:B--2---:R-:W-:-:S04]  /*10630*/  FMUL.FTZ R0, R84, c[0x0][0x320] ;  /* 0x0000c80054007a20 */ /* 0x004fc80000410000 */
[----:B------:R2:W1:Y:S02]  /*10640*/  MUFU.TANH R144, R0 ;  /* 0x0000000000907308 */ /* 0x0004640000002400 */
[----:B------:R-:W-:Y:S08]  /*10650*/  HMMA.16816.F32 R88, R8, R46, R68 ;  /* 0x0000002e0858723c */ /* 0x000ff00000001844 */
[----:B------:R-:W-:Y:S01]  /*10660*/  HMMA.16816.F32 R44, R36, R50, R112 ;  /* 0x00000032242c723c */ /* 0x000fe20000001870 */
[----:B--2---:R-:W-:-:S07]  /*10670*/  FMUL.FTZ R0, R85, c[0x0][0x320] ;  /* 0x0000c80055007a20 */ /* 0x004fce0000410000 */
[----:B-1----:R-:W-:Y:S01]  /*10680*/  HMMA.16816.F32 R68, R20, R40, R72 ;  /* 0x000000281444723c */ /* 0x002fe20000001848 */
        /* <DEDUP_REMOVED lines=9> */
[----:B------:R-:W-:Y:S01]  /*10720*/  HMMA.16816.F32 R80, R8, R52, R48 ;  /* 0x000000340850723c */ /* 0x000fe20000001830 */
        /* <DEDUP_REMOVED lines=13> */
[----:B------:R-:W3:Y:S07]  /*10800*/  LDSM.16.M88.4 R56, [R238+0x7100] ;  /* 0x00710000ee38783b */ /* 0x000eee0000000200 */
[----:B------:R-:W-:Y:S01]  /*10810*/  HMMA.16816.F32 R72, R36, R60, R136 ;  /* 0x0000003c2448723c */ /* 0x000fe20000001888 */
[----:B-1----:R-:W-:-:S04]  /*10820*/  FMUL.FTZ R0, R88, c[0x0][0x320] ;  /* 0x0000c80058007a20 */ /* 0x002fc80000410000 */
[----:B------:R1:W1:Y:S11]  /*10830*/  MUFU.TANH R112, R0 ;  /* 0x0000000000707308 */ /* 0x0002760000002400 */
[----:B------:R-:W-:Y:S01]  /*10840*/  HMMA.16816.F32 R68, R16, R42, R68 ;  /* 0x0000002a1044723c */ /* 0x000fe20000001844 */
[----:B------:R-:W4:Y:S01]  /*10850*/  LDSM.16.M88.4 R40, [R237+0x3000] ;  /* 0x00300000ed28783b */ /* 0x000f220000000200 */
[----:B-1----:R-:W-:-:S06]  /*10860*/  FMUL.FTZ R0, R89, c[0x0][0x320] ;  /* 0x0000c80059007a20 */ /* 0x002fcc0000410000 */
[----:B--2---:R-:W-:Y:S01]  /*10870*/  HMMA.16816.F32 R72, R28, R44, R72 ;  /* 0x0000002c1c48723c */ /* 0x004fe20000001848 */
[----:B------:R1:W2:Y:S11]  /*10880*/  MUFU.TANH R107, R0 ;  /* 0x00000000006b7308 */ /* 0x0002b60000002400 */
[----:B------:R-:W-:Y:S04]  /*10890*/  @!UPT UIADD3 URZ, URZ, URZ, URZ ;  /* 0x0000003f3f3ff290 */ /* 0x000fe8000fffe03f */
[----:B------:R-:W-:Y:S01]  /*108a0*/  HMMA.16816.F32 R84, R8, R54, R68 ;  /* 0x000000360854723c */ /* 0x000fe20000001844 */
[----:B-1----:R-:W-:-:S04]  /*108b0*/  FMUL.FTZ R0, R90, c[0x0][0x320] ;  /* 0x0000c8005a007a20 */ /* 0x002fc80000410000 */
[----:B------:R1:W1:Y:S03]  /*108c0*/  MUFU.TANH R106, R0 ;  /* 0x00000000006a7308 */ /* 0x0002660000002400 */
[----:B---3--:R-:W-:Y:S08]  /*108d0*/  HMMA.16816.F32 R68, R20, R56, R72 ;  /* 0x000000381444723c */ /* 0x008ff00000001848 */
[----:B------:R-:W-:Y:S01]  /*108e0*/  HMMA.16816.F32 R72, R32, R62, R132 ;  /* 0x0000003e2048723c */ /* 0x000fe20000001884 */
[----:B-1----:R-:W-:-:S04]  /*108f0*/  FMUL.FTZ R0, R91, c[0x0][0x320] ;  /* 0x0000c8005b007a20 */ /* 0x002fc80000410000 */
[----:B------:R1:W3:Y:S11]  /*10900*/  MUFU.TANH R104, R0 ;  /* 0x0000000000687308 */ /* 0x0002f60000002400 */
        /* <DEDUP_REMOVED lines=11> */
[----:B----4-:R-:W-:Y:S01]  /*109c0*/  HMMA.16816.F32 R72, R8, R42, R72 ;  /* 0x0000002a0848723c */ /* 0x010fe20000001848 */
[----:B-1----:R-:W-:-:S07]  /*109d0*/  FMUL.FTZ R0, R79, c[0x0][0x320] ;  /* 0x0000c8004f007a20 */ /* 0x002fce0000410000 */
[----:B------:R-:W-:Y:S01]  /*109e0*/  HMMA.16816.F32 R76, R12, R54, R64 ;  /* 0x000000360c4c723c */ /* 0x000fe20000001840 */
[----:B------:R1:W4:Y:S07]  /*109f0*/  MUFU.TANH R100, R0 ;  /* 0x0000000000647308 */ /* 0x00032e0000002400 */
[----:B------:R-:W-:Y:S01]  /*10a00*/  HMMA.16816.F32 R64, R24, R44, R48 ;  /* 0x0000002c1840723c */ /* 0x000fe20000001830 */
[----:B------:R-:W2:Y:S07]  /*10a10*/  LDSM.16.M88.4 R48, [R232+0x7900] ;  /* 0x00790000e830783b */ /* 0x000eae0000000200 */
        /* <DEDUP_REMOVED lines=21> */
[----:B------:R-:W-:Y:S01]  /*10b70*/  HMMA.16816.F32 R64, R32, R48, R140 ;  /* 0x000000302040723c */ /* 0x000fe2000000188c */
        /* <DEDUP_REMOVED lines=21> */
[----:B------:R-:W2:Y:S01]  /*10cd0*/  LDSM.16.M88.4 R36, [R237+0x3800] ;  /* 0x00380000ed24783b */ /* 0x000ea20000000200 */
        /* <DEDUP_REMOVED lines=14> */
[----:B--2---:R-:W-:Y:S07]  /*10dc0*/  HMMA.16816.F32 R56, R12, R36, R56 ;  /* 0x000000240c38723c */ /* 0x004fee0000001838 */
        /* <DEDUP_REMOVED lines=34> */
[----:B------:R-:W2:Y:S01]  /*10ff0*/  MUFU.TANH R52, R26 ;  /* 0x0000001a00347308 */ /* 0x000ea20000002400 */
[----:B-1----:R-:W-:-:S07]  /*11000*/  FMUL.FTZ R0, R80, c[0x0][0x320] ;  /* 0x0000c80050007a20 */ /* 0x002fce0000410000 */
        /* <DEDUP_REMOVED lines=17> */
[----:B------:R1:W1:Y:S02]  /*11120*/  MUFU.TANH R68, R0 ;  /* 0x0000000000447308 */ /* 0x0002640000002400 */
[----:B-1----:R-:W-:-:S06]  /*11130*/  FMUL.FTZ R0, R75, c[0x0][0x320] ;  /* 0x0000c8004b007a20 */ /* 0x002fcc0000410000 */
[----:B------:R1:W1:Y:S02]  /*11140*/  MUFU.TANH R48, R0 ;  /* 0x0000000000307308 */ /* 0x0002640000002400 */
[----:B-1----:R-:W-:-:S06]  /*11150*/  FMUL.FTZ R0, R59, c[0x0][0x320] ;  /* 0x0000c8003b007a20 */ /* 0x002fcc0000410000 */
[----:B------:R1:W1:Y:S02]  /*11160*/  MUFU.TANH R42, R0 ;  /* 0x00000000002a7308 */ /* 0x0002640000002400 */
[----:B-1----:R-:W-:Y:S01]  /*11170*/  LOP3.LUT R0, R155, R154, RZ, 0xfc, !PT ;  /* 0x0000009a9b007212 */ /* 0x002fe200078efcff */
[----:B------:R-:W-:Y:S06]  /*11180*/  BAR.SYNC.DEFER_BLOCKING 0x0 ;  /* 0x0000000000007b1d */ /* 0x000fec0000010000 */
[----:B------:R-:W-:Y:S05]  /*11190*/  @!P6 BRA `(.L_x_837) ;  /* 0x000002300000e947 */ /* 0x000fea0003800000 */
[----:B--234-:R-:W-:Y:S01]  /*111a0*/  LEA.HI.SX32 R10, R165, 0xfffffffe, 0x1a ;  /* 0xfffffffea50a7811 */ /* 0x01cfe200078fd2ff */
        /* <DEDUP_REMOVED lines=34> */
.L_x_837:
[----:B--234-:R-:W-:Y:S01]  /*113d0*/  LOP3.LUT R2, R157, 0xffffffe0, RZ, 0xc0, !PT ;  /* 0xffffffe09d027812 */ /* 0x01cfe200078ec0ff */
[----:B------:R1:W-:Y:S01]  /*113e0*/  STL [R1+0x78], R244 ;  /* 0x000078f401007387 */ /* 0x0003e20000100800 */
[----:B------:R-:W-:-:S03]  /*113f0*/  SHF.L.U32 R233, R0, 0x1, RZ ;  /* 0x0000000100e97819 */ /* 0x000fc600000006ff */
[----:B------:R-:W-:Y:S01]  /*11400*/  IMAD.IADD R2, R213, 0x1, -R2 ;  /* 0x00000001d5027824 */ /* 0x000fe200078e0a02 */
[----:B------:R2:W-:Y:S01]  /*11410*/  STL [R1+0x74], R243 ;  /* 0x000074f301007387 */ /* 0x0005e20000100800 */
[--C-:B------:R-:W-:Y:S02]  /*11420*/  IMAD R234, R4, 0x2, R233.reuse ;  /* 0x0000000204ea7824 */ /* 0x100fe400078e02e9 */
[C---:B------:R-:W-:Y:S01]  /*11430*/  IMAD R236, R3.reuse, 0x2, R233 ;  /* 0x0000000203ec7824 */ /* 0x040fe200078e02e9 */
[----:B------:R-:W-:Y:S01]  /*11440*/  SHF.R.S32.HI R5, RZ, 0x1f, R2 ;  /* 0x0000001fff057819 */ /* 0x000fe20000011402 */
[----:B------:R-:W-:Y:S01]  /*11450*/  STL [R1+0x70], R242 ;  /* 0x000070f201007387 */ /* 0x000fe20000100800 */
[----:B------:R-:W-:Y:S02]  /*11460*/  LEA R235, R3, R234, 0x1 ;  /* 0x000000ea03eb7211 */ /* 0x000fe400078e08ff */
[----:B------:R-:W-:Y:S01]  /*11470*/  LEA.HI R5, R5, R2, RZ, 0x2 ;  /* 0x0000000205057211 */ /* 0x000fe200078f10ff */
[----:B------:R-:W-:Y:S03]  /*11480*/  STL [R1+0x6c], R241 ;  /* 0x00006cf101007387 */ /* 0x000fe60000100800 */
[----:B------:R-:W-:Y:S01]  /*11490*/  LOP3.LUT R5, R5, 0x7ffffffc, RZ, 0xc0, !PT ;  /* 0x7ffffffc05057812 */ /* 0x000fe200078ec0ff */
[----:B------:R3:W-:Y:S04]  /*114a0*/  STL [R1+0x68], R240 ;  /* 0x000068f001007387 */ /* 0x0007e80000100800 */
[----:B------:R-:W-:Y:S01]  /*114b0*/  IMAD.IADD R2, R2, 0x1, -R5 ;  /* 0x0000000102027824 */ /* 0x000fe200078e0a05 */
[----:B------:R-:W-:Y:S03]  /*114c0*/  STL [R1+0x64], R239 ;  /* 0x000064ef01007387 */ /* 0x000fe60000100800 */
[----:B------:R-:W-:Y:S01]  /*114d0*/  IMAD R2, R2, -0x2, R156 ;  /* 0xfffffffe02027824 */ /* 0x000fe200078e029c */
[----:B------:R-:W-:Y:S04]  /*114e0*/  STL [R1+0x60], R238 ;  /* 0x000060ee01007387 */ /* 0x000fe80000100800 */
[C---:B------:R-:W-:Y:S01]  /*114f0*/  ISETP.GT.AND P0, PT, R2.reuse, RZ, PT ;  /* 0x000000ff0200720c */ /* 0x040fe20003f04270 */
[----:B------:R-:W-:Y:S01]  /*11500*/  STL [R1+0x5c], R237 ;  /* 0x00005ced01007387 */ /* 0x000fe20000100800 */
[----:B------:R-:W-:-:S02]  /*11510*/  ISETP.GT.AND P1, PT, R2, 0x1, PT ;  /* 0x000000010200780c */ /* 0x000fc40003f24270 */
[C---:B------:R-:W-:Y:S01]  /*11520*/  ISETP.GT.AND P5, PT, R2.reuse, 0x8, PT ;  /* 0x000000080200780c */ /* 0x040fe20003fa4270 */
[----:B------:R-:W-:Y:S01]  /*11530*/  STL [R1+0x58], R232 ;  /* 0x000058e801007387 */ /* 0x000fe20000100800 */
        /* <DEDUP_REMOVED lines=17> */
[----:B------:R-:W-:Y:S02]  /*11650*/  FSEL R27, R112, -INF , P5 ;  /* 0xff800000701b7808 */ /* 0x000fe40002800000 */
[----:B------:R-:W-:-:S02]  /*11660*/  FSEL R16, R114, -INF , P5 ;  /* 0xff80000072107808 */ /* 0x000fc40002800000 */
        /* <DEDUP_REMOVED lines=28> */
[----:B-----5:R-:W-:Y:S02]  /*11830*/  FSEL R173, R78, -INF , P0 ;  /* 0xff8000004ead7808 */ /* 0x020fe40000000000 */
[----:B------:R-:W-:-:S02]  /*11840*/  FSEL R170, R84, -INF , P0 ;  /* 0xff80000054aa7808 */ /* 0x000fc40000000000 */
[----:B------:R-:W-:Y:S02]  /*11850*/  FSEL R137, R68, -INF , P6 ;  /* 0xff80000044897808 */ /* 0x000fe40003000000 */
[----:B------:R-:W-:Y:S02]  /*11860*/  ISETP.GT.AND P0, PT, R2, 0x29, PT ;  /* 0x000000290200780c */ /* 0x000fe40003f04270 */
        /* <DEDUP_REMOVED lines=15> */
[----:B------:R-:W-:Y:S01]  /*11960*/  FSEL R171, R85, -INF , P1 ;  /* 0xff80000055ab7808 */ /* 0x000fe20000800000 */
[----:B------:R-:W-:Y:S01]  /*11970*/  LDSM.16.MT88.4 R76, [R236+0x100] ;  /* 0x00010000ec4c783b */ /* 0x000fe20000004200 */
[----:B------:R-:W-:-:S02]  /*11980*/  ISETP.GT.AND P1, PT, R2, 0x38, PT ;  /* 0x000000380200780c */ /* 0x000fc40003f24270 */
[----:B-1----:R-:W-:Y:S01]  /*11990*/  FSEL R244, R57, -INF , P2 ;  /* 0xff80000039f47808 */ /* 0x002fe20001000000 */
[----:B------:R-:W-:Y:S01]  /*119a0*/  LDSM.16.MT88.4 R84, [R236+0x2900] ;  /* 0x00290000ec54783b */ /* 0x000fe20000004200 */
[----:B------:R-:W-:Y:S02]  /*119b0*/  FMNMX.FTZ R136, R205, R136, !PT ;  /* 0x00000088cd887209 */ /* 0x000fe40007810000 */
[----:B------:R-:W-:Y:S02]  /*119c0*/  FSEL R174, R48, -INF , P0 ;  /* 0xff80000030ae7808 */ /* 0x000fe40000000000 */
[----:B------:R-:W-:Y:S02]  /*119d0*/  FSEL R169, R73, -INF , P0 ;  /* 0xff80000049a97808 */ /* 0x000fe40000000000 */
[----:B------:R-:W-:Y:S02]  /*119e0*/  FSEL R132, R71, -INF , P0 ;  /* 0xff80000047847808 */ /* 0x000fe40000000000 */
[----:B------:R-:W-:-:S02]  /*119f0*/  ISETP.GT.AND P0, PT, R2, 0x39, PT ;  /* 0x000000390200780c */ /* 0x000fc40003f04270 */
[----:B--2---:R-:W-:Y:S02]  /*11a00*/  FSEL R243, R21, -INF , P1 ;  /* 0xff80000015f37808 */ /* 0x004fe40000800000 */
[----:B------:R-:W-:Y:S02]  /*11a10*/  FMNMX.FTZ R136, R244, R136, !PT ;  /* 0x00000088f4887209 */ /* 0x000fe40007810000 */
[----:B---3--:R-:W-:Y:S02]  /*11a20*/  FSEL R240, R20, -INF , P0 ;  /* 0xff80000014f07808 */ /* 0x008fe40000000000 */
[----:B------:R-:W-:Y:S02]  /*11a30*/  FMNMX.FTZ R136, R243, R136, !PT ;  /* 0x00000088f3887209 */ /* 0x000fe40007810000 */
[----:B------:R-:W-:Y:S02]  /*11a40*/  FSEL R138, R70, -INF , P6 ;  /* 0xff800000468a7808 */ /* 0x000fe40003000000 */
[----:B------:R-:W-:Y:S01]  /*11a50*/  FMNMX.FTZ R136, R240, R136, !PT ;  /* 0x00000088f0887209 */ /* 0x000fe20007810000 */
[----:B------:R-:W-:Y:S01]  /*11a60*/  LDSM.16.MT88.4 R68, [R233+0x2100] ;  /* 0x00210000e944783b */ /* 0x000fe20000004200 */
[----:B------:R-:W-:-:S02]  /*11a70*/  FSEL R242, R58, -INF , P5 ;  /* 0xff8000003af27808 */ /* 0x000fc40002800000 */
[----:B------:R-:W-:Y:S01]  /*11a80*/  FSEL R241, R42, -INF , P2 ;  /* 0xff8000002af17808 */ /* 0x000fe20001000000 */
[----:B------:R-:W1:Y:S01]  /*11a90*/  SHFL.BFLY PT, R2, R136, 0x2, 0x1f ;  /* 0x0c401f0088027f89 */ /* 0x000e6200000e0000 */
[----:B------:R-:W-:Y:S02]  /*11aa0*/  FSEL R109, R36, -INF , P1 ;  /* 0xff800000246d7808 */ /* 0x000fe40000800000 */
[----:B------:R-:W-:Y:S01]  /*11ab0*/  FSEL R214, R35, -INF , P0 ;  /* 0xff80000023d67808 */ /* 0x000fe20000000000 */
[----:B------:R-:W-:Y:S01]  /*11ac0*/  LDSM.16.MT88.4 R56, [R234+0x2100] ;  /* 0x00210000ea38783b */ /* 0x000fe20000004200 */
[----:B------:R-:W-:Y:S02]  /*11ad0*/  FMNMX.FTZ R134, R25, R26, !PT ;  /* 0x0000001a19867209 */ /* 0x000fe40007810000 */
[----:B------:R-:W-:Y:S02]  /*11ae0*/  FSEL R176, R74, -INF , P6 ;  /* 0xff8000004ab07808 */ /* 0x000fe40003000000 */
[----:B------:R-:W-:-:S02]  /*11af0*/  FMNMX.FTZ R134, R27, R134, !PT ;  /* 0x000000861b867209 */ /* 0x000fc40007810000 */
[----:B------:R-:W-:Y:S02]  /*11b00*/  FSEL R172, R72, -INF , P6 ;  /* 0xff80000048ac7808 */ /* 0x000fe40003000000 */
[----:B------:R-:W-:Y:S01]  /*11b10*/  FMNMX.FTZ R134, R28, R134, !PT ;  /* 0x000000861c867209 */ /* 0x000fe20007810000 */
[----:B------:R-:W-:Y:S01]  /*11b20*/  LDSM.16.MT88.4 R72, [R235+0x100] ;  /* 0x00010000eb48783b */ /* 0x000fe20000004200 */
[----:B------:R-:W-:Y:S02]  /*11b30*/  FMNMX.FTZ R6, R29, R30, !PT ;  /* 0x0000001e1d067209 */ /* 0x000fe40007810000 */
[----:B------:R-:W-:Y:S02]  /*11b40*/  FMNMX.FTZ R134, R33, R134, !PT ;  /* 0x0000008621867209 */ /* 0x000fe40007810000 */
[----:B------:R-:W-:Y:S02]  /*11b50*/  FSEL R231, R49, -INF , P5 ;  /* 0xff80000031e77808 */ /* 0x000fe40002800000 */
[----:B------:R-:W-:-:S02]  /*11b60*/  FMNMX.FTZ R134, R34, R134, !PT ;  /* 0x0000008622867209 */ /* 0x000fc40007810000 */
[----:B------:R-:W-:Y:S02]  /*11b70*/  FSEL R230, R50, -INF , P2 ;  /* 0xff80000032e67808 */ /* 0x000fe40001000000 */
[----:B-1----:R-:W-:Y:S02]  /*11b80*/  FMNMX.FTZ R136, R136, R2, !PT ;  /* 0x0000000288887209 */ /* 0x002fe40007810000 */
        /* <DEDUP_REMOVED lines=9> */
[----:B------:R-:W-:Y:S01]  /*11c20*/  FMNMX.FTZ R134, R172, R134, !PT ;  /* 0x00000086ac867209 */ /* 0x000fe20007810000 */
[----:B------:R-:W-:Y:S01]  /*11c30*/  LDSM.16.MT88.4 R48, [R233+0x2900] ;  /* 0x00290000e930783b */ /* 0x000fe20000004200 */
[----:B------:R-:W-:-:S02]  /*11c40*/  FSEL R220, R47, -INF , P1 ;  /* 0xff8000002fdc7808 */ /* 0x000fc40000800000 */
[----:B------:R-:W-:Y:S02]  /*11c50*/  FMNMX.FTZ R134, R169, R134, !PT ;  /* 0x00000086a9867209 */ /* 0x000fe40007810000 */
[----:B------:R-:W-:Y:S02]  /*11c60*/  FSEL R219, R43, -INF , P0 ;  /* 0xff8000002bdb7808 */ /* 0x000fe40000000000 */
[----:B------:R-:W-:Y:S01]  /*11c70*/  FMNMX.FTZ R134, R231, R134, !PT ;  /* 0x00000086e7867209 */ /* 0x000fe20007810000 */
[----:B------:R-:W-:Y:S01]  /*11c80*/  LDSM.16.MT88.4 R40, [R233+0x100] ;  /* 0x00010000e928783b */ /* 0x000fe20000004200 */
[----:B-1----:R-:W-:Y:S02]  /*11c90*/  FMNMX.FTZ R136, R136, R2, !PT ;  /* 0x0000000288887209 */ /* 0x002fe40007810000 */
[----:B------:R-:W-:Y:S02]  /*11ca0*/  FMNMX.FTZ R2, R14, R15, !PT ;  /* 0x0000000f0e027209 */ /* 0x000fe40007810000 */
[C---:B------:R-:W-:Y:S01]  /*11cb0*/  FSETP.NEU.FTZ.AND P6, PT, R136.reuse, -INF , PT ;  /* 0xff8000008800780b */ /* 0x040fe20003fdd000 */
[----:B------:R-:W-:Y:S01]  /*11cc0*/  FMUL.FTZ R22, R136, c[0x0][0x2d0] ;  /* 0x0000b40088167a20 */ /* 0x000fe20000410000 */
[----:B------:R-:W-:-:S02]  /*11cd0*/  FMNMX.FTZ R2, R16, R2, !PT ;  /* 0x0000000210027209 */ /* 0x000fc40007810000 */
[----:B------:R-:W-:Y:S02]  /*11ce0*/  FMNMX.FTZ R134, R230, R134, !PT ;  /* 0x00000086e6867209 */ /* 0x000fe40007810000 */
[----:B------:R-:W-:Y:S02]  /*11cf0*/  FMNMX.FTZ R2, R17, R2, !PT ;  /* 0x0000000211027209 */ /* 0x000fe40007810000 */
[----:B------:R-:W-:Y:S02]  /*11d00*/  FSEL R22, R22, RZ, P6 ;  /* 0x000000ff16167208 */ /* 0x000fe40003000000 */
[----:B------:R-:W-:Y:S02]  /*11d10*/  FMNMX.FTZ R2, R18, R2, !PT ;  /* 0x0000000212027209 */ /* 0x000fe40007810000 */
[----:B------:R-:W-:Y:S01]  /*11d20*/  FMNMX.FTZ R134, R229, R134, !PT ;  /* 0x00000086e5867209 */ /* 0x000fe20007810000 */
[----:B------:R-:W-:Y:S01]  /*11d30*/  FFMA.FTZ R5, R5, c[0x0][0x2d0], -R22 ;  /* 0x0000b40005057a23 */ /* 0x000fe20000010816 */
[----:B------:R-:W-:-:S02]  /*11d40*/  FMNMX.FTZ R2, R19, R2, !PT ;  /* 0x0000000213027209 */ /* 0x000fc40007810000 */
[----:B------:R-:W-:Y:S01]  /*11d50*/  FMNMX.FTZ R134, R228, R134, !PT ;  /* 0x00000086e4867209 */ /* 0x000fe20007810000 */
[----:B------:R1:W-:Y:S01]  /*11d60*/  MUFU.EX2 R212, R5 ;  /* 0x0000000500d47308 */ /* 0x0003e20000000800 */
[----:B------:R-:W-:Y:S02]  /*11d70*/  FMNMX.FTZ R2, R24, R2, !PT ;  /* 0x0000000218027209 */ /* 0x000fe40007810000 */
[----:B------:R-:W-:Y:S02]  /*11d80*/  LOP3.LUT P6, RZ, R152, 0x2, RZ, 0xc0, !PT ;  /* 0x0000000298ff7812 */ /* 0x000fe400078cc0ff */
[----:B------:R-:W-:-:S04]  /*11d90*/  FMNMX.FTZ R2, R23, R2, !PT ;  /* 0x0000000217027209 */ /* 0x000fc80007810000 */
[----:B------:R-:W-:-:S04]  /*11da0*/  FMNMX.FTZ R2, R171, R2, !PT ;  /* 0x00000002ab027209 */ /* 0x000fc80007810000 */
[----:B------:R-:W-:Y:S02]  /*11db0*/  FMNMX.FTZ R2, R170, R2, !PT ;  /* 0x00000002aa027209 */ /* 0x000fe40007810000 */
[----:B-1----:R-:W-:Y:S01]  /*11dc0*/  FMNMX.FTZ R5, R31, R6, !PT ;  /* 0x000000061f057209 */ /* 0x002fe20007810000 */
[----:B------:R-:W-:Y:S01]  /*11dd0*/  FFMA.FTZ R6, R7, c[0x0][0x2d0], -R22 ;  /* 0x0000b40007067a23 */ /* 0x000fe20000010816 */
[----:B------:R-:W-:-:S03]  /*11de0*/  FMNMX.FTZ R2, R138, R2, !PT ;  /* 0x000000028a027209 */ /* 0x000fc60007810000 */
[----:B------:R1:W-:Y:S01]  /*11df0*/  MUFU.EX2 R164, R6 ;  /* 0x0000000600a47308 */ /* 0x0003e20000000800 */
[----:B------:R-:W-:-:S04]  /*11e00*/  FMNMX.FTZ R2, R132, R2, !PT ;  /* 0x0000000284027209 */ /* 0x000fc80007810000 */
[----:B------:R-:W-:-:S04]  /*11e10*/  FMNMX.FTZ R2, R242, R2, !PT ;  /* 0x00000002f2027209 */ /* 0x000fc80007810000 */
[----:B------:R-:W-:-:S04]  /*11e20*/  FMNMX.FTZ R2, R241, R2, !PT ;  /* 0x00000002f1027209 */ /* 0x000fc80007810000 */
[----:B------:R-:W-:Y:S01]  /*11e30*/  FMNMX.FTZ R2, R109, R2, !PT ;  /* 0x000000026d027209 */ /* 0x000fe20007810000 */
[----:B-1----:R-:W1:Y:S03]  /*11e40*/  SHFL.BFLY PT, R6, R134, 0x2, 0x1f ;  /* 0x0c401f0086067f89 */ /* 0x002e6600000e0000 */
[----:B------:R-:W-:-:S05]  /*11e50*/  FMNMX.FTZ R2, R214, R2, !PT ;  /* 0x00000002d6027209 */ /* 0x000fca0007810000 */
[----:B------:R-:W2:Y:S01]  /*11e60*/  SHFL.BFLY PT, R135, R2, 0x2, 0x1f ;  /* 0x0c401f0002877f89 */ /* 0x000ea200000e0000 */
[----:B-1----:R-:W-:Y:S02]  /*11e70*/  FMNMX.FTZ R134, R134, R6, !PT ;  /* 0x0000000686867209 */ /* 0x002fe40007810000 */
[----:B--2---:R-:W-:Y:S02]  /*11e80*/  FMNMX.FTZ R135, R2, R135, !PT ;  /* 0x0000008702877209 */ /* 0x004fe40007810000 */
[----:B------:R-:W-:-:S03]  /*11e90*/  FMNMX.FTZ R2, R32, R5, !PT ;  /* 0x0000000520027209 */ /* 0x000fc60007810000 */
[----:B------:R-:W1:Y:S01]  /*11ea0*/  SHFL.BFLY PT, R7, R135, 0x1, 0x1f ;  /* 0x0c201f0087077f89 */ /* 0x000e6200000e0000 */
[----:B------:R-:W-:Y:S01]  /*11eb0*/  FMNMX.FTZ R5, R39, R2, !PT ;  /* 0x0000000227057209 */ /* 0x000fe20007810000 */
[----:B------:R-:W-:-:S03]  /*11ec0*/  FFMA.FTZ R2, R8, c[0x0][0x2d0], -R22 ;  /* 0x0000b40008027a23 */ /* 0x000fc60000010816 */
[----:B------:R-:W-:Y:S01]  /*11ed0*/  FMNMX.FTZ R5, R44, R5, !PT ;  /* 0x000000052c057209 */ /* 0x000fe20007810000 */
[----:B------:R2:W-:Y:S03]  /*11ee0*/  MUFU.EX2 R166, R2 ;  /* 0x0000000200a67308 */ /* 0x0005e60000000800 */
[----:B------:R-:W-:Y:S01]  /*11ef0*/  FMNMX.FTZ R5, R45, R5, !PT ;  /* 0x000000052d057209 */ /* 0x000fe20007810000 */
[----:B--2---:R-:W-:Y:S01]  /*11f00*/  FFMA.FTZ R2, R9, c[0x0][0x2d0], -R22 ;  /* 0x0000b40009027a23 */ /* 0x004fe20000010816 */
[----:B-1----:R-:W-:-:S03]  /*11f10*/  FMNMX.FTZ R135, R135, R7, !PT ;  /* 0x0000000787877209 */ /* 0x002fc60007810000 */
[----:B------:R1:W-:Y:S01]  /*11f20*/  MUFU.EX2 R239, R2 ;  /* 0x0000000200ef7308 */ /* 0x0003e20000000800 */
[----:B------:R-:W2:Y:S01]  /*11f30*/  SHFL.BFLY PT, R7, R134, 0x1, 0x1f ;  /* 0x0c201f0086077f89 */ /* 0x000ea200000e0000 */
        /* <DEDUP_REMOVED lines=8> */
[----:B--2---:R-:W-:Y:S02]  /*11fc0*/  FMNMX.FTZ R134, R134, R7, !PT ;  /* 0x0000000786867209 */ /* 0x004fe40007810000 */
[----:B------:R-:W-:Y:S02]  /*11fd0*/  FMNMX.FTZ R2, R176, R2, !PT ;  /* 0x00000002b0027209 */ /* 0x000fe40007810000 */
[C---:B------:R-:W-:Y:S01]  /*11fe0*/  FSETP.NEU.FTZ.AND P0, PT, R134.reuse, -INF , PT ;  /* 0xff8000008600780b */ /* 0x040fe20003f1d000 */
[----:B------:R-:W-:Y:S01]  /*11ff0*/  FMUL.FTZ R20, R134, c[0x0][0x2d0] ;  /* 0x0000b40086147a20 */ /* 0x000fe20000410000 */
[----:B------:R-:W-:-:S04]  /*12000*/  FMNMX.FTZ R2, R174, R2, !PT ;  /* 0x00000002ae027209 */ /* 0x000fc80007810000 */
[----:B------:R-:W-:Y:S01]  /*12010*/  FMNMX.FTZ R2, R222, R2, !PT ;  /* 0x00000002de027209 */ /* 0x000fe20007810000 */
[----:B-1----:R-:W-:Y:S01]  /*12020*/  FFMA.FTZ R5, R11, c[0x0][0x2d0], -R22 ;  /* 0x0000b4000b057a23 */ /* 0x002fe20000010816 */
[----:B------:R-:W-:Y:S02]  /*12030*/  FSEL R20, R20, RZ, P0 ;  /* 0x000000ff14147208 */ /* 0x000fe40000000000 */
[----:B------:R-:W-:Y:S01]  /*12040*/  FMNMX.FTZ R2, R221, R2, !PT ;  /* 0x00000002dd027209 */ /* 0x000fe20007810000 */
[----:B------:R1:W-:Y:S02]  /*12050*/  MUFU.EX2 R54, R5 ;  /* 0x0000000500367308 */ /* 0x0003e40000000800 */
[----:B------:R-:W-:Y:S01]  /*12060*/  FFMA.FTZ R3, R34, c[0x0][0x2d0], -R20 ;  /* 0x0000b40022037a23 */ /* 0x000fe20000010814 */
[----:B------:R-:W-:-:S04]  /*12070*/  FMNMX.FTZ R2, R220, R2, !PT ;  /* 0x00000002dc027209 */ /* 0x000fc80007810000 */
[----:B------:R-:W-:Y:S01]  /*12080*/  FMNMX.FTZ R2, R219, R2, !PT ;  /* 0x00000002db027209 */ /* 0x000fe20007810000 */
[----:B------:R2:W-:Y:S04]  /*12090*/  MUFU.EX2 R224, R3 ;  /* 0x0000000300e07308 */ /* 0x0005e80000000800 */
[----:B------:R-:W3:Y:S01]  /*120a0*/  SHFL.BFLY PT, R6, R2, 0x2, 0x1f ;  /* 0x0c401f0002067f89 */ /* 0x000ee200000e0000 */
[----:B-1----:R-:W-:-:S04]  /*120b0*/  FFMA.FTZ R5, R12, c[0x0][0x2d0], -R22 ;  /* 0x0000b4000c057a23 */ /* 0x002fc80000010816 */
[----:B------:R1:W-:Y:S01]  /*120c0*/  MUFU.EX2 R225, R5 ;  /* 0x0000000500e17308 */ /* 0x0003e20000000800 */
[----:B--2---:R-:W-:-:S07]  /*120d0*/  FFMA.FTZ R3, R37, c[0x0][0x2d0], -R20 ;  /* 0x0000b40025037a23 */ /* 0x004fce0000010814 */
[----:B------:R2:W-:Y:S01]  /*120e0*/  MUFU.EX2 R237, R3 ;  /* 0x0000000300ed7308 */ /* 0x0005e20000000800 */
[----:B-1----:R-:W-:Y:S01]  /*120f0*/  FFMA.FTZ R5, R13, c[0x0][0x2d0], -R22 ;  /* 0x0000b4000d057a23 */ /* 0x002fe20000010816 */
[----:B---3--:R-:W-:-:S06]  /*12100*/  FMNMX.FTZ R2, R2, R6, !PT ;  /* 0x0000000602027209 */ /* 0x008fcc0007810000 */
[----:B------:R1:W3:Y:S01]  /*12110*/  MUFU.EX2 R108, R5 ;  /* 0x00000005006c7308 */ /* 0x0002e20000000800 */
[----:B------:R-:W4:Y:S01]  /*12120*/  SHFL.BFLY PT, R6, R2, 0x1, 0x1f ;  /* 0x0c201f0002067f89 */ /* 0x000f2200000e0000 */
[----:B--2---:R-:W-:Y:S02]  /*12130*/  FFMA.FTZ R3, R38, c[0x0][0x2d0], -R20 ;  /* 0x0000b40026037a23 */ /* 0x004fe40000010814 */
[----:B-1----:R-:W-:Y:S01]  /*12140*/  FFMA.FTZ R5, R14, c[0x0][0x2d0], -R21 ;  /* 0x0000b4000e057a23 */ /* 0x002fe20000010815 */
[----:B---3--:R-:W-:-:S03]  /*12150*/  F2FP.PACK_AB R10, R108, R225 ;  /* 0x000000e16c0a723e */ /* 0x008fc600000000ff */
[----:B------:R1:W-:Y:S01]  /*12160*/  MUFU.EX2 R218, R5 ;  /* 0x0000000500da7308 */ /* 0x0003e20000000800 */
[----:B----4-:R-:W-:-:S04]  /*12170*/  FMNMX.FTZ R2, R2, R6, !PT ;  /* 0x0000000602027209 */ /* 0x010fc80007810000 */
[C---:B------:R-:W-:Y:S01]  /*12180*/  FSETP.NEU.FTZ.AND P0, PT, R2.reuse, -INF , PT ;  /* 0xff8000000200780b */ /* 0x040fe20003f1d000 */
[----:B------:R-:W-:Y:S02]  /*12190*/  FMUL.FTZ R6, R2, c[0x0][0x2d0] ;  /* 0x0000b40002067a20 */ /* 0x000fe40000410000 */
[----:B-1----:R-:W-:-:S03]  /*121a0*/  FFMA.FTZ R5, R15, c[0x0][0x2d0], -R21 ;  /* 0x0000b4000f057a23 */ /* 0x002fc60000010815 */
[----:B------:R-:W-:Y:S01]  /*121b0*/  FSEL R0, R6, RZ, P0 ;  /* 0x000000ff06007208 */ /* 0x000fe20000000000 */
[----:B------:R1:W2:Y:S04]  /*121c0*/  MUFU.EX2 R217, R5 ;  /* 0x0000000500d97308 */ /* 0x0002a80000000800 */
[----:B------:R-:W-:-:S04]  /*121d0*/  FFMA.FTZ R4, R31, c[0x0][0x2d0], -R0 ;  /* 0x0000b4001f047a23 */ /* 0x000fc80000010800 */
[----:B------:R3:W-:Y:S01]  /*121e0*/  MUFU.EX2 R238, R4 ;  /* 0x0000000400ee7308 */ /* 0x0007e20000000800 */
[----:B-1----:R-:W-:Y:S01]  /*121f0*/  FFMA.FTZ R5, R16, c[0x0][0x2d0], -R21 ;  /* 0x0000b40010057a23 */ /* 0x002fe20000010815 */
[----:B------:R-:W-:-:S06]  /*12200*/  F2FP.PACK_AB R16, R164, R212 ;  /* 0x000000d4a410723e */ /* 0x000fcc00000000ff */
[----:B------:R1:W-:Y:S01]  /*12210*/  MUFU.EX2 R223, R5 ;  /* 0x0000000500df7308 */ /* 0x0003e20000000800 */
[----:B---3--:R-:W-:-:S07]  /*12220*/  FFMA.FTZ R4, R32, c[0x0][0x2d0], -R0 ;  /* 0x0000b40020047a23 */ /* 0x008fce0000010800 */
[----:B------:R-:W3:Y:S01]  /*12230*/  MUFU.EX2 R165, R4 ;  /* 0x0000000400a57308 */ /* 0x000ee20000000800 */
[----:B-1----:R-:W-:Y:S01]  /*12240*/  FFMA.FTZ R5, R17, c[0x0][0x2d0], -R21 ;  /* 0x0000b40011057a23 */ /* 0x002fe20000010815 */
[----:B--2---:R-:W-:-:S06]  /*12250*/  F2FP.PACK_AB R17, R217, R218 ;  /* 0x000000dad911723e */ /* 0x004fcc00000000ff */
[----:B------:R1:W2:Y:S01]  /*12260*/  MUFU.EX2 R167, R5 ;  /* 0x0000000500a77308 */ /* 0x0002a20000000800 */
[----:B---3--:R-:W-:Y:S01]  /*12270*/  F2FP.PACK_AB R15, R165, R238 ;  /* 0x000000eea50f723e */ /* 0x008fe200000000ff */
[----:B------:R-:W-:Y:S02]  /*12280*/  FFMA.FTZ R4, R33, c[0x0][0x2d0], -R20 ;  /* 0x0000b40021047a23 */ /* 0x000fe40000010814 */
[----:B------:R-:W-:Y:S04]  /*12290*/  LDSM.16.MT88.4 R32, [R235+0x2100] ;  /* 0x00210000eb20783b */ /* 0x000fe80000004200 */
[----:B------:R-:W-:Y:S01]  /*122a0*/  MUFU.EX2 R60, R4 ;  /* 0x00000004003c7308 */ /* 0x000fe20000000800 */
[----:B-1----:R-:W-:Y:S01]  /*122b0*/  FFMA.FTZ R5, R18, c[0x0][0x2d0], -R21 ;  /* 0x0000b40012057a23 */ /* 0x002fe20000010815 */
[----:B------:R-:W-:-:S06]  /*122c0*/  F2FP.PACK_AB R18, R239, R166 ;  /* 0x000000a6ef12723e */ /* 0x000fcc00000000ff */
[----:B------:R1:W-:Y:S02]  /*122d0*/  MUFU.EX2 R179, R5 ;  /* 0x0000000500b37308 */ /* 0x0003e40000000800 */
[----:B-1----:R-:W-:Y:S01]  /*122e0*/  FFMA.FTZ R5, R19, c[0x0][0x2d0], -R21 ;  /* 0x0000b40013057a23 */ /* 0x002fe20000010815 */
[----:B--2---:R-:W-:-:S05]  /*122f0*/  F2FP.PACK_AB R19, R167, R223 ;  /* 0x000000dfa713723e */ /* 0x004fca00000000ff */
[----:B------:R1:W2:Y:S02]  /*12300*/  MUFU.EX2 R227, R5 ;  /* 0x0000000500e37308 */ /* 0x0002a40000000800 */
[----:B------:R-:W-:Y:S01]  /*12310*/  HMMA.16816.F32 R100, R16, R40, RZ ;  /* 0x000000281064723c */ /* 0x000fe200000018ff */
[----:B-1----:R-:W-:Y:S01]  /*12320*/  FFMA.FTZ R5, R24, c[0x0][0x2d0], -R21 ;  /* 0x0000b40018057a23 */ /* 0x002fe20000010815 */
[----:B--2---:R-:W-:-:S04]  /*12330*/  F2FP.PACK_AB R9, R227, R179 ;  /* 0x000000b3e309723e */ /* 0x004fc800000000ff */
[----:B------:R1:W-:Y:S02]  /*12340*/  MUFU.EX2 R232, R5 ;  /* 0x0000000500e87308 */ /* 0x0003e40000000800 */
[----:B-1----:R-:W-:-:S06]  /*12350*/  FFMA.FTZ R5, R23, c[0x0][0x2d0], -R21 ;  /* 0x0000b40017057a23 */ /* 0x002fcc0000010815 */
[----:B------:R1:W2:Y:S08]  /*12360*/  MUFU.EX2 R23, R3 ;  /* 0x0000000300177308 */ /* 0x0002b00000000800 */
[----:B------:R3:W4:Y:S01]  /*12370*/  MUFU.EX2 R204, R5 ;  /* 0x0000000500cc7308 */ /* 0x0007220000000800 */
[----:B-1----:R-:W-:Y:S01]  /*12380*/  FFMA.FTZ R3, R39, c[0x0][0x2d0], -R0 ;  /* 0x0000b40027037a23 */ /* 0x002fe20000010800 */
[----:B--2---:R-:W-:Y:S01]  /*12390*/  F2FP.PACK_AB R6, R23, R237 ;  /* 0x000000ed1706723e */ /* 0x004fe200000000ff */
[----:B------:R-:W-:Y:S05]  /*123a0*/  LDSM.16.MT88.4 R36, [R236+0x2100] ;  /* 0x00210000ec24783b */ /* 0x000fea0000004200 */
[----:B------:R1:W-:Y:S01]  /*123b0*/  MUFU.EX2 R104, R3 ;  /* 0x0000000300687308 */ /* 0x0003e20000000800 */
[----:B---3--:R-:W-:Y:S01]  /*123c0*/  FFMA.FTZ R5, R25, c[0x0][0x2d0], -R20 ;  /* 0x0000b40019057a23 */ /* 0x008fe20000010814 */
[----:B----4-:R-:W-:-:S06]  /*123d0*/  F2FP.PACK_AB R11, R204, R232 ;  /* 0x000000e8cc0b723e */ /* 0x010fcc00000000ff */
[----:B------:R2:W-:Y:S01]  /*123e0*/  MUFU.EX2 R203, R5 ;  /* 0x0000000500cb7308 */ /* 0x0005e20000000800 */
[----:B-1----:R-:W-:Y:S02]  /*123f0*/  FFMA.FTZ R3, R44, c[0x0][0x2d0], -R0 ;  /* 0x0000b4002c037a23 */ /* 0x002fe40000010800 */
[----:B--2---:R-:W-:-:S05]  /*12400*/  FFMA.FTZ R5, R26, c[0x0][0x2d0], -R20 ;  /* 0x0000b4001a057a23 */ /* 0x004fca0000010814 */
        /* <DEDUP_REMOVED lines=16> */
[----:B------:R2:W3:Y:S06]  /*12510*/  MUFU.EX2 R24, R3 ;  /* 0x0000000300187308 */ /* 0x0004ec0000000800 */
[----:B------:R-:W-:Y:S01]  /*12520*/  MOV R25, R60 ;  /* 0x0000003c00197202 */ /* 0x000fe20000000f00 */
[----:B------:R-:W-:Y:S01]  /*12530*/  HMMA.16816.F32 R96, R12, R40, RZ ;  /* 0x000000280c60723c */ /* 0x000fe200000018ff */
[----:B------:R-:W-:Y:S02]  /*12540*/  LDSM.16.MT88.4 R60, [R235+0x900] ;  /* 0x00090000eb3c783b */ /* 0x000fe40000004200 */
[----:B------:R-:W-:-:S04]  /*12550*/  F2FP.PACK_AB R4, R224, R25 ;  /* 0x00000019e004723e */ /* 0x000fc800000000ff */
[----:B------:R-:W-:Y:S01]  /*12560*/  IMAD.MOV.U32 R40, RZ, RZ, R54 ;  /* 0x000000ffff287224 */ /* 0x000fe200078e0036 */
[C---:B------:R-:W-:Y:S01]  /*12570*/  HMMA.16816.F32 R148, R12.reuse, R56, RZ ;  /* 0x000000380c94723c */ /* 0x040fe200000018ff */
[--C-:B--2---:R-:W-:Y:S01]  /*12580*/  FFMA.FTZ R3, R45, c[0x0][0x2d0], -R0.reuse ;  /* 0x0000b4002d037a23 */ /* 0x104fe20000010800 */
[----:B---3--:R-:W-:Y:S01]  /*12590*/  F2FP.PACK_AB R5, R24, R104 ;  /* 0x000000681805723e */ /* 0x008fe200000000ff */
[----:B------:R-:W-:Y:S02]  /*125a0*/  IMAD.MOV.U32 R41, RZ, RZ, R53 ;  /* 0x000000ffff297224 */ /* 0x000fe400078e0035 */
[----:B------:R-:W2:Y:S01]  /*125b0*/  LDSM.16.MT88.4 R52, [R233+0x900] ;  /* 0x00090000e934783b */ /* 0x000ea20000004200 */
[----:B------:R3:W-:Y:S02]  /*125c0*/  MUFU.EX2 R215, R3 ;  /* 0x0000000300d77308 */ /* 0x0007e40000000800 */
[----:B------:R-:W-:Y:S01]  /*125d0*/  F2FP.PACK_AB R8, R40, R41 ;  /* 0x000000292808723e */ /* 0x000fe200000000ff */
[----:B------:R-:W-:Y:S08]  /*125e0*/  HMMA.16816.F32 R160, R12, R76, RZ ;  /* 0x0000004c0ca0723c */ /* 0x000ff000000018ff */
[----:B-1----:R-:W-:Y:S01]  /*125f0*/  HMMA.16816.F32 R192, R8, R28, R92 ;  /* 0x0000001c08c0723c */ /* 0x002fe2000000185c */
[----:B---3--:R-:W-:-:S02]  /*12600*/  FFMA.FTZ R3, R46, c[0x0][0x2d0], -R0 ;  /* 0x0000b4002e037a23 */ /* 0x008fc40000010800 */
[----:B------:R-:W1:Y:S05]  /*12610*/  LDSM.16.MT88.4 R44, [R234+0x2900] ;  /* 0x00290000ea2c783b */ /* 0x000e6a0000004200 */
[C---:B------:R-:W-:Y:S01]  /*12620*/  HMMA.16816.F32 R156, R12.reuse, R72, RZ ;  /* 0x000000480c9c723c */ /* 0x040fe200000018ff */
[----:B------:R3:W4:Y:S07]  /*12630*/  MUFU.EX2 R226, R3 ;  /* 0x0000000300e27308 */ /* 0x00072e0000000800 */
[C---:B------:R-:W-:Y:S08]  /*12640*/  HMMA.16816.F32 R152, R12.reuse, R68, RZ ;  /* 0x000000440c98723c */ /* 0x040ff000000018ff */
[----:B------:R-:W-:Y:S01]  /*12650*/  HMMA.16816.F32 R112, R12, R36, RZ ;  /* 0x000000240c70723c */ /* 0x000fe200000018ff */
[----:B---3--:R-:W-:Y:S01]  /*12660*/  IMAD.MOV.U32 R3, RZ, RZ, R80 ;  /* 0x000000ffff037224 */ /* 0x008fe200078e0050 */
[----:B----4-:R-:W-:Y:S01]  /*12670*/  F2FP.PACK_AB R7, R226, R215 ;  /* 0x000000d7e207723e */ /* 0x010fe200000000ff */
[----:B------:R-:W3:Y:S05]  /*12680*/  LDSM.16.MT88.4 R80, [R235+0x2900] ;  /* 0x00290000eb50783b */ /* 0x000eea0000004200 */
[-C--:B--2---:R-:W-:Y:S08]  /*12690*/  HMMA.16816.F32 R180, R8, R52.reuse, R100 ;  /* 0x0000003408b4723c */ /* 0x084ff00000001864 */
[C---:B------:R-:W-:Y:S07]  /*126a0*/  HMMA.16816.F32 R184, R4.reuse, R52, R96 ;  /* 0x0000003404b8723c */ /* 0x040fee0000001860 */
[----:B------:R-:W-:Y:S01]  /*126b0*/  IMAD.MOV.U32 R53, RZ, RZ, R104 ;  /* 0x000000ffff357224 */ /* 0x000fe200078e0068 */
[----:B------:R-:W-:Y:S01]  /*126c0*/  HMMA.16816.F32 R188, R4, R28, R88 ;  /* 0x0000001c04bc723c */ /* 0x000fe20000001858 */
[----:B------:R-:W-:-:S06]  /*126d0*/  MOV R52, R109 ;  /* 0x0000006d00347202 */ /* 0x000fcc0000000f00 */
[----:B------:R-:W-:Y:S01]  /*126e0*/  IMAD.MOV.U32 R29, RZ, RZ, R108 ;  /* 0x000000ffff1d7224 */ /* 0x000fe200078e006c */
[C---:B------:R-:W-:Y:S08]  /*126f0*/  HMMA.16816.F32 R104, R12.reuse, R32, RZ ;  /* 0x000000200c68723c */ /* 0x040ff000000018ff */
[C---:B------:R-:W-:Y:S08]  /*12700*/  HMMA.16816.F32 R144, R12.reuse, R42, RZ ;  /* 0x0000002a0c90723c */ /* 0x040ff000000018ff */
[C---:B------:R-:W-:Y:S08]  /*12710*/  HMMA.16816.F32 R140, R12.reuse, R26, RZ ;  /* 0x0000001a0c8c723c */ /* 0x040ff000000018ff */
[C---:B------:R-:W-:Y:S08]  /*12720*/  HMMA.16816.F32 R128, R12.reuse, R78, RZ ;  /* 0x0000004e0c80723c */ /* 0x040ff000000018ff */
[C---:B------:R-:W-:Y:S08]  /*12730*/  HMMA.16816.F32 R124, R12.reuse, R74, RZ ;  /* 0x0000004a0c7c723c */ /* 0x040ff000000018ff */
[C---:B------:R-:W-:Y:S08]  /*12740*/  HMMA.16816.F32 R120, R12.reuse, R70, RZ ;  /* 0x000000460c78723c */ /* 0x040ff000000018ff */
[C---:B------:R-:W-:Y:S08]  /*12750*/  HMMA.16816.F32 R116, R12.reuse, R58, RZ ;  /* 0x0000003a0c74723c */ /* 0x040ff000000018ff */
[C---:B------:R-:W-:Y:S08]  /*12760*/  HMMA.16816.F32 R108, R12.reuse, R38, RZ ;  /* 0x000000260c6c723c */ /* 0x040ff000000018ff */
[----:B------:R-:W-:Y:S08]  /*12770*/  HMMA.16816.F32 R100, R12, R34, RZ ;  /* 0x000000220c64723c */ /* 0x000ff000000018ff */
[C---:B-1----:R-:W-:Y:S08]  /*12780*/  HMMA.16816.F32 R12, R4.reuse, R44, R148 ;  /* 0x0000002c040c723c */ /* 0x042ff00000001894 */
[C---:B------:R-:W-:Y:S07]  /*12790*/  HMMA.16816.F32 R196, R4.reuse, R64, R160 ;  /* 0x0000004004c4723c */ /* 0x040fee00000018a0 */
[----:B------:R-:W-:Y:S01]  /*127a0*/  IMAD.MOV.U32 R162, RZ, RZ, R205 ;  /* 0x000000ffffa27224 */ /* 0x000fe200078e00cd */
[----:B------:R-:W-:Y:S01]  /*127b0*/  MOV R163, R204 ;  /* 0x000000cc00a37202 */ /* 0x000fe20000000f00 */
[C---:B---3--:R-:W-:Y:S07]  /*127c0*/  HMMA.16816.F32 R104, R4.reuse, R80, R104 ;  /* 0x000000500468723c */ /* 0x048fee0000001868 */
[----:B------:R-:W-:Y:S01]  /*127d0*/  MOV R28, R13 ;  /* 0x0000000d001c7202 */ /* 0x000fe20000000f00 */
[C---:B------:R-:W-:Y:S07]  /*127e0*/  HMMA.16816.F32 R204, R4.reuse, R60, R156 ;  /* 0x0000003c04cc723c */ /* 0x040fee000000189c */
[----:B------:R-:W-:Y:S01]  /*127f0*/  MOV R158, R15 ;  /* 0x0000000f009e7202 */ /* 0x000fe20000000f00 */
[----:B------:R-:W-:Y:S01]  /*12800*/  IMAD.MOV.U32 R157, RZ, RZ, R14 ;  /* 0x000000ffff9d7224 */ /* 0x000fe200078e000e */
[----:B------:R-:W-:Y:S01]  /*12810*/  HMMA.16816.F32 R208, R4, R48, R152 ;  /* 0x0000003004d0723c */ /* 0x000fe20000001898 */
[----:B------:R-:W-:-:S06]  /*12820*/  IMAD.MOV.U32 R156, RZ, RZ, R12 ;  /* 0x000000ffff9c7224 */ /* 0x000fcc00078e000c */
[----:B------:R-:W-:Y:S01]  /*12830*/  IMAD.MOV.U32 R154, RZ, RZ, R212 ;  /* 0x000000ffff9a7224 */ /* 0x000fe200078e00d4 */
[C---:B------:R-:W-:Y:S01]  /*12840*/  HMMA.16816.F32 R12, R16.reuse, R56, RZ ;  /* 0x00000038100c723c */ /* 0x040fe200000018ff */
[----:B------:R-:W-:Y:S01]  /*12850*/  IMAD.MOV.U32 R213, RZ, RZ, R104 ;  /* 0x000000ffffd57224 */ /* 0x000fe200078e0068 */
[----:B------:R-:W-:Y:S01]  /*12860*/  MOV R212, R105 ;  /* 0x0000006900d47202 */ /* 0x000fe20000000f00 */
[----:B------:R-:W-:Y:S01]  /*12870*/  IMAD.MOV.U32 R104, RZ, RZ, R224 ;  /* 0x000000ffff687224 */ /* 0x000fe200078e00e0 */
[----:B------:R-:W-:Y:S01]  /*12880*/  MOV R105, R225 ;  /* 0x000000e100697202 */ /* 0x000fe20000000f00 */
[----:B------:R-:W-:Y:S02]  /*12890*/  IMAD.MOV.U32 R155, RZ, RZ, R24 ;  /* 0x000000ffff9b7224 */ /* 0x000fe400078e0018 */
[----:B------:R-:W-:Y:S01]  /*128a0*/  IMAD.MOV.U32 R57, RZ, RZ, R29 ;  /* 0x000000ffff397224 */ /* 0x000fe200078e001d */
[----:B------:R-:W-:Y:S01]  /*128b0*/  HMMA.16816.F32 R88, R16, R68, RZ ;  /* 0x000000441058723c */ /* 0x000fe200000018ff */
[----:B------:R-:W-:-:S02]  /*128c0*/  IMAD.MOV.U32 R29, RZ, RZ, R227 ;  /* 0x000000ffff1d7224 */ /* 0x000fc400078e00e3 */
[----:B------:R-:W-:Y:S01]  /*128d0*/  IMAD.MOV.U32 R56, RZ, RZ, R52 ;  /* 0x000000ffff387224 */ /* 0x000fe200078e0034 */
[----:B------:R-:W-:-:S03]  /*128e0*/  MOV R52, R25 ;  /* 0x0000001900347202 */ /* 0x000fc60000000f00 */
[----:B------:R-:W-:Y:S01]  /*128f0*/  IMAD.MOV.U32 R69, RZ, RZ, R106 ;  /* 0x000000ffff457224 */ /* 0x000fe200078e006a */
[----:B------:R-:W-:Y:S01]  /*12900*/  HMMA.16816.F32 R96, R16, R76, RZ ;  /* 0x0000004c1060723c */ /* 0x000fe200000018ff */
[----:B------:R-:W-:Y:S02]  /*12910*/  IMAD.MOV.U32 R106, RZ, RZ, R226 ;  /* 0x000000ffff6a7224 */ /* 0x000fe400078e00e2 */
[----:B------:R-:W-:-:S04]  /*12920*/  IMAD.MOV.U32 R68, RZ, RZ, R107 ;  /* 0x000000ffff447224 */ /* 0x000fc800078e006b */
[----:B------:R-:W-:Y:S01]  /*12930*/  MOV R77, R154 ;  /* 0x0000009a004d7202 */ /* 0x000fe20000000f00 */
[----:B------:R-:W-:Y:S01]  /*12940*/  HMMA.16816.F32 R224, R4, R46, R116 ;  /* 0x0000002e04e0723c */ /* 0x000fe20000001874 */
[----:B------:R-:W-:-:S07]  /*12950*/  IMAD.MOV.U32 R76, RZ, RZ, R155 ;  /* 0x000000ffff4c7224 */ /* 0x000fce00078e009b */
[----:B------:R-:W-:Y:S08]  /*12960*/  HMMA.16816.F32 R116, R8, R44, R12 ;  /* 0x0000002c0874723c */ /* 0x000ff0000000180c */
[C---:B------:R-:W-:Y:S08]  /*12970*/  HMMA.16816.F32 R12, R16.reuse, R36, RZ ;  /* 0x00000024100c723c */ /* 0x040ff000000018ff */
[----:B------:R-:W-:Y:S08]  /*12980*/  HMMA.16816.F32 R36, R16, R38, RZ ;  /* 0x000000261024723c */ /* 0x000ff000000018ff */
[----:B------:R-:W-:Y:S08]  /*12990*/  HMMA.16816.F32 R108, R4, R86, R108 ;  /* 0x00000056046c723c */ /* 0x000ff0000000186c */
[----:B------:R-:W-:Y:S07]  /*129a0*/  HMMA.16816.F32 R92, R16, R72, RZ ;  /* 0x00000048105c723c */ /* 0x000fee00000018ff */
[----:B------:R-:W-:Y:S01]  /*129b0*/  IMAD.MOV.U32 R73, RZ, RZ, R162 ;  /* 0x000000ffff497224 */ /* 0x000fe200078e00a2 */
[----:B------:R-:W-:Y:S01]  /*129c0*/  HMMA.16816.F32 R36, R8, R86, R36 ;  /* 0x000000560824723c */ /* 0x000fe20000001824 */
[----:B------:R-:W-:Y:S01]  /*129d0*/  MOV R72, R163 ;  /* 0x000000a300487202 */ /* 0x000fe20000000f00 */
[----:B------:R-:W-:Y:S01]  /*129e0*/  IMAD.MOV.U32 R162, RZ, RZ, R40 ;  /* 0x000000ffffa27224 */ /* 0x000fe200078e0028 */
[----:B------:R-:W-:-:S04]  /*129f0*/  MOV R163, R41 ;  /* 0x0000002900a37202 */ /* 0x000fc80000000f00 */
[----:B------:R-:W-:Y:S01]  /*12a00*/  MOV R86, R3 ;  /* 0x0000000300567202 */ /* 0x000fe20000000f00 */
[----:B------:R-:W-:Y:S01]  /*12a10*/  HMMA.16816.F32 R112, R4, R84, R112 ;  /* 0x000000540470723c */ /* 0x000fe20000001870 */
[----:B------:R-:W-:-:S07]  /*12a20*/  FFMA.FTZ R3, R168, c[0x0][0x2d0], -R22 ;  /* 0x0000b400a8037a23 */ /* 0x000fce0000010816 */
[----:B------:R-:W-:Y:S01]  /*12a30*/  HMMA.16816.F32 R96, R8, R64, R96 ;  /* 0x000000400860723c */ /* 0x000fe20000001860 */
[----:B------:R1:W-:Y:S07]  /*12a40*/  MUFU.EX2 R65, R3 ;  /* 0x0000000300417308 */ /* 0x0003ee0000000800 */
[C---:B------:R-:W-:Y:S07]  /*12a50*/  HMMA.16816.F32 R148, R4.reuse, R54, R144 ;  /* 0x000000360494723c */ /* 0x040fee0000001890 */
[----:B------:R-:W-:Y:S01]  /*12a60*/  IMAD.MOV.U32 R144, RZ, RZ, R167 ;  /* 0x000000ffff907224 */ /* 0x000fe200078e00a7 */
[----:B------:R-:W-:Y:S01]  /*12a70*/  MOV R145, R166 ;  /* 0x000000a600917202 */ /* 0x000fe20000000f00 */
[----:B-1----:R-:W-:Y:S01]  /*12a80*/  FFMA.FTZ R3, R139, c[0x0][0x2d0], -R22 ;  /* 0x0000b4008b037a23 */ /* 0x002fe20000010816 */
[----:B------:R-:W-:Y:S01]  /*12a90*/  HMMA.16816.F32 R128, R4, R66, R128 ;  /* 0x000000420480723c */ /* 0x000fe20000001880 */
[----:B------:R-:W-:Y:S01]  /*12aa0*/  IMAD.MOV.U32 R146, RZ, RZ, R165 ;  /* 0x000000ffff927224 */ /* 0x000fe200078e00a5 */
[----:B------:R-:W-:Y:S01]  /*12ab0*/  MOV R160, R115 ;  /* 0x0000007300a07202 */ /* 0x000fe20000000f00 */
[----:B------:R-:W-:Y:S01]  /*12ac0*/  IMAD.MOV.U32 R147, RZ, RZ, R164 ;  /* 0x000000ffff937224 */ /* 0x000fe200078e00a4 */
[----:B------:R1:W-:Y:S01]  /*12ad0*/  MUFU.EX2 R139, R3 ;  /* 0x00000003008b7308 */ /* 0x0003e20000000800 */
[----:B------:R-:W-:-:S02]  /*12ae0*/  IMAD.MOV.U32 R24, RZ, RZ, R113 ;  /* 0x000000ffff187224 */ /* 0x000fc400078e0071 */
[----:B------:R-:W-:Y:S01]  /*12af0*/  IMAD.MOV.U32 R161, RZ, RZ, R114 ;  /* 0x000000ffffa17224 */ /* 0x000fe200078e0072 */
[----:B------:R-:W-:Y:S01]  /*12b00*/  HMMA.16816.F32 R164, R4, R30, R140 ;  /* 0x0000001e04a4723c */ /* 0x000fe2000000188c */
[----:B------:R-:W-:Y:S02]  /*12b10*/  IMAD.MOV.U32 R159, RZ, RZ, R112 ;  /* 0x000000ffff9f7224 */ /* 0x000fe400078e0070 */
[----:B------:R-:W-:-:S04]  /*12b20*/  IMAD.MOV.U32 R107, RZ, RZ, R24 ;  /* 0x000000ffff6b7224 */ /* 0x000fc800078e0018 */
[----:B------:R-:W-:Y:S01]  /*12b30*/  MOV R143, R76 ;  /* 0x0000004c008f7202 */ /* 0x000fe20000000f00 */
[----:B------:R-:W-:Y:S01]  /*12b40*/  IMAD.MOV.U32 R142, RZ, RZ, R77 ;  /* 0x000000ffff8e7224 */ /* 0x000fe200078e004d */
[----:B------:R-:W-:Y:S01]  /*12b50*/  HMMA.16816.F32 R124, R4, R62, R124 ;  /* 0x0000003e047c723c */ /* 0x000fe2000000187c */
[----:B------:R-:W-:Y:S01]  /*12b60*/  MOV R141, R147 ;  /* 0x00000093008d7202 */ /* 0x000fe20000000f00 */
[----:B------:R-:W-:Y:S02]  /*12b70*/  IMAD.MOV.U32 R147, RZ, RZ, R72 ;  /* 0x000000ffff937224 */ /* 0x000fe400078e0048 */
[----:B-1----:R-:W-:Y:S02]  /*12b80*/  FFMA.FTZ R3, R137, c[0x0][0x2d0], -R22 ;  /* 0x0000b40089037a23 */ /* 0x002fe40000010816 */
[----:B------:R-:W-:Y:S01]  /*12b90*/  IMAD.MOV.U32 R140, RZ, RZ, R146 ;  /* 0x000000ffff8c7224 */ /* 0x000fe200078e0092 */
[----:B------:R-:W-:Y:S01]  /*12ba0*/  MOV R146, R57 ;  /* 0x0000003900927202 */ /* 0x000fe20000000f00 */
[----:B------:R-:W-:Y:S01]  /*12bb0*/  HMMA.16816.F32 R76, R16, R78, RZ ;  /* 0x0000004e104c723c */ /* 0x000fe200000018ff */
[----:B------:R1:W-:Y:S01]  /*12bc0*/  MUFU.EX2 R137, R3 ;  /* 0x0000000300897308 */ /* 0x0003e20000000800 */
[----:B------:R-:W-:Y:S01]  /*12bd0*/  IMAD.MOV.U32 R87, RZ, RZ, R140 ;  /* 0x000000ffff577224 */ /* 0x000fe200078e008c */
[----:B------:R-:W-:Y:S01]  /*12be0*/  MOV R44, R146 ;  /* 0x00000092002c7202 */ /* 0x000fe20000000f00 */
[----:B------:R-:W-:-:S04]  /*12bf0*/  IMAD.MOV.U32 R168, RZ, RZ, R141 ;  /* 0x000000ffffa87224 */ /* 0x000fc800078e008d */
[C---:B------:R-:W-:Y:S08]  /*12c00*/  HMMA.16816.F32 R120, R4.reuse, R50, R120 ;  /* 0x000000320478723c */ /* 0x040ff00000001878 */
[----:B------:R-:W-:Y:S01]  /*12c10*/  HMMA.16816.F32 R152, R4, R82, R100 ;  /* 0x000000520498723c */ /* 0x000fe20000001864 */
[----:B-1----:R-:W-:-:S04]  /*12c20*/  FFMA.FTZ R3, R133, c[0x0][0x2d0], -R22 ;  /* 0x0000b40085037a23 */ /* 0x002fc80000010816 */
[----:B------:R1:W-:Y:S03]  /*12c30*/  MUFU.EX2 R133, R3 ;  /* 0x0000000300857308 */ /* 0x0003e60000000800 */
[C---:B------:R-:W-:Y:S08]  /*12c40*/  HMMA.16816.F32 R40, R16.reuse, R42, RZ ;  /* 0x0000002a1028723c */ /* 0x040ff000000018ff */
[----:B------:R-:W-:Y:S01]  /*12c50*/  HMMA.16816.F32 R4, R16, R32, RZ ;  /* 0x000000201004723c */ /* 0x000fe200000018ff */
[----:B-1----:R-:W-:-:S02]  /*12c60*/  FFMA.FTZ R3, R171, c[0x0][0x2d0], -R21 ;  /* 0x0000b400ab037a23 */ /* 0x002fc40000010815 */
[----:B------:R-:W-:-:S05]  /*12c70*/  IMAD.MOV.U32 R171, RZ, RZ, R142 ;  /* 0x000000ffffab7224 */ /* 0x000fca00078e008e */
[C---:B------:R-:W-:Y:S01]  /*12c80*/  HMMA.16816.F32 R100, R8.reuse, R60, R92 ;  /* 0x0000003c0864723c */ /* 0x040fe2000000185c */
[----:B------:R1:W-:Y:S07]  /*12c90*/  MUFU.EX2 R61, R3 ;  /* 0x00000003003d7308 */ /* 0x0003ee0000000800 */
[C---:B------:R-:W-:Y:S01]  /*12ca0*/  HMMA.16816.F32 R112, R8.reuse, R84, R12 ;  /* 0x000000540870723c */ /* 0x040fe2000000180c */
[----:B------:R-:W2:Y:S06]  /*12cb0*/  LDSM.16.MT88.4 R12, [R233+0x1100] ;  /* 0x00110000e90c783b */ /* 0x000eac0000004200 */
[----:B------:R-:W-:Y:S01]  /*12cc0*/  MOV R85, R144 ;  /* 0x0000009000557202 */ /* 0x000fe20000000f00 */
[----:B------:R-:W-:Y:S01]  /*12cd0*/  IMAD.MOV.U32 R144, RZ, RZ, R104 ;  /* 0x000000ffff907224 */ /* 0x000fe200078e0068 */
[----:B------:R-:W-:Y:S01]  /*12ce0*/  HMMA.16816.F32 R76, R8, R66, R76 ;  /* 0x00000042084c723c */ /* 0x000fe2000000184c */
[----:B-1----:R-:W-:Y:S01]  /*12cf0*/  FFMA.FTZ R3, R170, c[0x0][0x2d0], -R21 ;  /* 0x0000b400aa037a23 */ /* 0x002fe20000010815 */
[----:B------:R-:W-:Y:S01]  /*12d00*/  MOV R170, R143 ;  /* 0x0000008f00aa7202 */ /* 0x000fe20000000f00 */
[----:B------:R-:W-:-:S02]  /*12d10*/  IMAD.MOV.U32 R104, RZ, RZ, R73 ;  /* 0x000000ffff687224 */ /* 0x000fc400078e0049 */
[----:B------:R1:W-:Y:S01]  /*12d20*/  MUFU.EX2 R64, R3 ;  /* 0x0000000300407308 */ /* 0x0003e20000000800 */
[----:B------:R-:W-:Y:S02]  /*12d30*/  IMAD.MOV.U32 R84, RZ, RZ, R145 ;  /* 0x000000ffff547224 */ /* 0x000fe400078e0091 */
[----:B------:R-:W-:Y:S01]  /*12d40*/  HMMA.16816.F32 R72, R16, R74, RZ ;  /* 0x0000004a1048723c */ /* 0x000fe200000018ff */
[----:B------:R-:W-:-:S04]  /*12d50*/  IMAD.MOV.U32 R145, RZ, RZ, R56 ;  /* 0x000000ffff917224 */ /* 0x000fc800078e0038 */
[----:B------:R-:W-:-:S03]  /*12d60*/  IMAD.MOV.U32 R45, RZ, RZ, R145 ;  /* 0x000000ffff2d7224 */ /* 0x000fc600078e0091 */
[----:B------:R-:W-:Y:S01]  /*12d70*/  HMMA.16816.F32 R92, R8, R48, R88 ;  /* 0x00000030085c723c */ /* 0x000fe20000001858 */
[----:B-1----:R-:W-:Y:S01]  /*12d80*/  FFMA.FTZ R3, R138, c[0x0][0x2d0], -R21 ;  /* 0x0000b4008a037a23 */ /* 0x002fe20000010815 */
[----:B------:R-:W-:-:S06]  /*12d90*/  MOV R138, R158 ;  /* 0x0000009e008a7202 */ /* 0x000fcc0000000f00 */
[C---:B------:R-:W-:Y:S01]  /*12da0*/  HMMA.16816.F32 R40, R8.reuse, R54, R40 ;  /* 0x000000360828723c */ /* 0x040fe20000001828 */
[----:B------:R1:W-:Y:S07]  /*12db0*/  MUFU.EX2 R67, R3 ;  /* 0x0000000300437308 */ /* 0x0003ee0000000800 */
[----:B------:R-:W-:Y:S08]  /*12dc0*/  HMMA.16816.F32 R88, R8, R80, R4 ;  /* 0x000000500858723c */ /* 0x000ff00000001804 */
[----:B------:R-:W-:Y:S01]  /*12dd0*/  HMMA.16816.F32 R4, R16, R70, RZ ;  /* 0x000000461004723c */ /* 0x000fe200000018ff */
[----:B-1----:R-:W-:-:S04]  /*12de0*/  FFMA.FTZ R3, R132, c[0x0][0x2d0], -R21 ;  /* 0x0000b40084037a23 */ /* 0x002fc80000010815 */
[----:B------:R1:W-:Y:S02]  /*12df0*/  MUFU.EX2 R132, R3 ;  /* 0x0000000300847308 */ /* 0x0003e40000000800 */
[----:B------:R-:W-:Y:S01]  /*12e00*/  IMAD.MOV.U32 R71, RZ, RZ, R147 ;  /* 0x000000ffff477224 */ /* 0x000fe200078e0093 */
[----:B------:R-:W-:Y:S01]  /*12e10*/  HMMA.16816.F32 R72, R8, R62, R72 ;  /* 0x0000003e0848723c */ /* 0x000fe20000001848 */
[----:B------:R-:W-:Y:S02]  /*12e20*/  IMAD.MOV.U32 R70, RZ, RZ, R104 ;  /* 0x000000ffff467224 */ /* 0x000fe400078e0068 */
[----:B------:R-:W-:-:S05]  /*12e30*/  IMAD.MOV.U32 R104, RZ, RZ, R159 ;  /* 0x000000ffff687224 */ /* 0x000fca00078e009f */
[----:B------:R-:W-:Y:S01]  /*12e40*/  HMMA.16816.F32 R24, R16, R26, RZ ;  /* 0x0000001a1018723c */ /* 0x000fe200000018ff */
[----:B-1----:R-:W-:-:S07]  /*12e50*/  FFMA.FTZ R3, R175, c[0x0][0x2d0], -R20 ;  /* 0x0000b400af037a23 */ /* 0x002fce0000010814 */
[C---:B------:R-:W-:Y:S01]  /*12e60*/  HMMA.16816.F32 R56, R16.reuse, R58, RZ ;  /* 0x0000003a1038723c */ /* 0x040fe200000018ff */
[----:B------:R1:W-:Y:S07]  /*12e70*/  MUFU.EX2 R54, R3 ;  /* 0x0000000300367308 */ /* 0x0003ee0000000800 */
[----:B------:R-:W-:Y:S08]  /*12e80*/  HMMA.16816.F32 R16, R16, R34, RZ ;  /* 0x000000221010723c */ /* 0x000ff000000018ff */
[----:B------:R-:W-:Y:S01]  /*12e90*/  HMMA.16816.F32 R48, R8, R50, R4 ;  /* 0x000000320830723c */ /* 0x000fe20000001804 */
[----:B-1----:R-:W-:-:S04]  /*12ea0*/  FFMA.FTZ R3, R173, c[0x0][0x2d0], -R20 ;  /* 0x0000b400ad037a23 */ /* 0x002fc80000010814 */
[----:B------:R1:W3:Y:S02]  /*12eb0*/  MUFU.EX2 R60, R3 ;  /* 0x00000003003c7308 */ /* 0x0002e40000000800 */
[----:B------:R-:W-:Y:S01]  /*12ec0*/  FFMA.FTZ R4, R169, c[0x0][0x2d0], -R20 ;  /* 0x0000b400a9047a23 */ /* 0x000fe20000010814 */
[----:B------:R-:W-:Y:S01]  /*12ed0*/  HMMA.16816.F32 R24, R8, R30, R24 ;  /* 0x0000001e0818723c */ /* 0x000fe20000001818 */
[----:B------:R-:W-:-:S04]  /*12ee0*/  IMAD.MOV.U32 R169, RZ, RZ, R144 ;  /* 0x000000ffffa97224 */ /* 0x000fc800078e0090 */
[----:B------:R3:W-:Y:S03]  /*12ef0*/  MUFU.EX2 R66, R4 ;  /* 0x0000000400427308 */ /* 0x0007e60000000800 */
[----:B------:R-:W-:Y:S01]  /*12f00*/  HMMA.16816.F32 R56, R8, R46, R56 ;  /* 0x0000002e0838723c */ /* 0x000fe20000001838 */
[----:B-1----:R-:W-:-:S06]  /*12f10*/  FFMA.FTZ R3, R172, c[0x0][0x2d0], -R20 ;  /* 0x0000b400ac037a23 */ /* 0x002fcc0000010814 */
[----:B------:R-:W-:Y:S01]  /*12f20*/  MOV R47, R105 ;  /* 0x00000069002f7202 */ /* 0x000fe20000000f00 */
[----:B------:R-:W-:Y:S01]  /*12f30*/  HMMA.16816.F32 R80, R8, R82, R16 ;  /* 0x000000520850723c */ /* 0x000fe20000001810 */
[----:B------:R1:W4:Y:S01]  /*12f40*/  MUFU.EX2 R63, R3 ;  /* 0x00000003003f7308 */ /* 0x0003220000000800 */
[----:B------:R-:W2:Y:S01]  /*12f50*/  LDSM.16.MT88.4 R16, [R234+0x1100] ;  /* 0x00110000ea10783b */ /* 0x000ea20000004200 */
[----:B------:R-:W-:Y:S01]  /*12f60*/  IMAD.MOV.U32 R46, RZ, RZ, R106 ;  /* 0x000000ffff2e7224 */ /* 0x000fe200078e006a */
[----:B------:R-:W-:Y:S01]  /*12f70*/  MOV R106, R161 ;  /* 0x000000a1006a7202 */ /* 0x000fe20000000f00 */
[----:B------:R-:W-:Y:S01]  /*12f80*/  IMAD.MOV.U32 R105, RZ, RZ, R107 ;  /* 0x000000ffff697224 */ /* 0x000fe200078e006b */
[----:B---3--:R-:W-:Y:S01]  /*12f90*/  F2FP.PACK_AB R4, R60, R54 ;  /* 0x000000363c04723e */ /* 0x008fe200000000ff */
[----:B------:R-:W-:Y:S01]  /*12fa0*/  IMAD.MOV.U32 R107, RZ, RZ, R160 ;  /* 0x000000ffff6b7224 */ /* 0x000fe200078e00a0 */
[----:B------:R-:W-:Y:S02]  /*12fb0*/  F2FP.PACK_AB R8, R139, R65 ;  /* 0x000000418b08723e */ /* 0x000fe400000000ff */
[----:B------:R-:W-:-:S02]  /*12fc0*/  F2FP.PACK_AB R9, R64, R61 ;  /* 0x0000003d4009723e */ /* 0x000fc400000000ff */
[----:B------:R-:W-:Y:S02]  /*12fd0*/  F2FP.PACK_AB R10, R133, R137 ;  /* 0x00000089850a723e */ /* 0x000fe400000000ff */
[----:B------:R-:W-:Y:S01]  /*12fe0*/  F2FP.PACK_AB R11, R132, R67 ;  /* 0x00000043840b723e */ /* 0x000fe200000000ff */
[----:B-1----:R-:W-:Y:S01]  /*12ff0*/  FFMA.FTZ R3, R178, c[0x0][0x2d0], -R0 ;  /* 0x0000b400b2037a23 */ /* 0x002fe20000010800 */
[----:B----4-:R-:W-:Y:S01]  /*13000*/  F2FP.PACK_AB R6, R66, R63 ;  /* 0x0000003f4206723e */ /* 0x010fe200000000ff */
[----:B------:R-:W-:Y:S02]  /*13010*/  IMAD.MOV.U32 R178, RZ, RZ, R52 ;  /* 0x000000ffffb27224 */ /* 0x000fe400078e0034 */
[----:B------:R1:W-:Y:S02]  /*13020*/  MUFU.EX2 R52, R3 ;  /* 0x0000000300347308 */ /* 0x0003e40000000800 */
[----:B--2---:R-:W-:Y:S01]  /*13030*/  HMMA.16816.F32 R144, R8, R12, R180 ;  /* 0x0000000c0890723c */ /* 0x004fe200000018b4 */
[----:B-1----:R-:W-:-:S02]  /*13040*/  FFMA.FTZ R3, R177, c[0x0][0x2d0], -R0 ;  /* 0x0000b400b1037a23 */ /* 0x002fc40000010800 */
[----:B------:R-:W-:-:S03]  /*13050*/  IMAD.MOV.U32 R177, RZ, RZ, R53 ;  /* 0x000000ffffb17224 */ /* 0x000fc600078e0035 */
[----:B------:R1:W2:Y:S02]  /*13060*/  MUFU.EX2 R53, R3 ;  /* 0x0000000300357308 */ /* 0x0002a40000000800 */
[----:B------:R-:W-:Y:S01]  /*13070*/  HMMA.16816.F32 R32, R8, R18, R24 ;  /* 0x000000120820723c */ /* 0x000fe20000001818 */
[----:B------:R-:W3:Y:S01]  /*13080*/  LDSM.16.MT88.4 R24, [R234+0x3100] ;  /* 0x00310000ea18783b */ /* 0x000ee20000004200 */
[--C-:B-1----:R-:W-:Y:S01]  /*13090*/  FFMA.FTZ R3, R176, c[0x0][0x2d0], -R0.reuse ;  /* 0x0000b400b0037a23 */ /* 0x102fe20000010800 */
[----:B--2---:R-:W-:Y:S02]  /*130a0*/  F2FP.PACK_AB R5, R53, R52 ;  /* 0x000000343505723e */ /* 0x004fe400000000ff */
[----:B------:R-:W-:Y:S01]  /*130b0*/  MOV R176, R162 ;  /* 0x000000a200b07202 */ /* 0x000fe20000000f00 */
[----:B------:R1:W-:Y:S02]  /*130c0*/  MUFU.EX2 R55, R3 ;  /* 0x0000000300377308 */ /* 0x0003e40000000800 */
[----:B-1----:R-:W-:-:S06]  /*130d0*/  FFMA.FTZ R3, R174, c[0x0][0x2d0], -R0 ;  /* 0x0000b400ae037a23 */ /* 0x002fcc0000010800 */
[----:B------:R-:W1:Y:S02]  /*130e0*/  MUFU.EX2 R62, R3 ;  /* 0x00000003003e7308 */ /* 0x000e640000000800 */
[----:B-1----:R-:W-:Y:S01]  /*130f0*/  F2FP.PACK_AB R7, R62, R55 ;  /* 0x000000373e07723e */ /* 0x002fe200000000ff */
[----:B------:R-:W-:-:S06]  /*13100*/  IMAD.MOV.U32 R3, RZ, RZ, R157 ;  /* 0x000000ffff037224 */ /* 0x000fcc00078e009d */
[C---:B------:R-:W-:Y:S07]  /*13110*/  HMMA.16816.F32 R140, R4.reuse, R12, R184 ;  /* 0x0000000c048c723c */ /* 0x040fee00000018b8 */
[----:B------:R-:W-:Y:S01]  /*13120*/  IMAD.MOV.U32 R187, RZ, RZ, R28 ;  /* 0x000000ffffbb7224 */ /* 0x000fe200078e001c */
[----:B------:R-:W-:Y:S01]  /*13130*/  HMMA.16816.F32 R148, R4, R14, R148 ;  /* 0x0000000e0494723c */ /* 0x000fe20000001894 */
[----:B------:R-:W-:Y:S01]  /*13140*/  IMAD.MOV.U32 R184, RZ, RZ, R29 ;  /* 0x000000ffffb87224 */ /* 0x000fe200078e001d */
[----:B------:R-:W-:Y:S01]  /*13150*/  MOV R186, R156 ;  /* 0x0000009c00ba7202 */ /* 0x000fe20000000f00 */
[----:B------:R-:W-:-:S05]  /*13160*/  IMAD.MOV.U32 R185, RZ, RZ, R163 ;  /* 0x000000ffffb97224 */ /* 0x000fca00078e00a3 */
[C---:B------:R-:W-:Y:S01]  /*13170*/  HMMA.16816.F32 R28, R8.reuse, R14, R40 ;  /* 0x0000000e081c723c */ /* 0x040fe20000001828 */
[----:B------:R-:W1:Y:S06]  /*13180*/  LDSM.16.MT88.4 R12, [R236+0x1100] ;  /* 0x00110000ec0c783b */ /* 0x000e6c0000004200 */
[----:B------:R-:W-:Y:S01]  /*13190*/  MOV R41, R187 ;  /* 0x000000bb00297202 */ /* 0x000fe20000000f00 */
[----:B------:R-:W-:Y:S01]  /*131a0*/  HMMA.16816.F32 R156, R8, R16, R192 ;  /* 0x00000010089c723c */ /* 0x000fe200000018c0 */
[----:B------:R-:W-:Y:S01]  /*131b0*/  MOV R187, R215 ;  /* 0x000000d700bb7202 */ /* 0x000fe20000000f00 */
[----:B------:R-:W-:-:S02]  /*131c0*/  IMAD.MOV.U32 R40, RZ, RZ, R186 ;  /* 0x000000ffff287224 */ /* 0x000fc400078e00ba */
[----:B------:R-:W-:Y:S02]  /*131d0*/  IMAD.MOV.U32 R42, RZ, RZ, R3 ;  /* 0x000000ffff2a7224 */ /* 0x000fe400078e0003 */
[----:B------:R-:W-:Y:S01]  /*131e0*/  IMAD.MOV.U32 R43, RZ, RZ, R138 ;  /* 0x000000ffff2b7224 */ /* 0x000fe200078e008a */
[----:B------:R-:W-:Y:S01]  /*131f0*/  MOV R138, R46 ;  /* 0x0000002e008a7202 */ /* 0x000fe20000000f00 */
[----:B------:R-:W-:Y:S01]  /*13200*/  HMMA.16816.F32 R160, R4, R16, R188 ;  /* 0x0000001004a0723c */ /* 0x000fe200000018bc */
[----:B------:R-:W-:Y:S02]  /*13210*/  IMAD.MOV.U32 R3, RZ, RZ, R70 ;  /* 0x000000ffff037224 */ /* 0x000fe400078e0046 */
[----:B------:R-:W-:-:S05]  /*13220*/  IMAD.MOV.U32 R186, RZ, RZ, R44 ;  /* 0x000000ffffba7224 */ /* 0x000fca00078e002c */
[C---:B------:R-:W-:Y:S01]  /*13230*/  HMMA.16816.F32 R164, R4.reuse, R18, R164 ;  /* 0x0000001204a4723c */ /* 0x040fe200000018a4 */
[----:B------:R-:W2:Y:S07]  /*13240*/  LDSM.16.MT88.4 R16, [R235+0x1100] ;  /* 0x00110000eb10783b */ /* 0x000eae0000004200 */
[----:B---3--:R-:W-:Y:S08]  /*13250*/  HMMA.16816.F32 R40, R4, R24, R40 ;  /* 0x000000180428723c */ /* 0x008ff00000001828 */
[----:B-1----:R-:W-:Y:S07]  /*13260*/  HMMA.16816.F32 R172, R8, R12, R96 ;  /* 0x0000000c08ac723c */ /* 0x002fee0000001860 */
[----:B------:R-:W-:Y:S01]  /*13270*/  MOV R99, R176 ;  /* 0x000000b000637202 */ /* 0x000fe20000000f00 */
[----:B------:R-:W-:Y:S01]  /*13280*/  IMAD.MOV.U32 R98, RZ, RZ, R177 ;  /* 0x000000ffff627224 */ /* 0x000fe200078e00b1 */
[----:B------:R-:W-:Y:S01]  /*13290*/  MOV R96, R179 ;  /* 0x000000b300607202 */ /* 0x000fe20000000f00 */
[----:B------:R-:W-:Y:S01]  /*132a0*/  IMAD.MOV.U32 R97, RZ, RZ, R178 ;  /* 0x000000ffff617224 */ /* 0x000fe200078e00b2 */
[C---:B------:R-:W-:Y:S07]  /*132b0*/  HMMA.16816.F32 R180, R4.reuse, R14, R128 ;  /* 0x0000000e04b4723c */ /* 0x040fee0000001880 */
[----:B------:R-:W-:Y:S01]  /*132c0*/  IMAD.MOV.U32 R130, RZ, RZ, R214 ;  /* 0x000000ffff827224 */ /* 0x000fe200078e00d6 */
[----:B------:R-:W-:Y:S01]  /*132d0*/  HMMA.16816.F32 R176, R4, R12, R196 ;  /* 0x0000000c04b0723c */ /* 0x000fe200000018c4 */
[----:B------:R-:W-:Y:S01]  /*132e0*/  IMAD.MOV.U32 R131, RZ, RZ, R185 ;  /* 0x000000ffff837224 */ /* 0x000fe200078e00b9 */
[----:B------:R-:W-:Y:S01]  /*132f0*/  MOV R185, R71 ;  /* 0x0000004700b97202 */ /* 0x000fe20000000f00 */
[----:B------:R-:W-:-:S02]  /*13300*/  IMAD.MOV.U32 R128, RZ, RZ, R47 ;  /* 0x000000ffff807224 */ /* 0x000fc400078e002f */
[----:B------:R-:W-:-:S03]  /*13310*/  IMAD.MOV.U32 R129, RZ, RZ, R45 ;  /* 0x000000ffff817224 */ /* 0x000fc600078e002d */
[C---:B------:R-:W-:Y:S01]  /*13320*/  HMMA.16816.F32 R76, R8.reuse, R14, R76 ;  /* 0x0000000e084c723c */ /* 0x040fe2000000184c */
[----:B------:R-:W1:Y:S07]  /*13330*/  LDSM.16.MT88.4 R12, [R233+0x3100] ;  /* 0x00310000e90c783b */ /* 0x000e6e0000004200 */
[C---:B--2---:R-:W-:Y:S07]  /*13340*/  HMMA.16816.F32 R188, R8.reuse, R16, R100 ;  /* 0x0000001008bc723c */ /* 0x044fee0000001864 */
[----:B------:R-:W-:Y:S01]  /*13350*/  IMAD.MOV.U32 R100, RZ, RZ, R213 ;  /* 0x000000ffff647224 */ /* 0x000fe200078e00d5 */
[----:B------:R-:W-:Y:S01]  /*13360*/  MOV R101, R212 ;  /* 0x000000d400657202 */ /* 0x000fe20000000f00 */
[----:B------:R-:W-:Y:S01]  /*13370*/  IMAD.MOV.U32 R102, RZ, RZ, R69 ;  /* 0x000000ffff667224 */ /* 0x000fe200078e0045 */
[----:B------:R-:W-:Y:S01]  /*13380*/  HMMA.16816.F32 R212, R8, R18, R72 ;  /* 0x0000001208d4723c */ /* 0x000fe20000001848 */
[----:B------:R-:W-:-:S07]  /*13390*/  IMAD.MOV.U32 R103, RZ, RZ, R68 ;  /* 0x000000ffff677224 */ /* 0x000fce00078e0044 */
[C---:B------:R-:W-:Y:S07]  /*133a0*/  HMMA.16816.F32 R192, R4.reuse, R16, R204 ;  /* 0x0000001004c0723c */ /* 0x040fee00000018cc */
[----:B------:R-:W-:Y:S01]  /*133b0*/  MOV R204, R100 ;  /* 0x0000006400cc7202 */ /* 0x000fe20000000f00 */
[----:B------:R-:W-:Y:S01]  /*133c0*/  HMMA.16816.F32 R196, R4, R18, R124 ;  /* 0x0000001204c4723c */ /* 0x000fe2000000187c */
[----:B------:R-:W2:Y:S01]  /*133d0*/  LDSM.16.MT88.4 R16, [R236+0x3100] ;  /* 0x00310000ec10783b */ /* 0x000ea20000004200 */
[----:B------:R-:W-:Y:S01]  /*133e0*/  IMAD.MOV.U32 R205, RZ, RZ, R101 ;  /* 0x000000ffffcd7224 */ /* 0x000fe200078e0065 */
[----:B------:R-:W-:Y:S01]  /*133f0*/  MOV R207, R103 ;  /* 0x0000006700cf7202 */ /* 0x000fe20000000f00 */
[----:B------:R-:W-:Y:S01]  /*13400*/  IMAD.MOV.U32 R100, RZ, RZ, R128 ;  /* 0x000000ffff647224 */ /* 0x000fe200078e0080 */
[----:B------:R-:W-:Y:S01]  /*13410*/  MOV R128, R98 ;  /* 0x0000006200807202 */ /* 0x000fe20000000f00 */
[----:B------:R-:W-:-:S02]  /*13420*/  IMAD.MOV.U32 R101, RZ, RZ, R129 ;  /* 0x000000ffff657224 */ /* 0x000fc400078e0081 */
[-C--:B-1----:R-:W-:Y:S01]  /*13430*/  HMMA.16816.F32 R72, R4, R12.reuse, R208 ;  /* 0x0000000c0448723c */ /* 0x082fe200000018d0 */
        /* <DEDUP_REMOVED lines=8> */
[----:B------:R-:W-:Y:S02]  /*134c0*/  IMAD.MOV.U32 R171, RZ, RZ, R86 ;  /* 0x000000ffffab7224 */ /* 0x000fe400078e0056 */
[----:B------:R-:W-:-:S02]  /*134d0*/  IMAD.MOV.U32 R130, RZ, RZ, R96 ;  /* 0x000000ffff827224 */ /* 0x000fc400078e0060 */
[----:B------:R-:W-:Y:S02]  /*134e0*/  IMAD.MOV.U32 R103, RZ, RZ, R99 ;  /* 0x000000ffff677224 */ /* 0x000fe400078e0063 */
[----:B------:R-:W-:Y:S01]  /*134f0*/  IMAD.MOV.U32 R168, RZ, RZ, R87 ;  /* 0x000000ffffa87224 */ /* 0x000fe200078e0057 */
[----:B------:R-:W-:Y:S01]  /*13500*/  HMMA.16816.F32 R44, R4, R14, R120 ;  /* 0x0000000e042c723c */ /* 0x000fe20000001878 */
[----:B------:R-:W-:-:S07]  /*13510*/  IMAD.MOV.U32 R86, RZ, RZ, R244 ;  /* 0x000000ffff567224 */ /* 0x000fce00078e00f4 */
[----:B------:R-:W-:Y:S01]  /*13520*/  HMMA.16816.F32 R208, R8, R14, R48 ;  /* 0x0000000e08d0723c */ /* 0x000fe20000001830 */
        /* <DEDUP_REMOVED lines=10> */
[C---:B--2---:R-:W-:Y:S01]  /*135d0*/  HMMA.16816.F32 R104, R4.reuse, R16, R104 ;  /* 0x000000100468723c */ /* 0x044fe20000001868 */
[----:B------:R-:W-:Y:S01]  /*135e0*/  IMAD.MOV.U32 R85, RZ, RZ, R241 ;  /* 0x000000ffff557224 */ /* 0x000fe200078e00f1 */
[----:B------:R2:W5:Y:S01]  /*135f0*/  LDL.LU R244, [R1+0x78] ;  /* 0x0000780001f47983 */ /* 0x0005620000300800 */
        /* <DEDUP_REMOVED lines=10> */
[----:B------:R-:W-:-:S02]  /*136a0*/  IMAD.MOV.U32 R102, RZ, RZ, R98 ;  /* 0x000000ffff667224 */ /* 0x000fc400078e0062 */
[----:B------:R-:W-:-:S03]  /*136b0*/  IMAD.MOV.U32 R204, RZ, RZ, R100 ;  /* 0x000000ffffcc7224 */ /* 0x000fc600078e0064 */
[----:B------:R-:W-:Y:S01]  /*136c0*/  HMMA.16816.F32 R108, R4, R18, R108 ;  /* 0x00000012046c723c */ /* 0x000fe2000000186c */
[----:B------:R-:W-:Y:S01]  /*136d0*/  IMAD.MOV.U32 R224, RZ, RZ, R205 ;  /* 0x000000ffffe07224 */ /* 0x000fe200078e00cd */
[----:B------:R-:W-:Y:S01]  /*136e0*/  MOV R226, R102 ;  /* 0x0000006600e27202 */ /* 0x000fe20000000f00 */
[----:B------:R-:W-:Y:S01]  /*136f0*/  IMAD.MOV.U32 R225, RZ, RZ, R206 ;  /* 0x000000ffffe17224 */ /* 0x000fe200078e00ce */
[----:B------:R-:W-:-:S04]  /*13700*/  MOV R227, R204 ;  /* 0x000000cc00e37202 */ /* 0x000fc80000000f00 */
[C---:B-1----:R-:W-:Y:S08]  /*13710*/  HMMA.16816.F32 R120, R4.reuse, R12, R124 ;  /* 0x0000000c0478723c */ /* 0x042ff0000000187c */
[----:B------:R-:W-:Y:S01]  /*13720*/  HMMA.16816.F32 R48, R4, R14, R152 ;  /* 0x0000000e0430723c */ /* 0x000fe20000001898 */
[----:B------:R-:W-:Y:S01]  /*13730*/  FFMA.FTZ R3, R3, c[0x0][0x2d0], -R22 ;  /* 0x0000b40003037a23 */ /* 0x000fe20000010816 */
[----:B------:R-:W-:Y:S01]  /*13740*/  MOV R101, R97 ;  /* 0x0000006100657202 */ /* 0x000fe20000000f00 */
[----:B------:R2:W5:Y:S04]  /*13750*/  LDL.LU R242, [R1+0x70] ;  /* 0x0000700001f27983 */ /* 0x0005680000300800 */
[----:B------:R-:W-:-:S02]  /*13760*/  IMAD.MOV.U32 R7, RZ, RZ, R103 ;  /* 0x000000ffff077224 */ /* 0x000fc400078e0067 */
[----:B------:R-:W-:Y:S02]  /*13770*/  IMAD.MOV.U32 R152, RZ, RZ, R86 ;  /* 0x000000ffff987224 */ /* 0x000fe400078e0056 */
[----:B------:R-:W-:Y:S02]  /*13780*/  IMAD.MOV.U32 R100, RZ, RZ, R96 ;  /* 0x000000ffff647224 */ /* 0x000fe400078e0060 */
[----:B------:R-:W-:Y:S01]  /*13790*/  IMAD.MOV.U32 R155, RZ, RZ, R85 ;  /* 0x000000ffff9b7224 */ /* 0x000fe200078e0055 */
[----:B------:R-:W-:Y:S01]  /*137a0*/  MOV R6, R7 ;  /* 0x0000000700067202 */ /* 0x000fe20000000f00 */
        /* <DEDUP_REMOVED lines=10> */
[----:B------:R-:W-:Y:S01]  /*13850*/  MOV R226, R227 ;  /* 0x000000e300e27202 */ /* 0x000fe20000000f00 */
[----:B------:R-:W-:Y:S01]  /*13860*/  IMAD.MOV.U32 R227, RZ, RZ, R127 ;  /* 0x000000ffffe37224 */ /* 0x000fe200078e007f */
[----:B------:R2:W5:Y:S01]  /*13870*/  LDL.LU R241, [R1+0x6c] ;  /* 0x00006c0001f17983 */ /* 0x0005620000300800 */
[----:B------:R-:W-:Y:S01]  /*13880*/  IMAD.MOV.U32 R127, RZ, RZ, R96 ;  /* 0x000000ffff7f7224 */ /* 0x000fe200078e0060 */
[----:B------:R-:W-:Y:S01]  /*13890*/  MOV R96, R184 ;  /* 0x000000b800607202 */ /* 0x000fe20000000f00 */
[----:B------:R-:W-:-:S02]  /*138a0*/  IMAD.MOV.U32 R184, RZ, RZ, R23 ;  /* 0x000000ffffb87224 */ /* 0x000fc400078e0017 */
[----:B------:R-:W-:Y:S01]  /*138b0*/  IMAD.MOV.U32 R154, RZ, RZ, R84 ;  /* 0x000000ffff9a7224 */ /* 0x000fe200078e0054 */
[----:B------:R1:W-:Y:S01]  /*138c0*/  MUFU.EX2 R23, R3 ;  /* 0x0000000300177308 */ /* 0x0003e20000000800 */
[----:B------:R-:W-:Y:S01]  /*138d0*/  HMMA.16816.F32 R84, R8, R24, R116 ;  /* 0x000000180854723c */ /* 0x000fe20000001874 */
[----:B------:R-:W-:Y:S01]  /*138e0*/  IMAD.MOV.U32 R125, RZ, RZ, R100 ;  /* 0x000000ffff7d7224 */ /* 0x000fe200078e0064 */
[----:B------:R2:W5:Y:S01]  /*138f0*/  LDL.LU R240, [R1+0x68] ;  /* 0x0000680001f07983 */ /* 0x0005620000300800 */
[----:B------:R-:W-:Y:S02]  /*13900*/  FFMA.FTZ R4, R220, c[0x0][0x2d0], -R0 ;  /* 0x0000b400dc047a23 */ /* 0x000fe40000010800 */
[----:B------:R-:W-:Y:S02]  /*13910*/  FADD.FTZ R5, R203, R202 ;  /* 0x000000cacb057221 */ /* 0x000fe40000010000 */
[----:B------:R-:W-:Y:S02]  /*13920*/  IMAD.MOV.U32 R97, RZ, RZ, R99 ;  /* 0x000000ffff617224 */ /* 0x000fe400078e0063 */
[----:B-1----:R-:W-:-:S04]  /*13930*/  FFMA.FTZ R3, R6, c[0x0][0x2d0], -R22 ;  /* 0x0000b40006037a23 */ /* 0x002fc80000010816 */
[----:B------:R1:W3:Y:S01]  /*13940*/  MUFU.EX2 R24, R3 ;  /* 0x0000000300187308 */ /* 0x0002e20000000800 */
[----:B------:R-:W-:Y:S01]  /*13950*/  HMMA.16816.F32 R204, R8, R26, R56 ;  /* 0x0000001a08cc723c */ /* 0x000fe20000001838 */
[----:B------:R-:W-:Y:S02]  /*13960*/  IMAD.MOV.U32 R124, RZ, RZ, R101 ;  /* 0x000000ffff7c7224 */ /* 0x000fe400078e0065 */
[----:B-1----:R-:W-:-:S04]  /*13970*/  FFMA.FTZ R3, R7, c[0x0][0x2d0], -R22 ;  /* 0x0000b40007037a23 */ /* 0x002fc80000010816 */
[----:B------:R1:W-:Y:S01]  /*13980*/  MUFU.EX2 R25, R3 ;  /* 0x0000000300197308 */ /* 0x0003e20000000800 */
[----:B------:R-:W-:Y:S01]  /*13990*/  HMMA.16816.F32 R100, R8, R16, R112 ;  /* 0x000000100864723c */ /* 0x000fe20000001870 */
[----:B-1----:R-:W-:-:S06]  /*139a0*/  FFMA.FTZ R3, R152, c[0x0][0x2d0], -R22 ;  /* 0x0000b40098037a23 */ /* 0x002fcc0000010816 */
[----:B------:R1:W4:Y:S02]  /*139b0*/  MUFU.EX2 R26, R3 ;  /* 0x00000003001a7308 */ /* 0x0003240000000800 */
[----:B-1----:R-:W-:-:S06]  /*139c0*/  FFMA.FTZ R3, R153, c[0x0][0x2d0], -R21 ;  /* 0x0000b40099037a23 */ /* 0x002fcc0000010815 */
[----:B------:R1:W-:Y:S02]  /*139d0*/  MUFU.EX2 R16, R3 ;  /* 0x0000000300107308 */ /* 0x0003e40000000800 */
[----:B-1----:R-:W-:-:S06]  /*139e0*/  FFMA.FTZ R3, R154, c[0x0][0x2d0], -R21 ;  /* 0x0000b4009a037a23 */ /* 0x002fcc0000010815 */
[----:B------:R1:W-:Y:S01]  /*139f0*/  MUFU.EX2 R18, R3 ;  /* 0x0000000300127308 */ /* 0x0003e20000000800 */
[----:B------:R-:W-:Y:S01]  /*13a00*/  HMMA.16816.F32 R116, R8, R12, R88 ;  /* 0x0000000c0874723c */ /* 0x000fe20000001858 */
[----:B-1----:R-:W-:-:S07]  /*13a10*/  FFMA.FTZ R3, R155, c[0x0][0x2d0], -R21 ;  /* 0x0000b4009b037a23 */ /* 0x002fce0000010815 */
[----:B------:R-:W-:Y:S01]  /*13a20*/  HMMA.16816.F32 R56, R8, R14, R80 ;  /* 0x0000000e0838723c */ /* 0x000fe20000001850 */
[----:B------:R-:W1:Y:S01]  /*13a30*/  LDSM.16.MT88.4 R152, [R233+0x1900] ;  /* 0x00190000e998783b */ /* 0x000e620000004200 */
[----:B------:R2:W-:Y:S01]  /*13a40*/  MUFU.EX2 R22, R3 ;  /* 0x0000000300167308 */ /* 0x0005e20000000800 */
[----:B------:R-:W-:Y:S02]  /*13a50*/  IMAD.MOV.U32 R7, RZ, RZ, R225 ;  /* 0x000000ffff077224 */ /* 0x000fe400078e00e1 */
[----:B------:R-:W-:Y:S02]  /*13a60*/  FADD.FTZ R6, R218, R217 ;  /* 0x000000d9da067221 */ /* 0x000fe40000010000 */
[----:B------:R-:W-:Y:S01]  /*13a70*/  IMAD.MOV.U32 R27, RZ, RZ, R127 ;  /* 0x000000ffff1b7224 */ /* 0x000fe200078e007f */
[----:B------:R-:W-:Y:S02]  /*13a80*/  MOV R220, R128 ;  /* 0x0000008000dc7202 */ /* 0x000fe40000000f00 */
[----:B------:R-:W-:Y:S01]  /*13a90*/  MUFU.EX2 R13, R4 ;  /* 0x00000004000d7308 */ /* 0x000fe20000000800 */
[----:B------:R-:W-:-:S02]  /*13aa0*/  MOV R113, R96 ;  /* 0x0000006000717202 */ /* 0x000fc40000000f00 */
[----:B------:R-:W-:Y:S01]  /*13ab0*/  MOV R99, R238 ;  /* 0x000000ee00637202 */ /* 0x000fe20000000f00 */
[----:B------:R-:W-:Y:S01]  /*13ac0*/  IMAD.MOV.U32 R98, RZ, RZ, R239 ;  /* 0x000000ffff627224 */ /* 0x000fe200078e00ef */
[----:B------:R-:W-:Y:S01]  /*13ad0*/  MOV R115, R226 ;  /* 0x000000e200737202 */ /* 0x000fe20000000f00 */
[----:B------:R-:W-:Y:S01]  /*13ae0*/  FADD.FTZ R9, R201, R200 ;  /* 0x000000c8c9097221 */ /* 0x000fe20000010000 */
[----:B------:R-:W-:Y:S01]  /*13af0*/  LDSM.16.MT88.4 R80, [R233+0x3900] ;  /* 0x00390000e950783b */ /* 0x000fe20000004200 */
[----:B--2---:R-:W-:Y:S01]  /*13b00*/  FFMA.FTZ R3, R224, c[0x0][0x2d0], -R21 ;  /* 0x0000b400e0037a23 */ /* 0x004fe20000010815 */
[----:B------:R-:W-:Y:S01]  /*13b10*/  MOV R127, R168 ;  /* 0x000000a8007f7202 */ /* 0x000fe20000000f00 */
[----:B------:R-:W-:Y:S01]  /*13b20*/  IMAD.MOV.U32 R218, RZ, RZ, R131 ;  /* 0x000000ffffda7224 */ /* 0x000fe200078e0083 */
[----:B------:R-:W-:Y:S01]  /*13b30*/  MOV R217, R130 ;  /* 0x0000008200d97202 */ /* 0x000fe20000000f00 */
[----:B------:R2:W1:Y:S01]  /*13b40*/  MUFU.EX2 R21, R3 ;  /* 0x0000000300157308 */ /* 0x0004620000000800 */
[----:B---3--:R-:W-:Y:S01]  /*13b50*/  F2FP.PACK_AB R128, R24, R23 ;  /* 0x000000171880723e */ /* 0x008fe200000000ff */
[----:B------:R-:W-:-:S02]  /*13b60*/  IMAD.MOV.U32 R96, RZ, RZ, R171 ;  /* 0x000000ffff607224 */ /* 0x000fc400078e00ab */
[----:B------:R-:W-:Y:S01]  /*13b70*/  IMAD.MOV.U32 R114, RZ, RZ, R227 ;  /* 0x000000ffff727224 */ /* 0x000fe200078e00e3 */
[----:B------:R-:W-:Y:S01]  /*13b80*/  MOV R225, R186 ;  /* 0x000000ba00e17202 */ /* 0x000fe20000000f00 */
[----:B------:R-:W-:Y:S01]  /*13b90*/  IMAD.MOV.U32 R226, RZ, RZ, R185 ;  /* 0x000000ffffe27224 */ /* 0x000fe200078e00b9 */
[----:B------:R-:W-:Y:S04]  /*13ba0*/  LDSM.16.MT88.4 R200, [R235+0x1900] ;  /* 0x00190000ebc8783b */ /* 0x000fe80000004200 */
[----:B------:R3:W5:Y:S01]  /*13bb0*/  LDL.LU R239, [R1+0x64] ;  /* 0x0000640001ef7983 */ /* 0x0007620000300800 */
[----:B--2---:R-:W-:Y:S01]  /*13bc0*/  FFMA.FTZ R3, R231, c[0x0][0x2d0], -R20 ;  /* 0x0000b400e7037a23 */ /* 0x004fe20000010814 */
[----:B----4-:R-:W-:Y:S02]  /*13bd0*/  F2FP.PACK_AB R130, R26, R25 ;  /* 0x000000191a82723e */ /* 0x010fe400000000ff */
[----:B-1----:R-:W-:Y:S01]  /*13be0*/  F2FP.PACK_AB R131, R21, R22 ;  /* 0x000000161583723e */ /* 0x002fe200000000ff */
[----:B------:R1:W-:Y:S01]  /*13bf0*/  MUFU.EX2 R12, R3 ;  /* 0x00000003000c7308 */ /* 0x0003e20000000800 */
[----:B------:R-:W-:Y:S01]  /*13c00*/  IMAD.MOV.U32 R227, RZ, RZ, R184 ;  /* 0x000000ffffe37224 */ /* 0x000fe200078e00b8 */
[----:B------:R3:W5:Y:S01]  /*13c10*/  LDL.LU R238, [R1+0x60] ;  /* 0x0000600001ee7983 */ /* 0x0007620000300800 */
[----:B------:R-:W-:-:S02]  /*13c20*/  IMAD.MOV.U32 R224, RZ, RZ, R187 ;  /* 0x000000ffffe07224 */ /* 0x000fc400078e00bb */
[----:B------:R-:W-:Y:S01]  /*13c30*/  IMAD.MOV.U32 R231, RZ, RZ, R114 ;  /* 0x000000ffffe77224 */ /* 0x000fe200078e0072 */
[----:B------:R-:W-:Y:S04]  /*13c40*/  LDSM.16.MT88.4 R184, [R236+0x1900] ;  /* 0x00190000ecb8783b */ /* 0x000fe80000004200 */
[----:B------:R3:W5:Y:S04]  /*13c50*/  LDL.LU R237, [R1+0x5c] ;  /* 0x00005c0001ed7983 */ /* 0x0007680000300800 */
[----:B------:R3:W5:Y:S01]  /*13c60*/  LDL.LU R232, [R1+0x58] ;  /* 0x0000580001e87983 */ /* 0x0007620000300800 */
[----:B-1----:R-:W-:-:S04]  /*13c70*/  FFMA.FTZ R3, R230, c[0x0][0x2d0], -R20 ;  /* 0x0000b400e6037a23 */ /* 0x002fc80000010814 */
[----:B------:R1:W2:Y:S02]  /*13c80*/  MUFU.EX2 R15, R3 ;  /* 0x00000003000f7308 */ /* 0x0002a40000000800 */
[----:B-1----:R-:W-:-:S06]  /*13c90*/  FFMA.FTZ R3, R229, c[0x0][0x2d0], -R20 ;  /* 0x0000b400e5037a23 */ /* 0x002fcc0000010814 */
[----:B------:R1:W-:Y:S02]  /*13ca0*/  MUFU.EX2 R17, R3 ;  /* 0x0000000300117308 */ /* 0x0003e40000000800 */
[----:B-1----:R-:W-:-:S06]  /*13cb0*/  FFMA.FTZ R3, R228, c[0x0][0x2d0], -R20 ;  /* 0x0000b400e4037a23 */ /* 0x002fcc0000010814 */
[----:B------:R1:W-:Y:S01]  /*13cc0*/  MUFU.EX2 R19, R3 ;  /* 0x0000000300137308 */ /* 0x0003e20000000800 */
[----:B------:R-:W-:Y:S01]  /*13cd0*/  MOV R229, R7 ;  /* 0x0000000700e57202 */ /* 0x000fe20000000f00 */
[----:B-1----:R-:W-:-:S06]  /*13ce0*/  FFMA.FTZ R3, R222, c[0x0][0x2d0], -R0 ;  /* 0x0000b400de037a23 */ /* 0x002fcc0000010800 */
[----:B------:R1:W-:Y:S01]  /*13cf0*/  MUFU.EX2 R10, R3 ;  /* 0x00000003000a7308 */ /* 0x0003e20000000800 */
[----:B------:R-:W-:Y:S02]  /*13d00*/  FADD.FTZ R20, R223, R6 ;  /* 0x00000006df147221 */ /* 0x000fe40000010000 */
[----:B-1----:R-:W-:-:S05]  /*13d10*/  FFMA.FTZ R3, R221, c[0x0][0x2d0], -R0 ;  /* 0x0000b400dd037a23 */ /* 0x002fca0000010800 */
[----:B------:R1:W4:Y:S02]  /*13d20*/  MUFU.EX2 R11, R3 ;  /* 0x00000003000b7308 */ /* 0x0003240000000800 */
[----:B-1----:R-:W-:-:S06]  /*13d30*/  FFMA.FTZ R3, R219, c[0x0][0x2d0], -R0 ;  /* 0x0000b400db037a23 */ /* 0x002fcc0000010800 */
[----:B------:R1:W1:Y:S02]  /*13d40*/  MUFU.EX2 R14, R3 ;  /* 0x00000003000e7308 */ /* 0x0002640000000800 */
[----:B-1----:R-:W-:Y:S02]  /*13d50*/  FADD.FTZ R3, R216, R5 ;  /* 0x00000005d8037221 */ /* 0x002fe40000010000 */
[----:B------:R-:W1:Y:S01]  /*13d60*/  LDSM.16.MT88.4 R4, [R235+0x3900] ;  /* 0x00390000eb04783b */ /* 0x000e620000004200 */
[----:B------:R-:W-:Y:S01]  /*13d70*/  IMAD.MOV.U32 R228, RZ, RZ, R124 ;  /* 0x000000ffffe47224 */ /* 0x000fe200078e007c */
[----:B------:R-:W-:Y:S01]  /*13d80*/  MOV R222, R125 ;  /* 0x0000007d00de7202 */ /* 0x000fe20000000f00 */
[----:B------:R-:W-:Y:S01]  /*13d90*/  IMAD.MOV.U32 R221, RZ, RZ, R126 ;  /* 0x000000ffffdd7224 */ /* 0x000fe200078e007e */
[----:B------:R-:W-:Y:S01]  /*13da0*/  MOV R223, R127 ;  /* 0x0000007f00df7202 */ /* 0x000fe20000000f00 */
[----:B------:R-:W-:Y:S01]  /*13db0*/  IMAD.MOV.U32 R219, RZ, RZ, R129 ;  /* 0x000000ffffdb7224 */ /* 0x000fe200078e0081 */
[----:B------:R-:W-:-:S02]  /*13dc0*/  F2FP.PACK_AB R129, R18, R16 ;  /* 0x000000101281723e */ /* 0x000fc400000000ff */
[----:B--2---:R-:W-:Y:S02]  /*13dd0*/  F2FP.PACK_AB R124, R15, R12 ;  /* 0x0000000c0f7c723e */ /* 0x004fe400000000ff */
[----:B----4-:R-:W-:Y:S02]  /*13de0*/  F2FP.PACK_AB R125, R11, R10 ;  /* 0x0000000a0b7d723e */ /* 0x010fe400000000ff */
[----:B------:R-:W-:Y:S02]  /*13df0*/  F2FP.PACK_AB R126, R19, R17 ;  /* 0x00000011137e723e */ /* 0x000fe400000000ff */
[----:B------:R-:W-:Y:S01]  /*13e00*/  F2FP.PACK_AB R127, R14, R13 ;  /* 0x0000000d0e7f723e */ /* 0x000fe200000000ff */
[----:B------:R-:W-:Y:S01]  /*13e10*/  FADD.FTZ R0, R170, R169 ;  /* 0x000000a9aa007221 */ /* 0x000fe20000010000 */
[----:B------:R-:W-:Y:S01]  /*13e20*/  HMMA.16816.F32 R144, R128, R152, R144 ;  /* 0x000000988090723c */ /* 0x000fe20000001890 */
[----:B------:R-:W-:Y:S01]  /*13e30*/  IMAD.MOV.U32 R216, RZ, RZ, R96 ;  /* 0x000000ffffd87224 */ /* 0x000fe200078e0060 */
[----:B------:R-:W2:Y:S01]  /*13e40*/  LDSM.16.MT88.4 R168, [R234+0x1900] ;  /* 0x00190000eaa8783b */ /* 0x000ea20000004200 */
[----:B------:R-:W-:Y:S01]  /*13e50*/  FADD.FTZ R8, R113, R0 ;  /* 0x0000000071087221 */ /* 0x000fe20000010000 */
[----:B------:R-:W-:-:S04]  /*13e60*/  MOV R0, R99 ;  /* 0x0000006300007202 */ /* 0x000fc80000000f00 */
[----:B------:R-:W-:Y:S01]  /*13e70*/  HMMA.16816.F32 R140, R124, R152, R140 ;  /* 0x000000987c8c723c */ /* 0x000fe2000000188c */
[----:B------:R-:W-:-:S07]  /*13e80*/  FADD.FTZ R0, R0, R9 ;  /* 0x0000000900007221 */ /* 0x000fce0000010000 */
[-C--:B------:R-:W-:Y:S08]  /*13e90*/  HMMA.16816.F32 R148, R124, R154.reuse, R148 ;  /* 0x0000009a7c94723c */ /* 0x080ff00000001894 */
[----:B------:R-:W-:Y:S07]  /*13ea0*/  HMMA.16816.F32 R152, R128, R154, R28 ;  /* 0x0000009a8098723c */ /* 0x000fee000000181c */
[----:B------:R-:W-:Y:S01]  /*13eb0*/  IMAD.MOV.U32 R30, RZ, RZ, R98 ;  /* 0x000000ffff1e7224 */ /* 0x000fe200078e0062 */
[----:B------:R-:W-:Y:S01]  /*13ec0*/  MOV R31, R97 ;  /* 0x00000061001f7202 */ /* 0x000fe20000000f00 */
[----:B------:R-:W-:Y:S01]  /*13ed0*/  FADD.FTZ R0, R223, R0 ;  /* 0x00000000df007221 */ /* 0x000fe20000010000 */
[----:B-1----:R-:W-:Y:S01]  /*13ee0*/  HMMA.16816.F32 R120, R124, R4, R120 ;  /* 0x000000047c78723c */ /* 0x002fe20000001878 */
[----:B------:R-:W-:Y:S01]  /*13ef0*/  FADD.FTZ R8, R30, R8 ;  /* 0x000000081e087221 */ /* 0x000fe20000010000 */
[----:B------:R-:W1:Y:S03]  /*13f00*/  LDSM.16.MT88.4 R96, [R234+0x3900] ;  /* 0x00390000ea60783b */ /* 0x000e660000004200 */
[----:B------:R-:W-:-:S03]  /*13f10*/  FADD.FTZ R9, R218, R8 ;  /* 0x00000008da097221 */ /* 0x000fc60000010000 */
[----:B------:R-:W-:Y:S01]  /*13f20*/  HMMA.16816.F32 R116, R128, R4, R116 ;  /* 0x000000048074723c */ /* 0x000fe20000001874 */
[----:B------:R-:W-:Y:S02]  /*13f30*/  FADD.FTZ R3, R216, R3 ;  /* 0x00000003d8037221 */ /* 0x000fe40000010000 */
[----:B------:R-:W-:Y:S02]  /*13f40*/  IMAD.MOV.U32 R230, RZ, RZ, R115 ;  /* 0x000000ffffe67224 */ /* 0x000fe400078e0073 */
[----:B------:R-:W4:Y:S02]  /*13f50*/  LDSM.16.MT88.4 R112, [R236+0x3900] ;  /* 0x00390000ec70783b */ /* 0x000f240000004200 */
        /* <DEDUP_REMOVED lines=39> */
[----:B------:R-:W-:Y:S01]  /*141d0*/  FADD.FTZ R5, R11, R5 ;  /* 0x000000050b057221 */ /* 0x000fe20000010000 */
[----:B------:R-:W-:Y:S01]  /*141e0*/  HMMA.16816.F32 R172, R128, R184, R172 ;  /* 0x000000b880ac723c */ /* 0x000fe200000018ac */
[----:B------:R-:W-:Y:S02]  /*141f0*/  FADD.FTZ R4, R15, R4 ;  /* 0x000000040f047221 */ /* 0x000fe40000010000 */
[----:B------:R-:W-:Y:S02]  /*14200*/  FADD.FTZ R0, R26, R0 ;  /* 0x000000001a007221 */ /* 0x000fe40000010000 */
[----:B------:R-:W-:-:S03]  /*14210*/  FADD.FTZ R3, R22, R3 ;  /* 0x0000000316037221 */ /* 0x000fc60000010000 */
[----:B------:R-:W-:Y:S01]  /*14220*/  HMMA.16816.F32 R176, R124, R184, R176 ;  /* 0x000000b87cb0723c */ /* 0x000fe200000018b0 */
[----:B------:R-:W-:Y:S02]  /*14230*/  FADD.FTZ R5, R13, R5 ;  /* 0x000000050d057221 */ /* 0x000fe40000010000 */
[----:B------:R-:W-:-:S05]  /*14240*/  FADD.FTZ R4, R17, R4 ;  /* 0x0000000411047221 */ /* 0x000fca0000010000 */
[-C--:B------:R-:W-:Y:S01]  /*14250*/  HMMA.16816.F32 R180, R124, R186.reuse, R180 ;  /* 0x000000ba7cb4723c */ /* 0x080fe200000018b4 */
[----:B------:R1:W-:Y:S07]  /*14260*/  STL [R1+0xc], R0 ;  /* 0x00000c0001007387 */ /* 0x0003ee0000100800 */
[C---:B------:R-:W-:Y:S08]  /*14270*/  HMMA.16816.F32 R184, R128.reuse, R186, R76 ;  /* 0x000000ba80b8723c */ /* 0x040ff0000000184c */
[-C--:B--2---:R-:W-:Y:S08]  /*14280*/  HMMA.16816.F32 R156, R128, R168.reuse, R156 ;  /* 0x000000a8809c723c */ /* 0x084ff0000000189c */
[----:B------:R-:W-:Y:S01]  /*14290*/  HMMA.16816.F32 R160, R124, R168, R160 ;  /* 0x000000a87ca0723c */ /* 0x000fe200000018a0 */
[----:B-1----:R-:W-:-:S07]  /*142a0*/  FADD.FTZ R0, R14, R5 ;  /* 0x000000050e007221 */ /* 0x002fce0000010000 */
[C---:B------:R-:W-:Y:S08]  /*142b0*/  HMMA.16816.F32 R164, R124.reuse, R170, R164 ;  /* 0x000000aa7ca4723c */ /* 0x040ff000000018a4 */
[C---:B------:R-:W-:Y:S08]  /*142c0*/  HMMA.16816.F32 R192, R124.reuse, R200, R192 ;  /* 0x000000c87cc0723c */ /* 0x040ff000000018c0 */
[C---:B------:R-:W-:Y:S08]  /*142d0*/  HMMA.16816.F32 R196, R124.reuse, R202, R196 ;  /* 0x000000ca7cc4723c */ /* 0x040ff000000018c4 */
[C---:B------:R-:W-:Y:S08]  /*142e0*/  HMMA.16816.F32 R72, R124.reuse, R80, R72 ;  /* 0x000000507c48723c */ /* 0x040ff00000001848 */
[C---:B------:R-:W-:Y:S08]  /*142f0*/  HMMA.16816.F32 R76, R124.reuse, R82, R44 ;  /* 0x000000527c4c723c */ /* 0x040ff0000000182c */
[C---:B------:R-:W-:Y:S08]  /*14300*/  HMMA.16816.F32 R88, R124.reuse, R96, R40 ;  /* 0x000000607c58723c */ /* 0x040ff00000001828 */
[C---:B------:R-:W-:Y:S08]  /*14310*/  HMMA.16816.F32 R92, R124.reuse, R98, R92 ;  /* 0x000000627c5c723c */ /* 0x040ff0000000185c */
[C---:B----4-:R-:W-:Y:S08]  /*14320*/  HMMA.16816.F32 R104, R124.reuse, R112, R104 ;  /* 0x000000707c68723c */ /* 0x050ff00000001868 */
        /* <DEDUP_REMOVED lines=21> */
[----:B------:R-:W3:Y:S04]  /*14480*/  LDL.64 R224, [R1+0x30] ;  /* 0x0000300001e07983 */ /* 0x000ee80000100a00 */
[----:B------:R-:W3:Y:S04]  /*14490*/  LDL R227, [R1+0x54] ;  /* 0x0000540001e37983 */ /* 0x000ee80000100800 */
[----:B------:R-:W3:Y:S01]  /*144a0*/  LDL.LU R138, [R1+0x4] ;  /* 0x00000400018a7983 */ /* 0x000ee20000300800 */
[----:B------:R-:W-:Y:S01]  /*144b0*/  IMAD.MOV.U32 R132, RZ, RZ, R135 ;  /* 0x000000ffff847224 */ /* 0x000fe200078e0087 */
[----:B------:R-:W-:Y:S01]  /*144c0*/  ULDC.64 UR4, c[0x0][0x118] ;  /* 0x0000460000047ab9 */ /* 0x000fe20000000a00 */
[----:B------:R-:W-:-:S02]  /*144d0*/  IMAD.MOV.U32 R3, RZ, RZ, R136 ;  /* 0x000000ffff037224 */ /* 0x000fc400078e0088 */
[----:B------:R-:W-:Y:S01]  /*144e0*/  IMAD.MOV.U32 R137, RZ, RZ, R134 ;  /* 0x000000ffff897224 */ /* 0x000fe200078e0086 */
[----:B--2---:R-:W-:Y:S02]  /*144f0*/  IADD3 R5, P1, R228, 0x40, RZ ;  /* 0x00000040e4057810 */ /* 0x004fe40007f3e0ff */
[----:B---3--:R-:W-:Y:S02]  /*14500*/  LEA.HI.SX32 R0, R138, 0xfffffffe, 0x1a ;  /* 0xfffffffe8a007811 */ /* 0x008fe400078fd2ff */
[----:B------:R-:W-:Y:S02]  /*14510*/  MOV R138, R2 ;  /* 0x00000002008a7202 */ /* 0x000fe40000000f00 */
[----:B----4-:R-:W-:Y:S01]  /*14520*/  IADD3 R2, P0, R230, 0x40, RZ ;  /* 0x00000040e6027810 */ /* 0x010fe20007f1e0ff */
[----:B------:R1:W-:Y:S04]  /*14530*/  STL [R1], R0 ;  /* 0x0000000001007387 */ /* 0x0003e80000100800 */
[----:B------:R-:W-:Y:S04]  /*14540*/  STL [R1+0x2c], R5 ;  /* 0x00002c0501007387 */ /* 0x000fe80000100800 */
[----:B------:R2:W-:Y:S01]  /*14550*/  STL [R1+0x24], R2 ;  /* 0x0000240201007387 */ /* 0x0005e20000100800 */
[----:B-1----:R-:W-:-:S05]  /*14560*/  MOV R0, c[0x0][0x208] ;  /* 0x0000820000007a02 */ /* 0x002fca0000000f00 */
[----:B------:R-:W-:Y:S02]  /*14570*/  IMAD.SHL.U32 R4, R0, 0x20, RZ ;  /* 0x0000002000047824 */ /* 0x000fe400078e00ff */
[----:B--2---:R-:W-:-:S03]  /*14580*/  IMAD.X R2, RZ, RZ, R225, P0 ;  /* 0x000000ffff027224 */ /* 0x004fc600000e06e1 */
[----:B------:R-:W-:Y:S02]  /*14590*/  IADD3 R0, P2, R4, 0x80, RZ ;  /* 0x0000008004007810 */ /* 0x000fe40007f5e0ff */
[----:B------:R-:W-:-:S03]  /*145a0*/  IADD3.X R4, RZ, R226, RZ, P1, !PT ;  /* 0x000000e2ff047210 */ /* 0x000fc60000ffe4ff */
[----:B------:R1:W-:Y:S04]  /*145b0*/  STL [R1+0x1c], R0 ;  /* 0x00001c0001007387 */ /* 0x0003e80000100800 */
[----:B------:R2:W-:Y:S01]  /*145c0*/  STL [R1+0x28], R4 ;  /* 0x0000280401007387 */ /* 0x0005e20000100800 */
[----:B-1----:R-:W-:-:S05]  /*145d0*/  IADD3.X R0, RZ, R227, RZ, P2, !PT ;  /* 0x000000e3ff007210 */ /* 0x002fca00017fe4ff */
[----:B------:R2:W-:Y:S04]  /*145e0*/  STL [R1+0x18], R0 ;  /* 0x0000180001007387 */ /* 0x0005e80000100800 */
[----:B------:R2:W-:Y:S02]  /*145f0*/  STL [R1+0x20], R2 ;  /* 0x0000200201007387 */ /* 0x0005e40000100800 */
.L_x_839:
[----:B------:R-:W3:Y:S01]  /*14600*/  LDL.64 R26, [R1+0x38] ;  /* 0x00003800011a7983 */ /* 0x000ee20000100a00 */
[----:B------:R-:W-:Y:S04]  /*14610*/  DEPBAR.LE SB0, 0x0 ;  /* 0x000080000000791a */ /* 0x000fe80000000000 */
[----:B------:R-:W-:Y:S01]  /*14620*/  MOV R58, c[0x0][0x208] ;  /* 0x00008200003a7a02 */ /* 0x000fe20000000f00 */
[----:B----4-:R-:W4:Y:S01]  /*14630*/  LDL R24, [R1+0x2c] ;  /* 0x00002c0001187983 */ /* 0x010f220000100800 */
[----:B------:R-:W-:Y:S02]  /*14640*/  MOV R57, 0x5 ;  /* 0x0000000500397802 */ /* 0x000fe40000000f00 */
[----:B------:R-:W-:Y:S01]  /*14650*/  SHF.L.U32 R58, R58, 0x5, RZ ;  /* 0x000000053a3a7819 */ /* 0x000fe200000006ff */
[----:B--2---:R-:W2:Y:S01]  /*14660*/  LDL R31, [R1+0x4c] ;  /* 0x00004c00011f7983 */ /* 0x004ea20000100800 */
[----:B------:R-:W-:Y:S03]  /*14670*/  MOV R56, c[0x0][0x208] ;  /* 0x0000820000387a02 */ /* 0x000fe60000000f00 */
[----:B------:R-:W2:Y:S01]  /*14680*/  LDL R30, [R1+0x28] ;  /* 0x00002800011e7983 */ /* 0x000ea20000100800 */
[----:B------:R-:W-:Y:S03]  /*14690*/  SHF.L.U64.HI R56, R56, R57, c[0x0][0x20c] ;  /* 0x0000830038387619 */ /* 0x000fe60000010239 */
[----:B------:R-:W2:Y:S04]  /*146a0*/  LDL R55, [R1+0x1c] ;  /* 0x00001c0001377983 */ /* 0x000ea80000100800 */
[----:B------:R1:W-:Y:S04]  /*146b0*/  STL [R1+0x94], R129 ;  /* 0x0000948101007387 */ /* 0x0003e80000100800 */
[----:B------:R-:W-:Y:S08]  /*146c0*/  BAR.SYNC.DEFER_BLOCKING 0x0 ;  /* 0x0000000000007b1d */ /* 0x000ff00000010000 */
[----:B-----5:R-:W-:Y:S08]  /*146d0*/  LDSM.16.M88.4 R64, [R239+0x8100] ;  /* 0x00810000ef40783b */ /* 0x020ff00000000200 */
[----:B-1----:R-:W2:Y:S04]  /*146e0*/  LDL.LU R129, [R1] ;  /* 0x0000000001817983 */ /* 0x002ea80000300800 */
[----:B------:R-:W-:Y:S04]  /*146f0*/  STL [R1+0x90], R130 ;  /* 0x0000908201007387 */ /* 0x000fe80000100800 */
[----:B------:R-:W-:Y:S04]  /*14700*/  STL [R1+0x8c], R131 ;  /* 0x00008c8301007387 */ /* 0x000fe80000100800 */
[----:B------:R-:W4:Y:S04]  /*14710*/  LDL R54, [R1+0x18] ;  /* 0x0000180001367983 */ /* 0x000f280000100800 */
[----:B------:R-:W1:Y:S08]  /*14720*/  LDSM.16.M88.4 R16, [R232+0x4100] ;  /* 0x00410000e810783b */ /* 0x000e700000000200 */
[----:B------:R-:W1:Y:S08]  /*14730*/  LDSM.16.M88.4 R60, [R239+0xa100] ;  /* 0x00a10000ef3c783b */ /* 0x000e700000000200 */
[----:B------:R-:W1:Y:S08]  /*14740*/  LDSM.16.M88.4 R32, [R232+0x4900] ;  /* 0x00490000e820783b */ /* 0x000e700000000200 */
[----:B------:R-:W2:Y:S08]  /*14750*/  LDSM.16.M88.4 R48, [R232+0x5100] ;  /* 0x00510000e830783b */ /* 0x000eb00000000200 */
[----:B------:R-:W2:Y:S01]  /*14760*/  LDSM.16.M88.4 R204, [R232+0x5900] ;  /* 0x00590000e8cc783b */ /* 0x000ea20000000200 */
[-C--:B-1----:R-:W-:Y:S07]  /*14770*/  HMMA.16816.F32 R4, R64, R16.reuse, RZ ;  /* 0x000000104004723c */ /* 0x082fee00000018ff */
[----:B------:R-:W-:Y:S01]  /*14780*/  LDSM.16.M88.4 R208, [R241+0x8100] ;  /* 0x00810000f1d0783b */ /* 0x000fe20000000200 */
[C---:B------:R-:W-:Y:S07]  /*14790*/  HMMA.16816.F32 R8, R60.reuse, R16, RZ ;  /* 0x000000103c08723c */ /* 0x040fee00000018ff */
[----:B------:R-:W1:Y:S01]  /*147a0*/  LDSM.16.M88.4 R212, [R243] ;  /* 0x00000000f3d4783b */ /* 0x000e620000000200 */
[-C--:B------:R-:W-:Y:S07]  /*147b0*/  HMMA.16816.F32 R12, R60, R18.reuse, RZ ;  /* 0x000000123c0c723c */ /* 0x080fee00000018ff */
[----:B------:R-:W1:Y:S01]  /*147c0*/  LDSM.16.M88.4 R216, [R241+0xa100] ;  /* 0x00a10000f1d8783b */ /* 0x000e620000000200 */
[C---:B------:R-:W-:Y:S07]  /*147d0*/  HMMA.16816.F32 R16, R64.reuse, R18, RZ ;  /* 0x000000124010723c */ /* 0x040fee00000018ff */
[----:B------:R-:W1:Y:S01]  /*147e0*/  LDSM.16.M88.4 R220, [R251] ;  /* 0x00000000fbdc783b */ /* 0x000e620000000200 */
[-C--:B------:R-:W-:Y:S07]  /*147f0*/  HMMA.16816.F32 R20, R64, R32.reuse, RZ ;  /* 0x000000204014723c */ /* 0x080fee00000018ff */
[----:B------:R-:W1:Y:S08]  /*14800*/  LDSM.16.M88.4 R224, [R250] ;  /* 0x00000000fae0783b */ /* 0x000e700000000200 */
[----:B------:R-:W1:Y:S08]  /*14810*/  LDSM.16.M88.4 R228, [R249] ;  /* 0x00000000f9e4783b */ /* 0x000e700000000200 */
[----:B------:R-:W-:Y:S04]  /*14820*/  STL [R1+0x58], R243 ;  /* 0x000058f301007387 */ /* 0x000fe80000100800 */
        /* <DEDUP_REMOVED lines=11> */
[----:B------:R-:W-:Y:S01]  /*148e0*/  STL [R1+0x88], R238 ;  /* 0x000088ee01007387 */ /* 0x000fe20000100800 */
[----:B--2---:R-:W-:Y:S01]  /*148f0*/  SHF.R.S32.HI R0, RZ, 0x1f, R129 ;  /* 0x0000001fff007819 */ /* 0x004fe20000011481 */
[C---:B------:R-:W-:Y:S04]  /*14900*/  IMAD.WIDE.U32 R28, R129.reuse, c[0x0][0x208], RZ ;  /* 0x00008200811c7a25 */ /* 0x040fe800078e00ff */
[----:B------:R-:W-:Y:S01]  /*14910*/  IMAD R0, R0, c[0x0][0x208], RZ ;  /* 0x0000820000007a24 */ /* 0x000fe200078e02ff */
[----:B------:R-:W-:Y:S03]  /*14920*/  SHF.L.U32 R38, R28, 0x6, RZ ;  /* 0x000000061c267819 */ /* 0x000fe600000006ff */
[----:B------:R-:W-:Y:S01]  /*14930*/  IMAD R0, R129, c[0x0][0x20c], R0 ;  /* 0x0000830081007a24 */ /* 0x000fe200078e0200 */
[C---:B---3--:R-:W-:Y:S02]  /*14940*/  IADD3 R2, P5, R38.reuse, R26, RZ ;  /* 0x0000001a26027210 */ /* 0x048fe40007fbe0ff */
[----:B----4-:R-:W-:Y:S02]  /*14950*/  IADD3 R38, P1, R38, R24, RZ ;  /* 0x0000001826267210 */ /* 0x010fe40007f3e0ff */
[C---:B------:R-:W-:Y:S02]  /*14960*/  HMMA.16816.F32 R24, R60.reuse, R32, RZ ;  /* 0x000000203c18723c */ /* 0x040fe400000018ff */
[----:B------:R-:W-:Y:S02]  /*14970*/  IADD3 R0, R29, R0, RZ ;  /* 0x000000001d007210 */ /* 0x000fe40007ffe0ff */
[----:B------:R-:W-:Y:S02]  /*14980*/  LEA R36, P2, R2, c[0x0][0x1f8], 0x1 ;  /* 0x00007e0002247a11 */ /* 0x000fe400078408ff */
[----:B------:R-:W-:Y:S02]  /*14990*/  SHF.L.U64.HI R0, R28, 0x6, R0 ;  /* 0x000000061c007819 */ /* 0x000fe40000010200 */
[----:B------:R-:W-:Y:S04]  /*149a0*/  LEA R40, P0, R38, c[0x0][0x1f8], 0x1 ;  /* 0x00007e0026287a11 */ /* 0x000fe800078008ff */
[C---:B------:R-:W-:Y:S02]  /*149b0*/  IADD3.X R32, R0.reuse, R31, RZ, P5, !PT ;  /* 0x0000001f00207210 */ /* 0x040fe40002ffe4ff */
[----:B------:R-:W-:Y:S02]  /*149c0*/  IADD3.X R0, R0, R30, RZ, P1, !PT ;  /* 0x0000001e00007210 */ /* 0x000fe40000ffe4ff */
[-C--:B------:R-:W-:Y:S01]  /*149d0*/  HMMA.16816.F32 R28, R60, R34.reuse, RZ ;  /* 0x000000223c1c723c */ /* 0x080fe200000018ff */
[----:B------:R-:W-:Y:S02]  /*149e0*/  LEA.HI.X R37, R2, c[0x0][0x1fc], R32, 0x1, P2 ;  /* 0x00007f0002257a11 */ /* 0x000fe400010f0c20 */
[----:B------:R-:W-:Y:S02]  /*149f0*/  LEA.HI.X R41, R38, c[0x0][0x1fc], R0, 0x1, P0 ;  /* 0x00007f0026297a11 */ /* 0x000fe400000f0c00 */
[----:B------:R-:W-:Y:S01]  /*14a00*/  IADD3 R44, P0, R36, R58, RZ ;  /* 0x0000003a242c7210 */ /* 0x000fe20007f1e0ff */
[----:B------:R-:W-:Y:S01]  /*14a10*/  @!PT LDS RZ, [RZ] ;  /* 0x00000000fffff984 */ /* 0x000fe20000000800 */
[----:B------:R-:W-:Y:S01]  /*14a20*/  @!PT LDS RZ, [RZ] ;  /* 0x00000000fffff984 */ /* 0x000fe20000000800 */
[----:B------:R-:W-:Y:S01]  /*14a30*/  @!PT LDS RZ, [RZ] ;  /* 0x00000000fffff984 */ /* 0x000fe20000000800 */
[----:B------:R2:W-:Y:S02]  /*14a40*/  LDGSTS.E.BYPASS.LTC128B.128 [R252+0x100], [R36.64], !P4 ;  /* 0x0010000024fc7fae */ /* 0x0005e4000e101d44 */
[C---:B------:R-:W-:Y:S04]  /*14a50*/  HMMA.16816.F32 R32, R64.reuse, R34, RZ ;  /* 0x000000224020723c */ /* 0x040fe800000018ff */
[----:B------:R-:W-:Y:S02]  /*14a60*/  IADD3.X R45, R37, R56, RZ, P0, !PT ;  /* 0x00000038252d7210 */ /* 0x000fe400007fe4ff */
[----:B------:R3:W-:Y:S01]  /*14a70*/  LDGSTS.E.BYPASS.LTC128B.128 [R252+0x2100], [R40.64], !P3 ;  /* 0x0210000028fc7fae */ /* 0x0007e2000d901d44 */
[C---:B------:R-:W-:Y:S02]  /*14a80*/  IADD3 R52, P1, R44.reuse, R58, RZ ;  /* 0x0000003a2c347210 */ /* 0x040fe40007f3e0ff */
[-C--:B------:R-:W-:Y:S03]  /*14a90*/  IADD3 R46, P0, R44, R55.reuse, RZ ;  /* 0x000000372c2e7210 */ /* 0x080fe60007f1e0ff */
[C---:B------:R-:W-:Y:S02]  /*14aa0*/  IADD3.X R53, R45.reuse, R56, RZ, P1, !PT ;  /* 0x000000382d357210 */ /* 0x040fe40000ffe4ff */
[----:B------:R4:W-:Y:S01]  /*14ab0*/  LDGSTS.E.BYPASS.LTC128B.128 [R252+0x900], [R44.64], !P4 ;  /* 0x009000002cfc7fae */ /* 0x0009e2000e101d44 */
[----:B------:R-:W-:Y:S07]  /*14ac0*/  IADD3.X R47, R45, R54, RZ, P0, !PT ;  /* 0x000000362d2f7210 */ /* 0x000fee00007fe4ff */
[----:B------:R4:W-:Y:S01]  /*14ad0*/  LDGSTS.E.BYPASS.LTC128B.128 [R252+0x2900], [R44.64+0x80], !P3 ;  /* 0x029000802cfc7fae */ /* 0x0009e2000d901d44 */
[-C--:B--2---:R-:W-:Y:S07]  /*14ae0*/  HMMA.16816.F32 R36, R64, R48.reuse, RZ ;  /* 0x000000304024723c */ /* 0x084fee00000018ff */
[----:B------:R2:W-:Y:S01]  /*14af0*/  LDGSTS.E.BYPASS.LTC128B.128 [R252+0x1100], [R52.64], !P4 ;  /* 0x0110000034fc7fae */ /* 0x0005e2000e101d44 */
[C---:B---3--:R-:W-:Y:S07]  /*14b00*/  HMMA.16816.F32 R40, R60.reuse, R48, RZ ;  /* 0x000000303c28723c */ /* 0x048fee00000018ff */
[----:B------:R4:W-:Y:S01]  /*14b10*/  LDGSTS.E.BYPASS.LTC128B.128 [R252+0x3100], [R46.64], !P3 ;  /* 0x031000002efc7fae */ /* 0x0009e2000d901d44 */
[C---:B------:R-:W-:Y:S04]  /*14b20*/  IADD3 R48, P0, R52.reuse, R58, RZ ;  /* 0x0000003a34307210 */ /* 0x040fe80007f1e0ff */
[C---:B------:R-:W-:Y:S05]  /*14b30*/  IADD3.X R49, R53.reuse, R56, RZ, P0, !PT ;  /* 0x0000003835317210 */ /* 0x040fea00007fe4ff */
[----:B------:R3:W-:Y:S01]  /*14b40*/  LDGSTS.E.BYPASS.LTC128B.128 [R252+0x1900], [R48.64], !P4 ;  /* 0x0190000030fc7fae */ /* 0x0007e2000e101d44 */
[----:B--2---:R-:W-:Y:S04]  /*14b50*/  IADD3 R52, P0, R52, R55, RZ ;  /* 0x0000003734347210 */ /* 0x004fe80007f1e0ff */
[----:B------:R-:W-:Y:S02]  /*14b60*/  IADD3.X R53, R53, R54, RZ, P0, !PT ;  /* 0x0000003635357210 */ /* 0x000fe400007fe4ff */
[C---:B------:R-:W-:Y:S01]  /*14b70*/  ISETP.GT.AND P0, PT, R129.reuse, RZ, PT ;  /* 0x000000ff8100720c */ /* 0x040fe20003f04270 */
[-C--:B----4-:R-:W-:Y:S02]  /*14b80*/  HMMA.16816.F32 R44, R60, R50.reuse, RZ ;  /* 0x000000323c2c723c */ /* 0x090fe400000018ff */
[----:B------:R2:W-:Y:S01]  /*14b90*/  LDGSTS.E.BYPASS.LTC128B.128 [R252+0x3900], [R52.64], !P3 ;  /* 0x0390000034fc7fae */ /* 0x0005e2000d901d44 */
[----:B------:R-:W-:Y:S07]  /*14ba0*/  IADD3 R129, R129, -0x1, RZ ;  /* 0xffffffff81817810 */ /* 0x000fee0007ffe0ff */
[----:B------:R-:W0:Y:S01]  /*14bb0*/  LDGDEPBAR ;  /* 0x00000000000079af */ /* 0x000e220000000000 */
[C---:B---3--:R-:W-:Y:S08]  /*14bc0*/  HMMA.16816.F32 R48, R64.reuse, R50, RZ ;  /* 0x000000324030723c */ /* 0x048ff000000018ff */
[-C--:B--2---:R-:W-:Y:S08]  /*14bd0*/  HMMA.16816.F32 R52, R64, R204.reuse, RZ ;  /* 0x000000cc4034723c */ /* 0x084ff000000018ff */
[C---:B------:R-:W-:Y:S08]  /*14be0*/  HMMA.16816.F32 R56, R60.reuse, R204, RZ ;  /* 0x000000cc3c38723c */ /* 0x040ff000000018ff */
[-C--:B------:R-:W-:Y:S08]  /*14bf0*/  HMMA.16816.F32 R60, R60, R206.reuse, RZ ;  /* 0x000000ce3c3c723c */ /* 0x080ff000000018ff */
[----:B------:R-:W-:Y:S01]  /*14c00*/  HMMA.16816.F32 R64, R64, R206, RZ ;  /* 0x000000ce4040723c */ /* 0x000fe200000018ff */
[----:B------:R-:W-:Y:S07]  /*14c10*/  LDSM.16.M88.4 R204, [R240+0x8100] ;  /* 0x00810000f0cc783b */ /* 0x000fee0000000200 */
[-C--:B-1----:R-:W-:Y:S08]  /*14c20*/  HMMA.16816.F32 R4, R208, R212.reuse, R4 ;  /* 0x000000d4d004723c */ /* 0x082ff00000001804 */
[C---:B------:R-:W-:Y:S08]  /*14c30*/  HMMA.16816.F32 R8, R216.reuse, R212, R8 ;  /* 0x000000d4d808723c */ /* 0x040ff00000001808 */
[-C--:B------:R-:W-:Y:S08]  /*14c40*/  HMMA.16816.F32 R12, R216, R214.reuse, R12 ;  /* 0x000000d6d80c723c */ /* 0x080ff0000000180c */
[C---:B------:R-:W-:Y:S01]  /*14c50*/  HMMA.16816.F32 R16, R208.reuse, R214, R16 ;  /* 0x000000d6d010723c */ /* 0x040fe20000001810 */
[----:B------:R-:W1:Y:S07]  /*14c60*/  LDSM.16.M88.4 R212, [R238+0x4100] ;  /* 0x00410000eed4783b */ /* 0x000e6e0000000200 */
[-C--:B------:R-:W-:Y:S08]  /*14c70*/  HMMA.16816.F32 R20, R208, R220.reuse, R20 ;  /* 0x000000dcd014723c */ /* 0x080ff00000001814 */
[C---:B------:R-:W-:Y:S08]  /*14c80*/  HMMA.16816.F32 R24, R216.reuse, R220, R24 ;  /* 0x000000dcd818723c */ /* 0x040ff00000001818 */
[-C--:B------:R-:W-:Y:S08]  /*14c90*/  HMMA.16816.F32 R28, R216, R222.reuse, R28 ;  /* 0x000000ded81c723c */ /* 0x080ff0000000181c */
[C---:B------:R-:W-:Y:S01]  /*14ca0*/  HMMA.16816.F32 R32, R208.reuse, R222, R32 ;  /* 0x000000ded020723c */ /* 0x040fe20000001820 */
[----:B------:R-:W2:Y:S07]  /*14cb0*/  LDSM.16.M88.4 R220, [R240+0xa100] ;  /* 0x00a10000f0dc783b */ /* 0x000eae0000000200 */
[-C--:B------:R-:W-:Y:S08]  /*14cc0*/  HMMA.16816.F32 R36, R208, R224.reuse, R36 ;  /* 0x000000e0d024723c */ /* 0x080ff00000001824 */
[C---:B------:R-:W-:Y:S08]  /*14cd0*/  HMMA.16816.F32 R40, R216.reuse, R224, R40 ;  /* 0x000000e0d828723c */ /* 0x040ff00000001828 */
[-C--:B------:R-:W-:Y:S08]  /*14ce0*/  HMMA.16816.F32 R44, R216, R226.reuse, R44 ;  /* 0x000000e2d82c723c */ /* 0x080ff0000000182c */
[C---:B------:R-:W-:Y:S01]  /*14cf0*/  HMMA.16816.F32 R48, R208.reuse, R226, R48 ;  /* 0x000000e2d030723c */ /* 0x040fe20000001830 */
[----:B------:R-:W-:Y:S07]  /*14d00*/  LDSM.16.M88.4 R224, [R238+0x5900] ;  /* 0x00590000eee0783b */ /* 0x000fee0000000200 */
[-C--:B------:R-:W-:Y:S08]  /*14d10*/  HMMA.16816.F32 R52, R208, R228.reuse, R52 ;  /* 0x000000e4d034723c */ /* 0x080ff00000001834 */
[C---:B------:R-:W-:Y:S08]  /*14d20*/  HMMA.16816.F32 R56, R216.reuse, R228, R56 ;  /* 0x000000e4d838723c */ /* 0x040ff00000001838 */
[-C--:B------:R-:W-:Y:S01]  /*14d30*/  HMMA.16816.F32 R60, R216, R230.reuse, R60 ;  /* 0x000000e6d83c723c */ /* 0x080fe2000000183c */
[----:B------:R-:W-:Y:S07]  /*14d40*/  LDSM.16.M88.4 R216, [R238+0x5100] ;  /* 0x00510000eed8783b */ /* 0x000fee0000000200 */
[----:B------:R-:W-:Y:S01]  /*14d50*/  HMMA.16816.F32 R64, R208, R230, R64 ;  /* 0x000000e6d040723c */ /* 0x000fe20000001840 */
[----:B------:R-:W3:Y:S07]  /*14d60*/  LDSM.16.M88.4 R208, [R238+0x4900] ;  /* 0x00490000eed0783b */ /* 0x000eee0000000200 */
[-C--:B-1----:R-:W-:Y:S08]  /*14d70*/  HMMA.16816.F32 R4, R204, R212.reuse, R4 ;  /* 0x000000d4cc04723c */ /* 0x082ff00000001804 */
[C---:B--2---:R-:W-:Y:S08]  /*14d80*/  HMMA.16816.F32 R8, R220.reuse, R212, R8 ;  /* 0x000000d4dc08723c */ /* 0x044ff00000001808 */
[-C--:B------:R-:W-:Y:S08]  /*14d90*/  HMMA.16816.F32 R12, R220, R214.reuse, R12 ;  /* 0x000000d6dc0c723c */ /* 0x080ff0000000180c */
[C---:B------:R-:W-:Y:S01]  /*14da0*/  HMMA.16816.F32 R16, R204.reuse, R214, R16 ;  /* 0x000000d6cc10723c */ /* 0x040fe20000001810 */
[----:B------:R-:W-:Y:S07]  /*14db0*/  LDSM.16.M88.4 R212, [R237] ;  /* 0x00000000edd4783b */ /* 0x000fee0000000200 */
[-C--:B---3--:R-:W-:Y:S08]  /*14dc0*/  HMMA.16816.F32 R20, R204, R208.reuse, R20 ;  /* 0x000000d0cc14723c */ /* 0x088ff00000001814 */
        /* <DEDUP_REMOVED lines=11> */
[-C--:B------:R-:W-:Y:S01]  /*14e80*/  HMMA.16816.F32 R60, R220, R226.reuse, R60 ;  /* 0x000000e2dc3c723c */ /* 0x080fe2000000183c */
[----:B------:R-:W-:Y:S07]  /*14e90*/  LDSM.16.M88.4 R220, [R237+0x1000] ;  /* 0x00100000eddc783b */ /* 0x000fee0000000200 */
[----:B------:R-:W-:Y:S01]  /*14ea0*/  HMMA.16816.F32 R64, R204, R226, R64 ;  /* 0x000000e2cc40723c */ /* 0x000fe20000001840 */
[----:B------:R-:W3:Y:S07]  /*14eb0*/  LDSM.16.M88.4 R204, [R237+0x800] ;  /* 0x00080000edcc783b */ /* 0x000eee0000000200 */
[-C--:B-1----:R-:W-:Y:S01]  /*14ec0*/  HMMA.16816.F32 R4, R208, R212.reuse, R4 ;  /* 0x000000d4d004723c */ /* 0x082fe20000001804 */
[----:B------:R-:W1:Y:S07]  /*14ed0*/  LDSM.16.M88.4 R224, [R237+0x1800] ;  /* 0x00180000ede0783b */ /* 0x000e6e0000000200 */
[C---:B--2---:R-:W-:Y:S08]  /*14ee0*/  HMMA.16816.F32 R8, R216.reuse, R212, R8 ;  /* 0x000000d4d808723c */ /* 0x044ff00000001808 */
[-C--:B------:R-:W-:Y:S08]  /*14ef0*/  HMMA.16816.F32 R12, R216, R214.reuse, R12 ;  /* 0x000000d6d80c723c */ /* 0x080ff0000000180c */
[C---:B------:R-:W-:Y:S01]  /*14f00*/  HMMA.16816.F32 R16, R208.reuse, R214, R16 ;  /* 0x000000d6d010723c */ /* 0x040fe20000001810 */
[----:B------:R-:W-:Y:S07]  /*14f10*/  LDSM.16.M88.4 R212, [R232+0x6100] ;  /* 0x00610000e8d4783b */ /* 0x000fee0000000200 */
[-C--:B---3--:R-:W-:Y:S08]  /*14f20*/  HMMA.16816.F32 R20, R208, R204.reuse, R20 ;  /* 0x000000ccd014723c */ /* 0x088ff00000001814 */
        /* <DEDUP_REMOVED lines=8> */
[----:B------:R-:W3:Y:S07]  /*14fb0*/  LDSM.16.M88.4 R220, [R239+0xe100] ;  /* 0x00e10000efdc783b */ /* 0x000eee0000000200 */
[-C--:B-1----:R-:W-:Y:S08]  /*14fc0*/  HMMA.16816.F32 R52, R208, R224.reuse, R52 ;  /* 0x000000e0d034723c */ /* 0x082ff00000001834 */
[C---:B------:R-:W-:Y:S08]  /*14fd0*/  HMMA.16816.F32 R56, R216.reuse, R224, R56 ;  /* 0x000000e0d838723c */ /* 0x040ff00000001838 */
[-C--:B------:R-:W-:Y:S01]  /*14fe0*/  HMMA.16816.F32 R60, R216, R226.reuse, R60 ;  /* 0x000000e2d83c723c */ /* 0x080fe2000000183c */
[----:B------:R-:W-:Y:S07]  /*14ff0*/  LDSM.16.M88.4 R216, [R232+0x7100] ;  /* 0x00710000e8d8783b */ /* 0x000fee0000000200 */
[----:B------:R-:W-:Y:S01]  /*15000*/  HMMA.16816.F32 R64, R208, R226, R64 ;  /* 0x000000e2d040723c */ /* 0x000fe20000001840 */
[----:B------:R-:W1:Y:S07]  /*15010*/  LDSM.16.M88.4 R208, [R232+0x6900] ;  /* 0x00690000e8d0783b */ /* 0x000e6e0000000200 */
[-C--:B--2---:R-:W-:Y:S01]  /*15020*/  HMMA.16816.F32 R4, R204, R212.reuse, R4 ;  /* 0x000000d4cc04723c */ /* 0x084fe20000001804 */
[----:B------:R-:W2:Y:S07]  /*15030*/  LDSM.16.M88.4 R224, [R232+0x7900] ;  /* 0x00790000e8e0783b */ /* 0x000eae0000000200 */
[C---:B---3--:R-:W-:Y:S08]  /*15040*/  HMMA.16816.F32 R8, R220.reuse, R212, R8 ;  /* 0x000000d4dc08723c */ /* 0x048ff00000001808 */
[-C--:B------:R-:W-:Y:S08]  /*15050*/  HMMA.16816.F32 R12, R220, R214.reuse, R12 ;  /* 0x000000d6dc0c723c */ /* 0x080ff0000000180c */
[C---:B------:R-:W-:Y:S01]  /*15060*/  HMMA.16816.F32 R16, R204.reuse, R214, R16 ;  /* 0x000000d6cc10723c */ /* 0x040fe20000001810 */
[----:B------:R-:W-:Y:S07]  /*15070*/  LDSM.16.M88.4 R212, [R248] ;  /* 0x00000000f8d4783b */ /* 0x000fee0000000200 */
        /* <DEDUP_REMOVED lines=9> */
[----:B------:R-:W3:Y:S07]  /*15110*/  LDSM.16.M88.4 R216, [R241+0xe100] ;  /* 0x00e10000f1d8783b */ /* 0x000eee0000000200 */
[-C--:B--2---:R-:W-:Y:S08]  /*15120*/  HMMA.16816.F32 R52, R204, R224.reuse, R52 ;  /* 0x000000e0cc34723c */ /* 0x084ff00000001834 */
[C---:B------:R-:W-:Y:S08]  /*15130*/  HMMA.16816.F32 R56, R220.reuse, R224, R56 ;  /* 0x000000e0dc38723c */ /* 0x040ff00000001838 */
[-C--:B------:R-:W-:Y:S01]  /*15140*/  HMMA.16816.F32 R60, R220, R226.reuse, R60 ;  /* 0x000000e2dc3c723c */ /* 0x080fe2000000183c */
[----:B------:R-:W-:Y:S07]  /*15150*/  LDSM.16.M88.4 R220, [R246] ;  /* 0x00000000f6dc783b */ /* 0x000fee0000000200 */
[----:B------:R-:W-:Y:S01]  /*15160*/  HMMA.16816.F32 R64, R204, R226, R64 ;  /* 0x000000e2cc40723c */ /* 0x000fe20000001840 */
[----:B------:R-:W2:Y:S07]  /*15170*/  LDSM.16.M88.4 R204, [R247] ;  /* 0x00000000f7cc783b */ /* 0x000eae0000000200 */
[-C--:B-1----:R-:W-:Y:S01]  /*15180*/  HMMA.16816.F32 R4, R208, R212.reuse, R4 ;  /* 0x000000d4d004723c */ /* 0x082fe20000001804 */
[----:B------:R-:W1:Y:S07]  /*15190*/  LDSM.16.M88.4 R224, [R245] ;  /* 0x00000000f5e0783b */ /* 0x000e6e0000000200 */
[C---:B---3--:R-:W-:Y:S08]  /*151a0*/  HMMA.16816.F32 R8, R216.reuse, R212, R8 ;  /* 0x000000d4d808723c */ /* 0x048ff00000001808 */
[-C--:B------:R-:W-:Y:S08]  /*151b0*/  HMMA.16816.F32 R12, R216, R214.reuse, R12 ;  /* 0x000000d6d80c723c */ /* 0x080ff0000000180c */
[C---:B------:R-:W-:Y:S01]  /*151c0*/  HMMA.16816.F32 R16, R208.reuse, R214, R16 ;  /* 0x000000d6d010723c */ /* 0x040fe20000001810 */
[----:B------:R-:W-:Y:S07]  /*151d0*/  LDSM.16.M88.4 R212, [R238+0x6100] ;  /* 0x00610000eed4783b */ /* 0x000fee0000000200 */
[-C--:B--2---:R-:W-:Y:S08]  /*151e0*/  HMMA.16816.F32 R20, R208, R204.reuse, R20 ;  /* 0x000000ccd014723c */ /* 0x084ff00000001814 */
        /* <DEDUP_REMOVED lines=12> */
[----:B------:R-:W1:Y:S07]  /*152b0*/  LDSM.16.M88.4 R216, [R238+0x6900] ;  /* 0x00690000eed8783b */ /* 0x000e6e0000000200 */
[----:B------:R-:W-:Y:S01]  /*152c0*/  HMMA.16816.F32 R64, R208, R226, R64 ;  /* 0x000000e2d040723c */ /* 0x000fe20000001840 */
[----:B------:R-:W4:Y:S07]  /*152d0*/  LDSM.16.M88.4 R208, [R238+0x7100] ;  /* 0x00710000eed0783b */ /* 0x000f2e0000000200 */
[-C--:B--2---:R-:W-:Y:S01]  /*152e0*/  HMMA.16816.F32 R4, R204, R212.reuse, R4 ;  /* 0x000000d4cc04723c */ /* 0x084fe20000001804 */
[----:B------:R-:W2:Y:S07]  /*152f0*/  LDSM.16.M88.4 R224, [R238+0x7900] ;  /* 0x00790000eee0783b */ /* 0x000eae0000000200 */
[C---:B---3--:R-:W-:Y:S08]  /*15300*/  HMMA.16816.F32 R8, R220.reuse, R212, R8 ;  /* 0x000000d4dc08723c */ /* 0x048ff00000001808 */
[-C--:B------:R-:W-:Y:S08]  /*15310*/  HMMA.16816.F32 R12, R220, R214.reuse, R12 ;  /* 0x000000d6dc0c723c */ /* 0x080ff0000000180c */
[C---:B------:R-:W-:Y:S01]  /*15320*/  HMMA.16816.F32 R16, R204.reuse, R214, R16 ;  /* 0x000000d6cc10723c */ /* 0x040fe20000001810 */
[----:B------:R-:W-:Y:S07]  /*15330*/  LDSM.16.M88.4 R212, [R242+0xc100] ;  /* 0x00c10000f2d4783b */ /* 0x000fee0000000200 */
[-C--:B-1----:R-:W-:Y:S08]  /*15340*/  HMMA.16816.F32 R20, R204, R216.reuse, R20 ;  /* 0x000000d8cc14723c */ /* 0x082ff00000001814 */
[C---:B------:R-:W-:Y:S08]  /*15350*/  HMMA.16816.F32 R24, R220.reuse, R216, R24 ;  /* 0x000000d8dc18723c */ /* 0x040ff00000001818 */
        /* <DEDUP_REMOVED lines=8> */
[-C--:B--2---:R-:W-:Y:S08]  /*153e0*/  HMMA.16816.F32 R52, R204, R224.reuse, R52 ;  /* 0x000000e0cc34723c */ /* 0x084ff00000001834 */
[C---:B------:R-:W-:Y:S08]  /*153f0*/  HMMA.16816.F32 R56, R220.reuse, R224, R56 ;  /* 0x000000e0dc38723c */ /* 0x040ff00000001838 */
[-C--:B------:R-:W-:Y:S08]  /*15400*/  HMMA.16816.F32 R60, R220, R226.reuse, R60 ;  /* 0x000000e2dc3c723c */ /* 0x080ff0000000183c */
[----:B------:R-:W-:Y:S08]  /*15410*/  HMMA.16816.F32 R64, R204, R226, R64 ;  /* 0x000000e2cc40723c */ /* 0x000ff00000001840 */
[-C--:B-1----:R-:W-:Y:S08]  /*15420*/  HMMA.16816.F32 R4, R212, R216.reuse, R4 ;  /* 0x000000d8d404723c */ /* 0x082ff00000001804 */
[C---:B---3--:R-:W-:Y:S08]  /*15430*/  HMMA.16816.F32 R8, R208.reuse, R216, R8 ;  /* 0x000000d8d008723c */ /* 0x048ff00000001808 */
        /* <DEDUP_REMOVED lines=23> */
[----:B------:R-:W2:Y:S01]  /*155b0*/  MUFU.TANH R221, R8 ;  /* 0x0000000800dd7308 */ /* 0x000ea20000002400 */
[----:B-1----:R-:W1:Y:S09]  /*155c0*/  LDSM.16.M88.4 R4, [R237+0x2800] ;  /* 0x00280000ed04783b */ /* 0x002e720000000200 */
[----:B------:R-:W2:Y:S10]  /*155d0*/  MUFU.TANH R220, R9 ;  /* 0x0000000900dc7308 */ /* 0x000eb40000002400 */
[----:B------:R-:W-:Y:S10]  /*155e0*/  MUFU.TANH R222, R10 ;  /* 0x0000000a00de7308 */ /* 0x000ff40000002400 */
[----:B------:R4:W-:Y:S10]  /*155f0*/  MUFU.TANH R223, R11 ;  /* 0x0000000b00df7308 */ /* 0x0009f40000002400 */
[----:B------:R-:W-:Y:S01]  /*15600*/  MUFU.TANH R18, R18 ;  /* 0x0000001200127308 */ /* 0x000fe20000002400 */
[-C--:B-1----:R-:W-:Y:S09]  /*15610*/  HMMA.16816.F32 R20, R212, R4.reuse, R20 ;  /* 0x00000004d414723c */ /* 0x082ff20000001814 */
[----:B------:R-:W-:Y:S01]  /*15620*/  MUFU.TANH R16, R16 ;  /* 0x0000001000107308 */ /* 0x000fe20000002400 */
[C---:B------:R-:W-:Y:S01]  /*15630*/  HMMA.16816.F32 R24, R208.reuse, R4, R24 ;  /* 0x00000004d018723c */ /* 0x040fe20000001818 */
[----:B----4-:R-:W1:Y:S08]  /*15640*/  LDSM.16.M88.4 R8, [R237+0x3000] ;  /* 0x00300000ed08783b */ /* 0x010e700000000200 */
[----:B------:R-:W-:Y:S01]  /*15650*/  MUFU.TANH R19, R19 ;  /* 0x0000001300137308 */ /* 0x000fe20000002400 */
[-C--:B------:R-:W-:Y:S04]  /*15660*/  HMMA.16816.F32 R28, R208, R6.reuse, R28 ;  /* 0x00000006d01c723c */ /* 0x080fe8000000181c */
[----:B------:R-:W-:Y:S04]  /*15670*/  FMUL.FTZ R21, R21, c[0x0][0x320] ;  /* 0x0000c80015157a20 */ /* 0x000fe80000410000 */
[C---:B------:R-:W-:Y:S01]  /*15680*/  HMMA.16816.F32 R32, R212.reuse, R6, R32 ;  /* 0x00000006d420723c */ /* 0x040fe20000001820 */
[----:B------:R-:W-:Y:S01]  /*15690*/  MUFU.TANH R17, R17 ;  /* 0x0000001100117308 */ /* 0x000fe20000002400 */
[----:B------:R-:W4:Y:S01]  /*156a0*/  LDSM.16.M88.4 R4, [R237+0x3800] ;  /* 0x00380000ed04783b */ /* 0x000f220000000200 */
[----:B------:R-:W-:Y:S04]  /*156b0*/  DEPBAR.LE SB0, 0x0 ;  /* 0x000080000000791a */ /* 0x000fe80000000000 */
[----:B------:R-:W-:Y:S02]  /*156c0*/  FMUL.FTZ R22, R22, c[0x0][0x320] ;  /* 0x0000c80016167a20 */ /* 0x000fe40000410000 */
[----:B------:R-:W-:Y:S02]  /*156d0*/  FMUL.FTZ R20, R20, c[0x0][0x320] ;  /* 0x0000c80014147a20 */ /* 0x000fe40000410000 */
[----:B------:R-:W-:Y:S01]  /*156e0*/  MUFU.TANH R227, R21 ;  /* 0x0000001500e37308 */ /* 0x000fe20000002400 */
[----:B------:R-:W-:Y:S01]  /*156f0*/  FMUL.FTZ R25, R25, c[0x0][0x320] ;  /* 0x0000c80019197a20 */ /* 0x000fe20000410000 */
[----:B------:R-:W-:Y:S01]  /*15700*/  BAR.SYNC.DEFER_BLOCKING 0x0 ;  /* 0x0000000000007b1d */ /* 0x000fe20000010000 */
[----:B------:R-:W-:Y:S02]  /*15710*/  FMUL.FTZ R23, R23, c[0x0][0x320] ;  /* 0x0000c80017177a20 */ /* 0x000fe40000410000 */
[----:B------:R-:W-:Y:S02]  /*15720*/  FMUL.FTZ R28, R28, c[0x0][0x320] ;  /* 0x0000c8001c1c7a20 */ /* 0x000fe40000410000 */
[----:B------:R-:W-:Y:S02]  /*15730*/  FMUL.FTZ R29, R29, c[0x0][0x320] ;  /* 0x0000c8001d1d7a20 */ /* 0x000fe40000410000 */
[----:B------:R-:W-:Y:S01]  /*15740*/  FMUL.FTZ R26, R26, c[0x0][0x320] ;  /* 0x0000c8001a1a7a20 */ /* 0x000fe20000410000 */
[----:B------:R-:W-:Y:S01]  /*15750*/  MUFU.TANH R130, R28 ;  /* 0x0000001c00827308 */ /* 0x000fe20000002400 */
[----:B------:R-:W-:Y:S02]  /*15760*/  FMUL.FTZ R27, R27, c[0x0][0x320] ;  /* 0x0000c8001b1b7a20 */ /* 0x000fe40000410000 */
[----:B------:R-:W-:Y:S01]  /*15770*/  FMUL.FTZ R34, R34, c[0x0][0x320] ;  /* 0x0000c80022227a20 */ /* 0x000fe20000410000 */
[-C--:B-1----:R-:W-:Y:S05]  /*15780*/  HMMA.16816.F32 R36, R212, R8.reuse, R36 ;  /* 0x00000008d424723c */ /* 0x082fea0000001824 */
[----:B------:R-:W-:Y:S01]  /*15790*/  FMUL.FTZ R35, R35, c[0x0][0x320] ;  /* 0x0000c80023237a20 */ /* 0x000fe20000410000 */
        /* <DEDUP_REMOVED lines=11> */
[----:B------:R2:W2:Y:S01]  /*15850*/  MUFU.TANH R218, R13 ;  /* 0x0000000d00da7308 */ /* 0x0004a20000002400 */
[----:B------:R-:W3:Y:S02]  /*15860*/  LDL R11, [R1+0x24] ;  /* 0x00002400010b7983 */ /* 0x000ee40000100800 */
[----:B------:R-:W-:Y:S02]  /*15870*/  FMUL.FTZ R36, R36, c[0x0][0x320] ;  /* 0x0000c80024247a20 */ /* 0x000fe40000410000 */
[----:B------:R-:W3:Y:S01]  /*15880*/  LDL R10, [R1+0x20] ;  /* 0x00002000010a7983 */ /* 0x000ee20000100800 */
[----:B------:R-:W-:Y:S01]  /*15890*/  FMUL.FTZ R39, R39, c[0x0][0x320] ;  /* 0x0000c80027277a20 */ /* 0x000fe20000410000 */
[-C--:B----4-:R-:W-:Y:S03]  /*158a0*/  HMMA.16816.F32 R52, R212, R4.reuse, R52 ;  /* 0x00000004d434723c */ /* 0x090fe60000001834 */
[----:B------:R-:W4:Y:S01]  /*158b0*/  MUFU.TANH R0, R38 ;  /* 0x0000002600007308 */ /* 0x000f220000002400 */
[----:B------:R-:W-:Y:S02]  /*158c0*/  FMUL.FTZ R42, R42, c[0x0][0x320] ;  /* 0x0000c8002a2a7a20 */ /* 0x000fe40000410000 */
[----:B------:R-:W-:Y:S01]  /*158d0*/  FMUL.FTZ R37, R37, c[0x0][0x320] ;  /* 0x0000c80025257a20 */ /* 0x000fe20000410000 */
[----:B-1----:R-:W-:Y:S01]  /*158e0*/  MOV R27, c[0x0][0x1e0] ;  /* 0x00007800001b7a02 */ /* 0x002fe20000000f00 */
[C---:B------:R-:W-:Y:S04]  /*158f0*/  HMMA.16816.F32 R56, R208.reuse, R4, R56 ;  /* 0x00000004d038723c */ /* 0x040fe80000001838 */
[----:B------:R-:W-:Y:S01]  /*15900*/  FMUL.FTZ R44, R44, c[0x0][0x320] ;  /* 0x0000c8002c2c7a20 */ /* 0x000fe20000410000 */
[----:B------:R-:W-:Y:S01]  /*15910*/  MUFU.TANH R2, R42 ;  /* 0x0000002a00027308 */ /* 0x000fe20000002400 */
[----:B------:R-:W-:Y:S01]  /*15920*/  FMUL.FTZ R45, R45, c[0x0][0x320] ;  /* 0x0000c8002d2d7a20 */ /* 0x000fe20000410000 */
[----:B--2---:R-:W-:Y:S01]  /*15930*/  FMNMX.FTZ R4, R221, R137, !PT ;  /* 0x00000089dd047209 */ /* 0x004fe20007810000 */
[----:B------:R-:W-:Y:S01]  /*15940*/  FMUL.FTZ R51, R51, c[0x0][0x320] ;  /* 0x0000c80033337a20 */ /* 0x000fe20000410000 */
[-C--:B------:R-:W-:Y:S03]  /*15950*/  HMMA.16816.F32 R60, R208, R6.reuse, R60 ;  /* 0x00000006d03c723c */ /* 0x080fe6000000183c */
[----:B------:R-:W-:Y:S01]  /*15960*/  FMUL.FTZ R48, R48, c[0x0][0x320] ;  /* 0x0000c80030307a20 */ /* 0x000fe20000410000 */
[----:B------:R-:W-:Y:S01]  /*15970*/  MOV R13, 0x5 ;  /* 0x00000005000d7802 */ /* 0x000fe20000000f00 */
[----:B------:R-:W-:Y:S01]  /*15980*/  FMUL.FTZ R47, R47, c[0x0][0x320] ;  /* 0x0000c8002f2f7a20 */ /* 0x000fe20000410000 */
[----:B------:R4:W-:Y:S01]  /*15990*/  MUFU.TANH R8, R51 ;  /* 0x0000003300087308 */ /* 0x0009e20000002400 */
[----:B------:R-:W-:Y:S01]  /*159a0*/  FMUL.FTZ R52, R52, c[0x0][0x320] ;  /* 0x0000c80034347a20 */ /* 0x000fe20000410000 */
[----:B------:R-:W-:Y:S04]  /*159b0*/  HMMA.16816.F32 R64, R212, R6, R64 ;  /* 0x00000006d440723c */ /* 0x000fe80000001840 */
[----:B------:R-:W-:Y:S01]  /*159c0*/  FMUL.FTZ R50, R50, c[0x0][0x320] ;  /* 0x0000c80032327a20 */ /* 0x000fe20000410000 */
[----:B------:R-:W-:Y:S01]  /*159d0*/  @P0 SHF.L.U64.HI R13, R27, R13, c[0x0][0x1e4] ;  /* 0x000079001b0d0619 */ /* 0x000fe2000001020d */
[----:B------:R-:W-:Y:S01]  /*159e0*/  FMUL.FTZ R54, R54, c[0x0][0x320] ;  /* 0x0000c80036367a20 */ /* 0x000fe20000410000 */
[----:B------:R-:W-:Y:S01]  /*159f0*/  FMNMX.FTZ R4, R220, R4, !PT ;  /* 0x00000004dc047209 */ /* 0x000fe20007810000 */
[----:B------:R-:W-:Y:S01]  /*15a00*/  MUFU.TANH R42, R44 ;  /* 0x0000002c002a7308 */ /* 0x000fe20000002400 */
[----:B------:R-:W-:Y:S03]  /*15a10*/  FMUL.FTZ R56, R56, c[0x0][0x320] ;  /* 0x0000c80038387a20 */ /* 0x000fe60000410000 */
[----:B------:R-:W-:Y:S01]  /*15a20*/  FMUL.FTZ R55, R55, c[0x0][0x320] ;  /* 0x0000c80037377a20 */ /* 0x000fe20000410000 */
[----:B------:R-:W-:Y:S01]  /*15a30*/  FMNMX.FTZ R4, R12, R4, !PT ;  /* 0x000000040c047209 */ /* 0x000fe20007810000 */
[----:B------:R-:W-:Y:S02]  /*15a40*/  FMUL.FTZ R53, R53, c[0x0][0x320] ;  /* 0x0000c80035357a20 */ /* 0x000fe40000410000 */
[----:B------:R-:W-:Y:S01]  /*15a50*/  FMUL.FTZ R60, R60, c[0x0][0x320] ;  /* 0x0000c8003c3c7a20 */ /* 0x000fe20000410000 */
[----:B------:R-:W-:Y:S01]  /*15a60*/  FMNMX.FTZ R4, R218, R4, !PT ;  /* 0x00000004da047209 */ /* 0x000fe20007810000 */
[----:B------:R1:W-:Y:S01]  /*15a70*/  MUFU.TANH R21, R56 ;  /* 0x0000003800157308 */ /* 0x0003e20000002400 */
[----:B------:R-:W-:Y:S02]  /*15a80*/  FMUL.FTZ R61, R61, c[0x0][0x320] ;  /* 0x0000c8003d3d7a20 */ /* 0x000fe40000410000 */
[----:B------:R-:W-:Y:S01]  /*15a90*/  FMUL.FTZ R46, R46, c[0x0][0x320] ;  /* 0x0000c8002e2e7a20 */ /* 0x000fe20000410000 */
[----:B----4-:R-:W-:Y:S01]  /*15aa0*/  MOV R51, R0 ;  /* 0x0000000000337202 */ /* 0x010fe20000000f00 */
        /* <DEDUP_REMOVED lines=12> */
[----:B-1----:R-:W-:Y:S01]  /*15b70*/  MOV R56, R130 ;  /* 0x0000008200387202 */ /* 0x002fe20000000f00 */
[----:B------:R-:W-:Y:S02]  /*15b80*/  FMUL.FTZ R64, R64, c[0x0][0x320] ;  /* 0x0000c80040407a20 */ /* 0x000fe40000410000 */
[----:B------:R-:W-:Y:S03]  /*15b90*/  FMUL.FTZ R43, R43, c[0x0][0x320] ;  /* 0x0000c8002b2b7a20 */ /* 0x000fe60000410000 */
[----:B------:R2:W-:Y:S10]  /*15ba0*/  MUFU.TANH R130, R60 ;  /* 0x0000003c00827308 */ /* 0x0005f40000002400 */
[----:B------:R1:W-:Y:S10]  /*15bb0*/  MUFU.TANH R45, R50 ;  /* 0x00000032002d7308 */ /* 0x0003f40000002400 */
[----:B------:R-:W4:Y:S01]  /*15bc0*/  MUFU.TANH R231, R22 ;  /* 0x0000001600e77308 */ /* 0x000f220000002400 */
[----:B--2---:R-:W-:Y:S02]  /*15bd0*/  MOV R60, R0 ;  /* 0x00000000003c7202 */ /* 0x004fe40000000f00 */
[----:B------:R-:W-:Y:S07]  /*15be0*/  FMNMX.FTZ R0, R217, R132, !PT ;  /* 0x00000084d9007209 */ /* 0x000fee0007810000 */
[----:B------:R-:W2:Y:S01]  /*15bf0*/  MUFU.TANH R226, R20 ;  /* 0x0000001400e27308 */ /* 0x000ea20000002400 */
[----:B------:R-:W-:Y:S02]  /*15c00*/  FMNMX.FTZ R0, R216, R0, !PT ;  /* 0x00000000d8007209 */ /* 0x000fe40007810000 */
[----:B-1----:R-:W-:Y:S02]  /*15c10*/  MOV R50, R136 ;  /* 0x0000008800327202 */ /* 0x002fe40000000f00 */
[----:B------:R-:W-:Y:S02]  /*15c20*/  FMNMX.FTZ R0, R18, R0, !PT ;  /* 0x0000000012007209 */ /* 0x000fe40007810000 */
[----:B------:R-:W-:Y:S03]  /*15c30*/  FMNMX.FTZ R136, R207, R3, !PT ;  /* 0x00000003cf887209 */ /* 0x000fe60007810000 */
[----:B------:R-:W1:Y:S01]  /*15c40*/  MUFU.TANH R230, R23 ;  /* 0x0000001700e67308 */ /* 0x000e620000002400 */
[----:B------:R-:W-:Y:S02]  /*15c50*/  FMNMX.FTZ R0, R19, R0, !PT ;  /* 0x0000000013007209 */ /* 0x000fe40007810000 */
[----:B------:R-:W-:Y:S02]  /*15c60*/  FMNMX.FTZ R136, R205, R136, !PT ;  /* 0x00000088cd887209 */ /* 0x000fe40007810000 */
[----:B----4-:R-:W-:Y:S02]  /*15c70*/  FMNMX.FTZ R0, R231, R0, !PT ;  /* 0x00000000e7007209 */ /* 0x010fe40007810000 */
[----:B------:R-:W-:Y:S03]  /*15c80*/  FMNMX.FTZ R136, R16, R136, !PT ;  /* 0x0000008810887209 */ /* 0x000fe60007810000 */
[----:B------:R-:W4:Y:S01]  /*15c90*/  MUFU.TANH R250, R24 ;  /* 0x0000001800fa7308 */ /* 0x000f220000002400 */
[----:B------:R-:W-:Y:S04]  /*15ca0*/  FMNMX.FTZ R136, R17, R136, !PT ;  /* 0x0000008811887209 */ /* 0x000fe80007810000 */
[----:B--2---:R-:W-:Y:S04]  /*15cb0*/  FMNMX.FTZ R136, R226, R136, !PT ;  /* 0x00000088e2887209 */ /* 0x004fe80007810000 */
[----:B------:R-:W-:Y:S01]  /*15cc0*/  FMNMX.FTZ R136, R227, R136, !PT ;  /* 0x00000088e3887209 */ /* 0x000fe20007810000 */
[----:B------:R-:W2:Y:S01]  /*15cd0*/  MUFU.TANH R228, R34 ;  /* 0x0000002200e47308 */ /* 0x000ea20000002400 */
[----:B-1----:R-:W-:Y:S09]  /*15ce0*/  FMNMX.FTZ R0, R230, R0, !PT ;  /* 0x00000000e6007209 */ /* 0x002ff20007810000 */
[----:B------:R-:W1:Y:S01]  /*15cf0*/  MUFU.TANH R224, R32 ;  /* 0x0000002000e07308 */ /* 0x000e620000002400 */
[----:B----4-:R-:W-:Y:S04]  /*15d00*/  FMNMX.FTZ R4, R250, R4, !PT ;  /* 0x00000004fa047209 */ /* 0x010fe80007810000 */
[----:B------:R-:W-:Y:S05]  /*15d10*/  FMNMX.FTZ R4, R50, R4, !PT ;  /* 0x0000000432047209 */ /* 0x000fea0007810000 */
[----:B------:R-:W-:Y:S01]  /*15d20*/  MUFU.TANH R139, R40 ;  /* 0x00000028008b7308 */ /* 0x000fe20000002400 */
[----:B------:R-:W-:Y:S02]  /*15d30*/  FMNMX.FTZ R4, R56, R4, !PT ;  /* 0x0000000438047209 */ /* 0x000fe40007810000 */
[----:B--2---:R-:W-:Y:S07]  /*15d40*/  FMNMX.FTZ R0, R228, R0, !PT ;  /* 0x00000000e4007209 */ /* 0x004fee0007810000 */
[----:B------:R2:W-:Y:S01]  /*15d50*/  MUFU.TANH R40, R57 ;  /* 0x0000003900287308 */ /* 0x0005e20000002400 */
[----:B-1----:R-:W-:Y:S09]  /*15d60*/  FMNMX.FTZ R136, R224, R136, !PT ;  /* 0x00000088e0887209 */ /* 0x002ff20007810000 */
[----:B------:R-:W1:Y:S10]  /*15d70*/  MUFU.TANH R229, R35 ;  /* 0x0000002300e57308 */ /* 0x000e740000002400 */
[----:B------:R-:W4:Y:S01]  /*15d80*/  MUFU.TANH R225, R33 ;  /* 0x0000002100e17308 */ /* 0x000f220000002400 */
[----:B--2---:R-:W-:Y:S09]  /*15d90*/  MOV R57, R2 ;  /* 0x0000000200397202 */ /* 0x004ff20000000f00 */
[----:B------:R-:W-:Y:S01]  /*15da0*/  MUFU.TANH R134, R26 ;  /* 0x0000001a00867308 */ /* 0x000fe20000002400 */
[----:B-1----:R-:W-:Y:S04]  /*15db0*/  FMNMX.FTZ R0, R229, R0, !PT ;  /* 0x00000000e5007209 */ /* 0x002fe80007810000 */
[----:B------:R-:W-:Y:S05]  /*15dc0*/  FMNMX.FTZ R0, R51, R0, !PT ;  /* 0x0000000033007209 */ /* 0x000fea0007810000 */
[----:B------:R-:W1:Y:S01]  /*15dd0*/  MUFU.TANH R26, R29 ;  /* 0x0000001d001a7308 */ /* 0x000e620000002400 */
[----:B----4-:R-:W-:Y:S09]  /*15de0*/  FMNMX.FTZ R136, R225, R136, !PT ;  /* 0x00000088e1887209 */ /* 0x010ff20007810000 */
[----:B------:R2:W-:Y:S10]  /*15df0*/  MUFU.TANH R135, R49 ;  /* 0x0000003100877308 */ /* 0x0005f40000002400 */
[----:B------:R-:W4:Y:S01]  /*15e00*/  MUFU.TANH R243, R36 ;  /* 0x0000002400f37308 */ /* 0x000f220000002400 */
[----:B-1----:R-:W-:Y:S01]  /*15e10*/  FMNMX.FTZ R4, R26, R4, !PT ;  /* 0x000000041a047209 */ /* 0x002fe20007810000 */
[----:B------:R-:W3:Y:S08]  /*15e20*/  LDL.64 R28, [R1+0x40] ;  /* 0x00004000011c7983 */ /* 0x000ef00000100a00 */
[----:B------:R-:W1:Y:S01]  /*15e30*/  MUFU.TANH R249, R39 ;  /* 0x0000002700f97308 */ /* 0x000e620000002400 */
[----:B--2---:R-:W-:Y:S04]  /*15e40*/  MOV R49, R139 ;  /* 0x0000008b00317202 */ /* 0x004fe80000000f00 */
[----:B------:R-:W-:Y:S05]  /*15e50*/  FMNMX.FTZ R4, R49, R4, !PT ;  /* 0x0000000431047209 */ /* 0x000fea0007810000 */
[----:B------:R-:W-:Y:S01]  /*15e60*/  MUFU.TANH R219, R14 ;  /* 0x0000000e00db7308 */ /* 0x000fe20000002400 */
[----:B----4-:R-:W-:Y:S09]  /*15e70*/  FMNMX.FTZ R136, R243, R136, !PT ;  /* 0x00000088f3887209 */ /* 0x010ff20007810000 */
[----:B------:R-:W2:Y:S01]  /*15e80*/  MUFU.TANH R14, R37 ;  /* 0x00000025000e7308 */ /* 0x000ea20000002400 */
[----:B-1----:R-:W-:Y:S04]  /*15e90*/  FMNMX.FTZ R0, R249, R0, !PT ;  /* 0x00000000f9007209 */ /* 0x002fe80007810000 */
[----:B------:R-:W-:Y:S05]  /*15ea0*/  FMNMX.FTZ R0, R45, R0, !PT ;  /* 0x000000002d007209 */ /* 0x000fea0007810000 */
[----:B------:R1:W-:Y:S10]  /*15eb0*/  MUFU.TANH R25, R66 ;  /* 0x0000004200197308 */ /* 0x0003f40000002400 */
[----:B------:R-:W4:Y:S01]  /*15ec0*/  MUFU.TANH R41, R41 ;  /* 0x0000002900297308 */ /* 0x000f220000002400 */
[----:B--2---:R-:W-:Y:S09]  /*15ed0*/  FMNMX.FTZ R136, R14, R136, !PT ;  /* 0x000000880e887209 */ /* 0x004ff20007810000 */
[----:B------:R-:W2:Y:S01]  /*15ee0*/  MUFU.TANH R131, R48 ;  /* 0x0000003000837308 */ /* 0x000ea20000002400 */
[----:B-1----:R-:W-:Y:S02]  /*15ef0*/  MOV R66, R8 ;  /* 0x0000000800427202 */ /* 0x002fe40000000f00 */
[----:B------:R-:W3:Y:S02]  /*15f00*/  LDL.64 R8, [R1+0x30] ;  /* 0x0000300001087983 */ /* 0x000ee40000100a00 */
[----:B------:R-:W-:Y:S05]  /*15f10*/  FMNMX.FTZ R0, R66, R0, !PT ;  /* 0x0000000042007209 */ /* 0x000fea0007810000 */
[----:B------:R1:W-:Y:S01]  /*15f20*/  MUFU.TANH R5, R65 ;  /* 0x0000004100057308 */ /* 0x0003e20000002400 */
[----:B------:R-:W-:Y:S01]  /*15f30*/  STL [R1], R129 ;  /* 0x0000008101007387 */ /* 0x000fe20000100800 */
[----:B----4-:R-:W-:Y:S04]  /*15f40*/  FMNMX.FTZ R4, R41, R4, !PT ;  /* 0x0000000429047209 */ /* 0x010fe80007810000 */
[----:B------:R-:W-:Y:S04]  /*15f50*/  FMNMX.FTZ R4, R42, R4, !PT ;  /* 0x000000042a047209 */ /* 0x000fe80007810000 */
[----:B------:R-:W4:Y:S01]  /*15f60*/  MUFU.TANH R35, R54 ;  /* 0x0000003600237308 */ /* 0x000f220000002400 */
[----:B------:R-:W-:Y:S02]  /*15f70*/  FMNMX.FTZ R4, R44, R4, !PT ;  /* 0x000000042c047209 */ /* 0x000fe40007810000 */
[----:B--2---:R-:W-:Y:S07]  /*15f80*/  FMNMX.FTZ R136, R131, R136, !PT ;  /* 0x0000008883887209 */ /* 0x004fee0007810000 */
[----:B------:R-:W-:Y:S01]  /*15f90*/  MUFU.TANH R34, R55 ;  /* 0x0000003700227308 */ /* 0x000fe20000002400 */
[----:B-1----:R-:W-:Y:S04]  /*15fa0*/  MOV R65, R135 ;  /* 0x0000008700417202 */ /* 0x002fe80000000f00 */
[----:B------:R-:W-:Y:S05]  /*15fb0*/  FMNMX.FTZ R136, R65, R136, !PT ;  /* 0x0000008841887209 */ /* 0x000fea0007810000 */
[----:B------:R-:W-:Y:S01]  /*15fc0*/  MUFU.TANH R23, R61 ;  /* 0x0000003d00177308 */ /* 0x000fe20000002400 */
[----:B------:R-:W-:Y:S02]  /*15fd0*/  FMNMX.FTZ R136, R60, R136, !PT ;  /* 0x000000883c887209 */ /* 0x000fe40007810000 */
[----:B----4-:R-:W-:Y:S07]  /*15fe0*/  FMNMX.FTZ R0, R35, R0, !PT ;  /* 0x0000000023007209 */ /* 0x010fee0007810000 */
[----:B------:R-:W1:Y:S10]  /*15ff0*/  MUFU.TANH R2, R64 ;  /* 0x0000004000027308 */ /* 0x000e740000002400 */
[----:B------:R-:W2:Y:S10]  /*16000*/  MUFU.TANH R20, R53 ;  /* 0x0000003500147308 */ /* 0x000eb40000002400 */
[----:B------:R4:W4:Y:S01]  /*16010*/  MUFU.TANH R24, R67 ;  /* 0x0000004300187308 */ /* 0x0009220000002400 */
[----:B-1----:R-:W-:Y:S02]  /*16020*/  MOV R61, R2 ;  /* 0x00000002003d7202 */ /* 0x002fe40000000f00 */
[----:B------:R-:W-:Y:S02]  /*16030*/  FMNMX.FTZ R2, R34, R0, !PT ;  /* 0x0000000022027209 */ /* 0x000fe40007810000 */
[----:B------:R-:W-:Y:S05]  /*16040*/  FMNMX.FTZ R0, R21, R4, !PT ;  /* 0x0000000415007209 */ /* 0x000fea0007810000 */
[----:B------:R1:W-:Y:S01]  /*16050*/  MUFU.TANH R64, R43 ;  /* 0x0000002b00407308 */ /* 0x0003e20000002400 */
[----:B------:R-:W-:Y:S02]  /*16060*/  FMNMX.FTZ R4, R222, R138, !PT ;  /* 0x0000008ade047209 */ /* 0x000fe40007810000 */
[----:B------:R-:W-:Y:S02]  /*16070*/  FMNMX.FTZ R0, R40, R0, !PT ;  /* 0x0000000028007209 */ /* 0x000fe40007810000 */
[----:B--2---:R-:W-:Y:S02]  /*16080*/  FMNMX.FTZ R136, R20, R136, !PT ;  /* 0x0000008814887209 */ /* 0x004fe40007810000 */
[----:B------:R-:W-:Y:S02]  /*16090*/  FMNMX.FTZ R0, R130, R0, !PT ;  /* 0x0000000082007209 */ /* 0x000fe40007810000 */
[----:B------:R-:W-:Y:S01]  /*160a0*/  FMNMX.FTZ R136, R61, R136, !PT ;  /* 0x000000883d887209 */ /* 0x000fe20007810000 */
[----:B------:R-:W2:Y:S01]  /*160b0*/  MUFU.TANH R15, R15 ;  /* 0x0000000f000f7308 */ /* 0x000ea20000002400 */
[----:B------:R-:W-:Y:S02]  /*160c0*/  FMNMX.FTZ R0, R23, R0, !PT ;  /* 0x0000000017007209 */ /* 0x000fe40007810000 */
[----:B------:R-:W-:Y:S02]  /*160d0*/  FMNMX.FTZ R4, R223, R4, !PT ;  /* 0x00000004df047209 */ /* 0x000fe40007810000 */
[----:B----4-:R-:W-:Y:S02]  /*160e0*/  MOV R67, R5 ;  /* 0x0000000500437202 */ /* 0x010fe40000000f00 */
[----:B------:R-:W-:Y:S02]  /*160f0*/  FMNMX.FTZ R4, R219, R4, !PT ;  /* 0x00000004db047209 */ /* 0x000fe40007810000 */
[----:B------:R-:W-:Y:S01]  /*16100*/  FMNMX.FTZ R136, R67, R136, !PT ;  /* 0x0000008843887209 */ /* 0x000fe20007810000 */
[----:B------:R-:W-:Y:S01]  /*16110*/  MUFU.TANH R22, R47 ;  /* 0x0000002f00167308 */ /* 0x000fe20000002400 */
[----:B------:R-:W-:Y:S02]  /*16120*/  FMNMX.FTZ R2, R25, R2, !PT ;  /* 0x0000000219027209 */ /* 0x000fe40007810000 */
[----:B-1----:R-:W-:Y:S01]  /*16130*/  MOV R43, R134 ;  /* 0x00000086002b7202 */ /* 0x002fe20000000f00 */
[----:B------:R-:W1:Y:S01]  /*16140*/  SHFL.BFLY PT, R6, R136, 0x2, 0x1f ;  /* 0x0c401f0088067f89 */ /* 0x000e6200000e0000 */
[----:B------:R-:W-:Y:S05]  /*16150*/  FMNMX.FTZ R2, R24, R2, !PT ;  /* 0x0000000218027209 */ /* 0x000fea0007810000 */
[----:B------:R-:W4:Y:S02]  /*16160*/  MUFU.TANH R251, R30 ;  /* 0x0000001e00fb7308 */ /* 0x000f240000002400 */
[----:B------:R-:W4:Y:S01]  /*16170*/  SHFL.BFLY PT, R134, R0, 0x2, 0x1f ;  /* 0x0c401f0000867f89 */ /* 0x000f2200000e0000 */
[----:B--2---:R-:W-:Y:S04]  /*16180*/  FMNMX.FTZ R4, R15, R4, !PT ;  /* 0x000000040f047209 */ /* 0x004fe80007810000 */
[----:B------:R-:W-:Y:S03]  /*16190*/  FMNMX.FTZ R4, R43, R4, !PT ;  /* 0x000000042b047209 */ /* 0x000fe60007810000 */
[----:B------:R-:W2:Y:S01]  /*161a0*/  MUFU.TANH R133, R31 ;  /* 0x0000001f00857308 */ /* 0x000ea20000002400 */
[----:B------:R-:W2:Y:S01]  /*161b0*/  SHFL.BFLY PT, R5, R2, 0x2, 0x1f ;  /* 0x0c401f0002057f89 */ /* 0x000ea200000e0000 */
[----:B-1----:R-:W-:Y:S08]  /*161c0*/  FMNMX.FTZ R136, R136, R6, !PT ;  /* 0x0000000688887209 */ /* 0x002ff00007810000 */
[----:B------:R1:W1:Y:S01]  /*161d0*/  MUFU.TANH R48, R46 ;  /* 0x0000002e00307308 */ /* 0x0002620000002400 */
[----:B------:R-:W1:Y:S01]  /*161e0*/  SHFL.BFLY PT, R6, R136, 0x1, 0x1f ;  /* 0x0c201f0088067f89 */ /* 0x000e6200000e0000 */
[----:B----4-:R-:W-:Y:S02]  /*161f0*/  FMNMX.FTZ R134, R0, R134, !PT ;  /* 0x0000008600867209 */ /* 0x010fe40007810000 */
[----:B------:R-:W-:Y:S06]  /*16200*/  FMNMX.FTZ R0, R239, R4, !PT ;  /* 0x00000004ef007209 */ /* 0x000fec0007810000 */
[----:B------:R4:W4:Y:S01]  /*16210*/  MUFU.TANH R238, R58 ;  /* 0x0000003a00ee7308 */ /* 0x0009220000002400 */
[----:B------:R-:W-:Y:S02]  /*16220*/  FMNMX.FTZ R0, R251, R0, !PT ;  /* 0x00000000fb007209 */ /* 0x000fe40007810000 */
[----:B--2---:R-:W-:Y:S02]  /*16230*/  MOV R47, R133 ;  /* 0x00000085002f7202 */ /* 0x004fe40000000f00 */
[----:B------:R-:W-:Y:S02]  /*16240*/  FMNMX.FTZ R2, R2, R5, !PT ;  /* 0x0000000502027209 */ /* 0x000fe40007810000 */
[----:B------:R-:W-:Y:S01]  /*16250*/  FMNMX.FTZ R4, R47, R0, !PT ;  /* 0x000000002f047209 */ /* 0x000fe20007810000 */
[----:B------:R-:W-:Y:S01]  /*16260*/  FMUL.FTZ R0, R63, c[0x0][0x320] ;  /* 0x0000c8003f007a20 */ /* 0x000fe20000410000 */
[----:B------:R-:W2:Y:S01]  /*16270*/  SHFL.BFLY PT, R5, R134, 0x1, 0x1f ;  /* 0x0c201f0086057f89 */ /* 0x000ea200000e0000 */
[----:B------:R2:W-:Y:S01]  /*16280*/  MUFU.TANH R240, R59 ;  /* 0x0000003b00f07308 */ /* 0x0005e20000002400 */
[----:B------:R-:W-:Y:S02]  /*16290*/  FMNMX.FTZ R4, R57, R4, !PT ;  /* 0x0000000439047209 */ /* 0x000fe40007810000 */
[----:B------:R-:W-:Y:S02]  /*162a0*/  MOV R63, R23 ;  /* 0x00000017003f7202 */ /* 0x000fe40000000f00 */
[----:B-1----:R-:W-:Y:S02]  /*162b0*/  MOV R46, R20 ;  /* 0x00000014002e7202 */ /* 0x002fe40000000f00 */
[----:B------:R-:W-:Y:S01]  /*162c0*/  FMNMX.FTZ R136, R136, R6, !PT ;  /* 0x0000000688887209 */ /* 0x000fe20007810000 */
[----:B------:R-:W1:Y:S02]  /*162d0*/  SHFL.BFLY PT, R135, R2, 0x1, 0x1f ;  /* 0x0c201f0002877f89 */ /* 0x000e6400000e0000 */
[----:B------:R1:W-:Y:S02]  /*162e0*/  MUFU.TANH R204, R0 ;  /* 0x0000000000cc7308 */ /* 0x0003e40000002400 */
[----:B------:R-:W-:Y:S01]  /*162f0*/  FMUL.FTZ R206, R136, c[0x0][0x2d0] ;  /* 0x0000b40088ce7a20 */ /* 0x000fe20000410000 */
[----:B----4-:R-:W-:Y:S07]  /*16300*/  MOV R58, R26 ;  /* 0x0000001a003a7202 */ /* 0x010fee0000000f00 */
[----:B------:R4:W-:Y:S01]  /*16310*/  MUFU.TANH R139, R62 ;  /* 0x0000003e008b7308 */ /* 0x0009e20000002400 */
[----:B--2---:R-:W-:Y:S02]  /*16320*/  FMNMX.FTZ R134, R134, R5, !PT ;  /* 0x0000000586867209 */ /* 0x004fe40007810000 */
[----:B------:R-:W-:Y:S02]  /*16330*/  MOV R59, R25 ;  /* 0x00000019003b7202 */ /* 0x000fe40000000f00 */
[----:B-1----:R-:W-:Y:S01]  /*16340*/  FMNMX.FTZ R135, R2, R135, !PT ;  /* 0x0000008702877209 */ /* 0x002fe20007810000 */
[----:B------:R-:W-:Y:S01]  /*16350*/  FADD.FTZ R0, -R136, R3 ;  /* 0x0000000388007221 */ /* 0x000fe20000010100 */
[----:B------:R-:W-:Y:S01]  /*16360*/  FMNMX.FTZ R3, R64, R4, !PT ;  /* 0x0000000440037209 */ /* 0x000fe20007810000 */
[--C-:B------:R-:W-:Y:S02]  /*16370*/  FFMA.FTZ R4, R207, c[0x0][0x2d0], -R206.reuse ;  /* 0x0000b400cf047a23 */ /* 0x100fe400000108ce */
[----:B------:R-:W-:Y:S01]  /*16380*/  FMUL.FTZ R207, R135, c[0x0][0x2d0] ;  /* 0x0000b40087cf7a20 */ /* 0x000fe20000410000 */
[----:B------:R-:W-:Y:S01]  /*16390*/  FMNMX.FTZ R2, R48, R3, !PT ;  /* 0x0000000330027209 */ /* 0x000fe20007810000 */
[----:B------:R1:W-:Y:S01]  /*163a0*/  MUFU.EX2 R214, R4 ;  /* 0x0000000400d67308 */ /* 0x0003e20000000800 */
[----:B------:R-:W-:Y:S02]  /*163b0*/  FMUL.FTZ R0, R0, c[0x0][0x2d0] ;  /* 0x0000b40000007a20 */ /* 0x000fe40000410000 */
[--C-:B------:R-:W-:Y:S01]  /*163c0*/  FFMA.FTZ R5, R18, c[0x0][0x2d0], -R207.reuse ;  /* 0x0000b40012057a23 */ /* 0x100fe200000108cf */
[----:B------:R-:W-:Y:S01]  /*163d0*/  FMNMX.FTZ R2, R22, R2, !PT ;  /* 0x0000000216027209 */ /* 0x000fe20007810000 */
[----:B------:R-:W-:Y:S01]  /*163e0*/  FFMA.FTZ R6, R19, c[0x0][0x2d0], -R207 ;  /* 0x0000b40013067a23 */ /* 0x000fe200000108cf */
[----:B----4-:R-:W-:Y:S02]  /*163f0*/  MOV R62, R24 ;  /* 0x00000018003e7202 */ /* 0x010fe40000000f00 */
[----:B------:R-:W-:Y:S02]  /*16400*/  FMNMX.FTZ R3, R238, R2, !PT ;  /* 0x00000002ee037209 */ /* 0x000fe40007810000 */
[----:B------:R-:W-:Y:S10]  /*16410*/  MUFU.EX2 R241, R5 ;  /* 0x0000000500f17308 */ /* 0x000ff40000000800 */
[----:B------:R-:W-:Y:S01]  /*16420*/  MUFU.EX2 R232, R6 ;  /* 0x0000000600e87308 */ /* 0x000fe20000000800 */
[--C-:B-1----:R-:W-:Y:S02]  /*16430*/  FFMA.FTZ R4, R205, c[0x0][0x2d0], -R206.reuse ;  /* 0x0000b400cd047a23 */ /* 0x102fe400000108ce */
[----:B------:R-:W-:Y:S07]  /*16440*/  FMUL.FTZ R205, R134, c[0x0][0x2d0] ;  /* 0x0000b40086cd7a20 */ /* 0x000fee0000410000 */
[----:B------:R1:W-:Y:S10]  /*16450*/  MUFU.EX2 R245, R4 ;  /* 0x0000000400f57308 */ /* 0x0003f40000000800 */
[----:B------:R2:W4:Y:S01]  /*16460*/  MUFU.EX2 R133, R0 ;  /* 0x0000000000857308 */ /* 0x0005220000000800 */
[----:B-1----:R-:W-:Y:S09]  /*16470*/  FFMA.FTZ R4, R16, c[0x0][0x2d0], -R206 ;  /* 0x0000b40010047a23 */ /* 0x002ff200000108ce */
[----:B------:R1:W-:Y:S01]  /*16480*/  MUFU.EX2 R247, R4 ;  /* 0x0000000400f77308 */ /* 0x0003e20000000800 */
[----:B--2---:R-:W-:Y:S02]  /*16490*/  FADD.FTZ R0, -R135, R132 ;  /* 0x0000008487007221 */ /* 0x004fe40000010100 */
[C---:B----4-:R-:W-:Y:S01]  /*164a0*/  FMUL.FTZ R32, R133.reuse, R168 ;  /* 0x000000a885207220 */ /* 0x050fe20000410000 */
[----:B------:R-:W-:Y:S01]  /*164b0*/  MOV R168, R45 ;  /* 0x0000002d00a87202 */ /* 0x000fe20000000f00 */
[----:B------:R-:W-:Y:S01]  /*164c0*/  FMUL.FTZ R2, R0, c[0x0][0x2d0] ;  /* 0x0000b40000027a20 */ /* 0x000fe20000410000 */
[----:B------:R-:W-:Y:S01]  /*164d0*/  FMNMX.FTZ R0, R240, R3, !PT ;  /* 0x00000003f0007209 */ /* 0x000fe20007810000 */
[----:B------:R-:W-:Y:S03]  /*164e0*/  FMUL.FTZ R33, R133, R169 ;  /* 0x000000a985217220 */ /* 0x000fe60000410000 */
[----:B------:R2:W4:Y:S01]  /*164f0*/  MUFU.EX2 R132, R2 ;  /* 0x0000000200847308 */ /* 0x0005220000000800 */
[----:B------:R-:W-:Y:S01]  /*16500*/  FMNMX.FTZ R0, R139, R0, !PT ;  /* 0x000000008b007209 */ /* 0x000fe20007810000 */
[C---:B------:R-:W-:Y:S02]  /*16510*/  FMUL.FTZ R68, R133.reuse, R68 ;  /* 0x0000004485447220 */ /* 0x040fe40000410000 */
[C---:B------:R-:W-:Y:S01]  /*16520*/  FMUL.FTZ R69, R133.reuse, R69 ;  /* 0x0000004585457220 */ /* 0x040fe20000410000 */
[----:B------:R-:W-:Y:S01]  /*16530*/  FMNMX.FTZ R0, R204, R0, !PT ;  /* 0x00000000cc007209 */ /* 0x000fe20007810000 */
[C---:B------:R-:W-:Y:S02]  /*16540*/  FMUL.FTZ R80, R133.reuse, R80 ;  /* 0x0000005085507220 */ /* 0x040fe40000410000 */
[----:B------:R-:W-:Y:S02]  /*16550*/  FMUL.FTZ R81, R133, R81 ;  /* 0x0000005185517220 */ /* 0x000fe40000410000 */
[----:B-1----:R-:W-:Y:S01]  /*16560*/  FFMA.FTZ R4, R17, c[0x0][0x2d0], -R206 ;  /* 0x0000b40011047a23 */ /* 0x002fe200000108ce */
[----:B------:R-:W-:Y:S01]  /*16570*/  SHF.L.U32 R17, R27, 0x5, RZ ;  /* 0x000000051b117819 */ /* 0x000fe200000006ff */
[C---:B------:R-:W-:Y:S02]  /*16580*/  FMUL.FTZ R84, R133.reuse, R84 ;  /* 0x0000005485547220 */ /* 0x040fe40000410000 */
[----:B------:R1:W-:Y:S01]  /*16590*/  MUFU.EX2 R248, R4 ;  /* 0x0000000400f87308 */ /* 0x0003e20000000800 */
[C---:B------:R-:W-:Y:S02]  /*165a0*/  FMUL.FTZ R85, R133.reuse, R85 ;  /* 0x0000005585557220 */ /* 0x040fe40000410000 */
[C---:B------:R-:W-:Y:S02]  /*165b0*/  FMUL.FTZ R96, R133.reuse, R96 ;  /* 0x0000006085607220 */ /* 0x040fe40000410000 */
[C---:B------:R-:W-:Y:S02]  /*165c0*/  FMUL.FTZ R97, R133.reuse, R97 ;  /* 0x0000006185617220 */ /* 0x040fe40000410000 */
[C---:B------:R-:W-:Y:S02]  /*165d0*/  FMUL.FTZ R100, R133.reuse, R100 ;  /* 0x0000006485647220 */ /* 0x040fe40000410000 */
[----:B------:R-:W-:Y:S02]  /*165e0*/  FMUL.FTZ R101, R133, R101 ;  /* 0x0000006585657220 */ /* 0x000fe40000410000 */
[----:B--2---:R-:W-:Y:S02]  /*165f0*/  FADD.FTZ R2, -R134, R137 ;  /* 0x0000008986027221 */ /* 0x004fe40000010100 */
[----:B----4-:R-:W-:Y:S02]  /*16600*/  FMUL.FTZ R18, R132, R154 ;  /* 0x0000009a84127220 */ /* 0x010fe40000410000 */
[----:B------:R-:W-:Y:S02]  /*16610*/  FMUL.FTZ R2, R2, c[0x0][0x2d0] ;  /* 0x0000b40002027a20 */ /* 0x000fe40000410000 */
[C---:B------:R-:W-:Y:S02]  /*16620*/  FMUL.FTZ R19, R132.reuse, R155 ;  /* 0x0000009b84137220 */ /* 0x040fe40000410000 */
[----:B------:R2:W4:Y:S01]  /*16630*/  MUFU.EX2 R3, R2 ;  /* 0x0000000200037308 */ /* 0x0005220000000800 */
[C---:B------:R-:W-:Y:S02]  /*16640*/  FMUL.FTZ R70, R132.reuse, R70 ;  /* 0x0000004684467220 */ /* 0x040fe40000410000 */
[C---:B------:R-:W-:Y:S02]  /*16650*/  FMUL.FTZ R71, R132.reuse, R71 ;  /* 0x0000004784477220 */ /* 0x040fe40000410000 */
[--C-:B-1----:R-:W-:Y:S02]  /*16660*/  FFMA.FTZ R4, R217, c[0x0][0x2d0], -R207.reuse ;  /* 0x0000b400d9047a23 */ /* 0x102fe400000108cf */
        /* <DEDUP_REMOVED lines=9> */
[----:B------:R-:W-:Y:S01]  /*16700*/  FMUL.FTZ R112, R133, R112 ;  /* 0x0000007085707220 */ /* 0x000fe20000410000 */
[----:B--2---:R-:W2:Y:S01]  /*16710*/  SHFL.BFLY PT, R2, R0, 0x2, 0x1f ;  /* 0x0c401f0000027f89 */ /* 0x004ea200000e0000 */
[C---:B----4-:R-:W-:Y:S01]  /*16720*/  FMUL.FTZ R24, R3.reuse, R160 ;  /* 0x000000a003187220 */ /* 0x050fe20000410000 */
[----:B------:R-:W-:Y:S01]  /*16730*/  MOV R160, R35 ;  /* 0x0000002300a07202 */ /* 0x000fe20000000f00 */
[C---:B------:R-:W-:Y:S01]  /*16740*/  FMUL.FTZ R25, R3.reuse, R161 ;  /* 0x000000a103197220 */ /* 0x040fe20000410000 */
[----:B------:R-:W-:Y:S01]  /*16750*/  MOV R161, R48 ;  /* 0x0000003000a17202 */ /* 0x000fe20000000f00 */
[C---:B---3--:R-:W-:Y:S01]  /*16760*/  FMUL.FTZ R29, R3.reuse, R165 ;  /* 0x000000a5031d7220 */ /* 0x048fe20000410000 */
[----:B------:R-:W-:Y:S01]  /*16770*/  MOV R165, R46 ;  /* 0x0000002e00a57202 */ /* 0x000fe20000000f00 */
[----:B------:R-:W-:Y:S01]  /*16780*/  FMUL.FTZ R35, R132, R171 ;  /* 0x000000ab84237220 */ /* 0x000fe20000410000 */
[----:B------:R-:W-:Y:S01]  /*16790*/  MOV R171, R49 ;  /* 0x0000003100ab7202 */ /* 0x000fe20000000f00 */
[----:B------:R-:W-:Y:S01]  /*167a0*/  FMUL.FTZ R45, R3, R181 ;  /* 0x000000b5032d7220 */ /* 0x000fe20000410000 */
[----:B------:R-:W-:Y:S01]  /*167b0*/  MOV R181, R56 ;  /* 0x0000003800b57202 */ /* 0x000fe20000000f00 */
[----:B-1----:R-:W-:Y:S02]  /*167c0*/  FFMA.FTZ R4, R216, c[0x0][0x2d0], -R207 ;  /* 0x0000b400d8047a23 */ /* 0x002fe400000108cf */
[C---:B------:R-:W-:Y:S02]  /*167d0*/  FMUL.FTZ R49, R133.reuse, R185 ;  /* 0x000000b985317220 */ /* 0x040fe40000410000 */
[----:B------:R1:W-:Y:S01]  /*167e0*/  MUFU.EX2 R246, R4 ;  /* 0x0000000400f67308 */ /* 0x0003e20000000800 */
[----:B------:R-:W-:Y:S02]  /*167f0*/  FMUL.FTZ R48, R133, R184 ;  /* 0x000000b885307220 */ /* 0x000fe40000410000 */
[C---:B------:R-:W-:Y:S02]  /*16800*/  FMUL.FTZ R56, R3.reuse, R192 ;  /* 0x000000c003387220 */ /* 0x040fe40000410000 */
[C---:B------:R-:W-:Y:S02]  /*16810*/  FMUL.FTZ R72, R3.reuse, R72 ;  /* 0x0000004803487220 */ /* 0x040fe40000410000 */
[C---:B------:R-:W-:Y:S01]  /*16820*/  FMUL.FTZ R73, R3.reuse, R73 ;  /* 0x0000004903497220 */ /* 0x040fe20000410000 */
[----:B--2---:R-:W-:Y:S01]  /*16830*/  FMNMX.FTZ R0, R0, R2, !PT ;  /* 0x0000000200007209 */ /* 0x004fe20007810000 */
[C---:B------:R-:W-:Y:S02]  /*16840*/  FMUL.FTZ R76, R3.reuse, R76 ;  /* 0x0000004c034c7220 */ /* 0x040fe40000410000 */
[C---:B------:R-:W-:Y:S02]  /*16850*/  FMUL.FTZ R77, R3.reuse, R77 ;  /* 0x0000004d034d7220 */ /* 0x040fe40000410000 */
[----:B------:R-:W2:Y:S01]  /*16860*/  SHFL.BFLY PT, R2, R0, 0x1, 0x1f ;  /* 0x0c201f0000027f89 */ /* 0x000ea200000e0000 */
[C---:B------:R-:W-:Y:S02]  /*16870*/  FMUL.FTZ R88, R3.reuse, R88 ;  /* 0x0000005803587220 */ /* 0x040fe40000410000 */
[C---:B------:R-:W-:Y:S02]  /*16880*/  FMUL.FTZ R89, R3.reuse, R89 ;  /* 0x0000005903597220 */ /* 0x040fe40000410000 */
[C---:B------:R-:W-:Y:S02]  /*16890*/  FMUL.FTZ R92, R3.reuse, R92 ;  /* 0x0000005c035c7220 */ /* 0x040fe40000410000 */
[C---:B------:R-:W-:Y:S02]  /*168a0*/  FMUL.FTZ R93, R3.reuse, R93 ;  /* 0x0000005d035d7220 */ /* 0x040fe40000410000 */
[C---:B------:R-:W-:Y:S01]  /*168b0*/  FMUL.FTZ R104, R3.reuse, R104 ;  /* 0x0000006803687220 */ /* 0x040fe20000410000 */
[----:B-1----:R-:W-:Y:S01]  /*168c0*/  @P0 SHF.R.S32.HI R4, RZ, 0x1f, R129 ;  /* 0x0000001fff040819 */ /* 0x002fe20000011481 */
[C---:B------:R-:W-:Y:S02]  /*168d0*/  FMUL.FTZ R105, R3.reuse, R105 ;  /* 0x0000006903697220 */ /* 0x040fe40000410000 */
[----:B------:R-:W-:Y:S02]  /*168e0*/  FMUL.FTZ R108, R3, R108 ;  /* 0x0000006c036c7220 */ /* 0x000fe40000410000 */
[----:B------:R-:W-:Y:S02]  /*168f0*/  @P0 IMAD R7, R4, c[0x0][0x1e0], RZ ;  /* 0x0000780004070a24 */ /* 0x000fe400078e02ff */
[C---:B------:R-:W-:Y:S04]  /*16900*/  @P0 IMAD.WIDE.U32 R4, R129.reuse, c[0x0][0x1e0], RZ ;  /* 0x0000780081040a25 */ /* 0x040fe800078e00ff */
[----:B------:R-:W-:Y:S01]  /*16910*/  @P0 IMAD R7, R129, c[0x0][0x1e4], R7 ;  /* 0x0000790081070a24 */ /* 0x000fe200078e0207 */
[----:B------:R-:W-:Y:S01]  /*16920*/  @P0 SHF.L.U32 R6, R4, 0x6, RZ ;  /* 0x0000000604060819 */ /* 0x000fe200000006ff */
[----:B------:R-:W3:Y:S01]  /*16930*/  LDL.LU R129, [R1+0x94] ;  /* 0x0000940001817983 */ /* 0x000ee20000300800 */
[----:B--2---:R-:W-:Y:S01]  /*16940*/  FMNMX.FTZ R2, R0, R2, !PT ;  /* 0x0000000200027209 */ /* 0x004fe20007810000 */
[----:B------:R-:W-:Y:S01]  /*16950*/  FMUL.FTZ R109, R3, R109 ;  /* 0x0000006d036d7220 */ /* 0x000fe20000410000 */
[----:B------:R-:W-:Y:S01]  /*16960*/  @P0 IADD3 R5, R5, R7, RZ ;  /* 0x0000000705050210 */ /* 0x000fe20007ffe0ff */
[----:B------:R-:W2:Y:S01]  /*16970*/  LDL R16, [R1+0x50] ;  /* 0x0000500001107983 */ /* 0x000ea20000100800 */
[----:B------:R-:W-:Y:S01]  /*16980*/  @P0 IADD3 R7, P1, R6, R28, RZ ;  /* 0x0000001c06070210 */ /* 0x000fe20007f3e0ff */
[----:B------:R-:W-:Y:S01]  /*16990*/  FMUL.FTZ R137, R2, c[0x0][0x2d0] ;  /* 0x0000b40002897a20 */ /* 0x000fe20000410000 */
[----:B------:R-:W-:Y:S01]  /*169a0*/  @P0 SHF.L.U64.HI R5, R4, 0x6, R5 ;  /* 0x0000000604050819 */ /* 0x000fe20000010205 */
[----:B------:R-:W-:Y:S01]  /*169b0*/  FADD.FTZ R0, -R2, R138 ;  /* 0x0000008a02007221 */ /* 0x000fe20000010100 */
[----:B------:R-:W-:Y:S01]  /*169c0*/  @P0 IADD3 R4, P2, R6, R11, RZ ;  /* 0x0000000b06040210 */ /* 0x000fe20007f5e0ff */
[----:B------:R-:W-:Y:S01]  /*169d0*/  FMUL.FTZ R28, R3, R164 ;  /* 0x000000a4031c7220 */ /* 0x000fe20000410000 */
[----:B------:R-:W-:Y:S01]  /*169e0*/  @P0 LEA R6, P5, R7, c[0x0][0x1c8], 0x1 ;  /* 0x0000720007060a11 */ /* 0x000fe200078a08ff */
[----:B------:R-:W-:Y:S01]  /*169f0*/  FMUL.FTZ R0, R0, c[0x0][0x2d0] ;  /* 0x0000b40000007a20 */ /* 0x000fe20000410000 */
[----:B------:R-:W-:Y:S01]  /*16a00*/  @P0 IADD3.X R9, R5, R9, RZ, P1, !PT ;  /* 0x0000000905090210 */ /* 0x000fe20000ffe4ff */
[----:B------:R-:W-:Y:S01]  /*16a10*/  FMUL.FTZ R113, R133, R113 ;  /* 0x0000007185717220 */ /* 0x000fe20000410000 */
[----:B------:R-:W-:Y:S01]  /*16a20*/  @P0 LEA R8, P1, R4, c[0x0][0x1c8], 0x1 ;  /* 0x0000720004080a11 */ /* 0x000fe200078208ff */
[----:B------:R-:W-:Y:S01]  /*16a30*/  FMUL.FTZ R114, R132, R114 ;  /* 0x0000007284727220 */ /* 0x000fe20000410000 */
[----:B------:R-:W-:Y:S01]  /*16a40*/  @P0 LEA.HI.X R7, R7, c[0x0][0x1cc], R9, 0x1, P5 ;  /* 0x0000730007070a11 */ /* 0x000fe200028f0c09 */
[----:B------:R-:W1:Y:S01]  /*16a50*/  MUFU.EX2 R0, R0 ;  /* 0x0000000000007308 */ /* 0x000e620000000800 */
[----:B------:R-:W-:Y:S01]  /*16a60*/  @P0 IADD3.X R5, R5, R10, RZ, P2, !PT ;  /* 0x0000000a05050210 */ /* 0x000fe200017fe4ff */
[----:B------:R-:W-:Y:S01]  /*16a70*/  FFMA.FTZ R10, R221, c[0x0][0x2d0], -R205 ;  /* 0x0000b400dd0a7a23 */ /* 0x000fe200000108cd */
[----:B------:R-:W-:Y:S01]  /*16a80*/  @P0 SHF.L.U32 R11, R27, 0x5, RZ ;  /* 0x000000051b0b0819 */ /* 0x000fe200000006ff */
[----:B------:R4:W-:Y:S01]  /*16a90*/  @P0 LDGSTS.E.BYPASS.LTC128B.128 [R252+0x4100], [R6.64], !P4 ;  /* 0x0410000006fc0fae */ /* 0x0009e2000e101d44 */
[----:B------:R-:W-:Y:S01]  /*16aa0*/  @P0 LEA.HI.X R9, R4, c[0x0][0x1cc], R5, 0x1, P1 ;  /* 0x0000730004090a11 */ /* 0x000fe200008f0c05 */
[--C-:B------:R-:W-:Y:S01]  /*16ab0*/  FFMA.FTZ R5, R220, c[0x0][0x2d0], -R205.reuse ;  /* 0x0000b400dc057a23 */ /* 0x100fe200000108cd */
[----:B------:R-:W-:Y:S01]  /*16ac0*/  @P0 IADD3 R4, P1, R6, R11, RZ ;  /* 0x0000000b06040210 */ /* 0x000fe20007f3e0ff */
[----:B------:R-:W-:Y:S01]  /*16ad0*/  FMUL.FTZ R115, R132, R115 ;  /* 0x0000007384737220 */ /* 0x000fe20000410000 */
[----:B------:R-:W-:Y:S01]  /*16ae0*/  MOV R138, R22 ;  /* 0x00000016008a7202 */ /* 0x000fe20000000f00 */
[----:B------:R4:W-:Y:S01]  /*16af0*/  MUFU.EX2 R215, R5 ;  /* 0x0000000500d77308 */ /* 0x0009e20000000800 */
[----:B------:R-:W-:Y:S01]  /*16b00*/  MOV R221, R21 ;  /* 0x0000001500dd7202 */ /* 0x000fe20000000f00 */
[----:B------:R4:W-:Y:S01]  /*16b10*/  @P0 LDGSTS.E.BYPASS.LTC128B.128 [R252+0x6100], [R8.64], !P3 ;  /* 0x0610000008fc0fae */ /* 0x0009e2000d901d44 */
[----:B------:R-:W-:Y:S01]  /*16b20*/  MOV R220, R14 ;  /* 0x0000000e00dc7202 */ /* 0x000fe20000000f00 */
[--C-:B------:R-:W-:Y:S01]  /*16b30*/  FFMA.FTZ R14, R218, c[0x0][0x2d0], -R205.reuse ;  /* 0x0000b400da0e7a23 */ /* 0x100fe200000108cd */
[----:B------:R-:W-:Y:S01]  /*16b40*/  MOV R218, R51 ;  /* 0x0000003300da7202 */ /* 0x000fe20000000f00 */
[----:B------:R-:W-:Y:S01]  /*16b50*/  FMUL.FTZ R51, R132, R187 ;  /* 0x000000bb84337220 */ /* 0x000fe20000410000 */
[----:B------:R-:W-:Y:S01]  /*16b60*/  MOV R169, R220 ;  /* 0x000000dc00a97202 */ /* 0x000fe20000000f00 */
[----:B------:R-:W-:Y:S01]  /*16b70*/  FMUL.FTZ R116, R133, R116 ;  /* 0x0000007485747220 */ /* 0x000fe20000410000 */
[----:B------:R-:W-:Y:S01]  /*16b80*/  MOV R220, R44 ;  /* 0x0000002c00dc7202 */ /* 0x000fe20000000f00 */
[----:B------:R4:W-:Y:S01]  /*16b90*/  MUFU.EX2 R212, R10 ;  /* 0x0000000a00d47308 */ /* 0x0009e20000000800 */
[C---:B------:R-:W-:Y:S01]  /*16ba0*/  FMUL.FTZ R44, R3.reuse, R180 ;  /* 0x000000b4032c7220 */ /* 0x040fe20000410000 */
[----:B------:R-:W-:Y:S01]  /*16bb0*/  MOV R164, R60 ;  /* 0x0000003c00a47202 */ /* 0x000fe20000000f00 */
[C---:B------:R-:W-:Y:S01]  /*16bc0*/  FMUL.FTZ R60, R3.reuse, R196 ;  /* 0x000000c4033c7220 */ /* 0x040fe20000410000 */
[----:B------:R-:W-:Y:S01]  /*16bd0*/  MOV R180, R58 ;  /* 0x0000003a00b47202 */ /* 0x000fe20000000f00 */
[C---:B-1----:R-:W-:Y:S01]  /*16be0*/  FMUL.FTZ R26, R0.reuse, R162 ;  /* 0x000000a2001a7220 */ /* 0x042fe20000410000 */
[----:B------:R-:W-:Y:S01]  /*16bf0*/  MOV R162, R67 ;  /* 0x0000004300a27202 */ /* 0x000fe20000000f00 */
[C---:B------:R-:W-:Y:S01]  /*16c00*/  FMUL.FTZ R27, R0.reuse, R163 ;  /* 0x000000a3001b7220 */ /* 0x040fe20000410000 */
[----:B------:R-:W-:Y:S01]  /*16c10*/  MOV R163, R61 ;  /* 0x0000003d00a37202 */ /* 0x000fe20000000f00 */
[----:B------:R-:W-:Y:S01]  /*16c20*/  FMUL.FTZ R30, R0, R166 ;  /* 0x000000a6001e7220 */ /* 0x000fe20000410000 */
[----:B------:R1:W-:Y:S01]  /*16c30*/  MUFU.EX2 R216, R14 ;  /* 0x0000000e00d87308 */ /* 0x0003e20000000800 */
[----:B----4-:R-:W-:Y:S01]  /*16c40*/  @P0 IADD3 R6, P6, R4, R11, RZ ;  /* 0x0000000b04060210 */ /* 0x010fe20007fde0ff */
[----:B------:R-:W-:Y:S01]  /*16c50*/  FMUL.FTZ R31, R0, R167 ;  /* 0x000000a7001f7220 */ /* 0x000fe20000410000 */
[----:B------:R-:W-:Y:S01]  /*16c60*/  MOV R167, R57 ;  /* 0x0000003900a77202 */ /* 0x000fe20000000f00 */
[----:B------:R-:W-:Y:S01]  /*16c70*/  FMUL.FTZ R57, R3, R193 ;  /* 0x000000c103397220 */ /* 0x000fe20000410000 */
[----:B------:R-:W-:Y:S01]  /*16c80*/  @P0 IADD3.X R5, R7, R13, RZ, P1, !PT ;  /* 0x0000000d07050210 */ /* 0x000fe20000ffe4ff */
[----:B------:R-:W-:Y:S01]  /*16c90*/  FFMA.FTZ R7, R12, c[0x0][0x2d0], -R205 ;  /* 0x0000b4000c077a23 */ /* 0x000fe200000108cd */
[----:B------:R-:W-:Y:S01]  /*16ca0*/  MOV R166, R64 ;  /* 0x0000004000a67202 */ /* 0x000fe20000000f00 */
[----:B------:R-:W-:Y:S01]  /*16cb0*/  FMUL.FTZ R46, R0, R182 ;  /* 0x000000b6002e7220 */ /* 0x000fe20000410000 */
[----:B------:R-:W-:Y:S01]  /*16cc0*/  @P0 IADD3 R9, P1, R17, 0x80, RZ ;  /* 0x0000008011090810 */ /* 0x000fe20007f3e0ff */
[----:B------:R4:W2:Y:S01]  /*16cd0*/  MUFU.EX2 R217, R7 ;  /* 0x0000000700d97308 */ /* 0x0008a20000000800 */
[----:B------:R2:W-:Y:S01]  /*16ce0*/  @P0 LDGSTS.E.BYPASS.LTC128B.128 [R252+0x4900], [R4.64], !P4 ;  /* 0x0490000004fc0fae */ /* 0x0005e2000e101d44 */
[----:B------:R-:W-:Y:S01]  /*16cf0*/  @P0 IADD3 R8, P2, R6, R11, RZ ;  /* 0x0000000b06080210 */ /* 0x000fe20007f5e0ff */
[----:B------:R-:W-:Y:S01]  /*16d00*/  FMUL.FTZ R17, R133, R153 ;  /* 0x0000009985117220 */ /* 0x000fe20000410000 */
[----:B------:R-:W-:Y:S01]  /*16d10*/  @P0 IADD3 R10, P5, R4, R9, RZ ;  /* 0x00000009040a0210 */ /* 0x000fe20007fbe0ff */
[----:B------:R-:W-:Y:S01]  /*16d20*/  FMUL.FTZ R61, R3, R197 ;  /* 0x000000c5033d7220 */ /* 0x000fe20000410000 */
[----:B------:R-:W-:Y:S01]  /*16d30*/  MOV R182, R50 ;  /* 0x0000003200b67202 */ /* 0x000fe20000000f00 */
[----:B------:R-:W-:Y:S02]  /*16d40*/  FMUL.FTZ R50, R132, R186 ;  /* 0x000000ba84327220 */ /* 0x000fe40000410000 */
[----:B------:R2:W-:Y:S01]  /*16d50*/  @P0 LDGSTS.E.BYPASS.LTC128B.128 [R252+0x6900], [R4.64+0x80], !P3 ;  /* 0x0690008004fc0fae */ /* 0x0005e2000d901d44 */
[C---:B------:R-:W-:Y:S02]  /*16d60*/  FMUL.FTZ R58, R0.reuse, R194 ;  /* 0x000000c2003a7220 */ /* 0x040fe40000410000 */
[----:B------:R-:W-:Y:S02]  /*16d70*/  FMUL.FTZ R64, R133, R200 ;  /* 0x000000c885407220 */ /* 0x000fe40000410000 */
[----:B-1----:R-:W-:Y:S02]  /*16d80*/  FMUL.FTZ R14, R0, R150 ;  /* 0x00000096000e7220 */ /* 0x002fe40000410000 */
[----:B------:R-:W-:Y:S02]  /*16d90*/  FMUL.FTZ R67, R132, R203 ;  /* 0x000000cb84437220 */ /* 0x000fe40000410000 */
[C---:B------:R-:W-:Y:S02]  /*16da0*/  FMUL.FTZ R74, R0.reuse, R74 ;  /* 0x0000004a004a7220 */ /* 0x040fe40000410000 */
[C---:B------:R-:W-:Y:S02]  /*16db0*/  FMUL.FTZ R75, R0.reuse, R75 ;  /* 0x0000004b004b7220 */ /* 0x040fe40000410000 */
[C---:B------:R-:W-:Y:S01]  /*16dc0*/  FMUL.FTZ R78, R0.reuse, R78 ;  /* 0x0000004e004e7220 */ /* 0x040fe20000410000 */
[----:B----4-:R-:W-:Y:S01]  /*16dd0*/  @P0 IADD3.X R7, R5, R13, RZ, P6, !PT ;  /* 0x0000000d05070210 */ /* 0x010fe200037fe4ff */
[C---:B------:R-:W-:Y:S02]  /*16de0*/  FMUL.FTZ R79, R0.reuse, R79 ;  /* 0x0000004f004f7220 */ /* 0x040fe40000410000 */
[C---:B------:R-:W-:Y:S02]  /*16df0*/  FMUL.FTZ R90, R0.reuse, R90 ;  /* 0x0000005a005a7220 */ /* 0x040fe40000410000 */
[----:B------:R1:W-:Y:S01]  /*16e00*/  @P0 LDGSTS.E.BYPASS.LTC128B.128 [R252+0x5100], [R6.64], !P4 ;  /* 0x0510000006fc0fae */ /* 0x0003e2000e101d44 */
[C---:B------:R-:W-:Y:S02]  /*16e10*/  FMUL.FTZ R91, R0.reuse, R91 ;  /* 0x0000005b005b7220 */ /* 0x040fe40000410000 */
[C---:B------:R-:W-:Y:S02]  /*16e20*/  FMUL.FTZ R94, R0.reuse, R94 ;  /* 0x0000005e005e7220 */ /* 0x040fe40000410000 */
[C---:B------:R-:W-:Y:S02]  /*16e30*/  FMUL.FTZ R95, R0.reuse, R95 ;  /* 0x0000005f005f7220 */ /* 0x040fe40000410000 */
[C---:B------:R-:W-:Y:S02]  /*16e40*/  FMUL.FTZ R106, R0.reuse, R106 ;  /* 0x0000006a006a7220 */ /* 0x040fe40000410000 */
[C---:B------:R-:W-:Y:S02]  /*16e50*/  FMUL.FTZ R107, R0.reuse, R107 ;  /* 0x0000006b006b7220 */ /* 0x040fe40000410000 */
[C---:B------:R-:W-:Y:S02]  /*16e60*/  FMUL.FTZ R110, R0.reuse, R110 ;  /* 0x0000006e006e7220 */ /* 0x040fe40000410000 */
[----:B------:R-:W-:Y:S02]  /*16e70*/  FMUL.FTZ R111, R0, R111 ;  /* 0x0000006f006f7220 */ /* 0x000fe40000410000 */
[----:B------:R-:W-:Y:S02]  /*16e80*/  FMUL.FTZ R117, R133, R117 ;  /* 0x0000007585757220 */ /* 0x000fe40000410000 */
[C---:B------:R-:W-:Y:S02]  /*16e90*/  FMUL.FTZ R118, R132.reuse, R118 ;  /* 0x0000007684767220 */ /* 0x040fe40000410000 */
[----:B------:R-:W-:Y:S02]  /*16ea0*/  FMUL.FTZ R119, R132, R119 ;  /* 0x0000007784777220 */ /* 0x000fe40000410000 */
        /* <DEDUP_REMOVED lines=8> */
[----:B------:R-:W-:Y:S02]  /*16f30*/  FMUL.FTZ R128, R133, R128 ;  /* 0x0000008085807220 */ /* 0x000fe40000410000 */
[--C-:B------:R-:W-:Y:S06]  /*16f40*/  FFMA.FTZ R139, R139, c[0x0][0x2d0], -R137.reuse ;  /* 0x0000b4008b8b7a23 */ /* 0x100fec0000010889 */
[----:B------:R-:W-:Y:S01]  /*16f50*/  MUFU.EX2 R139, R139 ;  /* 0x0000008b008b7308 */ /* 0x000fe20000000800 */
[C---:B---3--:R-:W-:Y:S01]  /*16f60*/  FMUL.FTZ R129, R133.reuse, R129 ;  /* 0x0000008185817220 */ /* 0x048fe20000410000 */
[----:B--2---:R-:W-:Y:S01]  /*16f70*/  @P0 IADD3.X R12, RZ, R16, RZ, P1, !PT ;  /* 0x00000010ff0c0210 */ /* 0x004fe20000ffe4ff */
[----:B------:R-:W-:Y:S01]  /*16f80*/  FMUL.FTZ R16, R133, R152 ;  /* 0x0000009885107220 */ /* 0x000fe20000410000 */
[----:B------:R-:W-:Y:S01]  /*16f90*/  @P0 IADD3 R4, P1, R6, R9, RZ ;  /* 0x0000000906040210 */ /* 0x000fe20007f3e0ff */
[--C-:B-1----:R-:W-:Y:S01]  /*16fa0*/  FFMA.FTZ R6, R222, c[0x0][0x2d0], -R137.reuse ;  /* 0x0000b400de067a23 */ /* 0x102fe20000010889 */
[-C--:B------:R-:W-:Y:S02]  /*16fb0*/  @P0 IADD3.X R11, R5, R12.reuse, RZ, P5, !PT ;  /* 0x0000000c050b0210 */ /* 0x080fe40002ffe4ff */
[C---:B------:R-:W-:Y:S02]  /*16fc0*/  @P0 IADD3.X R9, R7.reuse, R13, RZ, P2, !PT ;  /* 0x0000000d07090210 */ /* 0x040fe400017fe4ff */
[----:B------:R1:W-:Y:S01]  /*16fd0*/  MUFU.EX2 R208, R6 ;  /* 0x0000000600d07308 */ /* 0x0003e20000000800 */
[----:B------:R-:W-:Y:S01]  /*16fe0*/  @P0 IADD3.X R5, R7, R12, RZ, P1, !PT ;  /* 0x0000000c07050210 */ /* 0x000fe20000ffe4ff */
[----:B------:R2:W-:Y:S01]  /*16ff0*/  @P0 LDGSTS.E.BYPASS.LTC128B.128 [R252+0x7100], [R10.64], !P3 ;  /* 0x071000000afc0fae */ /* 0x0005e2000d901d44 */
[----:B------:R-:W-:Y:S01]  /*17000*/  FMUL.FTZ R7, R132, R147 ;  /* 0x0000009384077220 */ /* 0x000fe20000410000 */
[----:B------:R-:W-:Y:S01]  /*17010*/  F2FP.PACK_AB R147, R232, R241 ;  /* 0x000000f1e893723e */ /* 0x000fe200000000ff */
[C---:B------:R-:W-:Y:S01]  /*17020*/  FMUL.FTZ R12, R3.reuse, R148 ;  /* 0x00000094030c7220 */ /* 0x040fe20000410000 */
[----:B------:R-:W-:Y:S01]  /*17030*/  MOV R222, R40 ;  /* 0x0000002800de7202 */ /* 0x000fe20000000f00 */
[C---:B------:R-:W-:Y:S02]  /*17040*/  FMUL.FTZ R13, R3.reuse, R149 ;  /* 0x00000095030d7220 */ /* 0x040fe40000410000 */
[C---:B------:R-:W-:Y:S01]  /*17050*/  FMUL.FTZ R40, R3.reuse, R176 ;  /* 0x000000b003287220 */ /* 0x040fe20000410000 */
[----:B------:R3:W-:Y:S08]  /*17060*/  @P0 LDGSTS.E.BYPASS.LTC128B.128 [R252+0x5900], [R8.64], !P4 ;  /* 0x0590000008fc0fae */ /* 0x0007f0000e101d44 */
[----:B------:R4:W-:Y:S01]  /*17070*/  @P0 LDGSTS.E.BYPASS.LTC128B.128 [R252+0x7900], [R4.64], !P3 ;  /* 0x0790000004fc0fae */ /* 0x0009e2000d901d44 */
[----:B-1----:R-:W-:Y:S01]  /*17080*/  FMUL.FTZ R6, R132, R146 ;  /* 0x0000009284067220 */ /* 0x002fe20000410000 */
[----:B------:R-:W-:Y:S06]  /*17090*/  F2FP.PACK_AB R146, R248, R247 ;  /* 0x000000f7f892723e */ /* 0x000fec00000000ff */
[----:B------:R-:W1:Y:S01]  /*170a0*/  LDSM.16.MT88.4 R20, [R233+0x100] ;  /* 0x00010000e914783b */ /* 0x000e620000004200 */
[----:B--2---:R-:W-:Y:S01]  /*170b0*/  FMUL.FTZ R10, R0, R142 ;  /* 0x0000008e000a7220 */ /* 0x004fe20000410000 */
[----:B------:R-:W-:Y:S01]  /*170c0*/  F2FP.PACK_AB R142, R216, R217 ;  /* 0x000000d9d88e723e */ /* 0x000fe200000000ff */
[----:B------:R-:W-:Y:S05]  /*170d0*/  FMUL.FTZ R11, R0, R143 ;  /* 0x0000008f000b7220 */ /* 0x000fea0000410000 */
[----:B------:R-:W2:Y:S01]  /*170e0*/  LDSM.16.MT88.4 R36, [R234+0x100] ;  /* 0x00010000ea24783b */ /* 0x000ea20000004200 */
[----:B---3--:R-:W-:Y:S01]  /*170f0*/  FMUL.FTZ R8, R3, R140 ;  /* 0x0000008c03087220 */ /* 0x008fe20000410000 */
[----:B------:R-:W-:Y:S01]  /*17100*/  F2FP.PACK_AB R140, R215, R212 ;  /* 0x000000d4d78c723e */ /* 0x000fe200000000ff */
[----:B------:R-:W-:Y:S05]  /*17110*/  FMUL.FTZ R9, R3, R141 ;  /* 0x0000008d03097220 */ /* 0x000fea0000410000 */
[----:B------:R-:W3:Y:S01]  /*17120*/  LDSM.16.MT88.4 R52, [R236+0x100] ;  /* 0x00010000ec34783b */ /* 0x000ee20000004200 */
[--C-:B----4-:R-:W-:Y:S01]  /*17130*/  FFMA.FTZ R4, R223, c[0x0][0x2d0], -R137.reuse ;  /* 0x0000b400df047a23 */ /* 0x110fe20000010889 */
[----:B------:R-:W-:Y:S01]  /*17140*/  MOV R223, R221 ;  /* 0x000000dd00df7202 */ /* 0x000fe20000000f00 */
[----:B------:R-:W-:Y:S01]  /*17150*/  FMUL.FTZ R5, R133, R145 ;  /* 0x0000009185057220 */ /* 0x000fe20000410000 */
[----:B------:R-:W-:Y:S01]  /*17160*/  F2FP.PACK_AB R145, R246, R213 ;  /* 0x000000d5f691723e */ /* 0x000fe200000000ff */
[----:B------:R4:W1:Y:S03]  /*17170*/  MUFU.EX2 R209, R4 ;  /* 0x0000000400d17308 */ /* 0x0008660000000800 */
[----:B------:R-:W-:Y:S01]  /*17180*/  LDSM.16.MT88.4 R152, [R233+0x2100] ;  /* 0x00210000e998783b */ /* 0x000fe20000004200 */
[----:B------:R-:W-:Y:S01]  /*17190*/  MOV R221, R63 ;  /* 0x0000003f00dd7202 */ /* 0x000fe20000000f00 */
[C---:B------:R-:W-:Y:S06]  /*171a0*/  FMUL.FTZ R63, R0.reuse, R199 ;  /* 0x000000c7003f7220 */ /* 0x040fec0000410000 */
[----:B------:R-:W0:Y:S01]  /*171b0*/  LDGDEPBAR ;  /* 0x00000000000079af */ /* 0x000e220000000000 */
[--C-:B----4-:R-:W-:Y:S01]  /*171c0*/  FFMA.FTZ R4, R219, c[0x0][0x2d0], -R137.reuse ;  /* 0x0000b400db047a23 */ /* 0x110fe20000010889 */
[----:B-1----:R-:W-:Y:S02]  /*171d0*/  F2FP.PACK_AB R141, R209, R208 ;  /* 0x000000d0d18d723e */ /* 0x002fe400000000ff */
[----:B------:R-:W-:Y:S01]  /*171e0*/  MOV R219, R42 ;  /* 0x0000002a00db7202 */ /* 0x000fe20000000f00 */
[----:B------:R1:W-:Y:S01]  /*171f0*/  MUFU.EX2 R210, R4 ;  /* 0x0000000400d27308 */ /* 0x0003e20000000800 */
[C---:B------:R-:W-:Y:S02]  /*17200*/  FMUL.FTZ R42, R0.reuse, R178 ;  /* 0x000000b2002a7220 */ /* 0x040fe40000410000 */
[----:B-1----:R-:W-:Y:S02]  /*17210*/  FFMA.FTZ R4, R15, c[0x0][0x2d0], -R137 ;  /* 0x0000b4000f047a23 */ /* 0x002fe40000010889 */
[----:B------:R-:W-:Y:S05]  /*17220*/  FMUL.FTZ R15, R0, R151 ;  /* 0x00000097000f7220 */ /* 0x000fea0000410000 */
[----:B------:R1:W4:Y:S01]  /*17230*/  MUFU.EX2 R211, R4 ;  /* 0x0000000400d37308 */ /* 0x0003220000000800 */
[----:B------:R-:W2:Y:S01]  /*17240*/  LDSM.16.MT88.4 R148, [R235+0x100] ;  /* 0x00010000eb94783b */ /* 0x000ea20000004200 */
[----:B-1----:R-:W-:Y:S01]  /*17250*/  FMUL.FTZ R4, R133, R144 ;  /* 0x0000009085047220 */ /* 0x002fe20000410000 */
[----:B------:R-:W-:Y:S02]  /*17260*/  F2FP.PACK_AB R144, R245, R214 ;  /* 0x000000d6f590723e */ /* 0x000fe400000000ff */
[----:B----4-:R-:W-:Y:S05]  /*17270*/  F2FP.PACK_AB R143, R211, R210 ;  /* 0x000000d2d38f723e */ /* 0x010fea00000000ff */
[-C--:B------:R-:W-:Y:S08]  /*17280*/  HMMA.16816.F32 R4, R144, R20.reuse, R4 ;  /* 0x000000149004723c */ /* 0x080ff00000001804 */
[C---:B------:R-:W-:Y:S07]  /*17290*/  HMMA.16816.F32 R8, R140.reuse, R20, R8 ;  /* 0x000000148c08723c */ /* 0x040fee0000001808 */
[C---:B------:R-:W-:Y:S01]  /*172a0*/  FMUL.FTZ R20, R133.reuse, R156 ;  /* 0x0000009c85147220 */ /* 0x040fe20000410000 */
[-C--:B------:R-:W-:Y:S04]  /*172b0*/  HMMA.16816.F32 R12, R140, R22.reuse, R12 ;  /* 0x000000168c0c723c */ /* 0x080fe8000000180c */
[----:B------:R-:W-:Y:S01]  /*172c0*/  MOV R156, R138 ;  /* 0x0000008a009c7202 */ /* 0x000fe20000000f00 */
[----:B------:R-:W-:Y:S01]  /*172d0*/  FMUL.FTZ R21, R133, R157 ;  /* 0x0000009d85157220 */ /* 0x000fe20000410000 */
[----:B------:R-:W-:Y:S01]  /*172e0*/  MOV R157, R62 ;  /* 0x0000003e009d7202 */ /* 0x000fe20000000f00 */
[--C-:B------:R-:W-:Y:S01]  /*172f0*/  FFMA.FTZ R138, R226, c[0x0][0x2d0], -R206.reuse ;  /* 0x0000b400e28a7a23 */ /* 0x100fe200000108ce */
[C---:B------:R-:W-:Y:S03]  /*17300*/  HMMA.16816.F32 R16, R144.reuse, R22, R16 ;  /* 0x000000169010723c */ /* 0x040fe60000001810 */
[----:B------:R1:W-:Y:S01]  /*17310*/  MUFU.EX2 R176, R138 ;  /* 0x0000008a00b07308 */ /* 0x0003e20000000800 */
[----:B------:R-:W-:Y:S03]  /*17320*/  FMUL.FTZ R62, R0, R198 ;  /* 0x000000c6003e7220 */ /* 0x000fe60000410000 */
[C---:B------:R-:W-:Y:S01]  /*17330*/  FMUL.FTZ R22, R132.reuse, R158 ;  /* 0x0000009e84167220 */ /* 0x040fe20000410000 */
[----:B------:R-:W-:Y:S01]  /*17340*/  MOV R158, R59 ;  /* 0x0000003b009e7202 */ /* 0x000fe20000000f00 */
[C---:B------:R-:W-:Y:S03]  /*17350*/  FMUL.FTZ R23, R132.reuse, R159 ;  /* 0x0000009f84177220 */ /* 0x040fe60000410000 */
[----:B------:R-:W-:Y:S01]  /*17360*/  MOV R159, R34 ;  /* 0x00000022009f7202 */ /* 0x000fe20000000f00 */
[----:B------:R-:W-:Y:S01]  /*17370*/  FMUL.FTZ R34, R132, R170 ;  /* 0x000000aa84227220 */ /* 0x000fe20000410000 */
[----:B------:R-:W-:Y:S01]  /*17380*/  MOV R170, R41 ;  /* 0x0000002900aa7202 */ /* 0x000fe20000000f00 */
[----:B------:R-:W-:Y:S01]  /*17390*/  FMUL.FTZ R41, R3, R177 ;  /* 0x000000b103297220 */ /* 0x000fe20000410000 */
[-C--:B--2---:R-:W-:Y:S03]  /*173a0*/  HMMA.16816.F32 R20, R144, R36.reuse, R20 ;  /* 0x000000249014723c */ /* 0x084fe60000001814 */
[C---:B------:R-:W-:Y:S01]  /*173b0*/  FMUL.FTZ R59, R0.reuse, R195 ;  /* 0x000000c3003b7220 */ /* 0x040fe20000410000 */
[----:B------:R-:W-:Y:S01]  /*173c0*/  MOV R177, R43 ;  /* 0x0000002b00b17202 */ /* 0x000fe20000000f00 */
[----:B------:R-:W-:Y:S03]  /*173d0*/  FMUL.FTZ R43, R0, R179 ;  /* 0x000000b3002b7220 */ /* 0x000fe60000410000 */
[C---:B------:R-:W-:Y:S04]  /*173e0*/  HMMA.16816.F32 R24, R140.reuse, R36, R24 ;  /* 0x000000248c18723c */ /* 0x040fe80000001818 */
[--C-:B-1----:R-:W-:Y:S03]  /*173f0*/  FFMA.FTZ R138, R227, c[0x0][0x2d0], -R206.reuse ;  /* 0x0000b400e38a7a23 */ /* 0x102fe600000108ce */
[C---:B------:R-:W-:Y:S01]  /*17400*/  FMUL.FTZ R36, R133.reuse, R172 ;  /* 0x000000ac85247220 */ /* 0x040fe20000410000 */
[-C--:B------:R-:W-:Y:S04]  /*17410*/  HMMA.16816.F32 R28, R140, R38.reuse, R28 ;  /* 0x000000268c1c723c */ /* 0x080fe8000000181c */
[C---:B------:R-:W-:Y:S01]  /*17420*/  FMUL.FTZ R37, R133.reuse, R173 ;  /* 0x000000ad85257220 */ /* 0x040fe20000410000 */
[----:B------:R-:W-:Y:S01]  /*17430*/  MOV R172, R66 ;  /* 0x0000004200ac7202 */ /* 0x000fe20000000f00 */
[C---:B------:R-:W-:Y:S01]  /*17440*/  FMUL.FTZ R66, R132.reuse, R202 ;  /* 0x000000ca84427220 */ /* 0x040fe20000410000 */
[----:B------:R-:W-:Y:S01]  /*17450*/  MOV R173, R65 ;  /* 0x0000004100ad7202 */ /* 0x000fe20000000f00 */
[C---:B------:R-:W-:Y:S04]  /*17460*/  HMMA.16816.F32 R32, R144.reuse, R38, R32 ;  /* 0x000000269020723c */ /* 0x040fe80000001820 */
[C---:B------:R-:W-:Y:S03]  /*17470*/  FMUL.FTZ R65, R133.reuse, R201 ;  /* 0x000000c985417220 */ /* 0x040fe60000410000 */
[----:B------:R-:W-:Y:S01]  /*17480*/  FMUL.FTZ R39, R132, R175 ;  /* 0x000000af84277220 */ /* 0x000fe20000410000 */
[----:B------:R-:W-:Y:S01]  /*17490*/  MOV R175, R47 ;  /* 0x0000002f00af7202 */ /* 0x000fe20000000f00 */
[----:B------:R-:W-:Y:S03]  /*174a0*/  FMUL.FTZ R47, R0, R183 ;  /* 0x000000b7002f7220 */ /* 0x000fe60000410000 */
[----:B------:R-:W-:Y:S01]  /*174b0*/  MOV R183, R250 ;  /* 0x000000fa00b77202 */ /* 0x000fe20000000f00 */
[----:B------:R-:W-:Y:S01]  /*174c0*/  FMUL.FTZ R38, R132, R174 ;  /* 0x000000ae84267220 */ /* 0x000fe20000410000 */
[----:B------:R1:W2:Y:S01]  /*174d0*/  MUFU.EX2 R250, R138 ;  /* 0x0000008a00fa7308 */ /* 0x0002a20000000800 */
[----:B------:R-:W-:Y:S05]  /*174e0*/  MOV R174, R251 ;  /* 0x000000fb00ae7202 */ /* 0x000fea0000000f00 */
[-C--:B---3--:R-:W-:Y:S08]  /*174f0*/  HMMA.16816.F32 R36, R144, R52.reuse, R36 ;  /* 0x000000349024723c */ /* 0x088ff00000001824 */
[C---:B------:R-:W-:Y:S07]  /*17500*/  HMMA.16816.F32 R40, R140.reuse, R52, R40 ;  /* 0x000000348c28723c */ /* 0x040fee0000001828 */
[C---:B------:R-:W-:Y:S01]  /*17510*/  FMUL.FTZ R52, R133.reuse, R188 ;  /* 0x000000bc85347220 */ /* 0x040fe20000410000 */
[-C--:B------:R-:W-:Y:S04]  /*17520*/  HMMA.16816.F32 R44, R140, R54.reuse, R44 ;  /* 0x000000368c2c723c */ /* 0x080fe8000000182c */
[--C-:B-1----:R-:W-:Y:S02]  /*17530*/  FFMA.FTZ R138, R224, c[0x0][0x2d0], -R206.reuse ;  /* 0x0000b400e08a7a23 */ /* 0x102fe400000108ce */
[----:B------:R-:W-:Y:S02]  /*17540*/  FMUL.FTZ R53, R133, R189 ;  /* 0x000000bd85357220 */ /* 0x000fe40000410000 */
[C---:B------:R-:W-:Y:S01]  /*17550*/  HMMA.16816.F32 R48, R144.reuse, R54, R48 ;  /* 0x000000369030723c */ /* 0x040fe20000001830 */
[----:B------:R1:W-:Y:S06]  /*17560*/  MUFU.EX2 R179, R138 ;  /* 0x0000008a00b37308 */ /* 0x0003ec0000000800 */
[C---:B------:R-:W-:Y:S02]  /*17570*/  FMUL.FTZ R55, R132.reuse, R191 ;  /* 0x000000bf84377220 */ /* 0x040fe40000410000 */
[----:B------:R-:W-:Y:S07]  /*17580*/  FMUL.FTZ R54, R132, R190 ;  /* 0x000000be84367220 */ /* 0x000fee0000410000 */
[-C--:B------:R-:W-:Y:S08]  /*17590*/  HMMA.16816.F32 R52, R144, R148.reuse, R52 ;  /* 0x000000949034723c */ /* 0x080ff00000001834 */
[C---:B------:R-:W-:Y:S04]  /*175a0*/  HMMA.16816.F32 R56, R140.reuse, R148, R56 ;  /* 0x000000948c38723c */ /* 0x040fe80000001838 */
[--C-:B-1----:R-:W-:Y:S04]  /*175b0*/  FFMA.FTZ R138, R225, c[0x0][0x2d0], -R206.reuse ;  /* 0x0000b400e18a7a23 */ /* 0x102fe800000108ce */
[-C--:B------:R-:W-:Y:S01]  /*175c0*/  HMMA.16816.F32 R60, R140, R150.reuse, R60 ;  /* 0x000000968c3c723c */ /* 0x080fe2000000183c */
[----:B------:R1:W-:Y:S07]  /*175d0*/  MUFU.EX2 R193, R138 ;  /* 0x0000008a00c17308 */ /* 0x0003ee0000000800 */
[C---:B------:R-:W-:Y:S01]  /*175e0*/  HMMA.16816.F32 R64, R144.reuse, R150, R64 ;  /* 0x000000969040723c */ /* 0x040fe20000001840 */
[----:B------:R-:W3:Y:S07]  /*175f0*/  LDSM.16.MT88.4 R148, [R234+0x2100] ;  /* 0x00210000ea94783b */ /* 0x000eee0000004200 */
[-C--:B------:R-:W-:Y:S08]  /*17600*/  HMMA.16816.F32 R68, R144, R152.reuse, R68 ;  /* 0x000000989044723c */ /* 0x080ff00000001844 */
[C---:B------:R-:W-:Y:S04]  /*17610*/  HMMA.16816.F32 R72, R140.reuse, R152, R72 ;  /* 0x000000988c48723c */ /* 0x040fe80000001848 */
[--C-:B-1----:R-:W-:Y:S04]  /*17620*/  FFMA.FTZ R138, R231, c[0x0][0x2d0], -R207.reuse ;  /* 0x0000b400e78a7a23 */ /* 0x102fe800000108cf */
[-C--:B------:R-:W-:Y:S01]  /*17630*/  HMMA.16816.F32 R76, R140, R154.reuse, R76 ;  /* 0x0000009a8c4c723c */ /* 0x080fe2000000184c */
[----:B------:R1:W-:Y:S07]  /*17640*/  MUFU.EX2 R191, R138 ;  /* 0x0000008a00bf7308 */ /* 0x0003ee0000000800 */
[C---:B------:R-:W-:Y:S01]  /*17650*/  HMMA.16816.F32 R80, R144.reuse, R154, R80 ;  /* 0x0000009a9050723c */ /* 0x040fe20000001850 */
[----:B------:R-:W4:Y:S07]  /*17660*/  LDSM.16.MT88.4 R152, [R236+0x2100] ;  /* 0x00210000ec98783b */ /* 0x000f2e0000004200 */
[-C--:B---3--:R-:W-:Y:S08]  /*17670*/  HMMA.16816.F32 R84, R144, R148.reuse, R84 ;  /* 0x000000949054723c */ /* 0x088ff00000001854 */
[C---:B------:R-:W-:Y:S04]  /*17680*/  HMMA.16816.F32 R88, R140.reuse, R148, R88 ;  /* 0x000000948c58723c */ /* 0x040fe80000001858 */
[--C-:B-1----:R-:W-:Y:S04]  /*17690*/  FFMA.FTZ R138, R230, c[0x0][0x2d0], -R207.reuse ;  /* 0x0000b400e68a7a23 */ /* 0x102fe800000108cf */
[-C--:B------:R-:W-:Y:S01]  /*176a0*/  HMMA.16816.F32 R92, R140, R150.reuse, R92 ;  /* 0x000000968c5c723c */ /* 0x080fe2000000185c */
[----:B------:R1:W3:Y:S07]  /*176b0*/  MUFU.EX2 R251, R138 ;  /* 0x0000008a00fb7308 */ /* 0x0002ee0000000800 */
[C---:B------:R-:W-:Y:S01]  /*176c0*/  HMMA.16816.F32 R96, R144.reuse, R150, R96 ;  /* 0x000000969060723c */ /* 0x040fe20000001860 */
[----:B------:R-:W2:Y:S07]  /*176d0*/  LDSM.16.MT88.4 R148, [R235+0x2100] ;  /* 0x00210000eb94783b */ /* 0x000eae0000004200 */
[-C--:B----4-:R-:W-:Y:S08]  /*176e0*/  HMMA.16816.F32 R100, R144, R152.reuse, R100 ;  /* 0x000000989064723c */ /* 0x090ff00000001864 */
[C---:B------:R-:W-:Y:S04]  /*176f0*/  HMMA.16816.F32 R104, R140.reuse, R152, R104 ;  /* 0x000000988c68723c */ /* 0x040fe80000001868 */
[--C-:B-1----:R-:W-:Y:S04]  /*17700*/  FFMA.FTZ R138, R228, c[0x0][0x2d0], -R207.reuse ;  /* 0x0000b400e48a7a23 */ /* 0x102fe800000108cf */
[-C--:B------:R-:W-:Y:S01]  /*17710*/  HMMA.16816.F32 R108, R140, R154.reuse, R108 ;  /* 0x0000009a8c6c723c */ /* 0x080fe2000000186c */
[----:B------:R1:W-:Y:S07]  /*17720*/  MUFU.EX2 R178, R138 ;  /* 0x0000008a00b27308 */ /* 0x0003ee0000000800 */
[C---:B------:R-:W-:Y:S01]  /*17730*/  HMMA.16816.F32 R112, R144.reuse, R154, R112 ;  /* 0x0000009a9070723c */ /* 0x040fe20000001870 */
[----:B------:R-:W4:Y:S07]  /*17740*/  LDSM.16.MT88.4 R152, [R233+0x900] ;  /* 0x00090000e998783b */ /* 0x000f2e0000004200 */
[-C--:B--2---:R-:W-:Y:S08]  /*17750*/  HMMA.16816.F32 R116, R144, R148.reuse, R116 ;  /* 0x000000949074723c */ /* 0x084ff00000001874 */
[C---:B------:R-:W-:Y:S04]  /*17760*/  HMMA.16816.F32 R120, R140.reuse, R148, R120 ;  /* 0x000000948c78723c */ /* 0x040fe80000001878 */
[----:B-1----:R-:W-:Y:S04]  /*17770*/  FFMA.FTZ R138, R229, c[0x0][0x2d0], -R207 ;  /* 0x0000b400e58a7a23 */ /* 0x002fe800000108cf */
[-C--:B------:R-:W-:Y:S01]  /*17780*/  HMMA.16816.F32 R124, R140, R150.reuse, R124 ;  /* 0x000000968c7c723c */ /* 0x080fe2000000187c */
[----:B------:R1:W2:Y:S06]  /*17790*/  MUFU.EX2 R196, R138 ;  /* 0x0000008a00c47308 */ /* 0x0002ac0000000800 */
[----:B------:R-:W-:Y:S02]  /*177a0*/  F2FP.PACK_AB R140, R250, R176 ;  /* 0x000000b0fa8c723e */ /* 0x000fe400000000ff */
[----:B---3--:R-:W-:Y:S03]  /*177b0*/  F2FP.PACK_AB R141, R251, R191 ;  /* 0x000000bffb8d723e */ /* 0x008fe600000000ff */
[----:B------:R-:W-:Y:S01]  /*177c0*/  F2FP.PACK_AB R142, R193, R179 ;  /* 0x000000b3c18e723e */ /* 0x000fe200000000ff */
[--C-:B-1----:R-:W-:Y:S01]  /*177d0*/  FFMA.FTZ R138, R183, c[0x0][0x2d0], -R205.reuse ;  /* 0x0000b400b78a7a23 */ /* 0x102fe200000108cd */
[----:B------:R-:W-:Y:S02]  /*177e0*/  MOV R183, R182 ;  /* 0x000000b600b77202 */ /* 0x000fe40000000f00 */
[----:B------:R-:W-:Y:S02]  /*177f0*/  MOV R182, R181 ;  /* 0x000000b500b67202 */ /* 0x000fe40000000f00 */
[----:B------:R-:W-:Y:S02]  /*17800*/  MOV R181, R180 ;  /* 0x000000b400b57202 */ /* 0x000fe40000000f00 */
[----:B------:R-:W-:Y:S02]  /*17810*/  MOV R180, R177 ;  /* 0x000000b100b47202 */ /* 0x000fe40000000f00 */
[----:B------:R-:W-:Y:S02]  /*17820*/  MOV R177, R239 ;  /* 0x000000ef00b17202 */ /* 0x000fe40000000f00 */
[----:B------:R1:W-:Y:S01]  /*17830*/  MUFU.EX2 R239, R138 ;  /* 0x0000008a00ef7308 */ /* 0x0003e20000000800 */
[----:B--2---:R-:W-:Y:S01]  /*17840*/  F2FP.PACK_AB R143, R196, R178 ;  /* 0x000000b2c48f723e */ /* 0x004fe200000000ff */
[--C-:B-1----:R-:W-:Y:S01]  /*17850*/  FFMA.FTZ R138, R183, c[0x0][0x2d0], -R205.reuse ;  /* 0x0000b400b78a7a23 */ /* 0x102fe200000108cd */
[----:B------:R-:W-:Y:S02]  /*17860*/  MOV R183, R182 ;  /* 0x000000b600b77202 */ /* 0x000fe40000000f00 */
[----:B------:R-:W-:Y:S02]  /*17870*/  MOV R182, R181 ;  /* 0x000000b500b67202 */ /* 0x000fe40000000f00 */
[----:B------:R-:W-:Y:S02]  /*17880*/  MOV R181, R180 ;  /* 0x000000b400b57202 */ /* 0x000fe40000000f00 */
        /* <DEDUP_REMOVED lines=8> */
[----:B------:R-:W-:Y:S02]  /*17910*/  MOV R218, R130 ;  /* 0x0000008200da7202 */ /* 0x000fe40000000f00 */
[----:B------:R-:W2:Y:S01]  /*17920*/  LDL.LU R130, [R1+0x90] ;  /* 0x0000900001827983 */ /* 0x000ea20000300800 */
[--C-:B-1----:R-:W-:Y:S01]  /*17930*/  FFMA.FTZ R138, R183, c[0x0][0x2d0], -R205.reuse ;  /* 0x0000b400b78a7a23 */ /* 0x102fe200000108cd */
[----:B------:R-:W-:Y:S02]  /*17940*/  MOV R183, R181 ;  /* 0x000000b500b77202 */ /* 0x000fe40000000f00 */
[----:B------:R-:W-:Y:S02]  /*17950*/  MOV R181, R177 ;  /* 0x000000b100b57202 */ /* 0x000fe40000000f00 */
[----:B------:R1:W-:Y:S02]  /*17960*/  MUFU.EX2 R177, R138 ;  /* 0x0000008a00b17308 */ /* 0x0003e40000000800 */
[----:B-1----:R-:W-:Y:S01]  /*17970*/  FFMA.FTZ R138, R184, c[0x0][0x2d0], -R205 ;  /* 0x0000b400b88a7a23 */ /* 0x002fe200000108cd */
[----:B------:R-:W-:Y:S02]  /*17980*/  MOV R184, R183 ;  /* 0x000000b700b87202 */ /* 0x000fe40000000f00 */
[----:B------:R-:W-:Y:S05]  /*17990*/  MOV R183, R182 ;  /* 0x000000b600b77202 */ /* 0x000fea0000000f00 */
[----:B------:R1:W-:Y:S01]  /*179a0*/  MUFU.EX2 R197, R138 ;  /* 0x0000008a00c57308 */ /* 0x0003e20000000800 */
[----:B------:R-:W-:Y:S02]  /*179b0*/  MOV R182, R181 ;  /* 0x000000b500b67202 */ /* 0x000fe40000000f00 */
[----:B------:R-:W-:Y:S02]  /*179c0*/  MOV R181, R180 ;  /* 0x000000b400b57202 */ /* 0x000fe40000000f00 */
[----:B------:R-:W-:Y:S02]  /*179d0*/  MOV R180, R175 ;  /* 0x000000af00b47202 */ /* 0x000fe40000000f00 */
[----:B------:R-:W-:Y:S02]  /*179e0*/  MOV R175, R173 ;  /* 0x000000ad00af7202 */ /* 0x000fe40000000f00 */
[----:B------:R-:W-:Y:S02]  /*179f0*/  MOV R173, R168 ;  /* 0x000000a800ad7202 */ /* 0x000fe40000000f00 */
[----:B------:R-:W-:Y:S02]  /*17a00*/  MOV R168, R131 ;  /* 0x0000008300a87202 */ /* 0x000fe40000000f00 */
[----:B------:R-:W3:Y:S04]  /*17a10*/  LDL.LU R131, [R1+0x8c] ;  /* 0x00008c0001837983 */ /* 0x000ee80000300800 */
[----:B------:R-:W4:Y:S04]  /*17a20*/  LDL.LU R186, [R1+0xc] ;  /* 0x00000c0001ba7983 */ /* 0x000f280000300800 */
[----:B------:R-:W4:Y:S01]  /*17a30*/  LDL.LU R185, [R1+0x8] ;  /* 0x0000080001b97983 */ /* 0x000f220000300800 */
[--C-:B-1----:R-:W-:Y:S01]  /*17a40*/  FFMA.FTZ R138, R184, c[0x0][0x2d0], -R137.reuse ;  /* 0x0000b400b88a7a23 */ /* 0x102fe20000010889 */
        /* <DEDUP_REMOVED lines=9> */
[--C-:B-1----:R-:W-:Y:S01]  /*17ae0*/  FFMA.FTZ R138, R183, c[0x0][0x2d0], -R137.reuse ;  /* 0x0000b400b78a7a23 */ /* 0x102fe20000010889 */
[----:B------:R-:W-:Y:S07]  /*17af0*/  MOV R183, R181 ;  /* 0x000000b500b77202 */ /* 0x000fee0000000f00 */
[----:B------:R1:W-:Y:S02]  /*17b00*/  MUFU.EX2 R181, R138 ;  /* 0x0000008a00b57308 */ /* 0x0003e40000000800 */
[----:B-1----:R-:W-:Y:S08]  /*17b10*/  FFMA.FTZ R138, R183, c[0x0][0x2d0], -R137 ;  /* 0x0000b400b78a7a23 */ /* 0x002ff00000010889 */
[----:B------:R1:W-:Y:S02]  /*17b20*/  MUFU.EX2 R201, R138 ;  /* 0x0000008a00c97308 */ /* 0x0003e40000000800 */
[--C-:B-1----:R-:W-:Y:S08]  /*17b30*/  FFMA.FTZ R138, R182, c[0x0][0x2d0], -R206.reuse ;  /* 0x0000b400b68a7a23 */ /* 0x102ff000000108ce */
[----:B------:R1:W1:Y:S02]  /*17b40*/  MUFU.EX2 R200, R138 ;  /* 0x0000008a00c87308 */ /* 0x0002640000000800 */
[--C-:B-1----:R-:W-:Y:S01]  /*17b50*/  FFMA.FTZ R138, R169, c[0x0][0x2d0], -R206.reuse ;  /* 0x0000b400a98a7a23 */ /* 0x102fe200000108ce */
[----:B------:R-:W-:Y:S02]  /*17b60*/  MOV R169, R168 ;  /* 0x000000a800a97202 */ /* 0x000fe40000000f00 */
[----:B------:R-:W-:Y:S05]  /*17b70*/  MOV R168, R219 ;  /* 0x000000db00a87202 */ /* 0x000fea0000000f00 */
[----:B------:R1:W-:Y:S02]  /*17b80*/  MUFU.EX2 R219, R138 ;  /* 0x0000008a00db7308 */ /* 0x0003e40000000800 */
[--C-:B-1----:R-:W-:Y:S08]  /*17b90*/  FFMA.FTZ R138, R180, c[0x0][0x2d0], -R206.reuse ;  /* 0x0000b400b48a7a23 */ /* 0x102ff000000108ce */
[----:B------:R1:W-:Y:S02]  /*17ba0*/  MUFU.EX2 R189, R138 ;  /* 0x0000008a00bd7308 */ /* 0x0003e40000000800 */
[----:B-1----:R-:W-:Y:S02]  /*17bb0*/  FFMA.FTZ R138, R175, c[0x0][0x2d0], -R206 ;  /* 0x0000b400af8a7a23 */ /* 0x002fe400000108ce */
[----:B------:R-:W-:Y:S06]  /*17bc0*/  FFMA.FTZ R175, R218, c[0x0][0x2d0], -R205 ;  /* 0x0000b400daaf7a23 */ /* 0x000fec00000108cd */
[----:B------:R1:W-:Y:S10]  /*17bd0*/  MUFU.EX2 R182, R138 ;  /* 0x0000008a00b67308 */ /* 0x0003f40000000800 */
[----:B------:R1:W-:Y:S01]  /*17be0*/  MUFU.EX2 R230, R175 ;  /* 0x000000af00e67308 */ /* 0x0003e20000000800 */
[----:B--2---:R-:W-:Y:S02]  /*17bf0*/  FMUL.FTZ R130, R132, R130 ;  /* 0x0000008284827220 */ /* 0x004fe40000410000 */
[----:B-1----:R-:W-:Y:S02]  /*17c00*/  FFMA.FTZ R138, R174, c[0x0][0x2d0], -R207 ;  /* 0x0000b400ae8a7a23 */ /* 0x002fe400000108cf */
[----:B------:R-:W-:Y:S05]  /*17c10*/  FFMA.FTZ R174, R222, c[0x0][0x2d0], -R205 ;  /* 0x0000b400deae7a23 */ /* 0x000fea00000108cd */
[----:B------:R1:W-:Y:S01]  /*17c20*/  MUFU.EX2 R184, R138 ;  /* 0x0000008a00b87308 */ /* 0x0003e20000000800 */
[----:B------:R-:W-:Y:S09]  /*17c30*/  MOV R175, R200 ;  /* 0x000000c800af7202 */ /* 0x000ff20000000f00 */
[----:B------:R2:W-:Y:S01]  /*17c40*/  MUFU.EX2 R231, R174 ;  /* 0x000000ae00e77308 */ /* 0x0005e20000000800 */
[--C-:B-1----:R-:W-:Y:S01]  /*17c50*/  FFMA.FTZ R138, R169, c[0x0][0x2d0], -R207.reuse ;  /* 0x0000b400a98a7a23 */ /* 0x102fe200000108cf */
[----:B------:R-:W-:Y:S02]  /*17c60*/  MOV R169, R168 ;  /* 0x000000a800a97202 */ /* 0x000fe40000000f00 */
[----:B------:R-:W-:Y:S06]  /*17c70*/  MOV R168, R220 ;  /* 0x000000dc00a87202 */ /* 0x000fec0000000f00 */
[----:B------:R1:W-:Y:S01]  /*17c80*/  MUFU.EX2 R220, R138 ;  /* 0x0000008a00dc7308 */ /* 0x0003e20000000800 */
[----:B--2---:R-:W-:Y:S01]  /*17c90*/  MOV R174, R201 ;  /* 0x000000c900ae7202 */ /* 0x004fe20000000f00 */
[C---:B---3--:R-:W-:Y:S02]  /*17ca0*/  FMUL.FTZ R131, R132.reuse, R131 ;  /* 0x0000008384837220 */ /* 0x048fe40000410000 */
[----:B-1----:R-:W-:Y:S02]  /*17cb0*/  FFMA.FTZ R138, R173, c[0x0][0x2d0], -R207 ;  /* 0x0000b400ad8a7a23 */ /* 0x002fe400000108cf */
[----:B------:R-:W-:Y:S02]  /*17cc0*/  FFMA.FTZ R173, R223, c[0x0][0x2d0], -R205 ;  /* 0x0000b400dfad7a23 */ /* 0x000fe400000108cd */
[----:B----4-:R-:W-:Y:S01]  /*17cd0*/  FFMA.FTZ R133, R133, R186, R214 ;  /* 0x000000ba85857223 */ /* 0x010fe200000100d6 */
[----:B------:R-:W-:Y:S01]  /*17ce0*/  HMMA.16816.F32 R128, R144, R150, R128 ;  /* 0x000000969080723c */ /* 0x000fe20000001880 */
[----:B------:R-:W1:Y:S01]  /*17cf0*/  LDSM.16.MT88.4 R148, [R234+0x900] ;  /* 0x00090000ea94783b */ /* 0x000e620000004200 */
[----:B------:R2:W-:Y:S02]  /*17d00*/  MUFU.EX2 R188, R138 ;  /* 0x0000008a00bc7308 */ /* 0x0005e40000000800 */
[----:B------:R-:W-:Y:S02]  /*17d10*/  FFMA.FTZ R132, R132, R185, R213 ;  /* 0x000000b984847223 */ /* 0x000fe400000100d5 */
[----:B------:R-:W-:Y:S01]  /*17d20*/  FADD.FTZ R133, R245, R133 ;  /* 0x00000085f5857221 */ /* 0x000fe20000010000 */
[----:B------:R-:W-:Y:S01]  /*17d30*/  F2FP.PACK_AB R144, R243, R239 ;  /* 0x000000eff390723e */ /* 0x000fe200000000ff */
[-C--:B------:R-:W-:Y:S04]  /*17d40*/  HMMA.16816.F32 R4, R140, R152.reuse, R4 ;  /* 0x000000988c04723c */ /* 0x080fe80000001804 */
[----:B------:R-:W-:Y:S01]  /*17d50*/  MUFU.EX2 R173, R173 ;  /* 0x000000ad00ad7308 */ /* 0x000fe20000000800 */
[----:B------:R-:W-:Y:S01]  /*17d60*/  F2FP.PACK_AB R145, R202, R249 ;  /* 0x000000f9ca91723e */ /* 0x000fe200000000ff */
[----:B------:R-:W-:Y:S01]  /*17d70*/  FADD.FTZ R133, R247, R133 ;  /* 0x00000085f7857221 */ /* 0x000fe20000010000 */
[----:B------:R-:W-:Y:S01]  /*17d80*/  F2FP.PACK_AB R147, R201, R181 ;  /* 0x000000b5c993723e */ /* 0x000fe200000000ff */
[----:B------:R-:W-:Y:S01]  /*17d90*/  FADD.FTZ R132, R246, R132 ;  /* 0x00000084f6847221 */ /* 0x000fe20000010000 */
[----:B------:R-:W-:Y:S03]  /*17da0*/  F2FP.PACK_AB R146, R197, R177 ;  /* 0x000000b1c592723e */ /* 0x000fe600000000ff */
[----:B------:R-:W-:Y:S02]  /*17db0*/  FADD.FTZ R133, R248, R133 ;  /* 0x00000085f8857221 */ /* 0x000fe40000010000 */
[----:B------:R-:W-:Y:S02]  /*17dc0*/  FADD.FTZ R132, R241, R132 ;  /* 0x00000084f1847221 */ /* 0x000fe40000010000 */
[C---:B------:R-:W-:Y:S04]  /*17dd0*/  HMMA.16816.F32 R8, R144.reuse, R152, R8 ;  /* 0x000000989008723c */ /* 0x040fe80000001808 */
[----:B------:R-:W-:Y:S02]  /*17de0*/  FADD.FTZ R132, R232, R132 ;  /* 0x00000084e8847221 */ /* 0x000fe40000010000 */
[--C-:B--2---:R-:W-:Y:S02]  /*17df0*/  FFMA.FTZ R138, R172, c[0x0][0x2d0], -R207.reuse ;  /* 0x0000b400ac8a7a23 */ /* 0x104fe400000108cf */
[-C--:B------:R-:W-:Y:S02]  /*17e00*/  HMMA.16816.F32 R12, R144, R154.reuse, R12 ;  /* 0x0000009a900c723c */ /* 0x080fe4000000180c */
[----:B------:R2:W-:Y:S02]  /*17e10*/  MUFU.EX2 R180, R138 ;  /* 0x0000008a00b47308 */ /* 0x0005e40000000800 */
[----:B------:R-:W-:Y:S02]  /*17e20*/  FFMA.FTZ R172, R157, c[0x0][0x2d0], -R207 ;  /* 0x0000b4009dac7a23 */ /* 0x000fe400000108cf */
[----:B------:R-:W-:Y:S02]  /*17e30*/  FADD.FTZ R133, R176, R133 ;  /* 0x00000085b0857221 */ /* 0x000fe40000010000 */
[C---:B------:R-:W-:Y:S01]  /*17e40*/  HMMA.16816.F32 R16, R140.reuse, R154, R16 ;  /* 0x0000009a8c10723c */ /* 0x040fe20000001810 */
[----:B------:R-:W3:Y:S07]  /*17e50*/  LDSM.16.MT88.4 R152, [R236+0x900] ;  /* 0x00090000ec98783b */ /* 0x000eee0000004200 */
[-C--:B-1----:R-:W-:Y:S08]  /*17e60*/  HMMA.16816.F32 R20, R140, R148.reuse, R20 ;  /* 0x000000948c14723c */ /* 0x082ff00000001814 */
[C---:B------:R-:W-:Y:S04]  /*17e70*/  HMMA.16816.F32 R24, R144.reuse, R148, R24 ;  /* 0x000000949018723c */ /* 0x040fe80000001818 */
[----:B--2---:R-:W-:Y:S02]  /*17e80*/  FFMA.FTZ R138, R169, c[0x0][0x2d0], -R205 ;  /* 0x0000b400a98a7a23 */ /* 0x004fe400000108cd */
[--C-:B------:R-:W-:Y:S02]  /*17e90*/  FFMA.FTZ R169, R165, c[0x0][0x2d0], -R206.reuse ;  /* 0x0000b400a5a97a23 */ /* 0x100fe400000108ce */
[-C--:B------:R-:W-:Y:S01]  /*17ea0*/  HMMA.16816.F32 R28, R144, R150.reuse, R28 ;  /* 0x00000096901c723c */ /* 0x080fe2000000181c */
[----:B------:R1:W-:Y:S03]  /*17eb0*/  MUFU.EX2 R183, R138 ;  /* 0x0000008a00b77308 */ /* 0x0003e60000000800 */
[----:B------:R-:W-:Y:S04]  /*17ec0*/  FFMA.FTZ R165, R159, c[0x0][0x2d0], -R207 ;  /* 0x0000b4009fa57a23 */ /* 0x000fe800000108cf */
[C---:B------:R-:W-:Y:S01]  /*17ed0*/  HMMA.16816.F32 R32, R140.reuse, R150, R32 ;  /* 0x000000968c20723c */ /* 0x040fe20000001820 */
[----:B------:R-:W2:Y:S02]  /*17ee0*/  LDSM.16.MT88.4 R148, [R235+0x900] ;  /* 0x00090000eb94783b */ /* 0x000ea40000004200 */
[----:B------:R-:W-:Y:S05]  /*17ef0*/  MUFU.EX2 R199, R169 ;  /* 0x000000a900c77308 */ /* 0x000fea0000000800 */
[-C--:B---3--:R-:W-:Y:S05]  /*17f00*/  HMMA.16816.F32 R36, R140, R152.reuse, R36 ;  /* 0x000000988c24723c */ /* 0x088fea0000001824 */
[----:B------:R-:W-:Y:S03]  /*17f10*/  MUFU.EX2 R198, R165 ;  /* 0x000000a500c67308 */ /* 0x000fe60000000800 */
[C---:B------:R-:W-:Y:S04]  /*17f20*/  HMMA.16816.F32 R40, R144.reuse, R152, R40 ;  /* 0x000000989028723c */ /* 0x040fe80000001828 */
[----:B-1----:R-:W-:Y:S02]  /*17f30*/  FFMA.FTZ R138, R168, c[0x0][0x2d0], -R205 ;  /* 0x0000b400a88a7a23 */ /* 0x002fe400000108cd */
[--C-:B------:R-:W-:Y:S01]  /*17f40*/  FFMA.FTZ R168, R163, c[0x0][0x2d0], -R206.reuse ;  /* 0x0000b400a3a87a23 */ /* 0x100fe200000108ce */
[----:B------:R1:W-:Y:S01]  /*17f50*/  MUFU.EX2 R165, R172 ;  /* 0x000000ac00a57308 */ /* 0x0003e20000000800 */
[-C--:B------:R-:W-:Y:S08]  /*17f60*/  HMMA.16816.F32 R44, R144, R154.reuse, R44 ;  /* 0x0000009a902c723c */ /* 0x080ff0000000182c */
[C---:B------:R-:W-:Y:S01]  /*17f70*/  HMMA.16816.F32 R48, R140.reuse, R154, R48 ;  /* 0x0000009a8c30723c */ /* 0x040fe20000001830 */
[----:B------:R-:W3:Y:S01]  /*17f80*/  LDSM.16.MT88.4 R152, [R233+0x2900] ;  /* 0x00290000e998783b */ /* 0x000ee20000004200 */
[----:B------:R-:W4:Y:S06]  /*17f90*/  MUFU.EX2 R218, R168 ;  /* 0x000000a800da7308 */ /* 0x000f2c0000000800 */
[-C--:B--2---:R-:W-:Y:S04]  /*17fa0*/  HMMA.16816.F32 R52, R140, R148.reuse, R52 ;  /* 0x000000948c34723c */ /* 0x084fe80000001834 */
[----:B------:R2:W-:Y:S01]  /*17fb0*/  MUFU.EX2 R192, R138 ;  /* 0x0000008a00c07308 */ /* 0x0005e20000000800 */
[----:B-1----:R-:W-:Y:S03]  /*17fc0*/  MOV R172, R202 ;  /* 0x000000ca00ac7202 */ /* 0x002fe60000000f00 */
[C---:B------:R-:W-:Y:S08]  /*17fd0*/  HMMA.16816.F32 R56, R144.reuse, R148, R56 ;  /* 0x000000949038723c */ /* 0x040ff00000001838 */
[-C--:B------:R-:W-:Y:S04]  /*17fe0*/  HMMA.16816.F32 R60, R144, R150.reuse, R60 ;  /* 0x00000096903c723c */ /* 0x080fe8000000183c */
[-C--:B----4-:R-:W-:Y:S04]  /*17ff0*/  MOV R176, R218.reuse ;  /* 0x000000da00b07202 */ /* 0x090fe80000000f00 */
[C---:B------:R-:W-:Y:S01]  /*18000*/  HMMA.16816.F32 R64, R140.reuse, R150, R64 ;  /* 0x000000968c40723c */ /* 0x040fe20000001840 */
[----:B------:R-:W1:Y:S03]  /*18010*/  LDSM.16.MT88.4 R148, [R234+0x2900] ;  /* 0x00290000ea94783b */ /* 0x000e660000004200 */
[--C-:B--2---:R-:W-:Y:S02]  /*18020*/  FFMA.FTZ R138, R167, c[0x0][0x2d0], -R137.reuse ;  /* 0x0000b400a78a7a23 */ /* 0x104fe40000010889 */
[--C-:B------:R-:W-:Y:S02]  /*18030*/  FFMA.FTZ R167, R162, c[0x0][0x2d0], -R206.reuse ;  /* 0x0000b400a2a77a23 */ /* 0x100fe400000108ce */
[----:B------:R2:W-:Y:S01]  /*18040*/  MUFU.EX2 R226, R138 ;  /* 0x0000008a00e27308 */ /* 0x0005e20000000800 */
[-C--:B---3--:R-:W-:Y:S08]  /*18050*/  HMMA.16816.F32 R68, R140, R152.reuse, R68 ;  /* 0x000000988c44723c */ /* 0x088ff00000001844 */
[C---:B------:R-:W-:Y:S01]  /*18060*/  HMMA.16816.F32 R72, R144.reuse, R152, R72 ;  /* 0x000000989048723c */ /* 0x040fe20000001848 */
[----:B------:R-:W3:Y:S07]  /*18070*/  MUFU.EX2 R167, R167 ;  /* 0x000000a700a77308 */ /* 0x000eee0000000800 */
[-C--:B------:R-:W-:Y:S04]  /*18080*/  HMMA.16816.F32 R76, R144, R154.reuse, R76 ;  /* 0x0000009a904c723c */ /* 0x080fe8000000184c */
[----:B--2---:R-:W-:Y:S04]  /*18090*/  FFMA.FTZ R138, R166, c[0x0][0x2d0], -R137 ;  /* 0x0000b400a68a7a23 */ /* 0x004fe80000010889 */
[C---:B------:R-:W-:Y:S01]  /*180a0*/  HMMA.16816.F32 R80, R140.reuse, R154, R80 ;  /* 0x0000009a8c50723c */ /* 0x040fe20000001850 */
[----:B------:R-:W2:Y:S01]  /*180b0*/  LDSM.16.MT88.4 R152, [R236+0x2900] ;  /* 0x00290000ec98783b */ /* 0x000ea20000004200 */
[----:B------:R4:W-:Y:S02]  /*180c0*/  MUFU.EX2 R228, R138 ;  /* 0x0000008a00e47308 */ /* 0x0009e40000000800 */
[----:B------:R-:W-:Y:S04]  /*180d0*/  FFMA.FTZ R166, R160, c[0x0][0x2d0], -R207 ;  /* 0x0000b400a0a67a23 */ /* 0x000fe800000108cf */
[-C--:B-1----:R-:W-:Y:S04]  /*180e0*/  HMMA.16816.F32 R84, R140, R148.reuse, R84 ;  /* 0x000000948c54723c */ /* 0x082fe80000001854 */
[----:B------:R3:W-:Y:S04]  /*180f0*/  MUFU.EX2 R195, R166 ;  /* 0x000000a600c37308 */ /* 0x0007e80000000800 */
[C---:B------:R-:W-:Y:S08]  /*18100*/  HMMA.16816.F32 R88, R144.reuse, R148, R88 ;  /* 0x000000949058723c */ /* 0x040ff00000001858 */
[-C--:B------:R-:W-:Y:S04]  /*18110*/  HMMA.16816.F32 R92, R144, R150.reuse, R92 ;  /* 0x00000096905c723c */ /* 0x080fe8000000185c */
[----:B----4-:R-:W-:Y:S02]  /*18120*/  FFMA.FTZ R138, R161, c[0x0][0x2d0], -R137 ;  /* 0x0000b400a18a7a23 */ /* 0x010fe40000010889 */
[----:B------:R-:W-:Y:S02]  /*18130*/  LDSM.16.MT88.4 R160, [R236+0x1100] ;  /* 0x00110000eca0783b */ /* 0x000fe40000004200 */
[C---:B------:R-:W-:Y:S01]  /*18140*/  HMMA.16816.F32 R96, R140.reuse, R150, R96 ;  /* 0x000000968c60723c */ /* 0x040fe20000001860 */
[----:B------:R1:W-:Y:S03]  /*18150*/  MUFU.EX2 R225, R138 ;  /* 0x0000008a00e17308 */ /* 0x0003e60000000800 */
[----:B---3--:R-:W-:Y:S02]  /*18160*/  MOV R166, R167 ;  /* 0x000000a700a67202 */ /* 0x008fe40000000f00 */
[----:B------:R-:W3:Y:S02]  /*18170*/  LDSM.16.MT88.4 R148, [R235+0x2900] ;  /* 0x00290000eb94783b */ /* 0x000ee40000004200 */
[-C--:B--2---:R-:W-:Y:S08]  /*18180*/  HMMA.16816.F32 R100, R140, R152.reuse, R100 ;  /* 0x000000988c64723c */ /* 0x084ff00000001864 */
[C---:B------:R-:W-:Y:S07]  /*18190*/  HMMA.16816.F32 R104, R144.reuse, R152, R104 ;  /* 0x000000989068723c */ /* 0x040fee0000001868 */
[--C-:B------:R-:W-:Y:S01]  /*181a0*/  FFMA.FTZ R152, R170, c[0x0][0x2d0], -R205.reuse ;  /* 0x0000b400aa987a23 */ /* 0x100fe200000108cd */
[-C--:B------:R-:W-:Y:S03]  /*181b0*/  HMMA.16816.F32 R108, R144, R154.reuse, R108 ;  /* 0x0000009a906c723c */ /* 0x080fe6000000186c */
[----:B------:R-:W-:Y:S01]  /*181c0*/  MUFU.EX2 R190, R152 ;  /* 0x0000009800be7308 */ /* 0x000fe20000000800 */
[----:B------:R-:W-:Y:S01]  /*181d0*/  FFMA.FTZ R170, R164, c[0x0][0x2d0], -R206 ;  /* 0x0000b400a4aa7a23 */ /* 0x000fe200000108ce */
[----:B------:R-:W-:Y:S01]  /*181e0*/  F2FP.PACK_AB R206, R166, R218 ;  /* 0x000000daa6ce723e */ /* 0x000fe200000000ff */
[----:B------:R-:W2:Y:S01]  /*181f0*/  LDL.LU R164, [R1+0x10] ;  /* 0x0000100001a47983 */ /* 0x000ea20000300800 */
[----:B------:R-:W-:Y:S01]  /*18200*/  FFMA.FTZ R153, R171, c[0x0][0x2d0], -R205 ;  /* 0x0000b400ab997a23 */ /* 0x000fe200000108cd */
[C---:B------:R-:W-:Y:S02]  /*18210*/  HMMA.16816.F32 R112, R140.reuse, R154, R112 ;  /* 0x0000009a8c70723c */ /* 0x040fe40000001870 */
[----:B------:R-:W4:Y:S02]  /*18220*/  LDL.LU R185, [R1+0x14] ;  /* 0x0000140001b97983 */ /* 0x000f240000300800 */
[----:B-1----:R-:W-:Y:S01]  /*18230*/  FFMA.FTZ R138, R156, c[0x0][0x2d0], -R137 ;  /* 0x0000b4009c8a7a23 */ /* 0x002fe20000010889 */
[----:B------:R1:W1:Y:S01]  /*18240*/  MUFU.EX2 R203, R153 ;  /* 0x0000009900cb7308 */ /* 0x0002620000000800 */
[----:B------:R-:W-:Y:S02]  /*18250*/  FFMA.FTZ R171, R158, c[0x0][0x2d0], -R207 ;  /* 0x0000b4009eab7a23 */ /* 0x000fe400000108cf */
[----:B------:R-:W-:Y:S01]  /*18260*/  LDSM.16.MT88.4 R156, [R234+0x1100] ;  /* 0x00110000ea9c783b */ /* 0x000fe20000004200 */
[----:B------:R-:W-:Y:S01]  /*18270*/  FFMA.FTZ R205, R221, c[0x0][0x2d0], -R205 ;  /* 0x0000b400ddcd7a23 */ /* 0x000fe200000108cd */
[-C--:B---3--:R-:W-:Y:S05]  /*18280*/  HMMA.16816.F32 R116, R140, R148.reuse, R116 ;  /* 0x000000948c74723c */ /* 0x088fea0000001874 */
[----:B------:R-:W-:Y:S03]  /*18290*/  MUFU.EX2 R171, R171 ;  /* 0x000000ab00ab7308 */ /* 0x000fe60000000800 */
[C---:B------:R-:W-:Y:S07]  /*182a0*/  HMMA.16816.F32 R120, R144.reuse, R148, R120 ;  /* 0x000000949078723c */ /* 0x040fee0000001878 */
[----:B------:R-:W3:Y:S01]  /*182b0*/  MUFU.EX2 R227, R138 ;  /* 0x0000008a00e37308 */ /* 0x000ee20000000800 */
[-C--:B------:R-:W-:Y:S01]  /*182c0*/  HMMA.16816.F32 R124, R144, R150.reuse, R124 ;  /* 0x00000096907c723c */ /* 0x080fe2000000187c */
[----:B-1----:R-:W1:Y:S03]  /*182d0*/  LDSM.16.MT88.4 R152, [R233+0x1100] ;  /* 0x00110000e998783b */ /* 0x002e660000004200 */
[-C--:B------:R-:W-:Y:S05]  /*182e0*/  MOV R167, R203.reuse ;  /* 0x000000cb00a77202 */ /* 0x080fea0000000f00 */
[----:B------:R-:W-:Y:S03]  /*182f0*/  MUFU.EX2 R194, R170 ;  /* 0x000000aa00c27308 */ /* 0x000fe60000000800 */
[----:B------:R-:W-:Y:S01]  /*18300*/  F2FP.PACK_AB R144, R190, R203 ;  /* 0x000000cbbe90723e */ /* 0x000fe200000000ff */
[----:B------:R-:W-:Y:S01]  /*18310*/  HMMA.16816.F32 R128, R140, R150, R128 ;  /* 0x000000968c80723c */ /* 0x000fe20000001880 */
[----:B------:R-:W1:Y:S03]  /*18320*/  LDSM.16.MT88.4 R148, [R235+0x1100] ;  /* 0x00110000eb94783b */ /* 0x000e660000004200 */
[----:B------:R-:W-:Y:S02]  /*18330*/  F2FP.PACK_AB R146, R192, R183 ;  /* 0x000000b7c092723e */ /* 0x000fe400000000ff */
[----:B------:R-:W-:Y:S02]  /*18340*/  F2FP.PACK_AB R145, R228, R226 ;  /* 0x000000e2e491723e */ /* 0x000fe400000000ff */
[----:B------:R-:W-:Y:S01]  /*18350*/  F2FP.PACK_AB R140, R219, R200 ;  /* 0x000000c8db8c723e */ /* 0x000fe200000000ff */
[----:B------:R1:W1:Y:S01]  /*18360*/  MUFU.EX2 R229, R205 ;  /* 0x000000cd00e57308 */ /* 0x0002620000000800 */
[----:B------:R-:W-:Y:S02]  /*18370*/  LDSM.16.MT88.4 R200, [R235+0x1900] ;  /* 0x00190000ebc8783b */ /* 0x000fe40000004200 */
[----:B------:R-:W-:Y:S02]  /*18380*/  F2FP.PACK_AB R141, R220, R184 ;  /* 0x000000b8dc8d723e */ /* 0x000fe400000000ff */
[----:B------:R-:W-:Y:S02]  /*18390*/  F2FP.PACK_AB R142, R182, R189 ;  /* 0x000000bdb68e723e */ /* 0x000fe400000000ff */
[----:B------:R-:W-:Y:S02]  /*183a0*/  F2FP.PACK_AB R143, R180, R188 ;  /* 0x000000bcb48f723e */ /* 0x000fe400000000ff */
[----:B---3--:R-:W-:Y:S05]  /*183b0*/  F2FP.PACK_AB R147, R227, R225 ;  /* 0x000000e1e393723e */ /* 0x008fea00000000ff */
[-C--:B-1----:R-:W-:Y:S03]  /*183c0*/  HMMA.16816.F32 R4, R140, R152.reuse, R4 ;  /* 0x000000988c04723c */ /* 0x082fe60000001804 */
[----:B------:R-:W-:Y:S05]  /*183d0*/  F2FP.PACK_AB R205, R198, R195 ;  /* 0x000000c3c6cd723e */ /* 0x000fea00000000ff */
        /* <DEDUP_REMOVED lines=28> */
[----:B------:R-:W-:Y:S03]  /*185a0*/  LDSM.16.MT88.4 R220, [R236+0x3900] ;  /* 0x00390000ecdc783b */ /* 0x000fe60000004200 */
[----:B------:R-:W-:Y:S04]  /*185b0*/  MOV R156, R219 ;  /* 0x000000db009c7202 */ /* 0x000fe80000000f00 */
[C---:B------:R-:W-:Y:S07]  /*185c0*/  HMMA.16816.F32 R96, R140.reuse, R158, R96 ;  /* 0x0000009e8c60723c */ /* 0x040fee0000001860 */
[----:B------:R-:W-:Y:S01]  /*185d0*/  MOV R159, R171 ;  /* 0x000000ab009f7202 */ /* 0x000fe20000000f00 */
[-C--:B------:R-:W-:Y:S01]  /*185e0*/  HMMA.16816.F32 R100, R140, R160.reuse, R100 ;  /* 0x000000a08c64723c */ /* 0x080fe20000001864 */
[----:B------:R-:W3:Y:S03]  /*185f0*/  LDSM.16.MT88.4 R168, [R234+0x1900] ;  /* 0x00190000eaa8783b */ /* 0x000ee60000004200 */
[----:B------:R-:W-:Y:S02]  /*18600*/  MOV R158, R184 ;  /* 0x000000b8009e7202 */ /* 0x000fe40000000f00 */
[----:B------:R-:W-:Y:S02]  /*18610*/  F2FP.PACK_AB R207, R165, R159 ;  /* 0x0000009fa5cf723e */ /* 0x000fe400000000ff */
[C---:B------:R-:W-:Y:S08]  /*18620*/  HMMA.16816.F32 R104, R144.reuse, R160, R104 ;  /* 0x000000a09068723c */ /* 0x040ff00000001868 */
[-C--:B------:R-:W-:Y:S08]  /*18630*/  HMMA.16816.F32 R108, R144, R162.reuse, R108 ;  /* 0x000000a2906c723c */ /* 0x080ff0000000186c */
[C---:B------:R-:W-:Y:S08]  /*18640*/  HMMA.16816.F32 R112, R140.reuse, R162, R112 ;  /* 0x000000a28c70723c */ /* 0x040ff00000001870 */
[-C--:B------:R-:W-:Y:S04]  /*18650*/  HMMA.16816.F32 R116, R140, R148.reuse, R116 ;  /* 0x000000948c74723c */ /* 0x080fe80000001874 */
[----:B--2---:R-:W-:Y:S02]  /*18660*/  FFMA.FTZ R164, R3, R164, R212 ;  /* 0x000000a403a47223 */ /* 0x004fe400000100d4 */
[--C-:B------:R-:W-:Y:S02]  /*18670*/  FFMA.FTZ R3, R238, c[0x0][0x2d0], -R137.reuse ;  /* 0x0000b400ee037a23 */ /* 0x100fe40000010889 */
[C---:B------:R-:W-:Y:S01]  /*18680*/  HMMA.16816.F32 R120, R144.reuse, R148, R120 ;  /* 0x000000949078723c */ /* 0x040fe20000001878 */
[----:B------:R2:W5:Y:S01]  /*18690*/  LDL.LU R238, [R1+0x88] ;  /* 0x0000880001ee7983 */ /* 0x0005620000300800 */
[----:B------:R1:W-:Y:S02]  /*186a0*/  MUFU.EX2 R138, R3 ;  /* 0x00000003008a7308 */ /* 0x0003e40000000800 */
[----:B----4-:R-:W-:Y:S01]  /*186b0*/  FFMA.FTZ R0, R0, R185, R208 ;  /* 0x000000b900007223 */ /* 0x010fe200000100d0 */
[----:B------:R-:W-:Y:S01]  /*186c0*/  F2FP.PACK_AB R208, R231, R173 ;  /* 0x000000ade7d0723e */ /* 0x000fe200000000ff */
[----:B------:R-:W4:Y:S02]  /*186d0*/  LDSM.16.MT88.4 R184, [R236+0x1900] ;  /* 0x00190000ecb8783b */ /* 0x000f240000004200 */
[-C--:B------:R-:W-:Y:S04]  /*186e0*/  HMMA.16816.F32 R124, R144, R150.reuse, R124 ;  /* 0x00000096907c723c */ /* 0x080fe8000000187c */
[----:B------:R-:W-:Y:S04]  /*186f0*/  FADD.FTZ R0, R209, R0 ;  /* 0x00000000d1007221 */ /* 0x000fe80000010000 */
[----:B------:R-:W-:Y:S04]  /*18700*/  HMMA.16816.F32 R128, R140, R150, R128 ;  /* 0x000000968c80723c */ /* 0x000fe80000001880 */
[----:B------:R-:W-:Y:S01]  /*18710*/  FADD.FTZ R0, R210, R0 ;  /* 0x00000000d2007221 */ /* 0x000fe20000010000 */
[----:B------:R-:W-:Y:S03]  /*18720*/  F2FP.PACK_AB R210, R229, R230 ;  /* 0x000000e6e5d2723e */ /* 0x000fe600000000ff */
[----:B------:R-:W-:Y:S04]  /*18730*/  FADD.FTZ R0, R211, R0 ;  /* 0x00000000d3007221 */ /* 0x000fe80000010000 */
[--C-:B-1----:R-:W-:Y:S02]  /*18740*/  FFMA.FTZ R3, R240, c[0x0][0x2d0], -R137.reuse ;  /* 0x0000b400f0037a23 */ /* 0x102fe40000010889 */
[----:B------:R-:W-:Y:S01]  /*18750*/  FFMA.FTZ R137, R204, c[0x0][0x2d0], -R137 ;  /* 0x0000b400cc897a23 */ /* 0x000fe20000010889 */
[----:B------:R-:W-:Y:S01]  /*18760*/  F2FP.PACK_AB R204, R199, R194 ;  /* 0x000000c2c7cc723e */ /* 0x000fe200000000ff */
[----:B------:R-:W1:Y:S01]  /*18770*/  MUFU.EX2 R224, R3 ;  /* 0x0000000300e07308 */ /* 0x000e620000000800 */
[----:B------:R2:W5:Y:S01]  /*18780*/  LDL.LU R240, [R1+0x84] ;  /* 0x0000840001f07983 */ /* 0x0005620000300800 */
[----:B------:R-:W-:Y:S03]  /*18790*/  FADD.FTZ R0, R249, R0 ;  /* 0x00000000f9007221 */ /* 0x000fe60000010000 */
[----:B------:R2:W5:Y:S01]  /*187a0*/  LDL.LU R245, [R1+0x80] ;  /* 0x0000800001f57983 */ /* 0x0005620000300800 */
[-C--:B------:R-:W-:Y:S03]  /*187b0*/  HMMA.16816.F32 R144, R204, R152.reuse, R4 ;  /* 0x00000098cc90723c */ /* 0x080fe60000001804 */
[----:B------:R2:W5:Y:S01]  /*187c0*/  LDL.LU R246, [R1+0x7c] ;  /* 0x00007c0001f67983 */ /* 0x0005620000300800 */
[----:B------:R-:W2:Y:S03]  /*187d0*/  MUFU.EX2 R137, R137 ;  /* 0x0000008900897308 */ /* 0x000ea60000000800 */
[----:B------:R-:W-:Y:S01]  /*187e0*/  MOV R6, R158 ;  /* 0x0000009e00067202 */ /* 0x000fe20000000f00 */
[----:B------:R3:W5:Y:S01]  /*187f0*/  LDL.LU R247, [R1+0x78] ;  /* 0x0000780001f77983 */ /* 0x0007620000300800 */
[----:B------:R-:W-:Y:S03]  /*18800*/  MOV R7, R159 ;  /* 0x0000009f00077202 */ /* 0x000fe60000000f00 */
[----:B------:R3:W5:Y:S04]  /*18810*/  LDL.LU R241, [R1+0x74] ;  /* 0x0000740001f17983 */ /* 0x0007680000300800 */
[----:B------:R3:W5:Y:S01]  /*18820*/  LDL.LU R248, [R1+0x70] ;  /* 0x0000700001f87983 */ /* 0x0007620000300800 */
[----:B-1----:R-:W-:Y:S01]  /*18830*/  F2FP.PACK_AB R209, R224, R138 ;  /* 0x0000008ae0d1723e */ /* 0x002fe200000000ff */
[----:B------:R-:W-:Y:S02]  /*18840*/  FADD.FTZ R3, R215, R164 ;  /* 0x000000a4d7037221 */ /* 0x000fe40000010000 */
[----:B------:R1:W5:Y:S02]  /*18850*/  LDL.LU R232, [R1+0x6c] ;  /* 0x00006c0001e87983 */ /* 0x0003640000300800 */
[----:B------:R-:W-:Y:S02]  /*18860*/  FADD.FTZ R3, R217, R3 ;  /* 0x00000003d9037221 */ /* 0x000fe40000010000 */
[----:B------:R-:W1:Y:S02]  /*18870*/  LDSM.16.MT88.4 R212, [R233+0x3900] ;  /* 0x00390000e9d4783b */ /* 0x000e640000004200 */
[----:B------:R-:W-:Y:S01]  /*18880*/  FADD.FTZ R3, R216, R3 ;  /* 0x00000003d8037221 */ /* 0x000fe20000010000 */
[----:B--2---:R-:W-:Y:S03]  /*18890*/  F2FP.PACK_AB R211, R137, R139 ;  /* 0x0000008b89d3723e */ /* 0x004fe600000000ff */
[----:B------:R-:W-:Y:S02]  /*188a0*/  FADD.FTZ R3, R239, R3 ;  /* 0x00000003ef037221 */ /* 0x000fe40000010000 */
[----:B------:R-:W2:Y:S02]  /*188b0*/  LDSM.16.MT88.4 R216, [R234+0x3900] ;  /* 0x00390000ead8783b */ /* 0x000ea40000004200 */
[C---:B------:R-:W-:Y:S06]  /*188c0*/  HMMA.16816.F32 R140, R208.reuse, R152, R8 ;  /* 0x00000098d08c723c */ /* 0x040fec0000001808 */
[----:B------:R1:W5:Y:S01]  /*188d0*/  LDL.LU R239, [R1+0x68] ;  /* 0x0000680001ef7983 */ /* 0x0003620000300800 */
[----:B------:R-:W-:Y:S01]  /*188e0*/  MOV R11, R156 ;  /* 0x0000009c000b7202 */ /* 0x000fe20000000f00 */
[-C--:B------:R-:W-:Y:S02]  /*188f0*/  HMMA.16816.F32 R148, R208, R154.reuse, R12 ;  /* 0x0000009ad094723c */ /* 0x080fe4000000180c */
[----:B------:R1:W5:Y:S02]  /*18900*/  LDL.LU R249, [R1+0x64] ;  /* 0x0000640001f97983 */ /* 0x0003640000300800 */
[----:B------:R-:W-:Y:S02]  /*18910*/  MOV R10, R157 ;  /* 0x0000009d000a7202 */ /* 0x000fe40000000f00 */
[----:B------:R-:W-:Y:S02]  /*18920*/  MOV R8, R191 ;  /* 0x000000bf00087202 */ /* 0x000fe40000000f00 */
[C---:B------:R-:W-:Y:S04]  /*18930*/  HMMA.16816.F32 R152, R204.reuse, R154, R16 ;  /* 0x0000009acc98723c */ /* 0x040fe80000001810 */
[----:B------:R-:W-:Y:S01]  /*18940*/  MOV R13, R7 ;  /* 0x00000007000d7202 */ /* 0x000fe20000000f00 */
[----:B------:R-:W-:Y:S01]  /*18950*/  FADD.FTZ R8, R8, R132 ;  /* 0x0000008408087221 */ /* 0x000fe20000010000 */
[----:B------:R-:W-:Y:S02]  /*18960*/  MOV R15, R165 ;  /* 0x000000a5000f7202 */ /* 0x000fe40000000f00 */
[-C--:B---3--:R-:W-:Y:S04]  /*18970*/  HMMA.16816.F32 R156, R204, R168.reuse, R20 ;  /* 0x000000a8cc9c723c */ /* 0x088fe80000001814 */
        /* <DEDUP_REMOVED lines=12> */
[-C--:B----4-:R-:W-:Y:S03]  /*18a40*/  HMMA.16816.F32 R172, R204, R184.reuse, R36 ;  /* 0x000000b8ccac723c */ /* 0x090fe60000001824 */
[----:B------:R-:W-:Y:S01]  /*18a50*/  MOV R30, R6 ;  /* 0x00000006001e7202 */ /* 0x000fe20000000f00 */
[----:B------:R-:W-:Y:S01]  /*18a60*/  FADD.FTZ R9, R9, R0 ;  /* 0x0000000009097221 */ /* 0x000fe20000010000 */
[----:B------:R-:W-:Y:S01]  /*18a70*/  MOV R35, R197 ;  /* 0x000000c500237202 */ /* 0x000fe20000000f00 */
[----:B------:R-:W3:Y:S01]  /*18a80*/  LDSM.16.MT88.4 R4, [R235+0x3900] ;  /* 0x00390000eb04783b */ /* 0x000ee20000004200 */
[----:B------:R-:W-:Y:S02]  /*18a90*/  MOV R39, R177 ;  /* 0x000000b100277202 */ /* 0x000fe40000000f00 */
[----:B------:R-:W-:Y:S03]  /*18aa0*/  MOV R37, R179 ;  /* 0x000000b300257202 */ /* 0x000fe60000000f00 */
        /* <DEDUP_REMOVED lines=35> */
[----:B------:R-:W-:Y:S01]  /*18ce0*/  MOV R36, R37 ;  /* 0x0000002500247202 */ /* 0x000fe20000000f00 */
[----:B------:R-:W-:Y:S01]  /*18cf0*/  FADD.FTZ R8, R42, R12 ;  /* 0x0000000c2a087221 */ /* 0x000fe20000010000 */
[----:B------:R-:W-:Y:S02]  /*18d00*/  MOV R37, R38 ;  /* 0x0000002600257202 */ /* 0x000fe40000000f00 */
[----:B------:R-:W-:Y:S02]  /*18d10*/  MOV R38, R39 ;  /* 0x0000002700267202 */ /* 0x000fe40000000f00 */
[----:B------:R-:W-:Y:S01]  /*18d20*/  MOV R39, R32 ;  /* 0x0000002000277202 */ /* 0x000fe20000000f00 */
[----:B------:R-:W-:Y:S01]  /*18d30*/  FADD.FTZ R12, R37, R9 ;  /* 0x00000009250c7221 */ /* 0x000fe20000010000 */
        /* <DEDUP_REMOVED lines=9> */
[----:B------:R-:W-:Y:S01]  /*18dd0*/  MOV R26, R183 ;  /* 0x000000b7001a7202 */ /* 0x000fe20000000f00 */
[----:B------:R-:W-:Y:S01]  /*18de0*/  FADD.FTZ R3, R43, R11 ;  /* 0x0000000b2b037221 */ /* 0x000fe20000010000 */
[----:B------:R-:W-:Y:S01]  /*18df0*/  MOV R27, R182 ;  /* 0x000000b6001b7202 */ /* 0x000fe20000000f00 */
[----:B------:R-:W-:Y:S01]  /*18e00*/  FADD.FTZ R0, R36, R10 ;  /* 0x0000000a24007221 */ /* 0x000fe20000010000 */
[-C--:B------:R-:W-:Y:S03]  /*18e10*/  HMMA.16816.F32 R180, R208, R186.reuse, R44 ;  /* 0x000000bad0b4723c */ /* 0x080fe6000000182c */
[----:B------:R-:W-:Y:S01]  /*18e20*/  MOV R23, R195 ;  /* 0x000000c300177202 */ /* 0x000fe20000000f00 */
[----:B------:R-:W-:Y:S01]  /*18e30*/  FADD.FTZ R11, R38, R8 ;  /* 0x00000008260b7221 */ /* 0x000fe20000010000 */
[----:B------:R-:W-:Y:S01]  /*18e40*/  MOV R22, R194 ;  /* 0x000000c200167202 */ /* 0x000fe20000000f00 */
[----:B------:R-:W-:Y:S01]  /*18e50*/  FADD.FTZ R10, R39, R3 ;  /* 0x00000003270a7221 */ /* 0x000fe20000010000 */
[----:B------:R-:W-:Y:S01]  /*18e60*/  MOV R21, R192 ;  /* 0x000000c000157202 */ /* 0x000fe20000000f00 */
[C---:B------:R-:W-:Y:S04]  /*18e70*/  HMMA.16816.F32 R184, R204.reuse, R186, R48 ;  /* 0x000000baccb8723c */ /* 0x040fe80000001830 */
[----:B------:R-:W-:Y:S01]  /*18e80*/  MOV R31, R190 ;  /* 0x000000be001f7202 */ /* 0x000fe20000000f00 */
[----:B------:R-:W-:Y:S01]  /*18e90*/  FADD.FTZ R3, R34, R11 ;  /* 0x0000000b22037221 */ /* 0x000fe20000010000 */
[----:B------:R-:W-:Y:S01]  /*18ea0*/  MOV R24, R189 ;  /* 0x000000bd00187202 */ /* 0x000fe20000000f00 */
[----:B------:R-:W-:Y:S01]  /*18eb0*/  FADD.FTZ R9, R32, R0 ;  /* 0x0000000020097221 */ /* 0x000fe20000010000 */
[----:B------:R-:W-:Y:S01]  /*18ec0*/  MOV R25, R188 ;  /* 0x000000bc00197202 */ /* 0x000fe20000000f00 */
[----:B------:R-:W-:Y:S01]  /*18ed0*/  FADD.FTZ R0, R35, R10 ;  /* 0x0000000a23007221 */ /* 0x000fe20000010000 */
[-C--:B------:R-:W-:Y:S03]  /*18ee0*/  HMMA.16816.F32 R188, R204, R200.reuse, R52 ;  /* 0x000000c8ccbc723c */ /* 0x080fe60000001834 */
[----:B------:R-:W-:Y:S01]  /*18ef0*/  FADD.FTZ R11, R28, R9 ;  /* 0x000000091c0b7221 */ /* 0x000fe20000010000 */
[----:B------:R-:W-:Y:S01]  /*18f00*/  MOV R132, R135 ;  /* 0x0000008700847202 */ /* 0x000fe20000000f00 */
[----:B------:R-:W-:Y:S02]  /*18f10*/  FADD.FTZ R9, R29, R3 ;  /* 0x000000031d097221 */ /* 0x000fe40000010000 */
[----:B------:R-:W-:Y:S01]  /*18f20*/  FADD.FTZ R8, R33, R12 ;  /* 0x0000000c21087221 */ /* 0x000fe20000010000 */
        /* <DEDUP_REMOVED lines=9> */
[-C--:B-1----:R-:W-:Y:S04]  /*18fc0*/  HMMA.16816.F32 R68, R204, R212.reuse, R68 ;  /* 0x000000d4cc44723c */ /* 0x082fe80000001844 */
[----:B------:R-:W-:Y:S04]  /*18fd0*/  FADD.FTZ R9, R22, R9 ;  /* 0x0000000916097221 */ /* 0x000fe80000010000 */
[C---:B------:R-:W-:Y:S08]  /*18fe0*/  HMMA.16816.F32 R72, R208.reuse, R212, R72 ;  /* 0x000000d4d048723c */ /* 0x040ff00000001848 */
[-C--:B------:R-:W-:Y:S08]  /*18ff0*/  HMMA.16816.F32 R76, R208, R214.reuse, R76 ;  /* 0x000000d6d04c723c */ /* 0x080ff0000000184c */
[C---:B------:R-:W-:Y:S08]  /*19000*/  HMMA.16816.F32 R80, R204.reuse, R214, R80 ;  /* 0x000000d6cc50723c */ /* 0x040ff00000001850 */
[-C--:B--2---:R-:W-:Y:S08]  /*19010*/  HMMA.16816.F32 R84, R204, R216.reuse, R84 ;  /* 0x000000d8cc54723c */ /* 0x084ff00000001854 */
[C---:B------:R-:W-:Y:S08]  /*19020*/  HMMA.16816.F32 R88, R208.reuse, R216, R88 ;  /* 0x000000d8d058723c */ /* 0x040ff00000001858 */
[-C--:B------:R-:W-:Y:S08]  /*19030*/  HMMA.16816.F32 R92, R208, R218.reuse, R92 ;  /* 0x000000dad05c723c */ /* 0x080ff0000000185c */
[C---:B------:R-:W-:Y:S08]  /*19040*/  HMMA.16816.F32 R96, R204.reuse, R218, R96 ;  /* 0x000000dacc60723c */ /* 0x040ff00000001860 */
[-C--:B------:R-:W-:Y:S08]  /*19050*/  HMMA.16816.F32 R100, R204, R220.reuse, R100 ;  /* 0x000000dccc64723c */ /* 0x080ff00000001864 */
[C---:B------:R-:W-:Y:S08]  /*19060*/  HMMA.16816.F32 R104, R208.reuse, R220, R104 ;  /* 0x000000dcd068723c */ /* 0x040ff00000001868 */
[-C--:B------:R-:W-:Y:S08]  /*19070*/  HMMA.16816.F32 R108, R208, R222.reuse, R108 ;  /* 0x000000ded06c723c */ /* 0x080ff0000000186c */
[C---:B------:R-:W-:Y:S08]  /*19080*/  HMMA.16816.F32 R112, R204.reuse, R222, R112 ;  /* 0x000000decc70723c */ /* 0x040ff00000001870 */
[-C--:B---3--:R-:W-:Y:S08]  /*19090*/  HMMA.16816.F32 R116, R204, R4.reuse, R116 ;  /* 0x00000004cc74723c */ /* 0x088ff00000001874 */
        /* <DEDUP_REMOVED lines=12> */
[----:B------:R-:W-:Y:S01]  /*19160*/  FADD.FTZ R4, R138, R0 ;  /* 0x000000008a047221 */ /* 0x000fe20000010000 */
[----:B------:R-:W-:Y:S01]  /*19170*/  MOV R138, R2 ;  /* 0x00000002008a7202 */ /* 0x000fe20000000f00 */
        /* <DEDUP_REMOVED lines=18> */
.L_x_838:
[----:B---34-:R-:W2:Y:S04]  /*192a0*/  LDL.LU R0, [R1+0xc] ;  /* 0x00000c0001007983 */ /* 0x018ea80000300800 */
        /* <DEDUP_REMOVED lines=182> */
[----:B------:R-:W-:Y:S02]  /*19e10*/  @P1 FFMA.FTZ R63, R3, R134, R7 ;  /* 0x00000086033f1223 */ /* 0x000fe40000010007 */
[----:B------:R-:W-:Y:S02]  /*19e20*/  @P0 FFMA.FTZ R64, R0, R2, R4 ;  /* 0x0000000200400223 */ /* 0x000fe40000010004 */
.L_x_784:
        /* <DEDUP_REMOVED lines=71> */
[----:B------:R1:W-:Y:S01]  /*1a2a0*/  STS [R2], R7 ;  /* 0x0000000702007388 */ /* 0x0003e20000000800 */
        /* <DEDUP_REMOVED lines=18> */
[----:B-1----:R-:W-:Y:S01]  /*1a3d0*/  IMAD.MOV.U32 R7, RZ, RZ, 0x40 ;  /* 0x00000040ff077424 */ /* 0x002fe200078e00ff */
[----:B------:R-:W-:Y:S02]  /*1a3e0*/  F2FP.PACK_AB R25, R25, R94 ;  /* 0x0000005e1919723e */ /* 0x000fe400000000ff */
[----:B------:R-:W-:Y:S01]  /*1a3f0*/  STS [R3+0x480], R50 ;  /* 0x0004803203007388 */ /* 0x000fe20000000800 */
[----:B------:R-:W-:Y:S02]  /*1a400*/  F2FP.PACK_AB R24, R24, R100 ;  /* 0x000000641818723e */ /* 0x000fe400000000ff */
[----:B------:R-:W-:Y:S01]  /*1a410*/  SEL R7, R7, 0xffffffc0, !P2 ;  /* 0xffffffc007077807 */ /* 0x000fe20005000000 */
[----:B------:R1:W-:Y:S01]  /*1a420*/  STS [R4+0x400], R6 ;  /* 0x0004000604007388 */ /* 0x0003e20000000800 */
        /* <DEDUP_REMOVED lines=17> */
[----:B-1----:R-:W-:Y:S01]  /*1a540*/  IMAD.IADD R6, R0, 0x1, R7 ;  /* 0x0000000100067824 */ /* 0x002fe200078e0207 */
[----:B------:R-:W-:-:S02]  /*1a550*/  F2FP.PACK_AB R16, R16, R122 ;  /* 0x0000007a1010723e */ /* 0x000fc400000000ff */
[----:B------:R-:W-:Y:S01]  /*1a560*/  F2FP.PACK_AB R15, R15, R124 ;  /* 0x0000007c0f0f723e */ /* 0x000fe200000000ff */
[----:B---3--:R-:W-:Y:S01]  /*1a570*/  IMAD.IADD R8, R7, 0x1, R2 ;  /* 0x0000000107087824 */ /* 0x008fe200078e0202 */
[----:B------:R-:W-:Y:S01]  /*1a580*/  STS [R6+0x80], R49 ;  /* 0x0000803106007388 */ /* 0x000fe20000000800 */
[----:B------:R-:W-:Y:S02]  /*1a590*/  F2FP.PACK_AB R14, R14, R126 ;  /* 0x0000007e0e0e723e */ /* 0x000fe400000000ff */
[----:B------:R-:W-:Y:S01]  /*1a5a0*/  ISETP.NE.U32.AND P0, PT, RZ, c[0x0][0x500], PT ;  /* 0x00014000ff007a0c */ /* 0x000fe20003f05070 */
[----:B------:R-:W-:Y:S03]  /*1a5b0*/  STS [R6+0x480], R48 ;  /* 0x0004803006007388 */ /* 0x000fe60000000800 */
[----:B------:R-:W-:Y:S01]  /*1a5c0*/  ISETP.NE.AND.EX P1, PT, RZ, c[0x0][0x504], PT, P0 ;  /* 0x00014100ff007a0c */ /* 0x000fe20003f25300 */
[----:B------:R1:W-:Y:S01]  /*1a5d0*/  STS [R8+0x400], R5 ;  /* 0x0004000508007388 */ /* 0x0003e20000000800 */
[----:B------:R-:W-:-:S03]  /*1a5e0*/  ISETP.NE.U32.AND P0, PT, RZ, c[0x0][0x508], PT ;  /* 0x00014200ff007a0c */ /* 0x000fc60003f05070 */
[----:B------:R-:W-:Y:S01]  /*1a5f0*/  STS [R8], R45 ;  /* 0x0000002d08007388 */ /* 0x000fe20000000800 */
[----:B------:R-:W-:-:S03]  /*1a600*/  ISETP.NE.AND.EX P0, PT, RZ, c[0x0][0x50c], PT, P0 ;  /* 0x00014300ff007a0c */ /* 0x000fc60003f05300 */
        /* <DEDUP_REMOVED lines=61> */
.L_x_841:
[----:B-1----:R-:W-:Y:S01]  /*1a9e0*/  LOP3.LUT R0, R60, 0xffffffe0, RZ, 0xc0, !PT ;  /* 0xffffffe03c007812 */ /* 0x002fe200078ec0ff */
[----:B------:R-:W1:Y:S01]  /*1a9f0*/  S2R R80, SR_CTAID.X ;  /* 0x0000000000507919 */ /* 0x000e620000002500 */
[----:B------:R-:W-:Y:S01]  /*1aa00*/  LEA.HI R4, R26, R26, RZ, 0x1 ;  /* 0x0000001a1a047211 */ /* 0x000fe200078f08ff */
[----:B------:R-:W-:Y:S01]  /*1aa10*/  IMAD R14, R67, c[0x0][0x3e8], RZ ;  /* 0x0000fa00430e7a24 */ /* 0x000fe200078e02ff */
[----:B------:R-:W-:Y:S01]  /*1aa20*/  SHF.R.S32.HI R6, RZ, 0x1f, R59 ;  /* 0x0000001fff067819 */ /* 0x000fe2000001143b */
[----:B------:R-:W-:Y:S01]  /*1aa30*/  IMAD.IADD R0, R66, 0x1, -R0 ;  /* 0x0000000142007824 */ /* 0x000fe200078e0a00 */
[----:B------:R-:W-:Y:S01]  /*1aa40*/  LOP3.LUT R5, R4, 0x1ffffffe, RZ, 0xc0, !PT ;  /* 0x1ffffffe04057812 */ /* 0x000fe200078ec0ff */
[----:B------:R-:W-:Y:S01]  /*1aa50*/  IMAD R14, R81, c[0x0][0x3ec], R14 ;  /* 0x0000fb00510e7a24 */ /* 0x000fe200078e020e */
[----:B------:R-:W-:Y:S01]  /*1aa60*/  LEA.HI R6, R6, R59, RZ, 0x2 ;  /* 0x0000003b06067211 */ /* 0x000fe200078f10ff */
[----:B-----5:R-:W-:Y:S01]  /*1aa70*/  IMAD R20, R20, c[0x0][0x4e8], RZ ;  /* 0x00013a0014147a24 */ /* 0x020fe200078e02ff */
[----:B------:R-:W-:Y:S01]  /*1aa80*/  SHF.R.S32.HI R8, RZ, 0x1f, R0 ;  /* 0x0000001fff087819 */ /* 0x000fe20000011400 */
[----:B------:R-:W-:Y:S01]  /*1aa90*/  IMAD.IADD R7, R26, 0x1, -R5 ;  /* 0x000000011a077824 */ /* 0x000fe200078e0a05 */
[----:B------:R-:W-:Y:S01]  /*1aaa0*/  LOP3.LUT R6, R6, 0xffffffc, RZ, 0xc0, !PT ;  /* 0x0ffffffc06067812 */ /* 0x000fe200078ec0ff */
[----:B------:R-:W-:Y:S01]  /*1aab0*/  IMAD.SHL.U32 R5, R4, 0x20, RZ ;  /* 0x0000002004057824 */ /* 0x000fe200078e00ff */
[----:B------:R-:W-:Y:S01]  /*1aac0*/  LEA.HI R4, R8, R0, RZ, 0x2 ;  /* 0x0000000008047211 */ /* 0x000fe200078f10ff */
[----:B------:R-:W-:Y:S01]  /*1aad0*/  BSSY B0, `(.L_x_842) ;  /* 0x0000084000007945 */ /* 0x000fe20003800000 */
[----:B------:R-:W-:Y:S01]  /*1aae0*/  MOV R8, c[0x0][0x4e8] ;  /* 0x00013a0000087a02 */ /* 0x000fe20000000f00 */
[----:B------:R-:W-:Y:S01]  /*1aaf0*/  IMAD.IADD R6, R59, 0x1, -R6 ;  /* 0x000000013b067824 */ /* 0x000fe200078e0a06 */
[----:B------:R-:W-:-:S02]  /*1ab00*/  LOP3.LUT R5, R5, 0xffffffc0, RZ, 0xc0, !PT ;  /* 0xffffffc005057812 */ /* 0x000fc400078ec0ff */
[----:B------:R-:W-:Y:S02]  /*1ab10*/  SHF.R.S32.HI R4, RZ, 0x2, R4 ;  /* 0x00000002ff047819 */ /* 0x000fe40000011404 */
[----:B------:R-:W-:Y:S01]  /*1ab20*/  ISETP.NE.AND P2, PT, R8, 0x1, PT ;  /* 0x000000010800780c */ /* 0x000fe20003f45270 */
[----:B------:R-:W-:Y:S01]  /*1ab30*/  IMAD R7, R7, 0x8, R5 ;  /* 0x0000000807077824 */ /* 0x000fe200078e0205 */
[----:B------:R-:W-:Y:S01]  /*1ab40*/  LOP3.LUT P0, RZ, R0, 0x3, RZ, 0xc0, !PT ;  /* 0x0000000300ff7812 */ /* 0x000fe2000780c0ff */
[----:B------:R-:W-:Y:S01]  /*1ab50*/  IMAD R19, R6, 0x10, R4 ;  /* 0x0000001006137824 */ /* 0x000fe200078e0204 */
[----:B------:R-:W-:Y:S01]  /*1ab60*/  LEA.HI R10, R65, R66, RZ, 0x3 ;  /* 0x00000042410a7211 */ /* 0x000fe200078f18ff */
[----:B------:R-:W-:Y:S01]  /*1ab70*/  IMAD R0, R3, c[0x0][0x3a0], RZ ;  /* 0x0000e80003007a24 */ /* 0x000fe200078e02ff */
[----:B------:R-:W-:Y:S01]  /*1ab80*/  SEL R18, R69, RZ, !P1 ;  /* 0x000000ff45127207 */ /* 0x000fe20004800000 */
[----:B------:R-:W-:Y:S01]  /*1ab90*/  IMAD.WIDE.U32 R4, R81, c[0x0][0x490], R2 ;  /* 0x0001240051047a25 */ /* 0x000fe200078e0002 */
[----:B------:R-:W-:-:S02]  /*1aba0*/  IADD3 R6, R19, R7, RZ ;  /* 0x0000000713067210 */ /* 0x000fc40007ffe0ff */
[----:B------:R-:W-:Y:S01]  /*1abb0*/  SHF.R.S32.HI R21, RZ, 0x3, R10 ;  /* 0x00000003ff157819 */ /* 0x000fe2000001140a */
[----:B------:R-:W-:Y:S01]  /*1abc0*/  IMAD R7, R2, c[0x0][0x3a4], R0 ;  /* 0x0000e90002077a24 */ /* 0x000fe200078e0200 */
[----:B------:R-:W-:Y:S01]  /*1abd0*/  LOP3.LUT R12, R10, 0xfffffff8, RZ, 0xc0, !PT ;  /* 0xfffffff80a0c7812 */ /* 0x000fe200078ec0ff */
[----:B------:R-:W-:Y:S01]  /*1abe0*/  IMAD.WIDE.U32 R2, R2, c[0x0][0x3a0], RZ ;  /* 0x0000e80002027a25 */ /* 0x000fe200078e00ff */
[----:B------:R-:W-:-:S03]  /*1abf0*/  LEA.HI R23, R65, R66, RZ, 0x6 ;  /* 0x0000004241177211 */ /* 0x000fc600078f30ff */
[----:B-1----:R-:W-:Y:S01]  /*1ac00*/  IMAD R0, R80, 0x80, R6 ;  /* 0x0000008050007824 */ /* 0x002fe200078e0206 */
[----:B------:R-:W-:Y:S01]  /*1ac10*/  IADD3 R3, R3, R7, RZ ;  /* 0x0000000703037210 */ /* 0x000fe20007ffe0ff */
[----:B------:R-:W-:Y:S01]  /*1ac20*/  IMAD R8, R67, c[0x0][0x490], RZ ;  /* 0x0001240043087a24 */ /* 0x000fe200078e02ff */
[----:B------:R-:W-:Y:S01]  /*1ac30*/  SHF.R.S32.HI R6, RZ, 0x1f, R69 ;  /* 0x0000001fff067819 */ /* 0x000fe20000011445 */
[----:B------:R-:W-:-:S03]  /*1ac40*/  @P2 IMAD.HI.U32 R7, R0, c[0x0][0x4ec], RZ ;  /* 0x00013b0000072a27 */ /* 0x000fc600078e00ff */
[----:B------:R-:W-:Y:S01]  /*1ac50*/  SEL R15, R6, RZ, !P1 ;  /* 0x000000ff060f7207 */ /* 0x000fe20004800000 */
[----:B------:R-:W-:Y:S01]  /*1ac60*/  IMAD.MOV.U32 R9, RZ, RZ, R0 ;  /* 0x000000ffff097224 */ /* 0x000fe200078e0000 */
[----:B------:R-:W-:Y:S01]  /*1ac70*/  @P2 SHF.R.U32.HI R9, RZ, c[0x0][0x4f0], R7 ;  /* 0x00013c00ff092a19 */ /* 0x000fe20000011607 */
[C---:B------:R-:W-:Y:S02]  /*1ac80*/  IMAD R8, R81.reuse, c[0x0][0x494], R8 ;  /* 0x0001250051087a24 */ /* 0x040fe400078e0208 */
[----:B------:R-:W-:Y:S01]  /*1ac90*/  IMAD.WIDE.U32 R6, R81, c[0x0][0x3e8], R2 ;  /* 0x0000fa0051067a25 */ /* 0x000fe200078e0002 */
[----:B------:R-:W-:-:S03]  /*1aca0*/  SHF.L.U32 R2, R21, 0x6, RZ ;  /* 0x0000000615027819 */ /* 0x000fc600000006ff */
[----:B------:R-:W-:Y:S02]  /*1acb0*/  IMAD.MOV R10, RZ, RZ, -R9 ;  /* 0x000000ffff0a7224 */ /* 0x000fe400078e0a09 */
[----:B------:R-:W-:Y:S02]  /*1acc0*/  IMAD.IADD R5, R5, 0x1, R8 ;  /* 0x0000000105057824 */ /* 0x000fe400078e0208 */
[----:B------:R-:W-:Y:S01]  /*1acd0*/  IMAD R10, R10, c[0x0][0x4e8], R0 ;  /* 0x00013a000a0a7a24 */ /* 0x000fe200078e0200 */
[----:B------:R-:W-:Y:S01]  /*1ace0*/  LOP3.LUT R0, R2, 0x1c0, RZ, 0xc0, !PT ;  /* 0x000001c002007812 */ /* 0x000fe200078ec0ff */
[----:B------:R-:W-:Y:S02]  /*1acf0*/  IMAD.IADD R12, R66, 0x1, -R12 ;  /* 0x00000001420c7824 */ /* 0x000fe400078e0a0c */
[----:B------:R-:W-:Y:S01]  /*1ad00*/  IMAD R8, R15, c[0x0][0x498], RZ ;  /* 0x000126000f087a24 */ /* 0x000fe200078e02ff */
[----:B------:R-:W-:Y:S01]  /*1ad10*/  SHF.R.U32.HI R13, RZ, 0x3, R0 ;  /* 0x00000003ff0d7819 */ /* 0x000fe20000011600 */
[----:B------:R-:W-:-:S04]  /*1ad20*/  IMAD.WIDE.U32 R2, R18, c[0x0][0x498], R4 ;  /* 0x0001260012027a25 */ /* 0x000fc800078e0004 */
[----:B------:R-:W-:Y:S01]  /*1ad30*/  IMAD R17, R18, c[0x0][0x49c], R8 ;  /* 0x0001270012117a24 */ /* 0x000fe200078e0208 */
[----:B------:R-:W-:Y:S01]  /*1ad40*/  IADD3 R2, P1, R9, R2, RZ ;  /* 0x0000000209027210 */ /* 0x000fe20007f3e0ff */
[C---:B------:R-:W-:Y:S02]  /*1ad50*/  IMAD R11, R12.reuse, 0x10, R21 ;  /* 0x000000100c0b7824 */ /* 0x040fe400078e0215 */
[----:B------:R-:W-:Y:S01]  /*1ad60*/  IMAD.SHL.U32 R8, R12, 0x8, RZ ;  /* 0x000000080c087824 */ /* 0x000fe200078e00ff */
[----:B------:R-:W-:Y:S01]  /*1ad70*/  SHF.R.S32.HI R12, RZ, 0x1f, R9 ;  /* 0x0000001fff0c7819 */ /* 0x000fe20000011409 */
[----:B------:R-:W-:Y:S01]  /*1ad80*/  IMAD.IADD R5, R7, 0x1, R14 ;  /* 0x0000000107057824 */ /* 0x000fe200078e020e */
[----:B------:R-:W-:Y:S02]  /*1ad90*/  SHF.R.S32.HI R7, RZ, 0x1f, R10 ;  /* 0x0000001fff077819 */ /* 0x000fe4000001140a */
[----:B------:R-:W-:Y:S02]  /*1ada0*/  LEA R11, R80, R11, 0x7 ;  /* 0x0000000b500b7211 */ /* 0x000fe400078e38ff */
[----:B------:R-:W-:Y:S01]  /*1adb0*/  IADD3.X R3, R12, R3, R17, P1, !PT ;  /* 0x000000030c037210 */ /* 0x000fe20000ffe411 */
[----:B------:R-:W-:Y:S01]  /*1adc0*/  IMAD R7, R7, c[0x0][0x488], RZ ;  /* 0x0001220007077a24 */ /* 0x000fe200078e02ff */
[----:B------:R-:W-:Y:S01]  /*1add0*/  LOP3.LUT R4, R0, 0x38, R8, 0xf8, !PT ;  /* 0x0000003800047812 */ /* 0x000fe200078ef808 */
[----:B------:R-:W-:-:S03]  /*1ade0*/  @P2 IMAD.HI.U32 R0, R11, c[0x0][0x4ec], RZ ;  /* 0x00013b000b002a27 */ /* 0x000fc600078e00ff */
[----:B------:R-:W-:Y:S01]  /*1adf0*/  LOP3.LUT R22, R4, R13, RZ, 0x3c, !PT ;  /* 0x0000000d04167212 */ /* 0x000fe200078e3cff */
[----:B------:R-:W-:Y:S01]  /*1ae00*/  IMAD.WIDE.U32 R2, R10, c[0x0][0x488], R2 ;  /* 0x000122000a027a25 */ /* 0x000fe200078e0002 */
[----:B------:R-:W-:-:S03]  /*1ae10*/  MOV R4, R6 ;  /* 0x0000000600047202 */ /* 0x000fc60000000f00 */
[----:B------:R-:W-:Y:S02]  /*1ae20*/  IMAD R7, R10, c[0x0][0x48c], R7 ;  /* 0x000123000a077a24 */ /* 0x000fe400078e0207 */
[----:B------:R-:W-:Y:S01]  /*1ae30*/  IMAD.MOV.U32 R16, RZ, RZ, R11 ;  /* 0x000000ffff107224 */ /* 0x000fe200078e000b */
[----:B------:R-:W-:Y:S01]  /*1ae40*/  @P2 SHF.R.U32.HI R16, RZ, c[0x0][0x4f0], R0 ;  /* 0x00013c00ff102a19 */ /* 0x000fe20000011600 */
[----:B------:R-:W-:Y:S01]  /*1ae50*/  IMAD R17, R80, 0x80, R19 ;  /* 0x0000008050117824 */ /* 0x000fe200078e0213 */
[----:B------:R-:W-:Y:S01]  /*1ae60*/  LEA R0, P1, R2, c[0x0][0x450], 0x2 ;  /* 0x0001140002007a11 */ /* 0x000fe200078210ff */
[----:B------:R-:W-:Y:S01]  /*1ae70*/  IMAD R6, R15, c[0x0][0x3f0], RZ ;  /* 0x0000fc000f067a24 */ /* 0x000fe200078e02ff */
[----:B------:R-:W-:Y:S01]  /*1ae80*/  IADD3 R7, R3, R7, RZ ;  /* 0x0000000703077210 */ /* 0x000fe20007ffe0ff */
[----:B------:R-:W-:Y:S01]  /*1ae90*/  IMAD.MOV R10, RZ, RZ, -R16 ;  /* 0x000000ffff0a7224 */ /* 0x000fe200078e0a10 */
[----:B------:R-:W-:Y:S01]  /*1aea0*/  IADD3 R9, R17, 0x8, RZ ;  /* 0x0000000811097810 */ /* 0x000fe20007ffe0ff */
[----:B------:R-:W-:Y:S01]  /*1aeb0*/  IMAD R3, R18, c[0x0][0x3f4], R6 ;  /* 0x0000fd0012037a24 */ /* 0x000fe200078e0206 */
[----:B------:R-:W-:Y:S01]  /*1aec0*/  LEA.HI.X R2, R2, c[0x0][0x454], R7, 0x2, P1 ;  /* 0x0001150002027a11 */ /* 0x000fe200008f1407 */
[----:B------:R-:W-:Y:S01]  /*1aed0*/  IMAD.WIDE.U32 R4, R18, c[0x0][0x3f0], R4 ;  /* 0x0000fc0012047a25 */ /* 0x000fe200078e0004 */
[----:B------:R-:W-:Y:S01]  /*1aee0*/  SHF.R.S32.HI R6, RZ, 0x1f, R16 ;  /* 0x0000001fff067819 */ /* 0x000fe20000011410 */
[----:B------:R-:W-:Y:S01]  /*1aef0*/  SHFL.IDX PT, R12, R0, RZ, 0x1c1f ;  /* 0x001c1fff000c7589 */ /* 0x000fe200000e0000 */
[-C--:B------:R-:W-:Y:S01]  /*1af00*/  ISETP.GE.OR P3, PT, R9, R20.reuse, P0 ;  /* 0x000000140900720c */ /* 0x080fe20000766670 */
[----:B------:R-:W-:Y:S01]  /*1af10*/  IMAD R9, R10, c[0x0][0x4e8], R11 ;  /* 0x00013a000a097a24 */ /* 0x000fe200078e020b */
[----:B------:R-:W-:Y:S01]  /*1af20*/  ISETP.GE.OR P2, PT, R17, R20, P0 ;  /* 0x000000141100720c */ /* 0x000fe20000746670 */
[----:B------:R-:W1:Y:S01]  /*1af30*/  SHFL.IDX PT, R13, R2, RZ, 0x1c1f ;  /* 0x001c1fff020d7589 */ /* 0x000e6200000e0000 */
[----:B------:R-:W-:-:S02]  /*1af40*/  IMAD.IADD R3, R5, 0x1, R3 ;  /* 0x0000000105037824 */ /* 0x000fc400078e0203 */
        /* <DEDUP_REMOVED lines=60> */
.L_x_843:
[----:B--234-:R-:W-:Y:S05]  /*1b310*/  BSYNC B0 ;  /* 0x0000000000007941 */ /* 0x01cfea0003800000 */
.L_x_842:
        /* <DEDUP_REMOVED lines=16> */
.L_x_845:
[----:B------:R-:W-:Y:S05]  /*1b420*/  BSYNC B0 ;  /* 0x0000000000007941 */ /* 0x000fea0003800000 */
.L_x_844:
        /* <DEDUP_REMOVED lines=16> */
.L_x_847:
[----:B------:R-:W-:Y:S05]  /*1b530*/  BSYNC B0 ;  /* 0x0000000000007941 */ /* 0x000fea0003800000 */
.L_x_846:
        /* <DEDUP_REMOVED lines=16> */
.L_x_849:
[----:B------:R-:W-:Y:S05]  /*1b640*/  BSYNC B0 ;  /* 0x0000000000007941 */ /* 0x000fea0003800000 */
.L_x_848:
        /* <DEDUP_REMOVED lines=16> */
.L_x_851:
[----:B------:R-:W-:Y:S05]  /*1b750*/  BSYNC B0 ;  /* 0x0000000000007941 */ /* 0x000fea0003800000 */
.L_x_850:
        /* <DEDUP_REMOVED lines=16> */
.L_x_853:
[----:B------:R-:W-:Y:S05]  /*1b860*/  BSYNC B0 ;  /* 0x0000000000007941 */ /* 0x000fea0003800000 */
.L_x_852:
        /* <DEDUP_REMOVED lines=16> */
.L_x_855:
[----:B------:R-:W-:Y:S05]  /*1b970*/  BSYNC B0 ;  /* 0x0000000000007941 */ /* 0x000fea0003800000 */
.L_x_854:
        /* <DEDUP_REMOVED lines=17> */
.L_x_840:
        /* <DEDUP_REMOVED lines=19> */
.L_x_856:
        /* <DEDUP_REMOVED lines=40> */
.L_x_858:
[----:B------:R-:W-:Y:S05]  /*1be40*/  BSYNC B0 ;  /* 0x0000000000007941 */ /* 0x000fea0003800000 */
.L_x_857:
        /* <DEDUP_REMOVED lines=34> */
[----:B------:R-:W-:Y:S01]  /*1c070*/  IMAD R0, R0, c[0x0][0x3e4], R6 ;  /* 0x0000f90000007a24 */ /* 0x000fe200078e0206 */
[----:B------:R-:W-:-:S03]  /*1c080*/  SHF.L.U32 R6, R12, 0x3, RZ ;  /* 0x000000030c067819 */ /* 0x000fc600000006ff */
[----:B------:R-:W-:Y:S01]  /*1c090*/  IMAD.IADD R3, R3, 0x1, R0 ;  /* 0x0000000103037824 */ /* 0x000fe200078e0200 */
[----:B------:R-:W-:Y:S01]  /*1c0a0*/  IADD3 R7, R6, 0x40, RZ ;  /* 0x0000004006077810 */ /* 0x000fe20007ffe0ff */
[----:B------:R-:W-:Y:S02]  /*1c0b0*/  IMAD R0, R4, c[0x0][0x3d8], RZ ;  /* 0x0000f60004007a24 */ /* 0x000fe400078e02ff */
[----:B------:R-:W-:-:S04]  /*1c0c0*/  IMAD.WIDE.U32 R2, R5, c[0x0][0x3d8], R2 ;  /* 0x0000f60005027a25 */ /* 0x000fc800078e0002 */
[----:B------:R-:W-:Y:S01]  /*1c0d0*/  IMAD R0, R5, c[0x0][0x3dc], R0 ;  /* 0x0000f70005007a24 */ /* 0x000fe200078e0200 */
[----:B------:R-:W-:-:S04]  /*1c0e0*/  LEA R11, P0, R2, c[0x0][0x380], 0x1 ;  /* 0x0000e000020b7a11 */ /* 0x000fc800078008ff */
[----:B------:R-:W-:-:S04]  /*1c0f0*/  IADD3 R0, R3, R0, RZ ;  /* 0x0000000003007210 */ /* 0x000fc80007ffe0ff */
        /* <DEDUP_REMOVED lines=14> */
.L_x_860:
[----:B------:R-:W-:Y:S05]  /*1c1e0*/  BSYNC B0 ;  /* 0x0000000000007941 */ /* 0x000fea0003800000 */
.L_x_859:
        /* <DEDUP_REMOVED lines=15> */
.L_x_862:
[----:B------:R-:W-:Y:S05]  /*1c2e0*/  BSYNC B0 ;  /* 0x0000000000007941 */ /* 0x000fea0003800000 */
.L_x_861:
        /* <DEDUP_REMOVED lines=15> */
.L_x_864:
[----:B------:R-:W-:Y:S05]  /*1c3e0*/  BSYNC B0 ;  /* 0x0000000000007941 */ /* 0x000fea0003800000 */
.L_x_863:
        /* <DEDUP_REMOVED lines=15> */
.L_x_866:
[----:B------:R-:W-:Y:S05]  /*1c4e0*/  BSYNC B0 ;  /* 0x0000000000007941 */ /* 0x000fea0003800000 */
.L_x_865:
        /* <DEDUP_REMOVED lines=15> */
.L_x_868:
[----:B------:R-:W-:Y:S05]  /*1c5e0*/  BSYNC B0 ;  /* 0x0000000000007941 */ /* 0x000fea0003800000 */
.L_x_867:
        /* <DEDUP_REMOVED lines=15> */
.L_x_870:
[----:B------:R-:W-:Y:S05]  /*1c6e0*/  BSYNC B0 ;  /* 0x0000000000007941 */ /* 0x000fea0003800000 */
.L_x_869:
        /* <DEDUP_REMOVED lines=15> */
.L_x_872:
[----:B------:R-:W-:Y:S05]  /*1c7e0*/  BSYNC B0 ;  /* 0x0000000000007941 */ /* 0x000fea0003800000 */
.L_x_871:
        /* <DEDUP_REMOVED lines=16> */
.L_x_873:
        /* <DEDUP_REMOVED lines=9> */
.L_x_3549:


//--------------------- .text._ZN7cutlass13device_kernelIN5flash19enable_sm80_to_sm89INS1_16FlashAttnFwdSm80INS1_25CollectiveMainloopFwdSm80ILi4ELi1ELb0EN4cute5tupleIJNS5_1CILi128EEENS7_ILi48EEES8_EEELi128ENS_6half_tEfNS_4arch4Sm80ELb0ELb1ELb1ELb0ELb0ELb0ELb1ELb0EEENS1_21CollectiveEpilogueFwdINS6_IJS8_S8_S9_EEENS6_IJNS7_ILi1EEESH_SH_EEESB_SD_Li128ELb0ELb1ELb0ELb0EEENS1_19SingleTileSchedulerILb0ELb0ELb1ELi128EEEEEEEEEvNT_6ParamsE --------------------------
	.section	.text._ZN7cutlass13device_kernelIN5flash19enable_sm80_to_sm89INS1_16FlashAttnFwdSm80INS1_25CollectiveMainloopFwdSm80ILi4ELi1ELb0EN4cute5tupleIJNS5_1CILi128EEENS7_ILi48EEES8_EEELi128ENS_6half_tEfNS_4arch4Sm80ELb0ELb1ELb1ELb0ELb0ELb0ELb1ELb0EEENS1_21CollectiveEpilogueFwdINS6_IJS8_S8_S9_EEENS6_IJNS7_ILi1EEESH_SH_EEESB_SD_Li128ELb0ELb1ELb0ELb0EEENS1_19SingleTileSchedulerILb0ELb0ELb1ELi128EEEEEEEEEvNT_6ParamsE,"ax",@progbits
	.sectioninfo	@"SHI_REGISTERS=255"
	.align	128
.text._ZN7cutlass13device_kernelIN5flash19enable_sm80_to_sm89INS1_16FlashAttnFwdSm80INS1_25CollectiveMainloopFwdSm80ILi4ELi1ELb0EN4cute5tupleIJNS5_1CILi128EEENS7_ILi48EEES8_EEELi128ENS_6half_tEfNS_4arch4Sm80ELb0ELb1ELb1ELb0ELb0ELb0ELb1ELb0EEENS1_21CollectiveEpilogueFwdINS6_IJS8_S8_S9_EEENS6_IJNS7_ILi1EEESH_SH_EEESB_SD_Li128ELb0ELb1ELb0ELb0EEENS1_19SingleTileSchedulerILb0ELb0ELb1ELi128EEEEEEEEEvNT_6ParamsE:
        .type           _ZN7cutlass13device_kernelIN5flash19enable_sm80_to_sm89INS1_16FlashAttnFwdSm80INS1_25CollectiveMainloopFwdSm80ILi4ELi1ELb0EN4cute5tupleIJNS5_1CILi128EEENS7_ILi48EEES8_EEELi128ENS_6half_tEfNS_4arch4Sm80ELb0ELb1ELb1ELb0ELb0ELb0ELb1ELb0EEENS1_21CollectiveEpilogueFwdINS6_IJS8_S8_S9_EEENS6_IJNS7_ILi1EEESH_SH_EEESB_SD_Li128ELb0ELb1ELb0ELb0EEENS1_19SingleTileSchedulerILb0ELb0ELb1ELi128EEEEEEEEEvNT_6ParamsE,@function
        .size           _ZN7cutlass13device_kernelIN5flash19enable_sm80_to_sm89INS1_16FlashAttnFwdSm80INS1_25CollectiveMainloopFwdSm80ILi4ELi1ELb0EN4cute5tupleIJNS5_1CILi128EEENS7_ILi48EEES8_EEELi128ENS_6half_tEfNS_4arch4Sm80ELb0ELb1ELb1ELb0ELb0ELb0ELb1ELb0EEENS1_21CollectiveEpilogueFwdINS6_IJS8_S8_S9_EEENS6_IJNS7_ILi1EEESH_SH_EEESB_SD_Li128ELb0ELb1ELb0ELb0EEENS1_19SingleTileSchedulerILb0ELb0ELb1ELi128EEEEEEEEEvNT_6ParamsE,(.L_x_3550 - _ZN7cutlass13device_kernelIN5flash19enable_sm80_to_sm89INS1_16FlashAttnFwdSm80INS1_25CollectiveMainloopFwdSm80ILi4ELi1ELb0EN4cute5tupleIJNS5_1CILi128EEENS7_ILi48EEES8_EEELi128ENS_6half_tEfNS_4arch4Sm80ELb0ELb1ELb1ELb0ELb0ELb0ELb1ELb0EEENS1_21CollectiveEpilogueFwdINS6_IJS8_S8_S9_EEENS6_IJNS7_ILi1EEESH_SH_EEESB_SD_Li128ELb0ELb1ELb0ELb0EEENS1_19SingleTileSchedulerILb0ELb0ELb1ELi128EEEEEEEEEvNT_6ParamsE)
        .other          _ZN7cutlass13device_kernelIN5flash19enable_sm80_to_sm89INS1_16FlashAttnFwdSm80INS1_25CollectiveMainloopFwdSm80ILi4ELi1ELb0EN4cute5tupleIJNS5_1CILi128EEENS7_ILi48EEES8_EEELi128ENS_6half_tEfNS_4arch4Sm80ELb0ELb1ELb1ELb0ELb0ELb0ELb1ELb0EEENS1_21CollectiveEpilogueFwdINS6_IJS8_S8_S9_EEENS6_IJNS7_ILi1EEESH_SH_EEESB_SD_Li128ELb0ELb1ELb0ELb0EEENS1_19SingleTileSchedulerILb0ELb0ELb1ELi128EEEEEEEEEvNT_6ParamsE,@"STO_CUDA_ENTRY STV_DEFAULT"
_ZN7cutlass13device_kernelIN5flash19enable_sm80_to_sm89INS1_16FlashAttnFwdSm80INS1_25CollectiveMainloopFwdSm80ILi4ELi1ELb0EN4cute5tupleIJNS5_1CILi128EEENS7_ILi48EEES8_EEELi128ENS_6half_tEfNS_4arch4Sm80ELb0ELb1ELb1ELb0ELb0ELb0ELb1ELb0EEENS1_21CollectiveEpilogueFwdINS6_IJS8_S8_S9_EEENS6_IJNS7_ILi1EEESH_SH_EEESB_SD_Li128ELb0ELb1ELb0ELb0EEENS1_19SingleTileSchedulerILb0ELb0ELb1ELi128EEEEEEEEEvNT_6ParamsE:
[----:B------:R-:W-:-:S03]  /*0000*/  MOV R1, c[0x0][0x28] ;  /* 0x00000a0000017a02 */ /* 0x000fc60000000f00 */
[----:B------:R-:W1:Y:S01]  /*0010*/  S2R R22, SR_CTAID.Z ;  /* 0x0000000000167919 */ /* 0x000e620000002700 */
[----:B------:R-:W-:Y:S02]  /*0020*/  IADD3 R1, R1, -0x68, RZ ;  /* 0xffffff9801017810 */ /* 0x000fe40007ffe0ff */
[----:B-1----:R-:W-:-:S13]  /*0030*/  ISETP.GE.AND P0, PT, R22, RZ, PT ;  /* 0x000000ff1600720c */ /* 0x002fda0003f06270 */
[----:B------:R-:W-:Y:S05]  /*0040*/  @!P0 EXIT ;  /* 0x000000000000894d */ /* 0x000fea0003800000 */
[----:B------:R-:W1:Y:S01]  /*0050*/  S2UR UR17, SR_CTAID.X ;  /* 0x00000000001179c3 */ /* 0x000e620000002500 */
[----:B------:R-:W-:Y:S01]  /*0060*/  ULDC UR6, c[0x0][0x2c4] ;  /* 0x0000b10000067ab9 */ /* 0x000fe20000000800 */
[----:B------:R-:W2:Y:S01]  /*0070*/  S2R R129, SR_TID.X ;  /* 0x0000000000817919 */ /* 0x000ea20000002100 */
[----:B------:R-:W-:Y:S02]  /*0080*/  UISETP.NE.AND UP3, UPT, UR6, 0x1, UPT ;  /* 0x000000010600788c */ /* 0x000fe4000bf65270 */
[----:B------:R-:W-:Y:S02]  /*0090*/  ULDC.64 UR4, c[0x0][0x2c8] ;  /* 0x0000b20000047ab9 */ /* 0x000fe40000000a00 */
[----:B------:R-:W-:Y:S02]  /*00a0*/  UMOV UR8, 0x1 ;  /* 0x0000000100087882 */ /* 0x000fe40000000000 */
[----:B------:R-:W-:Y:S02]  /*00b0*/  ULDC UR7, c[0x0][0x168] ;  /* 0x00005a0000077ab9 */ /* 0x000fe40000000800 */
[----:B------:R-:W-:-:S02]  /*00c0*/  UIADD3 UR7, UR8, -UR7, URZ ;  /* 0x8000000708077290 */ /* 0x000fc4000fffe03f */
[----:B-1----:R-:W-:-:S04]  /*00d0*/  USHF.L.U32 UR17, UR17, 0x7, URZ ;  /* 0x0000000711117899 */ /* 0x002fc8000800063f */
[----:B------:R-:W-:Y:S02]  /*00e0*/  @UP3 UIADD3 UR10, UR17, 0x7f, URZ ;  /* 0x0000007f110a3890 */ /* 0x000fe4000fffe03f */
[----:B------:R-:W-:Y:S02]  /*00f0*/  UIADD3 UR9, UR17, 0x7f, URZ ;  /* 0x0000007f11097890 */ /* 0x000fe4000fffe03f */
[----:B------:R-:W-:-:S04]  /*0100*/  UIMAD.WIDE.U32 UR10, UR10, UR4, URZ ;  /* 0x000000040a0a72a5 */ /* 0x000fc8000f8e003f */
[----:B------:R-:W-:-:S03]  /*0110*/  @UP3 USHF.R.U32.HI UR9, URZ, UR5, UR11 ;  /* 0x000000053f093299 */ /* 0x000fc6000801160b */
[----:B------:R-:W-:Y:S02]  /*0120*/  ULDC.64 UR4, c[0x0][0x328] ;  /* 0x0000ca0000047ab9 */ /* 0x000fe40000000a00 */
[----:B------:R-:W-:-:S03]  /*0130*/  UISETP.LE.AND UP2, UPT, UR8, UR5, UPT ;  /* 0x000000050800728c */ /* 0x000fc6000bf43270 */
[----:B------:R-:W-:Y:S02]  /*0140*/  ULDC UR5, c[0x0][0x1d0] ;  /* 0x0000740000057ab9 */ /* 0x000fe40000000800 */
[----:B------:R-:W-:Y:S01]  /*0150*/  UIADD3 UR5, UR9, UR5, UR7 ;  /* 0x0000000509057290 */ /* 0x000fe2000fffe007 */
[----:B------:R-:W-:-:S03]  /*0160*/  PLOP3.LUT P0, PT, PT, PT, UP2, 0x40, 0x0 ;  /* 0x000000000000781c */ /* 0x000fc60003f0e828 */
[----:B------:R-:W-:-:S06]  /*0170*/  UIADD3 UR4, UR5, UR4, URZ ;  /* 0x0000000405047290 */ /* 0x000fcc000fffe03f */
[----:B------:R-:W-:-:S04]  /*0180*/  MOV R0, UR4 ;  /* 0x0000000400007c02 */ /* 0x000fc80008000f00 */
[----:B------:R-:W-:Y:S05]  /*0190*/  @P0 BRA `(.L_x_874) ;  /* 0x0000013000000947 */ /* 0x000fea0003800000 */
[----:B--2---:R-:W-:Y:S01]  /*01a0*/  ISETP.LT.AND P0, PT, RZ, UR5, PT ;  /* 0x00000005ff007c0c */ /* 0x004fe2000bf01270 */
[----:B------:R-:W-:-:S12]  /*01b0*/  UIADD3 UR7, UR5, -0x1, URZ ;  /* 0xffffffff05077890 */ /* 0x000fd8000fffe03f */
[----:B------:R-:W-:Y:S05]  /*01c0*/  @P0 BRA `(.L_x_875) ;  /* 0x0000008000000947 */ /* 0x000fea0003800000 */
[----:B------:R-:W-:Y:S02]  /*01d0*/  ULDC UR4, c[0x0][0x32c] ;  /* 0x0000cb0000047ab9 */ /* 0x000fe40000000800 */
[----:B------:R-:W-:Y:S02]  /*01e0*/  UISETP.NE.AND UP0, UPT, UR8, UR4, UPT ;  /* 0x000000040800728c */ /* 0x000fe4000bf05270 */
[----:B------:R-:W-:-:S03]  /*01f0*/  UIADD3 UR7, -UR5, URZ, URZ ;  /* 0x0000003f05077290 */ /* 0x000fc6000fffe13f */
[----:B------:R-:W-:Y:S02]  /*0200*/  ULDC.64 UR4, c[0x0][0x330] ;  /* 0x0000cc0000047ab9 */ /* 0x000fe40000000a00 */
[----:B------:R-:W-:-:S04]  /*0210*/  UIMAD.WIDE.U32 UR8, UR7, UR4, URZ ;  /* 0x00000004070872a5 */ /* 0x000fc8000f8e003f */
[----:B------:R-:W-:-:S04]  /*0220*/  @UP0 USHF.R.U32.HI UR7, URZ, UR5, UR9 ;  /* 0x000000053f070299 */ /* 0x000fc80008011609 */
[----:B------:R-:W-:Y:S01]  /*0230*/  ULOP3.LUT UR7, URZ, UR7, URZ, 0x33, !UPT ;  /* 0x000000073f077292 */ /* 0x000fe2000f8e333f */
[----:B------:R-:W-:Y:S05]  /*0240*/  BRA `(.L_x_876) ;  /* 0x0000005000007947 */ /* 0x000fea0003800000 */
.L_x_875:
[----:B------:R-:W-:Y:S02]  /*0250*/  ULDC UR4, c[0x0][0x32c] ;  /* 0x0000cb0000047ab9 */ /* 0x000fe40000000800 */
[----:B------:R-:W-:-:S03]  /*0260*/  UISETP.NE.AND UP0, UPT, UR8, UR4, UPT ;  /* 0x000000040800728c */ /* 0x000fc6000bf05270 */
[----:B------:R-:W-:Y:S02]  /*0270*/  ULDC.64 UR4, c[0x0][0x330] ;  /* 0x0000cc0000047ab9 */ /* 0x000fe40000000a00 */
[----:B------:R-:W-:-:S06]  /*0280*/  UIMAD.WIDE.U32 UR8, UR7, UR4, URZ ;  /* 0x00000004070872a5 */ /* 0x000fcc000f8e003f */
[----:B------:R-:W-:Y:S02]  /*0290*/  @UP0 USHF.R.U32.HI UR7, URZ, UR5, UR9 ;  /* 0x000000053f070299 */ /* 0x000fe40008011609 */
.L_x_876:
[----:B------:R-:W-:Y:S02]  /*02a0*/  ULDC UR4, c[0x0][0x32c] ;  /* 0x0000cb0000047ab9 */ /* 0x000fe40000000800 */
[----:B------:R-:W-:-:S06]  /*02b0*/  UIMAD UR4, UR7, UR4, UR4 ;  /* 0x00000004070472a4 */ /* 0x000fcc000f8e0204 */
[----:B------:R-:W-:-:S03]  /*02c0*/  IMNMX R0, R0, UR4, PT ;  /* 0x0000000400007c17 */ /* 0x000fc6000b800200 */
.L_x_874:
[----:B--2---:R-:W-:Y:S01]  /*02d0*/  UMOV UR7, 0x2f ;  /* 0x0000002f00077882 */ /* 0x004fe20000000000 */
[----:B------:R-:W-:Y:S01]  /*02e0*/  IADD3 R0, R0, 0x2f, RZ ;  /* 0x0000002f00007810 */ /* 0x000fe20007ffe0ff */
[----:B------:R-:W-:Y:S01]  /*02f0*/  ULDC UR16, c[0x0][0x1d0] ;  /* 0x0000740000107ab9 */ /* 0x000fe20000000800 */
[----:B------:R-:W-:Y:S01]  /*0300*/  PLOP3.LUT P0, PT, PT, PT, UP2, 0x40, 0x0 ;  /* 0x000000000000781c */ /* 0x000fe20003f0e828 */
[----:B------:R-:W-:Y:S02]  /*0310*/  UIADD3 UR7, UR7, UR16, URZ ;  /* 0x0000001007077290 */ /* 0x000fe4000fffe03f */
[----:B------:R-:W-:Y:S01]  /*0320*/  ULDC.64 UR4, c[0x0][0x2c8] ;  /* 0x0000b20000047ab9 */ /* 0x000fe20000000a00 */
[----:B------:R-:W-:Y:S01]  /*0330*/  IMAD.HI R0, R0, 0x2aaaaaab, RZ ;  /* 0x2aaaaaab00007827 */ /* 0x000fe200078e02ff */
[----:B------:R-:W-:Y:S02]  /*0340*/  UIMAD.WIDE UR8, UR7, 0x2aaaaaab, URZ ;  /* 0x2aaaaaab070878a5 */ /* 0x000fe4000f8e023f */
[----:B------:R-:W-:-:S02]  /*0350*/  UIMAD.WIDE.U32 UR10, UR17, UR4, URZ ;  /* 0x00000004110a72a5 */ /* 0x000fc4000f8e003f */
[----:B------:R-:W-:Y:S01]  /*0360*/  ULDC UR7, c[0x0][0x168] ;  /* 0x00005a0000077ab9 */ /* 0x000fe20000000800 */
[----:B------:R-:W-:Y:S01]  /*0370*/  SHF.R.U32.HI R2, RZ, 0x1f, R0 ;  /* 0x0000001fff027819 */ /* 0x000fe20000011600 */
[----:B------:R-:W-:Y:S02]  /*0380*/  UIADD3 UR16, UR16, -UR7, URZ ;  /* 0x8000000710107290 */ /* 0x000fe4000fffe03f */
[----:B------:R-:W-:Y:S01]  /*0390*/  USHF.R.U32.HI UR7, URZ, 0x1f, UR9 ;  /* 0x0000001f3f077899 */ /* 0x000fe20008011609 */
[----:B------:R-:W-:Y:S01]  /*03a0*/  LEA.HI.SX32 R0, R0, R2, 0x1d ;  /* 0x0000000200007211 */ /* 0x000fe200078feaff */
[----:B------:R-:W-:Y:S02]  /*03b0*/  UMOV UR4, UR17 ;  /* 0x0000001100047c82 */ /* 0x000fe40008000000 */
[----:B------:R-:W-:Y:S02]  /*03c0*/  @UP3 USHF.R.U32.HI UR4, URZ, UR5, UR11 ;  /* 0x000000053f043299 */ /* 0x000fe4000801160b */
[----:B------:R-:W-:-:S02]  /*03d0*/  ULEA.HI.SX32 UR9, UR9, UR7, 0x1d ;  /* 0x0000000709097291 */ /* 0x000fc4000f8fea3f */
[----:B------:R-:W-:Y:S02]  /*03e0*/  UIADD3 UR4, UR16, UR4, URZ ;  /* 0x0000000410047290 */ /* 0x000fe4000fffe03f */
[----:B------:R-:W-:Y:S02]  /*03f0*/  ULDC UR5, c[0x0][0x324] ;  /* 0x0000c90000057ab9 */ /* 0x000fe40000000800 */
[----:B------:R-:W-:Y:S01]  /*0400*/  UIADD3 UR7, UR4, -UR5, URZ ;  /* 0x8000000504077290 */ /* 0x000fe2000fffe03f */
[----:B------:R-:W-:Y:S01]  /*0410*/  IMNMX R242, R0, UR9, PT ;  /* 0x0000000900f27c17 */ /* 0x000fe2000b800200 */
[----:B------:R-:W-:Y:S05]  /*0420*/  @P0 BRA `(.L_x_877) ;  /* 0x0000015000000947 */ /* 0x000fea0003800000 */
[----:B------:R-:W-:Y:S02]  /*0430*/  UMOV UR8, UR4 ;  /* 0x0000000400087c82 */ /* 0x000fe40008000000 */
[----:B------:R-:W-:-:S06]  /*0440*/  UISETP.GT.AND UP0, UPT, UR8, -0x1, UPT ;  /* 0xffffffff0800788c */ /* 0x000fcc000bf04270 */
[----:B------:R-:W-:-:S13]  /*0450*/  PLOP3.LUT P0, PT, PT, PT, UP0, 0x80, 0x0 ;  /* 0x000000000000781c */ /* 0x000fda0003f0f008 */
[----:B------:R-:W-:Y:S05]  /*0460*/  @P0 BRA `(.L_x_878) ;  /* 0x0000008000000947 */ /* 0x000fea0003800000 */
[----:B------:R-:W-:Y:S02]  /*0470*/  ULDC UR4, c[0x0][0x32c] ;  /* 0x0000cb0000047ab9 */ /* 0x000fe40000000800 */
[----:B------:R-:W-:Y:S02]  /*0480*/  UISETP.NE.AND UP0, UPT, UR4, 0x1, UPT ;  /* 0x000000010400788c */ /* 0x000fe4000bf05270 */
[----:B------:R-:W-:Y:S02]  /*0490*/  ULOP3.LUT UR8, URZ, UR8, URZ, 0x33, !UPT ;  /* 0x000000083f087292 */ /* 0x000fe4000f8e333f */
[----:B------:R-:W-:Y:S02]  /*04a0*/  ULDC.64 UR4, c[0x0][0x330] ;  /* 0x0000cc0000047ab9 */ /* 0x000fe40000000a00 */
[----:B------:R-:W-:-:S05]  /*04b0*/  UIMAD.WIDE.U32 UR10, UR8, UR4, URZ ;  /* 0x00000004080a72a5 */ /* 0x000fca000f8e003f */
[----:B------:R-:W-:-:S04]  /*04c0*/  @UP0 USHF.R.U32.HI UR8, URZ, UR5, UR11 ;  /* 0x000000053f080299 */ /* 0x000fc8000801160b */
[----:B------:R-:W-:Y:S01]  /*04d0*/  ULOP3.LUT UR8, URZ, UR8, URZ, 0x33, !UPT ;  /* 0x000000083f087292 */ /* 0x000fe2000f8e333f */
[----:B------:R-:W-:Y:S05]  /*04e0*/  BRA `(.L_x_879) ;  /* 0x0000005000007947 */ /* 0x000fea0003800000 */
.L_x_878:
[----:B------:R-:W-:Y:S02]  /*04f0*/  ULDC UR4, c[0x0][0x32c] ;  /* 0x0000cb0000047ab9 */ /* 0x000fe40000000800 */
[----:B------:R-:W-:-:S03]  /*0500*/  UISETP.NE.AND UP0, UPT, UR4, 0x1, UPT ;  /* 0x000000010400788c */ /* 0x000fc6000bf05270 */
[----:B------:R-:W-:Y:S02]  /*0510*/  ULDC.64 UR4, c[0x0][0x330] ;  /* 0x0000cc0000047ab9 */ /* 0x000fe40000000a00 */
[----:B------:R-:W-:-:S06]  /*0520*/  UIMAD.WIDE.U32 UR10, UR8, UR4, URZ ;  /* 0x00000004080a72a5 */ /* 0x000fcc000f8e003f */
[----:B------:R-:W-:Y:S02]  /*0530*/  @UP0 USHF.R.U32.HI UR8, URZ, UR5, UR11 ;  /* 0x000000053f080299 */ /* 0x000fe4000801160b */
.L_x_879:
[----:B------:R-:W-:Y:S02]  /*0540*/  ULDC UR4, c[0x0][0x32c] ;  /* 0x0000cb0000047ab9 */ /* 0x000fe40000000800 */
[----:B------:R-:W-:-:S04]  /*0550*/  UIMAD UR4, UR8, UR4, URZ ;  /* 0x00000004080472a4 */ /* 0x000fc8000f8e023f */
[----:B------:R-:W-:-:S04]  /*0560*/  UISETP.LT.AND UP0, UPT, UR7, UR4, UPT ;  /* 0x000000040700728c */ /* 0x000fc8000bf01270 */
[----:B------:R-:W-:-:S04]  /*0570*/  USEL UR7, UR7, UR4, !UP0 ;  /* 0x0000000407077287 */ /* 0x000fc8000c000000 */
.L_x_877:
[----:B------:R-:W-:Y:S01]  /*0580*/  UIMAD.WIDE UR4, UR7, 0x2aaaaaab, URZ ;  /* 0x2aaaaaab070478a5 */ /* 0x000fe2000f8e023f */
[----:B------:R-:W-:Y:S01]  /*0590*/  PLOP3.LUT P4, PT, PT, PT, PT, 0x80, 0x0 ;  /* 0x000000000000781c */ /* 0x000fe20003f8f070 */
[----:B------:R-:W-:Y:S01]  /*05a0*/  ULDC.64 UR14, c[0x0][0x118] ;  /* 0x00004600000e7ab9 */ /* 0x000fe20000000a00 */
[----:B------:R-:W-:Y:S01]  /*05b0*/  CS2R R126, SRZ ;  /* 0x00000000007e7805 */ /* 0x000fe2000001ff00 */
[----:B------:R-:W-:Y:S01]  /*05c0*/  USHF.R.U32.HI UR4, URZ, 0x1f, UR5 ;  /* 0x0000001f3f047899 */ /* 0x000fe20008011605 */
[----:B------:R-:W-:Y:S01]  /*05d0*/  CS2R R124, SRZ ;  /* 0x00000000007c7805 */ /* 0x000fe2000001ff00 */
[----:B------:R-:W-:Y:S01]  /*05e0*/  IMAD.MOV.U32 R23, RZ, RZ, RZ ;  /* 0x000000ffff177224 */ /* 0x000fe200078e00ff */
[----:B------:R-:W-:Y:S01]  /*05f0*/  CS2R R24, SRZ ;  /* 0x0000000000187805 */ /* 0x000fe2000001ff00 */
[----:B------:R-:W-:Y:S01]  /*0600*/  ULEA.HI.SX32 UR4, UR5, UR4, 0x1d ;  /* 0x0000000405047291 */ /* 0x000fe2000f8fea3f */
[----:B------:R-:W-:Y:S01]  /*0610*/  IMAD.MOV.U32 R130, RZ, RZ, RZ ;  /* 0x000000ffff827224 */ /* 0x000fe200078e00ff */
[----:B------:R-:W-:Y:S01]  /*0620*/  MOV R128, RZ ;  /* 0x000000ff00807202 */ /* 0x000fe20000000f00 */
[----:B------:R-:W-:Y:S01]  /*0630*/  CS2R R122, SRZ ;  /* 0x00000000007a7805 */ /* 0x000fe2000001ff00 */
[----:B------:R-:W-:Y:S01]  /*0640*/  UISETP.LT.AND UP0, UPT, URZ, UR4, UPT ;  /* 0x000000043f00728c */ /* 0x000fe2000bf01270 */
[----:B------:R-:W-:Y:S01]  /*0650*/  CS2R R120, SRZ ;  /* 0x0000000000787805 */ /* 0x000fe2000001ff00 */
[----:B------:R-:W-:Y:S01]  /*0660*/  IMAD.MOV.U32 R118, RZ, RZ, RZ ;  /* 0x000000ffff767224 */ /* 0x000fe200078e00ff */
[----:B------:R-:W-:Y:S01]  /*0670*/  CS2R R26, SRZ ;  /* 0x00000000001a7805 */ /* 0x000fe2000001ff00 */
[----:B------:R-:W-:Y:S01]  /*0680*/  USEL UR8, URZ, UR4, !UP0 ;  /* 0x000000043f087287 */ /* 0x000fe2000c000000 */
[----:B------:R-:W-:Y:S01]  /*0690*/  MOV R116, RZ ;  /* 0x000000ff00747202 */ /* 0x000fe20000000f00 */
[----:B------:R-:W-:Y:S01]  /*06a0*/  CS2R R110, SRZ ;  /* 0x00000000006e7805 */ /* 0x000fe2000001ff00 */
[----:B------:R-:W-:Y:S01]  /*06b0*/  CS2R R108, SRZ ;  /* 0x00000000006c7805 */ /* 0x000fe2000001ff00 */
[----:B------:R-:W-:Y:S01]  /*06c0*/  IMAD.MOV.U32 R114, RZ, RZ, RZ ;  /* 0x000000ffff727224 */ /* 0x000fe200078e00ff */
[----:B------:R-:W-:Y:S01]  /*06d0*/  CS2R R28, SRZ ;  /* 0x00000000001c7805 */ /* 0x000fe2000001ff00 */
[----:B------:R-:W-:Y:S01]  /*06e0*/  ISETP.GT.AND P0, PT, R242, UR8, PT ;  /* 0x00000008f2007c0c */ /* 0x000fe2000bf04270 */
        /* <DEDUP_REMOVED lines=63> */
[----:B------:R-:W-:Y:S05]  /*0ae0*/  @!P0 BRA `(.L_x_880) ;  /* 0x00013c4000008947 */ /* 0x000fea0003800000 */
[----:B------:R-:W-:-:S04]  /*0af0*/  ISETP.NE.U32.AND P6, PT, RZ, c[0x0][0x340], PT ;  /* 0x0000d000ff007a0c */ /* 0x000fc80003fc5070 */
[----:B------:R-:W-:-:S13]  /*0b00*/  ISETP.NE.AND.EX P6, PT, RZ, c[0x0][0x344], PT, P6 ;  /* 0x0000d100ff007a0c */ /* 0x000fda0003fc5360 */
[----:B------:R-:W-:-:S04]  /*0b10*/  @P6 IMAD.MOV.U32 R2, RZ, RZ, 0x4 ;  /* 0x00000004ff026424 */ /* 0x000fc800078e00ff */
[----:B------:R-:W-:-:S05]  /*0b20*/  @P6 IMAD.WIDE R2, R22, R2, c[0x0][0x340] ;  /* 0x0000d00016026625 */ /* 0x000fca00078e0202 */
[----:B------:R1:W2:Y:S01]  /*0b30*/  @P6 LDG.E R20, [R2.64] ;  /* 0x0000000e02146981 */ /* 0x0002a2000c1e1900 */
[----:B------:R-:W-:Y:S01]  /*0b40*/  SHF.R.S32.HI R126, RZ, 0x1f, R129 ;  /* 0x0000001fff7e7819 */ /* 0x000fe20000011481 */
[----:B------:R-:W-:Y:S01]  /*0b50*/  ULDC UR4, c[0x0][0x168] ;  /* 0x00005a0000047ab9 */ /* 0x000fe20000000800 */
[----:B------:R-:W-:Y:S01]  /*0b60*/  PLOP3.LUT P1, PT, PT, PT, UP3, 0x80, 0x0 ;  /* 0x000000000000781c */ /* 0x000fe20003f2f038 */
[----:B------:R-:W3:Y:S01]  /*0b70*/  S2R R40, SR_CTAID.Y ;  /* 0x0000000000287919 */ /* 0x000ee20000002600 */
[----:B------:R-:W-:Y:S01]  /*0b80*/  PLOP3.LUT P0, PT, PT, PT, UP3, 0x80, 0x0 ;  /* 0x000000000000781c */ /* 0x000fe20003f0f038 */
[----:B------:R-:W-:Y:S01]  /*0b90*/  UIMAD UR4, UR6, UR4, URZ ;  /* 0x00000004060472a4 */ /* 0x000fe2000f8e023f */
[----:B------:R-:W-:Y:S01]  /*0ba0*/  SHF.R.S32.HI R21, RZ, 0x1f, R22 ;  /* 0x0000001fff157819 */ /* 0x000fe20000011416 */
[----:B------:R-:W-:Y:S01]  /*0bb0*/  UMOV UR11, 0x5 ;  /* 0x00000005000b7882 */ /* 0x000fe20000000000 */
[----:B------:R-:W-:Y:S01]  /*0bc0*/  IADD3 R122, R242, -0x1, RZ ;  /* 0xfffffffff27a7810 */ /* 0x000fe20007ffe0ff */
[----:B------:R-:W-:Y:S01]  /*0bd0*/  ULDC.64 UR6, c[0x0][0x1e0] ;  /* 0x0000780000067ab9 */ /* 0x000fe20000000a00 */
[----:B------:R-:W-:Y:S01]  /*0be0*/  LEA.HI R124, R126, R129, RZ, 0x5 ;  /* 0x000000817e7c7211 */ /* 0x000fe200078f28ff */
[----:B------:R-:W-:-:S02]  /*0bf0*/  UIMAD.WIDE.U32 UR12, UR6, 0x20, URZ ;  /* 0x00000020060c78a5 */ /* 0x000fc4000f8e003f */
[----:B------:R-:W-:Y:S01]  /*0c00*/  USHF.L.U32 UR9, UR7, 0x5, URZ ;  /* 0x0000000507097899 */ /* 0x000fe2000800063f */
[----:B------:R-:W-:-:S03]  /*0c10*/  SHF.R.S32.HI R123, RZ, 0x5, R124 ;  /* 0x00000005ff7b7819 */ /* 0x000fc6000001147c */
[----:B------:R-:W-:Y:S01]  /*0c20*/  UIADD3 UR9, UR13, UR9, URZ ;  /* 0x000000090d097290 */ /* 0x000fe2000fffe03f */
[----:B-1----:R-:W-:Y:S02]  /*0c30*/  LEA.HI R2, R126, R129, RZ, 0x3 ;  /* 0x000000817e027211 */ /* 0x002fe400078f18ff */
[----:B---3--:R-:W-:Y:S01]  /*0c40*/  SHF.R.S32.HI R41, RZ, 0x1f, R40 ;  /* 0x0000001fff297819 */ /* 0x008fe20000011428 */
[----:B------:R-:W-:Y:S01]  /*0c50*/  IMAD.WIDE.U32 R6, R40, c[0x0][0x1b8], RZ ;  /* 0x00006e0028067a25 */ /* 0x000fe200078e00ff */
[----:B------:R-:W-:Y:S02]  /*0c60*/  LOP3.LUT R0, R2, 0xfffffff8, RZ, 0xc0, !PT ;  /* 0xfffffff802007812 */ /* 0x000fe400078ec0ff */
[----:B------:R-:W-:Y:S01]  /*0c70*/  SHF.R.S32.HI R29, RZ, 0x3, R2 ;  /* 0x00000003ff1d7819 */ /* 0x000fe20000011402 */
[----:B------:R-:W-:Y:S02]  /*0c80*/  IMAD R2, R41, c[0x0][0x1b8], RZ ;  /* 0x00006e0029027a24 */ /* 0x000fe400078e02ff */
[----:B------:R-:W-:Y:S01]  /*0c90*/  IMAD.IADD R31, R129, 0x1, -R0 ;  /* 0x00000001811f7824 */ /* 0x000fe200078e0a00 */
[----:B------:R-:W-:Y:S01]  /*0ca0*/  IADD3 R13, R29, UR17, RZ ;  /* 0x000000111d0d7c10 */ /* 0x000fe2000fffe0ff */
[----:B------:R-:W-:Y:S01]  /*0cb0*/  IMAD R2, R40, c[0x0][0x1bc], R2 ;  /* 0x00006f0028027a24 */ /* 0x000fe200078e0202 */
[--C-:B------:R-:W-:Y:S01]  /*0cc0*/  SHF.R.S32.HI R36, RZ, 0x1f, R29.reuse ;  /* 0x0000001fff247819 */ /* 0x100fe2000001141d */
[----:B------:R-:W-:Y:S01]  /*0cd0*/  IMAD R0, R31, 0x10, R29 ;  /* 0x000000101f007824 */ /* 0x000fe200078e021d */
[----:B------:R-:W-:Y:S01]  /*0ce0*/  IADD3 R15, R13, 0x70, RZ ;  /* 0x000000700d0f7810 */ /* 0x000fe20007ffe0ff */
[----:B------:R-:W-:-:S02]  /*0cf0*/  IMAD.IADD R3, R7, 0x1, R2 ;  /* 0x0000000107037824 */ /* 0x000fc400078e0202 */
[----:B------:R-:W-:Y:S01]  /*0d00*/  IMAD R7, R21, c[0x0][0x1c0], RZ ;  /* 0x0000700015077a24 */ /* 0x000fe200078e02ff */
[----:B------:R-:W-:Y:S01]  /*0d10*/  IADD3 R4, R0, UR17, RZ ;  /* 0x0000001100047c10 */ /* 0x000fe2000fffe0ff */
[----:B------:R-:W-:Y:S02]  /*0d20*/  IMAD.MOV.U32 R2, RZ, RZ, R6 ;  /* 0x000000ffff027224 */ /* 0x000fe400078e0006 */
[----:B------:R-:W-:Y:S02]  /*0d30*/  IMAD R6, R22, c[0x0][0x1c4], R7 ;  /* 0x0000710016067a24 */ /* 0x000fe400078e0207 */
[----:B------:R-:W-:Y:S01]  /*0d40*/  @P1 IMAD.HI.U32 R5, R4, c[0x0][0x2c8], RZ ;  /* 0x0000b20004051a27 */ /* 0x000fe200078e00ff */
[----:B------:R-:W-:-:S03]  /*0d50*/  ISETP.GE.AND P1, PT, R13, UR4, PT ;  /* 0x000000040d007c0c */ /* 0x000fc6000bf26270 */
[----:B------:R-:W-:Y:S01]  /*0d60*/  IMAD.MOV.U32 R0, RZ, RZ, R4 ;  /* 0x000000ffff007224 */ /* 0x000fe200078e0004 */
[----:B------:R-:W-:Y:S01]  /*0d70*/  @P0 SHF.R.U32.HI R0, RZ, c[0x0][0x2cc], R5 ;  /* 0x0000b300ff000a19 */ /* 0x000fe20000011605 */
[----:B------:R-:W-:-:S03]  /*0d80*/  IMAD.WIDE.U32 R2, R22, c[0x0][0x1c0], R2 ;  /* 0x0000700016027a25 */ /* 0x000fc600078e0002 */
[--C-:B------:R-:W-:Y:S01]  /*0d90*/  SHF.R.S32.HI R7, RZ, 0x1f, R0.reuse ;  /* 0x0000001fff077819 */ /* 0x100fe20000011400 */
[----:B------:R-:W-:Y:S02]  /*0da0*/  IMAD.MOV R5, RZ, RZ, -R0 ;  /* 0x000000ffff057224 */ /* 0x000fe400078e0a00 */
[----:B------:R-:W-:Y:S01]  /*0db0*/  IMAD.IADD R3, R3, 0x1, R6 ;  /* 0x0000000103037824 */ /* 0x000fe200078e0206 */
[----:B------:R-:W-:Y:S01]  /*0dc0*/  IADD3 R6, R13, 0x10, RZ ;  /* 0x000000100d067810 */ /* 0x000fe20007ffe0ff */
[----:B------:R-:W-:Y:S02]  /*0dd0*/  IMAD R5, R5, c[0x0][0x2c4], R4 ;  /* 0x0000b10005057a24 */ /* 0x000fe400078e0204 */
[----:B------:R-:W-:Y:S01]  /*0de0*/  IMAD R7, R7, c[0x0][0x1b0], RZ ;  /* 0x00006c0007077a24 */ /* 0x000fe200078e02ff */
[----:B------:R-:W-:Y:S01]  /*0df0*/  ISETP.GE.AND P4, PT, R6, UR4, PT ;  /* 0x0000000406007c0c */ /* 0x000fe2000bf86270 */
[----:B------:R-:W-:Y:S01]  /*0e00*/  IMAD.WIDE.U32 R2, R0, c[0x0][0x1b0], R2 ;  /* 0x00006c0000027a25 */ /* 0x000fe200078e0002 */
[----:B------:R-:W-:-:S03]  /*0e10*/  SHF.R.S32.HI R4, RZ, 0x1f, R5 ;  /* 0x0000001fff047819 */ /* 0x000fc60000011405 */
[----:B------:R-:W-:Y:S01]  /*0e20*/  IMAD R0, R0, c[0x0][0x1b4], R7 ;  /* 0x00006d0000007a24 */ /* 0x000fe200078e0207 */
[----:B------:R-:W-:Y:S01]  /*0e30*/  LEA.HI R7, R126, R129, RZ, 0x6 ;  /* 0x000000817e077211 */ /* 0x000fe200078f30ff */
[----:B------:R-:W-:Y:S02]  /*0e40*/  IMAD R19, R41, c[0x0][0x1e8], RZ ;  /* 0x00007a0029137a24 */ /* 0x000fe400078e02ff */
[----:B------:R-:W-:Y:S02]  /*0e50*/  IMAD.IADD R3, R3, 0x1, R0 ;  /* 0x0000000103037824 */ /* 0x000fe400078e0200 */
[----:B------:R-:W-:Y:S02]  /*0e60*/  IMAD R0, R4, c[0x0][0x1a8], RZ ;  /* 0x00006a0004007a24 */ /* 0x000fe400078e02ff */
[----:B------:R-:W-:-:S04]  /*0e70*/  IMAD.WIDE.U32 R2, R5, c[0x0][0x1a8], R2 ;  /* 0x00006a0005027a25 */ /* 0x000fc800078e0002 */
[----:B------:R-:W-:Y:S01]  /*0e80*/  IMAD R0, R5, c[0x0][0x1ac], R0 ;  /* 0x00006b0005007a24 */ /* 0x000fe200078e0200 */
[C---:B------:R-:W-:Y:S01]  /*0e90*/  LEA R17, P0, R2.reuse, c[0x0][0x160], 0x1 ;  /* 0x0000580002117a11 */ /* 0x040fe200078008ff */
[----:B------:R-:W-:Y:S02]  /*0ea0*/  IMAD.SHL.U32 R4, R31, 0x8, RZ ;  /* 0x000000081f047824 */ /* 0x000fe400078e00ff */
[----:B------:R-:W-:Y:S02]  /*0eb0*/  IMAD.IADD R0, R3, 0x1, R0 ;  /* 0x0000000103007824 */ /* 0x000fe400078e0200 */
[----:B------:R-:W-:Y:S01]  /*0ec0*/  IMAD.SHL.U32 R3, R29, 0x40, RZ ;  /* 0x000000401d037824 */ /* 0x000fe200078e00ff */
[----:B------:R-:W-:Y:S01]  /*0ed0*/  SHFL.IDX PT, R10, R17, 0x1, 0x181f ;  /* 0x00381f00110a7f89 */ /* 0x000fe200000e0000 */
[----:B------:R-:W-:Y:S01]  /*0ee0*/  IMAD.SHL.U32 R7, R7, 0x8, RZ ;  /* 0x0000000807077824 */ /* 0x000fe200078e00ff */
[----:B------:R-:W-:Y:S01]  /*0ef0*/  LEA.HI.X R16, R2, c[0x0][0x164], R0, 0x1, P0 ;  /* 0x0000590002107a11 */ /* 0x000fe200000f0c00 */
[----:B------:R-:W-:Y:S01]  /*0f00*/  IMAD R19, R40, c[0x0][0x1ec], R19 ;  /* 0x00007b0028137a24 */ /* 0x000fe200078e0213 */
[----:B------:R-:W1:Y:S01]  /*0f10*/  SHFL.IDX PT, R2, R17, RZ, 0x181f ;  /* 0x00181fff11027589 */ /* 0x000e6200000e0000 */
[----:B------:R-:W-:-:S02]  /*0f20*/  LOP3.LUT R0, R3, 0x1c0, RZ, 0xc0, !PT ;  /* 0x000001c003007812 */ /* 0x000fc400078ec0ff */
[----:B------:R-:W-:Y:S01]  /*0f30*/  ISETP.GE.AND P5, PT, R4, c[0x0][0x198], PT ;  /* 0x0000660004007a0c */ /* 0x000fe20003fa6270 */
[----:B------:R-:W3:Y:S01]  /*0f40*/  SHFL.IDX PT, R3, R16, RZ, 0x181f ;  /* 0x00181fff10037589 */ /* 0x000ee200000e0000 */
[----:B------:R-:W-:Y:S02]  /*0f50*/  LOP3.LUT R5, R0, 0x38, R4, 0xf8, !PT ;  /* 0x0000003800057812 */ /* 0x000fe400078ef804 */
[----:B------:R-:W-:Y:S01]  /*0f60*/  SHF.R.U32.HI R0, RZ, 0x3, R0 ;  /* 0x00000003ff007819 */ /* 0x000fe20000011600 */
[----:B------:R-:W4:Y:S03]  /*0f70*/  SHFL.IDX PT, R11, R16, 0x1, 0x181f ;  /* 0x00381f00100b7f89 */ /* 0x000f2600000e0000 */
[----:B------:R-:W-:Y:S02]  /*0f80*/  LOP3.LUT R6, R5, R0, RZ, 0x3c, !PT ;  /* 0x0000000005067212 */ /* 0x000fe400078e3cff */
[----:B------:R-:W-:-:S02]  /*0f90*/  IADD3 R5, R13, 0x20, RZ ;  /* 0x000000200d057810 */ /* 0x000fc40007ffe0ff */
[----:B------:R-:W-:Y:S02]  /*0fa0*/  IADD3 R0, R4, 0x40, RZ ;  /* 0x0000004004007810 */ /* 0x000fe40007ffe0ff */
[----:B------:R-:W-:Y:S02]  /*0fb0*/  ISETP.GE.AND P2, PT, R5, UR4, PT ;  /* 0x0000000405007c0c */ /* 0x000fe4000bf46270 */
[----:B------:R-:W-:Y:S02]  /*0fc0*/  @!P1 SHF.R.S32.HI R5, RZ, 0x1f, R0 ;  /* 0x0000001fff059819 */ /* 0x000fe40000011400 */
[----:B------:R-:W-:Y:S02]  /*0fd0*/  LOP3.LUT R8, R6, 0xfffffe00, R7, 0xf8, !PT ;  /* 0xfffffe0006087812 */ /* 0x000fe400078ef807 */
[----:B------:R-:W-:Y:S02]  /*0fe0*/  @!P1 LEA.HI R7, R5, R0, RZ, 0x3 ;  /* 0x0000000005079211 */ /* 0x000fe400078f18ff */
[----:B------:R-:W-:Y:S01]  /*0ff0*/  SHF.R.S32.HI R5, RZ, 0x1f, R4 ;  /* 0x0000001fff057819 */ /* 0x000fe20000011404 */
[----:B------:R-:W-:Y:S01]  /*1000*/  IMAD.SHL.U32 R243, R8, 0x2, RZ ;  /* 0x0000000208f37824 */ /* 0x000fe200078e00ff */
[----:B------:R-:W-:Y:S01]  /*1010*/  ISETP.GE.AND P3, PT, R0, c[0x0][0x198], PT ;  /* 0x0000660000007a0c */ /* 0x000fe20003f66270 */
[----:B------:R-:W5:Y:S01]  /*1020*/  SHFL.IDX PT, R8, R17, 0x2, 0x181f ;  /* 0x00581f0011087f89 */ /* 0x000f6200000e0000 */
[----:B-1----:R-:W-:-:S02]  /*1030*/  @!P1 LEA R6, P0, R4, R2, 0x1 ;  /* 0x0000000204069211 */ /* 0x002fc400078008ff */
[----:B------:R-:W-:Y:S02]  /*1040*/  @!P1 LOP3.LUT R9, R7, 0xfffffff8, RZ, 0xc0, !PT ;  /* 0xfffffff807099812 */ /* 0x000fe400078ec0ff */
[----:B---3--:R-:W-:Y:S02]  /*1050*/  @!P1 LEA.HI.X R7, R4, R3, R5, 0x1, P0 ;  /* 0x0000000304079211 */ /* 0x008fe400000f0c05 */
[----:B------:R-:W-:Y:S01]  /*1060*/  @!P4 SHF.R.S32.HI R12, RZ, 0x1f, R0 ;  /* 0x0000001fff0cc819 */ /* 0x000fe20000011400 */
[----:B------:R-:W-:Y:S02]  /*1070*/  @!P1 IMAD.WIDE R2, R9, 0x2, R2 ;  /* 0x0000000209029825 */ /* 0x000fe400078e0202 */
[----:B------:R-:W1:Y:S04]  /*1080*/  SHFL.IDX PT, R9, R16, 0x2, 0x181f ;  /* 0x00581f0010097f89 */ /* 0x000e6800000e0000 */
[----:B------:R3:W-:Y:S04]  /*1090*/  @!P1 LDGSTS.E.BYPASS.LTC128B.128 [R243+0x8080], [R6.64], !P5 ;  /* 0x0808000006f39fae */ /* 0x0007e8000e901d4e */
[----:B------:R1:W-:Y:S01]  /*10a0*/  @!P1 LDGSTS.E.BYPASS.LTC128B.128 [R243+0xc080], [R2.64], !P3 ;  /* 0x0c08000002f39fae */ /* 0x0003e2000d901d4e */
[----:B---3--:R-:W-:-:S02]  /*10b0*/  @!P4 LEA.HI R7, R12, R0, RZ, 0x3 ;  /* 0x000000000c07c211 */ /* 0x008fc400078f18ff */
[----:B------:R-:W-:Y:S02]  /*10c0*/  IADD3 R6, R13, 0x30, RZ ;  /* 0x000000300d067810 */ /* 0x000fe40007ffe0ff */
[----:B-1----:R-:W-:Y:S02]  /*10d0*/  @!P4 LEA R2, P0, R4, R10, 0x1 ;  /* 0x0000000a0402c211 */ /* 0x002fe400078008ff */
[----:B------:R-:W-:Y:S02]  /*10e0*/  @!P4 LOP3.LUT R7, R7, 0xfffffff8, RZ, 0xc0, !PT ;  /* 0xfffffff80707c812 */ /* 0x000fe400078ec0ff */
[----:B------:R-:W-:Y:S02]  /*10f0*/  ISETP.GE.AND P1, PT, R6, UR4, PT ;  /* 0x0000000406007c0c */ /* 0x000fe4000bf26270 */
[----:B------:R-:W1:Y:S01]  /*1100*/  SHFL.IDX PT, R6, R17, 0x3, 0x181f ;  /* 0x00781f0011067f89 */ /* 0x000e6200000e0000 */
[----:B----4-:R-:W-:Y:S01]  /*1110*/  @!P4 LEA.HI.X R3, R4, R11, R5, 0x1, P0 ;  /* 0x0000000b0403c211 */ /* 0x010fe200000f0c05 */
[----:B------:R-:W-:Y:S01]  /*1120*/  @!P4 IMAD.WIDE R10, R7, 0x2, R10 ;  /* 0x00000002070ac825 */ /* 0x000fe200078e020a */
[----:B------:R-:W-:Y:S01]  /*1130*/  @!P2 SHF.R.S32.HI R12, RZ, 0x1f, R0 ;  /* 0x0000001fff0ca819 */ /* 0x000fe20000011400 */
[----:B------:R-:W3:Y:S04]  /*1140*/  SHFL.IDX PT, R7, R16, 0x3, 0x181f ;  /* 0x00781f0010077f89 */ /* 0x000ee800000e0000 */
[----:B------:R4:W-:Y:S04]  /*1150*/  @!P4 LDGSTS.E.BYPASS.LTC128B.128 [R243+0x8880], [R2.64], !P5 ;  /* 0x0888000002f3cfae */ /* 0x0009e8000e901d4e */
[----:B------:R1:W-:Y:S01]  /*1160*/  @!P4 LDGSTS.E.BYPASS.LTC128B.128 [R243+0xc880], [R10.64], !P3 ;  /* 0x0c8800000af3cfae */ /* 0x0003e2000d901d4e */
[----:B----4-:R-:W-:-:S02]  /*1170*/  @!P2 LEA.HI R2, R12, R0, RZ, 0x3 ;  /* 0x000000000c02a211 */ /* 0x010fc400078f18ff */
[C---:B------:R-:W-:Y:S02]  /*1180*/  IADD3 R3, R13.reuse, 0x50, RZ ;  /* 0x000000500d037810 */ /* 0x040fe40007ffe0ff */
[----:B-1----:R-:W-:Y:S02]  /*1190*/  IADD3 R11, R13, 0x40, RZ ;  /* 0x000000400d0b7810 */ /* 0x002fe40007ffe0ff */
[----:B-----5:R-:W-:Y:S02]  /*11a0*/  @!P2 LEA R10, P4, R4, R8, 0x1 ;  /* 0x00000008040aa211 */ /* 0x020fe400078808ff */
[----:B------:R-:W-:Y:S02]  /*11b0*/  @!P2 LOP3.LUT R2, R2, 0xfffffff8, RZ, 0xc0, !PT ;  /* 0xfffffff80202a812 */ /* 0x000fe400078ec0ff */
[----:B------:R-:W-:Y:S02]  /*11c0*/  ISETP.GE.AND P0, PT, R11, UR4, PT ;  /* 0x000000040b007c0c */ /* 0x000fe4000bf06270 */
[----:B------:R-:W-:Y:S01]  /*11d0*/  @!P2 LEA.HI.X R11, R4, R9, R5, 0x1, P4 ;  /* 0x00000009040ba211 */ /* 0x000fe200020f0c05 */
[----:B------:R-:W-:Y:S01]  /*11e0*/  @!P2 IMAD.WIDE R8, R2, 0x2, R8 ;  /* 0x000000020208a825 */ /* 0x000fe200078e0208 */
[----:B------:R-:W-:Y:S01]  /*11f0*/  ISETP.GE.AND P4, PT, R3, UR4, PT ;  /* 0x0000000403007c0c */ /* 0x000fe2000bf86270 */
[----:B------:R-:W1:Y:S01]  /*1200*/  SHFL.IDX PT, R2, R17, 0x4, 0x181f ;  /* 0x00981f0011027f89 */ /* 0x000e6200000e0000 */
[----:B------:R-:W-:-:S03]  /*1210*/  @!P1 SHF.R.S32.HI R3, RZ, 0x1f, R0 ;  /* 0x0000001fff039819 */ /* 0x000fc60000011400 */
[----:B------:R4:W-:Y:S04]  /*1220*/  @!P2 LDGSTS.E.BYPASS.LTC128B.128 [R243+0x9080], [R10.64], !P5 ;  /* 0x090800000af3afae */ /* 0x0009e8000e901d4e */
[----:B------:R5:W-:Y:S04]  /*1230*/  @!P2 LDGSTS.E.BYPASS.LTC128B.128 [R243+0xd080], [R8.64], !P3 ;  /* 0x0d08000008f3afae */ /* 0x000be8000d901d4e */
[----:B------:R-:W-:Y:S02]  /*1240*/  @!P4 SHF.R.S32.HI R18, RZ, 0x1f, R0 ;  /* 0x0000001fff12c819 */ /* 0x000fe40000011400 */
[----:B----4-:R-:W-:-:S02]  /*1250*/  @!P1 LEA.HI R10, R3, R0, RZ, 0x3 ;  /* 0x00000000030a9211 */ /* 0x010fc400078f18ff */
[----:B------:R-:W4:Y:S01]  /*1260*/  SHFL.IDX PT, R3, R16, 0x4, 0x181f ;  /* 0x00981f0010037f89 */ /* 0x000f2200000e0000 */
[----:B------:R-:W-:Y:S02]  /*1270*/  IADD3 R11, R13, 0x60, RZ ;  /* 0x000000600d0b7810 */ /* 0x000fe40007ffe0ff */
[----:B-----5:R-:W-:Y:S02]  /*1280*/  @!P1 LEA R8, P2, R4, R6, 0x1 ;  /* 0x0000000604089211 */ /* 0x020fe400078408ff */
[----:B------:R-:W-:Y:S02]  /*1290*/  @!P1 LOP3.LUT R10, R10, 0xfffffff8, RZ, 0xc0, !PT ;  /* 0xfffffff80a0a9812 */ /* 0x000fe400078ec0ff */
[----:B---3--:R-:W-:Y:S02]  /*12a0*/  @!P1 LEA.HI.X R9, R4, R7, R5, 0x1, P2 ;  /* 0x0000000704099211 */ /* 0x008fe400010f0c05 */
[----:B------:R-:W-:Y:S01]  /*12b0*/  ISETP.GE.AND P2, PT, R11, UR4, PT ;  /* 0x000000040b007c0c */ /* 0x000fe2000bf46270 */
[----:B------:R-:W-:Y:S01]  /*12c0*/  @!P1 IMAD.WIDE R6, R10, 0x2, R6 ;  /* 0x000000020a069825 */ /* 0x000fe200078e0206 */
[----:B------:R-:W-:Y:S03]  /*12d0*/  SHFL.IDX PT, R11, R16, 0x5, 0x181f ;  /* 0x00b81f00100b7f89 */ /* 0x000fe600000e0000 */
[----:B------:R-:W-:Y:S01]  /*12e0*/  IMAD R10, R36, c[0x0][0x1e0], RZ ;  /* 0x00007800240a7a24 */ /* 0x000fe200078e02ff */
[----:B------:R3:W-:Y:S04]  /*12f0*/  @!P1 LDGSTS.E.BYPASS.LTC128B.128 [R243+0x9880], [R8.64], !P5 ;  /* 0x0988000008f39fae */ /* 0x0007e8000e901d4e */
[----:B------:R5:W-:Y:S01]  /*1300*/  @!P1 LDGSTS.E.BYPASS.LTC128B.128 [R243+0xd880], [R6.64], !P3 ;  /* 0x0d88000006f39fae */ /* 0x000be2000d901d4e */
[----:B-1----:R-:W-:-:S04]  /*1310*/  @!P0 LEA R12, P1, R4, R2, 0x1 ;  /* 0x00000002040c8211 */ /* 0x002fc800078208ff */
[--C-:B----4-:R-:W-:Y:S02]  /*1320*/  @!P0 LEA.HI.X R13, R4, R3, R5.reuse, 0x1, P1 ;  /* 0x00000003040d8211 */ /* 0x110fe400008f0c05 */
[----:B------:R-:W-:Y:S01]  /*1330*/  ISETP.GE.AND P1, PT, R15, UR4, PT ;  /* 0x000000040f007c0c */ /* 0x000fe2000bf26270 */
[----:B------:R-:W-:Y:S02]  /*1340*/  ULDC.64 UR4, c[0x0][0x208] ;  /* 0x0000820000047ab9 */ /* 0x000fe40000000a00 */
[----:B------:R1:W-:Y:S01]  /*1350*/  @!P0 LDGSTS.E.BYPASS.LTC128B.128 [R243+0xa080], [R12.64], !P5 ;  /* 0x0a0800000cf38fae */ /* 0x0003e2000e901d4e */
[----:B------:R-:W-:Y:S02]  /*1360*/  USHF.L.U32 UR10, UR4, 0x5, URZ ;  /* 0x00000005040a7899 */ /* 0x000fe4000800063f */
[----:B------:R-:W-:Y:S01]  /*1370*/  USHF.L.U64.HI UR11, UR4, UR11, UR5 ;  /* 0x0000000b040b7299 */ /* 0x000fe20008010205 */
[----:B---3--:R-:W-:-:S04]  /*1380*/  IMAD.WIDE.U32 R8, R29, c[0x0][0x1e0], R4 ;  /* 0x000078001d087a25 */ /* 0x008fc800078e0004 */
[----:B-----5:R-:W-:Y:S01]  /*1390*/  IMAD R7, R29, c[0x0][0x1e4], R10 ;  /* 0x000079001d077a24 */ /* 0x020fe200078e020a */
[----:B------:R-:W-:Y:S01]  /*13a0*/  @!P0 SHF.R.S32.HI R6, RZ, 0x1f, R0 ;  /* 0x0000001fff068819 */ /* 0x000fe20000011400 */
[----:B------:R-:W1:Y:S02]  /*13b0*/  SHFL.IDX PT, R10, R17, 0x5, 0x181f ;  /* 0x00b81f00110a7f89 */ /* 0x000e6400000e0000 */
[----:B------:R-:W-:Y:S01]  /*13c0*/  IMAD.IADD R9, R9, 0x1, R7 ;  /* 0x0000000109097824 */ /* 0x000fe200078e0207 */
[----:B------:R-:W-:Y:S01]  /*13d0*/  @!P0 LEA.HI R6, R6, R0, RZ, 0x3 ;  /* 0x0000000006068211 */ /* 0x000fe200078f18ff */
[----:B------:R-:W-:Y:S02]  /*13e0*/  SHFL.IDX PT, R7, R16, 0x6, 0x181f ;  /* 0x00d81f0010077f89 */ /* 0x000fe400000e0000 */
[----:B------:R-:W-:Y:S01]  /*13f0*/  IMAD.WIDE.U32 R8, R40, c[0x0][0x1e8], R8 ;  /* 0x00007a0028087a25 */ /* 0x000fe200078e0008 */
[----:B------:R-:W-:Y:S02]  /*1400*/  @!P0 LOP3.LUT R14, R6, 0xfffffff8, RZ, 0xc0, !PT ;  /* 0xfffffff8060e8812 */ /* 0x000fe400078ec0ff */
[----:B------:R-:W-:Y:S01]  /*1410*/  SHFL.IDX PT, R6, R17, 0x6, 0x181f ;  /* 0x00d81f0011067f89 */ /* 0x000fe200000e0000 */
[----:B------:R-:W-:Y:S01]  /*1420*/  IMAD.IADD R9, R9, 0x1, R19 ;  /* 0x0000000109097824 */ /* 0x000fe200078e0213 */
[----:B------:R-:W-:Y:S01]  /*1430*/  SHF.R.S32.HI R19, RZ, 0x1f, R122 ;  /* 0x0000001fff137819 */ /* 0x000fe2000001147a */
[----:B------:R-:W-:-:S02]  /*1440*/  @!P0 IMAD.WIDE R14, R14, 0x2, R2 ;  /* 0x000000020e0e8825 */ /* 0x000fc400078e0202 */
[----:B------:R2:W3:Y:S04]  /*1450*/  SHFL.IDX PT, R2, R17, 0x7, 0x181f ;  /* 0x00f81f0011027f89 */ /* 0x0004e800000e0000 */
[----:B------:R4:W-:Y:S04]  /*1460*/  @!P0 LDGSTS.E.BYPASS.LTC128B.128 [R243+0xe080], [R14.64], !P3 ;  /* 0x0e0800000ef38fae */ /* 0x0009e8000d901d4e */
[----:B------:R5:W3:Y:S01]  /*1470*/  SHFL.IDX PT, R3, R16, 0x7, 0x181f ;  /* 0x00f81f0010037f89 */ /* 0x000ae200000e0000 */
[----:B-1----:R-:W-:-:S04]  /*1480*/  @!P4 LEA R12, P0, R4, R10, 0x1 ;  /* 0x0000000a040cc211 */ /* 0x002fc800078008ff */
[----:B------:R-:W-:-:S05]  /*1490*/  @!P4 LEA.HI.X R13, R4, R11, R5, 0x1, P0 ;  /* 0x0000000b040dc211 */ /* 0x000fca00000f0c05 */
[----:B------:R1:W-:Y:S01]  /*14a0*/  @!P4 LDGSTS.E.BYPASS.LTC128B.128 [R243+0xa880], [R12.64], !P5 ;  /* 0x0a8800000cf3cfae */ /* 0x0003e2000e901d4e */
[--C-:B--2---:R-:W-:Y:S01]  /*14b0*/  @P6 SHF.R.S32.HI R17, RZ, 0x1f, R20.reuse ;  /* 0x0000001fff116819 */ /* 0x104fe20000011414 */
[----:B------:R-:W-:Y:S01]  /*14c0*/  @!P6 IMAD.MOV.U32 R17, RZ, RZ, R21 ;  /* 0x000000ffff11e224 */ /* 0x000fe200078e0015 */
[----:B----4-:R-:W-:Y:S01]  /*14d0*/  @!P4 LEA.HI R14, R18, R0, RZ, 0x3 ;  /* 0x00000000120ec211 */ /* 0x010fe200078f18ff */
[----:B-----5:R-:W-:Y:S02]  /*14e0*/  @P6 IMAD.MOV.U32 R16, RZ, RZ, R20 ;  /* 0x000000ffff106224 */ /* 0x020fe400078e0014 */
[----:B------:R-:W-:Y:S01]  /*14f0*/  @!P6 IMAD.MOV.U32 R16, RZ, RZ, R22 ;  /* 0x000000ffff10e224 */ /* 0x000fe200078e0016 */
[----:B------:R-:W-:-:S03]  /*1500*/  @!P4 LOP3.LUT R14, R14, 0xfffffff8, RZ, 0xc0, !PT ;  /* 0xfffffff80e0ec812 */ /* 0x000fc600078ec0ff */
[----:B------:R-:W-:-:S04]  /*1510*/  IMAD.WIDE.U32 R24, R16, c[0x0][0x1f0], R8 ;  /* 0x00007c0010187a25 */ /* 0x000fc800078e0008 */
[----:B------:R-:W-:Y:S01]  /*1520*/  @!P4 IMAD.WIDE R10, R14, 0x2, R10 ;  /* 0x000000020e0ac825 */ /* 0x000fe200078e020a */
[--C-:B------:R-:W-:Y:S01]  /*1530*/  @!P2 SHF.R.S32.HI R14, RZ, 0x1f, R0.reuse ;  /* 0x0000001fff0ea819 */ /* 0x100fe20000011400 */
[----:B------:R-:W-:Y:S01]  /*1540*/  STL.64 [R1+0x38], R24 ;  /* 0x0000381801007387 */ /* 0x000fe20000100a00 */
[----:B-1----:R-:W-:Y:S01]  /*1550*/  @!P1 SHF.R.S32.HI R13, RZ, 0x1f, R0 ;  /* 0x0000001fff0d9819 */ /* 0x002fe20000011400 */
[----:B------:R-:W-:Y:S02]  /*1560*/  IMAD.MOV.U32 R132, RZ, RZ, R24 ;  /* 0x000000ffff847224 */ /* 0x000fe400078e0018 */
[----:B------:R1:W-:Y:S01]  /*1570*/  @!P4 LDGSTS.E.BYPASS.LTC128B.128 [R243+0xe880], [R10.64], !P3 ;  /* 0x0e8800000af3cfae */ /* 0x0003e2000d901d4e */
[-C--:B------:R-:W-:Y:S01]  /*1580*/  @!P2 LEA.HI R14, R14, R0.reuse, RZ, 0x3 ;  /* 0x000000000e0ea211 */ /* 0x080fe200078f18ff */
[----:B------:R-:W-:Y:S01]  /*1590*/  IMAD.MOV.U32 R9, RZ, RZ, c[0x0][0x1e4] ;  /* 0x00007900ff097624 */ /* 0x000fe200078e00ff */
[----:B------:R-:W-:Y:S02]  /*15a0*/  @!P1 LEA.HI R13, R13, R0, RZ, 0x3 ;  /* 0x000000000d0d9211 */ /* 0x000fe400078f18ff */
[----:B------:R-:W-:-:S02]  /*15b0*/  @!P2 LOP3.LUT R14, R14, 0xfffffff8, RZ, 0xc0, !PT ;  /* 0xfffffff80e0ea812 */ /* 0x000fc400078ec0ff */
[C---:B---3--:R-:W-:Y:S02]  /*15c0*/  @!P1 LEA R12, P0, R4.reuse, R2, 0x1 ;  /* 0x00000002040c9211 */ /* 0x048fe400078008ff */
[----:B------:R-:W-:Y:S02]  /*15d0*/  @!P1 LOP3.LUT R15, R13, 0xfffffff8, RZ, 0xc0, !PT ;  /* 0xfffffff80d0f9812 */ /* 0x000fe400078ec0ff */
[----:B------:R-:W-:-:S03]  /*15e0*/  @!P1 LEA.HI.X R13, R4, R3, R5, 0x1, P0 ;  /* 0x00000003040d9211 */ /* 0x000fc600000f0c05 */
[----:B------:R-:W-:Y:S01]  /*15f0*/  @!P1 IMAD.WIDE R2, R15, 0x2, R2 ;  /* 0x000000020f029825 */ /* 0x000fe200078e0202 */
[----:B-1----:R-:W-:-:S04]  /*1600*/  @!P2 LEA R10, P4, R4, R6, 0x1 ;  /* 0x00000006040aa211 */ /* 0x002fc800078808ff */
[----:B------:R-:W-:Y:S01]  /*1610*/  @!P2 LEA.HI.X R11, R4, R7, R5, 0x1, P4 ;  /* 0x00000007040ba211 */ /* 0x000fe200020f0c05 */
[----:B------:R-:W-:Y:S01]  /*1620*/  @!P2 IMAD.WIDE R6, R14, 0x2, R6 ;  /* 0x000000020e06a825 */ /* 0x000fe200078e0206 */
[----:B------:R-:W-:-:S03]  /*1630*/  ISETP.GE.AND P4, PT, R4, c[0x0][0x1d4], PT ;  /* 0x0000750004007a0c */ /* 0x000fc60003f86270 */
[----:B------:R1:W-:Y:S04]  /*1640*/  @!P2 LDGSTS.E.BYPASS.LTC128B.128 [R243+0xb080], [R10.64], !P5 ;  /* 0x0b0800000af3afae */ /* 0x0003e8000e901d4e */
[----:B------:R2:W-:Y:S04]  /*1650*/  @!P2 LDGSTS.E.BYPASS.LTC128B.128 [R243+0xf080], [R6.64], !P3 ;  /* 0x0f08000006f3afae */ /* 0x0005e8000d901d4e */
[----:B------:R3:W-:Y:S04]  /*1660*/  @!P1 LDGSTS.E.BYPASS.LTC128B.128 [R243+0xb880], [R12.64], !P5 ;  /* 0x0b8800000cf39fae */ /* 0x0007e8000e901d4e */
[----:B------:R4:W-:Y:S01]  /*1670*/  @!P1 LDGSTS.E.BYPASS.LTC128B.128 [R243+0xf880], [R2.64], !P3 ;  /* 0x0f88000002f39fae */ /* 0x0009e2000d901d4e */
[----:B------:R-:W-:-:S03]  /*1680*/  ISETP.GE.AND P3, PT, R0, c[0x0][0x1d4], PT ;  /* 0x0000750000007a0c */ /* 0x000fc60003f66270 */
[----:B------:R-:W0:Y:S01]  /*1690*/  LDGDEPBAR ;  /* 0x00000000000079af */ /* 0x000e220000000000 */
[----:B-1----:R-:W-:-:S04]  /*16a0*/  IMAD.MOV.U32 R10, RZ, RZ, 0x30 ;  /* 0x00000030ff0a7424 */ /* 0x002fc800078e00ff */
[----:B------:R-:W-:Y:S02]  /*16b0*/  IMAD R28, R242, -0x30, R10 ;  /* 0xffffffd0f21c7824 */ /* 0x000fe400078e020a */
[C---:B--2---:R-:W-:Y:S02]  /*16c0*/  IMAD R7, R10.reuse, c[0x0][0x1e4], RZ ;  /* 0x000079000a077a24 */ /* 0x044fe400078e02ff */
[----:B------:R-:W-:Y:S01]  /*16d0*/  IMAD.WIDE.U32 R130, R10, c[0x0][0x1e0], RZ ;  /* 0x000078000a827a25 */ /* 0x000fe200078e00ff */
[----:B------:R-:W-:Y:S02]  /*16e0*/  IADD3 R30, R28, c[0x0][0x1d0], -R29 ;  /* 0x000074001c1e7a10 */ /* 0x000fe40007ffe81d */
[----:B---3--:R-:W-:Y:S01]  /*16f0*/  LEA.HI R13, R126, R129, RZ, 0x4 ;  /* 0x000000817e0d7211 */ /* 0x008fe200078f20ff */
[----:B------:R-:W-:Y:S01]  /*1700*/  IMAD R6, R17, c[0x0][0x1f0], RZ ;  /* 0x00007c0011067a24 */ /* 0x000fe200078e02ff */
[----:B------:R-:W-:Y:S01]  /*1710*/  ISETP.GE.AND P5, PT, R30, 0x11, PT ;  /* 0x000000111e00780c */ /* 0x000fe20003fa6270 */
[----:B------:R-:W-:Y:S01]  /*1720*/  IMAD.IADD R125, R131, 0x1, R7 ;  /* 0x00000001837d7824 */ /* 0x000fe200078e0207 */
[----:B------:R-:W-:Y:S01]  /*1730*/  BAR.SYNC.DEFER_BLOCKING 0x0 ;  /* 0x0000000000007b1d */ /* 0x000fe20000010000 */
[----:B------:R-:W-:Y:S01]  /*1740*/  IMAD R6, R16, c[0x0][0x1f4], R6 ;  /* 0x00007d0010067a24 */ /* 0x000fe200078e0206 */
[C---:B------:R-:W-:Y:S01]  /*1750*/  ISETP.GE.AND P6, PT, R30.reuse, 0x1, PT ;  /* 0x000000011e00780c */ /* 0x040fe20003fc6270 */
[----:B----4-:R-:W-:Y:S01]  /*1760*/  IMAD R2, R125, R122, RZ ;  /* 0x0000007a7d027224 */ /* 0x010fe200078e02ff */
[----:B------:R-:W-:Y:S01]  /*1770*/  ISETP.GE.AND P2, PT, R30, 0x21, PT ;  /* 0x000000211e00780c */ /* 0x000fe20003f46270 */
[----:B------:R-:W-:Y:S01]  /*1780*/  IMAD.IADD R133, R25, 0x1, R6 ;  /* 0x0000000119857824 */ /* 0x000fe200078e0206 */
[----:B------:R-:W-:Y:S01]  /*1790*/  LOP3.LUT R8, R13, 0xfffffff0, RZ, 0xc0, !PT ;  /* 0xfffffff00d087812 */ /* 0x000fe200078ec0ff */
[-C--:B------:R-:W-:Y:S01]  /*17a0*/  IMAD R6, R19, R130.reuse, R2 ;  /* 0x0000008213067224 */ /* 0x080fe200078e0202 */
[----:B------:R-:W-:Y:S01]  /*17b0*/  SHF.R.S32.HI R11, RZ, 0x4, R13 ;  /* 0x00000004ff0b7819 */ /* 0x000fe2000001140d */
[----:B------:R-:W-:Y:S01]  /*17c0*/  IMAD.MOV.U32 R12, RZ, RZ, c[0x0][0x1e0] ;  /* 0x00007800ff0c7624 */ /* 0x000fe200078e00ff */
[----:B------:R-:W-:Y:S01]  /*17d0*/  STL.64 [R1+0x30], R132 ;  /* 0x0000308401007387 */ /* 0x000fe20000100a00 */
[----:B------:R-:W-:Y:S01]  /*17e0*/  IMAD.WIDE.U32 R2, R122, R130, R132 ;  /* 0x000000827a027225 */ /* 0x000fe200078e0084 */
[----:B------:R-:W-:-:S03]  /*17f0*/  LEA.HI R13, R13, R11, RZ, 0x1 ;  /* 0x0000000b0d0d7211 */ /* 0x000fc600078f08ff */
[----:B------:R-:W-:Y:S01]  /*1800*/  IMAD.IADD R3, R3, 0x1, R6 ;  /* 0x0000000103037824 */ /* 0x000fe200078e0206 */
[----:B------:R-:W-:Y:S01]  /*1810*/  @P5 LEA R7, P0, R12, R2, 0x4 ;  /* 0x000000020c075211 */ /* 0x000fe200078020ff */
[----:B------:R-:W-:-:S03]  /*1820*/  IMAD.IADD R0, R129, 0x1, -R8 ;  /* 0x0000000181007824 */ /* 0x000fc600078e0a08 */
[----:B------:R-:W-:Y:S02]  /*1830*/  @P5 LEA.HI.X R12, R12, R3, R9, 0x4, P0 ;  /* 0x000000030c0c5211 */ /* 0x000fe400000f2409 */
[C---:B------:R-:W-:Y:S02]  /*1840*/  @P6 LEA R8, P0, R2.reuse, c[0x0][0x1c8], 0x1 ;  /* 0x0000720002086a11 */ /* 0x040fe400078008ff */
[C---:B------:R-:W-:Y:S02]  /*1850*/  @P5 LEA R6, P1, R7.reuse, c[0x0][0x1c8], 0x1 ;  /* 0x0000720007065a11 */ /* 0x040fe400078208ff */
[C---:B------:R-:W-:Y:S02]  /*1860*/  @P6 LEA.HI.X R9, R2.reuse, c[0x0][0x1cc], R3, 0x1, P0 ;  /* 0x0000730002096a11 */ /* 0x040fe400000f0c03 */
[----:B------:R-:W-:Y:S02]  /*1870*/  @P2 IADD3 R10, P0, R2, UR12, RZ ;  /* 0x0000000c020a2c10 */ /* 0x000fe4000ff1e0ff */
[----:B------:R-:W-:Y:S01]  /*1880*/  @P5 LEA.HI.X R7, R7, c[0x0][0x1cc], R12, 0x1, P1 ;  /* 0x0000730007075a11 */ /* 0x000fe200008f0c0c */
[----:B------:R-:W-:Y:S01]  /*1890*/  @!PT LDS RZ, [RZ] ;  /* 0x00000000fffff984 */ /* 0x000fe20000000800 */
[----:B------:R-:W-:Y:S01]  /*18a0*/  @!PT LDS RZ, [RZ] ;  /* 0x00000000fffff984 */ /* 0x000fe20000000800 */
[----:B------:R-:W-:Y:S01]  /*18b0*/  @!PT LDS RZ, [RZ] ;  /* 0x00000000fffff984 */ /* 0x000fe20000000800 */
[----:B------:R1:W-:Y:S01]  /*18c0*/  @P6 LDGSTS.E.BYPASS.LTC128B.128 [R243+0x5080], [R8.64], !P4 ;  /* 0x0508000008f36fae */ /* 0x0003e2000e101d4e */
[----:B------:R-:W-:-:S02]  /*18d0*/  @P2 IADD3.X R3, R3, UR9, RZ, P0, !PT ;  /* 0x0000000903032c10 */ /* 0x000fc400087fe4ff */
[C---:B------:R-:W-:Y:S01]  /*18e0*/  @P2 LEA R2, P0, R10.reuse, c[0x0][0x1c8], 0x1 ;  /* 0x000072000a022a11 */ /* 0x040fe200078008ff */
[----:B------:R1:W-:Y:S01]  /*18f0*/  @P6 LDGSTS.E.BYPASS.LTC128B.128 [R243+0x6880], [R8.64+0x80], !P3 ;  /* 0x0688008008f36fae */ /* 0x0003e2000d901d4e */
[----:B------:R-:W-:Y:S02]  /*1900*/  SHF.R.S32.HI R14, RZ, 0x1f, R0 ;  /* 0x0000001fff0e7819 */ /* 0x000fe40000011400 */
[----:B------:R-:W-:Y:S01]  /*1910*/  @P2 LEA.HI.X R3, R10, c[0x0][0x1cc], R3, 0x1, P0 ;  /* 0x000073000a032a11 */ /* 0x000fe200000f0c03 */
[----:B------:R2:W-:Y:S01]  /*1920*/  @P5 LDGSTS.E.BYPASS.LTC128B.128 [R243+0x5880], [R6.64], !P4 ;  /* 0x0588000006f35fae */ /* 0x0005e2000e101d4e */
[----:B------:R-:W-:Y:S02]  /*1930*/  LEA.HI R14, R14, R0, RZ, 0x3 ;  /* 0x000000000e0e7211 */ /* 0x000fe400078f18ff */
[----:B------:R-:W-:Y:S01]  /*1940*/  LOP3.LUT R12, R13, 0xfffffffe, RZ, 0xc0, !PT ;  /* 0xfffffffe0d0c7812 */ /* 0x000fe200078ec0ff */
[----:B------:R2:W-:Y:S01]  /*1950*/  @P5 LDGSTS.E.BYPASS.LTC128B.128 [R243+0x7080], [R6.64+0x80], !P3 ;  /* 0x0708008006f35fae */ /* 0x0005e2000d901d4e */
[----:B------:R-:W-:-:S02]  /*1960*/  LOP3.LUT R13, R14, 0xfffffff8, RZ, 0xc0, !PT ;  /* 0xfffffff80e0d7812 */ /* 0x000fc400078ec0ff */
[----:B------:R-:W-:Y:S01]  /*1970*/  LOP3.LUT P0, RZ, R31, 0x2, RZ, 0xc0, !PT ;  /* 0x000000021fff7812 */ /* 0x000fe2000780c0ff */
[----:B------:R3:W-:Y:S01]  /*1980*/  @P2 LDGSTS.E.BYPASS.LTC128B.128 [R243+0x6080], [R2.64], !P4 ;  /* 0x0608000002f32fae */ /* 0x0007e2000e101d4e */
[----:B------:R-:W-:Y:S02]  /*1990*/  IMAD.IADD R12, R11, 0x1, -R12 ;  /* 0x000000010b0c7824 */ /* 0x000fe400078e0a0c */
[----:B------:R-:W-:Y:S01]  /*19a0*/  IMAD.IADD R18, R0, 0x1, -R13 ;  /* 0x0000000100127824 */ /* 0x000fe200078e0a0d */
[----:B------:R3:W-:Y:S01]  /*19b0*/  @P2 LDGSTS.E.BYPASS.LTC128B.128 [R243+0x7880], [R2.64+0x80], !P3 ;  /* 0x0788008002f32fae */ /* 0x0007e2000d901d4e */
[----:B------:R-:W-:-:S03]  /*19c0*/  IMAD.SHL.U32 R0, R31, 0x40, RZ ;  /* 0x000000401f007824 */ /* 0x000fc600078e00ff */
[----:B------:R-:W0:Y:S01]  /*19d0*/  LDGDEPBAR ;  /* 0x00000000000079af */ /* 0x000e220000000000 */
[----:B------:R-:W-:Y:S02]  /*19e0*/  R2P PR, R18, 0x6 ;  /* 0x0000000612007804 */ /* 0x000fe40000000000 */
[----:B------:R-:W-:Y:S02]  /*19f0*/  LOP3.LUT R0, R0, 0x1c0, RZ, 0xc0, !PT ;  /* 0x000001c000007812 */ /* 0x000fe400078ec0ff */
[C---:B------:R-:W-:Y:S02]  /*1a00*/  ISETP.LT.OR P5, PT, R30.reuse, 0x1, P4 ;  /* 0x000000011e00780c */ /* 0x040fe400027a1670 */
[----:B------:R-:W-:Y:S01]  /*1a10*/  ISETP.LT.OR P6, PT, R30, 0x11, P4 ;  /* 0x000000111e00780c */ /* 0x000fe200027c1670 */
[----:B--2---:R-:W-:Y:S02]  /*1a20*/  IMAD.SHL.U32 R6, R29, 0x8, RZ ;  /* 0x000000081d067824 */ /* 0x004fe400078e00ff */
[----:B------:R-:W-:-:S03]  /*1a30*/  IMAD.SHL.U32 R7, R14, 0x40, RZ ;  /* 0x000000400e077824 */ /* 0x000fc600078e00ff */
[----:B------:R-:W-:Y:S02]  /*1a40*/  LOP3.LUT R6, R0, 0x8, R6, 0xf8, !PT ;  /* 0x0000000800067812 */ /* 0x000fe400078ef806 */
[----:B------:R-:W-:Y:S01]  /*1a50*/  SHF.R.U32.HI R0, RZ, 0x3, R0 ;  /* 0x00000003ff007819 */ /* 0x000fe20000011600 */
[----:B---3--:R-:W-:Y:S01]  /*1a60*/  IMAD.SHL.U32 R2, R18, 0x40, RZ ;  /* 0x0000004012027824 */ /* 0x008fe200078e00ff */
[----:B------:R-:W-:-:S04]  /*1a70*/  DEPBAR.LE SB0, 0x1 ;  /* 0x000080400000791a */ /* 0x000fc80000000000 */
[----:B------:R-:W-:-:S04]  /*1a80*/  DEPBAR.LE SB0, 0x0 ;  /* 0x000080000000791a */ /* 0x000fc80000000000 */
[----:B------:R-:W-:Y:S01]  /*1a90*/  IMAD.SHL.U32 R3, R12, 0x8, RZ ;  /* 0x000000080c037824 */ /* 0x000fe200078e00ff */
[----:B------:R-:W-:Y:S02]  /*1aa0*/  LOP3.LUT R2, R2, 0x1c0, RZ, 0xc0, !PT ;  /* 0x000001c002027812 */ /* 0x000fe400078ec0ff */
[----:B------:R-:W-:Y:S02]  /*1ab0*/  LOP3.LUT R121, R7, 0xfffffe00, RZ, 0xc0, !PT ;  /* 0xfffffe0007797812 */ /* 0x000fe400078ec0ff */
[----:B------:R-:W-:Y:S02]  /*1ac0*/  LOP3.LUT R3, R2, 0x8, R3, 0xf8, !PT ;  /* 0x0000000802037812 */ /* 0x000fe400078ef803 */
[----:B------:R-:W-:Y:S02]  /*1ad0*/  SHF.R.U32.HI R2, RZ, 0x3, R2 ;  /* 0x00000003ff027819 */ /* 0x000fe40000011602 */
[----:B------:R-:W-:Y:S01]  /*1ae0*/  LOP3.LUT R0, R6, R0, RZ, 0x3c, !PT ;  /* 0x0000000006007212 */ /* 0x000fe200078e3cff */
[----:B------:R-:W-:Y:S01]  /*1af0*/  IMAD R6, R41, c[0x0][0x210], RZ ;  /* 0x0000840029067a24 */ /* 0x000fe200078e02ff */
[----:B------:R-:W-:Y:S01]  /*1b00*/  LOP3.LUT R120, R3, R2, RZ, 0x3c, !PT ;  /* 0x0000000203787212 */ /* 0x000fe200078e3cff */
[----:B------:R-:W-:-:S02]  /*1b10*/  IMAD R2, R123, 0x400, R121 ;  /* 0x000004007b027824 */ /* 0x000fc400078e0279 */
[----:B------:R-:W-:Y:S02]  /*1b20*/  IMAD R0, R12, 0x200, R0 ;  /* 0x000002000c007824 */ /* 0x000fe400078e0200 */
[----:B------:R-:W-:Y:S02]  /*1b30*/  IMAD.IADD R2, R120, 0x1, R2 ;  /* 0x0000000178027824 */ /* 0x000fe400078e0202 */
[----:B------:R-:W-:Y:S01]  /*1b40*/  IMAD.SHL.U32 R224, R0, 0x2, RZ ;  /* 0x0000000200e07824 */ /* 0x000fe200078e00ff */
[----:B------:R-:W-:Y:S01]  /*1b50*/  BAR.SYNC.DEFER_BLOCKING 0x0 ;  /* 0x0000000000007b1d */ /* 0x000fe20000010000 */
[----:B------:R-:W-:Y:S02]  /*1b60*/  IMAD.SHL.U32 R231, R2, 0x2, RZ ;  /* 0x0000000202e77824 */ /* 0x000fe400078e00ff */
[----:B------:R-:W-:Y:S01]  /*1b70*/  IMAD R0, R36, c[0x0][0x208], RZ ;  /* 0x0000820024007a24 */ /* 0x000fe200078e02ff */
[----:B------:R-:W-:Y:S01]  /*1b80*/  IADD3 R235, R224, 0x50a0, RZ ;  /* 0x000050a0e0eb7810 */ /* 0x000fe20007ffe0ff */
[----:B------:R-:W-:-:S04]  /*1b90*/  IMAD.WIDE.U32 R2, R29, c[0x0][0x208], R4 ;  /* 0x000082001d027a25 */ /* 0x000fc800078e0004 */
[----:B------:R-:W-:Y:S02]  /*1ba0*/  IMAD R0, R29, c[0x0][0x20c], R0 ;  /* 0x000083001d007a24 */ /* 0x000fe400078e0200 */
[----:B------:R-:W-:Y:S02]  /*1bb0*/  IMAD.MOV.U32 R4, RZ, RZ, 0x10 ;  /* 0x00000010ff047424 */ /* 0x000fe400078e00ff */
[----:B------:R-:W-:Y:S01]  /*1bc0*/  IMAD.IADD R5, R3, 0x1, R0 ;  /* 0x0000000103057824 */ /* 0x000fe200078e0200 */
[----:B------:R-:W-:Y:S02]  /*1bd0*/  IADD3 R0, R224, 0x5080, RZ ;  /* 0x00005080e0007810 */ /* 0x000fe40007ffe0ff */
[----:B------:R-:W-:Y:S01]  /*1be0*/  SEL R3, R4, 0xfffffff0, !P1 ;  /* 0xfffffff004037807 */ /* 0x000fe20004800000 */
[----:B------:R-:W-:Y:S01]  /*1bf0*/  IMAD.MOV.U32 R4, RZ, RZ, R2 ;  /* 0x000000ffff047224 */ /* 0x000fe200078e0002 */
[----:B------:R-:W-:Y:S01]  /*1c00*/  @P0 IADD3 R235, R0, -0x20, RZ ;  /* 0xffffffe000eb0810 */ /* 0x000fe20007ffe0ff */
[----:B------:R-:W-:Y:S01]  /*1c10*/  IMAD R0, R40, c[0x0][0x214], R6 ;  /* 0x0000850028007a24 */ /* 0x000fe200078e0206 */
[----:B------:R-:W-:Y:S01]  /*1c20*/  ISETP.LT.OR P1, PT, R30, 0x1, P3 ;  /* 0x000000011e00780c */ /* 0x000fe20001f21670 */
[----:B------:R-:W-:Y:S01]  /*1c30*/  IMAD.WIDE.U32 R4, R40, c[0x0][0x210], R4 ;  /* 0x0000840028047a25 */ /* 0x000fe200078e0004 */
[----:B------:R-:W-:Y:S01]  /*1c40*/  IADD3 R241, R235, 0x800, RZ ;  /* 0x00000800ebf17810 */ /* 0x000fe20007ffe0ff */
[----:B------:R-:W-:Y:S02]  /*1c50*/  LDSM.16.M88.4 R20, [R224+0x5080] ;  /* 0x00508000e014783b */ /* 0x000fe40000000200 */
[----:B------:R-:W-:Y:S01]  /*1c60*/  IMAD.IADD R5, R5, 0x1, R0 ;  /* 0x0000000105057824 */ /* 0x000fe200078e0200 */
[----:B------:R-:W-:Y:S01]  /*1c70*/  IADD3 R240, R235, 0x1000, RZ ;  /* 0x00001000ebf07810 */ /* 0x000fe20007ffe0ff */
[----:B------:R-:W-:Y:S01]  /*1c80*/  IMAD R2, R17, c[0x0][0x218], RZ ;  /* 0x0000860011027a24 */ /* 0x000fe200078e02ff */
[----:B------:R-:W2:Y:S01]  /*1c90*/  LDSM.16.M88.4 R12, [R231+0x8080] ;  /* 0x00808000e70c783b */ /* 0x000ea20000000200 */
[----:B------:R-:W-:Y:S01]  /*1ca0*/  IMAD R0, R19, c[0x0][0x208], RZ ;  /* 0x0000820013007a24 */ /* 0x000fe200078e02ff */
[----:B------:R-:W-:Y:S01]  /*1cb0*/  IADD3 R239, R235, 0x1800, RZ ;  /* 0x00001800ebef7810 */ /* 0x000fe20007ffe0ff */
[----:B------:R-:W-:Y:S01]  /*1cc0*/  IMAD R233, R3, 0x2, R231 ;  /* 0x0000000203e97824 */ /* 0x000fe200078e02e7 */
[----:B-1----:R-:W1:Y:S01]  /*1cd0*/  LDSM.16.M88.4 R8, [R231+0xa080] ;  /* 0x00a08000e708783b */ /* 0x002e620000000200 */
[C---:B------:R-:W-:Y:S01]  /*1ce0*/  IMAD R2, R16.reuse, c[0x0][0x21c], R2 ;  /* 0x0000870010027a24 */ /* 0x040fe200078e0202 */
[C---:B------:R-:W-:Y:S01]  /*1cf0*/  IADD3 R238, R235.reuse, 0x2000, RZ ;  /* 0x00002000ebee7810 */ /* 0x040fe20007ffe0ff */
[----:B------:R-:W-:Y:S01]  /*1d00*/  IMAD.WIDE.U32 R78, R16, c[0x0][0x218], R4 ;  /* 0x00008600104e7a25 */ /* 0x000fe200078e0004 */
[----:B------:R-:W3:Y:S01]  /*1d10*/  LDSM.16.M88.4 R24, [R224+0x5880] ;  /* 0x00588000e018783b */ /* 0x000ee20000000200 */
[----:B------:R-:W-:-:S02]  /*1d20*/  IADD3 R237, R235, 0x2800, RZ ;  /* 0x00002800ebed7810 */ /* 0x000fc40007ffe0ff */
[C---:B------:R-:W-:Y:S01]  /*1d30*/  IMAD.WIDE.U32 R6, R122.reuse, c[0x0][0x208], RZ ;  /* 0x000082007a067a25 */ /* 0x040fe200078e00ff */
[----:B------:R-:W4:Y:S03]  /*1d40*/  LDSM.16.M88.4 R32, [R224+0x6080] ;  /* 0x00608000e020783b */ /* 0x000f260000000200 */
[----:B------:R-:W-:Y:S01]  /*1d50*/  IMAD R0, R122, c[0x0][0x20c], R0 ;  /* 0x000083007a007a24 */ /* 0x000fe200078e0200 */
[----:B------:R-:W-:Y:S01]  /*1d60*/  LDSM.16.M88.4 R44, [R235+0x800] ;  /* 0x00080000eb2c783b */ /* 0x000fe20000000200 */
[----:B------:R-:W-:Y:S02]  /*1d70*/  IMAD.IADD R77, R79, 0x1, R2 ;  /* 0x000000014f4d7824 */ /* 0x000fe400078e0202 */
[----:B------:R-:W-:Y:S01]  /*1d80*/  IMAD.IADD R0, R7, 0x1, R0 ;  /* 0x0000000107007824 */ /* 0x000fe200078e0200 */
[----:B------:R-:W-:Y:S01]  /*1d90*/  LDSM.16.M88.4 R48, [R235+0x1000] ;  /* 0x00100000eb30783b */ /* 0x000fe20000000200 */
[----:B------:R-:W-:-:S02]  /*1da0*/  IMAD.MOV.U32 R76, RZ, RZ, R78 ;  /* 0x000000ffff4c7224 */ /* 0x000fc400078e004e */
[----:B------:R-:W-:Y:S01]  /*1db0*/  IMAD R0, R0, 0x30, RZ ;  /* 0x0000003000007824 */ /* 0x000fe200078e02ff */
[----:B------:R-:W-:Y:S01]  /*1dc0*/  LDSM.16.M88.4 R52, [R235] ;  /* 0x00000000eb34783b */ /* 0x000fe20000000200 */
[----:B------:R-:W-:-:S03]  /*1dd0*/  IMAD.WIDE.U32 R6, R6, 0x30, R76 ;  /* 0x0000003006067825 */ /* 0x000fc600078e004c */
[----:B------:R-:W-:Y:S01]  /*1de0*/  LDSM.16.M88.4 R16, [R233+0x8080] ;  /* 0x00808000e910783b */ /* 0x000fe20000000200 */
[----:B------:R-:W-:Y:S01]  /*1df0*/  IMAD.IADD R0, R7, 0x1, R0 ;  /* 0x0000000107007824 */ /* 0x000fe200078e0200 */
[C---:B------:R-:W-:Y:S01]  /*1e00*/  LEA R4, P0, R6.reuse, c[0x0][0x1f8], 0x1 ;  /* 0x00007e0006047a11 */ /* 0x040fe200078008ff */
[----:B------:R-:W-:Y:S01]  /*1e10*/  IMAD.MOV.U32 R2, RZ, RZ, 0x20 ;  /* 0x00000020ff027424 */ /* 0x000fe200078e00ff */
[----:B------:R-:W-:Y:S02]  /*1e20*/  STL.64 [R1+0x40], R78 ;  /* 0x0000404e01007387 */ /* 0x000fe40000100a00 */
[----:B------:R-:W-:Y:S01]  /*1e30*/  LEA.HI.X R5, R6, c[0x0][0x1fc], R0, 0x1, P0 ;  /* 0x00007f0006057a11 */ /* 0x000fe200000f0c00 */
[----:B------:R-:W-:Y:S01]  /*1e40*/  IMAD.U32 R0, RZ, RZ, UR10 ;  /* 0x0000000aff007e24 */ /* 0x000fe2000f8e00ff */
[----:B------:R-:W-:Y:S01]  /*1e50*/  IADD3 R6, P0, R4, UR10, RZ ;  /* 0x0000000a04067c10 */ /* 0x000fe2000ff1e0ff */
[----:B------:R-:W-:Y:S01]  /*1e60*/  STL.64 [R1+0x20], R76 ;  /* 0x0000204c01007387 */ /* 0x000fe20000100a00 */
[----:B------:R-:W-:Y:S01]  /*1e70*/  SEL R2, R2, 0xffffffe0, !P2 ;  /* 0xffffffe002027807 */ /* 0x000fe20005000000 */
[----:B--2---:R-:W-:Y:S01]  /*1e80*/  HMMA.16816.F32 R72, R12, R20, RZ ;  /* 0x000000140c48723c */ /* 0x004fe200000018ff */
[----:B------:R-:W-:-:S02]  /*1e90*/  IADD3.X R7, R5, UR11, RZ, P0, !PT ;  /* 0x0000000b05077c10 */ /* 0x000fc400087fe4ff */
[----:B------:R-:W-:Y:S01]  /*1ea0*/  LOP3.LUT P0, RZ, R31, 0x4, RZ, 0xc0, !PT ;  /* 0x000000041fff7812 */ /* 0x000fe2000780c0ff */
[C---:B------:R-:W-:Y:S02]  /*1eb0*/  IMAD R232, R2.reuse, 0x2, R231 ;  /* 0x0000000202e87824 */ /* 0x040fe400078e02e7 */
[----:B------:R-:W-:Y:S02]  /*1ec0*/  IMAD R234, R2, 0x2, R233 ;  /* 0x0000000202ea7824 */ /* 0x000fe400078e02e9 */
[----:B-1----:R-:W-:Y:S01]  /*1ed0*/  HMMA.16816.F32 R56, R8, R20, RZ ;  /* 0x000000140838723c */ /* 0x002fe200000018ff */
[----:B------:R-:W-:-:S07]  /*1ee0*/  IMAD R236, R3, 0x2, R232 ;  /* 0x0000000203ec7824 */ /* 0x000fce00078e02e8 */
[-C--:B------:R-:W-:Y:S08]  /*1ef0*/  HMMA.16816.F32 R64, R8, R22.reuse, RZ ;  /* 0x000000160840723c */ /* 0x080ff000000018ff */
[C---:B------:R-:W-:Y:S01]  /*1f00*/  HMMA.16816.F32 R112, R12.reuse, R22, RZ ;  /* 0x000000160c70723c */ /* 0x040fe200000018ff */
[----:B------:R-:W1:Y:S04]  /*1f10*/  LDSM.16.M88.4 R20, [R233+0xa080] ;  /* 0x00a08000e914783b */ /* 0x000e680000000200 */
[----:B------:R-:W-:Y:S01]  /*1f20*/  @!PT LDS RZ, [RZ] ;  /* 0x00000000fffff984 */ /* 0x000fe20000000800 */
[----:B------:R-:W-:Y:S01]  /*1f30*/  @!PT LDS RZ, [RZ] ;  /* 0x00000000fffff984 */ /* 0x000fe20000000800 */
[----:B------:R-:W-:Y:S01]  /*1f40*/  @!PT LDS RZ, [RZ] ;  /* 0x00000000fffff984 */ /* 0x000fe20000000800 */
[----:B------:R2:W-:Y:S03]  /*1f50*/  LDGSTS.E.BYPASS.LTC128B.128 [R243+0x2080], [R4.64], !P5 ;  /* 0x0208000004f37fae */ /* 0x0005e6000e901d4e */
[----:B---3--:R-:W-:Y:S01]  /*1f60*/  HMMA.16816.F32 R68, R12, R24, RZ ;  /* 0x000000180c44723c */ /* 0x008fe200000018ff */
[----:B------:R2:W-:Y:S04]  /*1f70*/  LDGSTS.E.BYPASS.LTC128B.128 [R243+0x3880], [R4.64+0x80], !P1 ;  /* 0x0388008004f37fae */ /* 0x0005e8000c901d4e */
[----:B------:R3:W-:Y:S01]  /*1f80*/  LDGSTS.E.BYPASS.LTC128B.128 [R243+0x2880], [R6.64], !P6 ;  /* 0x0288000006f37fae */ /* 0x0007e2000f101d4e */
[----:B------:R-:W-:-:S02]  /*1f90*/  ISETP.LT.OR P6, PT, R30, 0x11, P3 ;  /* 0x000000111e00780c */ /* 0x000fc40001fc1670 */
[C---:B------:R-:W-:Y:S08]  /*1fa0*/  HMMA.16816.F32 R36, R8.reuse, R24, RZ ;  /* 0x000000180824723c */ /* 0x040ff000000018ff */
[-C--:B------:R-:W-:Y:S08]  /*1fb0*/  HMMA.16816.F32 R60, R8, R26.reuse, RZ ;  /* 0x0000001a083c723c */ /* 0x080ff000000018ff */
[----:B------:R-:W-:Y:S08]  /*1fc0*/  HMMA.16816.F32 R108, R12, R26, RZ ;  /* 0x0000001a0c6c723c */ /* 0x000ff000000018ff */
[C---:B----4-:R-:W-:Y:S08]  /*1fd0*/  HMMA.16816.F32 R24, R8.reuse, R32, RZ ;  /* 0x000000200818723c */ /* 0x050ff000000018ff */
[----:B------:R-:W-:Y:S07]  /*1fe0*/  HMMA.16816.F32 R40, R8, R34, RZ ;  /* 0x000000220828723c */ /* 0x000fee00000018ff */
[----:B------:R-:W-:Y:S01]  /*1ff0*/  IADD3 R8, P5, P1, R0, 0x80, R4 ;  /* 0x0000008000087810 */ /* 0x000fe200079be004 */
[----:B------:R-:W-:Y:S01]  /*2000*/  IMAD.MOV.U32 R0, RZ, RZ, 0x40 ;  /* 0x00000040ff007424 */ /* 0x000fe200078e00ff */
[----:B--2---:R-:W-:Y:S01]  /*2010*/  IADD3 R4, P2, R6, UR10, RZ ;  /* 0x0000000a06047c10 */ /* 0x004fe2000ff5e0ff */
[----:B------:R-:W-:Y:S01]  /*2020*/  HMMA.16816.F32 R92, R12, R32, RZ ;  /* 0x000000200c5c723c */ /* 0x000fe200000018ff */
[----:B------:R-:W-:-:S02]  /*2030*/  IADD3.X R9, RZ, UR11, R5, P5, P1 ;  /* 0x0000000bff097c10 */ /* 0x000fc4000afe2405 */
[C---:B------:R-:W-:Y:S02]  /*2040*/  ISETP.LT.OR P5, PT, R30.reuse, 0x21, P4 ;  /* 0x000000211e00780c */ /* 0x040fe400027a1670 */
[----:B------:R-:W-:Y:S01]  /*2050*/  ISETP.LT.OR P1, PT, R30, 0x21, P3 ;  /* 0x000000211e00780c */ /* 0x000fe20001f21670 */
[----:B------:R2:W-:Y:S01]  /*2060*/  LDGSTS.E.BYPASS.LTC128B.128 [R243+0x4080], [R8.64], !P6 ;  /* 0x0408000008f37fae */ /* 0x0005e2000f101d4e */
[----:B------:R-:W-:Y:S01]  /*2070*/  SEL R0, R0, 0xffffffc0, !P0 ;  /* 0xffffffc000007807 */ /* 0x000fe20004000000 */
[----:B------:R-:W-:Y:S01]  /*2080*/  HMMA.16816.F32 R104, R12, R34, RZ ;  /* 0x000000220c68723c */ /* 0x000fe200000018ff */
[----:B------:R-:W-:Y:S02]  /*2090*/  IADD3.X R5, R7, UR11, RZ, P2, !PT ;  /* 0x0000000b07057c10 */ /* 0x000fe400097fe4ff */
[----:B------:R-:W-:Y:S01]  /*20a0*/  ISETP.GT.AND P0, PT, R122, UR8, PT ;  /* 0x000000087a007c0c */ /* 0x000fe2000bf04270 */
[----:B------:R-:W-:Y:S02]  /*20b0*/  IMAD.IADD R230, R224, 0x1, R0 ;  /* 0x00000001e0e67824 */ /* 0x000fe400078e0200 */
[----:B------:R-:W-:Y:S01]  /*20c0*/  IMAD.IADD R229, R0, 0x1, R235 ;  /* 0x0000000100e57824 */ /* 0x000fe200078e02eb */
[----:B------:R-:W-:Y:S01]  /*20d0*/  LOP3.LUT R0, R120, R121, RZ, 0xfc, !PT ;  /* 0x0000007978007212 */ /* 0x000fe200078efcff */
[----:B------:R3:W-:Y:S01]  /*20e0*/  LDGSTS.E.BYPASS.LTC128B.128 [R243+0x3080], [R4.64], !P5 ;  /* 0x0308000004f37fae */ /* 0x0007e2000e901d4e */
[C---:B-1----:R-:W-:Y:S03]  /*20f0*/  HMMA.16816.F32 R96, R20.reuse, R44, R36 ;  /* 0x0000002c1460723c */ /* 0x042fe60000001824 */
[----:B------:R3:W-:Y:S04]  /*2100*/  LDGSTS.E.BYPASS.LTC128B.128 [R243+0x4880], [R4.64+0x80], !P1 ;  /* 0x0488008004f37fae */ /* 0x0007e8000c901d4e */
[----:B------:R-:W-:Y:S01]  /*2110*/  LDSM.16.M88.4 R32, [R230+0x5080] ;  /* 0x00508000e620783b */ /* 0x000fe20000000200 */
[C---:B------:R-:W-:Y:S03]  /*2120*/  HMMA.16816.F32 R88, R20.reuse, R48, R24 ;  /* 0x000000301458723c */ /* 0x040fe60000001818 */
[----:B------:R-:W-:Y:S04]  /*2130*/  LDSM.16.M88.4 R24, [R230+0x5880] ;  /* 0x00588000e618783b */ /* 0x000fe80000000200 */
[----:B------:R-:W-:Y:S01]  /*2140*/  LDSM.16.M88.4 R36, [R230+0x6080] ;  /* 0x00608000e624783b */ /* 0x000fe20000000200 */
[C---:B------:R-:W-:Y:S03]  /*2150*/  HMMA.16816.F32 R100, R20.reuse, R52, R56 ;  /* 0x000000341464723c */ /* 0x040fe60000001838 */
[----:B--2---:R-:W1:Y:S04]  /*2160*/  LDSM.16.M88.4 R8, [R232+0xa080] ;  /* 0x00a08000e808783b */ /* 0x004e680000000200 */
[----:B------:R-:W2:Y:S01]  /*2170*/  LDSM.16.M88.4 R12, [R232+0x8080] ;  /* 0x00808000e80c783b */ /* 0x000ea20000000200 */
[C---:B------:R-:W-:Y:S03]  /*2180*/  HMMA.16816.F32 R84, R20.reuse, R54, R64 ;  /* 0x000000361454723c */ /* 0x040fe60000001840 */
[----:B------:R-:W-:Y:S04]  /*2190*/  LDSM.16.M88.4 R64, [R229+0x800] ;  /* 0x00080000e540783b */ /* 0x000fe80000000200 */
[----:B---3--:R-:W-:Y:S01]  /*21a0*/  LDSM.16.M88.4 R4, [R234+0xa080] ;  /* 0x00a08000ea04783b */ /* 0x008fe20000000200 */
[C---:B------:R-:W-:Y:S03]  /*21b0*/  HMMA.16816.F32 R80, R20.reuse, R46, R60 ;  /* 0x0000002e1450723c */ /* 0x040fe6000000183c */
[----:B------:R-:W-:Y:S04]  /*21c0*/  LDSM.16.M88.4 R60, [R229+0x1000] ;  /* 0x00100000e53c783b */ /* 0x000fe80000000200 */
[----:B------:R-:W0:Y:S01]  /*21d0*/  LDGDEPBAR ;  /* 0x00000000000079af */ /* 0x000e220000000000 */
[----:B------:R-:W-:Y:S03]  /*21e0*/  HMMA.16816.F32 R76, R20, R50, R40 ;  /* 0x00000032144c723c */ /* 0x000fe60000001828 */
[----:B------:R-:W3:Y:S04]  /*21f0*/  LDSM.16.M88.4 R40, [R229] ;  /* 0x00000000e528783b */ /* 0x000ee80000000200 */
[----:B------:R-:W4:Y:S01]  /*2200*/  LDSM.16.M88.4 R20, [R234+0x8080] ;  /* 0x00808000ea14783b */ /* 0x000f220000000200 */
[C---:B------:R-:W-:Y:S08]  /*2210*/  HMMA.16816.F32 R72, R16.reuse, R52, R72 ;  /* 0x000000341048723c */ /* 0x040ff00000001848 */
[C---:B------:R-:W-:Y:S08]  /*2220*/  HMMA.16816.F32 R68, R16.reuse, R44, R68 ;  /* 0x0000002c1044723c */ /* 0x040ff00000001844 */
[C---:B------:R-:W-:Y:S08]  /*2230*/  HMMA.16816.F32 R52, R16.reuse, R54, R112 ;  /* 0x000000361034723c */ /* 0x040ff00000001870 */
[C---:B------:R-:W-:Y:S08]  /*2240*/  HMMA.16816.F32 R56, R16.reuse, R48, R92 ;  /* 0x000000301038723c */ /* 0x040ff0000000185c */
[C---:B------:R-:W-:Y:S08]  /*2250*/  HMMA.16816.F32 R44, R16.reuse, R46, R108 ;  /* 0x0000002e102c723c */ /* 0x040ff0000000186c */
[----:B------:R-:W-:Y:S01]  /*2260*/  HMMA.16816.F32 R48, R16, R50, R104 ;  /* 0x000000321030723c */ /* 0x000fe20000001868 */
[----:B------:R-:W-:Y:S07]  /*2270*/  LDSM.16.M88.4 R16, [R231+0xe080] ;  /* 0x00e08000e710783b */ /* 0x000fee0000000200 */
[C---:B-1----:R-:W-:Y:S08]  /*2280*/  HMMA.16816.F32 R92, R8.reuse, R32, R100 ;  /* 0x00000020085c723c */ /* 0x042ff00000001864 */
[C---:B------:R-:W-:Y:S08]  /*2290*/  HMMA.16816.F32 R96, R8.reuse, R24, R96 ;  /* 0x000000180860723c */ /* 0x040ff00000001860 */
[C---:B------:R-:W-:Y:S08]  /*22a0*/  HMMA.16816.F32 R88, R8.reuse, R36, R88 ;  /* 0x000000240858723c */ /* 0x040ff00000001858 */
[C---:B------:R-:W-:Y:S08]  /*22b0*/  HMMA.16816.F32 R84, R8.reuse, R34, R84 ;  /* 0x000000220854723c */ /* 0x040ff00000001854 */
[C---:B------:R-:W-:Y:S08]  /*22c0*/  HMMA.16816.F32 R80, R8.reuse, R26, R80 ;  /* 0x0000001a0850723c */ /* 0x040ff00000001850 */
[----:B------:R-:W-:Y:S08]  /*22d0*/  HMMA.16816.F32 R8, R8, R38, R76 ;  /* 0x000000260808723c */ /* 0x000ff0000000184c */
[C---:B--2---:R-:W-:Y:S08]  /*22e0*/  HMMA.16816.F32 R72, R12.reuse, R32, R72 ;  /* 0x000000200c48723c */ /* 0x044ff00000001848 */
[C---:B------:R-:W-:Y:S01]  /*22f0*/  HMMA.16816.F32 R52, R12.reuse, R34, R52 ;  /* 0x000000220c34723c */ /* 0x040fe20000001834 */
[----:B------:R-:W1:Y:S07]  /*2300*/  LDSM.16.M88.4 R32, [R224+0x6880] ;  /* 0x00688000e020783b */ /* 0x000e6e0000000200 */
[C---:B------:R-:W-:Y:S08]  /*2310*/  HMMA.16816.F32 R108, R12.reuse, R24, R68 ;  /* 0x000000180c6c723c */ /* 0x040ff00000001844 */
[C---:B------:R-:W-:Y:S01]  /*2320*/  HMMA.16816.F32 R116, R12.reuse, R26, R44 ;  /* 0x0000001a0c74723c */ /* 0x040fe2000000182c */
[----:B------:R-:W2:Y:S07]  /*2330*/  LDSM.16.M88.4 R24, [R224+0x7080] ;  /* 0x00708000e018783b */ /* 0x000eae0000000200 */
[C---:B------:R-:W-:Y:S08]  /*2340*/  HMMA.16816.F32 R112, R12.reuse, R36, R56 ;  /* 0x000000240c70723c */ /* 0x040ff00000001838 */
[----:B------:R-:W-:Y:S01]  /*2350*/  HMMA.16816.F32 R56, R12, R38, R48 ;  /* 0x000000260c38723c */ /* 0x000fe20000001830 */
[----:B------:R-:W5:Y:S04]  /*2360*/  LDSM.16.M88.4 R12, [R224+0x7880] ;  /* 0x00788000e00c783b */ /* 0x000f680000000200 */
[----:B------:R-:W-:Y:S03]  /*2370*/  LDSM.16.M88.4 R48, [R235+0x2000] ;  /* 0x00200000eb30783b */ /* 0x000fe60000000200 */
[C---:B---3--:R-:W-:Y:S08]  /*2380*/  HMMA.16816.F32 R44, R4.reuse, R40, R92 ;  /* 0x00000028042c723c */ /* 0x048ff0000000185c */
[C---:B------:R-:W-:Y:S08]  /*2390*/  HMMA.16816.F32 R36, R4.reuse, R42, R84 ;  /* 0x0000002a0424723c */ /* 0x040ff00000001854 */
[C---:B------:R-:W-:Y:S08]  /*23a0*/  HMMA.16816.F32 R68, R4.reuse, R64, R96 ;  /* 0x000000400444723c */ /* 0x040ff00000001860 */
[C---:B------:R-:W-:Y:S01]  /*23b0*/  HMMA.16816.F32 R100, R4.reuse, R62, R8 ;  /* 0x0000003e0464723c */ /* 0x040fe20000001808 */
[----:B------:R-:W3:Y:S07]  /*23c0*/  LDSM.16.M88.4 R8, [R231+0xc080] ;  /* 0x00c08000e708783b */ /* 0x000eee0000000200 */
[C---:B------:R-:W-:Y:S08]  /*23d0*/  HMMA.16816.F32 R76, R4.reuse, R66, R80 ;  /* 0x00000042044c723c */ /* 0x040ff00000001850 */
[----:B------:R-:W-:Y:S01]  /*23e0*/  HMMA.16816.F32 R104, R4, R60, R88 ;  /* 0x0000003c0468723c */ /* 0x000fe20000001858 */
[----:B------:R-:W1:Y:S07]  /*23f0*/  LDSM.16.M88.4 R4, [R233+0xe080] ;  /* 0x00e08000e904783b */ /* 0x000e6e0000000200 */
[C---:B----4-:R-:W-:Y:S01]  /*2400*/  HMMA.16816.F32 R96, R20.reuse, R40, R72 ;  /* 0x000000281460723c */ /* 0x050fe20000001848 */
[----:B------:R-:W4:Y:S07]  /*2410*/  LDSM.16.M88.4 R72, [R235+0x2800] ;  /* 0x00280000eb48783b */ /* 0x000f2e0000000200 */
[C---:B------:R-:W-:Y:S01]  /*2420*/  HMMA.16816.F32 R88, R20.reuse, R42, R52 ;  /* 0x0000002a1458723c */ /* 0x040fe20000001834 */
[----:B------:R-:W2:Y:S07]  /*2430*/  LDSM.16.M88.4 R52, [R235+0x1800] ;  /* 0x00180000eb34783b */ /* 0x000eae0000000200 */
[C---:B------:R-:W-:Y:S08]  /*2440*/  HMMA.16816.F32 R92, R20.reuse, R64, R108 ;  /* 0x00000040145c723c */ /* 0x040ff0000000186c */
[C---:B------:R-:W-:Y:S08]  /*2450*/  HMMA.16816.F32 R108, R20.reuse, R66, R116 ;  /* 0x00000042146c723c */ /* 0x040ff00000001874 */
[C---:B------:R-:W-:Y:S08]  /*2460*/  HMMA.16816.F32 R112, R20.reuse, R60, R112 ;  /* 0x0000003c1470723c */ /* 0x040ff00000001870 */
[----:B------:R-:W-:Y:S01]  /*2470*/  HMMA.16816.F32 R84, R20, R62, R56 ;  /* 0x0000003e1454723c */ /* 0x000fe20000001838 */
[----:B------:R-:W3:Y:S07]  /*2480*/  LDSM.16.M88.4 R20, [R233+0xc080] ;  /* 0x00c08000e914783b */ /* 0x000eee0000000200 */
[C---:B-1----:R-:W-:Y:S08]  /*2490*/  HMMA.16816.F32 R80, R16.reuse, R32, R44 ;  /* 0x000000201050723c */ /* 0x042ff0000000182c */
[C---:B------:R-:W-:Y:S08]  /*24a0*/  HMMA.16816.F32 R56, R16.reuse, R34, R36 ;  /* 0x000000221038723c */ /* 0x040ff00000001824 */
[C---:B--2---:R-:W-:Y:S08]  /*24b0*/  HMMA.16816.F32 R44, R16.reuse, R24, R68 ;  /* 0x00000018102c723c */ /* 0x044ff00000001844 */
[C---:B------:R-:W-:Y:S08]  /*24c0*/  HMMA.16816.F32 R40, R16.reuse, R26, R76 ;  /* 0x0000001a1028723c */ /* 0x040ff0000000184c */
[----:B-----5:R-:W-:Y:S08]  /*24d0*/  HMMA.16816.F32 R36, R16, R12, R104 ;  /* 0x0000000c1024723c */ /* 0x020ff00000001868 */
[C---:B---3--:R-:W-:Y:S08]  /*24e0*/  HMMA.16816.F32 R76, R8.reuse, R32, R96 ;  /* 0x00000020084c723c */ /* 0x048ff00000001860 */
[----:B------:R-:W-:Y:S08]  /*24f0*/  HMMA.16816.F32 R68, R8, R34, R88 ;  /* 0x000000220844723c */ /* 0x000ff00000001858 */
[----:B------:R-:W-:Y:S01]  /*2500*/  HMMA.16816.F32 R64, R16, R14, R100 ;  /* 0x0000000e1040723c */ /* 0x000fe20000001864 */
[----:B------:R-:W-:Y:S07]  /*2510*/  LDSM.16.M88.4 R16, [R232+0xe080] ;  /* 0x00e08000e810783b */ /* 0x000fee0000000200 */
[C---:B------:R-:W-:Y:S08]  /*2520*/  HMMA.16816.F32 R60, R8.reuse, R24, R92 ;  /* 0x00000018083c723c */ /* 0x040ff0000000185c */
[C---:B------:R-:W-:Y:S08]  /*2530*/  HMMA.16816.F32 R32, R8.reuse, R26, R108 ;  /* 0x0000001a0820723c */ /* 0x040ff0000000186c */
[C---:B------:R-:W-:Y:S08]  /*2540*/  HMMA.16816.F32 R24, R8.reuse, R12, R112 ;  /* 0x0000000c0818723c */ /* 0x040ff00000001870 */
[----:B------:R-:W-:Y:S01]  /*2550*/  HMMA.16816.F32 R84, R8, R14, R84 ;  /* 0x0000000e0854723c */ /* 0x000fe20000001854 */
[----:B------:R-:W-:Y:S04]  /*2560*/  LDSM.16.M88.4 R12, [R232+0xc080] ;  /* 0x00c08000e80c783b */ /* 0x000fe80000000200 */
[----:B------:R-:W-:Y:S03]  /*2570*/  LDSM.16.M88.4 R8, [R234+0xc080] ;  /* 0x00c08000ea08783b */ /* 0x000fe60000000200 */
[C---:B------:R-:W-:Y:S01]  /*2580*/  HMMA.16816.F32 R112, R4.reuse, R48, R44 ;  /* 0x000000300470723c */ /* 0x040fe2000000182c */
[----:B------:R-:W1:Y:S07]  /*2590*/  LDSM.16.M88.4 R44, [R230+0x6880] ;  /* 0x00688000e62c783b */ /* 0x000e6e0000000200 */
[C---:B------:R-:W-:Y:S01]  /*25a0*/  HMMA.16816.F32 R108, R4.reuse, R50, R40 ;  /* 0x00000032046c723c */ /* 0x040fe20000001828 */
[----:B------:R-:W2:Y:S07]  /*25b0*/  LDSM.16.M88.4 R40, [R230+0x7080] ;  /* 0x00708000e628783b */ /* 0x000eae0000000200 */
[C---:B----4-:R-:W-:Y:S01]  /*25c0*/  HMMA.16816.F32 R104, R4.reuse, R72, R36 ;  /* 0x000000480468723c */ /* 0x050fe20000001824 */
[----:B------:R-:W3:Y:S07]  /*25d0*/  LDSM.16.M88.4 R36, [R230+0x7880] ;  /* 0x00788000e624783b */ /* 0x000eee0000000200 */
[C---:B------:R-:W-:Y:S08]  /*25e0*/  HMMA.16816.F32 R116, R4.reuse, R52, R80 ;  /* 0x000000340474723c */ /* 0x040ff00000001850 */
[----:B------:R-:W-:Y:S08]  /*25f0*/  HMMA.16816.F32 R80, R4, R54, R56 ;  /* 0x000000360450723c */ /* 0x000ff00000001838 */
[C---:B------:R-:W-:Y:S08]  /*2600*/  HMMA.16816.F32 R100, R20.reuse, R52, R76 ;  /* 0x000000341464723c */ /* 0x040ff0000000184c */
[----:B------:R-:W-:Y:S08]  /*2610*/  HMMA.16816.F32 R96, R20, R54, R68 ;  /* 0x000000361460723c */ /* 0x000ff00000001844 */
[----:B------:R-:W-:Y:S01]  /*2620*/  HMMA.16816.F32 R56, R4, R74, R64 ;  /* 0x0000004a0438723c */ /* 0x000fe20000001840 */
[----:B------:R-:W-:Y:S07]  /*2630*/  LDSM.16.M88.4 R4, [R236+0xe080] ;  /* 0x00e08000ec04783b */ /* 0x000fee0000000200 */
[C---:B------:R-:W-:Y:S08]  /*2640*/  HMMA.16816.F32 R92, R20.reuse, R48, R60 ;  /* 0x00000030145c723c */ /* 0x040ff0000000183c */
[C---:B------:R-:W-:Y:S01]  /*2650*/  HMMA.16816.F32 R88, R20.reuse, R50, R32 ;  /* 0x000000321458723c */ /* 0x040fe20000001820 */
[----:B------:R-:W4:Y:S07]  /*2660*/  LDSM.16.M88.4 R32, [R229+0x1800] ;  /* 0x00180000e520783b */ /* 0x000f2e0000000200 */
[C---:B------:R-:W-:Y:S01]  /*2670*/  HMMA.16816.F32 R64, R20.reuse, R72, R24 ;  /* 0x000000481440723c */ /* 0x040fe20000001818 */
[----:B------:R-:W5:Y:S07]  /*2680*/  LDSM.16.M88.4 R24, [R229+0x2000] ;  /* 0x00200000e518783b */ /* 0x000f6e0000000200 */
[----:B------:R-:W-:Y:S01]  /*2690*/  HMMA.16816.F32 R60, R20, R74, R84 ;  /* 0x0000004a143c723c */ /* 0x000fe20000001854 */
[----:B------:R-:W3:Y:S01]  /*26a0*/  LDSM.16.M88.4 R20, [R229+0x2800] ;  /* 0x00280000e514783b */ /* 0x000ee20000000200 */
[----:B------:R-:W-:-:S06]  /*26b0*/  DEPBAR.LE SB0, 0x0 ;  /* 0x000080000000791a */ /* 0x000fcc0000000000 */
[C---:B-1----:R-:W-:Y:S08]  /*26c0*/  HMMA.16816.F32 R84, R16.reuse, R44, R116 ;  /* 0x0000002c1054723c */ /* 0x042ff00000001874 */
[----:B------:R-:W-:Y:S08]  /*26d0*/  HMMA.16816.F32 R80, R16, R46, R80 ;  /* 0x0000002e1050723c */ /* 0x000ff00000001850 */
[C---:B------:R-:W-:Y:S08]  /*26e0*/  HMMA.16816.F32 R52, R12.reuse, R44, R100 ;  /* 0x0000002c0c34723c */ /* 0x040ff00000001864 */
[----:B------:R-:W-:Y:S08]  /*26f0*/  HMMA.16816.F32 R48, R12, R46, R96 ;  /* 0x0000002e0c30723c */ /* 0x000ff00000001860 */
[C---:B--2---:R-:W-:Y:S08]  /*2700*/  HMMA.16816.F32 R76, R16.reuse, R40, R112 ;  /* 0x00000028104c723c */ /* 0x044ff00000001870 */
[C---:B------:R-:W-:Y:S08]  /*2710*/  HMMA.16816.F32 R72, R16.reuse, R42, R108 ;  /* 0x0000002a1048723c */ /* 0x040ff0000000186c */
[C---:B---3--:R-:W-:Y:S08]  /*2720*/  HMMA.16816.F32 R68, R16.reuse, R36, R104 ;  /* 0x000000241044723c */ /* 0x048ff00000001868 */
[----:B------:R-:W-:Y:S08]  /*2730*/  HMMA.16816.F32 R56, R16, R38, R56 ;  /* 0x000000261038723c */ /* 0x000ff00000001838 */
[C---:B------:R-:W-:Y:S08]  /*2740*/  HMMA.16816.F32 R44, R12.reuse, R40, R92 ;  /* 0x000000280c2c723c */ /* 0x040ff0000000185c */
[C---:B------:R-:W-:Y:S08]  /*2750*/  HMMA.16816.F32 R40, R12.reuse, R42, R88 ;  /* 0x0000002a0c28723c */ /* 0x040ff00000001858 */
[C---:B------:R-:W-:Y:S08]  /*2760*/  HMMA.16816.F32 R16, R12.reuse, R36, R64 ;  /* 0x000000240c10723c */ /* 0x040ff00000001840 */
[----:B------:R-:W-:Y:S08]  /*2770*/  HMMA.16816.F32 R12, R12, R38, R60 ;  /* 0x000000260c0c723c */ /* 0x000ff0000000183c */
[C---:B----4-:R-:W-:Y:S08]  /*2780*/  HMMA.16816.F32 R84, R4.reuse, R32, R84 ;  /* 0x000000200454723c */ /* 0x050ff00000001854 */
[----:B------:R-:W-:Y:S08]  /*2790*/  HMMA.16816.F32 R80, R4, R34, R80 ;  /* 0x000000220450723c */ /* 0x000ff00000001850 */
[C---:B------:R-:W-:Y:S08]  /*27a0*/  HMMA.16816.F32 R52, R8.reuse, R32, R52 ;  /* 0x000000200834723c */ /* 0x040ff00000001834 */
[----:B------:R-:W-:Y:S08]  /*27b0*/  HMMA.16816.F32 R48, R8, R34, R48 ;  /* 0x000000220830723c */ /* 0x000ff00000001830 */
[C---:B-----5:R-:W-:Y:S08]  /*27c0*/  HMMA.16816.F32 R76, R4.reuse, R24, R76 ;  /* 0x00000018044c723c */ /* 0x060ff0000000184c */
[C---:B------:R-:W-:Y:S08]  /*27d0*/  HMMA.16816.F32 R72, R4.reuse, R26, R72 ;  /* 0x0000001a0448723c */ /* 0x040ff00000001848 */
[C---:B------:R-:W-:Y:S08]  /*27e0*/  HMMA.16816.F32 R68, R4.reuse, R20, R68 ;  /* 0x000000140444723c */ /* 0x040ff00000001844 */
[----:B------:R-:W-:Y:S08]  /*27f0*/  HMMA.16816.F32 R60, R4, R22, R56 ;  /* 0x00000016043c723c */ /* 0x000ff00000001838 */
[C---:B------:R-:W-:Y:S08]  /*2800*/  HMMA.16816.F32 R44, R8.reuse, R24, R44 ;  /* 0x00000018082c723c */ /* 0x040ff0000000182c */
        /* <DEDUP_REMOVED lines=14> */
[----:B------:R-:W-:Y:S01]  /*28f0*/  IMAD.IADD R5, R9, 0x1, R5 ;  /* 0x0000000109057824 */ /* 0x000fe200078e0205 */
[----:B------:R-:W-:Y:S02]  /*2900*/  IADD3 R6, P5, R4, UR4, RZ ;  /* 0x0000000404067c10 */ /* 0x000fe4000ffbe0ff */
[----:B------:R-:W-:Y:S02]  /*2910*/  IADD3 R10, P2, P1, R7, 0x80, R4 ;  /* 0x00000080070a7810 */ /* 0x000fe4000795e004 */
[----:B------:R-:W-:Y:S02]  /*2920*/  LEA.HI.X R5, R8, c[0x0][0x1cc], R5, 0x1, P0 ;  /* 0x0000730008057a11 */ /* 0x000fe400000f0c05 */
[----:B------:R-:W-:-:S02]  /*2930*/  IADD3 R8, P0, R6, UR4, RZ ;  /* 0x0000000406087c10 */ /* 0x000fc4000ff1e0ff */
[----:B------:R-:W-:Y:S01]  /*2940*/  IADD3.X R7, R5, UR6, RZ, P5, !PT ;  /* 0x0000000605077c10 */ /* 0x000fe2000affe4ff */
[----:B------:R-:W-:Y:S01]  /*2950*/  @!PT LDS RZ, [RZ] ;  /* 0x00000000fffff984 */ /* 0x000fe20000000800 */
[----:B------:R-:W-:Y:S01]  /*2960*/  @!PT LDS RZ, [RZ] ;  /* 0x00000000fffff984 */ /* 0x000fe20000000800 */
[----:B------:R-:W-:Y:S01]  /*2970*/  @!PT LDS RZ, [RZ] ;  /* 0x00000000fffff984 */ /* 0x000fe20000000800 */
[----:B------:R1:W-:Y:S01]  /*2980*/  LDGSTS.E.BYPASS.LTC128B.128 [R243+0x5080], [R4.64], !P4 ;  /* 0x0508000004f37fae */ /* 0x0003e2000e101d4e */
[----:B------:R-:W-:Y:S02]  /*2990*/  IADD3.X R11, RZ, UR6, R5, P2, P1 ;  /* 0x00000006ff0b7c10 */ /* 0x000fe400097e2405 */
[----:B------:R-:W-:Y:S01]  /*29a0*/  IADD3.X R9, R7, UR6, RZ, P0, !PT ;  /* 0x0000000607097c10 */ /* 0x000fe200087fe4ff */
[----:B------:R1:W-:Y:S04]  /*29b0*/  LDGSTS.E.BYPASS.LTC128B.128 [R243+0x6880], [R4.64+0x80], !P3 ;  /* 0x0688008004f37fae */ /* 0x0003e8000d901d4e */
[----:B------:R1:W-:Y:S04]  /*29c0*/  LDGSTS.E.BYPASS.LTC128B.128 [R243+0x5880], [R6.64], !P4 ;  /* 0x0588000006f37fae */ /* 0x0003e8000e101d4e */
[----:B------:R1:W-:Y:S04]  /*29d0*/  LDGSTS.E.BYPASS.LTC128B.128 [R243+0x7080], [R10.64], !P3 ;  /* 0x070800000af37fae */ /* 0x0003e8000d901d4e */
[----:B------:R1:W-:Y:S04]  /*29e0*/  LDGSTS.E.BYPASS.LTC128B.128 [R243+0x6080], [R8.64], !P4 ;  /* 0x0608000008f37fae */ /* 0x0003e8000e101d4e */
[----:B------:R1:W-:Y:S02]  /*29f0*/  LDGSTS.E.BYPASS.LTC128B.128 [R243+0x7880], [R8.64+0x80], !P3 ;  /* 0x0788008008f37fae */ /* 0x0003e4000d901d4e */
.L_x_881:
[----:B-1----:R-:W-:Y:S01]  /*2a00*/  FMUL.FTZ R4, R53, c[0x0][0x320] ;  /* 0x0000c80035047a20 */ /* 0x002fe20000410000 */
[----:B------:R-:W-:Y:S01]  /*2a10*/  SHF.R.S32.HI R7, RZ, 0x1f, R123 ;  /* 0x0000001fff077819 */ /* 0x000fe2000001147b */
[----:B------:R-:W-:Y:S01]  /*2a20*/  FMUL.FTZ R5, R44, c[0x0][0x320] ;  /* 0x0000c8002c057a20 */ /* 0x000fe20000410000 */
[----:B------:R-:W-:Y:S01]  /*2a30*/  LEA.HI R6, R126, R129, RZ, 0x2 ;  /* 0x000000817e067211 */ /* 0x000fe200078f10ff */
[----:B------:R1:W2:Y:S01]  /*2a40*/  MUFU.TANH R24, R4 ;  /* 0x0000000400187308 */ /* 0x0002a20000002400 */
[----:B------:R-:W-:Y:S01]  /*2a50*/  PLOP3.LUT P1, PT, PT, PT, UP3, 0x80, 0x0 ;  /* 0x000000000000781c */ /* 0x000fe20003f2f038 */
[----:B------:R-:W-:Y:S01]  /*2a60*/  FMUL.FTZ R10, R40, c[0x0][0x320] ;  /* 0x0000c800280a7a20 */ /* 0x000fe20000410000 */
[----:B------:R-:W-:Y:S01]  /*2a70*/  LOP3.LUT R6, R6, 0xfffffffc, RZ, 0xc0, !PT ;  /* 0xfffffffc06067812 */ /* 0x000fe200078ec0ff */
[----:B------:R-:W-:Y:S01]  /*2a80*/  ULDC UR6, c[0x0][0x324] ;  /* 0x0000c90000067ab9 */ /* 0x000fe20000000800 */
[----:B------:R-:W-:Y:S01]  /*2a90*/  PLOP3.LUT P0, PT, PT, PT, UP3, 0x80, 0x0 ;  /* 0x000000000000781c */ /* 0x000fe20003f0f038 */
[----:B------:R-:W-:Y:S01]  /*2aa0*/  ULOP3.LUT UR6, URZ, UR6, URZ, 0x33, !UPT ;  /* 0x000000063f067292 */ /* 0x000fe2000f8e333f */
[----:B------:R-:W0:Y:S01]  /*2ab0*/  LDGDEPBAR ;  /* 0x00000000000079af */ /* 0x000e220000000000 */
[----:B------:R3:W4:Y:S01]  /*2ac0*/  MUFU.TANH R20, R5 ;  /* 0x0000000500147308 */ /* 0x0007220000002400 */
[----:B------:R-:W-:-:S02]  /*2ad0*/  IMAD.IADD R6, R129, 0x1, -R6 ;  /* 0x0000000181067824 */ /* 0x000fc400078e0a06 */
[----:B-1----:R-:W-:-:S05]  /*2ae0*/  FMUL.FTZ R4, R48, c[0x0][0x320] ;  /* 0x0000c80030047a20 */ /* 0x002fca0000410000 */
[----:B------:R1:W1:Y:S01]  /*2af0*/  MUFU.TANH R16, R10 ;  /* 0x0000000a00107308 */ /* 0x0002620000002400 */
[----:B---3--:R-:W-:-:S07]  /*2b00*/  LEA.HI R5, R7, R123, RZ, 0x2 ;  /* 0x0000007b07057211 */ /* 0x008fce00078f10ff */
[----:B------:R3:W2:Y:S01]  /*2b10*/  MUFU.TANH R23, R4 ;  /* 0x0000000400177308 */ /* 0x0006a20000002400 */
[----:B------:R-:W-:Y:S01]  /*2b20*/  FMUL.FTZ R7, R45, c[0x0][0x320] ;  /* 0x0000c8002d077a20 */ /* 0x000fe20000410000 */
[----:B------:R-:W-:-:S06]  /*2b30*/  LOP3.LUT R5, R5, 0xffffffc, RZ, 0xc0, !PT ;  /* 0x0ffffffc05057812 */ /* 0x000fcc00078ec0ff */
[----:B------:R-:W2:Y:S01]  /*2b40*/  MUFU.TANH R17, R7 ;  /* 0x0000000700117308 */ /* 0x000ea20000002400 */
[----:B------:R-:W-:Y:S01]  /*2b50*/  IMAD.IADD R8, R123, 0x1, -R5 ;  /* 0x000000017b087824 */ /* 0x000fe200078e0a05 */
[----:B------:R-:W-:Y:S01]  /*2b60*/  LEA.HI R5, R6, R6, RZ, 0x1 ;  /* 0x0000000606057211 */ /* 0x000fe200078f08ff */
[----:B-1----:R-:W-:Y:S02]  /*2b70*/  FMUL.FTZ R10, R41, c[0x0][0x320] ;  /* 0x0000c800290a7a20 */ /* 0x002fe40000410000 */
[----:B---3--:R-:W-:-:S03]  /*2b80*/  FMUL.FTZ R4, R49, c[0x0][0x320] ;  /* 0x0000c80031047a20 */ /* 0x008fc60000410000 */
[----:B------:R-:W1:Y:S08]  /*2b90*/  MUFU.TANH R15, R10 ;  /* 0x0000000a000f7308 */ /* 0x000e700000002400 */
[----:B------:R3:W1:Y:S02]  /*2ba0*/  MUFU.TANH R21, R4 ;  /* 0x0000000400157308 */ /* 0x0006640000002400 */
[----:B---3--:R-:W-:-:S05]  /*2bb0*/  LOP3.LUT R4, R124, 0xffffffe0, RZ, 0xc0, !PT ;  /* 0xffffffe07c047812 */ /* 0x008fca00078ec0ff */
[----:B------:R-:W-:-:S05]  /*2bc0*/  IMAD.IADD R4, R129, 0x1, -R4 ;  /* 0x0000000181047824 */ /* 0x000fca00078e0a04 */
[----:B------:R-:W-:-:S04]  /*2bd0*/  SHF.R.S32.HI R9, RZ, 0x1f, R4 ;  /* 0x0000001fff097819 */ /* 0x000fc80000011404 */
[----:B------:R-:W-:-:S04]  /*2be0*/  LEA.HI R9, R9, R4, RZ, 0x2 ;  /* 0x0000000409097211 */ /* 0x000fc800078f10ff */
[----:B------:R-:W-:-:S05]  /*2bf0*/  LEA.HI.SX32 R7, R9, UR17, 0x1e ;  /* 0x0000001109077c11 */ /* 0x000fca000f8ff2ff */
[----:B------:R-:W-:Y:S01]  /*2c00*/  IMAD R11, R8, 0x10, R7 ;  /* 0x00000010080b7824 */ /* 0x000fe200078e0207 */
[C---:B------:R-:W-:Y:S02]  /*2c10*/  SHF.L.U32 R7, R5.reuse, 0x5, RZ ;  /* 0x0000000505077819 */ /* 0x040fe400000006ff */
[----:B------:R-:W-:Y:S02]  /*2c20*/  LOP3.LUT R8, R5, 0x1ffffffe, RZ, 0xc0, !PT ;  /* 0x1ffffffe05087812 */ /* 0x000fe400078ec0ff */
[----:B------:R-:W-:Y:S02]  /*2c30*/  LOP3.LUT R5, R7, 0xffffffc0, RZ, 0xc0, !PT ;  /* 0xffffffc007057812 */ /* 0x000fe400078ec0ff */
[----:B------:R-:W-:Y:S01]  /*2c40*/  IADD3.X R7, R28, c[0x0][0x1d0], RZ, PT, !PT ;  /* 0x000074001c077a10 */ /* 0x000fe20003ffe4ff */
[----:B------:R-:W-:Y:S02]  /*2c50*/  IMAD.IADD R6, R6, 0x1, -R8 ;  /* 0x0000000106067824 */ /* 0x000fe400078e0a08 */
[----:B------:R-:W-:-:S02]  /*2c60*/  IMAD.IADD R5, R5, 0x1, R11 ;  /* 0x0000000105057824 */ /* 0x000fc400078e020b */
[----:B------:R-:W-:Y:S02]  /*2c70*/  FMUL.FTZ R8, R33, c[0x0][0x320] ;  /* 0x0000c80021087a20 */ /* 0x000fe40000410000 */
[----:B------:R-:W-:Y:S02]  /*2c80*/  IMAD R12, R6, 0x8, R5 ;  /* 0x00000008060c7824 */ /* 0x000fe400078e0205 */
[----:B------:R-:W-:Y:S02]  /*2c90*/  FMUL.FTZ R5, R36, c[0x0][0x320] ;  /* 0x0000c80024057a20 */ /* 0x000fe40000410000 */
[----:B------:R-:W-:Y:S01]  /*2ca0*/  @P1 IMAD.HI.U32 R6, R12, c[0x0][0x2c8], RZ ;  /* 0x0000b2000c061a27 */ /* 0x000fe200078e00ff */
[----:B------:R3:W-:Y:S01]  /*2cb0*/  STL [R1+0x28], R12 ;  /* 0x0000280c01007387 */ /* 0x0007e20000100800 */
[----:B------:R5:W1:Y:S01]  /*2cc0*/  MUFU.TANH R13, R5 ;  /* 0x00000005000d7308 */ /* 0x000a620000002400 */
[----:B------:R-:W-:Y:S02]  /*2cd0*/  MOV R10, R12 ;  /* 0x0000000c000a7202 */ /* 0x000fe40000000f00 */
[----:B------:R-:W-:-:S02]  /*2ce0*/  @P0 SHF.R.U32.HI R10, RZ, c[0x0][0x2cc], R6 ;  /* 0x0000b300ff0a0a19 */ /* 0x000fc40000011606 */
[----:B------:R-:W-:-:S03]  /*2cf0*/  PLOP3.LUT P0, PT, PT, PT, UP2, 0x40, 0x0 ;  /* 0x000000000000781c */ /* 0x000fc60003f0e828 */
[----:B------:R-:W1:Y:S01]  /*2d00*/  SHFL.IDX PT, R6, R10, RZ, 0x1c1f ;  /* 0x001c1fff0a067589 */ /* 0x000e6200000e0000 */
[----:B-----5:R-:W-:-:S04]  /*2d10*/  FMUL.FTZ R5, R37, c[0x0][0x320] ;  /* 0x0000c80025057a20 */ /* 0x020fc80000410000 */
[----:B---3--:R3:W1:Y:S02]  /*2d20*/  MUFU.TANH R12, R5 ;  /* 0x00000005000c7308 */ /* 0x0086640000002400 */
[----:B---3--:R-:W-:-:S06]  /*2d30*/  FMUL.FTZ R5, R32, c[0x0][0x320] ;  /* 0x0000c80020057a20 */ /* 0x008fcc0000410000 */
[----:B------:R3:W1:Y:S02]  /*2d40*/  MUFU.TANH R11, R5 ;  /* 0x00000005000b7308 */ /* 0x0006640000002400 */
[----:B---3--:R-:W-:-:S06]  /*2d50*/  LOP3.LUT R5, R9, 0x7ffffffc, RZ, 0xc0, !PT ;  /* 0x7ffffffc09057812 */ /* 0x008fcc00078ec0ff */
[----:B------:R-:W3:Y:S01]  /*2d60*/  MUFU.TANH R9, R8 ;  /* 0x0000000800097308 */ /* 0x000ee20000002400 */
[----:B------:R-:W-:Y:S02]  /*2d70*/  IMAD.IADD R4, R4, 0x1, -R5 ;  /* 0x0000000104047824 */ /* 0x000fe400078e0a05 */
[----:B------:R-:W-:Y:S02]  /*2d80*/  FMUL.FTZ R5, R52, c[0x0][0x320] ;  /* 0x0000c80034057a20 */ /* 0x000fe40000410000 */
[----:B------:R-:W-:-:S03]  /*2d90*/  IMAD.SHL.U32 R22, R4, 0x2, RZ ;  /* 0x0000000204167824 */ /* 0x000fc600078e00ff */
[----:B------:R5:W2:Y:S02]  /*2da0*/  MUFU.TANH R8, R5 ;  /* 0x0000000500087308 */ /* 0x000aa40000002400 */
[----:B------:R-:W-:Y:S01]  /*2db0*/  IADD3 R4, R7, -c[0x0][0x168], -R22 ;  /* 0x80005a0007047a10 */ /* 0x000fe20007ffe816 */
[----:B------:R2:W-:Y:S01]  /*2dc0*/  STL [R1], R22 ;  /* 0x0000001601007387 */ /* 0x0005e20000100800 */
[----:B------:R-:W-:Y:S02]  /*2dd0*/  IADD3 R18, -R22, c[0x0][0x1d0], R28 ;  /* 0x0000740016127a10 */ /* 0x000fe40007ffe11c */
[C---:B------:R-:W-:Y:S02]  /*2de0*/  IADD3 R14, R4.reuse, c[0x0][0x328], RZ ;  /* 0x0000ca00040e7a10 */ /* 0x040fe40007ffe0ff */
[----:B------:R-:W-:-:S05]  /*2df0*/  IADD3 R19, R4, UR6, RZ ;  /* 0x0000000604137c10 */ /* 0x000fca000fffe0ff */
[--C-:B-1----:R-:W-:Y:S02]  /*2e00*/  IMAD.IADD R4, R19, 0x1, R6.reuse ;  /* 0x0000000113047824 */ /* 0x102fe400078e0206 */
[----:B-----5:R-:W-:-:S05]  /*2e10*/  IMAD.IADD R5, R14, 0x1, R6 ;  /* 0x000000010e057824 */ /* 0x020fca00078e0206 */
[----:B------:R-:W-:Y:S02]  /*2e20*/  IMNMX R5, R5, R18, PT ;  /* 0x0000001205057217 */ /* 0x000fe40003800200 */
[----:B--2---:R-:W-:Y:S01]  /*2e30*/  IADD3 R22, R28, -R22, RZ ;  /* 0x800000161c167210 */ /* 0x004fe20007ffe0ff */
[----:B------:R-:W-:Y:S05]  /*2e40*/  @P0 BRA `(.L_x_882) ;  /* 0x0000015000000947 */ /* 0x000fea0003800000 */
[----:B---34-:R-:W-:Y:S01]  /*2e50*/  IADD3 R6, R6, c[0x0][0x1d0], RZ ;  /* 0x0000740006067a10 */ /* 0x018fe20007ffe0ff */
        /* <DEDUP_REMOVED lines=11> */
.L_x_884:
[----:B------:R-:W-:-:S04]  /*2f10*/  MOV R7, c[0x0][0x32c] ;  /* 0x0000cb0000077a02 */ /* 0x000fc80000000f00 */
[----:B------:R-:W-:-:S13]  /*2f20*/  ISETP.NE.AND P0, PT, R7, 0x1, PT ;  /* 0x000000010700780c */ /* 0x000fda0003f05270 */
[----:B------:R-:W-:-:S05]  /*2f30*/  @P0 IMAD.HI.U32 R7, R6, c[0x0][0x330], RZ ;  /* 0x0000cc0006070a27 */ /* 0x000fca00078e00ff */
[----:B------:R-:W-:Y:S02]  /*2f40*/  @P0 SHF.R.U32.HI R6, RZ, c[0x0][0x334], R7 ;  /* 0x0000cd00ff060a19 */ /* 0x000fe40000011607 */
.L_x_885:
[----:B------:R-:W-:Y:S05]  /*2f50*/  BSYNC B0 ;  /* 0x0000000000007941 */ /* 0x000fea0003800000 */
.L_x_883:
[----:B------:R-:W-:-:S05]  /*2f60*/  IMAD R6, R6, c[0x0][0x32c], R22 ;  /* 0x0000cb0006067a24 */ /* 0x000fca00078e0216 */
[----:B------:R-:W-:Y:S02]  /*2f70*/  IADD3 R7, R6, c[0x0][0x32c], RZ ;  /* 0x0000cb0006077a10 */ /* 0x000fe40007ffe0ff */
[----:B------:R-:W-:Y:S02]  /*2f80*/  IMNMX R4, R4, R6, !PT ;  /* 0x0000000604047217 */ /* 0x000fe40007800200 */
[----:B------:R-:W-:Y:S02]  /*2f90*/  IMNMX R5, R5, R7, PT ;  /* 0x0000000705057217 */ /* 0x000fe40003800200 */
.L_x_882:
[C---:B---34-:R-:W-:Y:S01]  /*2fa0*/  ISETP.GE.AND P0, PT, R28.reuse, 0x2, PT ;  /* 0x000000021c00780c */ /* 0x058fe20003f06270 */
[----:B------:R-:W1:Y:S01]  /*2fb0*/  SHFL.IDX PT, R6, R10, 0x1, 0x1c1f ;  /* 0x003c1f000a067f89 */ /* 0x000e6200000e0000 */
[----:B------:R-:W-:Y:S02]  /*2fc0*/  ISETP.GE.AND P2, PT, R28, 0xa, PT ;  /* 0x0000000a1c00780c */ /* 0x000fe40003f46270 */
[----:B------:R-:W-:Y:S02]  /*2fd0*/  P2R R32, PR, RZ, 0x1 ;  /* 0x00000001ff207803 */ /* 0x000fe40000000000 */
[----:B------:R-:W-:-:S02]  /*2fe0*/  ISETP.GT.AND P0, PT, R4, 0x1, !P0 ;  /* 0x000000010400780c */ /* 0x000fc40004704270 */
[----:B------:R-:W-:Y:S02]  /*2ff0*/  ISETP.GE.AND P1, PT, R28, 0x9, PT ;  /* 0x000000091c00780c */ /* 0x000fe40003f26270 */
[----:B------:R-:W-:Y:S02]  /*3000*/  ISETP.LT.OR P0, PT, R5, 0x2, P0 ;  /* 0x000000020500780c */ /* 0x000fe40000701670 */
[----:B------:R-:W-:Y:S02]  /*3010*/  P2R R31, PR, RZ, 0x2 ;  /* 0x00000002ff1f7803 */ /* 0x000fe40000000000 */
[----:B------:R-:W-:Y:S02]  /*3020*/  FSEL R40, R24, -INF , !P0 ;  /* 0xff80000018287808 */ /* 0x000fe40004000000 */
[----:B------:R-:W-:Y:S02]  /*3030*/  ISETP.GT.AND P0, PT, R4, 0x9, !P2 ;  /* 0x000000090400780c */ /* 0x000fe40005704270 */
[----:B------:R-:W-:-:S02]  /*3040*/  P2R R30, PR, RZ, 0x4 ;  /* 0x00000004ff1e7803 */ /* 0x000fc40000000000 */
[----:B------:R-:W-:Y:S02]  /*3050*/  ISETP.LT.OR P0, PT, R5, 0xa, P0 ;  /* 0x0000000a0500780c */ /* 0x000fe40000701670 */
[----:B------:R-:W-:Y:S02]  /*3060*/  ISETP.GT.AND P1, PT, R4, 0x8, !P1 ;  /* 0x000000080400780c */ /* 0x000fe40004f24270 */
[----:B------:R-:W-:Y:S02]  /*3070*/  ISETP.GE.AND P2, PT, R28, 0x11, PT ;  /* 0x000000111c00780c */ /* 0x000fe40003f46270 */
[----:B------:R-:W-:Y:S02]  /*3080*/  FSEL R41, R21, -INF , !P0 ;  /* 0xff80000015297808 */ /* 0x000fe40004000000 */
[----:B------:R-:W-:Y:S02]  /*3090*/  ISETP.LT.OR P1, PT, R5, 0x9, P1 ;  /* 0x000000090500780c */ /* 0x000fe40000f21670 */
[----:B------:R-:W-:-:S02]  /*30a0*/  ISETP.GT.AND P0, PT, R4, 0x10, !P2 ;  /* 0x000000100400780c */ /* 0x000fc40005704270 */
[----:B------:R-:W-:Y:S02]  /*30b0*/  FSEL R44, R23, -INF , !P1 ;  /* 0xff800000172c7808 */ /* 0x000fe40004800000 */
[----:B------:R-:W-:Y:S02]  /*30c0*/  ISETP.LT.OR P0, PT, R5, 0x11, P0 ;  /* 0x000000110500780c */ /* 0x000fe40000701670 */
[----:B------:R-:W-:Y:S02]  /*30d0*/  ISETP.GE.AND P1, PT, R28, 0x12, PT ;  /* 0x000000121c00780c */ /* 0x000fe40003f26270 */
[----:B------:R-:W-:Y:S02]  /*30e0*/  FSEL R53, R20, -INF , !P0 ;  /* 0xff80000014357808 */ /* 0x000fe40004000000 */
[----:B------:R-:W-:Y:S02]  /*30f0*/  ISETP.GT.AND P0, PT, R4, 0x11, !P1 ;  /* 0x000000110400780c */ /* 0x000fe40004f04270 */
[----:B------:R-:W-:-:S02]  /*3100*/  P2R R27, PR, RZ, 0x2 ;  /* 0x00000002ff1b7803 */ /* 0x000fc40000000000 */
[----:B------:R-:W-:Y:S02]  /*3110*/  ISETP.LT.OR P0, PT, R5, 0x12, P0 ;  /* 0x000000120500780c */ /* 0x000fe40000701670 */
[----:B------:R-:W-:Y:S02]  /*3120*/  ISETP.GE.AND P1, PT, R28, 0x19, PT ;  /* 0x000000191c00780c */ /* 0x000fe40003f26270 */
[----:B------:R-:W-:Y:S02]  /*3130*/  FSEL R56, R17, -INF , !P0 ;  /* 0xff80000011387808 */ /* 0x000fe40004000000 */
[----:B------:R-:W-:Y:S02]  /*3140*/  ISETP.GT.AND P0, PT, R4, 0x18, !P1 ;  /* 0x000000180400780c */ /* 0x000fe40004f04270 */
[----:B------:R-:W-:Y:S02]  /*3150*/  P2R R26, PR, RZ, 0x2 ;  /* 0x00000002ff1a7803 */ /* 0x000fe40000000000 */
[----:B------:R-:W-:-:S02]  /*3160*/  ISETP.LT.OR P0, PT, R5, 0x19, P0 ;  /* 0x000000190500780c */ /* 0x000fc40000701670 */
[----:B------:R-:W-:Y:S02]  /*3170*/  ISETP.GE.AND P1, PT, R28, 0x1a, PT ;  /* 0x0000001a1c00780c */ /* 0x000fe40003f26270 */
[----:B------:R-:W-:Y:S02]  /*3180*/  FSEL R57, R16, -INF , !P0 ;  /* 0xff80000010397808 */ /* 0x000fe40004000000 */
[----:B------:R-:W-:Y:S02]  /*3190*/  ISETP.GT.AND P0, PT, R4, 0x19, !P1 ;  /* 0x000000190400780c */ /* 0x000fe40004f04270 */
[C---:B------:R-:W-:Y:S02]  /*31a0*/  ISETP.GE.AND P6, PT, R28.reuse, 0x21, PT ;  /* 0x000000211c00780c */ /* 0x040fe40003fc6270 */
[----:B------:R-:W-:Y:S02]  /*31b0*/  ISETP.LT.OR P0, PT, R5, 0x1a, P0 ;  /* 0x0000001a0500780c */ /* 0x000fe40000701670 */
[----:B------:R-:W-:-:S02]  /*31c0*/  ISETP.GE.AND P5, PT, R28, 0x22, PT ;  /* 0x000000221c00780c */ /* 0x000fc40003fa6270 */
[----:B------:R-:W-:Y:S02]  /*31d0*/  FSEL R58, R15, -INF , !P0 ;  /* 0xff8000000f3a7808 */ /* 0x000fe40004000000 */
[----:B------:R-:W-:Y:S02]  /*31e0*/  ISETP.GT.AND P0, PT, R4, 0x20, !P6 ;  /* 0x000000200400780c */ /* 0x000fe40007704270 */
[----:B------:R-:W-:Y:S02]  /*31f0*/  P2R R29, PR, RZ, 0x4 ;  /* 0x00000004ff1d7803 */ /* 0x000fe40000000000 */
[----:B------:R-:W-:Y:S02]  /*3200*/  ISETP.LT.OR P0, PT, R5, 0x21, P0 ;  /* 0x000000210500780c */ /* 0x000fe40000701670 */
[----:B------:R-:W-:Y:S02]  /*3210*/  ISETP.GE.AND P2, PT, R28, 0x29, PT ;  /* 0x000000291c00780c */ /* 0x000fe40003f46270 */
[----:B------:R-:W-:-:S02]  /*3220*/  FSEL R167, R13, -INF , !P0 ;  /* 0xff8000000da77808 */ /* 0x000fc40004000000 */
[----:B------:R-:W-:Y:S02]  /*3230*/  ISETP.GT.AND P0, PT, R4, 0x21, !P5 ;  /* 0x000000210400780c */ /* 0x000fe40006f04270 */
[----:B------:R-:W-:Y:S02]  /*3240*/  P2R R33, PR, RZ, 0x2 ;  /* 0x00000002ff217803 */ /* 0x000fe40000000000 */
[----:B------:R-:W-:Y:S02]  /*3250*/  ISETP.LT.OR P0, PT, R5, 0x22, P0 ;  /* 0x000000220500780c */ /* 0x000fe40000701670 */
[----:B------:R-:W-:Y:S02]  /*3260*/  ISETP.GE.AND P1, PT, R28, 0x1, PT ;  /* 0x000000011c00780c */ /* 0x000fe40003f26270 */
[----:B------:R-:W-:Y:S02]  /*3270*/  FSEL R163, R12, -INF , !P0 ;  /* 0xff8000000ca37808 */ /* 0x000fe40004000000 */
[----:B------:R-:W-:-:S02]  /*3280*/  ISETP.GT.AND P0, PT, R4, 0x28, !P2 ;  /* 0x000000280400780c */ /* 0x000fc40005704270 */
[----:B------:R-:W-:Y:S02]  /*3290*/  P2R R25, PR, RZ, 0x2 ;  /* 0x00000002ff197803 */ /* 0x000fe40000000000 */
[----:B------:R-:W-:-:S04]  /*32a0*/  ISETP.LT.OR P0, PT, R5, 0x29, P0 ;  /* 0x000000290500780c */ /* 0x000fc80000701670 */
[----:B------:R-:W-:Y:S02]  /*32b0*/  FSEL R168, R11, -INF , !P0 ;  /* 0xff8000000ba87808 */ /* 0x000fe40004000000 */
[----:B------:R-:W-:Y:S02]  /*32c0*/  ISETP.GT.AND P0, PT, R4, RZ, !P1 ;  /* 0x000000ff0400720c */ /* 0x000fe40004f04270 */
[----:B------:R-:W-:Y:S02]  /*32d0*/  ISETP.GE.AND P1, PT, R28, 0x2a, PT ;  /* 0x0000002a1c00780c */ /* 0x000fe40003f26270 */
[----:B------:R-:W-:-:S04]  /*32e0*/  ISETP.LT.OR P0, PT, R5, 0x1, P0 ;  /* 0x000000010500780c */ /* 0x000fc80000701670 */
[----:B------:R-:W-:Y:S02]  /*32f0*/  FSEL R37, R8, -INF , !P0 ;  /* 0xff80000008257808 */ /* 0x000fe40004000000 */
[----:B------:R-:W-:Y:S01]  /*3300*/  ISETP.GT.AND P0, PT, R4, 0x29, !P1 ;  /* 0x000000290400780c */ /* 0x000fe20004f04270 */
[----:B------:R-:W-:-:S03]  /*3310*/  FMUL.FTZ R4, R43, c[0x0][0x320] ;  /* 0x0000c8002b047a20 */ /* 0x000fc60000410000 */
[----:B------:R-:W-:Y:S01]  /*3320*/  ISETP.LT.OR P0, PT, R5, 0x2a, P0 ;  /* 0x0000002a0500780c */ /* 0x000fe20000701670 */
[----:B------:R2:W3:Y:S01]  /*3330*/  MUFU.TANH R24, R4 ;  /* 0x0000000400187308 */ /* 0x0004e20000002400 */
[----:B------:R-:W-:Y:S02]  /*3340*/  FMUL.FTZ R5, R34, c[0x0][0x320] ;  /* 0x0000c80022057a20 */ /* 0x000fe40000410000 */
[----:B------:R-:W-:Y:S02]  /*3350*/  FSEL R162, R9, -INF , !P0 ;  /* 0xff80000009a27808 */ /* 0x000fe40004000000 */
[----:B------:R-:W-:-:S03]  /*3360*/  PLOP3.LUT P0, PT, PT, PT, UP2, 0x40, 0x0 ;  /* 0x000000000000781c */ /* 0x000fc60003f0e828 */
[----:B------:R1:W4:Y:S01]  /*3370*/  MUFU.TANH R13, R5 ;  /* 0x00000005000d7308 */ /* 0x0003220000002400 */
[----:B--2---:R-:W-:-:S07]  /*3380*/  FMUL.FTZ R4, R54, c[0x0][0x320] ;  /* 0x0000c80036047a20 */ /* 0x004fce0000410000 */
[----:B------:R2:W2:Y:S01]  /*3390*/  MUFU.TANH R23, R4 ;  /* 0x0000000400177308 */ /* 0x0004a20000002400 */
[----:B-1----:R-:W-:-:S05]  /*33a0*/  IMAD.IADD R5, R14, 0x1, R6 ;  /* 0x000000010e057824 */ /* 0x002fca00078e0206 */
[----:B------:R-:W-:Y:S01]  /*33b0*/  IMNMX R5, R5, R18, PT ;  /* 0x0000001205057217 */ /* 0x000fe20003800200 */
[----:B--2---:R-:W-:-:S04]  /*33c0*/  FMUL.FTZ R4, R55, c[0x0][0x320] ;  /* 0x0000c80037047a20 */ /* 0x004fc80000410000 */
[----:B------:R1:W2:Y:S02]  /*33d0*/  MUFU.TANH R21, R4 ;  /* 0x0000000400157308 */ /* 0x0002a40000002400 */
[----:B-1----:R-:W-:-:S06]  /*33e0*/  FMUL.FTZ R4, R38, c[0x0][0x320] ;  /* 0x0000c80026047a20 */ /* 0x002fcc0000410000 */
[----:B------:R1:W1:Y:S02]  /*33f0*/  MUFU.TANH R20, R4 ;  /* 0x0000000400147308 */ /* 0x0002640000002400 */
        /* <DEDUP_REMOVED lines=14> */
[----:B-1----:R-:W-:Y:S01]  /*34e0*/  IMAD.IADD R4, R19, 0x1, R6 ;  /* 0x0000000113047824 */ /* 0x002fe200078e0206 */
[----:B------:R-:W-:Y:S05]  /*34f0*/  @P0 BRA `(.L_x_886) ;  /* 0x0000015000000947 */ /* 0x000fea0003800000 */
        /* <DEDUP_REMOVED lines=12> */
.L_x_888:
[----:B------:R-:W-:-:S04]  /*35c0*/  MOV R7, c[0x0][0x32c] ;  /* 0x0000cb0000077a02 */ /* 0x000fc80000000f00 */
[----:B------:R-:W-:-:S13]  /*35d0*/  ISETP.NE.AND P0, PT, R7, 0x1, PT ;  /* 0x000000010700780c */ /* 0x000fda0003f05270 */
[----:B------:R-:W-:-:S05]  /*35e0*/  @P0 IMAD.HI.U32 R7, R6, c[0x0][0x330], RZ ;  /* 0x0000cc0006070a27 */ /* 0x000fca00078e00ff */
[----:B------:R-:W-:Y:S02]  /*35f0*/  @P0 SHF.R.U32.HI R6, RZ, c[0x0][0x334], R7 ;  /* 0x0000cd00ff060a19 */ /* 0x000fe40000011607 */
.L_x_889:
[----:B------:R-:W-:Y:S05]  /*3600*/  BSYNC B0 ;  /* 0x0000000000007941 */ /* 0x000fea0003800000 */
.L_x_887:
[----:B------:R-:W-:-:S05]  /*3610*/  IMAD R6, R6, c[0x0][0x32c], R22 ;  /* 0x0000cb0006067a24 */ /* 0x000fca00078e0216 */
[----:B------:R-:W-:Y:S02]  /*3620*/  IADD3 R7, R6, c[0x0][0x32c], RZ ;  /* 0x0000cb0006077a10 */ /* 0x000fe40007ffe0ff */
[----:B------:R-:W-:Y:S02]  /*3630*/  IMNMX R4, R4, R6, !PT ;  /* 0x0000000604047217 */ /* 0x000fe40007800200 */
[----:B------:R-:W-:Y:S02]  /*3640*/  IMNMX R5, R5, R7, PT ;  /* 0x0000000705057217 */ /* 0x000fe40003800200 */
.L_x_886:
[----:B--234-:R-:W-:Y:S01]  /*3650*/  ISETP.NE.AND P0, PT, R32, RZ, PT ;  /* 0x000000ff2000720c */ /* 0x01cfe20003f05270 */
[----:B------:R-:W1:Y:S03]  /*3660*/  SHFL.IDX PT, R6, R10, 0x2, 0x1c1f ;  /* 0x005c1f000a067f89 */ /* 0x000e6600000e0000 */
        /* <DEDUP_REMOVED lines=36> */
[----:B------:R-:W-:-:S04]  /*38b0*/  ISETP.NE.AND P0, PT, R25, RZ, PT ;  /* 0x000000ff1900720c */ /* 0x000fc80003f05270 */
[----:B------:R-:W-:-:S04]  /*38c0*/  ISETP.GT.AND P0, PT, R4, RZ, !P0 ;  /* 0x000000ff0400720c */ /* 0x000fc80004704270 */
        /* <DEDUP_REMOVED lines=46> */
.L_x_892:
[----:B------:R-:W-:-:S04]  /*3bb0*/  MOV R7, c[0x0][0x32c] ;  /* 0x0000cb0000077a02 */ /* 0x000fc80000000f00 */
[----:B------:R-:W-:-:S13]  /*3bc0*/  ISETP.NE.AND P0, PT, R7, 0x1, PT ;  /* 0x000000010700780c */ /* 0x000fda0003f05270 */
[----:B------:R-:W-:-:S05]  /*3bd0*/  @P0 IMAD.HI.U32 R7, R6, c[0x0][0x330], RZ ;  /* 0x0000cc0006070a27 */ /* 0x000fca00078e00ff */
[----:B------:R-:W-:Y:S02]  /*3be0*/  @P0 SHF.R.U32.HI R6, RZ, c[0x0][0x334], R7 ;  /* 0x0000cd00ff060a19 */ /* 0x000fe40000011607 */
.L_x_893:
[----:B------:R-:W-:Y:S05]  /*3bf0*/  BSYNC B0 ;  /* 0x0000000000007941 */ /* 0x000fea0003800000 */
.L_x_891:
[----:B------:R-:W-:-:S05]  /*3c00*/  IMAD R6, R6, c[0x0][0x32c], R22 ;  /* 0x0000cb0006067a24 */ /* 0x000fca00078e0216 */
[----:B------:R-:W-:Y:S02]  /*3c10*/  IADD3 R7, R6, c[0x0][0x32c], RZ ;  /* 0x0000cb0006077a10 */ /* 0x000fe40007ffe0ff */
[----:B------:R-:W-:Y:S02]  /*3c20*/  IMNMX R4, R4, R6, !PT ;  /* 0x0000000604047217 */ /* 0x000fe40007800200 */
[----:B------:R-:W-:Y:S02]  /*3c30*/  IMNMX R5, R5, R7, PT ;  /* 0x0000000705057217 */ /* 0x000fe40003800200 */
.L_x_890:
[----:B--234-:R-:W-:-:S04]  /*3c40*/  ISETP.NE.AND P0, PT, R32, RZ, PT ;  /* 0x000000ff2000720c */ /* 0x01cfc80003f05270 */
        /* <DEDUP_REMOVED lines=43> */
[----:B------:R1:W2:Y:S01]  /*3f00*/  MUFU.TANH R55, R4 ;  /* 0x0000000400377308 */ /* 0x0002a20000002400 */
[----:B------:R-:W-:Y:S02]  /*3f10*/  FMUL.FTZ R5, R62, c[0x0][0x320] ;  /* 0x0000c8003e057a20 */ /* 0x000fe40000410000 */
[----:B------:R-:W-:Y:S02]  /*3f20*/  FSEL R189, R9, -INF , !P0 ;  /* 0xff80000009bd7808 */ /* 0x000fe40004000000 */
[----:B------:R-:W-:-:S03]  /*3f30*/  PLOP3.LUT P0, PT, PT, PT, UP2, 0x40, 0x0 ;  /* 0x000000000000781c */ /* 0x000fc60003f0e828 */
[----:B------:R3:W4:Y:S01]  /*3f40*/  MUFU.TANH R60, R5 ;  /* 0x00000005003c7308 */ /* 0x0007220000002400 */
[----:B-1----:R-:W-:-:S07]  /*3f50*/  FMUL.FTZ R4, R87, c[0x0][0x320] ;  /* 0x0000c80057047a20 */ /* 0x002fce0000410000 */
[----:B------:R1:W1:Y:S01]  /*3f60*/  MUFU.TANH R16, R4 ;  /* 0x0000000400107308 */ /* 0x0002620000002400 */
[----:B---3--:R-:W-:-:S07]  /*3f70*/  FMUL.FTZ R5, R63, c[0x0][0x320] ;  /* 0x0000c8003f057a20 */ /* 0x008fce0000410000 */
[----:B------:R3:W2:Y:S01]  /*3f80*/  MUFU.TANH R59, R5 ;  /* 0x00000005003b7308 */ /* 0x0006a20000002400 */
[----:B-1----:R-:W-:-:S07]  /*3f90*/  FMUL.FTZ R4, R75, c[0x0][0x320] ;  /* 0x0000c8004b047a20 */ /* 0x002fce0000410000 */
[----:B------:R1:W1:Y:S01]  /*3fa0*/  MUFU.TANH R17, R4 ;  /* 0x0000000400117308 */ /* 0x0002620000002400 */
[----:B---3--:R-:W-:Y:S02]  /*3fb0*/  FMUL.FTZ R5, R70, c[0x0][0x320] ;  /* 0x0000c80046057a20 */ /* 0x008fe40000410000 */
[----:B-1----:R-:W-:-:S05]  /*3fc0*/  FMUL.FTZ R4, R86, c[0x0][0x320] ;  /* 0x0000c80056047a20 */ /* 0x002fca0000410000 */
[----:B------:R1:W3:Y:S02]  /*3fd0*/  MUFU.TANH R15, R4 ;  /* 0x00000004000f7308 */ /* 0x0002e40000002400 */
[----:B-1----:R-:W-:-:S06]  /*3fe0*/  FMUL.FTZ R4, R78, c[0x0][0x320] ;  /* 0x0000c8004e047a20 */ /* 0x002fcc0000410000 */
[----:B------:R1:W1:Y:S02]  /*3ff0*/  MUFU.TANH R13, R4 ;  /* 0x00000004000d7308 */ /* 0x0002640000002400 */
[----:B-1----:R-:W-:-:S06]  /*4000*/  FMUL.FTZ R4, R83, c[0x0][0x320] ;  /* 0x0000c80053047a20 */ /* 0x002fcc0000410000 */
[----:B------:R1:W1:Y:S02]  /*4010*/  MUFU.TANH R12, R4 ;  /* 0x00000004000c7308 */ /* 0x0002640000002400 */
[----:B-1----:R-:W-:-:S06]  /*4020*/  FMUL.FTZ R4, R74, c[0x0][0x320] ;  /* 0x0000c8004a047a20 */ /* 0x002fcc0000410000 */
[----:B------:R1:W1:Y:S02]  /*4030*/  MUFU.TANH R11, R4 ;  /* 0x00000004000b7308 */ /* 0x0002640000002400 */
[----:B-1----:R1:W5:Y:S06]  /*4040*/  SHFL.IDX PT, R4, R10, 0x3, 0x1c1f ;  /* 0x007c1f000a047f89 */ /* 0x00236c00000e0000 */
[----:B-1----:R1:W1:Y:S01]  /*4050*/  MUFU.TANH R10, R5 ;  /* 0x00000005000a7308 */ /* 0x0022620000002400 */
[--C-:B-----5:R-:W-:Y:S02]  /*4060*/  IMAD.IADD R9, R14, 0x1, R4.reuse ;  /* 0x000000010e097824 */ /* 0x120fe400078e0204 */
[----:B------:R-:W-:-:S03]  /*4070*/  IMAD.IADD R8, R19, 0x1, R4 ;  /* 0x0000000113087824 */ /* 0x000fc600078e0204 */
[----:B------:R-:W-:Y:S01]  /*4080*/  IMNMX R9, R9, R18, PT ;  /* 0x0000001209097217 */ /* 0x000fe20003800200 */
[----:B-1----:R-:W-:-:S04]  /*4090*/  FMUL.FTZ R5, R82, c[0x0][0x320] ;  /* 0x0000c80052057a20 */ /* 0x002fc80000410000 */
[----:B------:R1:W1:Y:S02]  /*40a0*/  MUFU.TANH R7, R5 ;  /* 0x0000000500077308 */ /* 0x0002640000002400 */
[----:B-1----:R-:W-:-:S06]  /*40b0*/  FMUL.FTZ R5, R79, c[0x0][0x320] ;  /* 0x0000c8004f057a20 */ /* 0x002fcc0000410000 */
[----:B------:R1:W1:Y:S01]  /*40c0*/  MUFU.TANH R6, R5 ;  /* 0x0000000500067308 */ /* 0x0002620000002400 */
[----:B------:R-:W-:Y:S05]  /*40d0*/  @P0 BRA `(.L_x_894) ;  /* 0x0000015000000947 */ /* 0x000fea0003800000 */
[----:B--234-:R-:W-:Y:S01]  /*40e0*/  IADD3 R4, R4, c[0x0][0x1d0], RZ ;  /* 0x0000740004047a10 */ /* 0x01cfe20007ffe0ff */
[----:B------:R-:W-:Y:S03]  /*40f0*/  BSSY B0, `(.L_x_895) ;  /* 0x000000f000007945 */ /* 0x000fe60003800000 */
[----:B------:R-:W-:-:S04]  /*4100*/  IADD3 R4, R4, -c[0x0][0x168], RZ ;  /* 0x80005a0004047a10 */ /* 0x000fc80007ffe0ff */
[----:B------:R-:W-:-:S13]  /*4110*/  ISETP.GT.AND P0, PT, R4, -0x1, PT ;  /* 0xffffffff0400780c */ /* 0x000fda0003f04270 */
[----:B------:R-:W-:Y:S05]  /*4120*/  @P0 BRA `(.L_x_896) ;  /* 0x0000007000000947 */ /* 0x000fea0003800000 */
[----:B-1----:R-:W-:Y:S01]  /*4130*/  IMAD.MOV.U32 R5, RZ, RZ, c[0x0][0x32c] ;  /* 0x0000cb00ff057624 */ /* 0x002fe200078e00ff */
[----:B------:R-:W-:-:S04]  /*4140*/  LOP3.LUT R4, RZ, R4, RZ, 0x33, !PT ;  /* 0x00000004ff047212 */ /* 0x000fc800078e33ff */
[----:B------:R-:W-:-:S13]  /*4150*/  ISETP.NE.AND P0, PT, R5, 0x1, PT ;  /* 0x000000010500780c */ /* 0x000fda0003f05270 */
[----:B------:R-:W-:-:S05]  /*4160*/  @P0 IMAD.HI.U32 R5, R4, c[0x0][0x330], RZ ;  /* 0x0000cc0004050a27 */ /* 0x000fca00078e00ff */
[----:B------:R-:W-:-:S04]  /*4170*/  @P0 SHF.R.U32.HI R4, RZ, c[0x0][0x334], R5 ;  /* 0x0000cd00ff040a19 */ /* 0x000fc80000011605 */
[----:B------:R-:W-:Y:S01]  /*4180*/  LOP3.LUT R4, RZ, R4, RZ, 0x33, !PT ;  /* 0x00000004ff047212 */ /* 0x000fe200078e33ff */
[----:B------:R-:W-:Y:S05]  /*4190*/  BRA `(.L_x_897) ;  /* 0x0000004000007947 */ /* 0x000fea0003800000 */
.L_x_896:
[----:B-1----:R-:W-:-:S04]  /*41a0*/  MOV R5, c[0x0][0x32c] ;  /* 0x0000cb0000057a02 */ /* 0x002fc80000000f00 */
[----:B------:R-:W-:-:S13]  /*41b0*/  ISETP.NE.AND P0, PT, R5, 0x1, PT ;  /* 0x000000010500780c */ /* 0x000fda0003f05270 */
[----:B------:R-:W-:-:S05]  /*41c0*/  @P0 IMAD.HI.U32 R5, R4, c[0x0][0x330], RZ ;  /* 0x0000cc0004050a27 */ /* 0x000fca00078e00ff */
[----:B------:R-:W-:Y:S02]  /*41d0*/  @P0 SHF.R.U32.HI R4, RZ, c[0x0][0x334], R5 ;  /* 0x0000cd00ff040a19 */ /* 0x000fe40000011605 */
.L_x_897:
[----:B------:R-:W-:Y:S05]  /*41e0*/  BSYNC B0 ;  /* 0x0000000000007941 */ /* 0x000fea0003800000 */
.L_x_895:
[----:B------:R-:W-:-:S05]  /*41f0*/  IMAD R4, R4, c[0x0][0x32c], R22 ;  /* 0x0000cb0004047a24 */ /* 0x000fca00078e0216 */
[----:B------:R-:W-:Y:S02]  /*4200*/  IADD3 R5, R4, c[0x0][0x32c], RZ ;  /* 0x0000cb0004057a10 */ /* 0x000fe40007ffe0ff */
[----:B------:R-:W-:Y:S02]  /*4210*/  IMNMX R8, R8, R4, !PT ;  /* 0x0000000408087217 */ /* 0x000fe40007800200 */
[----:B------:R-:W-:Y:S02]  /*4220*/  IMNMX R9, R9, R5, PT ;  /* 0x0000000509097217 */ /* 0x000fe40003800200 */
.L_x_894:
[----:B--234-:R-:W-:Y:S01]  /*4230*/  FMNMX.FTZ R137, R37, R40, !PT ;  /* 0x0000002825897209 */ /* 0x01cfe20007810000 */
[----:B------:R-:W-:Y:S01]  /*4240*/  IMAD.SHL.U32 R225, R0, 0x2, RZ ;  /* 0x0000000200e17824 */ /* 0x000fe200078e00ff */
[----:B------:R-:W-:Y:S01]  /*4250*/  FMNMX.FTZ R136, R28, R34, !PT ;  /* 0x000000221c887209 */ /* 0x000fe20007810000 */
[----:B------:R-:W-:Y:S01]  /*4260*/  STL [R1+0x60], R234 ;  /* 0x000060ea01007387 */ /* 0x000fe20000100800 */
[----:B------:R-:W-:Y:S01]  /*4270*/  FMNMX.FTZ R137, R44, R137, !PT ;  /* 0x000000892c897209 */ /* 0x000fe20007810000 */
[----:B------:R-:W-:Y:S01]  /*4280*/  IMAD R226, R3, 0x2, R225 ;  /* 0x0000000203e27824 */ /* 0x000fe200078e02e1 */
[----:B------:R-:W-:Y:S01]  /*4290*/  FMNMX.FTZ R136, R35, R136, !PT ;  /* 0x0000008823887209 */ /* 0x000fe20007810000 */
[----:B------:R-:W-:Y:S01]  /*42a0*/  STL [R1+0x5c], R233 ;  /* 0x00005ce901007387 */ /* 0x000fe20000100800 */
[----:B------:R-:W-:Y:S01]  /*42b0*/  FMNMX.FTZ R137, R41, R137, !PT ;  /* 0x0000008929897209 */ /* 0x000fe20007810000 */
[----:B------:R-:W-:Y:S01]  /*42c0*/  IMAD R227, R2, 0x2, R226 ;  /* 0x0000000202e37824 */ /* 0x000fe200078e02e2 */
[----:B------:R-:W-:Y:S01]  /*42d0*/  ISETP.NE.AND P0, PT, R32, RZ, PT ;  /* 0x000000ff2000720c */ /* 0x000fe20003f05270 */
[----:B------:R-:W-:Y:S01]  /*42e0*/  STL [R1+0x58], R232 ;  /* 0x000058e801007387 */ /* 0x000fe20000100800 */
[----:B------:R-:W-:Y:S01]  /*42f0*/  FMNMX.FTZ R137, R53, R137, !PT ;  /* 0x0000008935897209 */ /* 0x000fe20007810000 */
[----:B------:R-:W-:Y:S01]  /*4300*/  ULDC.64 UR4, c[0x0][0x2c8] ;  /* 0x0000b20000047ab9 */ /* 0x000fe20000000a00 */
[----:B------:R-:W-:Y:S01]  /*4310*/  FMNMX.FTZ R136, R36, R136, !PT ;  /* 0x0000008824887209 */ /* 0x000fe20007810000 */
[----:B------:R-:W-:Y:S01]  /*4320*/  STL [R1+0x54], R231 ;  /* 0x000054e701007387 */ /* 0x000fe20000100800 */
[----:B------:R-:W-:-:S02]  /*4330*/  FMNMX.FTZ R137, R56, R137, !PT ;  /* 0x0000008938897209 */ /* 0x000fc40007810000 */
[----:B------:R-:W-:Y:S01]  /*4340*/  ISETP.GT.AND P0, PT, R8, 0x1, !P0 ;  /* 0x000000010800780c */ /* 0x000fe20004704270 */
[----:B------:R-:W-:Y:S01]  /*4350*/  STL [R1+0x50], R230 ;  /* 0x000050e601007387 */ /* 0x000fe20000100800 */
[----:B------:R-:W-:Y:S02]  /*4360*/  FMNMX.FTZ R137, R57, R137, !PT ;  /* 0x0000008939897209 */ /* 0x000fe40007810000 */
[----:B------:R-:W-:Y:S01]  /*4370*/  FMNMX.FTZ R136, R38, R136, !PT ;  /* 0x0000008826887209 */ /* 0x000fe20007810000 */
[----:B------:R-:W-:Y:S01]  /*4380*/  STL [R1+0x4c], R229 ;  /* 0x00004ce501007387 */ /* 0x000fe20000100800 */
[----:B------:R-:W-:Y:S02]  /*4390*/  FMNMX.FTZ R137, R58, R137, !PT ;  /* 0x000000893a897209 */ /* 0x000fe40007810000 */
[----:B------:R-:W-:Y:S01]  /*43a0*/  ISETP.LT.OR P0, PT, R9, 0x2, P0 ;  /* 0x000000020900780c */ /* 0x000fe20000701670 */
[----:B------:R-:W-:Y:S01]  /*43b0*/  LDSM.16.MT88.4 R48, [R227+0x2080] ;  /* 0x00208000e330783b */ /* 0x000fe20000004200 */
[----:B------:R-:W-:-:S02]  /*43c0*/  FMNMX.FTZ R137, R167, R137, !PT ;  /* 0x00000089a7897209 */ /* 0x000fc40007810000 */
[----:B------:R-:W-:Y:S01]  /*43d0*/  FMNMX.FTZ R136, R39, R136, !PT ;  /* 0x0000008827887209 */ /* 0x000fe20007810000 */
[----:B------:R-:W-:Y:S01]  /*43e0*/  LDSM.16.MT88.4 R68, [R225+0x3880] ;  /* 0x00388000e144783b */ /* 0x000fe20000004200 */
[----:B------:R-:W-:Y:S02]  /*43f0*/  FMNMX.FTZ R137, R163, R137, !PT ;  /* 0x00000089a3897209 */ /* 0x000fe40007810000 */
[----:B------:R-:W-:Y:S01]  /*4400*/  FSEL R22, R16, -INF , !P0 ;  /* 0xff80000010167808 */ /* 0x000fe20004000000 */
[----:B------:R-:W-:Y:S01]  /*4410*/  LDSM.16.MT88.4 R76, [R226+0x3880] ;  /* 0x00388000e24c783b */ /* 0x000fe20000004200 */
[----:B------:R-:W-:Y:S02]  /*4420*/  FMNMX.FTZ R137, R168, R137, !PT ;  /* 0x00000089a8897209 */ /* 0x000fe40007810000 */
[----:B------:R-:W-:Y:S01]  /*4430*/  FMNMX.FTZ R136, R52, R136, !PT ;  /* 0x0000008834887209 */ /* 0x000fe20007810000 */
[----:B------:R-:W-:Y:S01]  /*4440*/  LDSM.16.MT88.4 R116, [R227+0x3880] ;  /* 0x00388000e374783b */ /* 0x000fe20000004200 */
[----:B------:R-:W-:-:S02]  /*4450*/  FMNMX.FTZ R137, R162, R137, !PT ;  /* 0x00000089a2897209 */ /* 0x000fc40007810000 */
[----:B------:R-:W-:Y:S01]  /*4460*/  ISETP.NE.AND P0, PT, R31, RZ, PT ;  /* 0x000000ff1f00720c */ /* 0x000fe20003f05270 */
[----:B------:R-:W-:Y:S01]  /*4470*/  LDSM.16.MT88.4 R72, [R225+0x2880] ;  /* 0x00288000e148783b */ /* 0x000fe20000004200 */
[----:B------:R-:W-:Y:S02]  /*4480*/  FMNMX.FTZ R136, R54, R136, !PT ;  /* 0x0000008836887209 */ /* 0x000fe40007810000 */
[----:B------:R-:W-:Y:S01]  /*4490*/  ISETP.GT.AND P0, PT, R8, 0x8, !P0 ;  /* 0x000000080800780c */ /* 0x000fe20004704270 */
[----:B------:R-:W2:Y:S01]  /*44a0*/  SHFL.BFLY PT, R4, R137, 0x2, 0x1f ;  /* 0x0c401f0089047f89 */ /* 0x000ea200000e0000 */
[----:B------:R-:W-:Y:S02]  /*44b0*/  FMNMX.FTZ R136, R158, R136, !PT ;  /* 0x000000889e887209 */ /* 0x000fe40007810000 */
[----:B------:R-:W-:Y:S01]  /*44c0*/  ISETP.LT.OR P0, PT, R9, 0x9, P0 ;  /* 0x000000090900780c */ /* 0x000fe20000701670 */
[----:B------:R-:W-:Y:S01]  /*44d0*/  LDSM.16.MT88.4 R64, [R226+0x2880] ;  /* 0x00288000e240783b */ /* 0x000fe20000004200 */
[----:B------:R-:W-:-:S02]  /*44e0*/  FMNMX.FTZ R136, R159, R136, !PT ;  /* 0x000000889f887209 */ /* 0x000fc40007810000 */
[----:B------:R-:W-:Y:S01]  /*44f0*/  FSEL R104, R7, -INF , !P0 ;  /* 0xff80000007687808 */ /* 0x000fe20004000000 */
[----:B------:R-:W-:Y:S01]  /*4500*/  STL [R1+0x48], R224 ;  /* 0x000048e001007387 */ /* 0x000fe20000100800 */
[----:B------:R-:W-:Y:S02]  /*4510*/  ISETP.NE.AND P0, PT, R30, RZ, PT ;  /* 0x000000ff1e00720c */ /* 0x000fe40003f05270 */
[----:B------:R-:W-:Y:S02]  /*4520*/  FMNMX.FTZ R136, R161, R136, !PT ;  /* 0x00000088a1887209 */ /* 0x000fe40007810000 */
[----:B------:R-:W-:Y:S02]  /*4530*/  ISETP.GT.AND P0, PT, R8, 0x9, !P0 ;  /* 0x000000090800780c */ /* 0x000fe40004704270 */
[----:B------:R-:W-:Y:S02]  /*4540*/  FMNMX.FTZ R136, R160, R136, !PT ;  /* 0x00000088a0887209 */ /* 0x000fe40007810000 */
[----:B------:R-:W-:-:S02]  /*4550*/  ISETP.LT.OR P0, PT, R9, 0xa, P0 ;  /* 0x0000000a0900780c */ /* 0x000fc40000701670 */
[----:B------:R-:W-:Y:S02]  /*4560*/  LEA R228, R2, R225, 0x1 ;  /* 0x000000e102e47211 */ /* 0x000fe400078e08ff */
[----:B------:R-:W-:Y:S02]  /*4570*/  FSEL R23, R12, -INF , !P0 ;  /* 0xff8000000c177808 */ /* 0x000fe40004000000 */
[----:B------:R-:W-:Y:S01]  /*4580*/  ISETP.NE.AND P0, PT, R29, RZ, PT ;  /* 0x000000ff1d00720c */ /* 0x000fe20003f05270 */
[----:B------:R-:W-:Y:S01]  /*4590*/  LDSM.16.MT88.4 R92, [R228+0x3880] ;  /* 0x00388000e45c783b */ /* 0x000fe20000004200 */
[----:B--2---:R-:W-:Y:S02]  /*45a0*/  FMNMX.FTZ R137, R137, R4, !PT ;  /* 0x0000000489897209 */ /* 0x004fe40007810000 */
[C---:B------:R-:W-:Y:S02]  /*45b0*/  ISETP.GT.AND P0, PT, R8.reuse, 0x10, !P0 ;  /* 0x000000100800780c */ /* 0x040fe40004704270 */
[----:B------:R-:W-:Y:S01]  /*45c0*/  ISETP.GT.AND P6, PT, R8, 0x20, !P6 ;  /* 0x000000200800780c */ /* 0x000fe200077c4270 */
[----:B------:R-:W2:Y:S01]  /*45d0*/  SHFL.BFLY PT, R4, R137, 0x1, 0x1f ;  /* 0x0c201f0089047f89 */ /* 0x000ea200000e0000 */
[----:B------:R-:W-:-:S02]  /*45e0*/  ISETP.LT.OR P0, PT, R9, 0x11, P0 ;  /* 0x000000110900780c */ /* 0x000fc40000701670 */
[C---:B------:R-:W-:Y:S02]  /*45f0*/  ISETP.GT.AND P5, PT, R8.reuse, 0x21, !P5 ;  /* 0x000000210800780c */ /* 0x040fe40006fa4270 */
[----:B------:R-:W-:Y:S02]  /*4600*/  FSEL R128, R13, -INF , !P0 ;  /* 0xff8000000d807808 */ /* 0x000fe40004000000 */
[----:B------:R-:W-:Y:S02]  /*4610*/  ISETP.NE.AND P0, PT, R27, RZ, PT ;  /* 0x000000ff1b00720c */ /* 0x000fe40003f05270 */
[C---:B------:R-:W-:Y:S02]  /*4620*/  ISETP.GT.AND P2, PT, R8.reuse, 0x28, !P2 ;  /* 0x000000280800780c */ /* 0x040fe40005744270 */
[C---:B------:R-:W-:Y:S02]  /*4630*/  ISETP.GT.AND P0, PT, R8.reuse, 0x11, !P0 ;  /* 0x000000110800780c */ /* 0x040fe40004704270 */
[----:B------:R-:W-:-:S02]  /*4640*/  ISETP.GT.AND P1, PT, R8, 0x29, !P1 ;  /* 0x000000290800780c */ /* 0x000fc40004f24270 */
[C---:B------:R-:W-:Y:S02]  /*4650*/  ISETP.LT.OR P0, PT, R9.reuse, 0x12, P0 ;  /* 0x000000120900780c */ /* 0x040fe40000701670 */
[C---:B------:R-:W-:Y:S02]  /*4660*/  ISETP.LT.OR P6, PT, R9.reuse, 0x21, P6 ;  /* 0x000000210900780c */ /* 0x040fe400037c1670 */
[----:B-1----:R-:W-:Y:S02]  /*4670*/  FSEL R130, R6, -INF , !P0 ;  /* 0xff80000006827808 */ /* 0x002fe40004000000 */
[----:B------:R-:W-:Y:S02]  /*4680*/  ISETP.NE.AND P0, PT, R26, RZ, PT ;  /* 0x000000ff1a00720c */ /* 0x000fe40003f05270 */
[----:B------:R-:W-:Y:S02]  /*4690*/  ISETP.LT.OR P5, PT, R9, 0x22, P5 ;  /* 0x000000220900780c */ /* 0x000fe40002fa1670 */
[----:B--2---:R-:W-:-:S02]  /*46a0*/  FMNMX.FTZ R137, R137, R4, !PT ;  /* 0x0000000489897209 */ /* 0x004fc40007810000 */
[----:B------:R-:W1:Y:S01]  /*46b0*/  SHFL.BFLY PT, R4, R136, 0x2, 0x1f ;  /* 0x0c401f0088047f89 */ /* 0x000e6200000e0000 */
[----:B------:R-:W-:Y:S02]  /*46c0*/  ISETP.GT.AND P0, PT, R8, 0x18, !P0 ;  /* 0x000000180800780c */ /* 0x000fe40004704270 */
[----:B------:R-:W-:Y:S01]  /*46d0*/  FMUL.FTZ R13, R137, c[0x0][0x2d0] ;  /* 0x0000b400890d7a20 */ /* 0x000fe20000410000 */
[----:B------:R-:W-:Y:S02]  /*46e0*/  FSEL R139, R10, -INF , !P6 ;  /* 0xff8000000a8b7808 */ /* 0x000fe40007000000 */
[C---:B------:R-:W-:Y:S02]  /*46f0*/  ISETP.LT.OR P0, PT, R9.reuse, 0x19, P0 ;  /* 0x000000190900780c */ /* 0x040fe40000701670 */
[----:B------:R-:W-:Y:S02]  /*4700*/  ISETP.LT.OR P2, PT, R9, 0x29, P2 ;  /* 0x000000290900780c */ /* 0x000fe40001741670 */
[----:B------:R-:W-:-:S02]  /*4710*/  FSEL R131, R11, -INF , !P0 ;  /* 0xff8000000b837808 */ /* 0x000fc40004000000 */
[----:B------:R-:W-:Y:S02]  /*4720*/  ISETP.NE.AND P0, PT, R25, RZ, PT ;  /* 0x000000ff1900720c */ /* 0x000fe40003f05270 */
[----:B------:R-:W-:Y:S01]  /*4730*/  LDSM.16.MT88.4 R24, [R226+0x2080] ;  /* 0x00208000e218783b */ /* 0x000fe20000004200 */
[----:B------:R-:W-:Y:S02]  /*4740*/  FSEL R156, R55, -INF , !P5 ;  /* 0xff800000379c7808 */ /* 0x000fe40006800000 */
[----:B------:R-:W-:Y:S02]  /*4750*/  ISETP.GT.AND P0, PT, R8, RZ, !P0 ;  /* 0x000000ff0800720c */ /* 0x000fe40004704270 */
[C---:B------:R-:W-:Y:S02]  /*4760*/  ISETP.LT.OR P1, PT, R9.reuse, 0x2a, P1 ;  /* 0x0000002a0900780c */ /* 0x040fe40000f21670 */
[----:B------:R-:W-:Y:S02]  /*4770*/  ISETP.LT.OR P0, PT, R9, 0x1, P0 ;  /* 0x000000010900780c */ /* 0x000fe40000701670 */
[----:B------:R-:W-:-:S02]  /*4780*/  FSEL R157, R60, -INF , !P2 ;  /* 0xff8000003c9d7808 */ /* 0x000fc40005000000 */
[----:B-1----:R-:W-:Y:S01]  /*4790*/  FMNMX.FTZ R136, R136, R4, !PT ;  /* 0x0000000488887209 */ /* 0x002fe20007810000 */
[----:B------:R-:W-:Y:S01]  /*47a0*/  LDSM.16.MT88.4 R60, [R228+0x2880] ;  /* 0x00288000e43c783b */ /* 0x000fe20000004200 */
[----:B------:R-:W-:Y:S02]  /*47b0*/  FSEL R21, R15, -INF , !P0 ;  /* 0xff8000000f157808 */ /* 0x000fe40004000000 */
[----:B------:R-:W-:Y:S01]  /*47c0*/  FSETP.NEU.FTZ.AND P0, PT, R137, -INF , PT ;  /* 0xff8000008900780b */ /* 0x000fe20003f1d000 */
[----:B------:R-:W1:Y:S01]  /*47d0*/  SHFL.BFLY PT, R4, R136, 0x1, 0x1f ;  /* 0x0c201f0088047f89 */ /* 0x000e6200000e0000 */
[----:B------:R-:W-:Y:S02]  /*47e0*/  FMNMX.FTZ R3, R21, R22, !PT ;  /* 0x0000001615037209 */ /* 0x000fe40007810000 */
[----:B------:R-:W-:Y:S02]  /*47f0*/  FSEL R13, R13, RZ, P0 ;  /* 0x000000ff0d0d7208 */ /* 0x000fe40000000000 */
[----:B------:R-:W-:-:S03]  /*4800*/  FSEL R164, R59, -INF , !P1 ;  /* 0xff8000003ba47808 */ /* 0x000fc60004800000 */
[----:B------:R-:W-:-:S04]  /*4810*/  FFMA.FTZ R2, R53, c[0x0][0x2d0], -R13 ;  /* 0x0000b40035027a23 */ /* 0x000fc8000001080d */
[----:B------:R2:W-:Y:S01]  /*4820*/  MUFU.EX2 R187, R2 ;  /* 0x0000000200bb7308 */ /* 0x0005e20000000800 */
[----:B-1----:R-:W-:Y:S01]  /*4830*/  FMNMX.FTZ R136, R136, R4, !PT ;  /* 0x0000000488887209 */ /* 0x002fe20007810000 */
[----:B------:R-:W-:-:S03]  /*4840*/  FFMA.FTZ R4, R37, c[0x0][0x2d0], -R13 ;  /* 0x0000b40025047a23 */ /* 0x000fc6000001080d */
[C---:B------:R-:W-:Y:S01]  /*4850*/  FSETP.NEU.FTZ.AND P0, PT, R136.reuse, -INF , PT ;  /* 0xff8000008800780b */ /* 0x040fe20003f1d000 */
[----:B------:R-:W-:Y:S02]  /*4860*/  FMUL.FTZ R12, R136, c[0x0][0x2d0] ;  /* 0x0000b400880c7a20 */ /* 0x000fe40000410000 */
[----:B------:R1:W-:Y:S01]  /*4870*/  MUFU.EX2 R192, R4 ;  /* 0x0000000400c07308 */ /* 0x0003e20000000800 */
[----:B--2---:R-:W-:Y:S02]  /*4880*/  FFMA.FTZ R2, R56, c[0x0][0x2d0], -R13 ;  /* 0x0000b40038027a23 */ /* 0x004fe4000001080d */
[----:B------:R-:W-:Y:S02]  /*4890*/  FSEL R12, R12, RZ, P0 ;  /* 0x000000ff0c0c7208 */ /* 0x000fe40000000000 */
[----:B------:R-:W-:-:S03]  /*48a0*/  ISETP.NE.AND P0, PT, R33, RZ, PT ;  /* 0x000000ff2100720c */ /* 0x000fc60003f05270 */
[----:B------:R2:W-:Y:S01]  /*48b0*/  MUFU.EX2 R198, R2 ;  /* 0x0000000200c67308 */ /* 0x0005e20000000800 */
[----:B------:R-:W-:Y:S01]  /*48c0*/  FFMA.FTZ R0, R34, c[0x0][0x2d0], -R12 ;  /* 0x0000b40022007a23 */ /* 0x000fe2000001080c */
[----:B------:R-:W-:-:S04]  /*48d0*/  ISETP.GT.AND P0, PT, R8, 0x19, !P0 ;  /* 0x000000190800780c */ /* 0x000fc80004704270 */
[----:B------:R-:W-:Y:S02]  /*48e0*/  ISETP.LT.OR P0, PT, R9, 0x1a, P0 ;  /* 0x0000001a0900780c */ /* 0x000fe40000701670 */
[----:B------:R3:W-:Y:S01]  /*48f0*/  MUFU.EX2 R182, R0 ;  /* 0x0000000000b67308 */ /* 0x0007e20000000800 */
[--C-:B-1----:R-:W-:Y:S01]  /*4900*/  FFMA.FTZ R4, R40, c[0x0][0x2d0], -R13.reuse ;  /* 0x0000b40028047a23 */ /* 0x102fe2000001080d */
[----:B------:R-:W-:Y:S02]  /*4910*/  FSEL R20, R17, -INF , !P0 ;  /* 0xff80000011147808 */ /* 0x000fe40004000000 */
[----:B--2---:R-:W-:Y:S01]  /*4920*/  FMNMX.FTZ R2, R104, R3, !PT ;  /* 0x0000000368027209 */ /* 0x004fe20007810000 */
[----:B------:R-:W-:-:S03]  /*4930*/  FFMA.FTZ R3, R57, c[0x0][0x2d0], -R13 ;  /* 0x0000b40039037a23 */ /* 0x000fc6000001080d */
[----:B------:R1:W-:Y:S01]  /*4940*/  MUFU.EX2 R231, R4 ;  /* 0x0000000400e77308 */ /* 0x0003e20000000800 */
[----:B------:R-:W-:Y:S01]  /*4950*/  FMNMX.FTZ R2, R23, R2, !PT ;  /* 0x0000000217027209 */ /* 0x000fe20007810000 */
[----:B---3--:R-:W-:-:S06]  /*4960*/  FFMA.FTZ R0, R35, c[0x0][0x2d0], -R12 ;  /* 0x0000b40023007a23 */ /* 0x008fcc000001080c */
[----:B------:R2:W-:Y:S08]  /*4970*/  MUFU.EX2 R229, R3 ;  /* 0x0000000300e57308 */ /* 0x0005f00000000800 */
[----:B------:R3:W-:Y:S01]  /*4980*/  MUFU.EX2 R195, R0 ;  /* 0x0000000000c37308 */ /* 0x0007e20000000800 */
[--C-:B-1----:R-:W-:Y:S02]  /*4990*/  FFMA.FTZ R4, R44, c[0x0][0x2d0], -R13.reuse ;  /* 0x0000b4002c047a23 */ /* 0x102fe4000001080d */
[----:B------:R-:W-:Y:S01]  /*49a0*/  LDSM.16.MT88.4 R44, [R228+0x2080] ;  /* 0x00208000e42c783b */ /* 0x000fe20000004200 */
[----:B--2---:R-:W-:Y:S01]  /*49b0*/  FMNMX.FTZ R3, R128, R2, !PT ;  /* 0x0000000280037209 */ /* 0x004fe20007810000 */
[----:B------:R-:W-:-:S03]  /*49c0*/  FFMA.FTZ R2, R58, c[0x0][0x2d0], -R13 ;  /* 0x0000b4003a027a23 */ /* 0x000fc6000001080d */
[----:B------:R1:W-:Y:S01]  /*49d0*/  MUFU.EX2 R194, R4 ;  /* 0x0000000400c27308 */ /* 0x0003e20000000800 */
[----:B------:R-:W-:Y:S01]  /*49e0*/  LDSM.16.MT88.4 R56, [R227+0x2880] ;  /* 0x00288000e338783b */ /* 0x000fe20000004200 */
[----:B---3--:R-:W-:-:S06]  /*49f0*/  FFMA.FTZ R0, R36, c[0x0][0x2d0], -R12 ;  /* 0x0000b40024007a23 */ /* 0x008fcc000001080c */
[----:B------:R2:W3:Y:S08]  /*4a00*/  MUFU.EX2 R171, R2 ;  /* 0x0000000200ab7308 */ /* 0x0004f00000000800 */
[----:B------:R4:W4:Y:S01]  /*4a10*/  MUFU.EX2 R190, R0 ;  /* 0x0000000000be7308 */ /* 0x0009220000000800 */
[----:B-1----:R-:W-:Y:S02]  /*4a20*/  FFMA.FTZ R4, R41, c[0x0][0x2d0], -R13 ;  /* 0x0000b40029047a23 */ /* 0x002fe4000001080d */
[----:B------:R-:W1:Y:S01]  /*4a30*/  LDSM.16.MT88.4 R40, [R225+0x2080] ;  /* 0x00208000e128783b */ /* 0x000e620000004200 */
[----:B--2---:R-:W-:Y:S01]  /*4a40*/  FMNMX.FTZ R2, R130, R3, !PT ;  /* 0x0000000382027209 */ /* 0x004fe20007810000 */
[----:B------:R-:W-:-:S03]  /*4a50*/  FFMA.FTZ R3, R38, c[0x0][0x2d0], -R12 ;  /* 0x0000b40026037a23 */ /* 0x000fc6000001080c */
[----:B------:R2:W2:Y:S01]  /*4a60*/  MUFU.EX2 R197, R4 ;  /* 0x0000000400c57308 */ /* 0x0004a20000000800 */
[----:B---3--:R-:W-:Y:S02]  /*4a70*/  F2FP.PACK_AB R10, R171, R229 ;  /* 0x000000e5ab0a723e */ /* 0x008fe400000000ff */
[----:B------:R-:W-:Y:S02]  /*4a80*/  FMNMX.FTZ R2, R131, R2, !PT ;  /* 0x0000000283027209 */ /* 0x000fe40007810000 */
[----:B----4-:R-:W-:-:S03]  /*4a90*/  FMNMX.FTZ R0, R105, R106, !PT ;  /* 0x0000006a69007209 */ /* 0x010fc60007810000 */
[----:B------:R3:W-:Y:S01]  /*4aa0*/  MUFU.EX2 R186, R3 ;  /* 0x0000000300ba7308 */ /* 0x0007e20000000800 */
[----:B------:R-:W-:Y:S02]  /*4ab0*/  F2FP.PACK_AB R7, R190, R195 ;  /* 0x000000c3be07723e */ /* 0x000fe400000000ff */
[----:B------:R-:W-:-:S04]  /*4ac0*/  FMNMX.FTZ R0, R107, R0, !PT ;  /* 0x000000006b007209 */ /* 0x000fc80007810000 */
[----:B------:R-:W-:Y:S01]  /*4ad0*/  FMNMX.FTZ R0, R129, R0, !PT ;  /* 0x0000000081007209 */ /* 0x000fe20007810000 */
[--C-:B--2---:R-:W-:Y:S01]  /*4ae0*/  FFMA.FTZ R4, R28, c[0x0][0x2d0], -R12.reuse ;  /* 0x0000b4001c047a23 */ /* 0x104fe2000001080c */
[----:B------:R-:W-:Y:S02]  /*4af0*/  F2FP.PACK_AB R6, R197, R194 ;  /* 0x000000c2c506723e */ /* 0x000fe400000000ff */
[----:B------:R-:W-:Y:S01]  /*4b00*/  FMNMX.FTZ R0, R132, R0, !PT ;  /* 0x0000000084007209 */ /* 0x000fe20007810000 */
[----:B------:R2:W4:Y:S03]  /*4b10*/  MUFU.EX2 R193, R4 ;  /* 0x0000000400c17308 */ /* 0x0005260000000800 */
[----:B------:R-:W-:Y:S02]  /*4b20*/  FMNMX.FTZ R0, R133, R0, !PT ;  /* 0x0000000085007209 */ /* 0x000fe40007810000 */
[----:B---3--:R-:W-:Y:S01]  /*4b30*/  FMNMX.FTZ R3, R20, R2, !PT ;  /* 0x0000000214037209 */ /* 0x008fe20007810000 */
[----:B------:R-:W-:Y:S01]  /*4b40*/  FFMA.FTZ R2, R39, c[0x0][0x2d0], -R12 ;  /* 0x0000b40027027a23 */ /* 0x000fe2000001080c */
[----:B------:R-:W-:Y:S01]  /*4b50*/  FMNMX.FTZ R0, R134, R0, !PT ;  /* 0x0000000086007209 */ /* 0x000fe20007810000 */
[----:B------:R-:W-:Y:S01]  /*4b60*/  LDSM.16.MT88.4 R36, [R226+0x4080] ;  /* 0x00408000e224783b */ /* 0x000fe20000004200 */
[----:B------:R-:W-:Y:S01]  /*4b70*/  FMNMX.FTZ R3, R139, R3, !PT ;  /* 0x000000038b037209 */ /* 0x000fe20007810000 */
[----:B------:R3:W1:Y:S01]  /*4b80*/  MUFU.EX2 R180, R2 ;  /* 0x0000000200b47308 */ /* 0x0006620000000800 */
[----:B------:R-:W-:-:S02]  /*4b90*/  FMNMX.FTZ R0, R138, R0, !PT ;  /* 0x000000008a007209 */ /* 0x000fc40007810000 */
[----:B------:R-:W-:Y:S02]  /*4ba0*/  FMNMX.FTZ R3, R156, R3, !PT ;  /* 0x000000039c037209 */ /* 0x000fe40007810000 */
[----:B------:R-:W-:Y:S02]  /*4bb0*/  FMNMX.FTZ R0, R165, R0, !PT ;  /* 0x00000000a5007209 */ /* 0x000fe40007810000 */
[----:B------:R-:W-:Y:S02]  /*4bc0*/  FMNMX.FTZ R3, R157, R3, !PT ;  /* 0x000000039d037209 */ /* 0x000fe40007810000 */
[----:B------:R-:W-:Y:S02]  /*4bd0*/  FMNMX.FTZ R0, R166, R0, !PT ;  /* 0x00000000a6007209 */ /* 0x000fe40007810000 */
[----:B------:R-:W-:Y:S02]  /*4be0*/  FMNMX.FTZ R3, R164, R3, !PT ;  /* 0x00000003a4037209 */ /* 0x000fe40007810000 */
[----:B------:R-:W-:-:S02]  /*4bf0*/  FMNMX.FTZ R0, R188, R0, !PT ;  /* 0x00000000bc007209 */ /* 0x000fc40007810000 */
[----:B--2---:R-:W-:Y:S01]  /*4c00*/  F2FP.PACK_AB R4, R231, R192 ;  /* 0x000000c0e704723e */ /* 0x004fe200000000ff */
[----:B------:R-:W2:Y:S01]  /*4c10*/  SHFL.BFLY PT, R14, R3, 0x2, 0x1f ;  /* 0x0c401f00030e7f89 */ /* 0x000ea200000e0000 */
[----:B------:R-:W-:Y:S01]  /*4c20*/  FMNMX.FTZ R0, R189, R0, !PT ;  /* 0x00000000bd007209 */ /* 0x000fe20007810000 */
[--C-:B---3--:R-:W-:Y:S01]  /*4c30*/  FFMA.FTZ R2, R52, c[0x0][0x2d0], -R12.reuse ;  /* 0x0000b40034027a23 */ /* 0x108fe2000001080c */
[----:B----4-:R-:W-:Y:S02]  /*4c40*/  F2FP.PACK_AB R5, R182, R193 ;  /* 0x000000c1b605723e */ /* 0x010fe400000000ff */
[----:B-1----:R-:W-:Y:S01]  /*4c50*/  F2FP.PACK_AB R9, R180, R186 ;  /* 0x000000bab409723e */ /* 0x002fe200000000ff */
[----:B------:R-:W1:Y:S01]  /*4c60*/  SHFL.BFLY PT, R8, R0, 0x2, 0x1f ;  /* 0x0c401f0000087f89 */ /* 0x000e6200000e0000 */
[----:B------:R3:W-:Y:S03]  /*4c70*/  MUFU.EX2 R230, R2 ;  /* 0x0000000200e67308 */ /* 0x0007e60000000800 */
[C---:B------:R-:W-:Y:S08]  /*4c80*/  HMMA.16816.F32 R148, R4.reuse, R48, RZ ;  /* 0x000000300494723c */ /* 0x040ff000000018ff */
[C---:B------:R-:W-:Y:S01]  /*4c90*/  HMMA.16816.F32 R28, R4.reuse, R40, RZ ;  /* 0x00000028041c723c */ /* 0x040fe200000018ff */
[----:B---3--:R-:W-:Y:S01]  /*4ca0*/  FFMA.FTZ R2, R54, c[0x0][0x2d0], -R12 ;  /* 0x0000b40036027a23 */ /* 0x008fe2000001080c */
[----:B--2---:R-:W-:Y:S01]  /*4cb0*/  FMNMX.FTZ R3, R3, R14, !PT ;  /* 0x0000000e03037209 */ /* 0x004fe20007810000 */
[----:B------:R-:W-:Y:S05]  /*4cc0*/  LDSM.16.MT88.4 R52, [R225+0x4080] ;  /* 0x00408000e134783b */ /* 0x000fea0000004200 */
[----:B------:R-:W-:Y:S01]  /*4cd0*/  HMMA.16816.F32 R32, R4, R24, RZ ;  /* 0x000000180420723c */ /* 0x000fe200000018ff */
[----:B------:R-:W2:Y:S01]  /*4ce0*/  MUFU.EX2 R170, R2 ;  /* 0x0000000200aa7308 */ /* 0x000ea20000000800 */
[----:B-1----:R-:W-:-:S02]  /*4cf0*/  FMNMX.FTZ R0, R0, R8, !PT ;  /* 0x0000000800007209 */ /* 0x002fc40007810000 */
[----:B------:R-:W-:-:S04]  /*4d00*/  F2FP.PACK_AB R8, R198, R187 ;  /* 0x000000bbc608723e */ /* 0x000fc800000000ff */
[C---:B------:R-:W-:Y:S01]  /*4d10*/  HMMA.16816.F32 R140, R4.reuse, R44, RZ ;  /* 0x0000002c048c723c */ /* 0x040fe200000018ff */
[----:B------:R-:W1:Y:S07]  /*4d20*/  SHFL.BFLY PT, R15, R0, 0x1, 0x1f ;  /* 0x0c201f00000f7f89 */ /* 0x000e6e00000e0000 */
[----:B------:R-:W-:Y:S01]  /*4d30*/  HMMA.16816.F32 R144, R4, R68, RZ ;  /* 0x000000440490723c */ /* 0x000fe200000018ff */
[----:B--2---:R-:W-:-:S07]  /*4d40*/  F2FP.PACK_AB R11, R170, R230 ;  /* 0x000000e6aa0b723e */ /* 0x004fce00000000ff */
[C---:B------:R-:W-:Y:S08]  /*4d50*/  HMMA.16816.F32 R152, R4.reuse, R76, RZ ;  /* 0x0000004c0498723c */ /* 0x040ff000000018ff */
[----:B------:R-:W-:Y:S01]  /*4d60*/  HMMA.16816.F32 R124, R4, R92, RZ ;  /* 0x0000005c047c723c */ /* 0x000fe200000018ff */
[----:B-1----:R-:W-:-:S04]  /*4d70*/  FMNMX.FTZ R135, R0, R15, !PT ;  /* 0x0000000f00877209 */ /* 0x002fc80007810000 */
[C---:B------:R-:W-:Y:S01]  /*4d80*/  FSETP.NEU.FTZ.AND P0, PT, R135.reuse, -INF , PT ;  /* 0xff8000008700780b */ /* 0x040fe20003f1d000 */
[----:B------:R-:W-:Y:S02]  /*4d90*/  FMUL.FTZ R0, R135, c[0x0][0x2d0] ;  /* 0x0000b40087007a20 */ /* 0x000fe40000410000 */
[----:B------:R-:W-:Y:S03]  /*4da0*/  HMMA.16816.F32 R120, R4, R116, RZ ;  /* 0x000000740478723c */ /* 0x000fe600000018ff */
[----:B------:R-:W-:-:S05]  /*4db0*/  FSEL R0, R0, RZ, P0 ;  /* 0x000000ff00007208 */ /* 0x000fca0000000000 */
[----:B------:R-:W-:Y:S01]  /*4dc0*/  HMMA.16816.F32 R112, R4, R42, RZ ;  /* 0x0000002a0470723c */ /* 0x000fe200000018ff */
[----:B------:R-:W-:-:S04]  /*4dd0*/  FFMA.FTZ R2, R105, c[0x0][0x2d0], -R0 ;  /* 0x0000b40069027a23 */ /* 0x000fc80000010800 */
[----:B------:R1:W-:Y:S03]  /*4de0*/  MUFU.EX2 R234, R2 ;  /* 0x0000000200ea7308 */ /* 0x0003e60000000800 */
[C---:B------:R-:W-:Y:S08]  /*4df0*/  HMMA.16816.F32 R108, R4.reuse, R26, RZ ;  /* 0x0000001a046c723c */ /* 0x040ff000000018ff */
[----:B------:R-:W-:Y:S01]  /*4e00*/  HMMA.16816.F32 R100, R4, R46, RZ ;  /* 0x0000002e0464723c */ /* 0x000fe200000018ff */
[----:B-1----:R-:W-:-:S07]  /*4e10*/  FFMA.FTZ R2, R106, c[0x0][0x2d0], -R0 ;  /* 0x0000b4006a027a23 */ /* 0x002fce0000010800 */
[C---:B------:R-:W-:Y:S01]  /*4e20*/  HMMA.16816.F32 R96, R4.reuse, R50, RZ ;  /* 0x000000320460723c */ /* 0x040fe200000018ff */
[----:B------:R1:W-:Y:S07]  /*4e30*/  MUFU.EX2 R232, R2 ;  /* 0x0000000200e87308 */ /* 0x0003ee0000000800 */
[C---:B------:R-:W-:Y:S08]  /*4e40*/  HMMA.16816.F32 R88, R4.reuse, R70, RZ ;  /* 0x000000460458723c */ /* 0x040ff000000018ff */
[----:B------:R-:W-:Y:S01]  /*4e50*/  HMMA.16816.F32 R84, R4, R78, RZ ;  /* 0x0000004e0454723c */ /* 0x000fe200000018ff */
[----:B-1----:R-:W-:-:S04]  /*4e60*/  FFMA.FTZ R2, R107, c[0x0][0x2d0], -R0 ;  /* 0x0000b4006b027a23 */ /* 0x002fc80000010800 */
[----:B------:R1:W-:Y:S03]  /*4e70*/  MUFU.EX2 R196, R2 ;  /* 0x0000000200c47308 */ /* 0x0003e60000000800 */
[C---:B------:R-:W-:Y:S08]  /*4e80*/  HMMA.16816.F32 R80, R4.reuse, R94, RZ ;  /* 0x0000005e0450723c */ /* 0x040ff000000018ff */
[----:B------:R-:W-:Y:S01]  /*4e90*/  HMMA.16816.F32 R16, R4, R118, RZ ;  /* 0x000000760410723c */ /* 0x000fe200000018ff */
[----:B------:R-:W2:Y:S07]  /*4ea0*/  SHFL.BFLY PT, R4, R3, 0x1, 0x1f ;  /* 0x0c201f0003047f89 */ /* 0x000eae00000e0000 */
[C---:B------:R-:W-:Y:S08]  /*4eb0*/  HMMA.16816.F32 R148, R8.reuse, R56, R148 ;  /* 0x000000380894723c */ /* 0x040ff00000001894 */
[C---:B------:R-:W-:Y:S01]  /*4ec0*/  HMMA.16816.F32 R172, R8.reuse, R72, R28 ;  /* 0x0000004808ac723c */ /* 0x040fe2000000181c */
[----:B------:R-:W3:Y:S07]  /*4ed0*/  LDSM.16.MT88.4 R28, [R228+0x4080] ;  /* 0x00408000e41c783b */ /* 0x000eee0000004200 */
[----:B------:R-:W-:Y:S01]  /*4ee0*/  HMMA.16816.F32 R176, R8, R64, R32 ;  /* 0x0000004008b0723c */ /* 0x000fe20000001820 */
[----:B------:R-:W4:Y:S01]  /*4ef0*/  LDSM.16.MT88.4 R32, [R227+0x4080] ;  /* 0x00408000e320783b */ /* 0x000f220000004200 */
[----:B--2---:R-:W-:Y:S01]  /*4f00*/  FMNMX.FTZ R3, R3, R4, !PT ;  /* 0x0000000403037209 */ /* 0x004fe20007810000 */
[----:B------:R-:W-:-:S03]  /*4f10*/  FFMA.FTZ R4, R129, c[0x0][0x2d0], -R0 ;  /* 0x0000b40081047a23 */ /* 0x000fc60000010800 */
[C---:B------:R-:W-:Y:S01]  /*4f20*/  FSETP.NEU.FTZ.AND P0, PT, R3.reuse, -INF , PT ;  /* 0xff8000000300780b */ /* 0x040fe20003f1d000 */
[----:B-1----:R-:W-:Y:S01]  /*4f30*/  FMUL.FTZ R2, R3, c[0x0][0x2d0] ;  /* 0x0000b40003027a20 */ /* 0x002fe20000410000 */
[C---:B------:R-:W-:Y:S01]  /*4f40*/  HMMA.16816.F32 R200, R8.reuse, R60, R140 ;  /* 0x0000003c08c8723c */ /* 0x040fe2000000188c */
[----:B------:R-:W-:Y:S01]  /*4f50*/  MOV R233, R151 ;  /* 0x0000009700e97202 */ /* 0x000fe20000000f00 */
[----:B------:R-:W-:Y:S01]  /*4f60*/  IMAD.MOV.U32 R199, RZ, RZ, R149 ;  /* 0x000000ffffc77224 */ /* 0x000fe200078e0095 */
[----:B------:R1:W2:Y:S01]  /*4f70*/  MUFU.EX2 R191, R4 ;  /* 0x0000000400bf7308 */ /* 0x0002a20000000800 */
[----:B------:R-:W-:Y:S01]  /*4f80*/  IMAD.MOV.U32 R183, RZ, RZ, R150 ;  /* 0x000000ffffb77224 */ /* 0x000fe200078e0096 */
[----:B------:R-:W-:Y:S02]  /*4f90*/  FSEL R2, R2, RZ, P0 ;  /* 0x000000ff02027208 */ /* 0x000fe40000000000 */
[----:B------:R-:W-:Y:S01]  /*4fa0*/  MOV R143, R148 ;  /* 0x00000094008f7202 */ /* 0x000fe20000000f00 */
[C---:B------:R-:W-:Y:S08]  /*4fb0*/  HMMA.16816.F32 R244, R8.reuse, R74, R112 ;  /* 0x0000004a08f4723c */ /* 0x040ff00000001870 */
[----:B------:R-:W-:Y:S01]  /*4fc0*/  HMMA.16816.F32 R148, R8, R52, R144 ;  /* 0x000000340894723c */ /* 0x000fe20000001890 */
[----:B-1----:R-:W-:Y:S01]  /*4fd0*/  FFMA.FTZ R4, R21, c[0x0][0x2d0], -R2 ;  /* 0x0000b40015047a23 */ /* 0x002fe20000010802 */
[----:B--2---:R-:W-:-:S03]  /*4fe0*/  F2FP.PACK_AB R6, R191, R196 ;  /* 0x000000c4bf06723e */ /* 0x004fc600000000ff */
[----:B------:R1:W-:Y:S03]  /*4ff0*/  MUFU.EX2 R146, R4 ;  /* 0x0000000400927308 */ /* 0x0003e60000000800 */
[----:B------:R-:W-:Y:S01]  /*5000*/  IMAD.MOV.U32 R142, RZ, RZ, R203 ;  /* 0x000000ffff8e7224 */ /* 0x000fe200078e00cb */
[----:B------:R-:W-:Y:S01]  /*5010*/  MOV R141, R201 ;  /* 0x000000c9008d7202 */ /* 0x000fe20000000f00 */
[----:B------:R-:W-:Y:S01]  /*5020*/  IMAD.MOV.U32 R140, RZ, RZ, R202 ;  /* 0x000000ffff8c7224 */ /* 0x000fe200078e00ca */
[----:B---3--:R-:W-:Y:S01]  /*5030*/  HMMA.16816.F32 R216, R8, R28, R124 ;  /* 0x0000001c08d8723c */ /* 0x008fe2000000187c */
[----:B------:R-:W-:-:S07]  /*5040*/  IMAD.MOV.U32 R15, RZ, RZ, R200 ;  /* 0x000000ffff0f7224 */ /* 0x000fce00078e00c8 */
[----:B------:R-:W-:Y:S01]  /*5050*/  HMMA.16816.F32 R248, R8, R36, R152 ;  /* 0x0000002408f8723c */ /* 0x000fe20000001898 */
[----:B------:R-:W-:Y:S01]  /*5060*/  LDSM.16.MT88.4 R152, [R225+0x3080] ;  /* 0x00308000e198783b */ /* 0x000fe20000004200 */
[----:B-1----:R-:W-:-:S03]  /*5070*/  FFMA.FTZ R4, R22, c[0x0][0x2d0], -R2 ;  /* 0x0000b40016047a23 */ /* 0x002fc60000010802 */
[----:B------:R-:W-:Y:S01]  /*5080*/  MOV R145, R150 ;  /* 0x0000009600917202 */ /* 0x000fe20000000f00 */
[----:B------:R-:W-:Y:S01]  /*5090*/  IMAD.MOV.U32 R5, RZ, RZ, R149 ;  /* 0x000000ffff057224 */ /* 0x000fe200078e0095 */
[----:B------:R1:W2:Y:S01]  /*50a0*/  MUFU.EX2 R147, R4 ;  /* 0x0000000400937308 */ /* 0x0002a20000000800 */
[----:B------:R-:W-:Y:S01]  /*50b0*/  IMAD.MOV.U32 R252, RZ, RZ, R148 ;  /* 0x000000fffffc7224 */ /* 0x000fe200078e0094 */
[----:B----4-:R-:W-:Y:S01]  /*50c0*/  HMMA.16816.F32 R212, R8, R32, R120 ;  /* 0x0000002008d4723c */ /* 0x010fe20000001878 */
[----:B------:R-:W-:Y:S02]  /*50d0*/  IMAD.MOV.U32 R144, RZ, RZ, R151 ;  /* 0x000000ffff907224 */ /* 0x000fe400078e0097 */
[----:B------:R-:W-:-:S05]  /*50e0*/  IMAD.MOV.U32 R129, RZ, RZ, R5 ;  /* 0x000000ffff817224 */ /* 0x000fca00078e0005 */
[----:B------:R-:W-:Y:S01]  /*50f0*/  HMMA.16816.F32 R220, R8, R66, R108 ;  /* 0x0000004208dc723c */ /* 0x000fe2000000186c */
[----:B-1----:R-:W-:Y:S01]  /*5100*/  FFMA.FTZ R4, R104, c[0x0][0x2d0], -R2 ;  /* 0x0000b40068047a23 */ /* 0x002fe20000010802 */
[----:B--2---:R-:W-:-:S06]  /*5110*/  F2FP.PACK_AB R5, R147, R146 ;  /* 0x000000929305723e */ /* 0x004fcc00000000ff */
[C---:B------:R-:W-:Y:S01]  /*5120*/  HMMA.16816.F32 R208, R8.reuse, R62, R100 ;  /* 0x0000003e08d0723c */ /* 0x040fe20000001864 */
[----:B------:R1:W-:Y:S07]  /*5130*/  MUFU.EX2 R224, R4 ;  /* 0x0000000400e07308 */ /* 0x0003ee0000000800 */
[C---:B------:R-:W-:Y:S08]  /*5140*/  HMMA.16816.F32 R204, R8.reuse, R58, R96 ;  /* 0x0000003a08cc723c */ /* 0x040ff00000001860 */
[----:B------:R-:W-:Y:S01]  /*5150*/  HMMA.16816.F32 R200, R8, R54, R88 ;  /* 0x0000003608c8723c */ /* 0x000fe20000001858 */
[----:B-1----:R-:W-:-:S04]  /*5160*/  FFMA.FTZ R4, R23, c[0x0][0x2d0], -R2 ;  /* 0x0000b40017047a23 */ /* 0x002fc80000010802 */
[----:B------:R1:W2:Y:S03]  /*5170*/  MUFU.EX2 R181, R4 ;  /* 0x0000000400b57308 */ /* 0x0002a60000000800 */
[C---:B------:R-:W-:Y:S08]  /*5180*/  HMMA.16816.F32 R148, R8.reuse, R38, R84 ;  /* 0x000000260894723c */ /* 0x040ff00000001854 */
[----:B------:R-:W-:Y:S01]  /*5190*/  HMMA.16816.F32 R112, R8, R30, R80 ;  /* 0x0000001e0870723c */ /* 0x000fe20000001850 */
[----:B-1----:R-:W-:-:S07]  /*51a0*/  F2FP.PACK_AB R4, R232, R234 ;  /* 0x000000eae804723e */ /* 0x002fce00000000ff */
[----:B------:R-:W-:Y:S01]  /*51b0*/  HMMA.16816.F32 R124, R8, R34, R16 ;  /* 0x00000022087c723c */ /* 0x000fe20000001810 */
[----:B--2---:R-:W-:-:S06]  /*51c0*/  F2FP.PACK_AB R7, R181, R224 ;  /* 0x000000e0b507723e */ /* 0x004fcc00000000ff */
[--C-:B------:R-:W-:Y:S01]  /*51d0*/  FFMA.FTZ R8, R132, c[0x0][0x2d0], -R0.reuse ;  /* 0x0000b40084087a23 */ /* 0x100fe20000010800 */
[C---:B------:R-:W-:Y:S03]  /*51e0*/  HMMA.16816.F32 R104, R4.reuse, R40, RZ ;  /* 0x000000280468723c */ /* 0x040fe600000018ff */
[----:B------:R1:W2:Y:S05]  /*51f0*/  MUFU.EX2 R14, R8 ;  /* 0x00000008000e7308 */ /* 0x0002aa0000000800 */
[C---:B------:R-:W-:Y:S08]  /*5200*/  HMMA.16816.F32 R84, R4.reuse, R24, RZ ;  /* 0x000000180454723c */ /* 0x040ff000000018ff */
[----:B------:R-:W-:Y:S01]  /*5210*/  HMMA.16816.F32 R80, R4, R44, RZ ;  /* 0x0000002c0450723c */ /* 0x000fe200000018ff */
[----:B-1----:R-:W-:-:S04]  /*5220*/  FFMA.FTZ R8, R133, c[0x0][0x2d0], -R0 ;  /* 0x0000b40085087a23 */ /* 0x002fc80000010800 */
        /* <DEDUP_REMOVED lines=14> */
[----:B------:R-:W-:Y:S01]  /*5310*/  MOV R128, R252 ;  /* 0x000000fc00807202 */ /* 0x000fe20000000f00 */
[----:B------:R1:W3:Y:S06]  /*5320*/  MUFU.EX2 R40, R8 ;  /* 0x0000000800287308 */ /* 0x0002ec0000000800 */
[C---:B------:R-:W-:Y:S08]  /*5330*/  HMMA.16816.F32 R76, R4.reuse, R78, RZ ;  /* 0x0000004e044c723c */ /* 0x040ff000000018ff */
[----:B------:R-:W-:Y:S01]  /*5340*/  HMMA.16816.F32 R48, R4, R94, RZ ;  /* 0x0000005e0430723c */ /* 0x000fe200000018ff */
[----:B-1----:R-:W-:-:S02]  /*5350*/  FFMA.FTZ R8, R130, c[0x0][0x2d0], -R2 ;  /* 0x0000b40082087a23 */ /* 0x002fc40000010802 */
[----:B--2---:R-:W-:Y:S02]  /*5360*/  IMAD.MOV.U32 R130, RZ, RZ, R14 ;  /* 0x000000ffff827224 */ /* 0x004fe400078e000e */
[----:B------:R1:W2:Y:S02]  /*5370*/  MUFU.EX2 R14, R8 ;  /* 0x00000008000e7308 */ /* 0x0002a40000000800 */
[----:B------:R-:W-:Y:S01]  /*5380*/  MOV R94, R182 ;  /* 0x000000b6005e7202 */ /* 0x000fe20000000f00 */
[----:B------:R-:W-:Y:S02]  /*5390*/  IMAD.MOV.U32 R95, RZ, RZ, R143 ;  /* 0x000000ffff5f7224 */ /* 0x000fe400078e008f */
[--C-:B-1----:R-:W-:Y:S02]  /*53a0*/  FFMA.FTZ R8, R131, c[0x0][0x2d0], -R2.reuse ;  /* 0x0000b40083087a23 */ /* 0x102fe40000010802 */
[----:B------:R-:W-:Y:S02]  /*53b0*/  IMAD.MOV.U32 R131, RZ, RZ, R233 ;  /* 0x000000ffff837224 */ /* 0x000fe400078e00e9 */
[----:B------:R1:W-:Y:S02]  /*53c0*/  MUFU.EX2 R233, R8 ;  /* 0x0000000800e97308 */ /* 0x0003e40000000800 */
[----:B-1----:R-:W-:-:S02]  /*53d0*/  FFMA.FTZ R8, R20, c[0x0][0x2d0], -R2 ;  /* 0x0000b40014087a23 */ /* 0x002fc40000010802 */
[C---:B------:R-:W-:Y:S04]  /*53e0*/  HMMA.16816.F32 R20, R4.reuse, R116, RZ ;  /* 0x000000740414723c */ /* 0x040fe800000018ff */
[----:B------:R1:W4:Y:S03]  /*53f0*/  MUFU.EX2 R132, R8 ;  /* 0x0000000800847308 */ /* 0x0003260000000800 */
[----:B---3--:R-:W-:Y:S02]  /*5400*/  IMAD.MOV.U32 R117, RZ, RZ, R40 ;  /* 0x000000ffff757224 */ /* 0x008fe400078e0028 */
[----:B------:R-:W-:Y:S01]  /*5410*/  HMMA.16816.F32 R40, R4, R118, RZ ;  /* 0x000000760428723c */ /* 0x000fe200000018ff */
[----:B------:R-:W-:-:S06]  /*5420*/  IMAD.MOV.U32 R116, RZ, RZ, R142 ;  /* 0x000000ffff747224 */ /* 0x000fcc00078e008e */
[----:B------:R-:W-:Y:S01]  /*5430*/  MOV R118, R141 ;  /* 0x0000008d00767202 */ /* 0x000fe20000000f00 */
[----:B------:R-:W-:Y:S01]  /*5440*/  IMAD.MOV.U32 R119, RZ, RZ, R140 ;  /* 0x000000ffff777224 */ /* 0x000fe200078e008c */
[----:B-1----:R-:W-:Y:S07]  /*5450*/  HMMA.16816.F32 R8, R4, R92, RZ ;  /* 0x0000005c0408723c */ /* 0x002fee00000018ff */
[----:B------:R-:W-:Y:S01]  /*5460*/  F2FP.PACK_AB R4, R184, R130 ;  /* 0x00000082b804723e */ /* 0x000fe200000000ff */
[----:B------:R-:W-:Y:S01]  /*5470*/  IMAD.MOV.U32 R93, RZ, RZ, R183 ;  /* 0x000000ffff5d7224 */ /* 0x000fe200078e00b7 */
[----:B------:R-:W-:-:S02]  /*5480*/  F2FP.PACK_AB R6, R169, R185 ;  /* 0x000000b9a906723e */ /* 0x000fc400000000ff */
[----:B--2---:R-:W-:Y:S02]  /*5490*/  F2FP.PACK_AB R5, R14, R117 ;  /* 0x000000750e05723e */ /* 0x004fe400000000ff */
[----:B----4-:R-:W-:Y:S02]  /*54a0*/  F2FP.PACK_AB R7, R132, R233 ;  /* 0x000000e98407723e */ /* 0x010fe400000000ff */
[----:B------:R-:W-:-:S05]  /*54b0*/  MOV R92, R199 ;  /* 0x000000c7005c7202 */ /* 0x000fca0000000f00 */
        /* <DEDUP_REMOVED lines=8> */
[----:B------:R-:W-:Y:S01]  /*5540*/  HMMA.16816.F32 R180, R4, R60, R80 ;  /* 0x0000003c04b4723c */ /* 0x000fe20000001850 */
[----:B------:R-:W-:-:S06]  /*5550*/  MOV R57, R194 ;  /* 0x000000c200397202 */ /* 0x000fcc0000000f00 */
[----:B------:R-:W-:Y:S01]  /*5560*/  IMAD.MOV.U32 R80, RZ, RZ, R193 ;  /* 0x000000ffff507224 */ /* 0x000fe200078e00c1 */
[C---:B------:R-:W-:Y:S01]  /*5570*/  HMMA.16816.F32 R24, R4.reuse, R52, R24 ;  /* 0x000000340418723c */ /* 0x040fe20000001818 */
[----:B------:R-:W-:Y:S01]  /*5580*/  IMAD.MOV.U32 R81, RZ, RZ, R192 ;  /* 0x000000ffff517224 */ /* 0x000fe200078e00c0 */
[----:B------:R-:W-:Y:S01]  /*5590*/  MOV R60, R197 ;  /* 0x000000c5003c7202 */ /* 0x000fe20000000f00 */
[----:B------:R-:W-:Y:S01]  /*55a0*/  IMAD.MOV.U32 R61, RZ, RZ, R198 ;  /* 0x000000ffff3d7224 */ /* 0x000fe200078e00c6 */
[----:B------:R-:W-:Y:S01]  /*55b0*/  MOV R82, R171 ;  /* 0x000000ab00527202 */ /* 0x000fe20000000f00 */
[----:B------:R-:W-:Y:S02]  /*55c0*/  IMAD.MOV.U32 R83, RZ, RZ, R14 ;  /* 0x000000ffff537224 */ /* 0x000fe400078e000e */
[----:B------:R-:W-:Y:S01]  /*55d0*/  IMAD.MOV.U32 R53, RZ, RZ, R196 ;  /* 0x000000ffff357224 */ /* 0x000fe200078e00c4 */
[C---:B------:R-:W-:Y:S07]  /*55e0*/  HMMA.16816.F32 R192, R4.reuse, R28, R8 ;  /* 0x0000001c04c0723c */ /* 0x040fee0000001808 */
[----:B------:R-:W-:Y:S01]  /*55f0*/  FFMA.FTZ R8, R167, c[0x0][0x2d0], -R13 ;  /* 0x0000b400a7087a23 */ /* 0x000fe2000001080d */
[----:B------:R-:W-:Y:S01]  /*5600*/  HMMA.16816.F32 R196, R4, R32, R20 ;  /* 0x0000002004c4723c */ /* 0x000fe20000001814 */
[----:B------:R-:W-:Y:S01]  /*5610*/  MOV R29, R61 ;  /* 0x0000003d001d7202 */ /* 0x000fe20000000f00 */
[----:B------:R-:W-:Y:S01]  /*5620*/  IMAD.MOV.U32 R28, RZ, RZ, R85 ;  /* 0x000000ffff1c7224 */ /* 0x000fe200078e0055 */
[----:B------:R1:W-:Y:S01]  /*5630*/  MUFU.EX2 R64, R8 ;  /* 0x0000000800407308 */ /* 0x0003e20000000800 */
[----:B------:R-:W-:-:S02]  /*5640*/  IMAD.MOV.U32 R167, RZ, RZ, R86 ;  /* 0x000000ffffa77224 */ /* 0x000fc400078e0056 */
[----:B------:R-:W-:Y:S02]  /*5650*/  IMAD.MOV.U32 R85, RZ, RZ, R94 ;  /* 0x000000ffff557224 */ /* 0x000fe400078e005e */
[----:B------:R-:W-:Y:S01]  /*5660*/  HMMA.16816.F32 R140, R4, R36, R16 ;  /* 0x00000024048c723c */ /* 0x000fe20000001810 */
[----:B------:R-:W-:Y:S01]  /*5670*/  IMAD.MOV.U32 R86, RZ, RZ, R117 ;  /* 0x000000ffff567224 */ /* 0x000fe200078e0075 */
[----:B------:R-:W-:-:S06]  /*5680*/  MOV R117, R146 ;  /* 0x0000009200757202 */ /* 0x000fcc0000000f00 */
[----:B------:R-:W-:Y:S01]  /*5690*/  HMMA.16816.F32 R16, R4, R66, R100 ;  /* 0x000000420410723c */ /* 0x000fe20000001864 */
[----:B-1----:R-:W-:-:S04]  /*56a0*/  FFMA.FTZ R8, R163, c[0x0][0x2d0], -R13 ;  /* 0x0000b400a3087a23 */ /* 0x002fc8000001080d */
[----:B------:R1:W2:Y:S02]  /*56b0*/  MUFU.EX2 R52, R8 ;  /* 0x0000000800347308 */ /* 0x0002a40000000800 */
[----:B------:R-:W-:Y:S01]  /*56c0*/  IMAD.MOV.U32 R103, RZ, RZ, R185 ;  /* 0x000000ffff677224 */ /* 0x000fe200078e00b9 */
[C---:B------:R-:W-:Y:S01]  /*56d0*/  HMMA.16816.F32 R40, R4.reuse, R34, R40 ;  /* 0x000000220428723c */ /* 0x040fe20000001828 */
[----:B------:R-:W-:Y:S01]  /*56e0*/  MOV R66, R131 ;  /* 0x0000008300427202 */ /* 0x000fe20000000f00 */
[----:B------:R-:W-:Y:S01]  /*56f0*/  IMAD.MOV.U32 R67, RZ, RZ, R128 ;  /* 0x000000ffff437224 */ /* 0x000fe200078e0080 */
[----:B------:R-:W-:Y:S01]  /*5700*/  MOV R100, R129 ;  /* 0x0000008100647202 */ /* 0x000fe20000000f00 */
[----:B------:R-:W-:Y:S02]  /*5710*/  IMAD.MOV.U32 R101, RZ, RZ, R145 ;  /* 0x000000ffff657224 */ /* 0x000fe400078e0091 */
[----:B------:R-:W-:Y:S02]  /*5720*/  IMAD.MOV.U32 R102, RZ, RZ, R144 ;  /* 0x000000ffff667224 */ /* 0x000fe400078e0090 */
[----:B------:R-:W-:Y:S01]  /*5730*/  HMMA.16816.F32 R20, R4, R62, R96 ;  /* 0x0000003e0414723c */ /* 0x000fe20000001860 */
[----:B-1----:R-:W-:-:S06]  /*5740*/  FFMA.FTZ R8, R168, c[0x0][0x2d0], -R13 ;  /* 0x0000b400a8087a23 */ /* 0x002fcc000001080d */
[----:B------:R-:W-:Y:S01]  /*5750*/  MOV R98, R95 ;  /* 0x0000005f00627202 */ /* 0x000fe20000000f00 */
[----:B------:R-:W1:Y:S01]  /*5760*/  LDSM.16.MT88.4 R168, [R226+0x3080] ;  /* 0x00308000e2a8783b */ /* 0x000e620000004200 */
[----:B--2---:R-:W-:Y:S01]  /*5770*/  IMAD.MOV.U32 R35, RZ, RZ, R52 ;  /* 0x000000ffff237224 */ /* 0x004fe200078e0034 */
[----:B------:R2:W-:Y:S01]  /*5780*/  MUFU.EX2 R252, R8 ;  /* 0x0000000800fc7308 */ /* 0x0005e20000000800 */
[----:B------:R-:W-:Y:S01]  /*5790*/  IMAD.MOV.U32 R52, RZ, RZ, R60 ;  /* 0x000000ffff347224 */ /* 0x000fe200078e003c */
[----:B------:R-:W-:Y:S01]  /*57a0*/  HMMA.16816.F32 R104, R4, R72, R104 ;  /* 0x000000480468723c */ /* 0x000fe20000001868 */
[----:B------:R-:W-:Y:S01]  /*57b0*/  LDSM.16.MT88.4 R60, [R227+0x3080] ;  /* 0x00308000e33c783b */ /* 0x000fe20000004200 */
[----:B------:R-:W-:Y:S01]  /*57c0*/  F2FP.PACK_AB R128, R35, R64 ;  /* 0x000000402380723e */ /* 0x000fe200000000ff */
[----:B------:R-:W-:Y:S02]  /*57d0*/  IMAD.MOV.U32 R99, RZ, RZ, R92 ;  /* 0x000000ffff637224 */ /* 0x000fe400078e005c */
[----:B------:R-:W-:-:S02]  /*57e0*/  IMAD.MOV.U32 R97, RZ, RZ, R100 ;  /* 0x000000ffff617224 */ /* 0x000fc400078e0064 */
[----:B------:R-:W-:Y:S01]  /*57f0*/  IMAD.MOV.U32 R96, RZ, RZ, R67 ;  /* 0x000000ffff607224 */ /* 0x000fe200078e0043 */
[C---:B------:R-:W-:Y:S01]  /*5800*/  HMMA.16816.F32 R72, R4.reuse, R74, R108 ;  /* 0x0000004a0448723c */ /* 0x040fe2000000186c */
[----:B------:R-:W-:Y:S01]  /*5810*/  LDSM.16.MT88.4 R108, [R228+0x4880] ;  /* 0x00488000e46c783b */ /* 0x000fe20000004200 */
[----:B------:R-:W-:Y:S02]  /*5820*/  IMAD.MOV.U32 R67, RZ, RZ, R167 ;  /* 0x000000ffff437224 */ /* 0x000fe400078e00a7 */
[----:B------:R-:W-:Y:S02]  /*5830*/  IMAD.MOV.U32 R100, RZ, RZ, R28 ;  /* 0x000000ffff647224 */ /* 0x000fe400078e001c */
[----:B--2---:R-:W-:Y:S02]  /*5840*/  FFMA.FTZ R8, R162, c[0x0][0x2d0], -R13 ;  /* 0x0000b400a2087a23 */ /* 0x004fe4000001080d */
[----:B------:R-:W-:Y:S01]  /*5850*/  HMMA.16816.F32 R88, R4, R58, R88 ;  /* 0x0000003a0458723c */ /* 0x000fe20000001858 */
[----:B------:R-:W-:Y:S01]  /*5860*/  IMAD.MOV.U32 R167, RZ, RZ, R57 ;  /* 0x000000ffffa77224 */ /* 0x000fe200078e0039 */
[----:B------:R2:W-:Y:S01]  /*5870*/  MUFU.EX2 R138, R8 ;  /* 0x00000008008a7308 */ /* 0x0005e20000000800 */
[----:B------:R-:W-:Y:S01]  /*5880*/  IMAD.MOV.U32 R28, RZ, RZ, R80 ;  /* 0x000000ffff1c7224 */ /* 0x000fe200078e0050 */
[----:B------:R-:W-:Y:S01]  /*5890*/  MOV R80, R65 ;  /* 0x0000004100507202 */ /* 0x000fe20000000f00 */
[----:B------:R-:W-:-:S03]  /*58a0*/  IMAD.MOV.U32 R57, RZ, RZ, R83 ;  /* 0x000000ffff397224 */ /* 0x000fc600078e0053 */
[C---:B------:R-:W-:Y:S01]  /*58b0*/  HMMA.16816.F32 R36, R4.reuse, R38, R76 ;  /* 0x000000260424723c */ /* 0x040fe2000000184c */
[----:B------:R-:W-:Y:S07]  /*58c0*/  LDSM.16.MT88.4 R76, [R225+0x4880] ;  /* 0x00488000e14c783b */ /* 0x000fee0000004200 */
[----:B------:R-:W-:Y:S01]  /*58d0*/  HMMA.16816.F32 R48, R4, R30, R48 ;  /* 0x0000001e0430723c */ /* 0x000fe20000001830 */
[----:B--2---:R-:W-:Y:S02]  /*58e0*/  FFMA.FTZ R8, R158, c[0x0][0x2d0], -R12 ;  /* 0x0000b4009e087a23 */ /* 0x004fe4000001080c */
[----:B------:R-:W-:-:S02]  /*58f0*/  IMAD.MOV.U32 R158, RZ, RZ, R184 ;  /* 0x000000ffff9e7224 */ /* 0x000fc400078e00b8 */
[----:B------:R2:W-:Y:S01]  /*5900*/  MUFU.EX2 R134, R8 ;  /* 0x0000000800867308 */ /* 0x0005e20000000800 */
[----:B------:R-:W-:Y:S01]  /*5910*/  MOV R65, R233 ;  /* 0x000000e900417202 */ /* 0x000fe20000000f00 */
[----:B------:R-:W-:Y:S02]  /*5920*/  IMAD.MOV.U32 R83, RZ, RZ, R234 ;  /* 0x000000ffff537224 */ /* 0x000fe400078e00ea */
[----:B------:R3:W5:Y:S04]  /*5930*/  LDL.LU R234, [R1+0x60] ;  /* 0x0000600001ea7983 */ /* 0x0007680000300800 */
[----:B------:R3:W5:Y:S01]  /*5940*/  LDL.LU R233, [R1+0x5c] ;  /* 0x00005c0001e97983 */ /* 0x0007620000300800 */
[----:B--2---:R-:W-:Y:S02]  /*5950*/  FFMA.FTZ R8, R159, c[0x0][0x2d0], -R12 ;  /* 0x0000b4009f087a23 */ /* 0x004fe4000001080c */
[----:B------:R-:W-:-:S02]  /*5960*/  IMAD.MOV.U32 R159, RZ, RZ, R93 ;  /* 0x000000ffff9f7224 */ /* 0x000fc400078e005d */
[----:B------:R2:W4:Y:S01]  /*5970*/  MUFU.EX2 R33, R8 ;  /* 0x0000000800217308 */ /* 0x0005220000000800 */
[----:B------:R-:W-:Y:S01]  /*5980*/  LDSM.16.MT88.4 R92, [R226+0x4880] ;  /* 0x00488000e25c783b */ /* 0x000fe20000004200 */
[----:B--2---:R-:W-:Y:S01]  /*5990*/  FFMA.FTZ R8, R161, c[0x0][0x2d0], -R12 ;  /* 0x0000b400a1087a23 */ /* 0x004fe2000001080c */
[----:B----4-:R-:W-:-:S05]  /*59a0*/  F2FP.PACK_AB R129, R33, R134 ;  /* 0x000000862181723e */ /* 0x010fca00000000ff */
[----:B------:R2:W-:Y:S02]  /*59b0*/  MUFU.EX2 R133, R8 ;  /* 0x0000000800857308 */ /* 0x0005e40000000800 */
[----:B--2---:R-:W-:Y:S02]  /*59c0*/  FFMA.FTZ R8, R160, c[0x0][0x2d0], -R12 ;  /* 0x0000b400a0087a23 */ /* 0x004fe4000001080c */
[----:B------:R-:W-:Y:S04]  /*59d0*/  HMMA.16816.F32 R12, R4, R54, R68 ;  /* 0x00000036040c723c */ /* 0x000fe80000001844 */
[----:B------:R-:W2:Y:S03]  /*59e0*/  MUFU.EX2 R32, R8 ;  /* 0x0000000800207308 */ /* 0x000ea60000000800 */
[----:B------:R-:W-:Y:S01]  /*59f0*/  IMAD.MOV.U32 R69, RZ, RZ, R118 ;  /* 0x000000ffff457224 */ /* 0x000fe200078e0076 */
[----:B------:R-:W-:Y:S01]  /*5a00*/  MOV R118, R186 ;  /* 0x000000ba00767202 */ /* 0x000fe20000000f00 */
[----:B------:R-:W-:Y:S01]  /*5a10*/  IMAD.MOV.U32 R70, RZ, RZ, R119 ;  /* 0x000000ffff467224 */ /* 0x000fe200078e0077 */
[----:B------:R-:W-:Y:S01]  /*5a20*/  MOV R68, R87 ;  /* 0x0000005700447202 */ /* 0x000fe20000000f00 */
[----:B------:R-:W-:Y:S01]  /*5a30*/  IMAD.MOV.U32 R119, RZ, RZ, R187 ;  /* 0x000000ffff777224 */ /* 0x000fe200078e00bb */
[----:B------:R-:W-:Y:S01]  /*5a40*/  MOV R71, R116 ;  /* 0x0000007400477202 */ /* 0x000fe20000000f00 */
[----:B------:R-:W4:Y:S01]  /*5a50*/  LDSM.16.MT88.4 R184, [R228+0x3080] ;  /* 0x00308000e4b8783b */ /* 0x000f220000004200 */
[----:B------:R-:W-:Y:S01]  /*5a60*/  IMAD.MOV.U32 R87, RZ, RZ, R130 ;  /* 0x000000ffff577224 */ /* 0x000fe200078e0082 */
[----:B------:R-:W-:Y:S01]  /*5a70*/  F2FP.PACK_AB R130, R138, R252 ;  /* 0x000000fc8a82723e */ /* 0x000fe200000000ff */
[----:B------:R-:W-:Y:S01]  /*5a80*/  FFMA.FTZ R4, R165, c[0x0][0x2d0], -R0 ;  /* 0x0000b400a5047a23 */ /* 0x000fe20000010800 */
[----:B--2---:R-:W-:Y:S01]  /*5a90*/  F2FP.PACK_AB R131, R32, R133 ;  /* 0x000000852083723e */ /* 0x004fe200000000ff */
[----:B------:R-:W2:Y:S01]  /*5aa0*/  LDSM.16.MT88.4 R8, [R227+0x4880] ;  /* 0x00488000e308783b */ /* 0x000ea20000004200 */
[----:B------:R-:W-:-:S05]  /*5ab0*/  IMAD.MOV.U32 R116, RZ, RZ, R147 ;  /* 0x000000ffff747224 */ /* 0x000fca00078e0093 */
[C---:B-1----:R-:W-:Y:S01]  /*5ac0*/  HMMA.16816.F32 R160, R128.reuse, R168, R176 ;  /* 0x000000a880a0723c */ /* 0x042fe200000018b0 */
[----:B------:R1:W-:Y:S07]  /*5ad0*/  MUFU.EX2 R31, R4 ;  /* 0x00000004001f7308 */ /* 0x0003ee0000000800 */
[----:B------:R-:W-:Y:S01]  /*5ae0*/  HMMA.16816.F32 R144, R128, R152, R172 ;  /* 0x000000988090723c */ /* 0x000fe200000018ac */
[----:B-1----:R-:W-:-:S07]  /*5af0*/  FFMA.FTZ R4, R166, c[0x0][0x2d0], -R0 ;  /* 0x0000b400a6047a23 */ /* 0x002fce0000010800 */
[C---:B----4-:R-:W-:Y:S07]  /*5b00*/  HMMA.16816.F32 R176, R128.reuse, R184, R68 ;  /* 0x000000b880b0723c */ /* 0x050fee0000001844 */
        /* <DEDUP_REMOVED lines=13> */
[----:B------:R-:W-:Y:S01]  /*5be0*/  HMMA.16816.F32 R52, R128, R60, R68 ;  /* 0x0000003c8034723c */ /* 0x000fe20000001844 */
[----:B------:R-:W-:Y:S01]  /*5bf0*/  IMAD.MOV.U32 R56, RZ, RZ, R82 ;  /* 0x000000ffff387224 */ /* 0x000fe200078e0052 */
[----:B------:R1:W4:Y:S01]  /*5c00*/  MUFU.EX2 R30, R4 ;  /* 0x00000004001e7308 */ /* 0x0003220000000800 */
[----:B------:R-:W-:-:S04]  /*5c10*/  IMAD.MOV.U32 R81, RZ, RZ, R84 ;  /* 0x000000ffff517224 */ /* 0x000fc800078e0054 */
        /* <DEDUP_REMOVED lines=16> */
[--C-:B-1----:R-:W-:Y:S01]  /*5d20*/  FFMA.FTZ R4, R188, c[0x0][0x2d0], -R0.reuse ;  /* 0x0000b400bc047a23 */ /* 0x102fe20000010800 */
[----:B------:R-:W-:Y:S01]  /*5d30*/  MOV R29, R86 ;  /* 0x00000056001d7202 */ /* 0x000fe20000000f00 */
[----:B------:R-:W-:Y:S01]  /*5d40*/  FFMA.FTZ R0, R189, c[0x0][0x2d0], -R0 ;  /* 0x0000b400bd007a23 */ /* 0x000fe20000010800 */
[----:B------:R-:W-:Y:S01]  /*5d50*/  MOV R173, R97 ;  /* 0x0000006100ad7202 */ /* 0x000fe20000000f00 */
[----:B------:R-:W-:Y:S01]  /*5d60*/  IMAD.MOV.U32 R97, RZ, RZ, R67 ;  /* 0x000000ffff617224 */ /* 0x000fe200078e0043 */
[----:B------:R-:W-:Y:S01]  /*5d70*/  MOV R67, R158 ;  /* 0x0000009e00437202 */ /* 0x000fe20000000f00 */
[----:B------:R-:W-:Y:S01]  /*5d80*/  IMAD.MOV.U32 R158, RZ, RZ, R167 ;  /* 0x000000ffff9e7224 */ /* 0x000fe200078e00a7 */
[----:B------:R-:W-:Y:S01]  /*5d90*/  MOV R167, R28 ;  /* 0x0000001c00a77202 */ /* 0x000fe20000000f00 */
[----:B------:R-:W-:Y:S01]  /*5da0*/  IMAD.MOV.U32 R5, RZ, RZ, R29 ;  /* 0x000000ffff057224 */ /* 0x000fe200078e001d */
[----:B------:R1:W-:Y:S01]  /*5db0*/  MUFU.EX2 R28, R0 ;  /* 0x00000000001c7308 */ /* 0x0003e20000000800 */
        /* <DEDUP_REMOVED lines=9> */
[----:B------:R-:W-:-:S02]  /*5e50*/  MOV R159, R102 ;  /* 0x00000066009f7202 */ /* 0x000fc40000000f00 */
[----:B------:R-:W-:Y:S01]  /*5e60*/  HMMA.16816.F32 R100, R128, R108, R216 ;  /* 0x0000006c8064723c */ /* 0x000fe200000018d8 */
[----:B-1----:R-:W-:Y:S01]  /*5e70*/  FFMA.FTZ R0, R139, c[0x0][0x2d0], -R2 ;  /* 0x0000b4008b007a23 */ /* 0x002fe20000010802 */
[----:B------:R-:W-:Y:S01]  /*5e80*/  MOV R56, R80 ;  /* 0x0000005000387202 */ /* 0x000fe20000000f00 */
[----:B------:R-:W-:-:S04]  /*5e90*/  IMAD.MOV.U32 R57, RZ, RZ, R81 ;  /* 0x000000ffff397224 */ /* 0x000fc800078e0051 */
[----:B------:R-:W-:Y:S01]  /*5ea0*/  IMAD.MOV.U32 R218, RZ, RZ, R5 ;  /* 0x000000ffffda7224 */ /* 0x000fe200078e0005 */
[----:B------:R-:W-:Y:S01]  /*5eb0*/  MOV R80, R84 ;  /* 0x0000005400507202 */ /* 0x000fe20000000f00 */
[----:B------:R1:W-:Y:S01]  /*5ec0*/  MUFU.EX2 R5, R0 ;  /* 0x0000000000057308 */ /* 0x0003e20000000800 */
[----:B------:R-:W-:Y:S01]  /*5ed0*/  IMAD.MOV.U32 R81, RZ, RZ, R85 ;  /* 0x000000ffff517224 */ /* 0x000fe200078e0055 */
[----:B------:R-:W-:Y:S01]  /*5ee0*/  MOV R85, R229 ;  /* 0x000000e500557202 */ /* 0x000fe20000000f00 */
[----:B------:R-:W-:Y:S02]  /*5ef0*/  IMAD.MOV.U32 R84, RZ, RZ, R230 ;  /* 0x000000ffff547224 */ /* 0x000fe400078e00e6 */
[----:B------:R-:W-:-:S03]  /*5f00*/  IMAD.MOV.U32 R86, RZ, RZ, R224 ;  /* 0x000000ffff567224 */ /* 0x000fc600078e00e0 */
[----:B------:R-:W2:Y:S01]  /*5f10*/  MUFU.EX2 R29, R4 ;  /* 0x00000004001d7308 */ /* 0x000ea20000000800 */
[----:B------:R-:W-:Y:S01]  /*5f20*/  MOV R6, R84 ;  /* 0x0000005400067202 */ /* 0x000fe20000000f00 */
[----:B------:R-:W-:Y:S02]  /*5f30*/  IMAD.MOV.U32 R7, RZ, RZ, R85 ;  /* 0x000000ffff077224 */ /* 0x000fe400078e0055 */
[----:B-1----:R-:W-:Y:S01]  /*5f40*/  FFMA.FTZ R0, R156, c[0x0][0x2d0], -R2 ;  /* 0x0000b4009c007a23 */ /* 0x002fe20000010802 */
[----:B------:R-:W-:Y:S01]  /*5f50*/  MOV R34, R86 ;  /* 0x0000005600227202 */ /* 0x000fe20000000f00 */
[----:B------:R-:W-:Y:S02]  /*5f60*/  IMAD.MOV.U32 R58, RZ, RZ, R87 ;  /* 0x000000ffff3a7224 */ /* 0x000fe400078e0057 */
[----:B------:R1:W1:Y:S01]  /*5f70*/  MUFU.EX2 R4, R0 ;  /* 0x0000000000047308 */ /* 0x0002620000000800 */
        /* <DEDUP_REMOVED lines=10> */
[--C-:B-1----:R-:W-:Y:S02]  /*6020*/  FFMA.FTZ R0, R157, c[0x0][0x2d0], -R2.reuse ;  /* 0x0000b4009d007a23 */ /* 0x102fe40000010802 */
[----:B------:R-:W-:Y:S01]  /*6030*/  FFMA.FTZ R2, R164, c[0x0][0x2d0], -R2 ;  /* 0x0000b400a4027a23 */ /* 0x000fe20000010802 */
[----:B------:R-:W-:Y:S02]  /*6040*/  MOV R58, R116 ;  /* 0x00000074003a7202 */ /* 0x000fe40000000f00 */
[----:B--2---:R-:W-:Y:S01]  /*6050*/  HMMA.16816.F32 R116, R128, R8, R212 ;  /* 0x000000088074723c */ /* 0x004fe200000018d4 */
[----:B------:R-:W-:Y:S06]  /*6060*/  MUFU.EX2 R0, R0 ;  /* 0x0000000000007308 */ /* 0x000fec0000000800 */
[----:B------:R-:W-:-:S02]  /*6070*/  MOV R213, R59 ;  /* 0x0000003b00d57202 */ /* 0x000fc40000000f00 */
[----:B------:R-:W1:Y:S01]  /*6080*/  MUFU.EX2 R2, R2 ;  /* 0x0000000200027308 */ /* 0x000e620000000800 */
        /* <DEDUP_REMOVED lines=10> */
[----:B------:R-:W-:-:S02]  /*6130*/  IMAD.MOV.U32 R214, RZ, RZ, R173 ;  /* 0x000000ffffd67224 */ /* 0x000fc400078e00ad */
[----:B------:R-:W-:Y:S02]  /*6140*/  IMAD.MOV.U32 R82, RZ, RZ, R232 ;  /* 0x000000ffff527224 */ /* 0x000fe400078e00e8 */
[----:B------:R-:W-:Y:S01]  /*6150*/  IMAD.MOV.U32 R139, RZ, RZ, R67 ;  /* 0x000000ffff8b7224 */ /* 0x000fe200078e0043 */
[----:B------:R3:W5:Y:S01]  /*6160*/  LDL.LU R232, [R1+0x58] ;  /* 0x0000580001e87983 */ /* 0x0007620000300800 */
[----:B------:R-:W-:Y:S01]  /*6170*/  IMAD.MOV.U32 R247, RZ, RZ, R174 ;  /* 0x000000fffff77224 */ /* 0x000fe200078e00ae */
[----:B------:R-:W-:Y:S01]  /*6180*/  MOV R246, R175 ;  /* 0x000000af00f67202 */ /* 0x000fe20000000f00 */
[----:B------:R-:W-:Y:S01]  /*6190*/  HMMA.16816.F32 R84, R128, R92, R248 ;  /* 0x0000005c8054723c */ /* 0x000fe200000018f8 */
[----:B------:R-:W-:Y:S01]  /*61a0*/  IMAD.MOV.U32 R245, RZ, RZ, R6 ;  /* 0x000000fffff57224 */ /* 0x000fe200078e0006 */
[----:B------:R-:W-:Y:S01]  /*61b0*/  MOV R6, R66 ;  /* 0x0000004200067202 */ /* 0x000fe20000000f00 */
[----:B------:R3:W5:Y:S01]  /*61c0*/  LDL.LU R231, [R1+0x54] ;  /* 0x0000540001e77983 */ /* 0x0007620000300800 */
[----:B------:R-:W-:-:S04]  /*61d0*/  MOV R244, R7 ;  /* 0x0000000700f47202 */ /* 0x000fc80000000f00 */
[----:B------:R-:W-:Y:S01]  /*61e0*/  HMMA.16816.F32 R172, R128, R170, R220 ;  /* 0x000000aa80ac723c */ /* 0x000fe200000018dc */
[----:B------:R-:W-:-:S07]  /*61f0*/  IMAD.MOV.U32 R251, RZ, RZ, R64 ;  /* 0x000000fffffb7224 */ /* 0x000fce00078e0040 */
[----:B------:R-:W-:Y:S01]  /*6200*/  HMMA.16816.F32 R68, R128, R76, R68 ;  /* 0x0000004c8044723c */ /* 0x000fe20000001844 */
[----:B------:R-:W-:Y:S01]  /*6210*/  IMAD.MOV.U32 R223, RZ, RZ, R34 ;  /* 0x000000ffffdf7224 */ /* 0x000fe200078e0022 */
[----:B------:R-:W-:Y:S01]  /*6220*/  MOV R220, R190 ;  /* 0x000000be00dc7202 */ /* 0x000fe20000000f00 */
[----:B------:R-:W-:Y:S01]  /*6230*/  IMAD.MOV.U32 R221, RZ, RZ, R191 ;  /* 0x000000ffffdd7224 */ /* 0x000fe200078e00bf */
[----:B------:R-:W-:Y:S01]  /*6240*/  MOV R34, R65 ;  /* 0x0000004100227202 */ /* 0x000fe20000000f00 */
[----:B------:R-:W-:-:S03]  /*6250*/  IMAD.MOV.U32 R7, RZ, RZ, R99 ;  /* 0x000000ffff077224 */ /* 0x000fc600078e0063 */
[C---:B------:R-:W-:Y:S01]  /*6260*/  HMMA.16816.F32 R112, R128.reuse, R110, R112 ;  /* 0x0000006e8070723c */ /* 0x040fe20000001870 */
[----:B------:R-:W-:Y:S01]  /*6270*/  MOV R248, R167 ;  /* 0x000000a700f87202 */ /* 0x000fe20000000f00 */
[----:B------:R-:W-:Y:S01]  /*6280*/  IMAD.MOV.U32 R249, RZ, RZ, R56 ;  /* 0x000000fffff97224 */ /* 0x000fe200078e0038 */
[----:B------:R-:W-:Y:S01]  /*6290*/  MOV R250, R57 ;  /* 0x0000003900fa7202 */ /* 0x000fe20000000f00 */
[----:B------:R3:W5:Y:S04]  /*62a0*/  LDL.LU R230, [R1+0x50] ;  /* 0x0000500001e67983 */ /* 0x0007680000300800 */
[C---:B------:R-:W-:Y:S01]  /*62b0*/  HMMA.16816.F32 R188, R128.reuse, R186, R208 ;  /* 0x000000ba80bc723c */ /* 0x040fe200000018d0 */
[----:B------:R-:W-:Y:S01]  /*62c0*/  MOV R222, R58 ;  /* 0x0000003a00de7202 */ /* 0x000fe20000000f00 */
[----:B------:R3:W5:Y:S04]  /*62d0*/  LDL.LU R229, [R1+0x4c] ;  /* 0x00004c0001e57983 */ /* 0x0007680000300800 */
[----:B------:R3:W5:Y:S01]  /*62e0*/  LDL.LU R224, [R1+0x48] ;  /* 0x0000480001e07983 */ /* 0x0007620000300800 */
[----:B------:R-:W-:Y:S01]  /*62f0*/  MOV R210, R96 ;  /* 0x0000006000d27202 */ /* 0x000fe20000000f00 */
[----:B------:R-:W-:Y:S01]  /*6300*/  HMMA.16816.F32 R64, R128, R62, R204 ;  /* 0x0000003e8040723c */ /* 0x000fe200000018cc */
[----:B------:R-:W-:Y:S01]  /*6310*/  IMAD.MOV.U32 R209, RZ, RZ, R97 ;  /* 0x000000ffffd17224 */ /* 0x000fe200078e0061 */
[----:B------:R-:W-:-:S05]  /*6320*/  MOV R208, R98 ;  /* 0x0000006200d07202 */ /* 0x000fca0000000f00 */
[----:B------:R-:W-:Y:S01]  /*6330*/  IMAD.MOV.U32 R204, RZ, RZ, R80 ;  /* 0x000000ffffcc7224 */ /* 0x000fe200078e0050 */
[----:B------:R-:W-:Y:S01]  /*6340*/  MOV R205, R81 ;  /* 0x0000005100cd7202 */ /* 0x000fe20000000f00 */
[----:B------:R-:W-:Y:S01]  /*6350*/  IMAD.MOV.U32 R206, RZ, RZ, R82 ;  /* 0x000000ffffce7224 */ /* 0x000fe200078e0052 */
[----:B------:R-:W-:Y:S01]  /*6360*/  MOV R207, R83 ;  /* 0x0000005300cf7202 */ /* 0x000fe20000000f00 */
[C---:B------:R-:W-:Y:S08]  /*6370*/  HMMA.16816.F32 R96, R128.reuse, R94, R148 ;  /* 0x0000005e8060723c */ /* 0x040ff00000001894 */
[C---:B------:R-:W-:Y:S08]  /*6380*/  HMMA.16816.F32 R80, R128.reuse, R78, R200 ;  /* 0x0000004e8050723c */ /* 0x040ff000000018c8 */
[----:B------:R-:W-:Y:S07]  /*6390*/  HMMA.16816.F32 R128, R128, R10, R124 ;  /* 0x0000000a8080723c */ /* 0x000fee000000187c */
[----:B----4-:R-:W-:-:S02]  /*63a0*/  F2FP.PACK_AB R124, R30, R31 ;  /* 0x0000001f1e7c723e */ /* 0x010fc400000000ff */
[----:B------:R-:W-:Y:S02]  /*63b0*/  F2FP.PACK_AB R126, R28, R29 ;  /* 0x0000001d1c7e723e */ /* 0x000fe400000000ff */
[----:B------:R-:W-:Y:S02]  /*63c0*/  F2FP.PACK_AB R125, R4, R5 ;  /* 0x00000005047d723e */ /* 0x000fe400000000ff */
[----:B-1----:R-:W-:Y:S01]  /*63d0*/  F2FP.PACK_AB R127, R2, R0 ;  /* 0x00000000027f723e */ /* 0x002fe200000000ff */
[----:B------:R-:W-:Y:S02]  /*63e0*/  FADD.FTZ R6, R6, R204 ;  /* 0x000000cc06067221 */ /* 0x000fe40000010000 */
[----:B------:R-:W-:-:S04]  /*63f0*/  FADD.FTZ R7, R7, R205 ;  /* 0x000000cd07077221 */ /* 0x000fc80000010000 */
[----:B------:R-:W-:Y:S01]  /*6400*/  HMMA.16816.F32 R148, R124, R152, R104 ;  /* 0x000000987c94723c */ /* 0x000fe20000001868 */
[----:B------:R-:W-:Y:S02]  /*6410*/  IMAD.MOV.U32 R211, RZ, RZ, R59 ;  /* 0x000000ffffd37224 */ /* 0x000fe400078e003b */
[----:B------:R-:W-:-:S05]  /*6420*/  FADD.FTZ R6, R208, R6 ;  /* 0x00000006d0067221 */ /* 0x000fca0000010000 */
[----:B------:R-:W-:Y:S01]  /*6430*/  HMMA.16816.F32 R152, R124, R154, R72 ;  /* 0x0000009a7c98723c */ /* 0x000fe20000001848 */
[----:B------:R-:W-:-:S07]  /*6440*/  FADD.FTZ R7, R209, R7 ;  /* 0x00000007d1077221 */ /* 0x000fce0000010000 */
[----:B------:R-:W-:Y:S01]  /*6450*/  HMMA.16816.F32 R72, R124, R76, R24 ;  /* 0x0000004c7c48723c */ /* 0x000fe20000001818 */
[----:B------:R-:W-:-:S07]  /*6460*/  FADD.FTZ R6, R211, R6 ;  /* 0x00000006d3067221 */ /* 0x000fce0000010000 */
[----:B------:R-:W-:Y:S01]  /*6470*/  HMMA.16816.F32 R76, R124, R78, R12 ;  /* 0x0000004e7c4c723c */ /* 0x000fe2000000180c */
[----:B------:R-:W-:-:S06]  /*6480*/  FADD.FTZ R7, R220, R7 ;  /* 0x00000007dc077221 */ /* 0x000fcc0000010000 */
        /* <DEDUP_REMOVED lines=12> */
[----:B------:R-:W-:-:S06]  /*6550*/  FADD.FTZ R6, R215, R13 ;  /* 0x0000000dd7067221 */ /* 0x000fcc0000010000 */
[----:B------:R-:W-:Y:S02]  /*6560*/  FADD.FTZ R9, R214, R14 ;  /* 0x0000000ed6097221 */ /* 0x000fe40000010000 */
[----:B------:R-:W-:Y:S02]  /*6570*/  FADD.FTZ R8, R216, R12 ;  /* 0x0000000cd8087221 */ /* 0x000fe40000010000 */
[----:B------:R-:W-:Y:S02]  /*6580*/  FADD.FTZ R12, R217, R7 ;  /* 0x00000007d90c7221 */ /* 0x000fe40000010000 */
[----:B------:R-:W-:Y:S01]  /*6590*/  FADD.FTZ R7, R218, R9 ;  /* 0x00000009da077221 */ /* 0x000fe20000010000 */
[----:B------:R-:W-:Y:S01]  /*65a0*/  HMMA.16816.F32 R56, R124, R60, R44 ;  /* 0x0000003c7c38723c */ /* 0x000fe2000000182c */
[----:B------:R-:W-:Y:S02]  /*65b0*/  FADD.FTZ R9, R219, R6 ;  /* 0x00000006db097221 */ /* 0x000fe40000010000 */
[----:B------:R-:W-:-:S02]  /*65c0*/  FADD.FTZ R6, R139, R8 ;  /* 0x000000088b067221 */ /* 0x000fc40000010000 */
[----:B------:R-:W-:-:S03]  /*65d0*/  FADD.FTZ R7, R248, R7 ;  /* 0x00000007f8077221 */ /* 0x000fc60000010000 */
[C---:B------:R-:W-:Y:S08]  /*65e0*/  HMMA.16816.F32 R60, R124.reuse, R62, R88 ;  /* 0x0000003e7c3c723c */ /* 0x040ff00000001858 */
[C---:B------:R-:W-:Y:S08]  /*65f0*/  HMMA.16816.F32 R180, R124.reuse, R184, R180 ;  /* 0x000000b87cb4723c */ /* 0x040ff000000018b4 */
[C---:B------:R-:W-:Y:S08]  /*6600*/  HMMA.16816.F32 R88, R124.reuse, R92, R140 ;  /* 0x0000005c7c58723c */ /* 0x040ff0000000188c */
[C---:B------:R-:W-:Y:S08]  /*6610*/  HMMA.16816.F32 R104, R124.reuse, R108, R192 ;  /* 0x0000006c7c68723c */ /* 0x040ff000000018c0 */
[C---:B------:R-:W-:Y:S08]  /*6620*/  HMMA.16816.F32 R168, R124.reuse, R170, R16 ;  /* 0x000000aa7ca8723c */ /* 0x040ff00000001810 */
[C---:B------:R-:W-:Y:S08]  /*6630*/  HMMA.16816.F32 R184, R124.reuse, R186, R20 ;  /* 0x000000ba7cb8723c */ /* 0x040ff00000001814 */
[C---:B------:R-:W-:Y:S08]  /*6640*/  HMMA.16816.F32 R92, R124.reuse, R94, R36 ;  /* 0x0000005e7c5c723c */ /* 0x040ff00000001824 */
[----:B------:R-:W-:Y:S01]  /*6650*/  HMMA.16816.F32 R108, R124, R110, R48 ;  /* 0x0000006e7c6c723c */ /* 0x000fe20000001830 */
[----:B------:R-:W-:-:S07]  /*6660*/  FADD.FTZ R8, R249, R12 ;  /* 0x0000000cf9087221 */ /* 0x000fce0000010000 */
[----:B------:R-:W-:Y:S07]  /*6670*/  HMMA.16816.F32 R124, R124, R10, R40 ;  /* 0x0000000a7c7c723c */ /* 0x000fee0000001828 */
        /* <DEDUP_REMOVED lines=16> */
[----:B------:R-:W-:Y:S01]  /*6780*/  FADD.FTZ R7, R32, R5 ;  /* 0x0000000520077221 */ /* 0x000fe20000010000 */
[----:B------:R1:W-:Y:S01]  /*6790*/  STL [R1+0xc], R0 ;  /* 0x00000c0001007387 */ /* 0x0003e20000100800 */
[----:B------:R-:W-:Y:S01]  /*67a0*/  FADD.FTZ R5, R28, R6 ;  /* 0x000000061c057221 */ /* 0x000fe20000010000 */
[----:B------:R-:W-:Y:S02]  /*67b0*/  UIMAD.WIDE.U32 UR18, UR17, UR4, URZ ;  /* 0x00000004111272a5 */ /* 0x000fe4000f8e003f */
[----:B------:R3:W-:Y:S04]  /*67c0*/  STL [R1+0x4], R7 ;  /* 0x0000040701007387 */ /* 0x0007e80000100800 */
[----:B------:R3:W-:Y:S01]  /*67d0*/  STL [R1+0x8], R5 ;  /* 0x0000080501007387 */ /* 0x0007e20000100800 */
[----:B------:R-:W-:Y:S01]  /*67e0*/  PLOP3.LUT P0, PT, PT, PT, UP2, 0x40, 0x0 ;  /* 0x000000000000781c */ /* 0x000fe20003f0e828 */
[----:B------:R-:W-:Y:S01]  /*67f0*/  @UP3 UMOV UR7, UR19 ;  /* 0x0000001300073c82 */ /* 0x000fe20008000000 */
[----:B-1----:R-:W-:-:S05]  /*6800*/  FADD.FTZ R0, R2, R4 ;  /* 0x0000000402007221 */ /* 0x002fca0000010000 */
[----:B------:R3:W-:Y:S01]  /*6810*/  STL [R1+0x10], R0 ;  /* 0x0000100001007387 */ /* 0x0007e20000100800 */
[----:B------:R-:W-:-:S04]  /*6820*/  @UP3 USHF.R.U32.HI UR17, URZ, UR5, UR7 ;  /* 0x000000053f113299 */ /* 0x000fc80008011607 */
[----:B------:R-:W-:-:S03]  /*6830*/  UIADD3 UR4, UR16, UR17, URZ ;  /* 0x0000001110047290 */ /* 0x000fc6000fffe03f */
[----:B------:R-:W-:Y:S02]  /*6840*/  ULDC UR16, c[0x0][0x328] ;  /* 0x0000ca0000107ab9 */ /* 0x000fe40000000800 */
[----:B------:R-:W-:Y:S01]  /*6850*/  UIADD3 UR16, UR4, UR16, URZ ;  /* 0x0000001004107290 */ /* 0x000fe2000fffe03f */
[----:B------:R-:W-:Y:S01]  /*6860*/  IADD3 R242, R242, -0x2, RZ ;  /* 0xfffffffef2f27810 */ /* 0x000fe20007ffe0ff */
[----:B------:R-:W-:Y:S05]  /*6870*/  @P0 BRA `(.L_x_898) ;  /* 0x0000013000000947 */ /* 0x000fea0003800000 */
[----:B------:R-:W-:Y:S01]  /*6880*/  ISETP.LT.AND P0, PT, RZ, UR4, PT ;  /* 0x00000004ff007c0c */ /* 0x000fe2000bf01270 */
[----:B------:R-:W-:Y:S02]  /*6890*/  UIADD3 UR17, UR4, -0x1, URZ ;  /* 0xffffffff04117890 */ /* 0x000fe4000fffe03f */
[----:B------:R-:W-:-:S10]  /*68a0*/  ULDC UR7, c[0x0][0x32c] ;  /* 0x0000cb0000077ab9 */ /* 0x000fd40000000800 */
[----:B------:R-:W-:Y:S05]  /*68b0*/  @P0 BRA `(.L_x_899) ;  /* 0x0000007000000947 */ /* 0x000fea0003800000 */
[----:B------:R-:W-:Y:S02]  /*68c0*/  UISETP.NE.AND UP0, UPT, UR7, 0x1, UPT ;  /* 0x000000010700788c */ /* 0x000fe4000bf05270 */
[----:B------:R-:W-:-:S03]  /*68d0*/  UIADD3 UR17, -UR4, URZ, URZ ;  /* 0x0000003f04117290 */ /* 0x000fc6000fffe13f */
[----:B------:R-:W-:Y:S02]  /*68e0*/  ULDC.64 UR4, c[0x0][0x330] ;  /* 0x0000cc0000047ab9 */ /* 0x000fe40000000a00 */
[----:B------:R-:W-:-:S04]  /*68f0*/  UIMAD.WIDE.U32 UR18, UR17, UR4, URZ ;  /* 0x00000004111272a5 */ /* 0x000fc8000f8e003f */
[----:B------:R-:W-:-:S04]  /*6900*/  @UP0 USHF.R.U32.HI UR17, URZ, UR5, UR19 ;  /* 0x000000053f110299 */ /* 0x000fc80008011613 */
[----:B------:R-:W-:Y:S01]  /*6910*/  ULOP3.LUT UR17, URZ, UR17, URZ, 0x33, !UPT ;  /* 0x000000113f117292 */ /* 0x000fe2000f8e333f */
[----:B------:R-:W-:Y:S05]  /*6920*/  BRA `(.L_x_900) ;  /* 0x0000004000007947 */ /* 0x000fea0003800000 */
.L_x_899:
[----:B------:R-:W-:Y:S02]  /*6930*/  UISETP.NE.AND UP0, UPT, UR7, 0x1, UPT ;  /* 0x000000010700788c */ /* 0x000fe4000bf05270 */
[----:B------:R-:W-:Y:S02]  /*6940*/  ULDC.64 UR4, c[0x0][0x330] ;  /* 0x0000cc0000047ab9 */ /* 0x000fe40000000a00 */
[----:B------:R-:W-:-:S07]  /*6950*/  UIMAD.WIDE.U32 UR18, UR17, UR4, URZ ;  /* 0x00000004111272a5 */ /* 0x000fce000f8e003f */
[----:B------:R-:W-:Y:S02]  /*6960*/  @UP0 USHF.R.U32.HI UR17, URZ, UR5, UR19 ;  /* 0x000000053f110299 */ /* 0x000fe40008011613 */
.L_x_900:
[----:B------:R-:W-:Y:S02]  /*6970*/  ULDC UR4, c[0x0][0x32c] ;  /* 0x0000cb0000047ab9 */ /* 0x000fe40000000800 */
[----:B------:R-:W-:-:S04]  /*6980*/  UIMAD UR4, UR17, UR7, UR4 ;  /* 0x00000007110472a4 */ /* 0x000fc8000f8e0204 */
[----:B------:R-:W-:-:S04]  /*6990*/  UISETP.LT.AND UP0, UPT, UR16, UR4, UPT ;  /* 0x000000041000728c */ /* 0x000fc8000bf01270 */
[----:B------:R-:W-:-:S04]  /*69a0*/  USEL UR16, UR16, UR4, UP0 ;  /* 0x0000000410107287 */ /* 0x000fc80008000000 */
.L_x_898:
[----:B------:R-:W-:-:S04]  /*69b0*/  UIMAD.WIDE UR4, UR16, 0x2aaaaaab, URZ ;  /* 0x2aaaaaab100478a5 */ /* 0x000fc8000f8e023f */
[----:B------:R-:W-:-:S04]  /*69c0*/  USHF.R.U32.HI UR4, URZ, 0x1f, UR5 ;  /* 0x0000001f3f047899 */ /* 0x000fc80008011605 */
[----:B------:R-:W-:-:S04]  /*69d0*/  ULEA.HI.SX32 UR4, UR5, UR4, 0x1d ;  /* 0x0000000405047291 */ /* 0x000fc8000f8fea3f */
[----:B------:R-:W-:-:S04]  /*69e0*/  UISETP.LT.AND UP0, UPT, UR8, UR4, UPT ;  /* 0x000000040800728c */ /* 0x000fc8000bf01270 */
[----:B------:R-:W-:-:S06]  /*69f0*/  USEL UR4, UR8, UR4, !UP0 ;  /* 0x0000000408047287 */ /* 0x000fcc000c000000 */
[----:B------:R-:W-:-:S13]  /*6a00*/  ISETP.GE.AND P0, PT, R242, UR4, PT ;  /* 0x00000004f2007c0c */ /* 0x000fda000bf06270 */
[----:B------:R-:W-:Y:S05]  /*6a10*/  @!P0 BRA `(.L_x_901) ;  /* 0x00004c2000008947 */ /* 0x000fea0003800000 */
[----:B---3--:R-:W2:Y:S01]  /*6a20*/  LDL R0, [R1+0x28] ;  /* 0x0000280001007983 */ /* 0x008ea20000100800 */
[----:B------:R-:W-:Y:S01]  /*6a30*/  PLOP3.LUT P1, PT, PT, PT, UP3, 0x80, 0x0 ;  /* 0x000000000000781c */ /* 0x000fe20003f2f038 */
[----:B------:R-:W-:Y:S01]  /*6a40*/  IMAD.MOV.U32 R134, RZ, RZ, R136 ;  /* 0x000000ffff867224 */ /* 0x000fe200078e0088 */
[----:B------:R-:W-:Y:S01]  /*6a50*/  PLOP3.LUT P0, PT, PT, PT, UP3, 0x80, 0x0 ;  /* 0x000000000000781c */ /* 0x000fe20003f0f038 */
[----:B------:R-:W-:Y:S01]  /*6a60*/  IMAD.MOV.U32 R132, RZ, RZ, R137 ;  /* 0x000000ffff847224 */ /* 0x000fe200078e0089 */
[----:B------:R-:W-:Y:S01]  /*6a70*/  MOV R139, R3 ;  /* 0x00000003008b7202 */ /* 0x000fe20000000f00 */
[----:B------:R-:W-:-:S08]  /*6a80*/  IMAD.MOV.U32 R138, RZ, RZ, R135 ;  /* 0x000000ffff8a7224 */ /* 0x000fd000078e0087 */
[----:B--2---:R-:W-:-:S05]  /*6a90*/  @P1 IMAD.HI.U32 R0, R0, c[0x0][0x2c8], RZ ;  /* 0x0000b20000001a27 */ /* 0x004fca00078e00ff */
[----:B------:R-:W-:-:S05]  /*6aa0*/  @P0 SHF.R.U32.HI R0, RZ, c[0x0][0x2cc], R0 ;  /* 0x0000b300ff000a19 */ /* 0x000fca0000011600 */
[----:B------:R1:W-:Y:S02]  /*6ab0*/  @P0 STL [R1+0x18], R0 ;  /* 0x0000180001000387 */ /* 0x0003e40000100800 */
.L_x_918:
[----:B------:R-:W2:Y:S01]  /*6ac0*/  LDL.64 R38, [R1+0x20] ;  /* 0x0000200001267983 */ /* 0x000ea20000100a00 */
[----:B------:R-:W-:Y:S05]  /*6ad0*/  DEPBAR.LE SB0, 0x0 ;  /* 0x000080000000791a */ /* 0x000fea0000000000 */
[----:B------:R-:W-:Y:S01]  /*6ae0*/  BAR.SYNC.DEFER_BLOCKING 0x0 ;  /* 0x0000000000007b1d */ /* 0x000fe20000010000 */
[C---:B------:R-:W-:Y:S11]  /*6af0*/  ISETP.LT.AND P6, PT, R242.reuse, UR8, PT ;  /* 0x00000008f2007c0c */ /* 0x040ff6000bfc1270 */
[----:B------:R-:W-:Y:S02]  /*6b00*/  @!UPT UIADD3 URZ, URZ, URZ, URZ ;  /* 0x0000003f3f3ff290 */ /* 0x000fe4000fffe03f */
[----:B-1----:R-:W-:Y:S01]  /*6b10*/  @!P6 SHF.R.S32.HI R0, RZ, 0x1f, R242 ;  /* 0x0000001fff00e819 */ /* 0x002fe200000114f2 */
[----:B------:R-:W-:Y:S04]  /*6b20*/  @!P6 IMAD.WIDE.U32 R36, R242, c[0x0][0x208], RZ ;  /* 0x00008200f224ea25 */ /* 0x000fe800078e00ff */
[----:B------:R-:W-:Y:S04]  /*6b30*/  @!P6 IMAD R0, R0, c[0x0][0x208], RZ ;  /* 0x000082000000ea24 */ /* 0x000fe800078e02ff */
[----:B------:R-:W-:Y:S01]  /*6b40*/  @!P6 IMAD R0, R242, c[0x0][0x20c], R0 ;  /* 0x00008300f200ea24 */ /* 0x000fe200078e0200 */
[----:B------:R-:W2:Y:S04]  /*6b50*/  LDL.64 R2, [R1+0x40] ;  /* 0x0000400001027983 */ /* 0x000ea80000100a00 */
[----:B------:R-:W-:Y:S02]  /*6b60*/  @!P6 IADD3 R0, R37, R0, RZ ;  /* 0x000000002500e210 */ /* 0x000fe40007ffe0ff */
[----:B-----5:R-:W-:Y:S03]  /*6b70*/  LDSM.16.M88.4 R48, [R231+0x8080] ;  /* 0x00808000e730783b */ /* 0x020fe60000000200 */
[----:B------:R-:W-:Y:S05]  /*6b80*/  @!P6 IMAD R0, R0, 0x30, RZ ;  /* 0x000000300000e824 */ /* 0x000fea00078e02ff */
[----:B------:R-:W1:Y:S08]  /*6b90*/  LDSM.16.M88.4 R16, [R224+0x5080] ;  /* 0x00508000e010783b */ /* 0x000e700000000200 */
[----:B------:R-:W3:Y:S08]  /*6ba0*/  LDSM.16.M88.4 R44, [R231+0xa080] ;  /* 0x00a08000e72c783b */ /* 0x000ef00000000200 */
[----:B------:R-:W4:Y:S08]  /*6bb0*/  LDSM.16.M88.4 R32, [R224+0x5880] ;  /* 0x00588000e020783b */ /* 0x000f300000000200 */
[----:B------:R-:W2:Y:S06]  /*6bc0*/  LDL.64 R246, [R1+0x30] ;  /* 0x0000300001f67983 */ /* 0x000eac0000100a00 */
[----:B------:R-:W2:Y:S08]  /*6bd0*/  LDSM.16.M88.4 R140, [R224+0x6080] ;  /* 0x00608000e08c783b */ /* 0x000eb00000000200 */
[----:B------:R-:W2:Y:S01]  /*6be0*/  LDL.64 R244, [R1+0x38] ;  /* 0x0000380001f47983 */ /* 0x000ea20000100a00 */
[-C--:B-1----:R-:W-:Y:S05]  /*6bf0*/  HMMA.16816.F32 R4, R48, R16.reuse, RZ ;  /* 0x000000103004723c */ /* 0x082fea00000018ff */
[----:B------:R-:W-:Y:S03]  /*6c00*/  LDSM.16.M88.4 R192, [R233+0x8080] ;  /* 0x00808000e9c0783b */ /* 0x000fe60000000200 */
[C---:B---3--:R-:W-:Y:S05]  /*6c10*/  HMMA.16816.F32 R8, R44.reuse, R16, RZ ;  /* 0x000000102c08723c */ /* 0x048fea00000018ff */
[----:B------:R-:W1:Y:S03]  /*6c20*/  LDSM.16.M88.4 R196, [R235] ;  /* 0x00000000ebc4783b */ /* 0x000e660000000200 */
[-C--:B------:R-:W-:Y:S05]  /*6c30*/  HMMA.16816.F32 R12, R44, R18.reuse, RZ ;  /* 0x000000122c0c723c */ /* 0x080fea00000018ff */
[----:B------:R-:W3:Y:S03]  /*6c40*/  LDSM.16.M88.4 R200, [R233+0xa080] ;  /* 0x00a08000e9c8783b */ /* 0x000ee60000000200 */
[C---:B------:R-:W-:Y:S05]  /*6c50*/  HMMA.16816.F32 R16, R48.reuse, R18, RZ ;  /* 0x000000123010723c */ /* 0x040fea00000018ff */
[----:B------:R-:W1:Y:S03]  /*6c60*/  LDSM.16.M88.4 R204, [R241] ;  /* 0x00000000f1cc783b */ /* 0x000e660000000200 */
[-C--:B----4-:R-:W-:Y:S05]  /*6c70*/  HMMA.16816.F32 R20, R48, R32.reuse, RZ ;  /* 0x000000203014723c */ /* 0x090fea00000018ff */
[----:B------:R-:W4:Y:S03]  /*6c80*/  LDSM.16.M88.4 R208, [R240] ;  /* 0x00000000f0d0783b */ /* 0x000f260000000200 */
[C---:B------:R-:W-:Y:S08]  /*6c90*/  HMMA.16816.F32 R24, R44.reuse, R32, RZ ;  /* 0x000000202c18723c */ /* 0x040ff000000018ff */
[-C--:B------:R-:W-:Y:S08]  /*6ca0*/  HMMA.16816.F32 R28, R44, R34.reuse, RZ ;  /* 0x000000222c1c723c */ /* 0x080ff000000018ff */
[C---:B------:R-:W-:Y:S04]  /*6cb0*/  HMMA.16816.F32 R32, R48.reuse, R34, RZ ;  /* 0x000000223020723c */ /* 0x040fe800000018ff */
[----:B--2---:R-:W-:Y:S05]  /*6cc0*/  @!P6 MOV R3, R39 ;  /* 0x000000270003e202 */ /* 0x004fea0000000f00 */
[----:B------:R-:W-:Y:S02]  /*6cd0*/  @!P6 IMAD.WIDE.U32 R2, R36, 0x30, R2 ;  /* 0x000000302402e825 */ /* 0x000fe400078e0002 */
[-C--:B------:R-:W-:Y:S03]  /*6ce0*/  HMMA.16816.F32 R36, R48, R140.reuse, RZ ;  /* 0x0000008c3024723c */ /* 0x080fe600000018ff */
[----:B------:R-:W-:Y:S02]  /*6cf0*/  @!P6 IADD3 R133, R3, R0, RZ ;  /* 0x000000000385e210 */ /* 0x000fe40007ffe0ff */
[C---:B------:R-:W-:Y:S02]  /*6d00*/  @!P6 SHF.L.U32 R0, R2.reuse, 0x1, RZ ;  /* 0x000000010200e819 */ /* 0x040fe400000006ff */
[----:B------:R-:W-:Y:S01]  /*6d10*/  @!P6 SHF.L.U64.HI R133, R2, 0x1, R133 ;  /* 0x000000010285e819 */ /* 0x000fe20000010285 */
[C---:B------:R-:W-:Y:S04]  /*6d20*/  HMMA.16816.F32 R40, R44.reuse, R140, RZ ;  /* 0x0000008c2c28723c */ /* 0x040fe800000018ff */
[C---:B------:R-:W-:Y:S02]  /*6d30*/  @!P6 IADD3 R136, P0, R0.reuse, c[0x0][0x1f8], RZ ;  /* 0x00007e000088ea10 */ /* 0x040fe40007f1e0ff */
[----:B------:R-:W-:Y:S02]  /*6d40*/  @!P6 IADD3 R0, P5, R0, 0x80, RZ ;  /* 0x000000800000e810 */ /* 0x000fe40007fbe0ff */
[-C--:B------:R-:W-:Y:S01]  /*6d50*/  HMMA.16816.F32 R44, R44, R142.reuse, RZ ;  /* 0x0000008e2c2c723c */ /* 0x080fe200000018ff */
[----:B------:R-:W-:Y:S03]  /*6d60*/  @!P6 IADD3.X R137, R133, c[0x0][0x1fc], RZ, P0, !PT ;  /* 0x00007f008589ea10 */ /* 0x000fe600007fe4ff */
[----:B------:R-:W-:Y:S02]  /*6d70*/  @!P6 IADD3 R212, P2, R0, c[0x0][0x1f8], RZ ;  /* 0x00007e0000d4ea10 */ /* 0x000fe40007f5e0ff */
[----:B------:R-:W-:Y:S01]  /*6d80*/  @!PT LDS RZ, [RZ] ;  /* 0x00000000fffff984 */ /* 0x000fe20000000800 */
[----:B------:R-:W-:Y:S01]  /*6d90*/  @!PT LDS RZ, [RZ] ;  /* 0x00000000fffff984 */ /* 0x000fe20000000800 */
[----:B------:R-:W-:Y:S01]  /*6da0*/  @!PT LDS RZ, [RZ] ;  /* 0x00000000fffff984 */ /* 0x000fe20000000800 */
[----:B------:R2:W-:Y:S01]  /*6db0*/  @!P6 LDGSTS.E.BYPASS.LTC128B.128 [R243+0x2080], [R136.64], !P4 ;  /* 0x0208000088f3efae */ /* 0x0005e2000e101d4e */
[----:B------:R-:W-:Y:S01]  /*6dc0*/  @!P6 IADD3 R2, P1, R136, UR10, RZ ;  /* 0x0000000a8802ec10 */ /* 0x000fe2000ff3e0ff */
[----:B------:R-:W-:Y:S04]  /*6dd0*/  HMMA.16816.F32 R48, R48, R142, RZ ;  /* 0x0000008e3030723c */ /* 0x000fe800000018ff */
[----:B------:R-:W-:Y:S02]  /*6de0*/  @!P6 IADD3.X R213, RZ, c[0x0][0x1fc], R133, P2, P5 ;  /* 0x00007f00ffd5ea10 */ /* 0x000fe400017ea485 */
[----:B------:R-:W-:Y:S02]  /*6df0*/  @!P6 IADD3.X R3, R137, UR11, RZ, P1, !PT ;  /* 0x0000000b8903ec10 */ /* 0x000fe40008ffe4ff */
[-C--:B-1----:R-:W-:Y:S01]  /*6e00*/  HMMA.16816.F32 R4, R192, R196.reuse, R4 ;  /* 0x000000c4c004723c */ /* 0x082fe20000001804 */
[----:B------:R1:W-:Y:S04]  /*6e10*/  @!P6 LDGSTS.E.BYPASS.LTC128B.128 [R243+0x3880], [R212.64], !P3 ;  /* 0x03880000d4f3efae */ /* 0x0003e8000d901d4e */
[----:B------:R-:W-:Y:S03]  /*6e20*/  @!P6 IADD3 R140, P0, R2, UR10, RZ ;  /* 0x0000000a028cec10 */ /* 0x000fe6000ff1e0ff */
[C---:B---3--:R-:W-:Y:S01]  /*6e30*/  HMMA.16816.F32 R8, R200.reuse, R196, R8 ;  /* 0x000000c4c808723c */ /* 0x048fe20000001808 */
[----:B------:R3:W-:Y:S03]  /*6e40*/  @!P6 LDGSTS.E.BYPASS.LTC128B.128 [R243+0x2880], [R2.64], !P4 ;  /* 0x0288000002f3efae */ /* 0x0007e6000e101d4e */
[----:B------:R-:W-:Y:S02]  /*6e50*/  @!P6 IADD3.X R141, R3, UR11, RZ, P0, !PT ;  /* 0x0000000b038dec10 */ /* 0x000fe400087fe4ff */
[----:B------:R-:W-:Y:S02]  /*6e60*/  MOV R245, c[0x0][0x1e4] ;  /* 0x0000790000f57a02 */ /* 0x000fe40000000f00 */
[-C--:B------:R-:W-:Y:S01]  /*6e70*/  HMMA.16816.F32 R12, R200, R198.reuse, R12 ;  /* 0x000000c6c80c723c */ /* 0x080fe2000000180c */
[----:B------:R3:W-:Y:S07]  /*6e80*/  @!P6 LDGSTS.E.BYPASS.LTC128B.128 [R243+0x4080], [R2.64+0x80], !P3 ;  /* 0x0408008002f3efae */ /* 0x0007ee000d901d4e */
[C---:B------:R-:W-:Y:S01]  /*6e90*/  HMMA.16816.F32 R16, R192.reuse, R198, R16 ;  /* 0x000000c6c010723c */ /* 0x040fe20000001810 */
[----:B------:R2:W-:Y:S07]  /*6ea0*/  @!P6 LDGSTS.E.BYPASS.LTC128B.128 [R243+0x3080], [R140.64], !P4 ;  /* 0x030800008cf3efae */ /* 0x0005ee000e101d4e */
[-C--:B------:R-:W-:Y:S01]  /*6eb0*/  HMMA.16816.F32 R20, R192, R204.reuse, R20 ;  /* 0x000000ccc014723c */ /* 0x080fe20000001814 */
[----:B------:R2:W-:Y:S02]  /*6ec0*/  @!P6 LDGSTS.E.BYPASS.LTC128B.128 [R243+0x4880], [R140.64+0x80], !P3 ;  /* 0x048800808cf3efae */ /* 0x0005e4000d901d4e */
[C---:B------:R-:W-:Y:S05]  /*6ed0*/  ISETP.GT.AND P6, PT, R242.reuse, UR8, PT ;  /* 0x00000008f2007c0c */ /* 0x040fea000bfc4270 */
[C---:B------:R-:W-:Y:S01]  /*6ee0*/  HMMA.16816.F32 R24, R200.reuse, R204, R24 ;  /* 0x000000ccc818723c */ /* 0x040fe20000001818 */
[----:B-1----:R-:W-:Y:S07]  /*6ef0*/  LDSM.16.M88.4 R212, [R230+0x5080] ;  /* 0x00508000e6d4783b */ /* 0x002fee0000000200 */
[-C--:B------:R-:W-:Y:S01]  /*6f00*/  HMMA.16816.F32 R28, R200, R206.reuse, R28 ;  /* 0x000000cec81c723c */ /* 0x080fe2000000181c */
[----:B------:R-:W0:Y:S03]  /*6f10*/  LDGDEPBAR ;  /* 0x00000000000079af */ /* 0x000e260000000000 */
[----:B------:R-:W-:Y:S02]  /*6f20*/  @P6 IADD3 R0, R242, -0x1, RZ ;  /* 0xfffffffff2006810 */ /* 0x000fe40007ffe0ff */
[----:B---3--:R-:W-:Y:S02]  /*6f30*/  @P6 MOV R3, R247 ;  /* 0x000000f700036202 */ /* 0x008fe40000000f00 */
[C---:B------:R-:W-:Y:S01]  /*6f40*/  HMMA.16816.F32 R32, R192.reuse, R206, R32 ;  /* 0x000000cec020723c */ /* 0x040fe20000001820 */
[----:B------:R-:W-:Y:S03]  /*6f50*/  LDSM.16.M88.4 R216, [R232+0xa080] ;  /* 0x00a08000e8d8783b */ /* 0x000fe60000000200 */
[----:B------:R-:W-:Y:S04]  /*6f60*/  @P6 SHF.R.S32.HI R2, RZ, 0x1f, R0 ;  /* 0x0000001fff026819 */ /* 0x000fe80000011400 */
[-C--:B----4-:R-:W-:Y:S01]  /*6f70*/  HMMA.16816.F32 R36, R192, R208.reuse, R36 ;  /* 0x000000d0c024723c */ /* 0x090fe20000001824 */
[----:B--2---:R-:W1:Y:S03]  /*6f80*/  LDSM.16.M88.4 R140, [R232+0x8080] ;  /* 0x00808000e88c783b */ /* 0x004e660000000200 */
[----:B------:R-:W-:Y:S04]  /*6f90*/  @P6 IMAD R2, R2, c[0x0][0x1e0], RZ ;  /* 0x0000780002026a24 */ /* 0x000fe800078e02ff */
[C---:B------:R-:W-:Y:S01]  /*6fa0*/  HMMA.16816.F32 R40, R200.reuse, R208, R40 ;  /* 0x000000d0c828723c */ /* 0x040fe20000001828 */
[----:B------:R-:W2:Y:S03]  /*6fb0*/  LDSM.16.M88.4 R220, [R230+0x5880] ;  /* 0x00588000e6dc783b */ /* 0x000ea60000000200 */
[----:B------:R-:W-:Y:S04]  /*6fc0*/  @P6 IMAD R2, R0, c[0x0][0x1e4], R2 ;  /* 0x0000790000026a24 */ /* 0x000fe800078e0202 */
[-C--:B------:R-:W-:Y:S01]  /*6fd0*/  HMMA.16816.F32 R44, R200, R210.reuse, R44 ;  /* 0x000000d2c82c723c */ /* 0x080fe2000000182c */
[----:B------:R-:W3:Y:S07]  /*6fe0*/  LDSM.16.M88.4 R196, [R230+0x6080] ;  /* 0x00608000e6c4783b */ /* 0x000eee0000000200 */
[----:B------:R-:W-:Y:S01]  /*6ff0*/  HMMA.16816.F32 R48, R192, R210, R48 ;  /* 0x000000d2c030723c */ /* 0x000fe20000001830 */
[----:B------:R-:W-:Y:S08]  /*7000*/  LDSM.16.M88.4 R200, [R234+0x8080] ;  /* 0x00808000eac8783b */ /* 0x000ff00000000200 */
[----:B------:R-:W4:Y:S01]  /*7010*/  LDSM.16.M88.4 R204, [R229] ;  /* 0x00000000e5cc783b */ /* 0x000f220000000200 */
[-C--:B-1----:R-:W-:Y:S07]  /*7020*/  HMMA.16816.F32 R4, R140, R212.reuse, R4 ;  /* 0x000000d48c04723c */ /* 0x082fee0000001804 */
[----:B------:R-:W1:Y:S01]  /*7030*/  LDSM.16.M88.4 R192, [R234+0xa080] ;  /* 0x00a08000eac0783b */ /* 0x000e620000000200 */
[C---:B------:R-:W-:Y:S07]  /*7040*/  HMMA.16816.F32 R8, R216.reuse, R212, R8 ;  /* 0x000000d4d808723c */ /* 0x040fee0000001808 */
[----:B------:R-:W1:Y:S01]  /*7050*/  LDSM.16.M88.4 R208, [R229+0x800] ;  /* 0x00080000e5d0783b */ /* 0x000e620000000200 */
[-C--:B------:R-:W-:Y:S08]  /*7060*/  HMMA.16816.F32 R12, R216, R214.reuse, R12 ;  /* 0x000000d6d80c723c */ /* 0x080ff0000000180c */
[C---:B------:R-:W-:Y:S01]  /*7070*/  HMMA.16816.F32 R16, R140.reuse, R214, R16 ;  /* 0x000000d68c10723c */ /* 0x040fe20000001810 */
[----:B------:R-:W1:Y:S07]  /*7080*/  LDSM.16.M88.4 R212, [R229+0x1000] ;  /* 0x00100000e5d4783b */ /* 0x000e6e0000000200 */
[-C--:B--2---:R-:W-:Y:S08]  /*7090*/  HMMA.16816.F32 R20, R140, R220.reuse, R20 ;  /* 0x000000dc8c14723c */ /* 0x084ff00000001814 */
[C---:B------:R-:W-:Y:S08]  /*70a0*/  HMMA.16816.F32 R24, R216.reuse, R220, R24 ;  /* 0x000000dcd818723c */ /* 0x040ff00000001818 */
[-C--:B------:R-:W-:Y:S08]  /*70b0*/  HMMA.16816.F32 R28, R216, R222.reuse, R28 ;  /* 0x000000ded81c723c */ /* 0x080ff0000000181c */
[C---:B------:R-:W-:Y:S01]  /*70c0*/  HMMA.16816.F32 R32, R140.reuse, R222, R32 ;  /* 0x000000de8c20723c */ /* 0x040fe20000001820 */
[----:B------:R-:W-:Y:S07]  /*70d0*/  LDSM.16.M88.4 R220, [R224+0x7080] ;  /* 0x00708000e0dc783b */ /* 0x000fee0000000200 */
[-C--:B---3--:R-:W-:Y:S08]  /*70e0*/  HMMA.16816.F32 R36, R140, R196.reuse, R36 ;  /* 0x000000c48c24723c */ /* 0x088ff00000001824 */
[C---:B------:R-:W-:Y:S08]  /*70f0*/  HMMA.16816.F32 R40, R216.reuse, R196, R40 ;  /* 0x000000c4d828723c */ /* 0x040ff00000001828 */
[-C--:B------:R-:W-:Y:S01]  /*7100*/  HMMA.16816.F32 R44, R216, R198.reuse, R44 ;  /* 0x000000c6d82c723c */ /* 0x080fe2000000182c */
[----:B------:R-:W-:Y:S07]  /*7110*/  LDSM.16.M88.4 R216, [R231+0xe080] ;  /* 0x00e08000e7d8783b */ /* 0x000fee0000000200 */
[----:B------:R-:W-:Y:S01]  /*7120*/  HMMA.16816.F32 R48, R140, R198, R48 ;  /* 0x000000c68c30723c */ /* 0x000fe20000001830 */
[----:B------:R-:W-:Y:S07]  /*7130*/  LDSM.16.M88.4 R140, [R231+0xc080] ;  /* 0x00c08000e78c783b */ /* 0x000fee0000000200 */
[-C--:B----4-:R-:W-:Y:S01]  /*7140*/  HMMA.16816.F32 R4, R200, R204.reuse, R4 ;  /* 0x000000ccc804723c */ /* 0x090fe20000001804 */
[----:B------:R-:W2:Y:S07]  /*7150*/  LDSM.16.M88.4 R196, [R224+0x6880] ;  /* 0x00688000e0c4783b */ /* 0x000eae0000000200 */
[C---:B-1----:R-:W-:Y:S08]  /*7160*/  HMMA.16816.F32 R8, R192.reuse, R204, R8 ;  /* 0x000000ccc008723c */ /* 0x042ff00000001808 */
[-C--:B------:R-:W-:Y:S08]  /*7170*/  HMMA.16816.F32 R12, R192, R206.reuse, R12 ;  /* 0x000000cec00c723c */ /* 0x080ff0000000180c */
[C---:B------:R-:W-:Y:S01]  /*7180*/  HMMA.16816.F32 R16, R200.reuse, R206, R16 ;  /* 0x000000cec810723c */ /* 0x040fe20000001810 */
[----:B------:R-:W-:Y:S07]  /*7190*/  LDSM.16.M88.4 R204, [R239] ;  /* 0x00000000efcc783b */ /* 0x000fee0000000200 */
        /* <DEDUP_REMOVED lines=8> */
[----:B------:R-:W1:Y:S07]  /*7220*/  LDSM.16.M88.4 R192, [R224+0x7880] ;  /* 0x00788000e0c0783b */ /* 0x000e6e0000000200 */
[----:B------:R-:W-:Y:S01]  /*7230*/  HMMA.16816.F32 R48, R200, R214, R48 ;  /* 0x000000d6c830723c */ /* 0x000fe20000001830 */
[----:B------:R-:W3:Y:S07]  /*7240*/  LDSM.16.M88.4 R200, [R233+0xc080] ;  /* 0x00c08000e9c8783b */ /* 0x000eee0000000200 */
[-C--:B--2---:R-:W-:Y:S01]  /*7250*/  HMMA.16816.F32 R4, R140, R196.reuse, R4 ;  /* 0x000000c48c04723c */ /* 0x084fe20000001804 */
[----:B------:R-:W-:Y:S07]  /*7260*/  LDSM.16.M88.4 R212, [R237] ;  /* 0x00000000edd4783b */ /* 0x000fee0000000200 */
[C---:B------:R-:W-:Y:S08]  /*7270*/  HMMA.16816.F32 R8, R216.reuse, R196, R8 ;  /* 0x000000c4d808723c */ /* 0x040ff00000001808 */
[-C--:B------:R-:W-:Y:S08]  /*7280*/  HMMA.16816.F32 R12, R216, R198.reuse, R12 ;  /* 0x000000c6d80c723c */ /* 0x080ff0000000180c */
[C---:B------:R-:W-:Y:S01]  /*7290*/  HMMA.16816.F32 R16, R140.reuse, R198, R16 ;  /* 0x000000c68c10723c */ /* 0x040fe20000001810 */
[----:B------:R-:W2:Y:S07]  /*72a0*/  LDSM.16.M88.4 R196, [R238] ;  /* 0x00000000eec4783b */ /* 0x000eae0000000200 */
[-C--:B------:R-:W-:Y:S08]  /*72b0*/  HMMA.16816.F32 R20, R140, R220.reuse, R20 ;  /* 0x000000dc8c14723c */ /* 0x080ff00000001814 */
[C---:B------:R-:W-:Y:S08]  /*72c0*/  HMMA.16816.F32 R24, R216.reuse, R220, R24 ;  /* 0x000000dcd818723c */ /* 0x040ff00000001818 */
[-C--:B------:R-:W-:Y:S08]  /*72d0*/  HMMA.16816.F32 R28, R216, R222.reuse, R28 ;  /* 0x000000ded81c723c */ /* 0x080ff0000000181c */
[C---:B------:R-:W-:Y:S01]  /*72e0*/  HMMA.16816.F32 R32, R140.reuse, R222, R32 ;  /* 0x000000de8c20723c */ /* 0x040fe20000001820 */
[----:B------:R-:W-:Y:S07]  /*72f0*/  LDSM.16.M88.4 R220, [R229+0x1800] ;  /* 0x00180000e5dc783b */ /* 0x000fee0000000200 */
[-C--:B-1----:R-:W-:Y:S08]  /*7300*/  HMMA.16816.F32 R36, R140, R192.reuse, R36 ;  /* 0x000000c08c24723c */ /* 0x082ff00000001824 */
[C---:B------:R-:W-:Y:S08]  /*7310*/  HMMA.16816.F32 R40, R216.reuse, R192, R40 ;  /* 0x000000c0d828723c */ /* 0x040ff00000001828 */
[-C--:B------:R-:W-:Y:S01]  /*7320*/  HMMA.16816.F32 R44, R216, R194.reuse, R44 ;  /* 0x000000c2d82c723c */ /* 0x080fe2000000182c */
[----:B------:R-:W-:Y:S07]  /*7330*/  LDSM.16.M88.4 R216, [R230+0x7880] ;  /* 0x00788000e6d8783b */ /* 0x000fee0000000200 */
[----:B------:R-:W-:Y:S01]  /*7340*/  HMMA.16816.F32 R48, R140, R194, R48 ;  /* 0x000000c28c30723c */ /* 0x000fe20000001830 */
[----:B------:R-:W-:Y:S07]  /*7350*/  LDSM.16.M88.4 R140, [R232+0xc080] ;  /* 0x00c08000e88c783b */ /* 0x000fee0000000200 */
[-C--:B---3--:R-:W-:Y:S01]  /*7360*/  HMMA.16816.F32 R4, R200, R204.reuse, R4 ;  /* 0x000000ccc804723c */ /* 0x088fe20000001804 */
[----:B------:R-:W1:Y:S07]  /*7370*/  LDSM.16.M88.4 R192, [R230+0x6880] ;  /* 0x00688000e6c0783b */ /* 0x000e6e0000000200 */
[C---:B------:R-:W-:Y:S08]  /*7380*/  HMMA.16816.F32 R8, R208.reuse, R204, R8 ;  /* 0x000000ccd008723c */ /* 0x040ff00000001808 */
        /* <DEDUP_REMOVED lines=10> */
[-C--:B------:R-:W-:Y:S01]  /*7430*/  HMMA.16816.F32 R44, R208, R214.reuse, R44 ;  /* 0x000000d6d02c723c */ /* 0x080fe2000000182c */
[----:B------:R-:W3:Y:S07]  /*7440*/  LDSM.16.M88.4 R208, [R234+0xc080] ;  /* 0x00c08000ead0783b */ /* 0x000eee0000000200 */
[----:B------:R-:W-:Y:S01]  /*7450*/  HMMA.16816.F32 R48, R200, R214, R48 ;  /* 0x000000d6c830723c */ /* 0x000fe20000001830 */
[----:B------:R-:W4:Y:S07]  /*7460*/  LDSM.16.M88.4 R200, [R236+0xe080] ;  /* 0x00e08000ecc8783b */ /* 0x000f2e0000000200 */
[-C--:B-1----:R-:W-:Y:S08]  /*7470*/  HMMA.16816.F32 R4, R140, R192.reuse, R4 ;  /* 0x000000c08c04723c */ /* 0x082ff00000001804 */
[C---:B--2---:R-:W-:Y:S08]  /*7480*/  HMMA.16816.F32 R8, R196.reuse, R192, R8 ;  /* 0x000000c0c408723c */ /* 0x044ff00000001808 */
[-C--:B------:R-:W-:Y:S08]  /*7490*/  HMMA.16816.F32 R12, R196, R194.reuse, R12 ;  /* 0x000000c2c40c723c */ /* 0x080ff0000000180c */
[C---:B------:R-:W-:Y:S08]  /*74a0*/  HMMA.16816.F32 R16, R140.reuse, R194, R16 ;  /* 0x000000c28c10723c */ /* 0x040ff00000001810 */
[-C--:B------:R-:W-:Y:S08]  /*74b0*/  HMMA.16816.F32 R20, R140, R204.reuse, R20 ;  /* 0x000000cc8c14723c */ /* 0x080ff00000001814 */
[C---:B------:R-:W-:Y:S08]  /*74c0*/  HMMA.16816.F32 R24, R196.reuse, R204, R24 ;  /* 0x000000ccc418723c */ /* 0x040ff00000001818 */
[-C--:B------:R-:W-:Y:S08]  /*74d0*/  HMMA.16816.F32 R28, R196, R206.reuse, R28 ;  /* 0x000000cec41c723c */ /* 0x080ff0000000181c */
[C---:B------:R-:W-:Y:S08]  /*74e0*/  HMMA.16816.F32 R32, R140.reuse, R206, R32 ;  /* 0x000000ce8c20723c */ /* 0x040ff00000001820 */
[-C--:B------:R-:W-:Y:S08]  /*74f0*/  HMMA.16816.F32 R36, R140, R216.reuse, R36 ;  /* 0x000000d88c24723c */ /* 0x080ff00000001824 */
[C---:B------:R-:W-:Y:S08]  /*7500*/  HMMA.16816.F32 R40, R196.reuse, R216, R40 ;  /* 0x000000d8c428723c */ /* 0x040ff00000001828 */
[-C--:B------:R-:W-:Y:S08]  /*7510*/  HMMA.16816.F32 R44, R196, R218.reuse, R44 ;  /* 0x000000dac42c723c */ /* 0x080ff0000000182c */
[----:B------:R-:W-:Y:S08]  /*7520*/  HMMA.16816.F32 R48, R140, R218, R48 ;  /* 0x000000da8c30723c */ /* 0x000ff00000001830 */
[-C--:B---3--:R-:W-:Y:S08]  /*7530*/  HMMA.16816.F32 R4, R208, R220.reuse, R4 ;  /* 0x000000dcd004723c */ /* 0x088ff00000001804 */
[C---:B----4-:R-:W-:Y:S08]  /*7540*/  HMMA.16816.F32 R8, R200.reuse, R220, R8 ;  /* 0x000000dcc808723c */ /* 0x050ff00000001808 */
        /* <DEDUP_REMOVED lines=20> */
[----:B------:R4:W1:Y:S10]  /*7690*/  MUFU.TANH R199, R7 ;  /* 0x0000000700c77308 */ /* 0x0008740000002400 */
[----:B------:R-:W1:Y:S10]  /*76a0*/  MUFU.TANH R218, R8 ;  /* 0x0000000800da7308 */ /* 0x000e740000002400 */
[----:B------:R-:W1:Y:S01]  /*76b0*/  MUFU.TANH R215, R9 ;  /* 0x0000000900d77308 */ /* 0x000e620000002400 */
[----:B----4-:R-:W4:Y:S09]  /*76c0*/  LDSM.16.M88.4 R4, [R229+0x2000] ;  /* 0x00200000e504783b */ /* 0x010f320000000200 */
[----:B------:R-:W1:Y:S10]  /*76d0*/  MUFU.TANH R220, R10 ;  /* 0x0000000a00dc7308 */ /* 0x000e740000002400 */
[----:B------:R1:W1:Y:S10]  /*76e0*/  MUFU.TANH R219, R11 ;  /* 0x0000000b00db7308 */ /* 0x0002740000002400 */
[----:B------:R2:W2:Y:S10]  /*76f0*/  MUFU.TANH R212, R12 ;  /* 0x0000000c00d47308 */ /* 0x0004b40000002400 */
[----:B------:R-:W3:Y:S01]  /*7700*/  MUFU.TANH R136, R17 ;  /* 0x0000001100887308 */ /* 0x000ee20000002400 */
[----:B-1----:R-:W1:Y:S01]  /*7710*/  LDSM.16.M88.4 R8, [R229+0x2800] ;  /* 0x00280000e508783b */ /* 0x002e620000000200 */
[-C--:B----4-:R-:W-:Y:S01]  /*7720*/  HMMA.16816.F32 R20, R208, R4.reuse, R20 ;  /* 0x00000004d014723c */ /* 0x090fe20000001814 */
[----:B------:R-:W-:Y:S07]  /*7730*/  DEPBAR.LE SB0, 0x0 ;  /* 0x000080000000791a */ /* 0x000fee0000000000 */
[----:B------:R-:W4:Y:S01]  /*7740*/  MUFU.TANH R193, R19 ;  /* 0x0000001300c17308 */ /* 0x000f220000002400 */
[----:B------:R-:W-:Y:S01]  /*7750*/  BAR.SYNC.DEFER_BLOCKING 0x0 ;  /* 0x0000000000007b1d */ /* 0x000fe20000010000 */
[C---:B------:R-:W-:Y:S05]  /*7760*/  HMMA.16816.F32 R24, R200.reuse, R4, R24 ;  /* 0x00000004c818723c */ /* 0x040fea0000001818 */
[----:B--2---:R-:W-:Y:S03]  /*7770*/  FMUL.FTZ R12, R16, c[0x0][0x320] ;  /* 0x0000c800100c7a20 */ /* 0x004fe60000410000 */
[----:B------:R-:W2:Y:S01]  /*7780*/  MUFU.TANH R205, R13 ;  /* 0x0000000d00cd7308 */ /* 0x000ea20000002400 */
[-C--:B------:R-:W-:Y:S03]  /*7790*/  HMMA.16816.F32 R28, R200, R6.reuse, R28 ;  /* 0x00000006c81c723c */ /* 0x080fe6000000181c */
[----:B------:R-:W-:Y:S05]  /*77a0*/  @P6 IMAD.WIDE.U32 R4, R0, c[0x0][0x1e0], RZ ;  /* 0x0000780000046a25 */ /* 0x000fea00078e00ff */
[C---:B------:R-:W-:Y:S01]  /*77b0*/  HMMA.16816.F32 R32, R208.reuse, R6, R32 ;  /* 0x00000006d020723c */ /* 0x040fe20000001820 */
[----:B------:R-:W2:Y:S03]  /*77c0*/  MUFU.TANH R217, R14 ;  /* 0x0000000e00d97308 */ /* 0x000ea60000002400 */
[----:B------:R-:W-:Y:S01]  /*77d0*/  @P6 IADD3 R0, R5, R2, RZ ;  /* 0x0000000205006210 */ /* 0x000fe20007ffe0ff */
[----:B------:R-:W-:Y:S01]  /*77e0*/  FMUL.FTZ R22, R22, c[0x0][0x320] ;  /* 0x0000c80016167a20 */ /* 0x000fe20000410000 */
[----:B------:R2:W2:Y:S01]  /*77f0*/  LDL R5, [R1+0x28] ;  /* 0x0000280001057983 */ /* 0x0004a20000100800 */
[----:B------:R-:W-:Y:S01]  /*7800*/  @P6 MOV R2, R244 ;  /* 0x000000f400026202 */ /* 0x000fe20000000f00 */
[----:B------:R-:W-:Y:S01]  /*7810*/  FMUL.FTZ R20, R20, c[0x0][0x320] ;  /* 0x0000c80014147a20 */ /* 0x000fe20000410000 */
[----:B------:R-:W-:Y:S02]  /*7820*/  MOV R244, c[0x0][0x1e0] ;  /* 0x0000780000f47a02 */ /* 0x000fe40000000f00 */
[----:B------:R3:W2:Y:S01]  /*7830*/  MUFU.TANH R142, R22 ;  /* 0x00000016008e7308 */ /* 0x0006a20000002400 */
[----:B------:R-:W-:Y:S01]  /*7840*/  @P6 IMAD.WIDE.U32 R2, R4, 0x30, R2 ;  /* 0x0000003004026825 */ /* 0x000fe200078e0002 */
[----:B------:R-:W-:Y:S01]  /*7850*/  @P6 SHF.L.U32 R6, R244, 0x5, RZ ;  /* 0x00000005f4066819 */ /* 0x000fe200000006ff */
[-C--:B-1----:R-:W-:Y:S03]  /*7860*/  HMMA.16816.F32 R36, R208, R8.reuse, R36 ;  /* 0x00000008d024723c */ /* 0x082fe60000001824 */
[----:B------:R-:W-:Y:S02]  /*7870*/  @P6 IMAD R0, R0, 0x30, RZ ;  /* 0x0000003000006824 */ /* 0x000fe400078e02ff */
[----:B------:R-:W-:Y:S02]  /*7880*/  FMUL.FTZ R21, R21, c[0x0][0x320] ;  /* 0x0000c80015157a20 */ /* 0x000fe40000410000 */
[----:B------:R-:W1:Y:S01]  /*7890*/  MUFU.TANH R135, R20 ;  /* 0x0000001400877308 */ /* 0x000e620000002400 */
[----:B------:R-:W-:Y:S01]  /*78a0*/  FMUL.FTZ R26, R26, c[0x0][0x320] ;  /* 0x0000c8001a1a7a20 */ /* 0x000fe20000410000 */
[C---:B------:R-:W-:Y:S04]  /*78b0*/  HMMA.16816.F32 R40, R200.reuse, R8, R40 ;  /* 0x00000008c828723c */ /* 0x040fe80000001828 */
[----:B------:R-:W-:Y:S01]  /*78c0*/  @P6 IADD3 R4, R3, R0, RZ ;  /* 0x0000000003046210 */ /* 0x000fe20007ffe0ff */
[----:B------:R-:W-:Y:S01]  /*78d0*/  FMUL.FTZ R27, R27, c[0x0][0x320] ;  /* 0x0000c8001b1b7a20 */ /* 0x000fe20000410000 */
[----:B------:R-:W-:Y:S01]  /*78e0*/  @P6 SHF.L.U32 R0, R2, 0x1, RZ ;  /* 0x0000000102006819 */ /* 0x000fe200000006ff */
[----:B------:R-:W-:Y:S01]  /*78f0*/  FMUL.FTZ R28, R28, c[0x0][0x320] ;  /* 0x0000c8001c1c7a20 */ /* 0x000fe20000410000 */
[----:B------:R1:W1:Y:S01]  /*7900*/  MUFU.TANH R133, R21 ;  /* 0x0000001500857308 */ /* 0x0002620000002400 */
[-C--:B------:R-:W-:Y:S03]  /*7910*/  HMMA.16816.F32 R44, R200, R10.reuse, R44 ;  /* 0x0000000ac82c723c */ /* 0x080fe6000000182c */
[----:B------:R-:W-:Y:S01]  /*7920*/  @P6 SHF.L.U64.HI R4, R2, 0x1, R4 ;  /* 0x0000000102046819 */ /* 0x000fe20000010204 */
[----:B------:R-:W-:Y:S01]  /*7930*/  FMUL.FTZ R29, R29, c[0x0][0x320] ;  /* 0x0000c8001d1d7a20 */ /* 0x000fe20000410000 */
[----:B------:R-:W-:Y:S01]  /*7940*/  @P6 IADD3 R2, P0, R0, c[0x0][0x1c8], RZ ;  /* 0x0000720000026a10 */ /* 0x000fe20007f1e0ff */
[----:B------:R-:W-:Y:S01]  /*7950*/  FMUL.FTZ R30, R30, c[0x0][0x320] ;  /* 0x0000c8001e1e7a20 */ /* 0x000fe20000410000 */
[----:B------:R-:W-:Y:S01]  /*7960*/  @P6 IADD3 R0, P5, R0, 0x80, RZ ;  /* 0x0000008000006810 */ /* 0x000fe20007fbe0ff */
[----:B------:R-:W-:Y:S01]  /*7970*/  HMMA.16816.F32 R48, R208, R10, R48 ;  /* 0x0000000ad030723c */ /* 0x000fe20000001830 */
[----:B------:R4:W2:Y:S01]  /*7980*/  MUFU.TANH R207, R26 ;  /* 0x0000001a00cf7308 */ /* 0x0008a20000002400 */
[----:B------:R-:W2:Y:S02]  /*7990*/  LDL R10, [R1+0x18] ;  /* 0x00001800010a7983 */ /* 0x000ea40000100800 */
[----:B---3--:R-:W-:Y:S01]  /*79a0*/  FMUL.FTZ R22, R36, c[0x0][0x320] ;  /* 0x0000c80024167a20 */ /* 0x008fe20000410000 */
[----:B------:R-:W-:Y:S01]  /*79b0*/  @P6 IADD3.X R3, R4, c[0x0][0x1cc], RZ, P0, !PT ;  /* 0x0000730004036a10 */ /* 0x000fe200007fe4ff */
[----:B------:R-:W3:Y:S01]  /*79c0*/  LDL R36, [R1] ;  /* 0x0000000001247983 */ /* 0x000ee20000100800 */
[----:B------:R-:W-:Y:S01]  /*79d0*/  @P6 IADD3 R8, P2, R0, c[0x0][0x1c8], RZ ;  /* 0x0000720000086a10 */ /* 0x000fe20007f5e0ff */
[----:B------:R-:W-:Y:S01]  /*79e0*/  FMUL.FTZ R31, R31, c[0x0][0x320] ;  /* 0x0000c8001f1f7a20 */ /* 0x000fe20000410000 */
[----:B------:R-:W-:Y:S01]  /*79f0*/  @P6 SHF.L.U64.HI R0, R244, 0x5, R245 ;  /* 0x00000005f4006819 */ /* 0x000fe200000102f5 */
[----:B------:R-:W-:Y:S01]  /*7a00*/  @!PT LDS RZ, [RZ] ;  /* 0x00000000fffff984 */ /* 0x000fe20000000800 */
[----:B------:R-:W-:Y:S01]  /*7a10*/  @!PT LDS RZ, [RZ] ;  /* 0x00000000fffff984 */ /* 0x000fe20000000800 */
[----:B------:R-:W-:Y:S01]  /*7a20*/  @!PT LDS RZ, [RZ] ;  /* 0x00000000fffff984 */ /* 0x000fe20000000800 */
[----:B------:R4:W-:Y:S01]  /*7a30*/  @P6 LDGSTS.E.BYPASS.LTC128B.128 [R243+0x5080], [R2.64], !P4 ;  /* 0x0508000002f36fae */ /* 0x0009e2000e101d4e */
[----:B------:R4:W2:Y:S01]  /*7a40*/  MUFU.TANH R206, R27 ;  /* 0x0000001b00ce7308 */ /* 0x0008a20000002400 */
[----:B------:R-:W-:Y:S01]  /*7a50*/  @P6 IADD3.X R9, RZ, c[0x0][0x1cc], R4, P2, P5 ;  /* 0x00007300ff096a10 */ /* 0x000fe200017ea404 */
[----:B------:R-:W-:Y:S01]  /*7a60*/  FMUL.FTZ R34, R34, c[0x0][0x320] ;  /* 0x0000c80022227a20 */ /* 0x000fe20000410000 */
[----:B------:R-:W-:Y:S01]  /*7a70*/  PLOP3.LUT P0, PT, PT, PT, UP3, 0x80, 0x0 ;  /* 0x000000000000781c */ /* 0x000fe20003f0f038 */
[----:B-1----:R-:W-:Y:S02]  /*7a80*/  FMUL.FTZ R21, R37, c[0x0][0x320] ;  /* 0x0000c80025157a20 */ /* 0x002fe40000410000 */
[----:B------:R-:W-:Y:S01]  /*7a90*/  FMUL.FTZ R42, R42, c[0x0][0x320] ;  /* 0x0000c8002a2a7a20 */ /* 0x000fe20000410000 */
[----:B------:R1:W-:Y:S01]  /*7aa0*/  @P6 LDGSTS.E.BYPASS.LTC128B.128 [R243+0x6880], [R8.64], !P3 ;  /* 0x0688000008f36fae */ /* 0x0003e2000d901d4e */
[----:B------:R-:W-:Y:S02]  /*7ab0*/  FMUL.FTZ R43, R43, c[0x0][0x320] ;  /* 0x0000c8002b2b7a20 */ /* 0x000fe40000410000 */
[----:B------:R1:W1:Y:S01]  /*7ac0*/  MUFU.TANH R140, R28 ;  /* 0x0000001c008c7308 */ /* 0x0002620000002400 */
[----:B------:R-:W-:Y:S02]  /*7ad0*/  FMUL.FTZ R46, R46, c[0x0][0x320] ;  /* 0x0000c8002e2e7a20 */ /* 0x000fe40000410000 */
[----:B------:R-:W-:Y:S02]  /*7ae0*/  FMUL.FTZ R47, R47, c[0x0][0x320] ;  /* 0x0000c8002f2f7a20 */ /* 0x000fe40000410000 */
[----:B----4-:R-:W-:Y:S02]  /*7af0*/  FMUL.FTZ R26, R33, c[0x0][0x320] ;  /* 0x0000c800211a7a20 */ /* 0x010fe40000410000 */
[----:B------:R-:W-:Y:S02]  /*7b00*/  FMUL.FTZ R33, R35, c[0x0][0x320] ;  /* 0x0000c80023217a20 */ /* 0x000fe40000410000 */
[----:B------:R-:W-:Y:S01]  /*7b10*/  FMUL.FTZ R35, R40, c[0x0][0x320] ;  /* 0x0000c80028237a20 */ /* 0x000fe20000410000 */
[----:B------:R4:W2:Y:S01]  /*7b20*/  MUFU.TANH R137, R29 ;  /* 0x0000001d00897308 */ /* 0x0008a20000002400 */
[----:B------:R-:W-:Y:S02]  /*7b30*/  FMUL.FTZ R17, R48, c[0x0][0x320] ;  /* 0x0000c80030117a20 */ /* 0x000fe40000410000 */
[----:B------:R-:W-:Y:S02]  /*7b40*/  FMUL.FTZ R16, R49, c[0x0][0x320] ;  /* 0x0000c80031107a20 */ /* 0x000fe40000410000 */
[----:B------:R-:W-:Y:S01]  /*7b50*/  FMUL.FTZ R27, R32, c[0x0][0x320] ;  /* 0x0000c800201b7a20 */ /* 0x000fe20000410000 */
[----:B------:R-:W-:Y:S01]  /*7b60*/  @P6 IADD3 R2, P1, R2, R6, RZ ;  /* 0x0000000602026210 */ /* 0x000fe20007f3e0ff */
[----:B------:R-:W-:Y:S02]  /*7b70*/  FMUL.FTZ R32, R41, c[0x0][0x320] ;  /* 0x0000c80029207a20 */ /* 0x000fe40000410000 */
[----:B------:R-:W-:Y:S01]  /*7b80*/  FMUL.FTZ R20, R50, c[0x0][0x320] ;  /* 0x0000c80032147a20 */ /* 0x000fe20000410000 */
[----:B------:R4:W2:Y:S01]  /*7b90*/  MUFU.TANH R143, R30 ;  /* 0x0000001e008f7308 */ /* 0x0008a20000002400 */
[----:B------:R-:W-:Y:S01]  /*7ba0*/  @P6 IADD3.X R3, R3, R0, RZ, P1, !PT ;  /* 0x0000000003036210 */ /* 0x000fe20000ffe4ff */
[----:B------:R-:W-:Y:S01]  /*7bb0*/  FMUL.FTZ R19, R51, c[0x0][0x320] ;  /* 0x0000c80033137a20 */ /* 0x000fe20000410000 */
[----:B------:R-:W-:Y:S01]  /*7bc0*/  @P6 IADD3 R6, P2, R2, R6, RZ ;  /* 0x0000000602066210 */ /* 0x000fe20007f5e0ff */
[----:B-1----:R-:W-:Y:S02]  /*7bd0*/  FMUL.FTZ R28, R45, c[0x0][0x320] ;  /* 0x0000c8002d1c7a20 */ /* 0x002fe40000410000 */
[----:B------:R1:W-:Y:S01]  /*7be0*/  @P6 LDGSTS.E.BYPASS.LTC128B.128 [R243+0x5880], [R2.64], !P4 ;  /* 0x0588000002f36fae */ /* 0x0003e2000e101d4e */
[----:B------:R-:W-:Y:S01]  /*7bf0*/  @P6 IADD3.X R7, R3, R0, RZ, P2, !PT ;  /* 0x0000000003076210 */ /* 0x000fe200017fe4ff */
[----:B------:R-:W-:Y:S02]  /*7c00*/  FMUL.FTZ R23, R23, c[0x0][0x320] ;  /* 0x0000c80017177a20 */ /* 0x000fe40000410000 */
[----:B------:R1:W1:Y:S01]  /*7c10*/  MUFU.TANH R213, R31 ;  /* 0x0000001f00d57308 */ /* 0x0002620000002400 */
[----:B------:R-:W-:Y:S02]  /*7c20*/  FMUL.FTZ R24, R24, c[0x0][0x320] ;  /* 0x0000c80018187a20 */ /* 0x000fe40000410000 */
[----:B------:R-:W-:Y:S01]  /*7c30*/  FMUL.FTZ R25, R25, c[0x0][0x320] ;  /* 0x0000c80019197a20 */ /* 0x000fe20000410000 */
[----:B------:R2:W-:Y:S01]  /*7c40*/  @P6 LDGSTS.E.BYPASS.LTC128B.128 [R243+0x7080], [R2.64+0x80], !P3 ;  /* 0x0708008002f36fae */ /* 0x0005e2000d901d4e */
[----:B----4-:R-:W-:Y:S02]  /*7c50*/  FMUL.FTZ R29, R44, c[0x0][0x320] ;  /* 0x0000c8002c1d7a20 */ /* 0x010fe40000410000 */
[----:B------:R-:W-:Y:S03]  /*7c60*/  IMAD R0, R242, -0x30, RZ ;  /* 0xffffffd0f2007824 */ /* 0x000fe600078e02ff */
[----:B------:R4:W2:Y:S02]  /*7c70*/  MUFU.TANH R216, R15 ;  /* 0x0000000f00d87308 */ /* 0x0008a40000002400 */
[----:B------:R3:W-:Y:S01]  /*7c80*/  @P6 LDGSTS.E.BYPASS.LTC128B.128 [R243+0x6080], [R6.64], !P4 ;  /* 0x0608000006f36fae */ /* 0x0007e2000e101d4e */
[----:B------:R-:W-:Y:S07]  /*7c90*/  FMUL.FTZ R30, R39, c[0x0][0x320] ;  /* 0x0000c800271e7a20 */ /* 0x000fee0000410000 */
[----:B------:R-:W2:Y:S01]  /*7ca0*/  MUFU.TANH R12, R12 ;  /* 0x0000000c000c7308 */ /* 0x000ea20000002400 */
[----:B------:R3:W-:Y:S01]  /*7cb0*/  @P6 LDGSTS.E.BYPASS.LTC128B.128 [R243+0x7880], [R6.64+0x80], !P3 ;  /* 0x0788008006f36fae */ /* 0x0007e2000d901d4e */
[----:B-1----:R-:W-:Y:S07]  /*7cc0*/  FMUL.FTZ R31, R38, c[0x0][0x320] ;  /* 0x0000c800261f7a20 */ /* 0x002fee0000410000 */
[----:B------:R-:W0:Y:S01]  /*7cd0*/  LDGDEPBAR ;  /* 0x00000000000079af */ /* 0x000e220000000000 */
[----:B------:R4:W1:Y:S10]  /*7ce0*/  MUFU.TANH R194, R18 ;  /* 0x0000001200c27308 */ /* 0x0008740000002400 */
[----:B------:R4:W1:Y:S10]  /*7cf0*/  MUFU.TANH R141, R23 ;  /* 0x00000017008d7308 */ /* 0x0008740000002400 */
[----:B------:R4:W1:Y:S10]  /*7d00*/  MUFU.TANH R195, R24 ;  /* 0x0000001800c37308 */ /* 0x0008740000002400 */
[----:B------:R4:W1:Y:S10]  /*7d10*/  MUFU.TANH R192, R25 ;  /* 0x0000001900c07308 */ /* 0x0008740000002400 */
        /* <DEDUP_REMOVED lines=19> */
[----:B--2---:R-:W-:Y:S02]  /*7e50*/  @P0 MOV R5, R10 ;  /* 0x0000000a00050202 */ /* 0x004fe40000000f00 */
[----:B------:R-:W-:Y:S02]  /*7e60*/  PLOP3.LUT P0, PT, PT, PT, UP2, 0x40, 0x0 ;  /* 0x000000000000781c */ /* 0x000fe40003f0e828 */
[----:B---3--:R-:W-:Y:S01]  /*7e70*/  IADD3 R7, -R36, 0x1, R0 ;  /* 0x0000000124077810 */ /* 0x008fe20007ffe100 */
[----:B------:R-:W2:Y:S03]  /*7e80*/  SHFL.IDX PT, R4, R5, RZ, 0x1c1f ;  /* 0x001c1fff05047589 */ /* 0x000ea600000e0000 */
[----:B------:R-:W-:Y:S01]  /*7e90*/  IADD3 R7, R7, c[0x0][0x1d0], RZ ;  /* 0x0000740007077a10 */ /* 0x000fe20007ffe0ff */
[----:B------:R-:W3:Y:S03]  /*7ea0*/  MUFU.TANH R19, R19 ;  /* 0x0000001300137308 */ /* 0x000ee60000002400 */
[----:B------:R-:W-:Y:S04]  /*7eb0*/  IADD3 R7, R7, -c[0x0][0x168], RZ ;  /* 0x80005a0007077a10 */ /* 0x000fe80007ffe0ff */
[C---:B------:R-:W-:Y:S02]  /*7ec0*/  IADD3 R6, R7.reuse, c[0x0][0x328], RZ ;  /* 0x0000ca0007067a10 */ /* 0x040fe40007ffe0ff */
[----:B------:R-:W-:Y:S02]  /*7ed0*/  IADD3 R7, R7, UR6, RZ ;  /* 0x0000000607077c10 */ /* 0x000fe4000fffe0ff */
[----:B--2---:R-:W-:Y:S02]  /*7ee0*/  IADD3 R3, R6, R4, RZ ;  /* 0x0000000406037210 */ /* 0x004fe40007ffe0ff */
[----:B------:R-:W-:Y:S01]  /*7ef0*/  IADD3 R2, R4, R7, RZ ;  /* 0x0000000704027210 */ /* 0x000fe20007ffe0ff */
[----:B------:R-:W-:-:S05]  /*7f00*/  @P0 BRA `(.L_x_902) ;  /* 0x0000019000000947 */ /* 0x000fca0003800000 */
[----:B-1--4-:R-:W-:Y:S01]  /*7f10*/  IADD3 R4, R4, c[0x0][0x1d0], RZ ;  /* 0x0000740004047a10 */ /* 0x012fe20007ffe0ff */
        /* <DEDUP_REMOVED lines=13> */
.L_x_904:
[----:B------:R-:W-:Y:S04]  /*7ff0*/  MOV R8, c[0x0][0x32c] ;  /* 0x0000cb0000087a02 */ /* 0x000fe80000000f00 */
[----:B------:R-:W-:Y:S11]  /*8000*/  ISETP.NE.AND P0, PT, R8, 0x1, PT ;  /* 0x000000010800780c */ /* 0x000ff60003f05270 */
[----:B------:R-:W-:Y:S02]  /*8010*/  @!UPT UIADD3 URZ, URZ, URZ, URZ ;  /* 0x0000003f3f3ff290 */ /* 0x000fe4000fffe03f */
[----:B------:R-:W-:Y:S05]  /*8020*/  @P0 IMAD.HI.U32 R8, R4, c[0x0][0x330], RZ ;  /* 0x0000cc0004080a27 */ /* 0x000fea00078e00ff */
[----:B------:R-:W-:Y:S02]  /*8030*/  @P0 SHF.R.U32.HI R4, RZ, c[0x0][0x334], R8 ;  /* 0x0000cd00ff040a19 */ /* 0x000fe40000011608 */
.L_x_905:
[----:B------:R-:W-:Y:S05]  /*8040*/  BSYNC B0 ;  /* 0x0000000000007941 */ /* 0x000fea0003800000 */
.L_x_903:
[----:B------:R-:W-:Y:S04]  /*8050*/  IMAD.IADD R8, R0, 0x1, -R36 ;  /* 0x0000000100087824 */ /* 0x000fe800078e0a24 */
[----:B------:R-:W-:Y:S05]  /*8060*/  IMAD R4, R4, c[0x0][0x32c], R8 ;  /* 0x0000cb0004047a24 */ /* 0x000fea00078e0208 */
[----:B------:R-:W-:Y:S02]  /*8070*/  IADD3 R8, R4, c[0x0][0x32c], RZ ;  /* 0x0000cb0004087a10 */ /* 0x000fe40007ffe0ff */
[----:B------:R-:W-:Y:S02]  /*8080*/  IMNMX R2, R2, R4, !PT ;  /* 0x0000000402027217 */ /* 0x000fe40007800200 */
[----:B------:R-:W-:Y:S02]  /*8090*/  IMNMX R3, R3, R8, PT ;  /* 0x0000000803037217 */ /* 0x000fe40003800200 */
.L_x_902:
[C---:B-1--4-:R-:W-:Y:S01]  /*80a0*/  ISETP.GE.AND P0, PT, R0.reuse, 0x1, PT ;  /* 0x000000010000780c */ /* 0x052fe20003f06270 */
[----:B------:R-:W1:Y:S01]  /*80b0*/  SHFL.IDX PT, R4, R5, 0x1, 0x1c1f ;  /* 0x003c1f0005047f89 */ /* 0x000e6200000e0000 */
[----:B------:R-:W-:Y:S02]  /*80c0*/  ISETP.GE.AND P2, PT, R0, 0x9, PT ;  /* 0x000000090000780c */ /* 0x000fe40003f46270 */
[----:B------:R-:W-:Y:S02]  /*80d0*/  P2R R15, PR, RZ, 0x1 ;  /* 0x00000001ff0f7803 */ /* 0x000fe40000000000 */
[----:B------:R-:W-:Y:S02]  /*80e0*/  ISETP.GT.AND P0, PT, R2, RZ, !P0 ;  /* 0x000000ff0200720c */ /* 0x000fe40004704270 */
[----:B------:R-:W-:Y:S02]  /*80f0*/  ISETP.GE.AND P1, PT, R0, 0x2, PT ;  /* 0x000000020000780c */ /* 0x000fe40003f26270 */
[----:B------:R-:W-:Y:S02]  /*8100*/  ISETP.LT.OR P0, PT, R3, 0x1, P0 ;  /* 0x000000010300780c */ /* 0x000fe40000701670 */
[----:B------:R-:W-:Y:S02]  /*8110*/  P2R R14, PR, RZ, 0x2 ;  /* 0x00000002ff0e7803 */ /* 0x000fe40000000000 */
[----:B------:R-:W-:Y:S02]  /*8120*/  FSEL R18, R197, -INF , !P0 ;  /* 0xff800000c5127808 */ /* 0x000fe40004000000 */
[C---:B------:R-:W-:Y:S02]  /*8130*/  ISETP.GT.AND P0, PT, R2.reuse, 0x8, !P2 ;  /* 0x000000080200780c */ /* 0x040fe40005704270 */
[----:B------:R-:W-:Y:S02]  /*8140*/  ISETP.GT.AND P1, PT, R2, 0x1, !P1 ;  /* 0x000000010200780c */ /* 0x000fe40004f24270 */
[----:B------:R-:W-:Y:S02]  /*8150*/  P2R R13, PR, RZ, 0x4 ;  /* 0x00000004ff0d7803 */ /* 0x000fe40000000000 */
[C---:B------:R-:W-:Y:S02]  /*8160*/  ISETP.LT.OR P0, PT, R3.reuse, 0x9, P0 ;  /* 0x000000090300780c */ /* 0x040fe40000701670 */
[----:B------:R-:W-:Y:S02]  /*8170*/  ISETP.GE.AND P2, PT, R0, 0xa, PT ;  /* 0x0000000a0000780c */ /* 0x000fe40003f46270 */
[C---:B------:R-:W-:Y:S02]  /*8180*/  ISETP.LT.OR P1, PT, R3.reuse, 0x2, P1 ;  /* 0x000000020300780c */ /* 0x040fe40000f21670 */
[----:B------:R-:W-:Y:S02]  /*8190*/  FSEL R25, R12, -INF , !P0 ;  /* 0xff8000000c197808 */ /* 0x000fe40004000000 */
[----:B------:R-:W-:Y:S02]  /*81a0*/  ISETP.GT.AND P0, PT, R2, 0x9, !P2 ;  /* 0x000000090200780c */ /* 0x000fe40005704270 */
[----:B------:R-:W-:Y:S02]  /*81b0*/  FSEL R23, R196, -INF , !P1 ;  /* 0xff800000c4177808 */ /* 0x000fe40004800000 */
[C---:B------:R-:W-:Y:S02]  /*81c0*/  ISETP.LT.OR P0, PT, R3.reuse, 0xa, P0 ;  /* 0x0000000a0300780c */ /* 0x040fe40000701670 */
[----:B------:R-:W-:Y:S02]  /*81d0*/  ISETP.GE.AND P1, PT, R0, 0x11, PT ;  /* 0x000000110000780c */ /* 0x000fe40003f26270 */
[----:B------:R-:W-:Y:S02]  /*81e0*/  FSEL R24, R136, -INF , !P0 ;  /* 0xff80000088187808 */ /* 0x000fe40004000000 */
[----:B------:R-:W-:Y:S02]  /*81f0*/  ISETP.GT.AND P0, PT, R2, 0x10, !P1 ;  /* 0x000000100200780c */ /* 0x000fe40004f04270 */
[----:B------:R-:W-:Y:S02]  /*8200*/  P2R R11, PR, RZ, 0x2 ;  /* 0x00000002ff0b7803 */ /* 0x000fe40000000000 */
[----:B------:R-:W-:Y:S02]  /*8210*/  ISETP.LT.OR P0, PT, R3, 0x11, P0 ;  /* 0x000000110300780c */ /* 0x000fe40000701670 */
        /* <DEDUP_REMOVED lines=14> */
[C---:B------:R-:W-:Y:S02]  /*8300*/  ISETP.LT.OR P0, PT, R3.reuse, 0x1a, P0 ;  /* 0x0000001a0300780c */ /* 0x040fe40000701670 */
[----:B------:R-:W-:Y:S02]  /*8310*/  ISETP.GE.AND P1, PT, R0, 0x21, PT ;  /* 0x000000210000780c */ /* 0x000fe40003f26270 */
[----:B------:R-:W-:Y:S02]  /*8320*/  FSEL R203, R26, -INF , !P0 ;  /* 0xff8000001acb7808 */ /* 0x000fe40004000000 */
[----:B------:R-:W-:Y:S02]  /*8330*/  ISETP.GT.AND P0, PT, R2, 0x20, !P1 ;  /* 0x000000200200780c */ /* 0x000fe40004f04270 */
[C---:B------:R-:W-:Y:S02]  /*8340*/  ISETP.GE.AND P6, PT, R0.reuse, 0x22, PT ;  /* 0x000000220000780c */ /* 0x040fe40003fc6270 */
[C---:B------:R-:W-:Y:S02]  /*8350*/  ISETP.LT.OR P0, PT, R3.reuse, 0x21, P0 ;  /* 0x000000210300780c */ /* 0x040fe40000701670 */
[----:B------:R-:W-:Y:S02]  /*8360*/  ISETP.GE.AND P5, PT, R0, 0x29, PT ;  /* 0x000000290000780c */ /* 0x000fe40003fa6270 */
[----:B------:R-:W-:Y:S02]  /*8370*/  FSEL R223, R22, -INF , !P0 ;  /* 0xff80000016df7808 */ /* 0x000fe40004000000 */
[C---:B------:R-:W-:Y:S02]  /*8380*/  ISETP.GT.AND P0, PT, R2.reuse, 0x21, !P6 ;  /* 0x000000210200780c */ /* 0x040fe40007704270 */
[----:B------:R-:W-:Y:S02]  /*8390*/  P2R R12, PR, RZ, 0x4 ;  /* 0x00000004ff0c7803 */ /* 0x000fe40000000000 */
[----:B------:R-:W-:Y:S04]  /*83a0*/  ISETP.LT.OR P0, PT, R3, 0x22, P0 ;  /* 0x000000220300780c */ /* 0x000fe80000701670 */
[----:B------:R-:W-:Y:S02]  /*83b0*/  FSEL R244, R21, -INF , !P0 ;  /* 0xff80000015f47808 */ /* 0x000fe40004000000 */
[----:B------:R-:W-:Y:S04]  /*83c0*/  ISETP.GT.AND P0, PT, R2, 0x28, !P5 ;  /* 0x000000280200780c */ /* 0x000fe80006f04270 */
[----:B------:R-:W-:Y:S04]  /*83d0*/  ISETP.LT.OR P0, PT, R3, 0x29, P0 ;  /* 0x000000290300780c */ /* 0x000fe80000701670 */
[----:B------:R-:W-:Y:S02]  /*83e0*/  FSEL R248, R17, -INF , !P0 ;  /* 0xff80000011f87808 */ /* 0x000fe40004000000 */
[----:B------:R-:W-:Y:S04]  /*83f0*/  ISETP.GE.AND P0, PT, R0, 0x2a, PT ;  /* 0x0000002a0000780c */ /* 0x000fe80003f06270 */
[----:B------:R-:W-:Y:S01]  /*8400*/  ISETP.GT.AND P2, PT, R2, 0x29, !P0 ;  /* 0x000000290200780c */ /* 0x000fe20004744270 */
[--C-:B-1----:R-:W-:Y:S03]  /*8410*/  IMAD.IADD R2, R7, 0x1, R4.reuse ;  /* 0x0000000107027824 */ /* 0x102fe600078e0204 */
[----:B------:R-:W-:Y:S01]  /*8420*/  ISETP.LT.OR P2, PT, R3, 0x2a, P2 ;  /* 0x0000002a0300780c */ /* 0x000fe20001741670 */
[----:B------:R-:W-:Y:S03]  /*8430*/  IMAD.IADD R3, R6, 0x1, R4 ;  /* 0x0000000106037824 */ /* 0x000fe600078e0204 */
[----:B------:R-:W-:Y:S02]  /*8440*/  FSEL R250, R16, -INF , !P2 ;  /* 0xff80000010fa7808 */ /* 0x000fe40005000000 */
[----:B------:R-:W-:Y:S11]  /*8450*/  PLOP3.LUT P2, PT, PT, PT, UP2, 0x40, 0x0 ;  /* 0x000000000000781c */ /* 0x000ff60003f4e828 */
[----:B------:R-:W-:Y:S02]  /*8460*/  @!UPT UIADD3 URZ, URZ, URZ, URZ ;  /* 0x0000003f3f3ff290 */ /* 0x000fe4000fffe03f */
[----:B------:R-:W-:-:S05]  /*8470*/  @P2 BRA `(.L_x_906) ;  /* 0x0000019000002947 */ /* 0x000fca0003800000 */
        /* <DEDUP_REMOVED lines=14> */
.L_x_908:
[----:B------:R-:W-:Y:S04]  /*8560*/  MOV R16, c[0x0][0x32c] ;  /* 0x0000cb0000107a02 */ /* 0x000fe80000000f00 */
[----:B------:R-:W-:Y:S11]  /*8570*/  ISETP.NE.AND P2, PT, R16, 0x1, PT ;  /* 0x000000011000780c */ /* 0x000ff60003f45270 */
[----:B------:R-:W-:Y:S02]  /*8580*/  @!UPT UIADD3 URZ, URZ, URZ, URZ ;  /* 0x0000003f3f3ff290 */ /* 0x000fe4000fffe03f */
[----:B------:R-:W-:Y:S05]  /*8590*/  @P2 IMAD.HI.U32 R16, R4, c[0x0][0x330], RZ ;  /* 0x0000cc0004102a27 */ /* 0x000fea00078e00ff */
[----:B------:R-:W-:Y:S02]  /*85a0*/  @P2 SHF.R.U32.HI R4, RZ, c[0x0][0x334], R16 ;  /* 0x0000cd00ff042a19 */ /* 0x000fe40000011610 */
.L_x_909:
[----:B------:R-:W-:Y:S05]  /*85b0*/  BSYNC B0 ;  /* 0x0000000000007941 */ /* 0x000fea0003800000 */
.L_x_907:
[----:B------:R-:W-:Y:S04]  /*85c0*/  IMAD.IADD R16, R0, 0x1, -R36 ;  /* 0x0000000100107824 */ /* 0x000fe800078e0a24 */
[----:B------:R-:W-:Y:S05]  /*85d0*/  IMAD R4, R4, c[0x0][0x32c], R16 ;  /* 0x0000cb0004047a24 */ /* 0x000fea00078e0210 */
[----:B------:R-:W-:Y:S02]  /*85e0*/  IADD3 R16, R4, c[0x0][0x32c], RZ ;  /* 0x0000cb0004107a10 */ /* 0x000fe40007ffe0ff */
[----:B------:R-:W-:Y:S02]  /*85f0*/  IMNMX R2, R2, R4, !PT ;  /* 0x0000000402027217 */ /* 0x000fe40007800200 */
[----:B------:R-:W-:Y:S02]  /*8600*/  IMNMX R3, R3, R16, PT ;  /* 0x0000001003037217 */ /* 0x000fe40003800200 */
.L_x_906:
[----:B------:R-:W-:Y:S01]  /*8610*/  ISETP.NE.AND P2, PT, R14, RZ, PT ;  /* 0x000000ff0e00720c */ /* 0x000fe20003f45270 */
[----:B------:R-:W1:Y:S03]  /*8620*/  SHFL.IDX PT, R4, R5, 0x2, 0x1c1f ;  /* 0x005c1f0005047f89 */ /* 0x000e6600000e0000 */
[C---:B------:R-:W-:Y:S04]  /*8630*/  ISETP.GT.AND P2, PT, R2.reuse, 0x1, !P2 ;  /* 0x000000010200780c */ /* 0x040fe80005744270 */
[----:B------:R-:W-:Y:S04]  /*8640*/  ISETP.LT.OR P2, PT, R3, 0x2, P2 ;  /* 0x000000020300780c */ /* 0x000fe80001741670 */
[----:B------:R-:W-:Y:S02]  /*8650*/  FSEL R21, R199, -INF , !P2 ;  /* 0xff800000c7157808 */ /* 0x000fe40005000000 */
[----:B------:R-:W-:Y:S04]  /*8660*/  ISETP.NE.AND P2, PT, R13, RZ, PT ;  /* 0x000000ff0d00720c */ /* 0x000fe80003f45270 */
[----:B------:R-:W-:Y:S04]  /*8670*/  ISETP.GT.AND P2, PT, R2, 0x8, !P2 ;  /* 0x000000080200780c */ /* 0x000fe80005744270 */
[C---:B------:R-:W-:Y:S04]  /*8680*/  ISETP.LT.OR P2, PT, R3.reuse, 0x9, P2 ;  /* 0x000000090300780c */ /* 0x040fe80001741670 */
[----:B------:R-:W-:Y:S02]  /*8690*/  FSEL R22, R194, -INF , !P2 ;  /* 0xff800000c2167808 */ /* 0x000fe40005000000 */
[----:B------:R-:W-:Y:S04]  /*86a0*/  ISETP.NE.AND P2, PT, R12, RZ, PT ;  /* 0x000000ff0c00720c */ /* 0x000fe80003f45270 */
        /* <DEDUP_REMOVED lines=19> */
[C---:B------:R-:W-:Y:S04]  /*87e0*/  ISETP.GT.AND P2, PT, R2.reuse, 0x20, !P1 ;  /* 0x000000200200780c */ /* 0x040fe80004f44270 */
[----:B------:R-:W-:Y:S04]  /*87f0*/  ISETP.LT.OR P2, PT, R3, 0x21, P2 ;  /* 0x000000210300780c */ /* 0x000fe80001741670 */
[----:B------:R-:W-:Y:S02]  /*8800*/  FSEL R221, R31, -INF , !P2 ;  /* 0xff8000001fdd7808 */ /* 0x000fe40005000000 */
[----:B------:R-:W-:Y:S04]  /*8810*/  ISETP.GT.AND P2, PT, R2, 0x21, !P6 ;  /* 0x000000210200780c */ /* 0x000fe80007744270 */
[C---:B------:R-:W-:Y:S04]  /*8820*/  ISETP.LT.OR P2, PT, R3.reuse, 0x22, P2 ;  /* 0x000000220300780c */ /* 0x040fe80001741670 */
[----:B------:R-:W-:Y:S02]  /*8830*/  FSEL R222, R30, -INF , !P2 ;  /* 0xff8000001ede7808 */ /* 0x000fe40005000000 */
[----:B------:R-:W-:Y:S04]  /*8840*/  ISETP.GT.AND P2, PT, R2, 0x28, !P5 ;  /* 0x000000280200780c */ /* 0x000fe80006f44270 */
[----:B------:R-:W-:Y:S04]  /*8850*/  ISETP.LT.OR P2, PT, R3, 0x29, P2 ;  /* 0x000000290300780c */ /* 0x000fe80001741670 */
[----:B------:R-:W-:Y:S02]  /*8860*/  FSEL R245, R20, -INF , !P2 ;  /* 0xff80000014f57808 */ /* 0x000fe40005000000 */
[----:B------:R-:W-:Y:S04]  /*8870*/  ISETP.NE.AND P2, PT, R15, RZ, PT ;  /* 0x000000ff0f00720c */ /* 0x000fe80003f45270 */
[----:B------:R-:W-:Y:S04]  /*8880*/  ISETP.GT.AND P2, PT, R2, RZ, !P2 ;  /* 0x000000ff0200720c */ /* 0x000fe80005744270 */
[----:B------:R-:W-:Y:S04]  /*8890*/  ISETP.LT.OR P2, PT, R3, 0x1, P2 ;  /* 0x000000010300780c */ /* 0x000fe80001741670 */
[----:B------:R-:W-:Y:S02]  /*88a0*/  FSEL R17, R214, -INF , !P2 ;  /* 0xff800000d6117808 */ /* 0x000fe40005000000 */
[----:B------:R-:W-:Y:S01]  /*88b0*/  ISETP.GT.AND P2, PT, R2, 0x29, !P0 ;  /* 0x000000290200780c */ /* 0x000fe20004744270 */
[--C-:B-1----:R-:W-:Y:S03]  /*88c0*/  IMAD.IADD R2, R7, 0x1, R4.reuse ;  /* 0x0000000107027824 */ /* 0x102fe600078e0204 */
[----:B------:R-:W-:Y:S01]  /*88d0*/  ISETP.LT.OR P2, PT, R3, 0x2a, P2 ;  /* 0x0000002a0300780c */ /* 0x000fe20001741670 */
[----:B------:R-:W-:Y:S03]  /*88e0*/  IMAD.IADD R3, R6, 0x1, R4 ;  /* 0x0000000106037824 */ /* 0x000fe600078e0204 */
[----:B---3--:R-:W-:Y:S02]  /*88f0*/  FSEL R247, R19, -INF , !P2 ;  /* 0xff80000013f77808 */ /* 0x008fe40005000000 */
        /* <DEDUP_REMOVED lines=17> */
.L_x_912:
[----:B------:R-:W-:Y:S04]  /*8a10*/  MOV R16, c[0x0][0x32c] ;  /* 0x0000cb0000107a02 */ /* 0x000fe80000000f00 */
[----:B------:R-:W-:Y:S11]  /*8a20*/  ISETP.NE.AND P2, PT, R16, 0x1, PT ;  /* 0x000000011000780c */ /* 0x000ff60003f45270 */
[----:B------:R-:W-:Y:S02]  /*8a30*/  @!UPT UIADD3 URZ, URZ, URZ, URZ ;  /* 0x0000003f3f3ff290 */ /* 0x000fe4000fffe03f */
[----:B------:R-:W-:Y:S05]  /*8a40*/  @P2 IMAD.HI.U32 R16, R4, c[0x0][0x330], RZ ;  /* 0x0000cc0004102a27 */ /* 0x000fea00078e00ff */
[----:B------:R-:W-:Y:S02]  /*8a50*/  @P2 SHF.R.U32.HI R4, RZ, c[0x0][0x334], R16 ;  /* 0x0000cd00ff042a19 */ /* 0x000fe40000011610 */
.L_x_913:
[----:B------:R-:W-:Y:S05]  /*8a60*/  BSYNC B0 ;  /* 0x0000000000007941 */ /* 0x000fea0003800000 */
.L_x_911:
[----:B------:R-:W-:Y:S04]  /*8a70*/  IMAD.IADD R16, R0, 0x1, -R36 ;  /* 0x0000000100107824 */ /* 0x000fe800078e0a24 */
[----:B------:R-:W-:Y:S05]  /*8a80*/  IMAD R4, R4, c[0x0][0x32c], R16 ;  /* 0x0000cb0004047a24 */ /* 0x000fea00078e0210 */
[----:B------:R-:W-:Y:S02]  /*8a90*/  IADD3 R16, R4, c[0x0][0x32c], RZ ;  /* 0x0000cb0004107a10 */ /* 0x000fe40007ffe0ff */
[----:B------:R-:W-:Y:S02]  /*8aa0*/  IMNMX R2, R2, R4, !PT ;  /* 0x0000000402027217 */ /* 0x000fe40007800200 */
[----:B------:R-:W-:Y:S02]  /*8ab0*/  IMNMX R3, R3, R16, PT ;  /* 0x0000001003037217 */ /* 0x000fe40003800200 */
.L_x_910:
        /* <DEDUP_REMOVED lines=35> */
[C---:B------:R-:W-:Y:S04]  /*8cf0*/  ISETP.GT.AND P2, PT, R2.reuse, 0x28, !P5 ;  /* 0x000000280200780c */ /* 0x040fe80006f44270 */
        /* <DEDUP_REMOVED lines=28> */
.L_x_916:
[----:B------:R-:W-:Y:S04]  /*8ec0*/  MOV R5, c[0x0][0x32c] ;  /* 0x0000cb0000057a02 */ /* 0x000fe80000000f00 */
[----:B------:R-:W-:Y:S11]  /*8ed0*/  ISETP.NE.AND P2, PT, R5, 0x1, PT ;  /* 0x000000010500780c */ /* 0x000ff60003f45270 */
[----:B------:R-:W-:Y:S02]  /*8ee0*/  @!UPT UIADD3 URZ, URZ, URZ, URZ ;  /* 0x0000003f3f3ff290 */ /* 0x000fe4000fffe03f */
[----:B------:R-:W-:Y:S05]  /*8ef0*/  @P2 IMAD.HI.U32 R5, R4, c[0x0][0x330], RZ ;  /* 0x0000cc0004052a27 */ /* 0x000fea00078e00ff */
[----:B------:R-:W-:Y:S02]  /*8f00*/  @P2 SHF.R.U32.HI R4, RZ, c[0x0][0x334], R5 ;  /* 0x0000cd00ff042a19 */ /* 0x000fe40000011605 */
.L_x_917:
[----:B------:R-:W-:Y:S05]  /*8f10*/  BSYNC B0 ;  /* 0x0000000000007941 */ /* 0x000fea0003800000 */
.L_x_915:
[----:B------:R-:W-:Y:S04]  /*8f20*/  IMAD.IADD R0, R0, 0x1, -R36 ;  /* 0x0000000100007824 */ /* 0x000fe800078e0a24 */
[----:B------:R-:W-:Y:S05]  /*8f30*/  IMAD R4, R4, c[0x0][0x32c], R0 ;  /* 0x0000cb0004047a24 */ /* 0x000fea00078e0200 */
[----:B------:R-:W-:Y:S02]  /*8f40*/  IADD3 R0, R4, c[0x0][0x32c], RZ ;  /* 0x0000cb0004007a10 */ /* 0x000fe40007ffe0ff */
[----:B------:R-:W-:Y:S02]  /*8f50*/  IMNMX R2, R2, R4, !PT ;  /* 0x0000000402027217 */ /* 0x000fe40007800200 */
[----:B------:R-:W-:Y:S02]  /*8f60*/  IMNMX R3, R3, R0, PT ;  /* 0x0000000003037217 */ /* 0x000fe40003800200 */
.L_x_914:
[----:B------:R-:W-:Y:S01]  /*8f70*/  FMNMX.FTZ R137, R18, R132, !PT ;  /* 0x0000008412897209 */ /* 0x000fe20007810000 */
[----:B------:R-:W-:Y:S01]  /*8f80*/  LDSM.16.MT88.4 R36, [R226+0x2080] ;  /* 0x00208000e224783b */ /* 0x000fe20000004200 */
[----:B------:R-:W-:Y:S02]  /*8f90*/  ISETP.NE.AND P2, PT, R15, RZ, PT ;  /* 0x000000ff0f00720c */ /* 0x000fe40003f45270 */
[----:B------:R-:W-:Y:S02]  /*8fa0*/  FMNMX.FTZ R137, R23, R137, !PT ;  /* 0x0000008917897209 */ /* 0x000fe40007810000 */
[----:B------:R-:W-:Y:S02]  /*8fb0*/  ISETP.GT.AND P2, PT, R2, RZ, !P2 ;  /* 0x000000ff0200720c */ /* 0x000fe40005744270 */
[----:B------:R-:W-:Y:S02]  /*8fc0*/  FMNMX.FTZ R137, R25, R137, !PT ;  /* 0x0000008919897209 */ /* 0x000fe40007810000 */
[----:B------:R-:W-:Y:S02]  /*8fd0*/  ISETP.LT.OR P2, PT, R3, 0x1, P2 ;  /* 0x000000010300780c */ /* 0x000fe40001741670 */
[----:B------:R-:W-:Y:S02]  /*8fe0*/  FMNMX.FTZ R137, R24, R137, !PT ;  /* 0x0000008918897209 */ /* 0x000fe40007810000 */
[----:B------:R-:W-:Y:S02]  /*8ff0*/  FMNMX.FTZ R0, R17, R134, !PT ;  /* 0x0000008611007209 */ /* 0x000fe40007810000 */
[----:B------:R-:W-:Y:S02]  /*9000*/  FMNMX.FTZ R137, R196, R137, !PT ;  /* 0x00000089c4897209 */ /* 0x000fe40007810000 */
[----:B------:R-:W-:Y:S02]  /*9010*/  FSEL R5, R220, -INF , !P2 ;  /* 0xff800000dc057808 */ /* 0x000fe40005000000 */
[----:B------:R-:W-:Y:S02]  /*9020*/  FMNMX.FTZ R137, R198, R137, !PT ;  /* 0x00000089c6897209 */ /* 0x000fe40007810000 */
[----:B------:R-:W-:Y:S02]  /*9030*/  ISETP.NE.AND P2, PT, R14, RZ, PT ;  /* 0x000000ff0e00720c */ /* 0x000fe40003f45270 */
[----:B------:R-:W-:Y:S02]  /*9040*/  FMNMX.FTZ R137, R200, R137, !PT ;  /* 0x00000089c8897209 */ /* 0x000fe40007810000 */
[----:B------:R-:W-:Y:S02]  /*9050*/  FMNMX.FTZ R0, R21, R0, !PT ;  /* 0x0000000015007209 */ /* 0x000fe40007810000 */
[----:B------:R-:W-:Y:S02]  /*9060*/  FMNMX.FTZ R137, R203, R137, !PT ;  /* 0x00000089cb897209 */ /* 0x000fe40007810000 */
[----:B------:R-:W-:Y:S02]  /*9070*/  ISETP.GT.AND P2, PT, R2, 0x1, !P2 ;  /* 0x000000010200780c */ /* 0x000fe40005744270 */
[----:B------:R-:W-:Y:S02]  /*9080*/  FMNMX.FTZ R137, R223, R137, !PT ;  /* 0x00000089df897209 */ /* 0x000fe40007810000 */
[----:B------:R-:W-:Y:S02]  /*9090*/  FMNMX.FTZ R0, R22, R0, !PT ;  /* 0x0000000016007209 */ /* 0x000fe40007810000 */
[----:B------:R-:W-:Y:S02]  /*90a0*/  FMNMX.FTZ R137, R244, R137, !PT ;  /* 0x00000089f4897209 */ /* 0x000fe40007810000 */
[----:B------:R-:W-:Y:S02]  /*90b0*/  ISETP.LT.OR P2, PT, R3, 0x2, P2 ;  /* 0x000000020300780c */ /* 0x000fe40001741670 */
[----:B------:R-:W-:Y:S02]  /*90c0*/  FMNMX.FTZ R0, R27, R0, !PT ;  /* 0x000000001b007209 */ /* 0x000fe40007810000 */
[----:B------:R-:W-:Y:S02]  /*90d0*/  FMNMX.FTZ R137, R248, R137, !PT ;  /* 0x00000089f8897209 */ /* 0x000fe40007810000 */
[----:B------:R-:W-:Y:S02]  /*90e0*/  FSEL R7, R219, -INF , !P2 ;  /* 0xff800000db077808 */ /* 0x000fe40005000000 */
[----:B------:R-:W-:Y:S02]  /*90f0*/  ISETP.NE.AND P2, PT, R13, RZ, PT ;  /* 0x000000ff0d00720c */ /* 0x000fe40003f45270 */
[----:B------:R-:W-:Y:S02]  /*9100*/  FMNMX.FTZ R0, R197, R0, !PT ;  /* 0x00000000c5007209 */ /* 0x000fe40007810000 */
[----:B------:R-:W-:Y:S02]  /*9110*/  ISETP.GT.AND P2, PT, R2, 0x8, !P2 ;  /* 0x000000080200780c */ /* 0x000fe40005744270 */
[----:B------:R-:W-:Y:S02]  /*9120*/  FMNMX.FTZ R137, R250, R137, !PT ;  /* 0x00000089fa897209 */ /* 0x000fe40007810000 */
[----:B------:R-:W-:Y:S02]  /*9130*/  FMNMX.FTZ R0, R199, R0, !PT ;  /* 0x00000000c7007209 */ /* 0x000fe40007810000 */
[----:B------:R-:W-:Y:S01]  /*9140*/  ISETP.LT.OR P2, PT, R3, 0x9, P2 ;  /* 0x000000090300780c */ /* 0x000fe20001741670 */
[----:B------:R-:W1:Y:S01]  /*9150*/  SHFL.BFLY PT, R6, R137, 0x2, 0x1f ;  /* 0x0c401f0089067f89 */ /* 0x000e6200000e0000 */
[----:B------:R-:W-:Y:S02]  /*9160*/  FMNMX.FTZ R0, R201, R0, !PT ;  /* 0x00000000c9007209 */ /* 0x000fe40007810000 */
[----:B------:R-:W-:Y:S02]  /*9170*/  FSEL R13, R217, -INF , !P2 ;  /* 0xff800000d90d7808 */ /* 0x000fe40005000000 */
[----:B------:R-:W-:Y:S02]  /*9180*/  ISETP.NE.AND P2, PT, R12, RZ, PT ;  /* 0x000000ff0c00720c */ /* 0x000fe40003f45270 */
[----:B------:R-:W-:Y:S02]  /*9190*/  FMNMX.FTZ R0, R204, R0, !PT ;  /* 0x00000000cc007209 */ /* 0x000fe40007810000 */
[----:B------:R-:W-:Y:S02]  /*91a0*/  ISETP.GT.AND P2, PT, R2, 0x9, !P2 ;  /* 0x000000090200780c */ /* 0x000fe40005744270 */
[----:B------:R-:W-:Y:S02]  /*91b0*/  FMNMX.FTZ R0, R221, R0, !PT ;  /* 0x00000000dd007209 */ /* 0x000fe40007810000 */
[----:B------:R-:W-:Y:S02]  /*91c0*/  ISETP.LT.OR P2, PT, R3, 0xa, P2 ;  /* 0x0000000a0300780c */ /* 0x000fe40001741670 */
[----:B------:R-:W-:Y:S02]  /*91d0*/  FMNMX.FTZ R0, R222, R0, !PT ;  /* 0x00000000de007209 */ /* 0x000fe40007810000 */
[----:B------:R-:W-:Y:S02]  /*91e0*/  FSEL R12, R216, -INF , !P2 ;  /* 0xff800000d80c7808 */ /* 0x000fe40005000000 */
[----:B------:R-:W-:Y:S02]  /*91f0*/  ISETP.NE.AND P2, PT, R11, RZ, PT ;  /* 0x000000ff0b00720c */ /* 0x000fe40003f45270 */
[----:B------:R-:W-:Y:S02]  /*9200*/  FMNMX.FTZ R0, R245, R0, !PT ;  /* 0x00000000f5007209 */ /* 0x000fe40007810000 */
[----:B------:R-:W-:Y:S02]  /*9210*/  ISETP.GT.AND P2, PT, R2, 0x10, !P2 ;  /* 0x000000100200780c */ /* 0x000fe40005744270 */
[----:B------:R-:W-:Y:S02]  /*9220*/  FMNMX.FTZ R0, R247, R0, !PT ;  /* 0x00000000f7007209 */ /* 0x000fe40007810000 */
[----:B------:R-:W-:Y:S02]  /*9230*/  ISETP.LT.OR P2, PT, R3, 0x11, P2 ;  /* 0x000000110300780c */ /* 0x000fe40001741670 */
[----:B-1----:R-:W-:Y:S02]  /*9240*/  FMNMX.FTZ R137, R137, R6, !PT ;  /* 0x0000000689897209 */ /* 0x002fe40007810000 */
[----:B------:R-:W1:Y:S01]  /*9250*/  SHFL.BFLY PT, R6, R0, 0x2, 0x1f ;  /* 0x0c401f0000067f89 */ /* 0x000e6200000e0000 */
        /* <DEDUP_REMOVED lines=14> */
[----:B------:R-:W-:Y:S02]  /*9340*/  FMNMX.FTZ R4, R205, R4, !PT ;  /* 0x00000004cd047209 */ /* 0x000fe40007810000 */
[----:B------:R-:W-:Y:S01]  /*9350*/  FSEL R211, R143, -INF , !P2 ;  /* 0xff8000008fd37808 */ /* 0x000fe20005000000 */
[----:B------:R-:W1:Y:S01]  /*9360*/  SHFL.BFLY PT, R136, R0, 0x1, 0x1f ;  /* 0x0c201f0000887f89 */ /* 0x000e6200000e0000 */
[----:B------:R-:W-:Y:S02]  /*9370*/  ISETP.NE.AND P2, PT, R8, RZ, PT ;  /* 0x000000ff0800720c */ /* 0x000fe40003f45270 */
[----:B------:R-:W-:Y:S02]  /*9380*/  FMNMX.FTZ R4, R209, R4, !PT ;  /* 0x00000004d1047209 */ /* 0x000fe40007810000 */
[----:B------:R-:W-:Y:S02]  /*9390*/  FMNMX.FTZ R6, R5, R139, !PT ;  /* 0x0000008b05067209 */ /* 0x000fe40007810000 */
[----:B------:R-:W-:Y:S01]  /*93a0*/  FMNMX.FTZ R4, R210, R4, !PT ;  /* 0x00000004d2047209 */ /* 0x000fe20007810000 */
[----:B------:R-:W2:Y:S01]  /*93b0*/  SHFL.BFLY PT, R8, R137, 0x1, 0x1f ;  /* 0x0c201f0089087f89 */ /* 0x000ea200000e0000 */
[----:B------:R-:W-:Y:S02]  /*93c0*/  FMNMX.FTZ R6, R7, R6, !PT ;  /* 0x0000000607067209 */ /* 0x000fe40007810000 */
[----:B------:R-:W-:Y:S02]  /*93d0*/  FMNMX.FTZ R4, R215, R4, !PT ;  /* 0x00000004d7047209 */ /* 0x000fe40007810000 */
[----:B------:R-:W-:Y:S02]  /*93e0*/  FMNMX.FTZ R6, R13, R6, !PT ;  /* 0x000000060d067209 */ /* 0x000fe40007810000 */
[----:B------:R-:W-:Y:S02]  /*93f0*/  FMNMX.FTZ R4, R246, R4, !PT ;  /* 0x00000004f6047209 */ /* 0x000fe40007810000 */
[----:B------:R-:W-:Y:S02]  /*9400*/  ISETP.GT.AND P2, PT, R2, 0x19, !P2 ;  /* 0x000000190200780c */ /* 0x000fe40005744270 */
[----:B------:R-:W-:Y:S02]  /*9410*/  FMNMX.FTZ R4, R249, R4, !PT ;  /* 0x00000004f9047209 */ /* 0x000fe40007810000 */
[----:B------:R-:W-:Y:S02]  /*9420*/  ISETP.LT.OR P2, PT, R3, 0x1a, P2 ;  /* 0x0000001a0300780c */ /* 0x000fe40001741670 */
[----:B------:R-:W-:Y:S02]  /*9430*/  FMNMX.FTZ R4, R218, R4, !PT ;  /* 0x00000004da047209 */ /* 0x000fe40007810000 */
[----:B-1----:R-:W-:Y:S02]  /*9440*/  FMNMX.FTZ R136, R0, R136, !PT ;  /* 0x0000008800887209 */ /* 0x002fe40007810000 */
[----:B------:R-:W-:Y:S02]  /*9450*/  FMNMX.FTZ R0, R12, R6, !PT ;  /* 0x000000060c007209 */ /* 0x000fe40007810000 */
[----:B------:R-:W-:Y:S01]  /*9460*/  ISETP.GT.AND P1, PT, R2, 0x20, !P1 ;  /* 0x000000200200780c */ /* 0x000fe20004f24270 */
[----:B------:R-:W-:Y:S01]  /*9470*/  FMUL.FTZ R142, R136, c[0x0][0x2d0] ;  /* 0x0000b400888e7a20 */ /* 0x000fe20000410000 */
[----:B------:R-:W-:Y:S02]  /*9480*/  FMNMX.FTZ R0, R207, R0, !PT ;  /* 0x00000000cf007209 */ /* 0x000fe40007810000 */
[----:B--2---:R-:W-:Y:S02]  /*9490*/  FMNMX.FTZ R137, R137, R8, !PT ;  /* 0x0000000889897209 */ /* 0x004fe40007810000 */
[----:B------:R-:W1:Y:S01]  /*94a0*/  SHFL.BFLY PT, R8, R4, 0x2, 0x1f ;  /* 0x0c401f0004087f89 */ /* 0x000e6200000e0000 */
[----:B------:R-:W-:Y:S02]  /*94b0*/  FMNMX.FTZ R0, R208, R0, !PT ;  /* 0x00000000d0007209 */ /* 0x000fe40007810000 */
[----:B------:R-:W-:Y:S01]  /*94c0*/  FSEL R206, R213, -INF , !P2 ;  /* 0xff800000d5ce7808 */ /* 0x000fe20005000000 */
[----:B------:R-:W-:Y:S01]  /*94d0*/  FMUL.FTZ R141, R137, c[0x0][0x2d0] ;  /* 0x0000b400898d7a20 */ /* 0x000fe20000410000 */
[----:B------:R-:W-:Y:S02]  /*94e0*/  ISETP.LT.OR P1, PT, R3, 0x21, P1 ;  /* 0x000000210300780c */ /* 0x000fe40000f21670 */
[----:B------:R-:W-:Y:S02]  /*94f0*/  FMNMX.FTZ R0, R211, R0, !PT ;  /* 0x00000000d3007209 */ /* 0x000fe40007810000 */
[----:B------:R-:W-:Y:S02]  /*9500*/  ISETP.GT.AND P6, PT, R2, 0x21, !P6 ;  /* 0x000000210200780c */ /* 0x000fe400077c4270 */
[----:B------:R-:W-:Y:S02]  /*9510*/  FSEL R213, R42, -INF , !P1 ;  /* 0xff8000002ad57808 */ /* 0x000fe40004800000 */
[----:B------:R-:W-:Y:S02]  /*9520*/  FMNMX.FTZ R0, R206, R0, !PT ;  /* 0x00000000ce007209 */ /* 0x000fe40007810000 */
[----:B------:R-:W-:Y:S02]  /*9530*/  ISETP.LT.OR P6, PT, R3, 0x22, P6 ;  /* 0x000000220300780c */ /* 0x000fe400037c1670 */
[C---:B------:R-:W-:Y:S02]  /*9540*/  ISETP.GT.AND P5, PT, R2.reuse, 0x28, !P5 ;  /* 0x000000280200780c */ /* 0x040fe40006fa4270 */
[----:B------:R-:W-:Y:S02]  /*9550*/  FMNMX.FTZ R0, R213, R0, !PT ;  /* 0x00000000d5007209 */ /* 0x000fe40007810000 */
[----:B------:R-:W-:Y:S02]  /*9560*/  FSEL R212, R43, -INF , !P6 ;  /* 0xff8000002bd47808 */ /* 0x000fe40007000000 */
[C---:B------:R-:W-:Y:S02]  /*9570*/  ISETP.LT.OR P5, PT, R3.reuse, 0x29, P5 ;  /* 0x000000290300780c */ /* 0x040fe40002fa1670 */
[----:B------:R-:W-:Y:S02]  /*9580*/  ISETP.GT.AND P0, PT, R2, 0x29, !P0 ;  /* 0x000000290200780c */ /* 0x000fe40004704270 */
[----:B-1----:R-:W-:Y:S02]  /*9590*/  FMNMX.FTZ R4, R4, R8, !PT ;  /* 0x0000000804047209 */ /* 0x002fe40007810000 */
[----:B------:R-:W-:Y:S02]  /*95a0*/  FSETP.NEU.FTZ.AND P1, PT, R136, -INF , PT ;  /* 0xff8000008800780b */ /* 0x000fe40003f3d000 */
[----:B------:R-:W-:Y:S01]  /*95b0*/  FSEL R214, R46, -INF , !P5 ;  /* 0xff8000002ed67808 */ /* 0x000fe20006800000 */
[----:B------:R-:W1:Y:S01]  /*95c0*/  SHFL.BFLY PT, R135, R4, 0x1, 0x1f ;  /* 0x0c201f0004877f89 */ /* 0x000e6200000e0000 */
[----:B------:R-:W-:Y:S02]  /*95d0*/  ISETP.LT.OR P0, PT, R3, 0x2a, P0 ;  /* 0x0000002a0300780c */ /* 0x000fe40000701670 */
[----:B------:R-:W-:Y:S02]  /*95e0*/  FMNMX.FTZ R0, R212, R0, !PT ;  /* 0x00000000d4007209 */ /* 0x000fe40007810000 */
[----:B------:R-:W-:Y:S02]  /*95f0*/  FSEL R142, R142, RZ, P1 ;  /* 0x000000ff8e8e7208 */ /* 0x000fe40000800000 */
[----:B------:R-:W-:Y:S02]  /*9600*/  FSEL R140, R47, -INF , !P0 ;  /* 0xff8000002f8c7808 */ /* 0x000fe40004000000 */
[----:B------:R-:W-:Y:S01]  /*9610*/  FMNMX.FTZ R0, R214, R0, !PT ;  /* 0x00000000d6007209 */ /* 0x000fe20007810000 */
[--C-:B------:R-:W-:Y:S01]  /*9620*/  FFMA.FTZ R3, R27, c[0x0][0x2d0], -R142.reuse ;  /* 0x0000b4001b037a23 */ /* 0x100fe2000001088e */
[----:B------:R-:W-:Y:S01]  /*9630*/  FSETP.NEU.FTZ.AND P2, PT, R137, -INF , PT ;  /* 0xff8000008900780b */ /* 0x000fe20003f5d000 */
[--C-:B------:R-:W-:Y:S01]  /*9640*/  FFMA.FTZ R21, R21, c[0x0][0x2d0], -R142.reuse ;  /* 0x0000b40015157a23 */ /* 0x100fe2000001088e */
[----:B------:R-:W-:Y:S01]  /*9650*/  FMNMX.FTZ R0, R140, R0, !PT ;  /* 0x000000008c007209 */ /* 0x000fe20007810000 */
[----:B------:R2:W-:Y:S01]  /*9660*/  MUFU.EX2 R34, R3 ;  /* 0x0000000300227308 */ /* 0x0005e20000000800 */
[----:B------:R-:W-:Y:S01]  /*9670*/  FSEL R141, R141, RZ, P2 ;  /* 0x000000ff8d8d7208 */ /* 0x000fe20001000000 */
[--C-:B------:R-:W-:Y:S02]  /*9680*/  FFMA.FTZ R22, R22, c[0x0][0x2d0], -R142.reuse ;  /* 0x0000b40016167a23 */ /* 0x100fe4000001088e */
[----:B------:R-:W2:Y:S01]  /*9690*/  SHFL.BFLY PT, R2, R0, 0x2, 0x1f ;  /* 0x0c401f0000027f89 */ /* 0x000ea200000e0000 */
[----:B------:R-:W-:Y:S02]  /*96a0*/  FFMA.FTZ R17, R17, c[0x0][0x2d0], -R142 ;  /* 0x0000b40011117a23 */ /* 0x000fe4000001088e */
[--C-:B------:R-:W-:Y:S02]  /*96b0*/  FFMA.FTZ R24, R24, c[0x0][0x2d0], -R141.reuse ;  /* 0x0000b40018187a23 */ /* 0x100fe4000001088d */
[--C-:B------:R-:W-:Y:S01]  /*96c0*/  FFMA.FTZ R25, R25, c[0x0][0x2d0], -R141.reuse ;  /* 0x0000b40019197a23 */ /* 0x100fe2000001088d */
[----:B-1----:R-:W-:Y:S01]  /*96d0*/  FMNMX.FTZ R135, R4, R135, !PT ;  /* 0x0000008704877209 */ /* 0x002fe20007810000 */
[----:B------:R-:W-:Y:S01]  /*96e0*/  MUFU.EX2 R33, R24 ;  /* 0x0000001800217308 */ /* 0x000fe20000000800 */
[--C-:B------:R-:W-:Y:S02]  /*96f0*/  FFMA.FTZ R23, R23, c[0x0][0x2d0], -R141.reuse ;  /* 0x0000b40017177a23 */ /* 0x100fe4000001088d */
[C---:B------:R-:W-:Y:S01]  /*9700*/  FSETP.NEU.FTZ.AND P0, PT, R135.reuse, -INF , PT ;  /* 0xff8000008700780b */ /* 0x040fe20003f1d000 */
[----:B------:R-:W-:Y:S02]  /*9710*/  FMUL.FTZ R143, R135, c[0x0][0x2d0] ;  /* 0x0000b400878f7a20 */ /* 0x000fe40000410000 */
[----:B------:R-:W-:Y:S03]  /*9720*/  FFMA.FTZ R18, R18, c[0x0][0x2d0], -R141 ;  /* 0x0000b40012127a23 */ /* 0x000fe6000001088d */
[----:B------:R-:W-:Y:S01]  /*9730*/  FSEL R143, R143, RZ, P0 ;  /* 0x000000ff8f8f7208 */ /* 0x000fe20000000000 */
[----:B------:R-:W1:Y:S04]  /*9740*/  MUFU.EX2 R219, R25 ;  /* 0x0000001900db7308 */ /* 0x000e680000000800 */
[--C-:B------:R-:W-:Y:S02]  /*9750*/  FFMA.FTZ R19, R19, c[0x0][0x2d0], -R143.reuse ;  /* 0x0000b40013137a23 */ /* 0x100fe4000001088f */
[--C-:B------:R-:W-:Y:S01]  /*9760*/  FFMA.FTZ R20, R20, c[0x0][0x2d0], -R143.reuse ;  /* 0x0000b40014147a23 */ /* 0x100fe2000001088f */
[----:B--2---:R-:W-:Y:S01]  /*9770*/  FMNMX.FTZ R3, R0, R2, !PT ;  /* 0x0000000200037209 */ /* 0x004fe20007810000 */
[--C-:B------:R-:W-:Y:S01]  /*9780*/  FFMA.FTZ R2, R26, c[0x0][0x2d0], -R143.reuse ;  /* 0x0000b4001a027a23 */ /* 0x100fe2000001088f */
[----:B------:R-:W-:Y:S01]  /*9790*/  FSEL R0, R137, RZ, P2 ;  /* 0x000000ff89007208 */ /* 0x000fe20001000000 */
[----:B------:R-:W-:Y:S01]  /*97a0*/  MUFU.EX2 R44, R19 ;  /* 0x00000013002c7308 */ /* 0x000fe20000000800 */
[----:B------:R-:W-:Y:S01]  /*97b0*/  FFMA.FTZ R16, R16, c[0x0][0x2d0], -R143 ;  /* 0x0000b40010107a23 */ /* 0x000fe2000001088f */
[----:B------:R-:W2:Y:S02]  /*97c0*/  SHFL.BFLY PT, R4, R3, 0x1, 0x1f ;  /* 0x0c201f0003047f89 */ /* 0x000ea400000e0000 */
[----:B------:R-:W-:Y:S04]  /*97d0*/  FADD.FTZ R0, -R0, R132 ;  /* 0x0000008400007221 */ /* 0x000fe80000010100 */
[----:B------:R-:W-:Y:S02]  /*97e0*/  FMUL.FTZ R0, R0, c[0x0][0x2d0] ;  /* 0x0000b40000007a20 */ /* 0x000fe40000410000 */
[----:B------:R3:W-:Y:S01]  /*97f0*/  MUFU.EX2 R28, R2 ;  /* 0x00000002001c7308 */ /* 0x0007e20000000800 */
[----:B-1----:R-:W-:Y:S09]  /*9800*/  F2FP.PACK_AB R194, R33, R219 ;  /* 0x000000db21c2723e */ /* 0x002ff200000000ff */
[----:B------:R1:W4:Y:S01]  /*9810*/  MUFU.EX2 R133, R0 ;  /* 0x0000000000857308 */ /* 0x0003220000000800 */
[----:B--2---:R-:W-:Y:S09]  /*9820*/  FMNMX.FTZ R3, R3, R4, !PT ;  /* 0x0000000403037209 */ /* 0x004ff20007810000 */
[----:B------:R-:W-:Y:S01]  /*9830*/  MUFU.EX2 R252, R23 ;  /* 0x0000001700fc7308 */ /* 0x000fe20000000800 */
[----:B---3--:R-:W-:Y:S05]  /*9840*/  FSEL R2, R136, RZ, P1 ;  /* 0x000000ff88027208 */ /* 0x008fea0000800000 */
[----:B------:R-:W-:Y:S04]  /*9850*/  FADD.FTZ R2, -R2, R134 ;  /* 0x0000008602027221 */ /* 0x000fe80000010100 */
[----:B------:R-:W-:Y:S01]  /*9860*/  MUFU.EX2 R251, R21 ;  /* 0x0000001500fb7308 */ /* 0x000fe20000000800 */
[----:B------:R-:W-:Y:S02]  /*9870*/  FMUL.FTZ R134, R3, c[0x0][0x2d0] ;  /* 0x0000b40003867a20 */ /* 0x000fe40000410000 */
[----:B------:R-:W-:Y:S01]  /*9880*/  FMUL.FTZ R2, R2, c[0x0][0x2d0] ;  /* 0x0000b40002027a20 */ /* 0x000fe20000410000 */
[----:B-1----:R-:W-:Y:S01]  /*9890*/  FSEL R0, R135, RZ, P0 ;  /* 0x000000ff87007208 */ /* 0x002fe20000000000 */
[----:B----4-:R-:W-:Y:S01]  /*98a0*/  FMUL.FTZ R32, R133, R172 ;  /* 0x000000ac85207220 */ /* 0x010fe20000410000 */
[----:B------:R-:W-:Y:S01]  /*98b0*/  FSETP.NEU.FTZ.AND P0, PT, R3, -INF , PT ;  /* 0xff8000000300780b */ /* 0x000fe20003f1d000 */
[----:B------:R-:W-:Y:S01]  /*98c0*/  FMUL.FTZ R52, R133, R52 ;  /* 0x0000003485347220 */ /* 0x000fe20000410000 */
[----:B------:R-:W-:Y:S01]  /*98d0*/  MOV R172, R33 ;  /* 0x0000002100ac7202 */ /* 0x000fe20000000f00 */
[----:B------:R-:W-:Y:S01]  /*98e0*/  FADD.FTZ R0, -R0, R138 ;  /* 0x0000008a00007221 */ /* 0x000fe20000010100 */
[----:B------:R-:W1:Y:S01]  /*98f0*/  MUFU.EX2 R132, R2 ;  /* 0x0000000200847308 */ /* 0x000e620000000800 */
[----:B------:R-:W-:Y:S01]  /*9900*/  FSEL R134, R134, RZ, P0 ;  /* 0x000000ff86867208 */ /* 0x000fe20000000000 */
[--C-:B------:R-:W-:Y:S02]  /*9910*/  FFMA.FTZ R138, R196, c[0x0][0x2d0], -R141.reuse ;  /* 0x0000b400c48a7a23 */ /* 0x100fe4000001088d */
[----:B------:R-:W-:Y:S02]  /*9920*/  FMUL.FTZ R0, R0, c[0x0][0x2d0] ;  /* 0x0000b40000007a20 */ /* 0x000fe40000410000 */
[--C-:B------:R-:W-:Y:S02]  /*9930*/  FFMA.FTZ R4, R12, c[0x0][0x2d0], -R134.reuse ;  /* 0x0000b4000c047a23 */ /* 0x100fe40000010886 */
[--C-:B------:R-:W-:Y:S02]  /*9940*/  FFMA.FTZ R5, R5, c[0x0][0x2d0], -R134.reuse ;  /* 0x0000b40005057a23 */ /* 0x100fe40000010886 */
[----:B------:R2:W3:Y:S01]  /*9950*/  MUFU.EX2 R2, R0 ;  /* 0x0000000000027308 */ /* 0x0004e20000000800 */
        /* <DEDUP_REMOVED lines=8> */
[----:B------:R-:W-:Y:S02]  /*99e0*/  FMUL.FTZ R80, R133, R80 ;  /* 0x0000005085507220 */ /* 0x000fe40000410000 */
[C---:B-1----:R-:W-:Y:S02]  /*99f0*/  FMUL.FTZ R6, R132.reuse, R146 ;  /* 0x0000009284067220 */ /* 0x042fe40000410000 */
[C---:B------:R-:W-:Y:S02]  /*9a00*/  FMUL.FTZ R19, R132.reuse, R159 ;  /* 0x0000009f84137220 */ /* 0x040fe40000410000 */
[C---:B------:R-:W-:Y:S01]  /*9a10*/  FMUL.FTZ R54, R132.reuse, R54 ;  /* 0x0000003684367220 */ /* 0x040fe20000410000 */
[----:B------:R1:W-:Y:S01]  /*9a20*/  MUFU.EX2 R48, R4 ;  /* 0x0000000400307308 */ /* 0x0003e20000000800 */
[C---:B------:R-:W-:Y:S02]  /*9a30*/  FMUL.FTZ R55, R132.reuse, R55 ;  /* 0x0000003784377220 */ /* 0x040fe40000410000 */
[----:B------:R-:W-:Y:S02]  /*9a40*/  FMUL.FTZ R66, R132, R66 ;  /* 0x0000004284427220 */ /* 0x000fe40000410000 */
[--C-:B--2---:R-:W-:Y:S02]  /*9a50*/  FFMA.FTZ R0, R7, c[0x0][0x2d0], -R134.reuse ;  /* 0x0000b40007007a23 */ /* 0x104fe40000010886 */
[C---:B---3--:R-:W-:Y:S02]  /*9a60*/  FMUL.FTZ R24, R2.reuse, R164 ;  /* 0x000000a402187220 */ /* 0x048fe40000410000 */
[----:B------:R-:W-:Y:S01]  /*9a70*/  FMUL.FTZ R25, R2, R165 ;  /* 0x000000a502197220 */ /* 0x000fe20000410000 */
[----:B------:R-:W2:Y:S01]  /*9a80*/  MUFU.EX2 R50, R0 ;  /* 0x0000000000327308 */ /* 0x000ea20000000800 */
[----:B------:R-:W-:Y:S02]  /*9a90*/  FMUL.FTZ R7, R132, R147 ;  /* 0x0000009384077220 */ /* 0x000fe40000410000 */
[C---:B------:R-:W-:Y:S02]  /*9aa0*/  FMUL.FTZ R8, R2.reuse, R148 ;  /* 0x0000009402087220 */ /* 0x040fe40000410000 */
[C---:B----4-:R-:W-:Y:S02]  /*9ab0*/  FMUL.FTZ R5, R133.reuse, R145 ;  /* 0x0000009185057220 */ /* 0x050fe40000410000 */
[C---:B------:R-:W-:Y:S02]  /*9ac0*/  FMUL.FTZ R9, R2.reuse, R149 ;  /* 0x0000009502097220 */ /* 0x040fe40000410000 */
[C---:B------:R-:W-:Y:S01]  /*9ad0*/  FMUL.FTZ R12, R2.reuse, R152 ;  /* 0x00000098020c7220 */ /* 0x040fe20000410000 */
[----:B------:R3:W-:Y:S01]  /*9ae0*/  MUFU.EX2 R164, R138 ;  /* 0x0000008a00a47308 */ /* 0x0007e20000000800 */
[C---:B------:R-:W-:Y:S02]  /*9af0*/  FMUL.FTZ R29, R2.reuse, R169 ;  /* 0x000000a9021d7220 */ /* 0x040fe40000410000 */
[C---:B------:R-:W-:Y:S02]  /*9b00*/  FMUL.FTZ R56, R2.reuse, R56 ;  /* 0x0000003802387220 */ /* 0x040fe40000410000 */
[----:B-1----:R-:W-:Y:S02]  /*9b10*/  FMUL.FTZ R4, R133, R144 ;  /* 0x0000009085047220 */ /* 0x002fe40000410000 */
[C---:B------:R-:W-:Y:S02]  /*9b20*/  FMUL.FTZ R57, R2.reuse, R57 ;  /* 0x0000003902397220 */ /* 0x040fe40000410000 */
[C---:B------:R-:W-:Y:S01]  /*9b30*/  FMUL.FTZ R60, R2.reuse, R60 ;  /* 0x0000003c023c7220 */ /* 0x040fe20000410000 */
[----:B------:R-:W1:Y:S01]  /*9b40*/  MUFU.EX2 R35, R22 ;  /* 0x0000001600237308 */ /* 0x000e620000000800 */
[----:B------:R-:W-:Y:S02]  /*9b50*/  FMUL.FTZ R61, R2, R61 ;  /* 0x0000003d023d7220 */ /* 0x000fe40000410000 */
[----:B------:R-:W-:Y:S01]  /*9b60*/  FMUL.FTZ R67, R132, R67 ;  /* 0x0000004384437220 */ /* 0x000fe20000410000 */
[----:B--2---:R-:W-:Y:S01]  /*9b70*/  F2FP.PACK_AB R145, R50, R45 ;  /* 0x0000002d3291723e */ /* 0x004fe200000000ff */
[----:B------:R-:W-:Y:S02]  /*9b80*/  FFMA.FTZ R0, R13, c[0x0][0x2d0], -R134 ;  /* 0x0000b4000d007a23 */ /* 0x000fe40000010886 */
[----:B------:R-:W-:Y:S02]  /*9b90*/  FMUL.FTZ R13, R2, R153 ;  /* 0x00000099020d7220 */ /* 0x000fe40000410000 */
[C---:B------:R-:W-:Y:S01]  /*9ba0*/  FMUL.FTZ R70, R132.reuse, R70 ;  /* 0x0000004684467220 */ /* 0x040fe20000410000 */
[----:B------:R2:W4:Y:S01]  /*9bb0*/  MUFU.EX2 R49, R0 ;  /* 0x0000000000317308 */ /* 0x0005220000000800 */
[----:B------:R-:W-:Y:S02]  /*9bc0*/  FMUL.FTZ R71, R132, R71 ;  /* 0x0000004784477220 */ /* 0x000fe40000410000 */
[----:B------:R-:W-:Y:S02]  /*9bd0*/  FMUL.FTZ R72, R2, R72 ;  /* 0x0000004802487220 */ /* 0x000fe40000410000 */
[----:B---3--:R-:W-:Y:S02]  /*9be0*/  FFMA.FTZ R138, R198, c[0x0][0x2d0], -R141 ;  /* 0x0000b400c68a7a23 */ /* 0x008fe4000001088d */
[C---:B------:R-:W-:Y:S02]  /*9bf0*/  FMUL.FTZ R73, R2.reuse, R73 ;  /* 0x0000004902497220 */ /* 0x040fe40000410000 */
[C---:B------:R-:W-:Y:S01]  /*9c00*/  FMUL.FTZ R76, R2.reuse, R76 ;  /* 0x0000004c024c7220 */ /* 0x040fe20000410000 */
[----:B------:R3:W-:Y:S01]  /*9c10*/  MUFU.EX2 R40, R20 ;  /* 0x0000001400287308 */ /* 0x0007e20000000800 */
[----:B------:R-:W-:Y:S02]  /*9c20*/  FMUL.FTZ R77, R2, R77 ;  /* 0x0000004d024d7220 */ /* 0x000fe40000410000 */
[C---:B------:R-:W-:Y:S01]  /*9c30*/  FMUL.FTZ R81, R133.reuse, R81 ;  /* 0x0000005185517220 */ /* 0x040fe20000410000 */
[-C--:B-1----:R-:W-:Y:S01]  /*9c40*/  F2FP.PACK_AB R195, R34, R35.reuse ;  /* 0x0000002322c3723e */ /* 0x082fe200000000ff */
[C---:B------:R-:W-:Y:S01]  /*9c50*/  FMUL.FTZ R34, R132.reuse, R174 ;  /* 0x000000ae84227220 */ /* 0x040fe20000410000 */
[----:B------:R-:W-:Y:S01]  /*9c60*/  MOV R174, R35 ;  /* 0x0000002300ae7202 */ /* 0x000fe20000000f00 */
[C---:B------:R-:W-:Y:S01]  /*9c70*/  FMUL.FTZ R35, R132.reuse, R175 ;  /* 0x000000af84237220 */ /* 0x040fe20000410000 */
[----:B------:R-:W-:Y:S01]  /*9c80*/  MOV R175, R219 ;  /* 0x000000db00af7202 */ /* 0x000fe20000000f00 */
[C---:B------:R-:W-:Y:S01]  /*9c90*/  FMUL.FTZ R82, R132.reuse, R82 ;  /* 0x0000005284527220 */ /* 0x040fe20000410000 */
[----:B------:R-:W1:Y:S01]  /*9ca0*/  MUFU.EX2 R51, R18 ;  /* 0x0000001200337308 */ /* 0x000e620000000800 */
[----:B------:R-:W-:Y:S02]  /*9cb0*/  FMUL.FTZ R83, R132, R83 ;  /* 0x0000005384537220 */ /* 0x000fe40000410000 */
[----:B------:R-:W-:Y:S01]  /*9cc0*/  FMUL.FTZ R84, R133, R84 ;  /* 0x0000005485547220 */ /* 0x000fe20000410000 */
[----:B--2---:R-:W-:Y:S01]  /*9cd0*/  FSEL R0, R3, RZ, P0 ;  /* 0x000000ff03007208 */ /* 0x004fe20000000000 */
[----:B------:R-:W-:Y:S01]  /*9ce0*/  FMUL.FTZ R85, R133, R85 ;  /* 0x0000005585557220 */ /* 0x000fe20000410000 */
[----:B----4-:R-:W-:Y:S01]  /*9cf0*/  F2FP.PACK_AB R147, R48, R49 ;  /* 0x000000313093723e */ /* 0x010fe200000000ff */
[----:B------:R-:W-:Y:S01]  /*9d00*/  FMUL.FTZ R86, R132, R86 ;  /* 0x0000005684567220 */ /* 0x000fe20000410000 */
[----:B------:R-:W-:Y:S01]  /*9d10*/  ISETP.GT.AND P0, PT, R242, UR4, PT ;  /* 0x00000004f2007c0c */ /* 0x000fe2000bf04270 */
[----:B------:R-:W-:Y:S01]  /*9d20*/  FADD.FTZ R0, -R0, R139 ;  /* 0x0000008b00007221 */ /* 0x000fe20000010100 */
[----:B------:R-:W-:Y:S01]  /*9d30*/  MOV R139, R28 ;  /* 0x0000001c008b7202 */ /* 0x000fe20000000f00 */
[----:B------:R-:W-:Y:S01]  /*9d40*/  FMUL.FTZ R28, R2, R168 ;  /* 0x000000a8021c7220 */ /* 0x000fe20000410000 */
[----:B------:R-:W2:Y:S01]  /*9d50*/  MUFU.EX2 R41, R17 ;  /* 0x0000001100297308 */ /* 0x000ea20000000800 */
[----:B------:R-:W-:Y:S01]  /*9d60*/  FMUL.FTZ R0, R0, c[0x0][0x2d0] ;  /* 0x0000b40000007a20 */ /* 0x000fe20000410000 */
[----:B------:R-:W-:Y:S01]  /*9d70*/  F2FP.PACK_AB R146, R139, R44 ;  /* 0x0000002c8b92723e */ /* 0x000fe200000000ff */
[----:B---3--:R-:W3:Y:S01]  /*9d80*/  LDSM.16.MT88.4 R20, [R225+0x2080] ;  /* 0x00208000e114783b */ /* 0x008ee20000004200 */
[----:B------:R-:W-:Y:S01]  /*9d90*/  FMUL.FTZ R87, R132, R87 ;  /* 0x0000005784577220 */ /* 0x000fe20000410000 */
[----:B------:R-:W-:Y:S01]  /*9da0*/  IADD3 R242, R242, -0x1, RZ ;  /* 0xfffffffff2f27810 */ /* 0x000fe20007ffe0ff */
[C---:B------:R-:W-:Y:S02]  /*9db0*/  FMUL.FTZ R88, R2.reuse, R88 ;  /* 0x0000005802587220 */ /* 0x040fe40000410000 */
[C---:B------:R-:W-:Y:S02]  /*9dc0*/  FMUL.FTZ R89, R2.reuse, R89 ;  /* 0x0000005902597220 */ /* 0x040fe40000410000 */
[----:B------:R-:W4:Y:S01]  /*9dd0*/  MUFU.EX2 R0, R0 ;  /* 0x0000000000007308 */ /* 0x000f220000000800 */
[----:B------:R-:W-:Y:S01]  /*9de0*/  FMUL.FTZ R92, R2, R92 ;  /* 0x0000005c025c7220 */ /* 0x000fe20000410000 */
[----:B-1----:R-:W-:Y:S01]  /*9df0*/  F2FP.PACK_AB R192, R252, R51 ;  /* 0x00000033fcc0723e */ /* 0x002fe200000000ff */
[----:B------:R-:W-:Y:S02]  /*9e00*/  FMUL.FTZ R18, R132, R158 ;  /* 0x0000009e84127220 */ /* 0x000fe40000410000 */
[----:B------:R-:W-:Y:S02]  /*9e10*/  FMUL.FTZ R93, R2, R93 ;  /* 0x0000005d025d7220 */ /* 0x000fe40000410000 */
[C---:B------:R-:W-:Y:S02]  /*9e20*/  FMUL.FTZ R96, R133.reuse, R96 ;  /* 0x0000006085607220 */ /* 0x040fe40000410000 */
[----:B------:R-:W-:Y:S01]  /*9e30*/  FMUL.FTZ R97, R133, R97 ;  /* 0x0000006185617220 */ /* 0x000fe20000410000 */
[----:B------:R-:W1:Y:S01]  /*9e40*/  MUFU.EX2 R220, R16 ;  /* 0x0000001000dc7308 */ /* 0x000e620000000800 */
[C---:B------:R-:W-:Y:S02]  /*9e50*/  FMUL.FTZ R98, R132.reuse, R98 ;  /* 0x0000006284627220 */ /* 0x040fe40000410000 */
[C---:B------:R-:W-:Y:S01]  /*9e60*/  FMUL.FTZ R99, R132.reuse, R99 ;  /* 0x0000006384637220 */ /* 0x040fe20000410000 */
[----:B--2---:R-:W-:Y:S01]  /*9e70*/  F2FP.PACK_AB R193, R251, R41 ;  /* 0x00000029fbc1723e */ /* 0x004fe200000000ff */
[C---:B------:R-:W-:Y:S02]  /*9e80*/  FMUL.FTZ R17, R133.reuse, R157 ;  /* 0x0000009d85117220 */ /* 0x040fe40000410000 */
[C---:B------:R-:W-:Y:S02]  /*9e90*/  FMUL.FTZ R100, R133.reuse, R100 ;  /* 0x0000006485647220 */ /* 0x040fe40000410000 */
[C---:B------:R-:W-:Y:S02]  /*9ea0*/  FMUL.FTZ R101, R133.reuse, R101 ;  /* 0x0000006585657220 */ /* 0x040fe40000410000 */
[C---:B------:R-:W-:Y:S02]  /*9eb0*/  FMUL.FTZ R102, R132.reuse, R102 ;  /* 0x0000006684667220 */ /* 0x040fe40000410000 */
[----:B------:R-:W-:Y:S02]  /*9ec0*/  FMUL.FTZ R103, R132, R103 ;  /* 0x0000006784677220 */ /* 0x000fe40000410000 */
[----:B----4-:R-:W-:Y:S01]  /*9ed0*/  FMUL.FTZ R26, R0, R166 ;  /* 0x000000a6001a7220 */ /* 0x010fe20000410000 */
[----:B------:R-:W-:Y:S01]  /*9ee0*/  MOV R166, R44 ;  /* 0x0000002c00a67202 */ /* 0x000fe20000000f00 */
[----:B------:R-:W-:Y:S02]  /*9ef0*/  FMUL.FTZ R44, R2, R184 ;  /* 0x000000b8022c7220 */ /* 0x000fe40000410000 */
[----:B------:R2:W-:Y:S01]  /*9f00*/  MUFU.EX2 R184, R138 ;  /* 0x0000008a00b87308 */ /* 0x0005e20000000800 */
[C---:B------:R-:W-:Y:S02]  /*9f10*/  FMUL.FTZ R46, R0.reuse, R186 ;  /* 0x000000ba002e7220 */ /* 0x040fe40000410000 */
[----:B------:R-:W-:Y:S01]  /*9f20*/  FMUL.FTZ R27, R0, R167 ;  /* 0x000000a7001b7220 */ /* 0x000fe20000410000 */
[-C--:B---3--:R-:W-:Y:S05]  /*9f30*/  HMMA.16816.F32 R4, R192, R20.reuse, R4 ;  /* 0x00000014c004723c */ /* 0x088fea0000001804 */
[----:B------:R-:W-:Y:S01]  /*9f40*/  MOV R167, R45 ;  /* 0x0000002d00a77202 */ /* 0x000fe20000000f00 */
[----:B------:R-:W-:Y:S01]  /*9f50*/  FMUL.FTZ R45, R2, R185 ;  /* 0x000000b9022d7220 */ /* 0x000fe20000410000 */
[----:B------:R-:W-:Y:S01]  /*9f60*/  MOV R185, R48 ;  /* 0x0000003000b97202 */ /* 0x000fe20000000f00 */
[C---:B------:R-:W-:Y:S01]  /*9f70*/  FMUL.FTZ R48, R133.reuse, R188 ;  /* 0x000000bc85307220 */ /* 0x040fe20000410000 */
[----:B-1----:R-:W-:Y:S03]  /*9f80*/  F2FP.PACK_AB R144, R40, R220 ;  /* 0x000000dc2890723e */ /* 0x002fe600000000ff */
[C---:B------:R-:W-:Y:S02]  /*9f90*/  FMUL.FTZ R30, R0.reuse, R170 ;  /* 0x000000aa001e7220 */ /* 0x040fe40000410000 */
[C---:B------:R-:W-:Y:S01]  /*9fa0*/  FMUL.FTZ R42, R0.reuse, R182 ;  /* 0x000000b6002a7220 */ /* 0x040fe20000410000 */
[----:B------:R-:W-:Y:S01]  /*9fb0*/  MOV R182, R49 ;  /* 0x0000003100b67202 */ /* 0x000fe20000000f00 */
[----:B------:R-:W-:Y:S02]  /*9fc0*/  FMUL.FTZ R49, R133, R189 ;  /* 0x000000bd85317220 */ /* 0x000fe40000410000 */
[C---:B------:R-:W-:Y:S02]  /*9fd0*/  FMUL.FTZ R43, R0.reuse, R183 ;  /* 0x000000b7002b7220 */ /* 0x040fe40000410000 */
[--C-:B--2---:R-:W-:Y:S02]  /*9fe0*/  FFMA.FTZ R138, R197, c[0x0][0x2d0], -R142.reuse ;  /* 0x0000b400c58a7a23 */ /* 0x104fe4000001088e */
[C---:B------:R-:W-:Y:S02]  /*9ff0*/  FMUL.FTZ R10, R0.reuse, R150 ;  /* 0x00000096000a7220 */ /* 0x040fe40000410000 */
[----:B------:R1:W-:Y:S01]  /*a000*/  MUFU.EX2 R165, R138 ;  /* 0x0000008a00a57308 */ /* 0x0003e20000000800 */
[C---:B------:R-:W-:Y:S02]  /*a010*/  FMUL.FTZ R11, R0.reuse, R151 ;  /* 0x00000097000b7220 */ /* 0x040fe40000410000 */
[----:B------:R-:W2:Y:S01]  /*a020*/  LDSM.16.MT88.4 R148, [R228+0x2080] ;  /* 0x00208000e494783b */ /* 0x000ea20000004200 */
[C---:B------:R-:W-:Y:S02]  /*a030*/  FMUL.FTZ R14, R0.reuse, R154 ;  /* 0x0000009a000e7220 */ /* 0x040fe40000410000 */
[C---:B------:R-:W-:Y:S02]  /*a040*/  FMUL.FTZ R15, R0.reuse, R155 ;  /* 0x0000009b000f7220 */ /* 0x040fe40000410000 */
[C---:B------:R-:W-:Y:S03]  /*a050*/  HMMA.16816.F32 R8, R144.reuse, R20, R8 ;  /* 0x000000149008723c */ /* 0x040fe60000001808 */
[----:B------:R-:W3:Y:S01]  /*a060*/  LDSM.16.MT88.4 R152, [R227+0x2080] ;  /* 0x00208000e398783b */ /* 0x000ee20000004200 */
[C---:B------:R-:W-:Y:S02]  /*a070*/  FMUL.FTZ R47, R0.reuse, R187 ;  /* 0x000000bb002f7220 */ /* 0x040fe40000410000 */
[C---:B------:R-:W-:Y:S02]  /*a080*/  FMUL.FTZ R16, R133.reuse, R156 ;  /* 0x0000009c85107220 */ /* 0x040fe40000410000 */
[-C--:B------:R-:W-:Y:S03]  /*a090*/  HMMA.16816.F32 R12, R144, R22.reuse, R12 ;  /* 0x00000016900c723c */ /* 0x080fe6000000180c */
[----:B------:R-:W-:Y:S01]  /*a0a0*/  LDSM.16.MT88.4 R156, [R226+0x2880] ;  /* 0x00288000e29c783b */ /* 0x000fe20000004200 */
[C---:B------:R-:W-:Y:S02]  /*a0b0*/  FMUL.FTZ R20, R133.reuse, R160 ;  /* 0x000000a085147220 */ /* 0x040fe40000410000 */
[----:B------:R-:W-:Y:S02]  /*a0c0*/  FMUL.FTZ R21, R133, R161 ;  /* 0x000000a185157220 */ /* 0x000fe40000410000 */
[C---:B------:R-:W-:Y:S04]  /*a0d0*/  HMMA.16816.F32 R16, R192.reuse, R22, R16 ;  /* 0x00000016c010723c */ /* 0x040fe80000001810 */
[--C-:B-1----:R-:W-:Y:S02]  /*a0e0*/  FFMA.FTZ R138, R199, c[0x0][0x2d0], -R142.reuse ;  /* 0x0000b400c78a7a23 */ /* 0x102fe4000001088e */
[----:B------:R-:W-:Y:S01]  /*a0f0*/  FMUL.FTZ R31, R0, R171 ;  /* 0x000000ab001f7220 */ /* 0x000fe20000410000 */
[----:B------:R-:W-:Y:S01]  /*a100*/  MOV R171, R40 ;  /* 0x0000002800ab7202 */ /* 0x000fe20000000f00 */
[----:B------:R1:W-:Y:S01]  /*a110*/  MUFU.EX2 R186, R138 ;  /* 0x0000008a00ba7308 */ /* 0x0003e20000000800 */
[C---:B------:R-:W-:Y:S01]  /*a120*/  FMUL.FTZ R22, R132.reuse, R162 ;  /* 0x000000a284167220 */ /* 0x040fe20000410000 */
[----:B------:R-:W-:Y:S02]  /*a130*/  LDSM.16.MT88.4 R196, [R227+0x3080] ;  /* 0x00308000e3c4783b */ /* 0x000fe40000004200 */
[----:B------:R-:W-:Y:S02]  /*a140*/  FMUL.FTZ R23, R132, R163 ;  /* 0x000000a384177220 */ /* 0x000fe40000410000 */
[----:B------:R-:W-:Y:S01]  /*a150*/  FMUL.FTZ R40, R2, R180 ;  /* 0x000000b402287220 */ /* 0x000fe20000410000 */
[----:B------:R-:W-:Y:S01]  /*a160*/  MOV R180, R220 ;  /* 0x000000dc00b47202 */ /* 0x000fe20000000f00 */
[C---:B------:R-:W-:Y:S02]  /*a170*/  FMUL.FTZ R58, R0.reuse, R58 ;  /* 0x0000003a003a7220 */ /* 0x040fe40000410000 */
[----:B------:R-:W-:Y:S01]  /*a180*/  LDSM.16.MT88.4 R160, [R228+0x2880] ;  /* 0x00288000e4a0783b */ /* 0x000fe20000004200 */
[-C--:B------:R-:W-:Y:S03]  /*a190*/  HMMA.16816.F32 R20, R192, R36.reuse, R20 ;  /* 0x00000024c014723c */ /* 0x080fe60000001814 */
[C---:B------:R-:W-:Y:S02]  /*a1a0*/  FMUL.FTZ R59, R0.reuse, R59 ;  /* 0x0000003b003b7220 */ /* 0x040fe40000410000 */
[C---:B------:R-:W-:Y:S02]  /*a1b0*/  FMUL.FTZ R62, R0.reuse, R62 ;  /* 0x0000003e003e7220 */ /* 0x040fe40000410000 */
[C---:B------:R-:W-:Y:S01]  /*a1c0*/  FMUL.FTZ R63, R0.reuse, R63 ;  /* 0x0000003f003f7220 */ /* 0x040fe20000410000 */
[C---:B------:R-:W-:Y:S04]  /*a1d0*/  HMMA.16816.F32 R24, R144.reuse, R36, R24 ;  /* 0x000000249018723c */ /* 0x040fe80000001818 */
[----:B------:R-:W-:Y:S02]  /*a1e0*/  FMUL.FTZ R74, R0, R74 ;  /* 0x0000004a004a7220 */ /* 0x000fe40000410000 */
[--C-:B-1----:R-:W-:Y:S02]  /*a1f0*/  FFMA.FTZ R138, R200, c[0x0][0x2d0], -R141.reuse ;  /* 0x0000b400c88a7a23 */ /* 0x102fe4000001088d */
[-C--:B------:R-:W-:Y:S02]  /*a200*/  HMMA.16816.F32 R28, R144, R38.reuse, R28 ;  /* 0x00000026901c723c */ /* 0x080fe4000000181c */
[----:B------:R1:W-:Y:S02]  /*a210*/  MUFU.EX2 R188, R138 ;  /* 0x0000008a00bc7308 */ /* 0x0003e40000000800 */
[C---:B------:R-:W-:Y:S01]  /*a220*/  FMUL.FTZ R36, R133.reuse, R176 ;  /* 0x000000b085247220 */ /* 0x040fe20000410000 */
[----:B------:R-:W-:Y:S01]  /*a230*/  MOV R176, R41 ;  /* 0x0000002900b07202 */ /* 0x000fe20000000f00 */
[----:B------:R-:W-:Y:S01]  /*a240*/  FMUL.FTZ R37, R133, R177 ;  /* 0x000000b185257220 */ /* 0x000fe20000410000 */
[----:B------:R-:W-:Y:S01]  /*a250*/  MOV R177, R51 ;  /* 0x0000003300b17202 */ /* 0x000fe20000000f00 */
[C---:B------:R-:W-:Y:S04]  /*a260*/  HMMA.16816.F32 R32, R192.reuse, R38, R32 ;  /* 0x00000026c020723c */ /* 0x040fe80000001820 */
[----:B------:R-:W-:Y:S01]  /*a270*/  FMUL.FTZ R41, R2, R181 ;  /* 0x000000b502297220 */ /* 0x000fe20000410000 */
[----:B------:R-:W-:Y:S01]  /*a280*/  MOV R181, R50 ;  /* 0x0000003200b57202 */ /* 0x000fe20000000f00 */
[C---:B------:R-:W-:Y:S02]  /*a290*/  FMUL.FTZ R50, R132.reuse, R190 ;  /* 0x000000be84327220 */ /* 0x040fe40000410000 */
[C---:B------:R-:W-:Y:S01]  /*a2a0*/  FMUL.FTZ R39, R132.reuse, R179 ;  /* 0x000000b384277220 */ /* 0x040fe20000410000 */
[----:B------:R-:W-:Y:S03]  /*a2b0*/  MOV R179, R252 ;  /* 0x000000fc00b37202 */ /* 0x000fe60000000f00 */
[C---:B------:R-:W-:Y:S01]  /*a2c0*/  FMUL.FTZ R38, R132.reuse, R178 ;  /* 0x000000b284267220 */ /* 0x040fe20000410000 */
[----:B------:R-:W-:Y:S01]  /*a2d0*/  MOV R178, R251 ;  /* 0x000000fb00b27202 */ /* 0x000fe20000000f00 */
[----:B------:R-:W-:Y:S02]  /*a2e0*/  FMUL.FTZ R51, R132, R191 ;  /* 0x000000bf84337220 */ /* 0x000fe40000410000 */
[C---:B------:R-:W-:Y:S02]  /*a2f0*/  FMUL.FTZ R75, R0.reuse, R75 ;  /* 0x0000004b004b7220 */ /* 0x040fe40000410000 */
[----:B-1----:R-:W-:Y:S01]  /*a300*/  FFMA.FTZ R138, R203, c[0x0][0x2d0], -R141 ;  /* 0x0000b400cb8a7a23 */ /* 0x002fe2000001088d */
[-C--:B--2---:R-:W-:Y:S03]  /*a310*/  HMMA.16816.F32 R36, R192, R148.reuse, R36 ;  /* 0x00000094c024723c */ /* 0x084fe60000001824 */
[----:B------:R1:W-:Y:S01]  /*a320*/  MUFU.EX2 R170, R138 ;  /* 0x0000008a00aa7308 */ /* 0x0003e20000000800 */
[C---:B------:R-:W-:Y:S02]  /*a330*/  FMUL.FTZ R78, R0.reuse, R78 ;  /* 0x0000004e004e7220 */ /* 0x040fe40000410000 */
[C---:B------:R-:W-:Y:S02]  /*a340*/  FMUL.FTZ R79, R0.reuse, R79 ;  /* 0x0000004f004f7220 */ /* 0x040fe40000410000 */
[C---:B------:R-:W-:Y:S04]  /*a350*/  HMMA.16816.F32 R40, R144.reuse, R148, R40 ;  /* 0x000000949028723c */ /* 0x040fe80000001828 */
[C---:B------:R-:W-:Y:S02]  /*a360*/  FMUL.FTZ R90, R0.reuse, R90 ;  /* 0x0000005a005a7220 */ /* 0x040fe40000410000 */
[C---:B------:R-:W-:Y:S02]  /*a370*/  FMUL.FTZ R91, R0.reuse, R91 ;  /* 0x0000005b005b7220 */ /* 0x040fe40000410000 */
[-C--:B------:R-:W-:Y:S04]  /*a380*/  HMMA.16816.F32 R44, R144, R150.reuse, R44 ;  /* 0x00000096902c723c */ /* 0x080fe8000000182c */
[C---:B------:R-:W-:Y:S02]  /*a390*/  FMUL.FTZ R94, R0.reuse, R94 ;  /* 0x0000005e005e7220 */ /* 0x040fe40000410000 */
[----:B------:R-:W-:Y:S02]  /*a3a0*/  FMUL.FTZ R95, R0, R95 ;  /* 0x0000005f005f7220 */ /* 0x000fe40000410000 */
[C---:B------:R-:W-:Y:S01]  /*a3b0*/  HMMA.16816.F32 R48, R192.reuse, R150, R48 ;  /* 0x00000096c030723c */ /* 0x040fe20000001830 */
[----:B------:R-:W2:Y:S03]  /*a3c0*/  LDSM.16.MT88.4 R148, [R225+0x3880] ;  /* 0x00388000e194783b */ /* 0x000ea60000004200 */
[--C-:B-1----:R-:W-:Y:S02]  /*a3d0*/  FFMA.FTZ R138, R201, c[0x0][0x2d0], -R142.reuse ;  /* 0x0000b400c98a7a23 */ /* 0x102fe4000001088e */
[C---:B------:R-:W-:Y:S02]  /*a3e0*/  FMUL.FTZ R104, R2.reuse, R104 ;  /* 0x0000006802687220 */ /* 0x040fe40000410000 */
[-C--:B---3--:R-:W-:Y:S01]  /*a3f0*/  HMMA.16816.F32 R52, R192, R152.reuse, R52 ;  /* 0x00000098c034723c */ /* 0x088fe20000001834 */
[----:B------:R1:W-:Y:S03]  /*a400*/  MUFU.EX2 R189, R138 ;  /* 0x0000008a00bd7308 */ /* 0x0003e60000000800 */
[----:B------:R-:W-:Y:S02]  /*a410*/  FMUL.FTZ R105, R2, R105 ;  /* 0x0000006902697220 */ /* 0x000fe40000410000 */
[C---:B------:R-:W-:Y:S02]  /*a420*/  FMUL.FTZ R106, R0.reuse, R106 ;  /* 0x0000006a006a7220 */ /* 0x040fe40000410000 */
[C---:B------:R-:W-:Y:S04]  /*a430*/  HMMA.16816.F32 R56, R144.reuse, R152, R56 ;  /* 0x000000989038723c */ /* 0x040fe80000001838 */
[----:B------:R-:W-:Y:S02]  /*a440*/  FMUL.FTZ R107, R0, R107 ;  /* 0x0000006b006b7220 */ /* 0x000fe40000410000 */
[C---:B------:R-:W-:Y:S02]  /*a450*/  FMUL.FTZ R108, R2.reuse, R108 ;  /* 0x0000006c026c7220 */ /* 0x040fe40000410000 */
[-C--:B------:R-:W-:Y:S04]  /*a460*/  HMMA.16816.F32 R60, R144, R154.reuse, R60 ;  /* 0x0000009a903c723c */ /* 0x080fe8000000183c */
[----:B------:R-:W-:Y:S02]  /*a470*/  FMUL.FTZ R109, R2, R109 ;  /* 0x0000006d026d7220 */ /* 0x000fe40000410000 */
[----:B------:R-:W-:Y:S02]  /*a480*/  FMUL.FTZ R110, R0, R110 ;  /* 0x0000006e006e7220 */ /* 0x000fe40000410000 */
[C---:B------:R-:W-:Y:S01]  /*a490*/  HMMA.16816.F32 R64, R192.reuse, R154, R64 ;  /* 0x0000009ac040723c */ /* 0x040fe20000001840 */
[----:B------:R-:W3:Y:S03]  /*a4a0*/  LDSM.16.MT88.4 R152, [R226+0x3880] ;  /* 0x00388000e298783b */ /* 0x000ee60000004200 */
[----:B-1----:R-:W-:Y:S02]  /*a4b0*/  FFMA.FTZ R138, R204, c[0x0][0x2d0], -R142 ;  /* 0x0000b400cc8a7a23 */ /* 0x002fe4000001088e */
[----:B------:R-:W-:Y:S02]  /*a4c0*/  FMUL.FTZ R111, R0, R111 ;  /* 0x0000006f006f7220 */ /* 0x000fe40000410000 */
[----:B------:R1:W-:Y:S01]  /*a4d0*/  MUFU.EX2 R168, R138 ;  /* 0x0000008a00a87308 */ /* 0x0003e20000000800 */
[-C--:B--2---:R-:W-:Y:S03]  /*a4e0*/  HMMA.16816.F32 R68, R192, R148.reuse, R68 ;  /* 0x00000094c044723c */ /* 0x084fe60000001844 */
[C---:B------:R-:W-:Y:S02]  /*a4f0*/  FMUL.FTZ R112, R133.reuse, R112 ;  /* 0x0000007085707220 */ /* 0x040fe40000410000 */
[C---:B------:R-:W-:Y:S02]  /*a500*/  FMUL.FTZ R113, R133.reuse, R113 ;  /* 0x0000007185717220 */ /* 0x040fe40000410000 */
[C---:B------:R-:W-:Y:S01]  /*a510*/  FMUL.FTZ R114, R132.reuse, R114 ;  /* 0x0000007284727220 */ /* 0x040fe20000410000 */
[C---:B------:R-:W-:Y:S04]  /*a520*/  HMMA.16816.F32 R72, R144.reuse, R148, R72 ;  /* 0x000000949048723c */ /* 0x040fe80000001848 */
[----:B------:R-:W-:Y:S02]  /*a530*/  FMUL.FTZ R115, R132, R115 ;  /* 0x0000007384737220 */ /* 0x000fe40000410000 */
[C---:B------:R-:W-:Y:S02]  /*a540*/  FMUL.FTZ R120, R2.reuse, R120 ;  /* 0x0000007802787220 */ /* 0x040fe40000410000 */
[-C--:B------:R-:W-:Y:S04]  /*a550*/  HMMA.16816.F32 R76, R144, R150.reuse, R76 ;  /* 0x00000096904c723c */ /* 0x080fe8000000184c */
[----:B------:R-:W-:Y:S02]  /*a560*/  FMUL.FTZ R121, R2, R121 ;  /* 0x0000007902797220 */ /* 0x000fe40000410000 */
[----:B------:R-:W-:Y:S02]  /*a570*/  FMUL.FTZ R122, R0, R122 ;  /* 0x0000007a007a7220 */ /* 0x000fe40000410000 */
[C---:B------:R-:W-:Y:S01]  /*a580*/  HMMA.16816.F32 R80, R192.reuse, R150, R80 ;  /* 0x00000096c050723c */ /* 0x040fe20000001850 */
[----:B------:R-:W2:Y:S03]  /*a590*/  LDSM.16.MT88.4 R148, [R228+0x3880] ;  /* 0x00388000e494783b */ /* 0x000ea60000004200 */
[--C-:B-1----:R-:W-:Y:S02]  /*a5a0*/  FFMA.FTZ R138, R202, c[0x0][0x2d0], -R143.reuse ;  /* 0x0000b400ca8a7a23 */ /* 0x102fe4000001088f */
[----:B------:R-:W-:Y:S02]  /*a5b0*/  FMUL.FTZ R123, R0, R123 ;  /* 0x0000007b007b7220 */ /* 0x000fe40000410000 */
[-C--:B---3--:R-:W-:Y:S01]  /*a5c0*/  HMMA.16816.F32 R84, R192, R152.reuse, R84 ;  /* 0x00000098c054723c */ /* 0x088fe20000001854 */
[----:B------:R1:W-:Y:S03]  /*a5d0*/  MUFU.EX2 R183, R138 ;  /* 0x0000008a00b77308 */ /* 0x0003e60000000800 */
[C---:B------:R-:W-:Y:S02]  /*a5e0*/  FMUL.FTZ R124, R2.reuse, R124 ;  /* 0x0000007c027c7220 */ /* 0x040fe40000410000 */
[----:B------:R-:W-:Y:S02]  /*a5f0*/  FMUL.FTZ R125, R2, R125 ;  /* 0x0000007d027d7220 */ /* 0x000fe40000410000 */
[C---:B------:R-:W-:Y:S04]  /*a600*/  HMMA.16816.F32 R88, R144.reuse, R152, R88 ;  /* 0x000000989058723c */ /* 0x040fe80000001858 */
[C---:B------:R-:W-:Y:S02]  /*a610*/  FMUL.FTZ R126, R0.reuse, R126 ;  /* 0x0000007e007e7220 */ /* 0x040fe40000410000 */
[----:B------:R-:W-:Y:S02]  /*a620*/  FMUL.FTZ R127, R0, R127 ;  /* 0x0000007f007f7220 */ /* 0x000fe40000410000 */
[-C--:B------:R-:W-:Y:S04]  /*a630*/  HMMA.16816.F32 R92, R144, R154.reuse, R92 ;  /* 0x0000009a905c723c */ /* 0x080fe8000000185c */
[C---:B------:R-:W-:Y:S02]  /*a640*/  FMUL.FTZ R128, R133.reuse, R128 ;  /* 0x0000008085807220 */ /* 0x040fe40000410000 */
[----:B------:R-:W-:Y:S02]  /*a650*/  FMUL.FTZ R129, R133, R129 ;  /* 0x0000008185817220 */ /* 0x000fe40000410000 */
[C---:B------:R-:W-:Y:S01]  /*a660*/  HMMA.16816.F32 R96, R192.reuse, R154, R96 ;  /* 0x0000009ac060723c */ /* 0x040fe20000001860 */
[----:B------:R-:W3:Y:S03]  /*a670*/  LDSM.16.MT88.4 R152, [R227+0x3880] ;  /* 0x00388000e398783b */ /* 0x000ee60000004200 */
[--C-:B-1----:R-:W-:Y:S02]  /*a680*/  FFMA.FTZ R138, R205, c[0x0][0x2d0], -R143.reuse ;  /* 0x0000b400cd8a7a23 */ /* 0x102fe4000001088f */
[C---:B------:R-:W-:Y:S02]  /*a690*/  FMUL.FTZ R130, R132.reuse, R130 ;  /* 0x0000008284827220 */ /* 0x040fe40000410000 */
[----:B------:R1:W4:Y:S01]  /*a6a0*/  MUFU.EX2 R187, R138 ;  /* 0x0000008a00bb7308 */ /* 0x0003220000000800 */
[-C--:B--2---:R-:W-:Y:S03]  /*a6b0*/  HMMA.16816.F32 R100, R192, R148.reuse, R100 ;  /* 0x00000094c064723c */ /* 0x084fe60000001864 */
[C---:B------:R-:W-:Y:S02]  /*a6c0*/  FMUL.FTZ R131, R132.reuse, R131 ;  /* 0x0000008384837220 */ /* 0x040fe40000410000 */
[C---:B------:R-:W-:Y:S02]  /*a6d0*/  FMUL.FTZ R116, R133.reuse, R116 ;  /* 0x0000007485747220 */ /* 0x040fe40000410000 */
[----:B------:R-:W-:Y:S01]  /*a6e0*/  FMUL.FTZ R117, R133, R117 ;  /* 0x0000007585757220 */ /* 0x000fe20000410000 */
[C---:B------:R-:W-:Y:S04]  /*a6f0*/  HMMA.16816.F32 R104, R144.reuse, R148, R104 ;  /* 0x000000949068723c */ /* 0x040fe80000001868 */
[C---:B------:R-:W-:Y:S02]  /*a700*/  FMUL.FTZ R118, R132.reuse, R118 ;  /* 0x0000007684767220 */ /* 0x040fe40000410000 */
[----:B------:R-:W-:Y:S02]  /*a710*/  FMUL.FTZ R119, R132, R119 ;  /* 0x0000007784777220 */ /* 0x000fe40000410000 */
[-C--:B------:R-:W-:Y:S04]  /*a720*/  HMMA.16816.F32 R108, R144, R150.reuse, R108 ;  /* 0x00000096906c723c */ /* 0x080fe8000000186c */
[--C-:B-1----:R-:W-:Y:S04]  /*a730*/  FFMA.FTZ R138, R209, c[0x0][0x2d0], -R143.reuse ;  /* 0x0000b400d18a7a23 */ /* 0x102fe8000001088f */
[C---:B------:R-:W-:Y:S01]  /*a740*/  HMMA.16816.F32 R112, R192.reuse, R150, R112 ;  /* 0x00000096c070723c */ /* 0x040fe20000001870 */
[----:B------:R-:W1:Y:S01]  /*a750*/  LDSM.16.MT88.4 R148, [R225+0x2880] ;  /* 0x00288000e194783b */ /* 0x000e620000004200 */
[----:B------:R2:W-:Y:S06]  /*a760*/  MUFU.EX2 R169, R138 ;  /* 0x0000008a00a97308 */ /* 0x0005ec0000000800 */
[-C--:B---3--:R-:W-:Y:S08]  /*a770*/  HMMA.16816.F32 R116, R192, R152.reuse, R116 ;  /* 0x00000098c074723c */ /* 0x088ff00000001874 */
[C---:B------:R-:W-:Y:S07]  /*a780*/  HMMA.16816.F32 R120, R144.reuse, R152, R120 ;  /* 0x000000989078723c */ /* 0x040fee0000001878 */
[----:B----4-:R-:W-:Y:S01]  /*a790*/  F2FP.PACK_AB R152, R187, R183 ;  /* 0x000000b7bb98723e */ /* 0x010fe200000000ff */
[-C--:B------:R-:W-:Y:S04]  /*a7a0*/  HMMA.16816.F32 R124, R144, R154.reuse, R124 ;  /* 0x0000009a907c723c */ /* 0x080fe8000000187c */
[----:B--2---:R-:W-:Y:S03]  /*a7b0*/  FFMA.FTZ R138, R210, c[0x0][0x2d0], -R143 ;  /* 0x0000b400d28a7a23 */ /* 0x004fe6000001088f */
[----:B------:R-:W-:Y:S01]  /*a7c0*/  F2FP.PACK_AB R144, R184, R164 ;  /* 0x000000a4b890723e */ /* 0x000fe200000000ff */
[----:B------:R-:W-:Y:S01]  /*a7d0*/  HMMA.16816.F32 R128, R192, R154, R128 ;  /* 0x0000009ac080723c */ /* 0x000fe20000001880 */
[----:B------:R2:W3:Y:S03]  /*a7e0*/  MUFU.EX2 R252, R138 ;  /* 0x0000008a00fc7308 */ /* 0x0004e60000000800 */
[----:B------:R-:W-:Y:S02]  /*a7f0*/  F2FP.PACK_AB R145, R186, R165 ;  /* 0x000000a5ba91723e */ /* 0x000fe400000000ff */
[----:B------:R-:W-:Y:S02]  /*a800*/  F2FP.PACK_AB R146, R170, R188 ;  /* 0x000000bcaa92723e */ /* 0x000fe400000000ff */
[----:B------:R-:W-:Y:S07]  /*a810*/  F2FP.PACK_AB R147, R168, R189 ;  /* 0x000000bda893723e */ /* 0x000fee00000000ff */
[-C--:B-1----:R-:W-:Y:S05]  /*a820*/  HMMA.16816.F32 R4, R144, R148.reuse, R4 ;  /* 0x000000949004723c */ /* 0x082fea0000001804 */
[--C-:B--2---:R-:W-:Y:S01]  /*a830*/  FFMA.FTZ R138, R207, c[0x0][0x2d0], -R134.reuse ;  /* 0x0000b400cf8a7a23 */ /* 0x104fe20000010886 */
[----:B---3--:R-:W-:Y:S03]  /*a840*/  F2FP.PACK_AB R154, R252, R169 ;  /* 0x000000a9fc9a723e */ /* 0x008fe600000000ff */
[----:B------:R1:W-:Y:S03]  /*a850*/  MUFU.EX2 R251, R138 ;  /* 0x0000008a00fb7308 */ /* 0x0003e60000000800 */
[--C-:B-1----:R-:W-:Y:S07]  /*a860*/  FFMA.FTZ R138, R208, c[0x0][0x2d0], -R134.reuse ;  /* 0x0000b400d08a7a23 */ /* 0x102fee0000010886 */
[----:B------:R1:W2:Y:S02]  /*a870*/  MUFU.EX2 R220, R138 ;  /* 0x0000008a00dc7308 */ /* 0x0002a40000000800 */
[--C-:B-1----:R-:W-:Y:S01]  /*a880*/  FFMA.FTZ R138, R211, c[0x0][0x2d0], -R134.reuse ;  /* 0x0000b400d38a7a23 */ /* 0x102fe20000010886 */
[----:B--2---:R-:W-:Y:S07]  /*a890*/  F2FP.PACK_AB R153, R220, R251 ;  /* 0x000000fbdc99723e */ /* 0x004fee00000000ff */
[----:B------:R1:W-:Y:S02]  /*a8a0*/  MUFU.EX2 R219, R138 ;  /* 0x0000008a00db7308 */ /* 0x0003e40000000800 */
[----:B-1----:R-:W-:Y:S08]  /*a8b0*/  FFMA.FTZ R138, R206, c[0x0][0x2d0], -R134 ;  /* 0x0000b400ce8a7a23 */ /* 0x002ff00000010886 */
[----:B------:R1:W2:Y:S02]  /*a8c0*/  MUFU.EX2 R201, R138 ;  /* 0x0000008a00c97308 */ /* 0x0002a40000000800 */
[--C-:B-1----:R-:W-:Y:S01]  /*a8d0*/  FFMA.FTZ R138, R223, c[0x0][0x2d0], -R141.reuse ;  /* 0x0000b400df8a7a23 */ /* 0x102fe2000001088d */
[----:B--2---:R-:W-:Y:S02]  /*a8e0*/  F2FP.PACK_AB R155, R201, R219 ;  /* 0x000000dbc99b723e */ /* 0x004fe400000000ff */
[----:B------:R-:W-:Y:S05]  /*a8f0*/  MOV R223, R168 ;  /* 0x000000a800df7202 */ /* 0x000fea0000000f00 */
[----:B------:R1:W-:Y:S01]  /*a900*/  MUFU.EX2 R217, R138 ;  /* 0x0000008a00d97308 */ /* 0x0003e20000000800 */
[C---:B------:R-:W-:Y:S08]  /*a910*/  HMMA.16816.F32 R8, R152.reuse, R148, R8 ;  /* 0x000000949808723c */ /* 0x040ff00000001808 */
[-C--:B------:R-:W-:Y:S08]  /*a920*/  HMMA.16816.F32 R12, R152, R150.reuse, R12 ;  /* 0x00000096980c723c */ /* 0x080ff0000000180c */
[C---:B------:R-:W-:Y:S01]  /*a930*/  HMMA.16816.F32 R16, R144.reuse, R150, R16 ;  /* 0x000000969010723c */ /* 0x040fe20000001810 */
[----:B------:R-:W2:Y:S03]  /*a940*/  LDSM.16.MT88.4 R148, [R227+0x2880] ;  /* 0x00288000e394783b */ /* 0x000ea60000004200 */
[--C-:B-1----:R-:W-:Y:S01]  /*a950*/  FFMA.FTZ R138, R244, c[0x0][0x2d0], -R141.reuse ;  /* 0x0000b400f48a7a23 */ /* 0x102fe2000001088d */
[----:B------:R-:W-:Y:S03]  /*a960*/  MOV R244, R170 ;  /* 0x000000aa00f47202 */ /* 0x000fe60000000f00 */
[-C--:B------:R-:W-:Y:S01]  /*a970*/  HMMA.16816.F32 R20, R144, R156.reuse, R20 ;  /* 0x0000009c9014723c */ /* 0x080fe20000001814 */
[----:B------:R1:W-:Y:S07]  /*a980*/  MUFU.EX2 R216, R138 ;  /* 0x0000008a00d87308 */ /* 0x0003ee0000000800 */
[C---:B------:R-:W-:Y:S08]  /*a990*/  HMMA.16816.F32 R24, R152.reuse, R156, R24 ;  /* 0x0000009c9818723c */ /* 0x040ff00000001818 */
[-C--:B------:R-:W-:Y:S08]  /*a9a0*/  HMMA.16816.F32 R28, R152, R158.reuse, R28 ;  /* 0x0000009e981c723c */ /* 0x080ff0000000181c */
[C---:B------:R-:W-:Y:S01]  /*a9b0*/  HMMA.16816.F32 R32, R144.reuse, R158, R32 ;  /* 0x0000009e9020723c */ /* 0x040fe20000001820 */
[----:B------:R-:W3:Y:S03]  /*a9c0*/  LDSM.16.MT88.4 R156, [R225+0x4080] ;  /* 0x00408000e19c783b */ /* 0x000ee60000004200 */
[--C-:B-1----:R-:W-:Y:S01]  /*a9d0*/  FFMA.FTZ R138, R221, c[0x0][0x2d0], -R142.reuse ;  /* 0x0000b400dd8a7a23 */ /* 0x102fe2000001088e */
[----:B------:R-:W-:Y:S03]  /*a9e0*/  MOV R221, R169 ;  /* 0x000000a900dd7202 */ /* 0x000fe60000000f00 */
[-C--:B------:R-:W-:Y:S01]  /*a9f0*/  HMMA.16816.F32 R36, R144, R160.reuse, R36 ;  /* 0x000000a09024723c */ /* 0x080fe20000001824 */
[----:B------:R1:W-:Y:S07]  /*aa00*/  MUFU.EX2 R211, R138 ;  /* 0x0000008a00d37308 */ /* 0x0003ee0000000800 */
[C---:B------:R-:W-:Y:S08]  /*aa10*/  HMMA.16816.F32 R40, R152.reuse, R160, R40 ;  /* 0x000000a09828723c */ /* 0x040ff00000001828 */
[-C--:B------:R-:W-:Y:S08]  /*aa20*/  HMMA.16816.F32 R44, R152, R162.reuse, R44 ;  /* 0x000000a2982c723c */ /* 0x080ff0000000182c */
[C---:B------:R-:W-:Y:S01]  /*aa30*/  HMMA.16816.F32 R48, R144.reuse, R162, R48 ;  /* 0x000000a29030723c */ /* 0x040fe20000001830 */
[----:B------:R-:W4:Y:S03]  /*aa40*/  LDSM.16.MT88.4 R160, [R226+0x4080] ;  /* 0x00408000e2a0783b */ /* 0x000f260000004200 */
[--C-:B-1----:R-:W-:Y:S01]  /*aa50*/  FFMA.FTZ R138, R222, c[0x0][0x2d0], -R142.reuse ;  /* 0x0000b400de8a7a23 */ /* 0x102fe2000001088e */
[----:B------:R-:W-:Y:S03]  /*aa60*/  MOV R222, R189 ;  /* 0x000000bd00de7202 */ /* 0x000fe60000000f00 */
[-C--:B--2---:R-:W-:Y:S01]  /*aa70*/  HMMA.16816.F32 R52, R144, R148.reuse, R52 ;  /* 0x000000949034723c */ /* 0x084fe20000001834 */
[----:B------:R1:W2:Y:S07]  /*aa80*/  MUFU.EX2 R209, R138 ;  /* 0x0000008a00d17308 */ /* 0x0002ae0000000800 */
[C---:B------:R-:W-:Y:S08]  /*aa90*/  HMMA.16816.F32 R56, R152.reuse, R148, R56 ;  /* 0x000000949838723c */ /* 0x040ff00000001838 */
[-C--:B------:R-:W-:Y:S08]  /*aaa0*/  HMMA.16816.F32 R60, R152, R150.reuse, R60 ;  /* 0x00000096983c723c */ /* 0x080ff0000000183c */
[C---:B------:R-:W-:Y:S01]  /*aab0*/  HMMA.16816.F32 R64, R144.reuse, R150, R64 ;  /* 0x000000969040723c */ /* 0x040fe20000001840 */
[----:B------:R-:W5:Y:S03]  /*aac0*/  LDSM.16.MT88.4 R148, [R228+0x4080] ;  /* 0x00408000e494783b */ /* 0x000f660000004200 */
[--C-:B-1----:R-:W-:Y:S01]  /*aad0*/  FFMA.FTZ R138, R248, c[0x0][0x2d0], -R141.reuse ;  /* 0x0000b400f88a7a23 */ /* 0x102fe2000001088d */
[----:B------:R-:W-:Y:S01]  /*aae0*/  MOV R248, R188 ;  /* 0x000000bc00f87202 */ /* 0x000fe20000000f00 */
[----:B------:R-:W-:Y:S01]  /*aaf0*/  FFMA.FTZ R141, R250, c[0x0][0x2d0], -R141 ;  /* 0x0000b400fa8d7a23 */ /* 0x000fe2000001088d */
[----:B------:R-:W-:Y:S01]  /*ab00*/  MOV R250, R187 ;  /* 0x000000bb00fa7202 */ /* 0x000fe20000000f00 */
[-C--:B---3--:R-:W-:Y:S01]  /*ab10*/  HMMA.16816.F32 R68, R144, R156.reuse, R68 ;  /* 0x0000009c9044723c */ /* 0x088fe20000001844 */
[----:B------:R1:W-:Y:S01]  /*ab20*/  MUFU.EX2 R210, R138 ;  /* 0x0000008a00d27308 */ /* 0x0003e20000000800 */
[----:B------:R-:W-:Y:S06]  /*ab30*/  LDSM.16.MT88.4 R188, [R228+0x3080] ;  /* 0x00308000e4bc783b */ /* 0x000fec0000004200 */
[C---:B------:R-:W-:Y:S03]  /*ab40*/  HMMA.16816.F32 R72, R152.reuse, R156, R72 ;  /* 0x0000009c9848723c */ /* 0x040fe60000001848 */
[----:B------:R2:W3:Y:S05]  /*ab50*/  MUFU.EX2 R208, R141 ;  /* 0x0000008d00d07308 */ /* 0x0004ea0000000800 */
[-C--:B------:R-:W-:Y:S08]  /*ab60*/  HMMA.16816.F32 R76, R152, R158.reuse, R76 ;  /* 0x0000009e984c723c */ /* 0x080ff0000000184c */
[C---:B------:R-:W-:Y:S01]  /*ab70*/  HMMA.16816.F32 R80, R144.reuse, R158, R80 ;  /* 0x0000009e9050723c */ /* 0x040fe20000001850 */
[----:B------:R-:W3:Y:S03]  /*ab80*/  LDSM.16.MT88.4 R156, [R227+0x4080] ;  /* 0x00408000e39c783b */ /* 0x000ee60000004200 */
[--C-:B-1----:R-:W-:Y:S01]  /*ab90*/  FFMA.FTZ R138, R245, c[0x0][0x2d0], -R142.reuse ;  /* 0x0000b400f58a7a23 */ /* 0x102fe2000001088e */
[----:B------:R-:W-:Y:S01]  /*aba0*/  MOV R245, R186 ;  /* 0x000000ba00f57202 */ /* 0x000fe20000000f00 */
[----:B------:R-:W-:Y:S01]  /*abb0*/  FFMA.FTZ R142, R247, c[0x0][0x2d0], -R142 ;  /* 0x0000b400f78e7a23 */ /* 0x000fe2000001088e */
[----:B------:R-:W-:Y:S01]  /*abc0*/  MOV R247, R185 ;  /* 0x000000b900f77202 */ /* 0x000fe20000000f00 */
[-C--:B----4-:R-:W-:Y:S01]  /*abd0*/  HMMA.16816.F32 R84, R144, R160.reuse, R84 ;  /* 0x000000a09054723c */ /* 0x090fe20000001854 */
[----:B------:R1:W-:Y:S03]  /*abe0*/  MUFU.EX2 R207, R138 ;  /* 0x0000008a00cf7308 */ /* 0x0003e60000000800 */
[----:B--2---:R-:W-:Y:S04]  /*abf0*/  F2FP.PACK_AB R141, R209, R211 ;  /* 0x000000d3d18d723e */ /* 0x004fe800000000ff */
[C---:B------:R-:W-:Y:S03]  /*ac00*/  HMMA.16816.F32 R88, R152.reuse, R160, R88 ;  /* 0x000000a09858723c */ /* 0x040fe60000001858 */
[----:B------:R3:W-:Y:S05]  /*ac10*/  MUFU.EX2 R206, R142 ;  /* 0x0000008e00ce7308 */ /* 0x0007ea0000000800 */
[-C--:B------:R-:W-:Y:S08]  /*ac20*/  HMMA.16816.F32 R92, R152, R162.reuse, R92 ;  /* 0x000000a2985c723c */ /* 0x080ff0000000185c */
[C---:B------:R-:W-:Y:S04]  /*ac30*/  HMMA.16816.F32 R96, R144.reuse, R162, R96 ;  /* 0x000000a29060723c */ /* 0x040fe80000001860 */
[--C-:B-1----:R-:W-:Y:S01]  /*ac40*/  FFMA.FTZ R138, R215, c[0x0][0x2d0], -R143.reuse ;  /* 0x0000b400d78a7a23 */ /* 0x102fe2000001088f */
[----:B------:R-:W-:Y:S03]  /*ac50*/  MOV R215, R184 ;  /* 0x000000b800d77202 */ /* 0x000fe60000000f00 */
[-C--:B-----5:R-:W-:Y:S01]  /*ac60*/  HMMA.16816.F32 R100, R144, R148.reuse, R100 ;  /* 0x000000949064723c */ /* 0x0a0fe20000001864 */
[----:B------:R1:W-:Y:S03]  /*ac70*/  MUFU.EX2 R205, R138 ;  /* 0x0000008a00cd7308 */ /* 0x0003e60000000800 */
[----:B---3--:R-:W-:Y:S04]  /*ac80*/  F2FP.PACK_AB R142, R208, R210 ;  /* 0x000000d2d08e723e */ /* 0x008fe800000000ff */
[C---:B------:R-:W-:Y:S08]  /*ac90*/  HMMA.16816.F32 R104, R152.reuse, R148, R104 ;  /* 0x000000949868723c */ /* 0x040ff00000001868 */
[-C--:B------:R-:W-:Y:S08]  /*aca0*/  HMMA.16816.F32 R108, R152, R150.reuse, R108 ;  /* 0x00000096986c723c */ /* 0x080ff0000000186c */
[C---:B------:R-:W-:Y:S04]  /*acb0*/  HMMA.16816.F32 R112, R144.reuse, R150, R112 ;  /* 0x000000969070723c */ /* 0x040fe80000001870 */
[--C-:B-1----:R-:W-:Y:S01]  /*acc0*/  FFMA.FTZ R138, R246, c[0x0][0x2d0], -R143.reuse ;  /* 0x0000b400f68a7a23 */ /* 0x102fe2000001088f */
[----:B------:R-:W-:Y:S02]  /*acd0*/  MOV R246, R183 ;  /* 0x000000b700f67202 */ /* 0x000fe40000000f00 */
[----:B------:R-:W-:Y:S01]  /*ace0*/  MOV R183, R181 ;  /* 0x000000b500b77202 */ /* 0x000fe20000000f00 */
[-C--:B------:R-:W-:Y:S01]  /*acf0*/  HMMA.16816.F32 R116, R144, R156.reuse, R116 ;  /* 0x0000009c9074723c */ /* 0x080fe20000001874 */
[----:B------:R1:W2:Y:S03]  /*ad00*/  MUFU.EX2 R203, R138 ;  /* 0x0000008a00cb7308 */ /* 0x0002a60000000800 */
[----:B------:R-:W-:Y:S02]  /*ad10*/  MOV R181, R175 ;  /* 0x000000af00b57202 */ /* 0x000fe40000000f00 */
[----:B------:R-:W-:Y:S02]  /*ad20*/  MOV R175, R173 ;  /* 0x000000ad00af7202 */ /* 0x000fe40000000f00 */
[C---:B------:R-:W-:Y:S04]  /*ad30*/  HMMA.16816.F32 R120, R152.reuse, R156, R120 ;  /* 0x0000009c9878723c */ /* 0x040fe80000001878 */
[----:B------:R-:W-:Y:S02]  /*ad40*/  MOV R173, R167 ;  /* 0x000000a700ad7202 */ /* 0x000fe40000000f00 */
[----:B------:R-:W-:Y:S02]  /*ad50*/  MOV R186, R175 ;  /* 0x000000af00ba7202 */ /* 0x000fe40000000f00 */
[-C--:B------:R-:W-:Y:S04]  /*ad60*/  HMMA.16816.F32 R124, R152, R158.reuse, R124 ;  /* 0x0000009e987c723c */ /* 0x080fe8000000187c */
[----:B------:R-:W-:Y:S04]  /*ad70*/  MOV R184, R173 ;  /* 0x000000ad00b87202 */ /* 0x000fe80000000f00 */
[----:B------:R-:W-:Y:S04]  /*ad80*/  HMMA.16816.F32 R128, R144, R158, R128 ;  /* 0x0000009e9080723c */ /* 0x000fe80000001880 */
[--C-:B-1----:R-:W-:Y:S01]  /*ad90*/  FFMA.FTZ R138, R249, c[0x0][0x2d0], -R143.reuse ;  /* 0x0000b400f98a7a23 */ /* 0x102fe2000001088f */
[----:B------:R-:W-:Y:S01]  /*ada0*/  MOV R249, R182 ;  /* 0x000000b600f97202 */ /* 0x000fe20000000f00 */
[----:B------:R-:W-:Y:S01]  /*adb0*/  FFMA.FTZ R143, R218, c[0x0][0x2d0], -R143 ;  /* 0x0000b400da8f7a23 */ /* 0x000fe2000001088f */
[----:B------:R-:W-:Y:S01]  /*adc0*/  MOV R218, R165 ;  /* 0x000000a500da7202 */ /* 0x000fe20000000f00 */
[----:B------:R1:W-:Y:S01]  /*add0*/  MUFU.EX2 R204, R138 ;  /* 0x0000008a00cc7308 */ /* 0x0003e20000000800 */
[----:B------:R-:W-:Y:S03]  /*ade0*/  MOV R182, R174 ;  /* 0x000000ae00b67202 */ /* 0x000fe60000000f00 */
[----:B------:R-:W-:Y:S02]  /*adf0*/  MOV R174, R172 ;  /* 0x000000ac00ae7202 */ /* 0x000fe40000000f00 */
[----:B------:R-:W-:Y:S02]  /*ae00*/  MOV R172, R166 ;  /* 0x000000a600ac7202 */ /* 0x000fe40000000f00 */
[----:B------:R-:W-:Y:S02]  /*ae10*/  MOV R185, R174 ;  /* 0x000000ae00b97202 */ /* 0x000fe40000000f00 */
[----:B------:R3:W4:Y:S01]  /*ae20*/  MUFU.EX2 R202, R143 ;  /* 0x0000008f00ca7308 */ /* 0x0007220000000800 */
[----:B--2---:R-:W-:Y:S01]  /*ae30*/  F2FP.PACK_AB R192, R203, R205 ;  /* 0x000000cdcbc0723e */ /* 0x004fe200000000ff */
[--C-:B-1----:R-:W-:Y:S01]  /*ae40*/  FFMA.FTZ R138, R213, c[0x0][0x2d0], -R134.reuse ;  /* 0x0000b400d58a7a23 */ /* 0x102fe20000010886 */
[----:B------:R-:W-:Y:S02]  /*ae50*/  MOV R213, R164 ;  /* 0x000000a400d57202 */ /* 0x000fe40000000f00 */
[----:B------:R-:W1:Y:S05]  /*ae60*/  LDSM.16.MT88.4 R164, [R225+0x3080] ;  /* 0x00308000e1a4783b */ /* 0x000e6a0000004200 */
[----:B------:R2:W-:Y:S01]  /*ae70*/  MUFU.EX2 R200, R138 ;  /* 0x0000008a00c87308 */ /* 0x0005e20000000800 */
[----:B---3--:R-:W-:Y:S02]  /*ae80*/  F2FP.PACK_AB R143, R206, R207 ;  /* 0x000000cfce8f723e */ /* 0x008fe400000000ff */
[----:B----4-:R-:W-:Y:S01]  /*ae90*/  F2FP.PACK_AB R194, R202, R204 ;  /* 0x000000cccac2723e */ /* 0x010fe200000000ff */
[--C-:B--2---:R-:W-:Y:S01]  /*aea0*/  FFMA.FTZ R138, R212, c[0x0][0x2d0], -R134.reuse ;  /* 0x0000b400d48a7a23 */ /* 0x104fe20000010886 */
[----:B------:R-:W-:Y:S05]  /*aeb0*/  MOV R212, R139 ;  /* 0x0000008b00d47202 */ /* 0x000fea0000000f00 */
[----:B------:R2:W3:Y:S02]  /*aec0*/  MUFU.EX2 R139, R138 ;  /* 0x0000008a008b7308 */ /* 0x0004e40000000800 */
[--C-:B--2---:R-:W-:Y:S01]  /*aed0*/  FFMA.FTZ R138, R214, c[0x0][0x2d0], -R134.reuse ;  /* 0x0000b400d68a7a23 */ /* 0x104fe20000010886 */
[----:B------:R-:W-:Y:S01]  /*aee0*/  MOV R214, R183 ;  /* 0x000000b700d67202 */ /* 0x000fe20000000f00 */
[----:B------:R-:W-:Y:S01]  /*aef0*/  FFMA.FTZ R134, R140, c[0x0][0x2d0], -R134 ;  /* 0x0000b4008c867a23 */ /* 0x000fe20000010886 */
[----:B------:R-:W-:Y:S02]  /*af00*/  MOV R183, R172 ;  /* 0x000000ac00b77202 */ /* 0x000fe40000000f00 */
[----:B------:R-:W2:Y:S03]  /*af10*/  LDSM.16.MT88.4 R172, [R226+0x3080] ;  /* 0x00308000e2ac783b */ /* 0x000ea60000004200 */
[----:B------:R-:W-:Y:S01]  /*af20*/  MUFU.EX2 R138, R138 ;  /* 0x0000008a008a7308 */ /* 0x000fe20000000800 */
[----:B------:R-:W-:Y:S02]  /*af30*/  F2FP.PACK_AB R140, R216, R217 ;  /* 0x000000d9d88c723e */ /* 0x000fe400000000ff */
[----:B---3--:R-:W-:Y:S05]  /*af40*/  F2FP.PACK_AB R193, R139, R200 ;  /* 0x000000c88bc1723e */ /* 0x008fea00000000ff */
[-C--:B-1----:R-:W-:Y:S01]  /*af50*/  HMMA.16816.F32 R144, R140, R164.reuse, R4 ;  /* 0x000000a48c90723c */ /* 0x082fe20000001804 */
[----:B------:R-:W1:Y:S01]  /*af60*/  LDSM.16.MT88.4 R4, [R225+0x4880] ;  /* 0x00488000e104783b */ /* 0x000e620000004200 */
[----:B------:R-:W3:Y:S03]  /*af70*/  MUFU.EX2 R134, R134 ;  /* 0x0000008600867308 */ /* 0x000ee60000000800 */
[----:B---3--:R-:W-:Y:S07]  /*af80*/  F2FP.PACK_AB R195, R134, R138 ;  /* 0x0000008a86c3723e */ /* 0x008fee00000000ff */
[C---:B------:R-:W-:Y:S01]  /*af90*/  HMMA.16816.F32 R148, R192.reuse, R164, R8 ;  /* 0x000000a4c094723c */ /* 0x040fe20000001808 */
[----:B------:R-:W3:Y:S07]  /*afa0*/  LDSM.16.MT88.4 R8, [R226+0x4880] ;  /* 0x00488000e208783b */ /* 0x000eee0000004200 */
[-C--:B------:R-:W-:Y:S01]  /*afb0*/  HMMA.16816.F32 R152, R192, R166.reuse, R12 ;  /* 0x000000a6c098723c */ /* 0x080fe2000000180c */
[----:B------:R-:W4:Y:S07]  /*afc0*/  LDSM.16.MT88.4 R12, [R228+0x4880] ;  /* 0x00488000e40c783b */ /* 0x000f2e0000004200 */
[C---:B------:R-:W-:Y:S01]  /*afd0*/  HMMA.16816.F32 R156, R140.reuse, R166, R16 ;  /* 0x000000a68c9c723c */ /* 0x040fe20000001810 */
[----:B------:R-:W5:Y:S07]  /*afe0*/  LDSM.16.MT88.4 R16, [R227+0x4880] ;  /* 0x00488000e310783b */ /* 0x000f6e0000004200 */
[-C--:B--2---:R-:W-:Y:S01]  /*aff0*/  HMMA.16816.F32 R160, R140, R172.reuse, R20 ;  /* 0x000000ac8ca0723c */ /* 0x084fe20000001814 */
[----:B------:R-:W2:Y:S06]  /*b000*/  LDL.LU R20, [R1+0x10] ;  /* 0x0000100001147983 */ /* 0x000eac0000300800 */
[----:B------:R-:W-:Y:S01]  /*b010*/  MOV R23, R186 ;  /* 0x000000ba00177202 */ /* 0x000fe20000000f00 */
[C---:B------:R-:W-:Y:S04]  /*b020*/  HMMA.16816.F32 R164, R192.reuse, R172, R24 ;  /* 0x000000acc0a4723c */ /* 0x040fe80000001818 */
[----:B------:R-:W-:Y:S02]  /*b030*/  MOV R22, R185 ;  /* 0x000000b900167202 */ /* 0x000fe40000000f00 */
[----:B------:R-:W-:Y:S02]  /*b040*/  MOV R21, R184 ;  /* 0x000000b800157202 */ /* 0x000fe40000000f00 */
[----:B------:R-:W-:Y:S02]  /*b050*/  MOV R24, R171 ;  /* 0x000000ab00187202 */ /* 0x000fe40000000f00 */
[-C--:B------:R-:W-:Y:S01]  /*b060*/  HMMA.16816.F32 R168, R192, R174.reuse, R28 ;  /* 0x000000aec0a8723c */ /* 0x080fe2000000181c */
[----:B------:R-:W2:Y:S02]  /*b070*/  LDL.LU R28, [R1+0x8] ;  /* 0x00000800011c7983 */ /* 0x000ea40000300800 */
[----:B------:R-:W-:Y:S02]  /*b080*/  MOV R27, R183 ;  /* 0x000000b7001b7202 */ /* 0x000fe40000000f00 */
[----:B------:R-:W-:Y:S02]  /*b090*/  MOV R26, R182 ;  /* 0x000000b6001a7202 */ /* 0x000fe40000000f00 */
[----:B------:R-:W-:Y:S01]  /*b0a0*/  MOV R25, R181 ;  /* 0x000000b500197202 */ /* 0x000fe20000000f00 */
[C---:B------:R-:W-:Y:S01]  /*b0b0*/  HMMA.16816.F32 R172, R140.reuse, R174, R32 ;  /* 0x000000ae8cac723c */ /* 0x040fe20000001820 */
[----:B------:R-:W2:Y:S03]  /*b0c0*/  LDL.LU R33, [R1+0xc] ;  /* 0x00000c0001217983 */ /* 0x000ea60000300800 */
[----:B------:R-:W-:Y:S01]  /*b0d0*/  MOV R30, R179 ;  /* 0x000000b3001e7202 */ /* 0x000fe20000000f00 */
[----:B------:R-:W2:Y:S01]  /*b0e0*/  LDL.LU R35, [R1+0x4] ;  /* 0x0000040001237983 */ /* 0x000ea20000300800 */
[----:B------:R-:W-:Y:S02]  /*b0f0*/  MOV R31, R178 ;  /* 0x000000b2001f7202 */ /* 0x000fe40000000f00 */
[----:B------:R-:W-:Y:S04]  /*b100*/  MOV R32, R177 ;  /* 0x000000b100207202 */ /* 0x000fe80000000f00 */
[----:B------:R-:W-:Y:S02]  /*b110*/  MOV R34, R176 ;  /* 0x000000b000227202 */ /* 0x000fe40000000f00 */
[-C--:B------:R-:W-:Y:S03]  /*b120*/  HMMA.16816.F32 R176, R140, R188.reuse, R36 ;  /* 0x000000bc8cb0723c */ /* 0x080fe60000001824 */
[----:B------:R-:W-:Y:S05]  /*b130*/  MOV R29, R180 ;  /* 0x000000b4001d7202 */ /* 0x000fea0000000f00 */
        /* <DEDUP_REMOVED lines=8> */
[C---:B------:R-:W-:Y:S08]  /*b1c0*/  HMMA.16816.F32 R72, R192.reuse, R4, R72 ;  /* 0x00000004c048723c */ /* 0x040ff00000001848 */
[-C--:B------:R-:W-:Y:S08]  /*b1d0*/  HMMA.16816.F32 R76, R192, R6.reuse, R76 ;  /* 0x00000006c04c723c */ /* 0x080ff0000000184c */
[C---:B------:R-:W-:Y:S08]  /*b1e0*/  HMMA.16816.F32 R80, R140.reuse, R6, R80 ;  /* 0x000000068c50723c */ /* 0x040ff00000001850 */
[-C--:B---3--:R-:W-:Y:S08]  /*b1f0*/  HMMA.16816.F32 R84, R140, R8.reuse, R84 ;  /* 0x000000088c54723c */ /* 0x088ff00000001854 */
[C---:B------:R-:W-:Y:S08]  /*b200*/  HMMA.16816.F32 R88, R192.reuse, R8, R88 ;  /* 0x00000008c058723c */ /* 0x040ff00000001858 */
[-C--:B------:R-:W-:Y:S08]  /*b210*/  HMMA.16816.F32 R92, R192, R10.reuse, R92 ;  /* 0x0000000ac05c723c */ /* 0x080ff0000000185c */
[C---:B------:R-:W-:Y:S08]  /*b220*/  HMMA.16816.F32 R96, R140.reuse, R10, R96 ;  /* 0x0000000a8c60723c */ /* 0x040ff00000001860 */
[-C--:B----4-:R-:W-:Y:S08]  /*b230*/  HMMA.16816.F32 R100, R140, R12.reuse, R100 ;  /* 0x0000000c8c64723c */ /* 0x090ff00000001864 */
[C---:B------:R-:W-:Y:S08]  /*b240*/  HMMA.16816.F32 R104, R192.reuse, R12, R104 ;  /* 0x0000000cc068723c */ /* 0x040ff00000001868 */
[-C--:B------:R-:W-:Y:S08]  /*b250*/  HMMA.16816.F32 R108, R192, R14.reuse, R108 ;  /* 0x0000000ec06c723c */ /* 0x080ff0000000186c */
[C---:B------:R-:W-:Y:S08]  /*b260*/  HMMA.16816.F32 R112, R140.reuse, R14, R112 ;  /* 0x0000000e8c70723c */ /* 0x040ff00000001870 */
[-C--:B-----5:R-:W-:Y:S08]  /*b270*/  HMMA.16816.F32 R116, R140, R16.reuse, R116 ;  /* 0x000000108c74723c */ /* 0x0a0ff00000001874 */
[C---:B------:R-:W-:Y:S08]  /*b280*/  HMMA.16816.F32 R120, R192.reuse, R16, R120 ;  /* 0x00000010c078723c */ /* 0x040ff00000001878 */
[-C--:B------:R-:W-:Y:S08]  /*b290*/  HMMA.16816.F32 R124, R192, R18.reuse, R124 ;  /* 0x00000012c07c723c */ /* 0x080ff0000000187c */
[----:B------:R-:W-:Y:S04]  /*b2a0*/  HMMA.16816.F32 R128, R140, R18, R128 ;  /* 0x000000128c80723c */ /* 0x000fe80000001880 */
[----:B--2---:R-:W-:Y:S04]  /*b2b0*/  FFMA.FTZ R4, R2, R28, R29 ;  /* 0x0000001c02047223 */ /* 0x004fe8000001001d */
[----:B------:R-:W-:Y:S04]  /*b2c0*/  FADD.FTZ R4, R24, R4 ;  /* 0x0000000418047221 */ /* 0x000fe80000010000 */
[----:B------:R-:W-:Y:S02]  /*b2d0*/  FFMA.FTZ R133, R133, R33, R32 ;  /* 0x0000002185857223 */ /* 0x000fe40000010020 */
[----:B------:R-:W-:Y:S02]  /*b2e0*/  FADD.FTZ R5, R27, R4 ;  /* 0x000000041b057221 */ /* 0x000fe40000010000 */
[----:B------:R-:W-:Y:S02]  /*b2f0*/  FFMA.FTZ R132, R132, R35, R34 ;  /* 0x0000002384847223 */ /* 0x000fe40000010022 */
[----:B------:R-:W-:Y:S02]  /*b300*/  FADD.FTZ R2, R30, R133 ;  /* 0x000000851e027221 */ /* 0x000fe40000010000 */
[----:B------:R-:W-:Y:S02]  /*b310*/  FADD.FTZ R132, R31, R132 ;  /* 0x000000841f847221 */ /* 0x000fe40000010000 */
[----:B------:R-:W-:Y:S02]  /*b320*/  FADD.FTZ R2, R25, R2 ;  /* 0x0000000219027221 */ /* 0x000fe40000010000 */
[----:B------:R-:W-:Y:S02]  /*b330*/  FFMA.FTZ R4, R0, R20, R21 ;  /* 0x0000001400047223 */ /* 0x000fe40000010015 */
[----:B------:R-:W-:Y:S02]  /*b340*/  FADD.FTZ R132, R26, R132 ;  /* 0x000000841a847221 */ /* 0x000fe40000010000 */
        /* <DEDUP_REMOVED lines=35> */
[----:B------:R1:W-:Y:S01]  /*b580*/  STL [R1+0xc], R6 ;  /* 0x00000c0601007387 */ /* 0x0003e20000100800 */
[----:B------:R-:W-:Y:S01]  /*b590*/  FADD.FTZ R4, R204, R4 ;  /* 0x00000004cc047221 */ /* 0x000fe20000010000 */
[----:B------:R-:W-:Y:S01]  /*b5a0*/  MOV R139, R3 ;  /* 0x00000003008b7202 */ /* 0x000fe20000000f00 */
[----:B------:R-:W-:Y:S01]  /*b5b0*/  FADD.FTZ R0, R138, R2 ;  /* 0x000000028a007221 */ /* 0x000fe20000010000 */
[----:B------:R1:W-:Y:S01]  /*b5c0*/  STL [R1+0x4], R5 ;  /* 0x0000040501007387 */ /* 0x0003e20000100800 */
[----:B------:R-:W-:Y:S01]  /*b5d0*/  FADD.FTZ R2, R202, R4 ;  /* 0x00000004ca027221 */ /* 0x000fe20000010000 */
[----:B------:R-:W-:Y:S01]  /*b5e0*/  MOV R138, R135 ;  /* 0x00000087008a7202 */ /* 0x000fe20000000f00 */
[----:B------:R-:W-:Y:S01]  /*b5f0*/  FADD.FTZ R0, R134, R0 ;  /* 0x0000000086007221 */ /* 0x000fe20000010000 */
[----:B------:R-:W-:Y:S02]  /*b600*/  MOV R134, R136 ;  /* 0x0000008800867202 */ /* 0x000fe40000000f00 */
[----:B------:R1:W-:Y:S04]  /*b610*/  STL [R1+0x8], R2 ;  /* 0x0000080201007387 */ /* 0x0003e80000100800 */
[----:B------:R1:W-:Y:S01]  /*b620*/  STL [R1+0x10], R0 ;  /* 0x0000100001007387 */ /* 0x0003e20000100800 */
[----:B------:R-:W-:-:S05]  /*b630*/  @P0 BRA `(.L_x_918) ;  /* 0xffffb48000000947 */ /* 0x000fca000383ffff */
.L_x_901:
[----:B------:R-:W2:Y:S01]  /*b640*/  S2UR UR7, SR_CTAID.X ;  /* 0x00000000000779c3 */ /* 0x000ea20000002500 */
[----:B------:R-:W-:Y:S01]  /*b650*/  ULDC.64 UR4, c[0x0][0x2c8] ;  /* 0x0000b20000047ab9 */ /* 0x000fe20000000a00 */
[----:B------:R-:W-:Y:S01]  /*b660*/  PLOP3.LUT P0, PT, PT, PT, UP2, 0x40, 0x0 ;  /* 0x000000000000781c */ /* 0x000fe20003f0e828 */
[----:B--2---:R-:W-:-:S04]  /*b670*/  ULEA UR7, UR7, 0x7f, 0x7 ;  /* 0x0000007f07077891 */ /* 0x004fc8000f8e383f */
[----:B------:R-:W-:-:S03]  /*b680*/  UIMAD.WIDE.U32 UR16, UR7, UR4, URZ ;  /* 0x00000004071072a5 */ /* 0x000fc6000f8e003f */
[----:B------:R-:W-:Y:S02]  /*b690*/  ULDC UR4, c[0x0][0x168] ;  /* 0x00005a0000047ab9 */ /* 0x000fe40000000800 */
[----:B------:R-:W-:Y:S02]  /*b6a0*/  @UP3 USHF.R.U32.HI UR7, URZ, UR5, UR17 ;  /* 0x000000053f073299 */ /* 0x000fe40008011611 */
[----:B------:R-:W-:Y:S02]  /*b6b0*/  UIADD3 UR4, -UR4, 0x1, URZ ;  /* 0x0000000104047890 */ /* 0x000fe4000fffe13f */
[----:B------:R-:W-:Y:S02]  /*b6c0*/  ULDC UR5, c[0x0][0x1d0] ;  /* 0x0000740000057ab9 */ /* 0x000fe40000000800 */
[----:B------:R-:W-:-:S03]  /*b6d0*/  UIADD3 UR16, UR7, UR5, UR4 ;  /* 0x0000000507107290 */ /* 0x000fc6000fffe004 */
[----:B------:R-:W-:Y:S02]  /*b6e0*/  ULDC UR7, c[0x0][0x324] ;  /* 0x0000c90000077ab9 */ /* 0x000fe40000000800 */
[----:B------:R-:W-:Y:S01]  /*b6f0*/  UIADD3 UR7, UR16, -UR7, URZ ;  /* 0x8000000710077290 */ /* 0x000fe2000fffe03f */
[----:B------:R-:W-:Y:S05]  /*b700*/  @P0 BRA `(.L_x_919) ;  /* 0x0000016000000947 */ /* 0x000fea0003800000 */
[----:B------:R-:W-:-:S06]  /*b710*/  UISETP.GT.AND UP0, UPT, UR16, -0x1, UPT ;  /* 0xffffffff1000788c */ /* 0x000fcc000bf04270 */
[----:B------:R-:W-:-:S13]  /*b720*/  PLOP3.LUT P0, PT, PT, PT, UP0, 0x80, 0x0 ;  /* 0x000000000000781c */ /* 0x000fda0003f0f008 */
[----:B------:R-:W-:Y:S05]  /*b730*/  @P0 BRA `(.L_x_920) ;  /* 0x0000009000000947 */ /* 0x000fea0003800000 */
[----:B------:R-:W-:Y:S02]  /*b740*/  ULDC UR4, c[0x0][0x32c] ;  /* 0x0000cb0000047ab9 */ /* 0x000fe40000000800 */
[----:B------:R-:W-:Y:S02]  /*b750*/  UISETP.NE.AND UP0, UPT, UR4, 0x1, UPT ;  /* 0x000000010400788c */ /* 0x000fe4000bf05270 */
[----:B------:R-:W-:Y:S02]  /*b760*/  ULOP3.LUT UR16, URZ, UR16, URZ, 0x33, !UPT ;  /* 0x000000103f107292 */ /* 0x000fe4000f8e333f */
[----:B------:R-:W-:Y:S02]  /*b770*/  ULDC.64 UR4, c[0x0][0x330] ;  /* 0x0000cc0000047ab9 */ /* 0x000fe40000000a00 */
[----:B------:R-:W-:-:S07]  /*b780*/  UIMAD.WIDE.U32 UR18, UR16, UR4, URZ ;  /* 0x00000004101272a5 */ /* 0x000fce000f8e003f */
[----:B------:R-:W-:Y:S02]  /*b790*/  @UP0 UMOV UR17, UR19 ;  /* 0x0000001300110c82 */ /* 0x000fe40008000000 */
[----:B------:R-:W-:-:S04]  /*b7a0*/  @UP0 USHF.R.U32.HI UR16, URZ, UR5, UR17 ;  /* 0x000000053f100299 */ /* 0x000fc80008011611 */
[----:B------:R-:W-:Y:S01]  /*b7b0*/  ULOP3.LUT UR16, URZ, UR16, URZ, 0x33, !UPT ;  /* 0x000000103f107292 */ /* 0x000fe2000f8e333f */
[----:B------:R-:W-:Y:S05]  /*b7c0*/  BRA `(.L_x_921) ;  /* 0x0000006000007947 */ /* 0x000fea0003800000 */
.L_x_920:
[----:B------:R-:W-:Y:S02]  /*b7d0*/  ULDC UR4, c[0x0][0x32c] ;  /* 0x0000cb0000047ab9 */ /* 0x000fe40000000800 */
[----:B------:R-:W-:-:S03]  /*b7e0*/  UISETP.NE.AND UP0, UPT, UR4, 0x1, UPT ;  /* 0x000000010400788c */ /* 0x000fc6000bf05270 */
[----:B------:R-:W-:Y:S02]  /*b7f0*/  ULDC.64 UR4, c[0x0][0x330] ;  /* 0x0000cc0000047ab9 */ /* 0x000fe40000000a00 */
[----:B------:R-:W-:-:S07]  /*b800*/  UIMAD.WIDE.U32 UR18, UR16, UR4, URZ ;  /* 0x00000004101272a5 */ /* 0x000fce000f8e003f */
[----:B------:R-:W-:Y:S02]  /*b810*/  @UP0 UMOV UR17, UR19 ;  /* 0x0000001300110c82 */ /* 0x000fe40008000000 */
[----:B------:R-:W-:Y:S02]  /*b820*/  @UP0 USHF.R.U32.HI UR16, URZ, UR5, UR17 ;  /* 0x000000053f100299 */ /* 0x000fe40008011611 */
.L_x_921:
[----:B------:R-:W-:Y:S02]  /*b830*/  ULDC UR4, c[0x0][0x32c] ;  /* 0x0000cb0000047ab9 */ /* 0x000fe40000000800 */
[----:B------:R-:W-:-:S04]  /*b840*/  UIMAD UR4, UR16, UR4, URZ ;  /* 0x00000004100472a4 */ /* 0x000fc8000f8e023f */
[----:B------:R-:W-:-:S04]  /*b850*/  UISETP.LT.AND UP0, UPT, UR7, UR4, UPT ;  /* 0x000000040700728c */ /* 0x000fc8000bf01270 */
[----:B------:R-:W-:-:S04]  /*b860*/  USEL UR7, UR7, UR4, !UP0 ;  /* 0x0000000407077287 */ /* 0x000fc8000c000000 */
.L_x_919:
[----:B------:R-:W-:-:S04]  /*b870*/  UIADD3 UR7, UR7, 0x2f, URZ ;  /* 0x0000002f07077890 */ /* 0x000fc8000fffe03f */
[----:B------:R-:W-:-:S04]  /*b880*/  UIMAD.WIDE UR4, UR7, 0x2aaaaaab, URZ ;  /* 0x2aaaaaab070478a5 */ /* 0x000fc8000f8e023f */
[----:B------:R-:W-:-:S04]  /*b890*/  USHF.R.U32.HI UR4, URZ, 0x1f, UR5 ;  /* 0x0000001f3f047899 */ /* 0x000fc80008011605 */
[----:B------:R-:W-:-:S04]  /*b8a0*/  ULEA.HI.SX32 UR4, UR5, UR4, 0x1d ;  /* 0x0000000405047291 */ /* 0x000fc8000f8fea3f */
[----:B------:R-:W-:-:S04]  /*b8b0*/  UISETP.LT.AND UP0, UPT, UR8, UR4, UPT ;  /* 0x000000040800728c */ /* 0x000fc8000bf01270 */
[----:B------:R-:W-:-:S06]  /*b8c0*/  USEL UR4, UR8, UR4, !UP0 ;  /* 0x0000000408047287 */ /* 0x000fcc000c000000 */
[----:B------:R-:W-:-:S13]  /*b8d0*/  ISETP.GE.AND P0, PT, R242, UR4, PT ;  /* 0x00000004f2007c0c */ /* 0x000fda000bf06270 */
[----:B------:R-:W-:Y:S05]  /*b8e0*/  @!P0 BRA `(.L_x_922) ;  /* 0x0000364000008947 */ /* 0x000fea0003800000 */
[----:B------:R-:W-:Y:S01]  /*b8f0*/  MOV R132, R136 ;  /* 0x0000008800847202 */ /* 0x000fe20000000f00 */
[----:B------:R-:W-:Y:S01]  /*b900*/  IMAD.MOV.U32 R139, RZ, RZ, R3 ;  /* 0x000000ffff8b7224 */ /* 0x000fe200078e0003 */
[----:B-1----:R-:W-:Y:S01]  /*b910*/  MOV R2, R137 ;  /* 0x0000008900027202 */ /* 0x002fe20000000f00 */
[----:B------:R-:W-:Y:S01]  /*b920*/  IMAD.MOV.U32 R244, RZ, RZ, R242 ;  /* 0x000000fffff47224 */ /* 0x000fe200078e00f2 */
[----:B------:R-:W-:Y:S02]  /*b930*/  MOV R138, R135 ;  /* 0x00000087008a7202 */ /* 0x000fe40000000f00 */
.L_x_923:
[----:B--2---:R-:W2:Y:S01]  /*b940*/  LDL.64 R40, [R1+0x20] ;  /* 0x0000200001287983 */ /* 0x004ea20000100a00 */
[----:B------:R-:W-:Y:S05]  /*b950*/  DEPBAR.LE SB0, 0x0 ;  /* 0x000080000000791a */ /* 0x000fea0000000000 */
[----:B------:R-:W-:Y:S01]  /*b960*/  BAR.SYNC.DEFER_BLOCKING 0x0 ;  /* 0x0000000000007b1d */ /* 0x000fe20000010000 */
[C---:B------:R-:W-:Y:S02]  /*b970*/  ISETP.LT.AND P6, PT, R244.reuse, UR8, PT ;  /* 0x00000008f4007c0c */ /* 0x040fe4000bfc1270 */
[C---:B------:R-:W-:Y:S11]  /*b980*/  IADD3 R242, R244.reuse, -0x1, RZ ;  /* 0xfffffffff4f27810 */ /* 0x040ff60007ffe0ff */
[----:B---3--:R-:W-:Y:S01]  /*b990*/  @!P6 SHF.R.S32.HI R0, RZ, 0x1f, R244 ;  /* 0x0000001fff00e819 */ /* 0x008fe200000114f4 */
[----:B------:R-:W-:Y:S04]  /*b9a0*/  @!P6 IMAD.WIDE.U32 R36, R244, c[0x0][0x208], RZ ;  /* 0x00008200f424ea25 */ /* 0x000fe800078e00ff */
[----:B------:R-:W-:Y:S04]  /*b9b0*/  @!P6 IMAD R0, R0, c[0x0][0x208], RZ ;  /* 0x000082000000ea24 */ /* 0x000fe800078e02ff */
[----:B------:R-:W-:Y:S01]  /*b9c0*/  @!P6 IMAD R0, R244, c[0x0][0x20c], R0 ;  /* 0x00008300f400ea24 */ /* 0x000fe200078e0200 */
[----:B------:R-:W3:Y:S04]  /*b9d0*/  LDL.64 R38, [R1+0x40] ;  /* 0x0000400001267983 */ /* 0x000ee80000100a00 */
[----:B------:R-:W-:Y:S02]  /*b9e0*/  @!P6 IADD3 R0, R37, R0, RZ ;  /* 0x000000002500e210 */ /* 0x000fe40007ffe0ff */
[----:B-----5:R-:W-:Y:S03]  /*b9f0*/  LDSM.16.M88.4 R48, [R231+0x8080] ;  /* 0x00808000e730783b */ /* 0x020fe60000000200 */
[----:B------:R-:W-:Y:S05]  /*ba00*/  @!P6 IMAD R0, R0, 0x30, RZ ;  /* 0x000000300000e824 */ /* 0x000fea00078e02ff */
[----:B------:R-:W1:Y:S08]  /*ba10*/  LDSM.16.M88.4 R16, [R224+0x5080] ;  /* 0x00508000e010783b */ /* 0x000e700000000200 */
[----:B------:R-:W4:Y:S08]  /*ba20*/  LDSM.16.M88.4 R44, [R231+0xa080] ;  /* 0x00a08000e72c783b */ /* 0x000f300000000200 */
[----:B------:R-:W4:Y:S08]  /*ba30*/  LDSM.16.M88.4 R32, [R224+0x5880] ;  /* 0x00588000e020783b */ /* 0x000f300000000200 */
[----:B------:R-:W2:Y:S08]  /*ba40*/  LDSM.16.M88.4 R140, [R224+0x6080] ;  /* 0x00608000e08c783b */ /* 0x000eb00000000200 */
[----:B------:R-:W-:Y:S01]  /*ba50*/  LDSM.16.M88.4 R192, [R233+0x8080] ;  /* 0x00808000e9c0783b */ /* 0x000fe20000000200 */
[-C--:B-1----:R-:W-:Y:S07]  /*ba60*/  HMMA.16816.F32 R4, R48, R16.reuse, RZ ;  /* 0x000000103004723c */ /* 0x082fee00000018ff */
[----:B------:R-:W1:Y:S01]  /*ba70*/  LDSM.16.M88.4 R196, [R235] ;  /* 0x00000000ebc4783b */ /* 0x000e620000000200 */
[C---:B----4-:R-:W-:Y:S07]  /*ba80*/  HMMA.16816.F32 R8, R44.reuse, R16, RZ ;  /* 0x000000102c08723c */ /* 0x050fee00000018ff */
[----:B------:R-:W4:Y:S01]  /*ba90*/  LDSM.16.M88.4 R200, [R233+0xa080] ;  /* 0x00a08000e9c8783b */ /* 0x000f220000000200 */
[-C--:B------:R-:W-:Y:S07]  /*baa0*/  HMMA.16816.F32 R12, R44, R18.reuse, RZ ;  /* 0x000000122c0c723c */ /* 0x080fee00000018ff */
[----:B------:R-:W1:Y:S01]  /*bab0*/  LDSM.16.M88.4 R204, [R241] ;  /* 0x00000000f1cc783b */ /* 0x000e620000000200 */
[C---:B------:R-:W-:Y:S07]  /*bac0*/  HMMA.16816.F32 R16, R48.reuse, R18, RZ ;  /* 0x000000123010723c */ /* 0x040fee00000018ff */
[----:B------:R-:W1:Y:S01]  /*bad0*/  LDSM.16.M88.4 R208, [R240] ;  /* 0x00000000f0d0783b */ /* 0x000e620000000200 */
[-C--:B------:R-:W-:Y:S08]  /*bae0*/  HMMA.16816.F32 R20, R48, R32.reuse, RZ ;  /* 0x000000203014723c */ /* 0x080ff000000018ff */
[C---:B------:R-:W-:Y:S08]  /*baf0*/  HMMA.16816.F32 R24, R44.reuse, R32, RZ ;  /* 0x000000202c18723c */ /* 0x040ff000000018ff */
[-C--:B------:R-:W-:Y:S08]  /*bb00*/  HMMA.16816.F32 R28, R44, R34.reuse, RZ ;  /* 0x000000222c1c723c */ /* 0x080ff000000018ff */
[C---:B------:R-:W-:Y:S04]  /*bb10*/  HMMA.16816.F32 R32, R48.reuse, R34, RZ ;  /* 0x000000223020723c */ /* 0x040fe800000018ff */
[----:B--2---:R-:W-:Y:S02]  /*bb20*/  @!P6 MOV R135, R41 ;  /* 0x000000290087e202 */ /* 0x004fe40000000f00 */
[----:B---3--:R-:W-:Y:S06]  /*bb30*/  @!P6 MOV R134, R38 ;  /* 0x000000260086e202 */ /* 0x008fec0000000f00 */
        /* <DEDUP_REMOVED lines=21> */
[----:B------:R-:W-:Y:S02]  /*bc90*/  @!P6 IADD3 R140, P0, R134, UR10, RZ ;  /* 0x0000000a868cec10 */ /* 0x000fe4000ff1e0ff */
[----:B------:R-:W-:Y:S01]  /*bca0*/  ISETP.GT.AND P5, PT, R244, UR8, PT ;  /* 0x00000008f4007c0c */ /* 0x000fe2000bfa4270 */
[C---:B----4-:R-:W-:Y:S01]  /*bcb0*/  HMMA.16816.F32 R8, R200.reuse, R196, R8 ;  /* 0x000000c4c808723c */ /* 0x050fe20000001808 */
[----:B------:R3:W-:Y:S03]  /*bcc0*/  @!P6 LDGSTS.E.BYPASS.LTC128B.128 [R243+0x2880], [R134.64], !P4 ;  /* 0x0288000086f3efae */ /* 0x0007e6000e101d4e */
[----:B------:R-:W-:Y:S04]  /*bcd0*/  @!P6 IADD3.X R141, R135, UR11, RZ, P0, !PT ;  /* 0x0000000b878dec10 */ /* 0x000fe800087fe4ff */
[-C--:B------:R-:W-:Y:S01]  /*bce0*/  HMMA.16816.F32 R12, R200, R198.reuse, R12 ;  /* 0x000000c6c80c723c */ /* 0x080fe2000000180c */
[----:B------:R3:W-:Y:S07]  /*bcf0*/  @!P6 LDGSTS.E.BYPASS.LTC128B.128 [R243+0x4080], [R134.64+0x80], !P3 ;  /* 0x0408008086f3efae */ /* 0x0007ee000d901d4e */
[C---:B------:R-:W-:Y:S01]  /*bd00*/  HMMA.16816.F32 R16, R192.reuse, R198, R16 ;  /* 0x000000c6c010723c */ /* 0x040fe20000001810 */
[----:B------:R4:W-:Y:S07]  /*bd10*/  @!P6 LDGSTS.E.BYPASS.LTC128B.128 [R243+0x3080], [R140.64], !P4 ;  /* 0x030800008cf3efae */ /* 0x0009ee000e101d4e */
[-C--:B------:R-:W-:Y:S01]  /*bd20*/  HMMA.16816.F32 R20, R192, R204.reuse, R20 ;  /* 0x000000ccc014723c */ /* 0x080fe20000001814 */
[----:B------:R4:W-:Y:S07]  /*bd30*/  @!P6 LDGSTS.E.BYPASS.LTC128B.128 [R243+0x4880], [R140.64+0x80], !P3 ;  /* 0x048800808cf3efae */ /* 0x0009ee000d901d4e */
[C---:B------:R-:W-:Y:S01]  /*bd40*/  HMMA.16816.F32 R24, R200.reuse, R204, R24 ;  /* 0x000000ccc818723c */ /* 0x040fe20000001818 */
[----:B-1----:R-:W-:Y:S07]  /*bd50*/  LDSM.16.M88.4 R212, [R230+0x5080] ;  /* 0x00508000e6d4783b */ /* 0x002fee0000000200 */
[-C--:B------:R-:W-:Y:S01]  /*bd60*/  HMMA.16816.F32 R28, R200, R206.reuse, R28 ;  /* 0x000000cec81c723c */ /* 0x080fe2000000181c */
[----:B------:R-:W0:Y:S07]  /*bd70*/  LDGDEPBAR ;  /* 0x00000000000079af */ /* 0x000e2e0000000000 */
[C---:B------:R-:W-:Y:S01]  /*bd80*/  HMMA.16816.F32 R32, R192.reuse, R206, R32 ;  /* 0x000000cec020723c */ /* 0x040fe20000001820 */
[----:B------:R-:W-:Y:S07]  /*bd90*/  LDSM.16.M88.4 R216, [R232+0xa080] ;  /* 0x00a08000e8d8783b */ /* 0x000fee0000000200 */
[-C--:B------:R-:W-:Y:S01]  /*bda0*/  HMMA.16816.F32 R36, R192, R208.reuse, R36 ;  /* 0x000000d0c024723c */ /* 0x080fe20000001824 */
[----:B----4-:R-:W1:Y:S07]  /*bdb0*/  LDSM.16.M88.4 R140, [R232+0x8080] ;  /* 0x00808000e88c783b */ /* 0x010e6e0000000200 */
[C---:B------:R-:W-:Y:S01]  /*bdc0*/  HMMA.16816.F32 R40, R200.reuse, R208, R40 ;  /* 0x000000d0c828723c */ /* 0x040fe20000001828 */
[----:B------:R-:W4:Y:S07]  /*bdd0*/  LDSM.16.M88.4 R220, [R230+0x5880] ;  /* 0x00588000e6dc783b */ /* 0x000f2e0000000200 */
[-C--:B------:R-:W-:Y:S01]  /*bde0*/  HMMA.16816.F32 R44, R200, R210.reuse, R44 ;  /* 0x000000d2c82c723c */ /* 0x080fe2000000182c */
[----:B------:R-:W2:Y:S07]  /*bdf0*/  LDSM.16.M88.4 R196, [R230+0x6080] ;  /* 0x00608000e6c4783b */ /* 0x000eae0000000200 */
[----:B------:R-:W-:Y:S01]  /*be00*/  HMMA.16816.F32 R48, R192, R210, R48 ;  /* 0x000000d2c030723c */ /* 0x000fe20000001830 */
[----:B------:R-:W-:Y:S08]  /*be10*/  LDSM.16.M88.4 R200, [R234+0x8080] ;  /* 0x00808000eac8783b */ /* 0x000ff00000000200 */
[----:B------:R-:W2:Y:S01]  /*be20*/  LDSM.16.M88.4 R204, [R229] ;  /* 0x00000000e5cc783b */ /* 0x000ea20000000200 */
[-C--:B-1----:R-:W-:Y:S07]  /*be30*/  HMMA.16816.F32 R4, R140, R212.reuse, R4 ;  /* 0x000000d48c04723c */ /* 0x082fee0000001804 */
[----:B------:R-:W1:Y:S01]  /*be40*/  LDSM.16.M88.4 R192, [R234+0xa080] ;  /* 0x00a08000eac0783b */ /* 0x000e620000000200 */
[C---:B------:R-:W-:Y:S07]  /*be50*/  HMMA.16816.F32 R8, R216.reuse, R212, R8 ;  /* 0x000000d4d808723c */ /* 0x040fee0000001808 */
[----:B------:R-:W1:Y:S01]  /*be60*/  LDSM.16.M88.4 R208, [R229+0x800] ;  /* 0x00080000e5d0783b */ /* 0x000e620000000200 */
[-C--:B------:R-:W-:Y:S08]  /*be70*/  HMMA.16816.F32 R12, R216, R214.reuse, R12 ;  /* 0x000000d6d80c723c */ /* 0x080ff0000000180c */
[C---:B------:R-:W-:Y:S01]  /*be80*/  HMMA.16816.F32 R16, R140.reuse, R214, R16 ;  /* 0x000000d68c10723c */ /* 0x040fe20000001810 */
[----:B------:R-:W1:Y:S07]  /*be90*/  LDSM.16.M88.4 R212, [R229+0x1000] ;  /* 0x00100000e5d4783b */ /* 0x000e6e0000000200 */
[-C--:B----4-:R-:W-:Y:S08]  /*bea0*/  HMMA.16816.F32 R20, R140, R220.reuse, R20 ;  /* 0x000000dc8c14723c */ /* 0x090ff00000001814 */
[C---:B------:R-:W-:Y:S08]  /*beb0*/  HMMA.16816.F32 R24, R216.reuse, R220, R24 ;  /* 0x000000dcd818723c */ /* 0x040ff00000001818 */
[-C--:B------:R-:W-:Y:S08]  /*bec0*/  HMMA.16816.F32 R28, R216, R222.reuse, R28 ;  /* 0x000000ded81c723c */ /* 0x080ff0000000181c */
[C---:B------:R-:W-:Y:S01]  /*bed0*/  HMMA.16816.F32 R32, R140.reuse, R222, R32 ;  /* 0x000000de8c20723c */ /* 0x040fe20000001820 */
[----:B------:R-:W-:Y:S07]  /*bee0*/  LDSM.16.M88.4 R220, [R224+0x7080] ;  /* 0x00708000e0dc783b */ /* 0x000fee0000000200 */
[-C--:B--2---:R-:W-:Y:S08]  /*bef0*/  HMMA.16816.F32 R36, R140, R196.reuse, R36 ;  /* 0x000000c48c24723c */ /* 0x084ff00000001824 */
[C---:B------:R-:W-:Y:S08]  /*bf00*/  HMMA.16816.F32 R40, R216.reuse, R196, R40 ;  /* 0x000000c4d828723c */ /* 0x040ff00000001828 */
[-C--:B------:R-:W-:Y:S01]  /*bf10*/  HMMA.16816.F32 R44, R216, R198.reuse, R44 ;  /* 0x000000c6d82c723c */ /* 0x080fe2000000182c */
[----:B------:R-:W-:Y:S07]  /*bf20*/  LDSM.16.M88.4 R216, [R231+0xe080] ;  /* 0x00e08000e7d8783b */ /* 0x000fee0000000200 */
[----:B------:R-:W-:Y:S01]  /*bf30*/  HMMA.16816.F32 R48, R140, R198, R48 ;  /* 0x000000c68c30723c */ /* 0x000fe20000001830 */
[----:B------:R-:W-:Y:S07]  /*bf40*/  LDSM.16.M88.4 R140, [R231+0xc080] ;  /* 0x00c08000e78c783b */ /* 0x000fee0000000200 */
[-C--:B------:R-:W-:Y:S01]  /*bf50*/  HMMA.16816.F32 R4, R200, R204.reuse, R4 ;  /* 0x000000ccc804723c */ /* 0x080fe20000001804 */
        /* <DEDUP_REMOVED lines=15> */
[----:B------:R-:W4:Y:S07]  /*c050*/  LDSM.16.M88.4 R200, [R233+0xc080] ;  /* 0x00c08000e9c8783b */ /* 0x000f2e0000000200 */
        /* <DEDUP_REMOVED lines=17> */
[-C--:B----4-:R-:W-:Y:S01]  /*c170*/  HMMA.16816.F32 R4, R200, R204.reuse, R4 ;  /* 0x000000ccc804723c */ /* 0x090fe20000001804 */
        /* <DEDUP_REMOVED lines=13> */
[----:B------:R-:W4:Y:S07]  /*c250*/  LDSM.16.M88.4 R208, [R234+0xc080] ;  /* 0x00c08000ead0783b */ /* 0x000f2e0000000200 */
[----:B------:R-:W-:Y:S01]  /*c260*/  HMMA.16816.F32 R48, R200, R214, R48 ;  /* 0x000000d6c830723c */ /* 0x000fe20000001830 */
[----:B------:R-:W3:Y:S07]  /*c270*/  LDSM.16.M88.4 R200, [R236+0xe080] ;  /* 0x00e08000ecc8783b */ /* 0x000eee0000000200 */
        /* <DEDUP_REMOVED lines=12> */
[-C--:B----4-:R-:W-:Y:S08]  /*c340*/  HMMA.16816.F32 R4, R208, R220.reuse, R4 ;  /* 0x000000dcd004723c */ /* 0x090ff00000001804 */
        /* <DEDUP_REMOVED lines=30> */
[----:B------:R-:W-:Y:S01]  /*c530*/  MUFU.TANH R197, R10 ;  /* 0x0000000a00c57308 */ /* 0x000fe20000002400 */
[----:B--2---:R-:W-:Y:S09]  /*c540*/  FMNMX.FTZ R0, R196, R138, !PT ;  /* 0x0000008ac4007209 */ /* 0x004ff20007810000 */
[----:B------:R2:W-:Y:S01]  /*c550*/  MUFU.TANH R198, R11 ;  /* 0x0000000b00c67308 */ /* 0x0005e20000002400 */
[----:B---3--:R-:W-:Y:S09]  /*c560*/  FMNMX.FTZ R0, R195, R0, !PT ;  /* 0x00000000c3007209 */ /* 0x008ff20007810000 */
[----:B------:R-:W3:Y:S10]  /*c570*/  MUFU.TANH R16, R16 ;  /* 0x0000001000107308 */ /* 0x000ef40000002400 */
[----:B------:R-:W4:Y:S01]  /*c580*/  MUFU.TANH R17, R17 ;  /* 0x0000001100117308 */ /* 0x000f220000002400 */
[----:B--2---:R-:W2:Y:S01]  /*c590*/  LDSM.16.M88.4 R8, [R229+0x2800] ;  /* 0x00280000e508783b */ /* 0x004ea20000000200 */
[-C--:B-1----:R-:W-:Y:S01]  /*c5a0*/  HMMA.16816.F32 R20, R208, R4.reuse, R20 ;  /* 0x00000004d014723c */ /* 0x082fe20000001814 */
[----:B------:R-:W-:Y:S07]  /*c5b0*/  DEPBAR.LE SB0, 0x0 ;  /* 0x000080000000791a */ /* 0x000fee0000000000 */
[----:B------:R-:W1:Y:S01]  /*c5c0*/  MUFU.TANH R12, R12 ;  /* 0x0000000c000c7308 */ /* 0x000e620000002400 */
[----:B------:R-:W-:Y:S01]  /*c5d0*/  BAR.SYNC.DEFER_BLOCKING 0x0 ;  /* 0x0000000000007b1d */ /* 0x000fe20000010000 */
[C---:B------:R-:W-:Y:S05]  /*c5e0*/  HMMA.16816.F32 R24, R200.reuse, R4, R24 ;  /* 0x00000004c818723c */ /* 0x040fea0000001818 */
[----:B---3--:R-:W-:Y:S03]  /*c5f0*/  FMNMX.FTZ R137, R16, R137, !PT ;  /* 0x0000008910897209 */ /* 0x008fe60007810000 */
[----:B------:R-:W3:Y:S01]  /*c600*/  MUFU.TANH R13, R13 ;  /* 0x0000000d000d7308 */ /* 0x000ee20000002400 */
[-C--:B------:R-:W-:Y:S03]  /*c610*/  HMMA.16816.F32 R28, R200, R6.reuse, R28 ;  /* 0x00000006c81c723c */ /* 0x080fe6000000181c */
[----:B----4-:R-:W-:Y:S05]  /*c620*/  FMNMX.FTZ R137, R17, R137, !PT ;  /* 0x0000008911897209 */ /* 0x010fea0007810000 */
        /* <DEDUP_REMOVED lines=9> */
[-C--:B--2---:R-:W-:Y:S03]  /*c6c0*/  HMMA.16816.F32 R36, R208, R8.reuse, R36 ;  /* 0x00000008d024723c */ /* 0x084fe60000001824 */
[----:B---3--:R-:W-:Y:S01]  /*c6d0*/  FMNMX.FTZ R0, R13, R0, !PT ;  /* 0x000000000d007209 */ /* 0x008fe20007810000 */
[----:B------:R-:W-:Y:S02]  /*c6e0*/  FMUL.FTZ R26, R26, c[0x0][0x320] ;  /* 0x0000c8001a1a7a20 */ /* 0x000fe40000410000 */
[----:B------:R2:W2:Y:S01]  /*c6f0*/  MUFU.TANH R205, R21 ;  /* 0x0000001500cd7308 */ /* 0x0004a20000002400 */
[----:B------:R-:W-:Y:S01]  /*c700*/  FMUL.FTZ R27, R27, c[0x0][0x320] ;  /* 0x0000c8001b1b7a20 */ /* 0x000fe20000410000 */
[C---:B------:R-:W-:Y:S01]  /*c710*/  HMMA.16816.F32 R40, R200.reuse, R8, R40 ;  /* 0x00000008c828723c */ /* 0x040fe20000001828 */
[----:B------:R-:W3:Y:S03]  /*c720*/  LDL.64 R8, [R1+0x38] ;  /* 0x0000380001087983 */ /* 0x000ee60000100a00 */
[----:B------:R-:W-:Y:S01]  /*c730*/  FMUL.FTZ R32, R32, c[0x0][0x320] ;  /* 0x0000c80020207a20 */ /* 0x000fe20000410000 */
[----:B----4-:R-:W-:Y:S01]  /*c740*/  FMNMX.FTZ R3, R18, R3, !PT ;  /* 0x0000000312037209 */ /* 0x010fe20007810000 */
[----:B------:R-:W-:Y:S02]  /*c750*/  FMUL.FTZ R24, R24, c[0x0][0x320] ;  /* 0x0000c80018187a20 */ /* 0x000fe40000410000 */
[----:B------:R-:W-:Y:S01]  /*c760*/  MUFU.TANH R215, R22 ;  /* 0x0000001600d77308 */ /* 0x000fe20000002400 */
[-C--:B------:R-:W-:Y:S03]  /*c770*/  HMMA.16816.F32 R44, R200, R10.reuse, R44 ;  /* 0x0000000ac82c723c */ /* 0x080fe6000000182c */
[----:B------:R-:W-:Y:S01]  /*c780*/  FMUL.FTZ R33, R33, c[0x0][0x320] ;  /* 0x0000c80021217a20 */ /* 0x000fe20000410000 */
[----:B-1----:R-:W-:Y:S01]  /*c790*/  FMNMX.FTZ R137, R206, R137, !PT ;  /* 0x00000089ce897209 */ /* 0x002fe20007810000 */
[----:B------:R-:W-:Y:S02]  /*c7a0*/  FMUL.FTZ R34, R34, c[0x0][0x320] ;  /* 0x0000c80022227a20 */ /* 0x000fe40000410000 */
[----:B------:R-:W-:Y:S01]  /*c7b0*/  FMUL.FTZ R36, R36, c[0x0][0x320] ;  /* 0x0000c80024247a20 */ /* 0x000fe20000410000 */
[----:B------:R-:W-:Y:S01]  /*c7c0*/  HMMA.16816.F32 R48, R208, R10, R48 ;  /* 0x0000000ad030723c */ /* 0x000fe20000001830 */
[----:B------:R1:W-:Y:S03]  /*c7d0*/  MUFU.TANH R214, R23 ;  /* 0x0000001700d67308 */ /* 0x0003e60000002400 */
[----:B------:R-:W-:Y:S01]  /*c7e0*/  FMUL.FTZ R37, R37, c[0x0][0x320] ;  /* 0x0000c80025257a20 */ /* 0x000fe20000410000 */
[----:B--2---:R-:W-:Y:S01]  /*c7f0*/  MOV R21, c[0x0][0x1e4] ;  /* 0x0000790000157a02 */ /* 0x004fe20000000f00 */
[----:B------:R-:W-:Y:S01]  /*c800*/  FMUL.FTZ R38, R38, c[0x0][0x320] ;  /* 0x0000c80026267a20 */ /* 0x000fe20000410000 */
[----:B------:R-:W-:Y:S01]  /*c810*/  FMNMX.FTZ R137, R205, R137, !PT ;  /* 0x00000089cd897209 */ /* 0x000fe20007810000 */
[----:B------:R-:W-:Y:S01]  /*c820*/  FMUL.FTZ R39, R39, c[0x0][0x320] ;  /* 0x0000c80027277a20 */ /* 0x000fe20000410000 */
[----:B------:R-:W-:Y:S02]  /*c830*/  MOV R10, c[0x0][0x1e0] ;  /* 0x00007800000a7a02 */ /* 0x000fe40000000f00 */
        /* <DEDUP_REMOVED lines=9> */
[----:B-1----:R-:W4:Y:S01]  /*c8d0*/  LDL.64 R22, [R1+0x30] ;  /* 0x0000300001167983 */ /* 0x002f220000100a00 */
        /* <DEDUP_REMOVED lines=11> */
[----:B------:R-:W-:Y:S09]  /*c990*/  FMUL.FTZ R31, R31, c[0x0][0x320] ;  /* 0x0000c8001f1f7a20 */ /* 0x000ff20000410000 */
[----:B------:R-:W2:Y:S01]  /*c9a0*/  MUFU.TANH R216, R25 ;  /* 0x0000001900d87308 */ /* 0x000ea20000002400 */
[----:B-1----:R-:W-:Y:S09]  /*c9b0*/  FMNMX.FTZ R0, R217, R0, !PT ;  /* 0x00000000d9007209 */ /* 0x002ff20007810000 */
[----:B------:R-:W1:Y:S01]  /*c9c0*/  MUFU.TANH R221, R36 ;  /* 0x0000002400dd7308 */ /* 0x000e620000002400 */
[----:B--2---:R-:W-:Y:S09]  /*c9d0*/  FMNMX.FTZ R137, R204, R137, !PT ;  /* 0x00000089cc897209 */ /* 0x004ff20007810000 */
[----:B------:R-:W2:Y:S01]  /*c9e0*/  MUFU.TANH R218, R28 ;  /* 0x0000001c00da7308 */ /* 0x000ea20000002400 */
[----:B------:R-:W-:Y:S09]  /*c9f0*/  FMNMX.FTZ R0, R216, R0, !PT ;  /* 0x00000000d8007209 */ /* 0x000ff20007810000 */
        /* <DEDUP_REMOVED lines=10> */
[----:B------:R2:W-:Y:S01]  /*caa0*/  MUFU.TANH R251, R50 ;  /* 0x0000003200fb7308 */ /* 0x0005e20000002400 */
[----:B------:R-:W-:Y:S09]  /*cab0*/  FMNMX.FTZ R0, R40, R0, !PT ;  /* 0x0000000028007209 */ /* 0x000ff20007810000 */
[----:B------:R-:W2:Y:S01]  /*cac0*/  MUFU.TANH R247, R44 ;  /* 0x0000002c00f77308 */ /* 0x000ea20000002400 */
[----:B-1----:R-:W-:Y:S05]  /*cad0*/  FMNMX.FTZ R137, R245, R137, !PT ;  /* 0x00000089f5897209 */ /* 0x002fea0007810000 */
[----:B------:R-:W1:Y:S04]  /*cae0*/  SHFL.BFLY PT, R4, R137, 0x2, 0x1f ;  /* 0x0c401f0089047f89 */ /* 0x000e6800000e0000 */
[----:B------:R-:W1:Y:S01]  /*caf0*/  MUFU.TANH R19, R19 ;  /* 0x0000001300137308 */ /* 0x000e620000002400 */
[----:B--2---:R-:W-:Y:S04]  /*cb00*/  MOV R50, R133 ;  /* 0x0000008500327202 */ /* 0x004fe80000000f00 */
[----:B------:R-:W-:Y:S05]  /*cb10*/  FMNMX.FTZ R0, R50, R0, !PT ;  /* 0x0000000032007209 */ /* 0x000fea0007810000 */
[----:B------:R-:W2:Y:S01]  /*cb20*/  MUFU.TANH R248, R45 ;  /* 0x0000002d00f87308 */ /* 0x000ea20000002400 */
[----:B------:R-:W-:Y:S09]  /*cb30*/  FMNMX.FTZ R0, R247, R0, !PT ;  /* 0x00000000f7007209 */ /* 0x000ff20007810000 */
[----:B------:R-:W2:Y:S01]  /*cb40*/  MUFU.TANH R207, R34 ;  /* 0x0000002200cf7308 */ /* 0x000ea20000002400 */
[----:B-1----:R-:W-:Y:S02]  /*cb50*/  FMNMX.FTZ R137, R137, R4, !PT ;  /* 0x0000000489897209 */ /* 0x002fe40007810000 */
[----:B------:R-:W-:Y:S02]  /*cb60*/  FMNMX.FTZ R3, R19, R3, !PT ;  /* 0x0000000313037209 */ /* 0x000fe40007810000 */
[----:B------:R-:W-:Y:S01]  /*cb70*/  FMNMX.FTZ R4, R197, R139, !PT ;  /* 0x0000008bc5047209 */ /* 0x000fe20007810000 */
[----:B------:R-:W1:Y:S01]  /*cb80*/  SHFL.BFLY PT, R6, R137, 0x1, 0x1f ;  /* 0x0c201f0089067f89 */ /* 0x000e6200000e0000 */
[----:B------:R-:W-:Y:S03]  /*cb90*/  FMNMX.FTZ R3, R215, R3, !PT ;  /* 0x00000003d7037209 */ /* 0x000fe60007810000 */
[----:B------:R-:W1:Y:S01]  /*cba0*/  MUFU.TANH R212, R35 ;  /* 0x0000002300d47308 */ /* 0x000e620000002400 */
[----:B------:R-:W-:Y:S02]  /*cbb0*/  FMNMX.FTZ R4, R198, R4, !PT ;  /* 0x00000004c6047209 */ /* 0x000fe40007810000 */
[----:B------:R-:W-:Y:S02]  /*cbc0*/  FMNMX.FTZ R3, R214, R3, !PT ;  /* 0x00000003d6037209 */ /* 0x000fe40007810000 */
[----:B--2---:R-:W-:Y:S05]  /*cbd0*/  FMNMX.FTZ R0, R248, R0, !PT ;  /* 0x00000000f8007209 */ /* 0x004fea0007810000 */
[----:B------:R-:W2:Y:S01]  /*cbe0*/  MUFU.TANH R246, R38 ;  /* 0x0000002600f67308 */ /* 0x000ea20000002400 */
[----:B------:R-:W2:Y:S01]  /*cbf0*/  SHFL.BFLY PT, R135, R0, 0x2, 0x1f ;  /* 0x0c401f0000877f89 */ /* 0x000ea200000e0000 */
[----:B------:R-:W-:Y:S08]  /*cc00*/  FMNMX.FTZ R3, R207, R3, !PT ;  /* 0x00000003cf037209 */ /* 0x000ff00007810000 */
[----:B------:R-:W2:Y:S01]  /*cc10*/  MUFU.TANH R249, R39 ;  /* 0x0000002700f97308 */ /* 0x000ea20000002400 */
[----:B-1----:R-:W-:Y:S01]  /*cc20*/  FMNMX.FTZ R137, R137, R6, !PT ;  /* 0x0000000689897209 */ /* 0x002fe20007810000 */
[----:B------:R-:W-:Y:S01]  /*cc30*/  @P5 IMAD.WIDE.U32 R6, R242, c[0x0][0x1e0], RZ ;  /* 0x00007800f2065a25 */ /* 0x000fe200078e00ff */
[----:B------:R-:W-:Y:S03]  /*cc40*/  FMNMX.FTZ R3, R212, R3, !PT ;  /* 0x00000003d4037209 */ /* 0x000fe60007810000 */
[----:B------:R-:W-:Y:S04]  /*cc50*/  FMUL.FTZ R142, R137, c[0x0][0x2d0] ;  /* 0x0000b400898e7a20 */ /* 0x000fe80000410000 */
[----:B------:R-:W1:Y:S01]  /*cc60*/  MUFU.TANH R14, R14 ;  /* 0x0000000e000e7308 */ /* 0x000e620000002400 */
[----:B--2---:R-:W-:Y:S02]  /*cc70*/  FMNMX.FTZ R3, R246, R3, !PT ;  /* 0x00000003f6037209 */ /* 0x004fe40007810000 */
[----:B------:R-:W-:Y:S07]  /*cc80*/  FMNMX.FTZ R135, R0, R135, !PT ;  /* 0x0000008700877209 */ /* 0x000fee0007810000 */
[----:B------:R-:W2:Y:S01]  /*cc90*/  MUFU.TANH R15, R15 ;  /* 0x0000000f000f7308 */ /* 0x000ea20000002400 */
[----:B------:R-:W-:Y:S04]  /*cca0*/  FMNMX.FTZ R3, R249, R3, !PT ;  /* 0x00000003f9037209 */ /* 0x000fe80007810000 */
[----:B------:R-:W-:Y:S05]  /*ccb0*/  FMNMX.FTZ R3, R251, R3, !PT ;  /* 0x00000003fb037209 */ /* 0x000fea0007810000 */
[----:B------:R-:W2:Y:S01]  /*ccc0*/  MUFU.TANH R49, R51 ;  /* 0x0000003300317308 */ /* 0x000ea20000002400 */
[----:B-1----:R-:W-:Y:S09]  /*ccd0*/  FMNMX.FTZ R4, R14, R4, !PT ;  /* 0x000000040e047209 */ /* 0x002ff20007810000 */
[----:B------:R-:W1:Y:S01]  /*cce0*/  MUFU.TANH R201, R26 ;  /* 0x0000001a00c97308 */ /* 0x000e620000002400 */
[----:B--2---:R-:W-:Y:S09]  /*ccf0*/  FMNMX.FTZ R0, R15, R4, !PT ;  /* 0x000000040f007209 */ /* 0x004ff20007810000 */
[----:B------:R-:W2:Y:S01]  /*cd00*/  MUFU.TANH R200, R27 ;  /* 0x0000001b00c87308 */ /* 0x000ea20000002400 */
[----:B------:R-:W-:Y:S05]  /*cd10*/  FMNMX.FTZ R3, R49, R3, !PT ;  /* 0x0000000331037209 */ /* 0x000fea0007810000 */
[----:B------:R-:W3:Y:S04]  /*cd20*/  SHFL.BFLY PT, R5, R3, 0x2, 0x1f ;  /* 0x0c401f0003057f89 */ /* 0x000ee800000e0000 */
[----:B------:R-:W3:Y:S01]  /*cd30*/  MUFU.TANH R202, R30 ;  /* 0x0000001e00ca7308 */ /* 0x000ee20000002400 */
[----:B-1----:R-:W-:Y:S01]  /*cd40*/  FMNMX.FTZ R4, R201, R0, !PT ;  /* 0x00000000c9047209 */ /* 0x002fe20007810000 */
[----:B------:R-:W-:Y:S08]  /*cd50*/  FMUL.FTZ R0, R47, c[0x0][0x320] ;  /* 0x0000c8002f007a20 */ /* 0x000ff00000410000 */
[----:B------:R1:W-:Y:S01]  /*cd60*/  MUFU.TANH R141, R0 ;  /* 0x00000000008d7308 */ /* 0x0003e20000002400 */
[----:B--2---:R-:W-:Y:S09]  /*cd70*/  FMNMX.FTZ R4, R200, R4, !PT ;  /* 0x00000004c8047209 */ /* 0x004ff20007810000 */
[----:B------:R-:W2:Y:S01]  /*cd80*/  MUFU.TANH R203, R31 ;  /* 0x0000001f00cb7308 */ /* 0x000ea20000002400 */
[----:B---3--:R-:W-:Y:S02]  /*cd90*/  FMNMX.FTZ R3, R3, R5, !PT ;  /* 0x0000000503037209 */ /* 0x008fe40007810000 */
[----:B------:R-:W-:Y:S01]  /*cda0*/  FMNMX.FTZ R4, R202, R4, !PT ;  /* 0x00000004ca047209 */ /* 0x000fe20007810000 */
[----:B------:R-:W3:Y:S06]  /*cdb0*/  SHFL.BFLY PT, R5, R135, 0x1, 0x1f ;  /* 0x0c201f0087057f89 */ /* 0x000eec00000e0000 */
[----:B------:R-:W3:Y:S01]  /*cdc0*/  MUFU.TANH R250, R42 ;  /* 0x0000002a00fa7308 */ /* 0x000ee20000002400 */
[----:B-1----:R-:W-:Y:S01]  /*cdd0*/  FADD.FTZ R0, -R137, R2 ;  /* 0x0000000289007221 */ /* 0x002fe20000010100 */
[----:B------:R-:W1:Y:S03]  /*cde0*/  SHFL.BFLY PT, R136, R3, 0x1, 0x1f ;  /* 0x0c201f0003887f89 */ /* 0x000e6600000e0000 */
[----:B------:R-:W-:Y:S05]  /*cdf0*/  FMUL.FTZ R0, R0, c[0x0][0x2d0] ;  /* 0x0000b40000007a20 */ /* 0x000fea0000410000 */
[----:B------:R-:W4:Y:S01]  /*ce00*/  MUFU.TANH R252, R43 ;  /* 0x0000002b00fc7308 */ /* 0x000f220000002400 */
[----:B--2---:R-:W-:Y:S01]  /*ce10*/  FMNMX.FTZ R2, R203, R4, !PT ;  /* 0x00000004cb027209 */ /* 0x004fe20007810000 */
[----:B------:R-:W-:Y:S08]  /*ce20*/  FFMA.FTZ R4, R192, c[0x0][0x2d0], -R142 ;  /* 0x0000b400c0047a23 */ /* 0x000ff0000001088e */
[----:B------:R2:W2:Y:S01]  /*ce30*/  MUFU.EX2 R134, R0 ;  /* 0x0000000000867308 */ /* 0x0004a20000000800 */
[----:B---3--:R-:W-:Y:S02]  /*ce40*/  FMNMX.FTZ R135, R135, R5, !PT ;  /* 0x0000000587877209 */ /* 0x008fe40007810000 */
[----:B------:R-:W-:Y:S03]  /*ce50*/  FMNMX.FTZ R2, R250, R2, !PT ;  /* 0x00000002fa027209 */ /* 0x000fe60007810000 */
[----:B------:R-:W-:Y:S01]  /*ce60*/  FMUL.FTZ R192, R135, c[0x0][0x2d0] ;  /* 0x0000b40087c07a20 */ /* 0x000fe20000410000 */
[----:B-1----:R-:W-:Y:S03]  /*ce70*/  FMNMX.FTZ R136, R3, R136, !PT ;  /* 0x0000008803887209 */ /* 0x002fe60007810000 */
[----:B------:R-:W1:Y:S01]  /*ce80*/  MUFU.TANH R140, R46 ;  /* 0x0000002e008c7308 */ /* 0x000e620000002400 */
[----:B----4-:R-:W-:Y:S09]  /*ce90*/  @P5 MOV R5, R23 ;  /* 0x0000001700055202 */ /* 0x010ff20000000f00 */
[----:B------:R3:W4:Y:S01]  /*cea0*/  MUFU.EX2 R223, R4 ;  /* 0x0000000400df7308 */ /* 0x0007220000000800 */
[----:B--2---:R-:W-:Y:S01]  /*ceb0*/  FMNMX.FTZ R0, R252, R2, !PT ;  /* 0x00000002fc007209 */ /* 0x004fe20007810000 */
[----:B------:R-:W-:Y:S02]  /*cec0*/  FADD.FTZ R2, -R136, R132 ;  /* 0x0000008488027221 */ /* 0x000fe40000010100 */
[----:B------:R-:W-:Y:S02]  /*ced0*/  FMUL.FTZ R32, R134, R172 ;  /* 0x000000ac86207220 */ /* 0x000fe40000410000 */
[----:B------:R-:W-:Y:S02]  /*cee0*/  FMUL.FTZ R2, R2, c[0x0][0x2d0] ;  /* 0x0000b40002027a20 */ /* 0x000fe40000410000 */
[----:B------:R-:W-:Y:S02]  /*cef0*/  FMUL.FTZ R33, R134, R173 ;  /* 0x000000ad86217220 */ /* 0x000fe40000410000 */
[----:B------:R2:W2:Y:S01]  /*cf00*/  MUFU.EX2 R133, R2 ;  /* 0x0000000200857308 */ /* 0x0004a20000000800 */
[----:B-1----:R-:W-:Y:S01]  /*cf10*/  FMNMX.FTZ R0, R140, R0, !PT ;  /* 0x000000008c007209 */ /* 0x002fe20007810000 */
[C---:B------:R-:W-:Y:S02]  /*cf20*/  FMUL.FTZ R52, R134.reuse, R52 ;  /* 0x0000003486347220 */ /* 0x040fe40000410000 */
[C---:B------:R-:W-:Y:S01]  /*cf30*/  FMUL.FTZ R53, R134.reuse, R53 ;  /* 0x0000003586357220 */ /* 0x040fe20000410000 */
[----:B------:R-:W-:Y:S01]  /*cf40*/  FMNMX.FTZ R0, R141, R0, !PT ;  /* 0x000000008d007209 */ /* 0x000fe20007810000 */
[C---:B------:R-:W-:Y:S02]  /*cf50*/  FMUL.FTZ R64, R134.reuse, R64 ;  /* 0x0000004086407220 */ /* 0x040fe40000410000 */
[C---:B------:R-:W-:Y:S02]  /*cf60*/  FMUL.FTZ R65, R134.reuse, R65 ;  /* 0x0000004186417220 */ /* 0x040fe40000410000 */
[----:B------:R-:W1:Y:S01]  /*cf70*/  SHFL.BFLY PT, R3, R0, 0x2, 0x1f ;  /* 0x0c401f0000037f89 */ /* 0x000e6200000e0000 */
[----:B---3--:R-:W-:Y:S01]  /*cf80*/  @P5 SHF.R.S32.HI R4, RZ, 0x1f, R242 ;  /* 0x0000001fff045819 */ /* 0x008fe200000114f2 */
[C---:B------:R-:W-:Y:S01]  /*cf90*/  FMUL.FTZ R68, R134.reuse, R68 ;  /* 0x0000004486447220 */ /* 0x040fe20000410000 */
[----:B----4-:R-:W-:Y:S01]  /*cfa0*/  MOV R173, R223 ;  /* 0x000000df00ad7202 */ /* 0x010fe20000000f00 */
[C---:B------:R-:W-:Y:S02]  /*cfb0*/  FMUL.FTZ R69, R134.reuse, R69 ;  /* 0x0000004586457220 */ /* 0x040fe40000410000 */
[C---:B------:R-:W-:Y:S02]  /*cfc0*/  FMUL.FTZ R80, R134.reuse, R80 ;  /* 0x0000005086507220 */ /* 0x040fe40000410000 */
[C---:B------:R-:W-:Y:S02]  /*cfd0*/  FMUL.FTZ R81, R134.reuse, R81 ;  /* 0x0000005186517220 */ /* 0x040fe40000410000 */
[C---:B------:R-:W-:Y:S02]  /*cfe0*/  FMUL.FTZ R84, R134.reuse, R84 ;  /* 0x0000005486547220 */ /* 0x040fe40000410000 */
[----:B------:R-:W-:Y:S02]  /*cff0*/  FMUL.FTZ R85, R134, R85 ;  /* 0x0000005586557220 */ /* 0x000fe40000410000 */
[----:B--2---:R-:W-:Y:S02]  /*d000*/  FADD.FTZ R2, -R135, R138 ;  /* 0x0000008a87027221 */ /* 0x004fe40000010100 */
[--C-:B------:R-:W-:Y:S02]  /*d010*/  FFMA.FTZ R138, R206, c[0x0][0x2d0], -R142.reuse ;  /* 0x0000b400ce8a7a23 */ /* 0x100fe4000001088e */
[----:B------:R-:W-:Y:S02]  /*d020*/  FMUL.FTZ R2, R2, c[0x0][0x2d0] ;  /* 0x0000b40002027a20 */ /* 0x000fe40000410000 */
[C---:B------:R-:W-:Y:S01]  /*d030*/  FMUL.FTZ R34, R133.reuse, R174 ;  /* 0x000000ae85227220 */ /* 0x040fe20000410000 */
[----:B------:R-:W-:Y:S01]  /*d040*/  MOV R174, R252 ;  /* 0x000000fc00ae7202 */ /* 0x000fe20000000f00 */
[----:B------:R2:W3:Y:S01]  /*d050*/  MUFU.EX2 R132, R2 ;  /* 0x0000000200847308 */ /* 0x0004e20000000800 */
[C---:B------:R-:W-:Y:S01]  /*d060*/  FMUL.FTZ R35, R133.reuse, R175 ;  /* 0x000000af85237220 */ /* 0x040fe20000410000 */
[----:B-1----:R-:W-:Y:S01]  /*d070*/  FMNMX.FTZ R0, R0, R3, !PT ;  /* 0x0000000300007209 */ /* 0x002fe20007810000 */
[C---:B------:R-:W-:Y:S01]  /*d080*/  FMUL.FTZ R51, R133.reuse, R191 ;  /* 0x000000bf85337220 */ /* 0x040fe20000410000 */
[----:B------:R-:W-:Y:S01]  /*d090*/  MOV R175, R250 ;  /* 0x000000fa00af7202 */ /* 0x000fe20000000f00 */
        /* <DEDUP_REMOVED lines=10> */
[--C-:B--2---:R-:W-:Y:S02]  /*d140*/  FFMA.FTZ R2, R143, c[0x0][0x2d0], -R142.reuse ;  /* 0x0000b4008f027a23 */ /* 0x104fe4000001088e */
[----:B------:R-:W-:Y:S02]  /*d150*/  FMUL.FTZ R143, R136, c[0x0][0x2d0] ;  /* 0x0000b400888f7a20 */ /* 0x000fe40000410000 */
[----:B------:R-:W1:Y:S01]  /*d160*/  MUFU.EX2 R48, R2 ;  /* 0x0000000200307308 */ /* 0x000e620000000800 */
[----:B---3--:R-:W-:Y:S02]  /*d170*/  FMUL.FTZ R45, R132, R185 ;  /* 0x000000b9842d7220 */ /* 0x008fe40000410000 */
[--C-:B------:R-:W-:Y:S02]  /*d180*/  FFMA.FTZ R3, R194, c[0x0][0x2d0], -R143.reuse ;  /* 0x0000b400c2037a23 */ /* 0x100fe4000001088f */
        /* <DEDUP_REMOVED lines=11> */
[----:B-1----:R-:W-:Y:S01]  /*d240*/  MOV R169, R48 ;  /* 0x0000003000a97202 */ /* 0x002fe20000000f00 */
[--C-:B------:R-:W-:Y:S02]  /*d250*/  FFMA.FTZ R2, R16, c[0x0][0x2d0], -R142.reuse ;  /* 0x0000b40010027a23 */ /* 0x100fe4000001088e */
[----:B------:R-:W-:Y:S02]  /*d260*/  FMUL.FTZ R16, R134, R156 ;  /* 0x0000009c86107220 */ /* 0x000fe40000410000 */
[----:B------:R1:W-:Y:S01]  /*d270*/  MUFU.EX2 R24, R2 ;  /* 0x0000000200187308 */ /* 0x0003e20000000800 */
[C---:B------:R-:W-:Y:S02]  /*d280*/  FMUL.FTZ R77, R132.reuse, R77 ;  /* 0x0000004d844d7220 */ /* 0x040fe40000410000 */
[C---:B------:R-:W-:Y:S02]  /*d290*/  FMUL.FTZ R88, R132.reuse, R88 ;  /* 0x0000005884587220 */ /* 0x040fe40000410000 */
[--C-:B--2---:R-:W-:Y:S02]  /*d2a0*/  FFMA.FTZ R3, R193, c[0x0][0x2d0], -R143.reuse ;  /* 0x0000b400c1037a23 */ /* 0x104fe4000001088f */
[C---:B------:R-:W-:Y:S02]  /*d2b0*/  FMUL.FTZ R89, R132.reuse, R89 ;  /* 0x0000005984597220 */ /* 0x040fe40000410000 */
[C---:B------:R-:W-:Y:S01]  /*d2c0*/  FMUL.FTZ R92, R132.reuse, R92 ;  /* 0x0000005c845c7220 */ /* 0x040fe20000410000 */
[----:B------:R2:W-:Y:S01]  /*d2d0*/  MUFU.EX2 R44, R3 ;  /* 0x00000003002c7308 */ /* 0x0005e20000000800 */
[----:B------:R-:W-:Y:S02]  /*d2e0*/  FMUL.FTZ R93, R132, R93 ;  /* 0x0000005d845d7220 */ /* 0x000fe40000410000 */
[C---:B------:R-:W-:Y:S02]  /*d2f0*/  FMUL.FTZ R96, R134.reuse, R96 ;  /* 0x0000006086607220 */ /* 0x040fe40000410000 */
[C---:B------:R-:W-:Y:S02]  /*d300*/  FMUL.FTZ R97, R134.reuse, R97 ;  /* 0x0000006186617220 */ /* 0x040fe40000410000 */
[C---:B------:R-:W-:Y:S02]  /*d310*/  FMUL.FTZ R98, R133.reuse, R98 ;  /* 0x0000006285627220 */ /* 0x040fe40000410000 */
[----:B------:R-:W-:Y:S02]  /*d320*/  FMUL.FTZ R99, R133, R99 ;  /* 0x0000006385637220 */ /* 0x000fe40000410000 */
[C---:B------:R-:W-:Y:S02]  /*d330*/  FMUL.FTZ R100, R134.reuse, R100 ;  /* 0x0000006486647220 */ /* 0x040fe40000410000 */
[C---:B------:R-:W-:Y:S02]  /*d340*/  FMUL.FTZ R101, R134.reuse, R101 ;  /* 0x0000006586657220 */ /* 0x040fe40000410000 */
[----:B-1----:R-:W-:Y:S02]  /*d350*/  FFMA.FTZ R2, R17, c[0x0][0x2d0], -R142 ;  /* 0x0000b40011027a23 */ /* 0x002fe4000001088e */
[----:B------:R-:W-:Y:S02]  /*d360*/  FMUL.FTZ R17, R134, R157 ;  /* 0x0000009d86117220 */ /* 0x000fe40000410000 */
[----:B------:R1:W3:Y:S01]  /*d370*/  MUFU.EX2 R11, R2 ;  /* 0x00000002000b7308 */ /* 0x0002e20000000800 */
[C---:B------:R-:W-:Y:S02]  /*d380*/  FMUL.FTZ R102, R133.reuse, R102 ;  /* 0x0000006685667220 */ /* 0x040fe40000410000 */
[C---:B------:R-:W-:Y:S02]  /*d390*/  FMUL.FTZ R103, R133.reuse, R103 ;  /* 0x0000006785677220 */ /* 0x040fe40000410000 */
[--C-:B--2---:R-:W-:Y:S02]  /*d3a0*/  FFMA.FTZ R3, R18, c[0x0][0x2d0], -R143.reuse ;  /* 0x0000b40012037a23 */ /* 0x104fe4000001088f */
[C---:B------:R-:W-:Y:S02]  /*d3b0*/  FMUL.FTZ R18, R133.reuse, R158 ;  /* 0x0000009e85127220 */ /* 0x040fe40000410000 */
[C---:B------:R-:W-:Y:S01]  /*d3c0*/  FMUL.FTZ R104, R132.reuse, R104 ;  /* 0x0000006884687220 */ /* 0x040fe20000410000 */
[----:B------:R2:W-:Y:S01]  /*d3d0*/  MUFU.EX2 R20, R3 ;  /* 0x0000000300147308 */ /* 0x0005e20000000800 */
[C---:B------:R-:W-:Y:S02]  /*d3e0*/  FMUL.FTZ R105, R132.reuse, R105 ;  /* 0x0000006984697220 */ /* 0x040fe40000410000 */
[C---:B------:R-:W-:Y:S02]  /*d3f0*/  FMUL.FTZ R108, R132.reuse, R108 ;  /* 0x0000006c846c7220 */ /* 0x040fe40000410000 */
[----:B------:R-:W-:Y:S02]  /*d400*/  FMUL.FTZ R109, R132, R109 ;  /* 0x0000006d846d7220 */ /* 0x000fe40000410000 */
[C---:B------:R-:W-:Y:S02]  /*d410*/  FMUL.FTZ R112, R134.reuse, R112 ;  /* 0x0000007086707220 */ /* 0x040fe40000410000 */
[C---:B------:R-:W-:Y:S02]  /*d420*/  FMUL.FTZ R113, R134.reuse, R113 ;  /* 0x0000007186717220 */ /* 0x040fe40000410000 */
[C---:B------:R-:W-:Y:S02]  /*d430*/  FMUL.FTZ R114, R133.reuse, R114 ;  /* 0x0000007285727220 */ /* 0x040fe40000410000 */
[C---:B------:R-:W-:Y:S01]  /*d440*/  FMUL.FTZ R115, R133.reuse, R115 ;  /* 0x0000007385737220 */ /* 0x040fe20000410000 */
[----:B-1----:R-:W2:Y:S01]  /*d450*/  SHFL.BFLY PT, R2, R0, 0x1, 0x1f ;  /* 0x0c201f0000027f89 */ /* 0x002ea200000e0000 */
        /* <DEDUP_REMOVED lines=10> */
[C---:B------:R-:W-:Y:S02]  /*d500*/  FMUL.FTZ R130, R133.reuse, R130 ;  /* 0x0000008285827220 */ /* 0x040fe40000410000 */
[----:B------:R-:W-:Y:S01]  /*d510*/  FMUL.FTZ R131, R133, R131 ;  /* 0x0000008385837220 */ /* 0x000fe20000410000 */
[----:B--2---:R-:W-:Y:S01]  /*d520*/  FMNMX.FTZ R3, R0, R2, !PT ;  /* 0x0000000200037209 */ /* 0x004fe20007810000 */
[----:B------:R-:W-:Y:S01]  /*d530*/  @P5 IMAD R2, R4, c[0x0][0x1e0], RZ ;  /* 0x0000780004025a24 */ /* 0x000fe200078e02ff */
[----:B------:R-:W-:Y:S01]  /*d540*/  @P5 MOV R4, R8 ;  /* 0x0000000800045202 */ /* 0x000fe20000000f00 */
[----:B------:R-:W-:Y:S02]  /*d550*/  FFMA.FTZ R0, R19, c[0x0][0x2d0], -R143 ;  /* 0x0000b40013007a23 */ /* 0x000fe4000001088f */
[----:B------:R-:W-:Y:S02]  /*d560*/  @P5 IMAD R2, R242, c[0x0][0x1e4], R2 ;  /* 0x00007900f2025a24 */ /* 0x000fe400078e0202 */
[----:B------:R-:W-:Y:S01]  /*d570*/  @P5 IMAD.WIDE.U32 R4, R6, 0x30, R4 ;  /* 0x0000003006045825 */ /* 0x000fe200078e0004 */
[----:B------:R1:W-:Y:S02]  /*d580*/  MUFU.EX2 R194, R0 ;  /* 0x0000000000c27308 */ /* 0x0003e40000000800 */
[----:B------:R-:W-:Y:S01]  /*d590*/  @P5 IADD3 R2, R7, R2, RZ ;  /* 0x0000000207025210 */ /* 0x000fe20007ffe0ff */
[--C-:B------:R-:W-:Y:S01]  /*d5a0*/  FFMA.FTZ R6, R196, c[0x0][0x2d0], -R192.reuse ;  /* 0x0000b400c4067a23 */ /* 0x100fe200000108c0 */
[----:B---3--:R-:W-:Y:S01]  /*d5b0*/  MOV R196, R11 ;  /* 0x0000000b00c47202 */ /* 0x008fe20000000f00 */
[--C-:B------:R-:W-:Y:S02]  /*d5c0*/  FFMA.FTZ R7, R195, c[0x0][0x2d0], -R192.reuse ;  /* 0x0000b400c3077a23 */ /* 0x100fe400000108c0 */
[----:B------:R-:W-:Y:S02]  /*d5d0*/  @P5 IMAD R2, R2, 0x30, RZ ;  /* 0x0000003002025824 */ /* 0x000fe400078e02ff */
[----:B------:R-:W-:Y:S01]  /*d5e0*/  FFMA.FTZ R11, R12, c[0x0][0x2d0], -R192 ;  /* 0x0000b4000c0b7a23 */ /* 0x000fe200000108c0 */
[----:B------:R2:W3:Y:S01]  /*d5f0*/  MUFU.EX2 R42, R6 ;  /* 0x00000006002a7308 */ /* 0x0004e20000000800 */
[----:B------:R-:W-:Y:S01]  /*d600*/  FMUL.FTZ R12, R132, R152 ;  /* 0x00000098840c7220 */ /* 0x000fe20000410000 */
[----:B------:R-:W-:Y:S01]  /*d610*/  @P5 IADD3 R2, R5, R2, RZ ;  /* 0x0000000205025210 */ /* 0x000fe20007ffe0ff */
[----:B------:R-:W-:Y:S03]  /*d620*/  FMUL.FTZ R19, R133, R159 ;  /* 0x0000009f85137220 */ /* 0x000fe60000410000 */
[----:B------:R-:W-:Y:S02]  /*d630*/  @P5 SHF.L.U64.HI R5, R4, 0x1, R2 ;  /* 0x0000000104055819 */ /* 0x000fe40000010202 */
[C---:B------:R-:W-:Y:S02]  /*d640*/  @P5 SHF.L.U32 R2, R10.reuse, 0x5, RZ ;  /* 0x000000050a025819 */ /* 0x040fe400000006ff */
[----:B------:R4:W4:Y:S01]  /*d650*/  MUFU.EX2 R41, R7 ;  /* 0x0000000700297308 */ /* 0x0009220000000800 */
[----:B------:R-:W-:Y:S01]  /*d660*/  @P5 SHF.L.U64.HI R10, R10, 0x5, R21 ;  /* 0x000000050a0a5819 */ /* 0x000fe20000010215 */
[----:B-1----:R-:W-:Y:S01]  /*d670*/  FADD.FTZ R0, -R3, R139 ;  /* 0x0000008b03007221 */ /* 0x002fe20000010100 */
[----:B------:R-:W-:Y:S03]  /*d680*/  MOV R139, R251 ;  /* 0x000000fb008b7202 */ /* 0x000fe60000000f00 */
[----:B------:R-:W-:Y:S04]  /*d690*/  FMUL.FTZ R0, R0, c[0x0][0x2d0] ;  /* 0x0000b40000007a20 */ /* 0x000fe80000410000 */
[----:B------:R1:W-:Y:S01]  /*d6a0*/  MUFU.EX2 R195, R11 ;  /* 0x0000000b00c37308 */ /* 0x0003e20000000800 */
[----:B------:R-:W-:Y:S01]  /*d6b0*/  FFMA.FTZ R139, R139, c[0x0][0x2d0], -R143 ;  /* 0x0000b4008b8b7a23 */ /* 0x000fe2000001088f */
[----:B--2---:R-:W-:Y:S02]  /*d6c0*/  @P5 SHF.L.U32 R6, R4, 0x1, RZ ;  /* 0x0000000104065819 */ /* 0x004fe400000006ff */
[----:B---3--:R-:W-:Y:S02]  /*d6d0*/  MOV R172, R42 ;  /* 0x0000002a00ac7202 */ /* 0x008fe40000000f00 */
[C---:B------:R-:W-:Y:S02]  /*d6e0*/  @P5 IADD3 R8, P2, R6.reuse, 0x80, RZ ;  /* 0x0000008006085810 */ /* 0x040fe40007f5e0ff */
[----:B------:R-:W-:Y:S02]  /*d6f0*/  @P5 IADD3 R6, P0, R6, c[0x0][0x1c8], RZ ;  /* 0x0000720006065a10 */ /* 0x000fe40007f1e0ff */
[----:B------:R-:W2:Y:S01]  /*d700*/  MUFU.EX2 R0, R0 ;  /* 0x0000000000007308 */ /* 0x000ea20000000800 */
[----:B------:R-:W-:Y:S02]  /*d710*/  @P5 IADD3 R8, P1, R8, c[0x0][0x1c8], RZ ;  /* 0x0000720008085a10 */ /* 0x000fe40007f3e0ff */
[----:B----4-:R-:W-:Y:S02]  /*d720*/  @P5 IADD3.X R7, R5, c[0x0][0x1cc], RZ, P0, !PT ;  /* 0x0000730005075a10 */ /* 0x010fe400007fe4ff */
[----:B------:R-:W-:Y:S02]  /*d730*/  @P5 IADD3.X R9, RZ, c[0x0][0x1cc], R5, P1, P2 ;  /* 0x00007300ff095a10 */ /* 0x000fe40000fe4405 */
[----:B------:R-:W-:Y:S01]  /*d740*/  @P5 IADD3 R4, P0, R6, R2, RZ ;  /* 0x0000000206045210 */ /* 0x000fe20007f1e0ff */
[----:B------:R3:W-:Y:S01]  /*d750*/  @P5 LDGSTS.E.BYPASS.LTC128B.128 [R243+0x5080], [R6.64], !P4 ;  /* 0x0508000006f35fae */ /* 0x0007e2000e101d4e */
[----:B------:R-:W-:Y:S02]  /*d760*/  MOV R168, R41 ;  /* 0x0000002900a87202 */ /* 0x000fe40000000f00 */
[----:B------:R-:W-:Y:S01]  /*d770*/  @P5 IADD3.X R5, R7, R10, RZ, P0, !PT ;  /* 0x0000000a07055210 */ /* 0x000fe200007fe4ff */
[----:B-1----:R-:W-:Y:S01]  /*d780*/  FFMA.FTZ R11, R13, c[0x0][0x2d0], -R192 ;  /* 0x0000b4000d0b7a23 */ /* 0x002fe200000108c0 */
[----:B------:R-:W-:Y:S01]  /*d790*/  ISETP.GT.AND P0, PT, R244, UR4, PT ;  /* 0x00000004f4007c0c */ /* 0x000fe2000bf04270 */
[----:B------:R-:W-:Y:S02]  /*d7a0*/  FMUL.FTZ R13, R132, R153 ;  /* 0x00000099840d7220 */ /* 0x000fe40000410000 */
[----:B------:R1:W-:Y:S01]  /*d7b0*/  @P5 LDGSTS.E.BYPASS.LTC128B.128 [R243+0x6880], [R8.64], !P3 ;  /* 0x0688000008f35fae */ /* 0x0003e2000d901d4e */
[----:B------:R-:W4:Y:S01]  /*d7c0*/  MUFU.EX2 R193, R11 ;  /* 0x0000000b00c17308 */ /* 0x000f220000000800 */
[----:B------:R-:W-:Y:S06]  /*d7d0*/  MOV R244, R242 ;  /* 0x000000f200f47202 */ /* 0x000fec0000000f00 */
[----:B------:R1:W-:Y:S01]  /*d7e0*/  @P5 LDGSTS.E.BYPASS.LTC128B.128 [R243+0x5880], [R4.64], !P4 ;  /* 0x0588000004f35fae */ /* 0x0003e2000e101d4e */
[C---:B--2---:R-:W-:Y:S01]  /*d7f0*/  FMUL.FTZ R30, R0.reuse, R170 ;  /* 0x000000aa001e7220 */ /* 0x044fe20000410000 */
[----:B------:R-:W-:Y:S01]  /*d800*/  MOV R170, R44 ;  /* 0x0000002c00aa7202 */ /* 0x000fe20000000f00 */
[C---:B------:R-:W-:Y:S02]  /*d810*/  FMUL.FTZ R26, R0.reuse, R166 ;  /* 0x000000a6001a7220 */ /* 0x040fe40000410000 */
[C---:B------:R-:W-:Y:S02]  /*d820*/  FMUL.FTZ R27, R0.reuse, R167 ;  /* 0x000000a7001b7220 */ /* 0x040fe40000410000 */
[C---:B------:R-:W-:Y:S01]  /*d830*/  FMUL.FTZ R43, R0.reuse, R183 ;  /* 0x000000b7002b7220 */ /* 0x040fe20000410000 */
[----:B------:R2:W-:Y:S01]  /*d840*/  @P5 LDGSTS.E.BYPASS.LTC128B.128 [R243+0x7080], [R4.64+0x80], !P3 ;  /* 0x0708008004f35fae */ /* 0x0005e2000d901d4e */
[----:B------:R-:W-:Y:S01]  /*d850*/  MOV R183, R245 ;  /* 0x000000f500b77202 */ /* 0x000fe20000000f00 */
[----:B------:R-:W-:Y:S01]  /*d860*/  FMUL.FTZ R31, R0, R171 ;  /* 0x000000ab001f7220 */ /* 0x000fe20000410000 */
[----:B---3--:R-:W-:Y:S01]  /*d870*/  @P5 IADD3 R6, P1, R4, R2, RZ ;  /* 0x0000000204065210 */ /* 0x008fe20007f3e0ff */
[----:B------:R-:W-:Y:S01]  /*d880*/  FMUL.FTZ R2, R3, c[0x0][0x2d0] ;  /* 0x0000b40003027a20 */ /* 0x000fe20000410000 */
[----:B------:R-:W-:Y:S01]  /*d890*/  MOV R171, R222 ;  /* 0x000000de00ab7202 */ /* 0x000fe20000000f00 */
[C---:B------:R-:W-:Y:S01]  /*d8a0*/  FMUL.FTZ R46, R0.reuse, R186 ;  /* 0x000000ba002e7220 */ /* 0x040fe20000410000 */
[----:B------:R-:W-:Y:S01]  /*d8b0*/  @P5 IADD3.X R7, R5, R10, RZ, P1, !PT ;  /* 0x0000000a05075210 */ /* 0x000fe20000ffe4ff */
[C---:B------:R-:W-:Y:S01]  /*d8c0*/  FMUL.FTZ R10, R0.reuse, R150 ;  /* 0x00000096000a7220 */ /* 0x040fe20000410000 */
[----:B----4-:R-:W-:Y:S01]  /*d8d0*/  F2FP.PACK_AB R150, R193, R195 ;  /* 0x000000c3c196723e */ /* 0x010fe200000000ff */
[----:B------:R-:W-:Y:S02]  /*d8e0*/  FMUL.FTZ R11, R0, R151 ;  /* 0x00000097000b7220 */ /* 0x000fe40000410000 */
[----:B------:R3:W-:Y:S01]  /*d8f0*/  @P5 LDGSTS.E.BYPASS.LTC128B.128 [R243+0x6080], [R6.64], !P4 ;  /* 0x0608000006f35fae */ /* 0x0007e2000e101d4e */
[--C-:B-1----:R-:W-:Y:S01]  /*d900*/  FFMA.FTZ R8, R197, c[0x0][0x2d0], -R2.reuse ;  /* 0x0000b400c5087a23 */ /* 0x102fe20000010802 */
[----:B------:R-:W-:Y:S01]  /*d910*/  MOV R197, R20 ;  /* 0x0000001400c57202 */ /* 0x000fe20000000f00 */
[----:B------:R-:W-:Y:S02]  /*d920*/  FMUL.FTZ R9, R132, R149 ;  /* 0x0000009584097220 */ /* 0x000fe40000410000 */
[----:B------:R1:W-:Y:S01]  /*d930*/  MUFU.EX2 R209, R8 ;  /* 0x0000000800d17308 */ /* 0x0003e20000000800 */
[C---:B------:R-:W-:Y:S02]  /*d940*/  FMUL.FTZ R47, R0.reuse, R187 ;  /* 0x000000bb002f7220 */ /* 0x040fe40000410000 */
[----:B------:R3:W-:Y:S01]  /*d950*/  @P5 LDGSTS.E.BYPASS.LTC128B.128 [R243+0x7880], [R6.64+0x80], !P3 ;  /* 0x0788008006f35fae */ /* 0x0007e2000d901d4e */
[C---:B------:R-:W-:Y:S02]  /*d960*/  FMUL.FTZ R58, R0.reuse, R58 ;  /* 0x0000003a003a7220 */ /* 0x040fe40000410000 */
[C---:B------:R-:W-:Y:S02]  /*d970*/  FMUL.FTZ R59, R0.reuse, R59 ;  /* 0x0000003b003b7220 */ /* 0x040fe40000410000 */
[----:B------:R-:W-:Y:S02]  /*d980*/  FMUL.FTZ R62, R0, R62 ;  /* 0x0000003e003e7220 */ /* 0x000fe40000410000 */
[----:B--2---:R-:W-:Y:S01]  /*d990*/  FMUL.FTZ R5, R134, R145 ;  /* 0x0000009186057220 */ /* 0x004fe20000410000 */
[----:B------:R-:W-:Y:S01]  /*d9a0*/  F2FP.PACK_AB R145, R44, R222 ;  /* 0x000000de2c91723e */ /* 0x000fe200000000ff */
[----:B------:R-:W-:Y:S01]  /*d9b0*/  FMUL.FTZ R44, R132, R184 ;  /* 0x000000b8842c7220 */ /* 0x000fe20000410000 */
[----:B------:R-:W2:Y:S01]  /*d9c0*/  LDSM.16.MT88.4 R20, [R225+0x2080] ;  /* 0x00208000e114783b */ /* 0x000ea20000004200 */
[----:B------:R4:W-:Y:S01]  /*d9d0*/  MUFU.EX2 R184, R138 ;  /* 0x0000008a00b87308 */ /* 0x0009e20000000800 */
[----:B------:R-:W-:Y:S01]  /*d9e0*/  FFMA.FTZ R4, R198, c[0x0][0x2d0], -R2 ;  /* 0x0000b400c6047a23 */ /* 0x000fe20000010802 */
[----:B------:R-:W-:Y:S01]  /*d9f0*/  MOV R198, R24 ;  /* 0x0000001800c67202 */ /* 0x000fe20000000f00 */
[----:B------:R-:W-:Y:S02]  /*da00*/  FMUL.FTZ R24, R132, R164 ;  /* 0x000000a484187220 */ /* 0x000fe40000410000 */
[C---:B------:R-:W-:Y:S02]  /*da10*/  FMUL.FTZ R63, R0.reuse, R63 ;  /* 0x0000003f003f7220 */ /* 0x040fe40000410000 */
[----:B------:R-:W2:Y:S01]  /*da20*/  LDSM.16.MT88.4 R36, [R226+0x2080] ;  /* 0x00208000e224783b */ /* 0x000ea20000004200 */
[----:B------:R-:W-:Y:S02]  /*da30*/  FMUL.FTZ R74, R0, R74 ;  /* 0x0000004a004a7220 */ /* 0x000fe40000410000 */
[----:B------:R-:W4:Y:S01]  /*da40*/  MUFU.EX2 R210, R4 ;  /* 0x0000000400d27308 */ /* 0x000f220000000800 */
[C---:B-1----:R-:W-:Y:S01]  /*da50*/  FMUL.FTZ R8, R132.reuse, R148 ;  /* 0x0000009484087220 */ /* 0x042fe20000410000 */
[----:B------:R-:W-:Y:S01]  /*da60*/  F2FP.PACK_AB R148, R41, R42 ;  /* 0x0000002a2994723e */ /* 0x000fe200000000ff */
[----:B------:R-:W-:Y:S01]  /*da70*/  FMUL.FTZ R41, R132, R181 ;  /* 0x000000b584297220 */ /* 0x000fe20000410000 */
[----:B------:R-:W-:Y:S01]  /*da80*/  MOV R181, R249 ;  /* 0x000000f900b57202 */ /* 0x000fe20000000f00 */
[----:B------:R-:W-:Y:S01]  /*da90*/  FMUL.FTZ R42, R0, R182 ;  /* 0x000000b6002a7220 */ /* 0x000fe20000410000 */
[----:B------:R-:W-:Y:S01]  /*daa0*/  MOV R182, R246 ;  /* 0x000000f600b67202 */ /* 0x000fe20000000f00 */
[C---:B---3--:R-:W-:Y:S01]  /*dab0*/  FMUL.FTZ R6, R133.reuse, R146 ;  /* 0x0000009285067220 */ /* 0x048fe20000410000 */
[----:B------:R-:W-:Y:S01]  /*dac0*/  F2FP.PACK_AB R146, R196, R198 ;  /* 0x000000c6c492723e */ /* 0x000fe200000000ff */
[----:B------:R-:W-:Y:S01]  /*dad0*/  FMUL.FTZ R7, R133, R147 ;  /* 0x0000009385077220 */ /* 0x000fe20000410000 */
[----:B------:R-:W-:Y:S01]  /*dae0*/  F2FP.PACK_AB R147, R194, R197 ;  /* 0x000000c5c293723e */ /* 0x000fe200000000ff */
[----:B------:R-:W-:Y:S01]  /*daf0*/  LDSM.16.MT88.4 R156, [R227+0x2080] ;  /* 0x00208000e39c783b */ /* 0x000fe20000004200 */
[C---:B------:R-:W-:Y:S02]  /*db00*/  FMUL.FTZ R75, R0.reuse, R75 ;  /* 0x0000004b004b7220 */ /* 0x040fe40000410000 */
[----:B----4-:R-:W-:Y:S02]  /*db10*/  FFMA.FTZ R138, R205, c[0x0][0x2d0], -R142 ;  /* 0x0000b400cd8a7a23 */ /* 0x010fe4000001088e */
[C---:B------:R-:W-:Y:S02]  /*db20*/  FMUL.FTZ R78, R0.reuse, R78 ;  /* 0x0000004e004e7220 */ /* 0x040fe40000410000 */
[----:B------:R1:W-:Y:S01]  /*db30*/  MUFU.EX2 R185, R138 ;  /* 0x0000008a00b97308 */ /* 0x0003e20000000800 */
[C---:B------:R-:W-:Y:S01]  /*db40*/  FMUL.FTZ R79, R0.reuse, R79 ;  /* 0x0000004f004f7220 */ /* 0x040fe20000410000 */
[----:B------:R-:W-:Y:S01]  /*db50*/  LDSM.16.MT88.4 R164, [R228+0x2880] ;  /* 0x00288000e4a4783b */ /* 0x000fe20000004200 */
[C---:B------:R-:W-:Y:S02]  /*db60*/  FMUL.FTZ R90, R0.reuse, R90 ;  /* 0x0000005a005a7220 */ /* 0x040fe40000410000 */
[----:B------:R-:W-:Y:S01]  /*db70*/  FMUL.FTZ R91, R0, R91 ;  /* 0x0000005b005b7220 */ /* 0x000fe20000410000 */
[----:B------:R-:W-:Y:S01]  /*db80*/  F2FP.PACK_AB R149, R210, R209 ;  /* 0x000000d1d295723e */ /* 0x000fe200000000ff */
[----:B------:R-:W-:Y:S02]  /*db90*/  FFMA.FTZ R4, R14, c[0x0][0x2d0], -R2 ;  /* 0x0000b4000e047a23 */ /* 0x000fe40000010802 */
[C---:B------:R-:W-:Y:S01]  /*dba0*/  FMUL.FTZ R14, R0.reuse, R154 ;  /* 0x0000009a000e7220 */ /* 0x040fe20000410000 */
[----:B------:R-:W0:Y:S01]  /*dbb0*/  LDGDEPBAR ;  /* 0x00000000000079af */ /* 0x000e220000000000 */
[----:B------:R3:W-:Y:S01]  /*dbc0*/  MUFU.EX2 R211, R4 ;  /* 0x0000000400d37308 */ /* 0x0007e20000000800 */
[C---:B------:R-:W-:Y:S02]  /*dbd0*/  FMUL.FTZ R94, R0.reuse, R94 ;  /* 0x0000005e005e7220 */ /* 0x040fe40000410000 */
[C---:B------:R-:W-:Y:S02]  /*dbe0*/  FMUL.FTZ R95, R0.reuse, R95 ;  /* 0x0000005f005f7220 */ /* 0x040fe40000410000 */
[C---:B------:R-:W-:Y:S02]  /*dbf0*/  FMUL.FTZ R106, R0.reuse, R106 ;  /* 0x0000006a006a7220 */ /* 0x040fe40000410000 */
[C---:B------:R-:W-:Y:S02]  /*dc00*/  FMUL.FTZ R107, R0.reuse, R107 ;  /* 0x0000006b006b7220 */ /* 0x040fe40000410000 */
[C---:B------:R-:W-:Y:S02]  /*dc10*/  FMUL.FTZ R110, R0.reuse, R110 ;  /* 0x0000006e006e7220 */ /* 0x040fe40000410000 */
[C---:B------:R-:W-:Y:S02]  /*dc20*/  FMUL.FTZ R111, R0.reuse, R111 ;  /* 0x0000006f006f7220 */ /* 0x040fe40000410000 */
[----:B-1----:R-:W-:Y:S02]  /*dc30*/  FFMA.FTZ R138, R199, c[0x0][0x2d0], -R142 ;  /* 0x0000b400c78a7a23 */ /* 0x002fe4000001088e */
[C---:B------:R-:W-:Y:S02]  /*dc40*/  FMUL.FTZ R122, R0.reuse, R122 ;  /* 0x0000007a007a7220 */ /* 0x040fe40000410000 */
[----:B------:R1:W-:Y:S01]  /*dc50*/  MUFU.EX2 R252, R138 ;  /* 0x0000008a00fc7308 */ /* 0x0003e20000000800 */
[C---:B------:R-:W-:Y:S02]  /*dc60*/  FMUL.FTZ R123, R0.reuse, R123 ;  /* 0x0000007b007b7220 */ /* 0x040fe40000410000 */
[C---:B------:R-:W-:Y:S02]  /*dc70*/  FMUL.FTZ R126, R0.reuse, R126 ;  /* 0x0000007e007e7220 */ /* 0x040fe40000410000 */
[C---:B------:R-:W-:Y:S02]  /*dc80*/  FMUL.FTZ R127, R0.reuse, R127 ;  /* 0x0000007f007f7220 */ /* 0x040fe40000410000 */
[--C-:B---3--:R-:W-:Y:S02]  /*dc90*/  FFMA.FTZ R4, R15, c[0x0][0x2d0], -R2.reuse ;  /* 0x0000b4000f047a23 */ /* 0x108fe40000010802 */
[----:B------:R-:W-:Y:S02]  /*dca0*/  FMUL.FTZ R15, R0, R155 ;  /* 0x0000009b000f7220 */ /* 0x000fe40000410000 */
[----:B------:R3:W4:Y:S01]  /*dcb0*/  MUFU.EX2 R213, R4 ;  /* 0x0000000400d57308 */ /* 0x0007220000000800 */
[----:B------:R-:W2:Y:S01]  /*dcc0*/  LDSM.16.MT88.4 R152, [R228+0x2080] ;  /* 0x00208000e498783b */ /* 0x000ea20000004200 */
[----:B------:R-:W-:Y:S02]  /*dcd0*/  FFMA.FTZ R140, R140, c[0x0][0x2d0], -R2 ;  /* 0x0000b4008c8c7a23 */ /* 0x000fe40000010802 */
[----:B-1----:R-:W-:Y:S06]  /*dce0*/  FFMA.FTZ R138, R204, c[0x0][0x2d0], -R142 ;  /* 0x0000b400cc8a7a23 */ /* 0x002fec000001088e */
[----:B------:R1:W-:Y:S01]  /*dcf0*/  MUFU.EX2 R251, R138 ;  /* 0x0000008a00fb7308 */ /* 0x0003e20000000800 */
[----:B---3--:R-:W-:Y:S01]  /*dd00*/  FMUL.FTZ R4, R134, R144 ;  /* 0x0000009086047220 */ /* 0x008fe20000410000 */
[----:B------:R-:W-:Y:S01]  /*dd10*/  F2FP.PACK_AB R144, R48, R223 ;  /* 0x000000df3090723e */ /* 0x000fe200000000ff */
[C---:B------:R-:W-:Y:S01]  /*dd20*/  FMUL.FTZ R48, R134.reuse, R188 ;  /* 0x000000bc86307220 */ /* 0x040fe20000410000 */
[----:B----4-:R-:W-:Y:S05]  /*dd30*/  F2FP.PACK_AB R151, R213, R211 ;  /* 0x000000d3d597723e */ /* 0x010fea00000000ff */
[-C--:B--2---:R-:W-:Y:S08]  /*dd40*/  HMMA.16816.F32 R4, R144, R20.reuse, R4 ;  /* 0x000000149004723c */ /* 0x084ff00000001804 */
[C---:B------:R-:W-:Y:S04]  /*dd50*/  HMMA.16816.F32 R8, R148.reuse, R20, R8 ;  /* 0x000000149408723c */ /* 0x040fe80000001808 */
[--C-:B-1----:R-:W-:Y:S02]  /*dd60*/  FFMA.FTZ R138, R215, c[0x0][0x2d0], -R143.reuse ;  /* 0x0000b400d78a7a23 */ /* 0x102fe4000001088f */
[----:B------:R-:W-:Y:S01]  /*dd70*/  MUFU.EX2 R215, R139 ;  /* 0x0000008b00d77308 */ /* 0x000fe20000000800 */
[C---:B------:R-:W-:Y:S01]  /*dd80*/  FMUL.FTZ R20, R134.reuse, R160 ;  /* 0x000000a086147220 */ /* 0x040fe20000410000 */
[-C--:B------:R-:W-:Y:S04]  /*dd90*/  HMMA.16816.F32 R12, R148, R22.reuse, R12 ;  /* 0x00000016940c723c */ /* 0x080fe8000000180c */
[----:B------:R-:W-:Y:S04]  /*dda0*/  FMUL.FTZ R21, R134, R161 ;  /* 0x000000a186157220 */ /* 0x000fe80000410000 */
[C---:B------:R-:W-:Y:S01]  /*ddb0*/  HMMA.16816.F32 R16, R144.reuse, R22, R16 ;  /* 0x000000169010723c */ /* 0x040fe20000001810 */
[----:B------:R1:W-:Y:S06]  /*ddc0*/  MUFU.EX2 R250, R138 ;  /* 0x0000008a00fa7308 */ /* 0x0003ec0000000800 */
[C---:B------:R-:W-:Y:S02]  /*ddd0*/  FMUL.FTZ R22, R133.reuse, R162 ;  /* 0x000000a285167220 */ /* 0x040fe40000410000 */
[C---:B------:R-:W-:Y:S02]  /*dde0*/  FMUL.FTZ R23, R133.reuse, R163 ;  /* 0x000000a385177220 */ /* 0x040fe40000410000 */
[----:B------:R-:W-:Y:S01]  /*ddf0*/  LDSM.16.MT88.4 R160, [R226+0x2880] ;  /* 0x00288000e2a0783b */ /* 0x000fe20000004200 */
[----:B------:R-:W-:Y:S04]  /*de00*/  MUFU.EX2 R139, R140 ;  /* 0x0000008c008b7308 */ /* 0x000fe80000000800 */
[-C--:B------:R-:W-:Y:S08]  /*de10*/  HMMA.16816.F32 R20, R144, R36.reuse, R20 ;  /* 0x000000249014723c */ /* 0x080ff00000001814 */
[C---:B------:R-:W-:Y:S04]  /*de20*/  HMMA.16816.F32 R24, R148.reuse, R36, R24 ;  /* 0x000000249418723c */ /* 0x040fe80000001818 */
[--C-:B-1----:R-:W-:Y:S03]  /*de30*/  FFMA.FTZ R138, R214, c[0x0][0x2d0], -R143.reuse ;  /* 0x0000b400d68a7a23 */ /* 0x102fe6000001088f */
[C---:B------:R-:W-:Y:S01]  /*de40*/  FMUL.FTZ R36, R134.reuse, R176 ;  /* 0x000000b086247220 */ /* 0x040fe20000410000 */
[-C--:B------:R-:W-:Y:S01]  /*de50*/  HMMA.16816.F32 R28, R148, R38.reuse, R28 ;  /* 0x00000026941c723c */ /* 0x080fe2000000181c */
[----:B------:R1:W-:Y:S03]  /*de60*/  MUFU.EX2 R249, R138 ;  /* 0x0000008a00f97308 */ /* 0x0003e60000000800 */
[----:B------:R-:W-:Y:S01]  /*de70*/  MOV R176, R248 ;  /* 0x000000f800b07202 */ /* 0x000fe20000000f00 */
[----:B------:R-:W-:Y:S01]  /*de80*/  FMUL.FTZ R37, R134, R177 ;  /* 0x000000b186257220 */ /* 0x000fe20000410000 */
[----:B------:R-:W-:Y:S02]  /*de90*/  MOV R177, R247 ;  /* 0x000000f700b17202 */ /* 0x000fe40000000f00 */
[C---:B------:R-:W-:Y:S07]  /*dea0*/  HMMA.16816.F32 R32, R144.reuse, R38, R32 ;  /* 0x000000269020723c */ /* 0x040fee0000001820 */
[C---:B------:R-:W-:Y:S01]  /*deb0*/  FMUL.FTZ R38, R133.reuse, R178 ;  /* 0x000000b285267220 */ /* 0x040fe20000410000 */
[----:B------:R-:W-:Y:S01]  /*dec0*/  MOV R178, R50 ;  /* 0x0000003200b27202 */ /* 0x000fe20000000f00 */
[C---:B------:R-:W-:Y:S03]  /*ded0*/  FMUL.FTZ R39, R133.reuse, R179 ;  /* 0x000000b385277220 */ /* 0x040fe60000410000 */
[----:B------:R-:W-:Y:S01]  /*dee0*/  FMUL.FTZ R50, R133, R190 ;  /* 0x000000be85327220 */ /* 0x000fe20000410000 */
[----:B------:R-:W-:Y:S01]  /*def0*/  MOV R179, R40 ;  /* 0x0000002800b37202 */ /* 0x000fe20000000f00 */
[----:B------:R-:W-:Y:S01]  /*df00*/  FMUL.FTZ R40, R132, R180 ;  /* 0x000000b484287220 */ /* 0x000fe20000410000 */
[----:B------:R-:W-:Y:S01]  /*df10*/  MOV R180, R49 ;  /* 0x0000003100b47202 */ /* 0x000fe20000000f00 */
[-C--:B------:R-:W-:Y:S03]  /*df20*/  HMMA.16816.F32 R36, R144, R152.reuse, R36 ;  /* 0x000000989024723c */ /* 0x080fe60000001824 */
[--C-:B-1----:R-:W-:Y:S02]  /*df30*/  FFMA.FTZ R138, R207, c[0x0][0x2d0], -R143.reuse ;  /* 0x0000b400cf8a7a23 */ /* 0x102fe4000001088f */
[----:B------:R-:W-:Y:S02]  /*df40*/  FMUL.FTZ R49, R134, R189 ;  /* 0x000000bd86317220 */ /* 0x000fe40000410000 */
[----:B------:R1:W-:Y:S01]  /*df50*/  MUFU.EX2 R248, R138 ;  /* 0x0000008a00f87308 */ /* 0x0003e20000000800 */
[C---:B------:R-:W-:Y:S01]  /*df60*/  HMMA.16816.F32 R40, R148.reuse, R152, R40 ;  /* 0x000000989428723c */ /* 0x040fe20000001828 */
[----:B------:R-:W-:Y:S07]  /*df70*/  LDSM.16.MT88.4 R188, [R228+0x3080] ;  /* 0x00308000e4bc783b */ /* 0x000fee0000004200 */
[-C--:B------:R-:W-:Y:S08]  /*df80*/  HMMA.16816.F32 R44, R148, R154.reuse, R44 ;  /* 0x0000009a942c723c */ /* 0x080ff0000000182c */
[C---:B------:R-:W-:Y:S01]  /*df90*/  HMMA.16816.F32 R48, R144.reuse, R154, R48 ;  /* 0x0000009a9030723c */ /* 0x040fe20000001830 */
[----:B------:R-:W2:Y:S03]  /*dfa0*/  LDSM.16.MT88.4 R152, [R225+0x3880] ;  /* 0x00388000e198783b */ /* 0x000ea60000004200 */
[--C-:B-1----:R-:W-:Y:S04]  /*dfb0*/  FFMA.FTZ R138, R212, c[0x0][0x2d0], -R143.reuse ;  /* 0x0000b400d48a7a23 */ /* 0x102fe8000001088f */
[-C--:B------:R-:W-:Y:S01]  /*dfc0*/  HMMA.16816.F32 R52, R144, R156.reuse, R52 ;  /* 0x0000009c9034723c */ /* 0x080fe20000001834 */
[----:B------:R1:W-:Y:S07]  /*dfd0*/  MUFU.EX2 R247, R138 ;  /* 0x0000008a00f77308 */ /* 0x0003ee0000000800 */
[C---:B------:R-:W-:Y:S08]  /*dfe0*/  HMMA.16816.F32 R56, R148.reuse, R156, R56 ;  /* 0x0000009c9438723c */ /* 0x040ff00000001838 */
[-C--:B------:R-:W-:Y:S08]  /*dff0*/  HMMA.16816.F32 R60, R148, R158.reuse, R60 ;  /* 0x0000009e943c723c */ /* 0x080ff0000000183c */
[C---:B------:R-:W-:Y:S01]  /*e000*/  HMMA.16816.F32 R64, R144.reuse, R158, R64 ;  /* 0x0000009e9040723c */ /* 0x040fe20000001840 */
[----:B------:R-:W3:Y:S03]  /*e010*/  LDSM.16.MT88.4 R156, [R226+0x3880] ;  /* 0x00388000e29c783b */ /* 0x000ee60000004200 */
[--C-:B-1----:R-:W-:Y:S04]  /*e020*/  FFMA.FTZ R138, R217, c[0x0][0x2d0], -R192.reuse ;  /* 0x0000b400d98a7a23 */ /* 0x102fe800000108c0 */
[----:B------:R1:W-:Y:S01]  /*e030*/  MUFU.EX2 R246, R138 ;  /* 0x0000008a00f67308 */ /* 0x0003e20000000800 */
[-C--:B--2---:R-:W-:Y:S08]  /*e040*/  HMMA.16816.F32 R68, R144, R152.reuse, R68 ;  /* 0x000000989044723c */ /* 0x084ff00000001844 */
[C---:B------:R-:W-:Y:S08]  /*e050*/  HMMA.16816.F32 R72, R148.reuse, R152, R72 ;  /* 0x000000989448723c */ /* 0x040ff00000001848 */
[-C--:B------:R-:W-:Y:S04]  /*e060*/  HMMA.16816.F32 R76, R148, R154.reuse, R76 ;  /* 0x0000009a944c723c */ /* 0x080fe8000000184c */
[--C-:B-1----:R-:W-:Y:S04]  /*e070*/  FFMA.FTZ R138, R216, c[0x0][0x2d0], -R192.reuse ;  /* 0x0000b400d88a7a23 */ /* 0x102fe800000108c0 */
[C---:B------:R-:W-:Y:S01]  /*e080*/  HMMA.16816.F32 R80, R144.reuse, R154, R80 ;  /* 0x0000009a9050723c */ /* 0x040fe20000001850 */
[----:B------:R-:W1:Y:S01]  /*e090*/  LDSM.16.MT88.4 R152, [R228+0x3880] ;  /* 0x00388000e498783b */ /* 0x000e620000004200 */
[----:B------:R2:W4:Y:S06]  /*e0a0*/  MUFU.EX2 R245, R138 ;  /* 0x0000008a00f57308 */ /* 0x00052c0000000800 */
[-C--:B---3--:R-:W-:Y:S08]  /*e0b0*/  HMMA.16816.F32 R84, R144, R156.reuse, R84 ;  /* 0x0000009c9054723c */ /* 0x088ff00000001854 */
[C---:B------:R-:W-:Y:S08]  /*e0c0*/  HMMA.16816.F32 R88, R148.reuse, R156, R88 ;  /* 0x0000009c9458723c */ /* 0x040ff00000001858 */
[-C--:B------:R-:W-:Y:S04]  /*e0d0*/  HMMA.16816.F32 R92, R148, R158.reuse, R92 ;  /* 0x0000009e945c723c */ /* 0x080fe8000000185c */
[--C-:B--2---:R-:W-:Y:S04]  /*e0e0*/  FFMA.FTZ R138, R218, c[0x0][0x2d0], -R192.reuse ;  /* 0x0000b400da8a7a23 */ /* 0x104fe800000108c0 */
[C---:B------:R-:W-:Y:S01]  /*e0f0*/  HMMA.16816.F32 R96, R144.reuse, R158, R96 ;  /* 0x0000009e9060723c */ /* 0x040fe20000001860 */
[----:B------:R2:W-:Y:S01]  /*e100*/  MUFU.EX2 R223, R138 ;  /* 0x0000008a00df7308 */ /* 0x0005e20000000800 */
[----:B------:R-:W3:Y:S06]  /*e110*/  LDSM.16.MT88.4 R156, [R227+0x3880] ;  /* 0x00388000e39c783b */ /* 0x000eec0000004200 */
[-C--:B-1----:R-:W-:Y:S08]  /*e120*/  HMMA.16816.F32 R100, R144, R152.reuse, R100 ;  /* 0x000000989064723c */ /* 0x082ff00000001864 */
[C---:B------:R-:W-:Y:S08]  /*e130*/  HMMA.16816.F32 R104, R148.reuse, R152, R104 ;  /* 0x000000989468723c */ /* 0x040ff00000001868 */
[-C--:B------:R-:W-:Y:S04]  /*e140*/  HMMA.16816.F32 R108, R148, R154.reuse, R108 ;  /* 0x0000009a946c723c */ /* 0x080fe8000000186c */
[----:B--2---:R-:W-:Y:S04]  /*e150*/  FFMA.FTZ R138, R219, c[0x0][0x2d0], -R192 ;  /* 0x0000b400db8a7a23 */ /* 0x004fe800000108c0 */
[C---:B------:R-:W-:Y:S01]  /*e160*/  HMMA.16816.F32 R112, R144.reuse, R154, R112 ;  /* 0x0000009a9070723c */ /* 0x040fe20000001870 */
[----:B------:R1:W2:Y:S01]  /*e170*/  MUFU.EX2 R222, R138 ;  /* 0x0000008a00de7308 */ /* 0x0002a20000000800 */
[----:B------:R-:W2:Y:S06]  /*e180*/  LDSM.16.MT88.4 R152, [R225+0x2880] ;  /* 0x00288000e198783b */ /* 0x000eac0000004200 */
[-C--:B---3--:R-:W-:Y:S08]  /*e190*/  HMMA.16816.F32 R116, R144, R156.reuse, R116 ;  /* 0x0000009c9074723c */ /* 0x088ff00000001874 */
[C---:B------:R-:W-:Y:S08]  /*e1a0*/  HMMA.16816.F32 R120, R148.reuse, R156, R120 ;  /* 0x0000009c9478723c */ /* 0x040ff00000001878 */
[-C--:B------:R-:W-:Y:S04]  /*e1b0*/  HMMA.16816.F32 R124, R148, R158.reuse, R124 ;  /* 0x0000009e947c723c */ /* 0x080fe8000000187c */
[--C-:B-1----:R-:W-:Y:S03]  /*e1c0*/  FFMA.FTZ R138, R201, c[0x0][0x2d0], -R2.reuse ;  /* 0x0000b400c98a7a23 */ /* 0x102fe60000010802 */
[----:B----4-:R-:W-:Y:S01]  /*e1d0*/  F2FP.PACK_AB R148, R245, R246 ;  /* 0x000000f6f594723e */ /* 0x010fe200000000ff */
[----:B------:R-:W-:Y:S01]  /*e1e0*/  HMMA.16816.F32 R128, R144, R158, R128 ;  /* 0x0000009e9080723c */ /* 0x000fe20000001880 */
[----:B------:R1:W-:Y:S01]  /*e1f0*/  MUFU.EX2 R205, R138 ;  /* 0x0000008a00cd7308 */ /* 0x0003e20000000800 */
[----:B------:R-:W-:Y:S02]  /*e200*/  LDSM.16.MT88.4 R156, [R225+0x4080] ;  /* 0x00408000e19c783b */ /* 0x000fe40000004200 */
[----:B--2---:R-:W-:Y:S03]  /*e210*/  F2FP.PACK_AB R150, R222, R223 ;  /* 0x000000dfde96723e */ /* 0x004fe600000000ff */
[----:B------:R-:W-:Y:S02]  /*e220*/  F2FP.PACK_AB R144, R185, R184 ;  /* 0x000000b8b990723e */ /* 0x000fe400000000ff */
[----:B------:R-:W-:Y:S03]  /*e230*/  F2FP.PACK_AB R146, R251, R252 ;  /* 0x000000fcfb92723e */ /* 0x000fe600000000ff */
[----:B------:R-:W-:Y:S02]  /*e240*/  F2FP.PACK_AB R145, R249, R250 ;  /* 0x000000faf991723e */ /* 0x000fe400000000ff */
[----:B------:R-:W-:Y:S07]  /*e250*/  F2FP.PACK_AB R147, R247, R248 ;  /* 0x000000f8f793723e */ /* 0x000fee00000000ff */
[-C--:B------:R-:W-:Y:S03]  /*e260*/  HMMA.16816.F32 R4, R144, R152.reuse, R4 ;  /* 0x000000989004723c */ /* 0x080fe60000001804 */
[--C-:B-1----:R-:W-:Y:S04]  /*e270*/  FFMA.FTZ R138, R200, c[0x0][0x2d0], -R2.reuse ;  /* 0x0000b400c88a7a23 */ /* 0x102fe80000010802 */
[----:B------:R1:W2:Y:S02]  /*e280*/  MUFU.EX2 R204, R138 ;  /* 0x0000008a00cc7308 */ /* 0x0002a40000000800 */
[--C-:B-1----:R-:W-:Y:S03]  /*e290*/  FFMA.FTZ R138, R202, c[0x0][0x2d0], -R2.reuse ;  /* 0x0000b400ca8a7a23 */ /* 0x102fe60000010802 */
        /* <DEDUP_REMOVED lines=8> */
[-C--:B------:R-:W-:Y:S08]  /*e320*/  HMMA.16816.F32 R12, R148, R154.reuse, R12 ;  /* 0x0000009a940c723c */ /* 0x080ff0000000180c */
[C---:B------:R-:W-:Y:S01]  /*e330*/  HMMA.16816.F32 R16, R144.reuse, R154, R16 ;  /* 0x0000009a9010723c */ /* 0x040fe20000001810 */
[----:B------:R-:W2:Y:S03]  /*e340*/  LDSM.16.MT88.4 R152, [R227+0x2880] ;  /* 0x00288000e398783b */ /* 0x000ea60000004200 */
[--C-:B-1----:R-:W-:Y:S04]  /*e350*/  FFMA.FTZ R138, R220, c[0x0][0x2d0], -R142.reuse ;  /* 0x0000b400dc8a7a23 */ /* 0x102fe8000001088e */
[-C--:B------:R-:W-:Y:S01]  /*e360*/  HMMA.16816.F32 R20, R144, R160.reuse, R20 ;  /* 0x000000a09014723c */ /* 0x080fe20000001814 */
[----:B------:R1:W3:Y:S07]  /*e370*/  MUFU.EX2 R219, R138 ;  /* 0x0000008a00db7308 */ /* 0x0002ee0000000800 */
[C---:B------:R-:W-:Y:S08]  /*e380*/  HMMA.16816.F32 R24, R148.reuse, R160, R24 ;  /* 0x000000a09418723c */ /* 0x040ff00000001818 */
[-C--:B------:R-:W-:Y:S08]  /*e390*/  HMMA.16816.F32 R28, R148, R162.reuse, R28 ;  /* 0x000000a2941c723c */ /* 0x080ff0000000181c */
[C---:B------:R-:W-:Y:S01]  /*e3a0*/  HMMA.16816.F32 R32, R144.reuse, R162, R32 ;  /* 0x000000a29020723c */ /* 0x040fe20000001820 */
[----:B------:R-:W4:Y:S03]  /*e3b0*/  LDSM.16.MT88.4 R160, [R226+0x4080] ;  /* 0x00408000e2a0783b */ /* 0x000f260000004200 */
[--C-:B-1----:R-:W-:Y:S01]  /*e3c0*/  FFMA.FTZ R138, R208, c[0x0][0x2d0], -R142.reuse ;  /* 0x0000b400d08a7a23 */ /* 0x102fe2000001088e */
[----:B---3--:R-:W-:Y:S03]  /*e3d0*/  F2FP.PACK_AB R140, R219, R221 ;  /* 0x000000dddb8c723e */ /* 0x008fe600000000ff */
[-C--:B------:R-:W-:Y:S01]  /*e3e0*/  HMMA.16816.F32 R36, R144, R164.reuse, R36 ;  /* 0x000000a49024723c */ /* 0x080fe20000001824 */
[----:B------:R1:W-:Y:S07]  /*e3f0*/  MUFU.EX2 R220, R138 ;  /* 0x0000008a00dc7308 */ /* 0x0003ee0000000800 */
[C---:B------:R-:W-:Y:S08]  /*e400*/  HMMA.16816.F32 R40, R148.reuse, R164, R40 ;  /* 0x000000a49428723c */ /* 0x040ff00000001828 */
[-C--:B------:R-:W-:Y:S08]  /*e410*/  HMMA.16816.F32 R44, R148, R166.reuse, R44 ;  /* 0x000000a6942c723c */ /* 0x080ff0000000182c */
[C---:B------:R-:W-:Y:S01]  /*e420*/  HMMA.16816.F32 R48, R144.reuse, R166, R48 ;  /* 0x000000a69030723c */ /* 0x040fe20000001830 */
[----:B------:R-:W-:Y:S03]  /*e430*/  LDSM.16.MT88.4 R164, [R225+0x3080] ;  /* 0x00308000e1a4783b */ /* 0x000fe60000004200 */
[----:B-1----:R-:W-:Y:S01]  /*e440*/  FFMA.FTZ R138, R183, c[0x0][0x2d0], -R142 ;  /* 0x0000b400b78a7a23 */ /* 0x002fe2000001088e */
[----:B------:R-:W-:Y:S03]  /*e450*/  MOV R183, R193 ;  /* 0x000000c100b77202 */ /* 0x000fe60000000f00 */
[-C--:B--2---:R-:W-:Y:S01]  /*e460*/  HMMA.16816.F32 R52, R144, R152.reuse, R52 ;  /* 0x000000989034723c */ /* 0x084fe20000001834 */
[----:B------:R1:W2:Y:S07]  /*e470*/  MUFU.EX2 R218, R138 ;  /* 0x0000008a00da7308 */ /* 0x0002ae0000000800 */
[C---:B------:R-:W-:Y:S08]  /*e480*/  HMMA.16816.F32 R56, R148.reuse, R152, R56 ;  /* 0x000000989438723c */ /* 0x040ff00000001838 */
[-C--:B------:R-:W-:Y:S08]  /*e490*/  HMMA.16816.F32 R60, R148, R154.reuse, R60 ;  /* 0x0000009a943c723c */ /* 0x080ff0000000183c */
[C---:B------:R-:W-:Y:S01]  /*e4a0*/  HMMA.16816.F32 R64, R144.reuse, R154, R64 ;  /* 0x0000009a9040723c */ /* 0x040fe20000001840 */
[----:B------:R-:W3:Y:S03]  /*e4b0*/  LDSM.16.MT88.4 R152, [R228+0x4080] ;  /* 0x00408000e498783b */ /* 0x000ee60000004200 */
[--C-:B-1----:R-:W-:Y:S01]  /*e4c0*/  FFMA.FTZ R138, R182, c[0x0][0x2d0], -R143.reuse ;  /* 0x0000b400b68a7a23 */ /* 0x102fe2000001088f */
[----:B--2---:R-:W-:Y:S02]  /*e4d0*/  F2FP.PACK_AB R142, R218, R220 ;  /* 0x000000dcda8e723e */ /* 0x004fe400000000ff */
[----:B------:R-:W-:Y:S01]  /*e4e0*/  MOV R182, R194 ;  /* 0x000000c200b67202 */ /* 0x000fe20000000f00 */
[-C--:B------:R-:W-:Y:S01]  /*e4f0*/  HMMA.16816.F32 R68, R144, R156.reuse, R68 ;  /* 0x0000009c9044723c */ /* 0x080fe20000001844 */
[----:B------:R1:W-:Y:S07]  /*e500*/  MUFU.EX2 R217, R138 ;  /* 0x0000008a00d97308 */ /* 0x0003ee0000000800 */
[C---:B------:R-:W-:Y:S08]  /*e510*/  HMMA.16816.F32 R72, R148.reuse, R156, R72 ;  /* 0x0000009c9448723c */ /* 0x040ff00000001848 */
[-C--:B------:R-:W-:Y:S08]  /*e520*/  HMMA.16816.F32 R76, R148, R158.reuse, R76 ;  /* 0x0000009e944c723c */ /* 0x080ff0000000184c */
[C---:B------:R-:W-:Y:S01]  /*e530*/  HMMA.16816.F32 R80, R144.reuse, R158, R80 ;  /* 0x0000009e9050723c */ /* 0x040fe20000001850 */
[----:B------:R-:W2:Y:S03]  /*e540*/  LDSM.16.MT88.4 R156, [R227+0x4080] ;  /* 0x00408000e39c783b */ /* 0x000ea60000004200 */
[--C-:B-1----:R-:W-:Y:S01]  /*e550*/  FFMA.FTZ R138, R181, c[0x0][0x2d0], -R143.reuse ;  /* 0x0000b400b58a7a23 */ /* 0x102fe2000001088f */
[----:B------:R-:W-:Y:S03]  /*e560*/  MOV R181, R196 ;  /* 0x000000c400b57202 */ /* 0x000fe60000000f00 */
[-C--:B----4-:R-:W-:Y:S01]  /*e570*/  HMMA.16816.F32 R84, R144, R160.reuse, R84 ;  /* 0x000000a09054723c */ /* 0x090fe20000001854 */
[----:B------:R1:W-:Y:S07]  /*e580*/  MUFU.EX2 R216, R138 ;  /* 0x0000008a00d87308 */ /* 0x0003ee0000000800 */
[C---:B------:R-:W-:Y:S08]  /*e590*/  HMMA.16816.F32 R88, R148.reuse, R160, R88 ;  /* 0x000000a09458723c */ /* 0x040ff00000001858 */
[-C--:B------:R-:W-:Y:S08]  /*e5a0*/  HMMA.16816.F32 R92, R148, R162.reuse, R92 ;  /* 0x000000a2945c723c */ /* 0x080ff0000000185c */
[C---:B------:R-:W-:Y:S04]  /*e5b0*/  HMMA.16816.F32 R96, R144.reuse, R162, R96 ;  /* 0x000000a29060723c */ /* 0x040fe80000001860 */
[----:B-1----:R-:W-:Y:S01]  /*e5c0*/  FFMA.FTZ R138, R180, c[0x0][0x2d0], -R143 ;  /* 0x0000b400b48a7a23 */ /* 0x002fe2000001088f */
[----:B------:R-:W-:Y:S03]  /*e5d0*/  MOV R180, R173 ;  /* 0x000000ad00b47202 */ /* 0x000fe60000000f00 */
[-C--:B---3--:R-:W-:Y:S01]  /*e5e0*/  HMMA.16816.F32 R100, R144, R152.reuse, R100 ;  /* 0x000000989064723c */ /* 0x088fe20000001864 */
[----:B------:R1:W3:Y:S07]  /*e5f0*/  MUFU.EX2 R214, R138 ;  /* 0x0000008a00d67308 */ /* 0x0002ee0000000800 */
[C---:B------:R-:W-:Y:S08]  /*e600*/  HMMA.16816.F32 R104, R148.reuse, R152, R104 ;  /* 0x000000989468723c */ /* 0x040ff00000001868 */
[-C--:B------:R-:W-:Y:S08]  /*e610*/  HMMA.16816.F32 R108, R148, R154.reuse, R108 ;  /* 0x0000009a946c723c */ /* 0x080ff0000000186c */
[C---:B------:R-:W-:Y:S04]  /*e620*/  HMMA.16816.F32 R112, R144.reuse, R154, R112 ;  /* 0x0000009a9070723c */ /* 0x040fe80000001870 */
[--C-:B-1----:R-:W-:Y:S01]  /*e630*/  FFMA.FTZ R138, R179, c[0x0][0x2d0], -R192.reuse ;  /* 0x0000b400b38a7a23 */ /* 0x102fe200000108c0 */
[----:B---3--:R-:W-:Y:S02]  /*e640*/  F2FP.PACK_AB R143, R214, R215 ;  /* 0x000000d7d68f723e */ /* 0x008fe400000000ff */
[----:B------:R-:W-:Y:S01]  /*e650*/  MOV R179, R169 ;  /* 0x000000a900b37202 */ /* 0x000fe20000000f00 */
[-C--:B--2---:R-:W-:Y:S01]  /*e660*/  HMMA.16816.F32 R116, R144, R156.reuse, R116 ;  /* 0x0000009c9074723c */ /* 0x084fe20000001874 */
[----:B------:R1:W-:Y:S03]  /*e670*/  MUFU.EX2 R212, R138 ;  /* 0x0000008a00d47308 */ /* 0x0003e60000000800 */
[----:B------:R-:W-:Y:S04]  /*e680*/  MOV R169, R198 ;  /* 0x000000c600a97202 */ /* 0x000fe80000000f00 */
[C---:B------:R-:W-:Y:S08]  /*e690*/  HMMA.16816.F32 R120, R148.reuse, R156, R120 ;  /* 0x0000009c9478723c */ /* 0x040ff00000001878 */
[-C--:B------:R-:W-:Y:S08]  /*e6a0*/  HMMA.16816.F32 R124, R148, R158.reuse, R124 ;  /* 0x0000009e947c723c */ /* 0x080ff0000000187c */
[----:B------:R-:W-:Y:S04]  /*e6b0*/  HMMA.16816.F32 R128, R144, R158, R128 ;  /* 0x0000009e9080723c */ /* 0x000fe80000001880 */
[--C-:B-1----:R-:W-:Y:S01]  /*e6c0*/  FFMA.FTZ R138, R178, c[0x0][0x2d0], -R192.reuse ;  /* 0x0000b400b28a7a23 */ /* 0x102fe200000108c0 */
[----:B------:R-:W-:Y:S02]  /*e6d0*/  MOV R178, R170 ;  /* 0x000000aa00b27202 */ /* 0x000fe40000000f00 */
[----:B------:R-:W-:Y:S01]  /*e6e0*/  MOV R170, R197 ;  /* 0x000000c500aa7202 */ /* 0x000fe20000000f00 */
[----:B------:R1:W2:Y:S01]  /*e6f0*/  MUFU.EX2 R208, R138 ;  /* 0x0000008a00d07308 */ /* 0x0002a20000000800 */
[----:B------:R-:W-:Y:S03]  /*e700*/  LDSM.16.MT88.4 R196, [R227+0x3080] ;  /* 0x00308000e3c4783b */ /* 0x000fe60000004200 */
[--C-:B-1----:R-:W-:Y:S01]  /*e710*/  FFMA.FTZ R138, R177, c[0x0][0x2d0], -R192.reuse ;  /* 0x0000b400b18a7a23 */ /* 0x102fe200000108c0 */
[----:B------:R-:W-:Y:S02]  /*e720*/  MOV R177, R171 ;  /* 0x000000ab00b17202 */ /* 0x000fe40000000f00 */
[----:B------:R-:W-:Y:S03]  /*e730*/  MOV R171, R195 ;  /* 0x000000c300ab7202 */ /* 0x000fe60000000f00 */
[----:B------:R1:W-:Y:S02]  /*e740*/  MUFU.EX2 R207, R138 ;  /* 0x0000008a00cf7308 */ /* 0x0003e40000000800 */
[----:B-1----:R-:W-:Y:S01]  /*e750*/  FFMA.FTZ R138, R176, c[0x0][0x2d0], -R192 ;  /* 0x0000b400b08a7a23 */ /* 0x002fe200000108c0 */
[----:B------:R-:W-:Y:S02]  /*e760*/  MOV R176, R172 ;  /* 0x000000ac00b07202 */ /* 0x000fe40000000f00 */
[----:B--2---:R-:W-:Y:S05]  /*e770*/  F2FP.PACK_AB R192, R208, R212 ;  /* 0x000000d4d0c0723e */ /* 0x004fea00000000ff */
[----:B------:R1:W2:Y:S02]  /*e780*/  MUFU.EX2 R206, R138 ;  /* 0x0000008a00ce7308 */ /* 0x0002a40000000800 */
[--C-:B-1----:R-:W-:Y:S01]  /*e790*/  FFMA.FTZ R138, R175, c[0x0][0x2d0], -R2.reuse ;  /* 0x0000b400af8a7a23 */ /* 0x102fe20000010802 */
[----:B--2---:R-:W-:Y:S07]  /*e7a0*/  F2FP.PACK_AB R194, R206, R207 ;  /* 0x000000cfcec2723e */ /* 0x004fee00000000ff */
[----:B------:R1:W-:Y:S02]  /*e7b0*/  MUFU.EX2 R201, R138 ;  /* 0x0000008a00c97308 */ /* 0x0003e40000000800 */
[--C-:B-1----:R-:W-:Y:S02]  /*e7c0*/  FFMA.FTZ R138, R174, c[0x0][0x2d0], -R2.reuse ;  /* 0x0000b400ae8a7a23 */ /* 0x102fe40000010802 */
[----:B------:R-:W-:Y:S01]  /*e7d0*/  FFMA.FTZ R2, R141, c[0x0][0x2d0], -R2 ;  /* 0x0000b4008d027a23 */ /* 0x000fe20000010802 */
[----:B------:R-:W1:Y:S05]  /*e7e0*/  LDSM.16.MT88.4 R172, [R226+0x3080] ;  /* 0x00308000e2ac783b */ /* 0x000e6a0000004200 */
[----:B------:R-:W2:Y:S01]  /*e7f0*/  MUFU.EX2 R200, R138 ;  /* 0x0000008a00c87308 */ /* 0x000ea20000000800 */
[----:B------:R-:W-:Y:S07]  /*e800*/  F2FP.PACK_AB R141, R216, R217 ;  /* 0x000000d9d88d723e */ /* 0x000fee00000000ff */
[-C--:B------:R-:W-:Y:S01]  /*e810*/  HMMA.16816.F32 R144, R140, R164.reuse, R4 ;  /* 0x000000a48c90723c */ /* 0x080fe20000001804 */
[----:B------:R-:W3:Y:S01]  /*e820*/  LDSM.16.MT88.4 R4, [R225+0x4880] ;  /* 0x00488000e104783b */ /* 0x000ee20000004200 */
[----:B------:R-:W4:Y:S03]  /*e830*/  MUFU.EX2 R138, R2 ;  /* 0x00000002008a7308 */ /* 0x000f260000000800 */
[----:B--2---:R-:W-:Y:S02]  /*e840*/  F2FP.PACK_AB R193, R200, R201 ;  /* 0x000000c9c8c1723e */ /* 0x004fe400000000ff */
[----:B----4-:R-:W-:Y:S02]  /*e850*/  F2FP.PACK_AB R195, R138, R139 ;  /* 0x0000008b8ac3723e */ /* 0x010fe400000000ff */
[----:B------:R-:W-:Y:S05]  /*e860*/  MOV R2, R171 ;  /* 0x000000ab00027202 */ /* 0x000fea0000000f00 */
[C---:B------:R-:W-:Y:S01]  /*e870*/  HMMA.16816.F32 R148, R192.reuse, R164, R8 ;  /* 0x000000a4c094723c */ /* 0x040fe20000001808 */
[----:B------:R-:W2:Y:S07]  /*e880*/  LDSM.16.MT88.4 R8, [R226+0x4880] ;  /* 0x00488000e208783b */ /* 0x000eae0000004200 */
[-C--:B------:R-:W-:Y:S01]  /*e890*/  HMMA.16816.F32 R152, R192, R166.reuse, R12 ;  /* 0x000000a6c098723c */ /* 0x080fe2000000180c */
[----:B------:R-:W2:Y:S07]  /*e8a0*/  LDSM.16.MT88.4 R12, [R228+0x4880] ;  /* 0x00488000e40c783b */ /* 0x000eae0000004200 */
[C---:B------:R-:W-:Y:S01]  /*e8b0*/  HMMA.16816.F32 R156, R140.reuse, R166, R16 ;  /* 0x000000a68c9c723c */ /* 0x040fe20000001810 */
[----:B------:R-:W2:Y:S07]  /*e8c0*/  LDSM.16.MT88.4 R16, [R227+0x4880] ;  /* 0x00488000e310783b */ /* 0x000eae0000004200 */
[-C--:B-1----:R-:W-:Y:S07]  /*e8d0*/  HMMA.16816.F32 R160, R140, R172.reuse, R20 ;  /* 0x000000ac8ca0723c */ /* 0x082fee0000001814 */
[----:B------:R-:W-:Y:S01]  /*e8e0*/  MOV R23, R185 ;  /* 0x000000b900177202 */ /* 0x000fe20000000f00 */
[C---:B------:R-:W-:Y:S04]  /*e8f0*/  HMMA.16816.F32 R164, R192.reuse, R172, R24 ;  /* 0x000000acc0a4723c */ /* 0x040fe80000001818 */
[----:B------:R-:W-:Y:S02]  /*e900*/  MOV R22, R184 ;  /* 0x000000b800167202 */ /* 0x000fe40000000f00 */
[----:B------:R-:W-:Y:S02]  /*e910*/  MOV R21, R183 ;  /* 0x000000b700157202 */ /* 0x000fe40000000f00 */
[----:B------:R-:W-:Y:S04]  /*e920*/  MOV R26, R170 ;  /* 0x000000aa001a7202 */ /* 0x000fe80000000f00 */
[----:B------:R-:W-:Y:S02]  /*e930*/  MOV R25, R169 ;  /* 0x000000a900197202 */ /* 0x000fe40000000f00 */
[----:B------:R-:W-:Y:S02]  /*e940*/  MOV R24, R168 ;  /* 0x000000a800187202 */ /* 0x000fe40000000f00 */
[-C--:B------:R-:W-:Y:S01]  /*e950*/  HMMA.16816.F32 R168, R192, R174.reuse, R28 ;  /* 0x000000aec0a8723c */ /* 0x080fe2000000181c */
[----:B------:R-:W4:Y:S02]  /*e960*/  LDL.LU R29, [R1+0x8] ;  /* 0x00000800011d7983 */ /* 0x000f240000300800 */
[----:B------:R-:W-:Y:S02]  /*e970*/  MOV R20, R182 ;  /* 0x000000b600147202 */ /* 0x000fe40000000f00 */
[----:B------:R-:W4:Y:S01]  /*e980*/  LDL.LU R28, [R1+0x10] ;  /* 0x00001000011c7983 */ /* 0x000f220000300800 */
[----:B------:R-:W-:Y:S02]  /*e990*/  MOV R27, R181 ;  /* 0x000000b5001b7202 */ /* 0x000fe40000000f00 */
[C---:B------:R-:W-:Y:S01]  /*e9a0*/  HMMA.16816.F32 R172, R140.reuse, R174, R32 ;  /* 0x000000ae8cac723c */ /* 0x040fe20000001820 */
[----:B------:R-:W4:Y:S03]  /*e9b0*/  LDL.LU R33, [R1+0xc] ;  /* 0x00000c0001217983 */ /* 0x000f260000300800 */
[----:B------:R-:W-:Y:S01]  /*e9c0*/  MOV R30, R179 ;  /* 0x000000b3001e7202 */ /* 0x000fe20000000f00 */
[----:B------:R-:W4:Y:S01]  /*e9d0*/  LDL.LU R32, [R1+0x4] ;  /* 0x0000040001207983 */ /* 0x000f220000300800 */
[----:B------:R-:W-:Y:S02]  /*e9e0*/  MOV R31, R178 ;  /* 0x000000b2001f7202 */ /* 0x000fe40000000f00 */
[----:B------:R-:W-:Y:S04]  /*e9f0*/  MOV R35, R176 ;  /* 0x000000b000237202 */ /* 0x000fe80000000f00 */
[----:B------:R-:W-:Y:S02]  /*ea00*/  MOV R34, R177 ;  /* 0x000000b100227202 */ /* 0x000fe40000000f00 */
[-C--:B------:R-:W-:Y:S07]  /*ea10*/  HMMA.16816.F32 R176, R140, R188.reuse, R36 ;  /* 0x000000bc8cb0723c */ /* 0x080fee0000001824 */
[----:B------:R-:W-:Y:S02]  /*ea20*/  MOV R39, R180 ;  /* 0x000000b400277202 */ /* 0x000fe40000000f00 */
        /* <DEDUP_REMOVED lines=22> */
[----:B------:R-:W-:Y:S04]  /*eb90*/  HMMA.16816.F32 R128, R140, R18, R128 ;  /* 0x000000128c80723c */ /* 0x000fe80000001880 */
[----:B----4-:R-:W-:Y:S02]  /*eba0*/  FFMA.FTZ R132, R132, R29, R35 ;  /* 0x0000001d84847223 */ /* 0x010fe40000010023 */
[----:B------:R-:W-:Y:S02]  /*ebb0*/  FFMA.FTZ R0, R0, R28, R209 ;  /* 0x0000001c00007223 */ /* 0x000fe400000100d1 */
[----:B------:R-:W-:Y:S01]  /*ebc0*/  FADD.FTZ R4, R24, R132 ;  /* 0x0000008418047221 */ /* 0x000fe20000010000 */
[----:B------:R-:W-:Y:S03]  /*ebd0*/  MOV R132, R136 ;  /* 0x0000008800847202 */ /* 0x000fe60000000f00 */
[----:B------:R-:W-:Y:S02]  /*ebe0*/  FFMA.FTZ R134, R134, R33, R39 ;  /* 0x0000002186867223 */ /* 0x000fe40000010027 */
[----:B------:R-:W-:Y:S02]  /*ebf0*/  FADD.FTZ R0, R210, R0 ;  /* 0x00000000d2007221 */ /* 0x000fe40000010000 */
[----:B------:R-:W-:Y:S02]  /*ec00*/  FFMA.FTZ R133, R133, R32, R34 ;  /* 0x0000002085857223 */ /* 0x000fe40000010022 */
        /* <DEDUP_REMOVED lines=39> */
[----:B------:R-:W-:Y:S01]  /*ee80*/  FADD.FTZ R0, R139, R4 ;  /* 0x000000048b007221 */ /* 0x000fe20000010000 */
[----:B------:R-:W-:Y:S01]  /*ee90*/  MOV R139, R3 ;  /* 0x00000003008b7202 */ /* 0x000fe20000000f00 */
[----:B------:R-:W-:Y:S02]  /*eea0*/  FADD.FTZ R4, R214, R5 ;  /* 0x00000005d6047221 */ /* 0x000fe40000010000 */
[----:B------:R-:W-:Y:S02]  /*eeb0*/  FADD.FTZ R2, R206, R2 ;  /* 0x00000002ce027221 */ /* 0x000fe40000010000 */
[----:B------:R-:W-:Y:S01]  /*eec0*/  FADD.FTZ R0, R138, R0 ;  /* 0x000000008a007221 */ /* 0x000fe20000010000 */
[----:B------:R-:W-:Y:S01]  /*eed0*/  STL [R1+0x4], R4 ;  /* 0x0000040401007387 */ /* 0x000fe20000100800 */
[----:B------:R-:W-:Y:S03]  /*eee0*/  MOV R138, R135 ;  /* 0x00000087008a7202 */ /* 0x000fe60000000f00 */
[----:B------:R1:W-:Y:S04]  /*eef0*/  STL [R1+0x8], R2 ;  /* 0x0000080201007387 */ /* 0x0003e80000100800 */
[----:B------:R2:W-:Y:S01]  /*ef00*/  STL [R1+0x10], R0 ;  /* 0x0000100001007387 */ /* 0x0005e20000100800 */
[----:B-1----:R-:W-:Y:S01]  /*ef10*/  MOV R2, R137 ;  /* 0x0000008900027202 */ /* 0x002fe20000000f00 */
[----:B------:R-:W-:-:S05]  /*ef20*/  @P0 BRA `(.L_x_923) ;  /* 0xffffca1000000947 */ /* 0x000fca000383ffff */
.L_x_922:
[----:B------:R-:W-:-:S13]  /*ef30*/  ISETP.GE.AND P0, PT, R242, UR8, PT ;  /* 0x00000008f2007c0c */ /* 0x000fda000bf06270 */
[----:B------:R-:W-:Y:S05]  /*ef40*/  @!P0 BRA `(.L_x_924) ;  /* 0x00004c5000008947 */ /* 0x000fea0003800000 */
[----:B-1-3--:R-:W3:Y:S04]  /*ef50*/  LDL.64 R4, [R1+0x40] ;  /* 0x0000400001047983 */ /* 0x00aee80000100a00 */
[----:B------:R-:W4:Y:S01]  /*ef60*/  LDL.64 R6, [R1+0x20] ;  /* 0x0000200001067983 */ /* 0x000f220000100a00 */
[----:B------:R-:W-:Y:S01]  /*ef70*/  IMAD.MOV.U32 R139, RZ, RZ, R3 ;  /* 0x000000ffff8b7224 */ /* 0x000fe200078e0003 */
[----:B------:R-:W-:Y:S02]  /*ef80*/  ULDC.64 UR4, c[0x0][0x1e0] ;  /* 0x0000780000047ab9 */ /* 0x000fe40000000a00 */
[----:B------:R-:W-:Y:S02]  /*ef90*/  USHF.L.U64.HI UR7, UR4, 0x5, UR5 ;  /* 0x0000000504077899 */ /* 0x000fe40008010205 */
[----:B------:R-:W-:-:S02]  /*efa0*/  USHF.L.U32 UR16, UR4, 0x5, URZ ;  /* 0x0000000504107899 */ /* 0x000fc4000800063f */
[----:B------:R-:W-:Y:S02]  /*efb0*/  UMOV UR13, 0x30 ;  /* 0x00000030000d7882 */ /* 0x000fe40000000000 */
[----:B------:R-:W-:Y:S01]  /*efc0*/  ULDC.64 UR4, c[0x0][0x208] ;  /* 0x0000820000047ab9 */ /* 0x000fe20000000a00 */
[----:B------:R-:W-:Y:S01]  /*efd0*/  IMAD.MOV.U32 R134, RZ, RZ, R136 ;  /* 0x000000ffff867224 */ /* 0x000fe200078e0088 */
[----:B------:R-:W-:Y:S01]  /*efe0*/  UIADD3 UR12, UP1, UR12, 0x80, URZ ;  /* 0x000000800c0c7890 */ /* 0x000fe2000ff3e03f */
[----:B------:R-:W-:Y:S01]  /*eff0*/  MOV R132, R137 ;  /* 0x0000008900847202 */ /* 0x000fe20000000f00 */
[----:B------:R-:W-:Y:S01]  /*f000*/  UIADD3 UR17, UP0, UR10, 0x80, URZ ;  /* 0x000000800a117890 */ /* 0x000fe2000ff1e03f */
[----:B------:R-:W-:Y:S01]  /*f010*/  MOV R138, R135 ;  /* 0x00000087008a7202 */ /* 0x000fe20000000f00 */
[----:B------:R-:W-:Y:S02]  /*f020*/  UIMAD.WIDE.U32 UR18, UR13, UR4, URZ ;  /* 0x000000040d1272a5 */ /* 0x000fe4000f8e003f */
[----:B------:R-:W-:-:S02]  /*f030*/  UIMAD UR5, UR13, UR5, URZ ;  /* 0x000000050d0572a4 */ /* 0x000fc4000f8e023f */
[----:B------:R-:W-:Y:S02]  /*f040*/  UIADD3.X UR9, URZ, UR9, URZ, UP1, !UPT ;  /* 0x000000093f097290 */ /* 0x000fe40008ffe43f */
[----:B------:R-:W-:Y:S02]  /*f050*/  UIADD3.X UR4, URZ, UR11, URZ, UP0, !UPT ;  /* 0x0000000b3f047290 */ /* 0x000fe400087fe43f */
[----:B------:R-:W-:Y:S01]  /*f060*/  UIADD3 UR5, UR19, UR5, URZ ;  /* 0x0000000513057290 */ /* 0x000fe2000fffe03f */
[----:B---3--:R-:W-:Y:S02]  /*f070*/  IADD3 R8, P0, R4, 0x40, RZ ;  /* 0x0000004004087810 */ /* 0x008fe40007f1e0ff */
[----:B------:R-:W-:Y:S01]  /*f080*/  MOV R2, R4 ;  /* 0x0000000400027202 */ /* 0x000fe20000000f00 */
[--C-:B----4-:R-:W-:Y:S02]  /*f090*/  IMAD.MOV.U32 R3, RZ, RZ, R7.reuse ;  /* 0x000000ffff037224 */ /* 0x110fe400078e0007 */
[----:B------:R-:W-:-:S05]  /*f0a0*/  IMAD.X R9, RZ, RZ, R7, P0 ;  /* 0x000000ffff097224 */ /* 0x000fca00000e0607 */
[----:B------:R1:W-:Y:S04]  /*f0b0*/  STL.64 [R1+0x18], R8 ;  /* 0x0000180801007387 */ /* 0x0003e80000100a00 */
[----:B------:R1:W-:Y:S02]  /*f0c0*/  STL.64 [R1+0x20], R2 ;  /* 0x0000200201007387 */ /* 0x0003e40000100a00 */
.L_x_941:
[----:B-12---:R-:W3:Y:S01]  /*f0d0*/  LDL.64 R2, [R1+0x20] ;  /* 0x0000200001027983 */ /* 0x006ee20000100a00 */
[----:B------:R-:W-:Y:S04]  /*f0e0*/  DEPBAR.LE SB0, 0x0 ;  /* 0x000080000000791a */ /* 0x000fe80000000000 */
[----:B------:R-:W-:Y:S01]  /*f0f0*/  SHF.R.S32.HI R12, RZ, 0x1f, R242 ;  /* 0x0000001fff0c7819 */ /* 0x000fe200000114f2 */
[----:B------:R-:W4:Y:S01]  /*f100*/  LDL.64 R14, [R1+0x18] ;  /* 0x00001800010e7983 */ /* 0x000f220000100a00 */
[----:B--2---:R-:W-:Y:S05]  /*f110*/  IMAD R0, R242, UR5, RZ ;  /* 0x00000005f2007c24 */ /* 0x004fea000f8e02ff */
[----:B------:R-:W-:Y:S01]  /*f120*/  BAR.SYNC.DEFER_BLOCKING 0x0 ;  /* 0x0000000000007b1d */ /* 0x000fe20000010000 */
[----:B------:R-:W-:Y:S01]  /*f130*/  IMAD R0, R12, UR18, R0 ;  /* 0x000000120c007c24 */ /* 0x000fe2000f8e0200 */
[C---:B------:R-:W-:Y:S06]  /*f140*/  ISETP.GT.AND P6, PT, R242.reuse, UR8, PT ;  /* 0x00000008f2007c0c */ /* 0x040fec000bfc4270 */
[----:B-----5:R-:W-:Y:S08]  /*f150*/  LDSM.16.M88.4 R48, [R231+0x8080] ;  /* 0x00808000e730783b */ /* 0x020ff00000000200 */
[----:B------:R-:W1:Y:S08]  /*f160*/  LDSM.16.M88.4 R16, [R224+0x5080] ;  /* 0x00508000e010783b */ /* 0x000e700000000200 */
[----:B------:R-:W2:Y:S08]  /*f170*/  LDSM.16.M88.4 R44, [R231+0xa080] ;  /* 0x00a08000e72c783b */ /* 0x000eb00000000200 */
[----:B------:R-:W3:Y:S08]  /*f180*/  LDSM.16.M88.4 R32, [R224+0x5880] ;  /* 0x00588000e020783b */ /* 0x000ef00000000200 */
[----:B------:R-:W3:Y:S08]  /*f190*/  LDSM.16.M88.4 R140, [R224+0x6080] ;  /* 0x00608000e08c783b */ /* 0x000ef00000000200 */
[----:B------:R-:W-:Y:S01]  /*f1a0*/  LDSM.16.M88.4 R192, [R233+0x8080] ;  /* 0x00808000e9c0783b */ /* 0x000fe20000000200 */
[-C--:B-1----:R-:W-:Y:S07]  /*f1b0*/  HMMA.16816.F32 R4, R48, R16.reuse, RZ ;  /* 0x000000103004723c */ /* 0x082fee00000018ff */
[----:B------:R-:W1:Y:S01]  /*f1c0*/  LDSM.16.M88.4 R196, [R235] ;  /* 0x00000000ebc4783b */ /* 0x000e620000000200 */
[C---:B--2---:R-:W-:Y:S07]  /*f1d0*/  HMMA.16816.F32 R8, R44.reuse, R16, RZ ;  /* 0x000000102c08723c */ /* 0x044fee00000018ff */
[----:B------:R-:W2:Y:S08]  /*f1e0*/  LDSM.16.M88.4 R200, [R233+0xa080] ;  /* 0x00a08000e9c8783b */ /* 0x000eb00000000200 */
[----:B------:R-:W1:Y:S08]  /*f1f0*/  LDSM.16.M88.4 R204, [R241] ;  /* 0x00000000f1cc783b */ /* 0x000e700000000200 */
[----:B------:R-:W1:Y:S08]  /*f200*/  LDSM.16.M88.4 R208, [R240] ;  /* 0x00000000f0d0783b */ /* 0x000e700000000200 */
[----:B------:R-:W2:Y:S06]  /*f210*/  LDL.64 R248, [R1+0x30] ;  /* 0x0000300001f87983 */ /* 0x000eac0000100a00 */
[----:B------:R-:W2:Y:S06]  /*f220*/  LDL.64 R246, [R1+0x38] ;  /* 0x0000380001f67983 */ /* 0x000eac0000100a00 */
[----:B------:R-:W2:Y:S01]  /*f230*/  LDL R245, [R1+0x28] ;  /* 0x0000280001f57983 */ /* 0x000ea20000100800 */
[----:B---3--:R-:W-:Y:S05]  /*f240*/  IMAD.WIDE.U32 R2, R242, UR18, R2 ;  /* 0x00000012f2027c25 */ /* 0x008fea000f8e0002 */
[----:B------:R-:W-:Y:S01]  /*f250*/  LEA R24, P1, R2, c[0x0][0x1f8], 0x1 ;  /* 0x00007e0002187a11 */ /* 0x000fe200078208ff */
[----:B----4-:R-:W-:Y:S01]  /*f260*/  IMAD.WIDE.U32 R20, R242, UR18, R14 ;  /* 0x00000012f2147c25 */ /* 0x010fe2000f8e000e */
[----:B------:R-:W-:Y:S01]  /*f270*/  IADD3 R3, R3, R0, RZ ;  /* 0x0000000003037210 */ /* 0x000fe20007ffe0ff */
[-C--:B------:R-:W-:Y:S03]  /*f280*/  HMMA.16816.F32 R12, R44, R18.reuse, RZ ;  /* 0x000000122c0c723c */ /* 0x080fe600000018ff */
[----:B------:R-:W-:Y:S02]  /*f290*/  LEA.HI.X R25, R2, c[0x0][0x1fc], R3, 0x1, P1 ;  /* 0x00007f0002197a11 */ /* 0x000fe400008f0c03 */
[----:B------:R-:W-:Y:S02]  /*f2a0*/  LEA R28, P0, R20, c[0x0][0x1f8], 0x1 ;  /* 0x00007e00141c7a11 */ /* 0x000fe400078008ff */
[----:B------:R-:W-:Y:S01]  /*f2b0*/  IADD3 R0, R0, R21, RZ ;  /* 0x0000001500007210 */ /* 0x000fe20007ffe0ff */
[C---:B------:R-:W-:Y:S01]  /*f2c0*/  HMMA.16816.F32 R16, R48.reuse, R18, RZ ;  /* 0x000000123010723c */ /* 0x040fe200000018ff */
[----:B------:R-:W-:Y:S01]  /*f2d0*/  @!PT LDS RZ, [RZ] ;  /* 0x00000000fffff984 */ /* 0x000fe20000000800 */
[----:B------:R-:W-:Y:S01]  /*f2e0*/  @!PT LDS RZ, [RZ] ;  /* 0x00000000fffff984 */ /* 0x000fe20000000800 */
[----:B------:R-:W-:Y:S01]  /*f2f0*/  @!PT LDS RZ, [RZ] ;  /* 0x00000000fffff984 */ /* 0x000fe20000000800 */
[----:B------:R3:W-:Y:S03]  /*f300*/  LDGSTS.E.BYPASS.LTC128B.128 [R243+0x2080], [R24.64], !P4 ;  /* 0x0208000018f37fae */ /* 0x0007e6000e101d4e */
[----:B------:R-:W-:Y:S02]  /*f310*/  LEA.HI.X R29, R20, c[0x0][0x1fc], R0, 0x1, P0 ;  /* 0x00007f00141d7a11 */ /* 0x000fe400000f0c00 */
[----:B------:R-:W-:Y:S02]  /*f320*/  IADD3 R2, P2, R24, UR10, RZ ;  /* 0x0000000a18027c10 */ /* 0x000fe4000ff5e0ff */
[-C--:B------:R-:W-:Y:S01]  /*f330*/  HMMA.16816.F32 R20, R48, R32.reuse, RZ ;  /* 0x000000203014723c */ /* 0x080fe200000018ff */
[----:B------:R4:W-:Y:S03]  /*f340*/  LDGSTS.E.BYPASS.LTC128B.128 [R243+0x3880], [R28.64], !P3 ;  /* 0x038800001cf37fae */ /* 0x0009e6000d901d4e */
[----:B------:R-:W-:Y:S02]  /*f350*/  IADD3.X R3, R25, UR11, RZ, P2, !PT ;  /* 0x0000000b19037c10 */ /* 0x000fe400097fe4ff */
[C---:B------:R-:W-:Y:S02]  /*f360*/  IADD3 R38, P1, R2.reuse, UR10, RZ ;  /* 0x0000000a02267c10 */ /* 0x040fe4000ff3e0ff */
[----:B------:R-:W-:Y:S01]  /*f370*/  IADD3 R36, P0, R2, UR17, RZ ;  /* 0x0000001102247c10 */ /* 0x000fe2000ff1e0ff */
[----:B------:R1:W-:Y:S03]  /*f380*/  LDGSTS.E.BYPASS.LTC128B.128 [R243+0x2880], [R2.64], !P4 ;  /* 0x0288000002f37fae */ /* 0x0003e6000e101d4e */
[C---:B------:R-:W-:Y:S02]  /*f390*/  IADD3.X R39, R3.reuse, UR11, RZ, P1, !PT ;  /* 0x0000000b03277c10 */ /* 0x040fe40008ffe4ff */
[----:B------:R-:W-:Y:S02]  /*f3a0*/  IADD3.X R37, R3, UR4, RZ, P0, !PT ;  /* 0x0000000403257c10 */ /* 0x000fe400087fe4ff */
[----:B------:R-:W-:Y:S01]  /*f3b0*/  PLOP3.LUT P1, PT, PT, PT, UP3, 0x80, 0x0 ;  /* 0x000000000000781c */ /* 0x000fe20003f2f038 */
[----:B------:R1:W-:Y:S01]  /*f3c0*/  LDGSTS.E.BYPASS.LTC128B.128 [R243+0x4080], [R2.64+0x80], !P3 ;  /* 0x0408008002f37fae */ /* 0x0003e2000d901d4e */
[----:B------:R-:W-:Y:S01]  /*f3d0*/  PLOP3.LUT P0, PT, PT, PT, UP3, 0x80, 0x0 ;  /* 0x000000000000781c */ /* 0x000fe20003f0f038 */
[C---:B---3--:R-:W-:Y:S02]  /*f3e0*/  HMMA.16816.F32 R24, R44.reuse, R32, RZ ;  /* 0x000000202c18723c */ /* 0x048fe400000018ff */
[----:B------:R-:W-:Y:S04]  /*f3f0*/  @P6 IADD3 R0, R242, -0x1, RZ ;  /* 0xfffffffff2006810 */ /* 0x000fe80007ffe0ff */
[----:B------:R3:W-:Y:S02]  /*f400*/  LDGSTS.E.BYPASS.LTC128B.128 [R243+0x3080], [R38.64], !P4 ;  /* 0x0308000026f37fae */ /* 0x0007e4000e101d4e */
[-C--:B----4-:R-:W-:Y:S06]  /*f410*/  HMMA.16816.F32 R28, R44, R34.reuse, RZ ;  /* 0x000000222c1c723c */ /* 0x090fec00000018ff */
[----:B------:R3:W-:Y:S02]  /*f420*/  LDGSTS.E.BYPASS.LTC128B.128 [R243+0x4880], [R36.64], !P3 ;  /* 0x0488000024f37fae */ /* 0x0007e4000d901d4e */
[C---:B------:R-:W-:Y:S06]  /*f430*/  HMMA.16816.F32 R32, R48.reuse, R34, RZ ;  /* 0x000000223020723c */ /* 0x040fec00000018ff */
[----:B------:R-:W-:Y:S01]  /*f440*/  LDSM.16.M88.4 R212, [R232+0x8080] ;  /* 0x00808000e8d4783b */ /* 0x000fe20000000200 */
[----:B-1----:R-:W-:Y:S07]  /*f450*/  @P6 SHF.R.S32.HI R2, RZ, 0x1f, R0 ;  /* 0x0000001fff026819 */ /* 0x002fee0000011400 */
[----:B------:R-:W0:Y:S01]  /*f460*/  LDGDEPBAR ;  /* 0x00000000000079af */ /* 0x000e220000000000 */
[----:B------:R-:W-:Y:S04]  /*f470*/  @P6 IMAD R2, R2, c[0x0][0x1e0], RZ ;  /* 0x0000780002026a24 */ /* 0x000fe800078e02ff */
[----:B------:R-:W-:Y:S03]  /*f480*/  @P6 IMAD R2, R0, c[0x0][0x1e4], R2 ;  /* 0x0000790000026a24 */ /* 0x000fe600078e0202 */
[----:B------:R-:W1:Y:S01]  /*f490*/  LDSM.16.M88.4 R216, [R230+0x5080] ;  /* 0x00508000e6d8783b */ /* 0x000e620000000200 */
[-C--:B---3--:R-:W-:Y:S07]  /*f4a0*/  HMMA.16816.F32 R36, R48, R140.reuse, RZ ;  /* 0x0000008c3024723c */ /* 0x088fee00000018ff */
[----:B------:R-:W3:Y:S01]  /*f4b0*/  LDSM.16.M88.4 R220, [R232+0xa080] ;  /* 0x00a08000e8dc783b */ /* 0x000ee20000000200 */
[C---:B------:R-:W-:Y:S08]  /*f4c0*/  HMMA.16816.F32 R40, R44.reuse, R140, RZ ;  /* 0x0000008c2c28723c */ /* 0x040ff000000018ff */
[-C--:B------:R-:W-:Y:S08]  /*f4d0*/  HMMA.16816.F32 R44, R44, R142.reuse, RZ ;  /* 0x0000008e2c2c723c */ /* 0x080ff000000018ff */
[----:B------:R-:W-:Y:S01]  /*f4e0*/  HMMA.16816.F32 R48, R48, R142, RZ ;  /* 0x0000008e3030723c */ /* 0x000fe200000018ff */
[----:B------:R-:W4:Y:S07]  /*f4f0*/  LDSM.16.M88.4 R140, [R230+0x5880] ;  /* 0x00588000e68c783b */ /* 0x000f2e0000000200 */
[-C--:B------:R-:W-:Y:S05]  /*f500*/  HMMA.16816.F32 R4, R192, R196.reuse, R4 ;  /* 0x000000c4c004723c */ /* 0x080fea0000001804 */
[----:B--2---:R-:W-:Y:S03]  /*f510*/  @P6 MOV R3, R249 ;  /* 0x000000f900036202 */ /* 0x004fe60000000f00 */
        /* <DEDUP_REMOVED lines=12> */
[----:B------:R-:W-:Y:S07]  /*f5e0*/  LDSM.16.M88.4 R200, [R229] ;  /* 0x00000000e5c8783b */ /* 0x000fee0000000200 */
[----:B------:R-:W-:Y:S01]  /*f5f0*/  HMMA.16816.F32 R48, R192, R210, R48 ;  /* 0x000000d2c030723c */ /* 0x000fe20000001830 */
[----:B------:R-:W2:Y:S07]  /*f600*/  LDSM.16.M88.4 R192, [R234+0x8080] ;  /* 0x00808000eac0783b */ /* 0x000eae0000000200 */
[-C--:B-1----:R-:W-:Y:S01]  /*f610*/  HMMA.16816.F32 R4, R212, R216.reuse, R4 ;  /* 0x000000d8d404723c */ /* 0x082fe20000001804 */
[----:B------:R-:W1:Y:S07]  /*f620*/  LDSM.16.M88.4 R208, [R229+0x800] ;  /* 0x00080000e5d0783b */ /* 0x000e6e0000000200 */
[C---:B---3--:R-:W-:Y:S08]  /*f630*/  HMMA.16816.F32 R8, R220.reuse, R216, R8 ;  /* 0x000000d8dc08723c */ /* 0x048ff00000001808 */
[-C--:B------:R-:W-:Y:S08]  /*f640*/  HMMA.16816.F32 R12, R220, R218.reuse, R12 ;  /* 0x000000dadc0c723c */ /* 0x080ff0000000180c */
[C---:B------:R-:W-:Y:S01]  /*f650*/  HMMA.16816.F32 R16, R212.reuse, R218, R16 ;  /* 0x000000dad410723c */ /* 0x040fe20000001810 */
[----:B------:R-:W3:Y:S07]  /*f660*/  LDSM.16.M88.4 R216, [R229+0x1000] ;  /* 0x00100000e5d8783b */ /* 0x000eee0000000200 */
        /* <DEDUP_REMOVED lines=8> */
[----:B------:R-:W-:Y:S07]  /*f6f0*/  LDSM.16.M88.4 R220, [R238] ;  /* 0x00000000eedc783b */ /* 0x000fee0000000200 */
[----:B------:R-:W-:Y:S01]  /*f700*/  HMMA.16816.F32 R48, R212, R198, R48 ;  /* 0x000000c6d430723c */ /* 0x000fe20000001830 */
[----:B------:R-:W2:Y:S07]  /*f710*/  LDSM.16.M88.4 R196, [R224+0x6880] ;  /* 0x00688000e0c4783b */ /* 0x000eae0000000200 */
[-C--:B------:R-:W-:Y:S01]  /*f720*/  HMMA.16816.F32 R4, R192, R200.reuse, R4 ;  /* 0x000000c8c004723c */ /* 0x080fe20000001804 */
[----:B------:R-:W4:Y:S07]  /*f730*/  LDSM.16.M88.4 R212, [R231+0xe080] ;  /* 0x00e08000e7d4783b */ /* 0x000f2e0000000200 */
[C---:B------:R-:W-:Y:S08]  /*f740*/  HMMA.16816.F32 R8, R204.reuse, R200, R8 ;  /* 0x000000c8cc08723c */ /* 0x040ff00000001808 */
[-C--:B------:R-:W-:Y:S08]  /*f750*/  HMMA.16816.F32 R12, R204, R202.reuse, R12 ;  /* 0x000000cacc0c723c */ /* 0x080ff0000000180c */
[C---:B------:R-:W-:Y:S01]  /*f760*/  HMMA.16816.F32 R16, R192.reuse, R202, R16 ;  /* 0x000000cac010723c */ /* 0x040fe20000001810 */
[----:B------:R-:W2:Y:S07]  /*f770*/  LDSM.16.M88.4 R200, [R224+0x7080] ;  /* 0x00708000e0c8783b */ /* 0x000eae0000000200 */
        /* <DEDUP_REMOVED lines=10> */
[----:B------:R-:W3:Y:S07]  /*f820*/  LDSM.16.M88.4 R192, [R233+0xc080] ;  /* 0x00c08000e9c0783b */ /* 0x000eee0000000200 */
[-C--:B--2---:R-:W-:Y:S01]  /*f830*/  HMMA.16816.F32 R4, R140, R196.reuse, R4 ;  /* 0x000000c48c04723c */ /* 0x084fe20000001804 */
[----:B------:R-:W2:Y:S07]  /*f840*/  LDSM.16.M88.4 R216, [R233+0xe080] ;  /* 0x00e08000e9d8783b */ /* 0x000eae0000000200 */
[C---:B----4-:R-:W-:Y:S08]  /*f850*/  HMMA.16816.F32 R8, R212.reuse, R196, R8 ;  /* 0x000000c4d408723c */ /* 0x050ff00000001808 */
[-C--:B------:R-:W-:Y:S08]  /*f860*/  HMMA.16816.F32 R12, R212, R198.reuse, R12 ;  /* 0x000000c6d40c723c */ /* 0x080ff0000000180c */
[C---:B------:R-:W-:Y:S01]  /*f870*/  HMMA.16816.F32 R16, R140.reuse, R198, R16 ;  /* 0x000000c68c10723c */ /* 0x040fe20000001810 */
[----:B------:R-:W4:Y:S07]  /*f880*/  LDSM.16.M88.4 R196, [R237] ;  /* 0x00000000edc4783b */ /* 0x000f2e0000000200 */
        /* <DEDUP_REMOVED lines=10> */
[----:B------:R-:W1:Y:S07]  /*f930*/  LDSM.16.M88.4 R140, [R232+0xc080] ;  /* 0x00c08000e88c783b */ /* 0x000e6e0000000200 */
[-C--:B---3--:R-:W-:Y:S01]  /*f940*/  HMMA.16816.F32 R4, R192, R208.reuse, R4 ;  /* 0x000000d0c004723c */ /* 0x088fe20000001804 */
[----:B------:R-:W3:Y:S07]  /*f950*/  LDSM.16.M88.4 R204, [R232+0xe080] ;  /* 0x00e08000e8cc783b */ /* 0x000eee0000000200 */
[C---:B--2---:R-:W-:Y:S08]  /*f960*/  HMMA.16816.F32 R8, R216.reuse, R208, R8 ;  /* 0x000000d0d808723c */ /* 0x044ff00000001808 */
        /* <DEDUP_REMOVED lines=8> */
[-C--:B----4-:R-:W-:Y:S08]  /*f9f0*/  HMMA.16816.F32 R36, R192, R196.reuse, R36 ;  /* 0x000000c4c024723c */ /* 0x090ff00000001824 */
[C---:B------:R-:W-:Y:S08]  /*fa00*/  HMMA.16816.F32 R40, R216.reuse, R196, R40 ;  /* 0x000000c4d828723c */ /* 0x040ff00000001828 */
[-C--:B------:R-:W-:Y:S01]  /*fa10*/  HMMA.16816.F32 R44, R216, R198.reuse, R44 ;  /* 0x000000c6d82c723c */ /* 0x080fe2000000182c */
[----:B------:R-:W4:Y:S07]  /*fa20*/  LDSM.16.M88.4 R216, [R234+0xc080] ;  /* 0x00c08000ead8783b */ /* 0x000f2e0000000200 */
[----:B------:R-:W-:Y:S01]  /*fa30*/  HMMA.16816.F32 R48, R192, R198, R48 ;  /* 0x000000c6c030723c */ /* 0x000fe20000001830 */
[----:B------:R-:W4:Y:S07]  /*fa40*/  LDSM.16.M88.4 R192, [R236+0xe080] ;  /* 0x00e08000ecc0783b */ /* 0x000f2e0000000200 */
[-C--:B-1----:R-:W-:Y:S08]  /*fa50*/  HMMA.16816.F32 R4, R140, R200.reuse, R4 ;  /* 0x000000c88c04723c */ /* 0x082ff00000001804 */
[C---:B---3--:R-:W-:Y:S08]  /*fa60*/  HMMA.16816.F32 R8, R204.reuse, R200, R8 ;  /* 0x000000c8cc08723c */ /* 0x048ff00000001808 */
        /* <DEDUP_REMOVED lines=11> */
[C---:B------:R-:W-:Y:S08]  /*fb20*/  HMMA.16816.F32 R8, R192.reuse, R220, R8 ;  /* 0x000000dcc008723c */ /* 0x040ff00000001808 */
        /* <DEDUP_REMOVED lines=14> */
[----:B------:R3:W4:Y:S01]  /*fc10*/  MUFU.TANH R210, R12 ;  /* 0x0000000c00d27308 */ /* 0x0007220000002400 */
[----:B------:R-:W-:Y:S02]  /*fc20*/  FMUL.FTZ R16, R16, c[0x0][0x320] ;  /* 0x0000c80010107a20 */ /* 0x000fe40000410000 */
[----:B------:R-:W-:Y:S02]  /*fc30*/  FMUL.FTZ R17, R17, c[0x0][0x320] ;  /* 0x0000c80011117a20 */ /* 0x000fe40000410000 */
[----:B------:R-:W-:Y:S02]  /*fc40*/  FMUL.FTZ R18, R18, c[0x0][0x320] ;  /* 0x0000c80012127a20 */ /* 0x000fe40000410000 */
[----:B------:R-:W-:Y:S02]  /*fc50*/  FMUL.FTZ R19, R19, c[0x0][0x320] ;  /* 0x0000c80013137a20 */ /* 0x000fe40000410000 */
[----:B------:R-:W-:Y:S01]  /*fc60*/  FMUL.FTZ R13, R13, c[0x0][0x320] ;  /* 0x0000c8000d0d7a20 */ /* 0x000fe20000410000 */
[----:B------:R-:W1:Y:S01]  /*fc70*/  MUFU.TANH R211, R6 ;  /* 0x0000000600d37308 */ /* 0x000e620000002400 */
[----:B------:R-:W-:Y:S09]  /*fc80*/  FMUL.FTZ R14, R14, c[0x0][0x320] ;  /* 0x0000c8000e0e7a20 */ /* 0x000ff20000410000 */
[----:B------:R1:W1:Y:S01]  /*fc90*/  MUFU.TANH R206, R7 ;  /* 0x0000000700ce7308 */ /* 0x0002620000002400 */
[----:B---3--:R-:W3:Y:S09]  /*fca0*/  LDL R12, [R1] ;  /* 0x00000000010c7983 */ /* 0x008ef20000100800 */
[----:B------:R-:W2:Y:S10]  /*fcb0*/  MUFU.TANH R220, R8 ;  /* 0x0000000800dc7308 */ /* 0x000eb40000002400 */
[----:B------:R-:W2:Y:S01]  /*fcc0*/  MUFU.TANH R213, R9 ;  /* 0x0000000900d57308 */ /* 0x000ea20000002400 */
[----:B-1----:R-:W1:Y:S09]  /*fcd0*/  LDSM.16.M88.4 R4, [R229+0x2000] ;  /* 0x00200000e504783b */ /* 0x002e720000000200 */
[----:B------:R-:W1:Y:S10]  /*fce0*/  MUFU.TANH R244, R10 ;  /* 0x0000000a00f47308 */ /* 0x000e740000002400 */
[----:B------:R1:W1:Y:S10]  /*fcf0*/  MUFU.TANH R221, R11 ;  /* 0x0000000b00dd7308 */ /* 0x0002740000002400 */
[----:B------:R-:W2:Y:S10]  /*fd00*/  MUFU.TANH R214, R15 ;  /* 0x0000000f00d67308 */ /* 0x000eb40000002400 */
[----:B------:R-:W2:Y:S01]  /*fd10*/  MUFU.TANH R140, R16 ;  /* 0x00000010008c7308 */ /* 0x000ea20000002400 */
[----:B-1----:R-:W1:Y:S01]  /*fd20*/  LDSM.16.M88.4 R8, [R229+0x2800] ;  /* 0x00280000e508783b */ /* 0x002e620000000200 */
[----:B------:R-:W-:Y:S04]  /*fd30*/  DEPBAR.LE SB0, 0x0 ;  /* 0x000080000000791a */ /* 0x000fe80000000000 */
[-C--:B------:R-:W-:Y:S04]  /*fd40*/  HMMA.16816.F32 R20, R216, R4.reuse, R20 ;  /* 0x00000004d814723c */ /* 0x080fe80000001814 */
[----:B------:R-:W1:Y:S01]  /*fd50*/  MUFU.TANH R136, R17 ;  /* 0x0000001100887308 */ /* 0x000e620000002400 */
[----:B------:R-:W-:Y:S03]  /*fd60*/  BAR.SYNC.DEFER_BLOCKING 0x0 ;  /* 0x0000000000007b1d */ /* 0x000fe60000010000 */
[C---:B------:R-:W-:Y:S06]  /*fd70*/  HMMA.16816.F32 R24, R192.reuse, R4, R24 ;  /* 0x00000004c018723c */ /* 0x040fec0000001818 */
[----:B------:R-:W1:Y:S01]  /*fd80*/  MUFU.TANH R199, R18 ;  /* 0x0000001200c77308 */ /* 0x000e620000002400 */
[----:B------:R-:W-:Y:S01]  /*fd90*/  @P6 IMAD.WIDE.U32 R4, R0, c[0x0][0x1e0], RZ ;  /* 0x0000780000046a25 */ /* 0x000fe200078e00ff */
[-C--:B------:R-:W-:Y:S04]  /*fda0*/  HMMA.16816.F32 R28, R192, R6.reuse, R28 ;  /* 0x00000006c01c723c */ /* 0x080fe8000000181c */
[----:B------:R-:W-:Y:S04]  /*fdb0*/  @P6 IADD3 R0, R5, R2, RZ ;  /* 0x0000000205006210 */ /* 0x000fe80007ffe0ff */
[----:B------:R-:W2:Y:S01]  /*fdc0*/  MUFU.TANH R197, R19 ;  /* 0x0000001300c57308 */ /* 0x000ea20000002400 */
[----:B------:R-:W-:Y:S01]  /*fdd0*/  @P6 MOV R2, R246 ;  /* 0x000000f600026202 */ /* 0x000fe20000000f00 */
[C---:B------:R-:W-:Y:S04]  /*fde0*/  HMMA.16816.F32 R32, R216.reuse, R6, R32 ;  /* 0x00000006d820723c */ /* 0x040fe80000001820 */
[----:B------:R-:W-:Y:S04]  /*fdf0*/  @P6 IMAD.WIDE.U32 R2, R4, 0x30, R2 ;  /* 0x0000003004026825 */ /* 0x000fe800078e0002 */
[----:B------:R-:W2:Y:S01]  /*fe00*/  MUFU.TANH R209, R13 ;  /* 0x0000000d00d17308 */ /* 0x000ea20000002400 */
[----:B------:R-:W-:Y:S03]  /*fe10*/  @P1 IMAD.HI.U32 R4, R245, c[0x0][0x2c8], RZ ;  /* 0x0000b200f5041a27 */ /* 0x000fe600078e00ff */
[----:B------:R-:W-:Y:S01]  /*fe20*/  MOV R6, R245 ;  /* 0x000000f500067202 */ /* 0x000fe20000000f00 */
[-C--:B-1----:R-:W-:Y:S03]  /*fe30*/  HMMA.16816.F32 R36, R216, R8.reuse, R36 ;  /* 0x00000008d824723c */ /* 0x082fe60000001824 */
[----:B------:R-:W-:Y:S01]  /*fe40*/  @P0 SHF.R.U32.HI R6, RZ, c[0x0][0x2cc], R4 ;  /* 0x0000b300ff060a19 */ /* 0x000fe20000011604 */
[----:B------:R-:W-:Y:S01]  /*fe50*/  @P6 IMAD R0, R0, 0x30, RZ ;  /* 0x0000003000006824 */ /* 0x000fe200078e02ff */
[----:B------:R-:W1:Y:S01]  /*fe60*/  MUFU.TANH R215, R14 ;  /* 0x0000000e00d77308 */ /* 0x000e620000002400 */
[----:B------:R-:W-:Y:S02]  /*fe70*/  FMUL.FTZ R20, R20, c[0x0][0x320] ;  /* 0x0000c80014147a20 */ /* 0x000fe40000410000 */
[C---:B------:R-:W-:Y:S04]  /*fe80*/  HMMA.16816.F32 R40, R192.reuse, R8, R40 ;  /* 0x00000008c028723c */ /* 0x040fe80000001828 */
[----:B------:R-:W-:Y:S01]  /*fe90*/  @P6 IADD3 R0, R3, R0, RZ ;  /* 0x0000000003006210 */ /* 0x000fe20007ffe0ff */
[----:B------:R-:W-:Y:S01]  /*fea0*/  FMUL.FTZ R21, R21, c[0x0][0x320] ;  /* 0x0000c80015157a20 */ /* 0x000fe20000410000 */
[----:B------:R-:W-:Y:S01]  /*feb0*/  @P6 SHF.L.U32 R3, R2, 0x1, RZ ;  /* 0x0000000102036819 */ /* 0x000fe200000006ff */
[----:B------:R-:W-:Y:S01]  /*fec0*/  FMUL.FTZ R22, R22, c[0x0][0x320] ;  /* 0x0000c80016167a20 */ /* 0x000fe20000410000 */
[----:B------:R1:W1:Y:S01]  /*fed0*/  MUFU.TANH R135, R20 ;  /* 0x0000001400877308 */ /* 0x0002620000002400 */
[----:B------:R-:W-:Y:S01]  /*fee0*/  @P6 SHF.L.U64.HI R0, R2, 0x1, R0 ;  /* 0x0000000102006819 */ /* 0x000fe20000010200 */
[-C--:B------:R-:W-:Y:S03]  /*fef0*/  HMMA.16816.F32 R44, R192, R10.reuse, R44 ;  /* 0x0000000ac02c723c */ /* 0x080fe6000000182c */
[C---:B------:R-:W-:Y:S01]  /*ff00*/  @P6 IADD3 R2, P5, R3.reuse, c[0x0][0x1c8], RZ ;  /* 0x0000720003026a10 */ /* 0x040fe20007fbe0ff */
[----:B------:R-:W-:Y:S01]  /*ff10*/  FMUL.FTZ R26, R26, c[0x0][0x320] ;  /* 0x0000c8001a1a7a20 */ /* 0x000fe20000410000 */
[----:B------:R-:W-:Y:S01]  /*ff20*/  @P6 IADD3 R8, P2, R3, 0x80, RZ ;  /* 0x0000008003086810 */ /* 0x000fe20007f5e0ff */
[----:B------:R-:W-:Y:S01]  /*ff30*/  FMUL.FTZ R28, R28, c[0x0][0x320] ;  /* 0x0000c8001c1c7a20 */ /* 0x000fe20000410000 */
[----:B------:R-:W-:Y:S01]  /*ff40*/  @P6 IADD3.X R3, R0, c[0x0][0x1cc], RZ, P5, !PT ;  /* 0x0000730000036a10 */ /* 0x000fe20002ffe4ff */
[----:B------:R2:W2:Y:S01]  /*ff50*/  MUFU.TANH R133, R21 ;  /* 0x0000001500857308 */ /* 0x0004a20000002400 */
[----:B------:R-:W-:Y:S01]  /*ff60*/  @P6 IADD3 R8, P1, R8, c[0x0][0x1c8], RZ ;  /* 0x0000720008086a10 */ /* 0x000fe20007f3e0ff */
[----:B------:R-:W-:Y:S02]  /*ff70*/  HMMA.16816.F32 R48, R216, R10, R48 ;  /* 0x0000000ad830723c */ /* 0x000fe40000001830 */
[----:B------:R-:W-:Y:S01]  /*ff80*/  @!PT LDS RZ, [RZ] ;  /* 0x00000000fffff984 */ /* 0x000fe20000000800 */
[----:B------:R-:W-:Y:S01]  /*ff90*/  @!PT LDS RZ, [RZ] ;  /* 0x00000000fffff984 */ /* 0x000fe20000000800 */
[----:B------:R-:W-:Y:S01]  /*ffa0*/  @!PT LDS RZ, [RZ] ;  /* 0x00000000fffff984 */ /* 0x000fe20000000800 */
[----:B------:R4:W-:Y:S02]  /*ffb0*/  @P6 LDGSTS.E.BYPASS.LTC128B.128 [R243+0x5080], [R2.64], !P4 ;  /* 0x0508000002f36fae */ /* 0x0009e4000e101d4e */
[----:B------:R-:W-:Y:S01]  /*ffc0*/  @P6 IADD3.X R9, RZ, c[0x0][0x1cc], R0, P1, P2 ;  /* 0x00007300ff096a10 */ /* 0x000fe20000fe4400 */
[----:B------:R-:W-:Y:S01]  /*ffd0*/  FMUL.FTZ R29, R29, c[0x0][0x320] ;  /* 0x0000c8001d1d7a20 */ /* 0x000fe20000410000 */
[----:B------:R-:W-:Y:S01]  /*ffe0*/  @P6 IADD3 R4, P0, R2, UR16, RZ ;  /* 0x0000001002046c10 */ /* 0x000fe2000ff1e0ff */
[----:B------:R-:W-:Y:S01]  /*fff0*/  FMUL.FTZ R30, R30, c[0x0][0x320] ;  /* 0x0000c8001e1e7a20 */ /* 0x000fe20000410000 */
[----:B------:R4:W3:Y:S01]  /*10000*/  MUFU.TANH R143, R22 ;  /* 0x00000016008f7308 */ /* 0x0008e20000002400 */
[----:B------:R-:W-:Y:S01]  /*10010*/  FMUL.FTZ R31, R31, c[0x0][0x320] ;  /* 0x0000c8001f1f7a20 */ /* 0x000fe20000410000 */
[----:B------:R4:W-:Y:S02]  /*10020*/  @P6 LDGSTS.E.BYPASS.LTC128B.128 [R243+0x6880], [R8.64], !P3 ;  /* 0x0688000008f36fae */ /* 0x0009e4000d901d4e */
[----:B------:R-:W-:Y:S01]  /*10030*/  @P6 IADD3.X R5, R3, UR7, RZ, P0, !PT ;  /* 0x0000000703056c10 */ /* 0x000fe200087fe4ff */
[----:B-1----:R-:W-:Y:S01]  /*10040*/  FMUL.FTZ R20, R36, c[0x0][0x320] ;  /* 0x0000c80024147a20 */ /* 0x002fe20000410000 */
[----:B------:R-:W-:Y:S01]  /*10050*/  @P6 IADD3 R10, P1, R4, UR16, RZ ;  /* 0x00000010040a6c10 */ /* 0x000fe2000ff3e0ff */
[----:B------:R-:W-:Y:S02]  /*10060*/  FMUL.FTZ R18, R37, c[0x0][0x320] ;  /* 0x0000c80025127a20 */ /* 0x000fe40000410000 */
[----:B------:R-:W-:Y:S01]  /*10070*/  FMUL.FTZ R42, R42, c[0x0][0x320] ;  /* 0x0000c8002a2a7a20 */ /* 0x000fe20000410000 */
[----:B------:R1:W1:Y:S01]  /*10080*/  MUFU.TANH R208, R26 ;  /* 0x0000001a00d07308 */ /* 0x0002620000002400 */
[----:B------:R1:W-:Y:S01]  /*10090*/  @P6 LDGSTS.E.BYPASS.LTC128B.128 [R243+0x5880], [R4.64], !P4 ;  /* 0x0588000004f36fae */ /* 0x0003e2000e101d4e */
[----:B------:R-:W-:Y:S01]  /*100a0*/  @P6 IADD3.X R11, R5, UR7, RZ, P1, !PT ;  /* 0x00000007050b6c10 */ /* 0x000fe20008ffe4ff */
[----:B------:R-:W-:Y:S02]  /*100b0*/  FMUL.FTZ R43, R43, c[0x0][0x320] ;  /* 0x0000c8002b2b7a20 */ /* 0x000fe40000410000 */
[----:B--2---:R-:W-:Y:S02]  /*100c0*/  FMUL.FTZ R21, R33, c[0x0][0x320] ;  /* 0x0000c80021157a20 */ /* 0x004fe40000410000 */
[----:B------:R-:W-:Y:S02]  /*100d0*/  FMUL.FTZ R33, R34, c[0x0][0x320] ;  /* 0x0000c80022217a20 */ /* 0x000fe40000410000 */
[----:B------:R2:W-:Y:S01]  /*100e0*/  @P6 LDGSTS.E.BYPASS.LTC128B.128 [R243+0x7080], [R4.64+0x80], !P3 ;  /* 0x0708008004f36fae */ /* 0x0005e2000d901d4e */
[----:B------:R2:W2:Y:S01]  /*100f0*/  MUFU.TANH R141, R28 ;  /* 0x0000001c008d7308 */ /* 0x0004a20000002400 */
[----:B------:R-:W-:Y:S02]  /*10100*/  FMUL.FTZ R34, R40, c[0x0][0x320] ;  /* 0x0000c80028227a20 */ /* 0x000fe40000410000 */
[----:B------:R-:W-:Y:S02]  /*10110*/  FMUL.FTZ R46, R46, c[0x0][0x320] ;  /* 0x0000c8002e2e7a20 */ /* 0x000fe40000410000 */
[----:B----4-:R-:W-:Y:S02]  /*10120*/  FMUL.FTZ R22, R32, c[0x0][0x320] ;  /* 0x0000c80020167a20 */ /* 0x010fe40000410000 */
[----:B------:R4:W-:Y:S01]  /*10130*/  @P6 LDGSTS.E.BYPASS.LTC128B.128 [R243+0x6080], [R10.64], !P4 ;  /* 0x060800000af36fae */ /* 0x0009e2000e101d4e */
[----:B------:R-:W-:Y:S01]  /*10140*/  FMUL.FTZ R32, R35, c[0x0][0x320] ;  /* 0x0000c80023207a20 */ /* 0x000fe20000410000 */
[----:B------:R-:W-:Y:S01]  /*10150*/  @P6 IADD3 R8, P0, R4, UR12, RZ ;  /* 0x0000000c04086c10 */ /* 0x000fe2000ff1e0ff */
[----:B------:R4:W3:Y:S01]  /*10160*/  MUFU.TANH R137, R29 ;  /* 0x0000001d00897308 */ /* 0x0008e20000002400 */
[----:B------:R-:W-:Y:S02]  /*10170*/  FMUL.FTZ R47, R47, c[0x0][0x320] ;  /* 0x0000c8002f2f7a20 */ /* 0x000fe40000410000 */
[----:B------:R-:W-:Y:S01]  /*10180*/  @P6 IADD3.X R9, R5, UR9, RZ, P0, !PT ;  /* 0x0000000905096c10 */ /* 0x000fe200087fe4ff */
[----:B-1----:R-:W-:Y:S01]  /*10190*/  FMUL.FTZ R26, R39, c[0x0][0x320] ;  /* 0x0000c800271a7a20 */ /* 0x002fe20000410000 */
[----:B------:R-:W-:Y:S01]  /*101a0*/  PLOP3.LUT P0, PT, PT, PT, UP2, 0x40, 0x0 ;  /* 0x000000000000781c */ /* 0x000fe20003f0e828 */
[----:B------:R-:W-:Y:S02]  /*101b0*/  FMUL.FTZ R15, R48, c[0x0][0x320] ;  /* 0x0000c800300f7a20 */ /* 0x000fe40000410000 */
[----:B------:R1:W-:Y:S01]  /*101c0*/  @P6 LDGSTS.E.BYPASS.LTC128B.128 [R243+0x7880], [R8.64], !P3 ;  /* 0x0788000008f36fae */ /* 0x0003e2000d901d4e */
[----:B------:R-:W-:Y:S01]  /*101d0*/  FMUL.FTZ R16, R49, c[0x0][0x320] ;  /* 0x0000c80031107a20 */ /* 0x000fe20000410000 */
[----:B------:R1:W1:Y:S01]  /*101e0*/  MUFU.TANH R200, R30 ;  /* 0x0000001e00c87308 */ /* 0x0002620000002400 */
[----:B------:R-:W-:Y:S02]  /*101f0*/  FMUL.FTZ R17, R50, c[0x0][0x320] ;  /* 0x0000c80032117a20 */ /* 0x000fe40000410000 */
[----:B------:R-:W-:Y:S02]  /*10200*/  FMUL.FTZ R19, R51, c[0x0][0x320] ;  /* 0x0000c80033137a20 */ /* 0x000fe40000410000 */
[----:B--2---:R-:W-:Y:S01]  /*10210*/  FMUL.FTZ R28, R45, c[0x0][0x320] ;  /* 0x0000c8002d1c7a20 */ /* 0x004fe20000410000 */
[----:B------:R-:W0:Y:S01]  /*10220*/  LDGDEPBAR ;  /* 0x00000000000079af */ /* 0x000e220000000000 */
[----:B------:R-:W-:Y:S02]  /*10230*/  FMUL.FTZ R23, R23, c[0x0][0x320] ;  /* 0x0000c80017177a20 */ /* 0x000fe40000410000 */
[----:B------:R-:W-:Y:S01]  /*10240*/  FMUL.FTZ R24, R24, c[0x0][0x320] ;  /* 0x0000c80018187a20 */ /* 0x000fe20000410000 */
[----:B------:R2:W2:Y:S01]  /*10250*/  MUFU.TANH R212, R31 ;  /* 0x0000001f00d47308 */ /* 0x0004a20000002400 */
[----:B------:R-:W-:Y:S02]  /*10260*/  FMUL.FTZ R25, R25, c[0x0][0x320] ;  /* 0x0000c80019197a20 */ /* 0x000fe40000410000 */
[----:B------:R-:W-:Y:S01]  /*10270*/  FMUL.FTZ R27, R27, c[0x0][0x320] ;  /* 0x0000c8001b1b7a20 */ /* 0x000fe20000410000 */
[----:B------:R-:W3:Y:S01]  /*10280*/  SHFL.IDX PT, R4, R6, RZ, 0x1c1f ;  /* 0x001c1fff06047589 */ /* 0x000ee200000e0000 */
[----:B----4-:R-:W-:Y:S02]  /*10290*/  FMUL.FTZ R29, R44, c[0x0][0x320] ;  /* 0x0000c8002c1d7a20 */ /* 0x010fe40000410000 */
[----:B------:R-:W-:Y:S03]  /*102a0*/  IMAD R3, R242, -0x30, RZ ;  /* 0xffffffd0f2037824 */ /* 0x000fe600078e02ff */
[----:B------:R4:W3:Y:S01]  /*102b0*/  MUFU.TANH R142, R23 ;  /* 0x00000017008e7308 */ /* 0x0008e20000002400 */
[----:B-1----:R-:W-:Y:S09]  /*102c0*/  FMUL.FTZ R30, R38, c[0x0][0x320] ;  /* 0x0000c800261e7a20 */ /* 0x002ff20000410000 */
[----:B------:R4:W1:Y:S01]  /*102d0*/  MUFU.TANH R204, R24 ;  /* 0x0000001800cc7308 */ /* 0x0008620000002400 */
[----:B--2---:R-:W-:Y:S09]  /*102e0*/  FMUL.FTZ R31, R41, c[0x0][0x320] ;  /* 0x0000c800291f7a20 */ /* 0x004ff20000410000 */
[----:B------:R4:W2:Y:S10]  /*102f0*/  MUFU.TANH R201, R25 ;  /* 0x0000001900c97308 */ /* 0x0008b40000002400 */
[----:B------:R4:W1:Y:S10]  /*10300*/  MUFU.TANH R207, R27 ;  /* 0x0000001b00cf7308 */ /* 0x0008740000002400 */
[----:B------:R-:W1:Y:S10]  /*10310*/  MUFU.TANH R22, R22 ;  /* 0x0000001600167308 */ /* 0x000e740000002400 */
[----:B------:R-:W1:Y:S10]  /*10320*/  MUFU.TANH R21, R21 ;  /* 0x0000001500157308 */ /* 0x000e740000002400 */
[----:B------:R-:W1:Y:S10]  /*10330*/  MUFU.TANH R33, R33 ;  /* 0x0000002100217308 */ /* 0x000e740000002400 */
[----:B------:R-:W1:Y:S10]  /*10340*/  MUFU.TANH R32, R32 ;  /* 0x0000002000207308 */ /* 0x000e740000002400 */
[----:B------:R-:W1:Y:S10]  /*10350*/  MUFU.TANH R20, R20 ;  /* 0x0000001400147308 */ /* 0x000e740000002400 */
[----:B------:R-:W1:Y:S10]  /*10360*/  MUFU.TANH R18, R18 ;  /* 0x0000001200127308 */ /* 0x000e740000002400 */
[----:B------:R-:W1:Y:S01]  /*10370*/  MUFU.TANH R30, R30 ;  /* 0x0000001e001e7308 */ /* 0x000e620000002400 */
[C---:B---3--:R-:W-:Y:S02]  /*10380*/  IADD3 R7, -R12.reuse, 0x1, R3 ;  /* 0x000000010c077810 */ /* 0x048fe40007ffe103 */
[----:B------:R-:W-:Y:S02]  /*10390*/  IADD3 R8, -R12, R3, RZ ;  /* 0x000000030c087210 */ /* 0x000fe40007ffe1ff */
[----:B------:R-:W-:Y:S05]  /*103a0*/  IADD3 R7, R7, c[0x0][0x1d0], RZ ;  /* 0x0000740007077a10 */ /* 0x000fea0007ffe0ff */
[----:B------:R-:W3:Y:S01]  /*103b0*/  MUFU.TANH R26, R26 ;  /* 0x0000001a001a7308 */ /* 0x000ee20000002400 */
[----:B------:R-:W-:Y:S04]  /*103c0*/  IADD3 R7, R7, -c[0x0][0x168], RZ ;  /* 0x80005a0007077a10 */ /* 0x000fe80007ffe0ff */
[C---:B------:R-:W-:Y:S02]  /*103d0*/  IADD3 R5, R7.reuse, c[0x0][0x328], RZ ;  /* 0x0000ca0007057a10 */ /* 0x040fe40007ffe0ff */
[----:B------:R-:W-:Y:S03]  /*103e0*/  IADD3 R7, R7, UR6, RZ ;  /* 0x0000000607077c10 */ /* 0x000fe6000fffe0ff */
[----:B------:R-:W1:Y:S01]  /*103f0*/  MUFU.TANH R34, R34 ;  /* 0x0000002200227308 */ /* 0x000e620000002400 */
[-C--:B------:R-:W-:Y:S02]  /*10400*/  IADD3 R2, R5, R4.reuse, RZ ;  /* 0x0000000405027210 */ /* 0x080fe40007ffe0ff */
[----:B------:R-:W-:Y:S07]  /*10410*/  IADD3 R0, R7, R4, RZ ;  /* 0x0000000407007210 */ /* 0x000fee0007ffe0ff */
        /* <DEDUP_REMOVED lines=11> */
[----:B------:R-:W-:-:S05]  /*104d0*/  @P0 BRA `(.L_x_925) ;  /* 0x0000018000000947 */ /* 0x000fca0003800000 */
        /* <DEDUP_REMOVED lines=14> */
.L_x_927:
[----:B------:R-:W-:Y:S04]  /*105c0*/  MOV R9, c[0x0][0x32c] ;  /* 0x0000cb0000097a02 */ /* 0x000fe80000000f00 */
[----:B------:R-:W-:Y:S11]  /*105d0*/  ISETP.NE.AND P0, PT, R9, 0x1, PT ;  /* 0x000000010900780c */ /* 0x000ff60003f05270 */
[----:B------:R-:W-:Y:S02]  /*105e0*/  @!UPT UIADD3 URZ, URZ, URZ, URZ ;  /* 0x0000003f3f3ff290 */ /* 0x000fe4000fffe03f */
[----:B------:R-:W-:Y:S05]  /*105f0*/  @P0 IMAD.HI.U32 R9, R4, c[0x0][0x330], RZ ;  /* 0x0000cc0004090a27 */ /* 0x000fea00078e00ff */
[----:B------:R-:W-:Y:S02]  /*10600*/  @P0 SHF.R.U32.HI R4, RZ, c[0x0][0x334], R9 ;  /* 0x0000cd00ff040a19 */ /* 0x000fe40000011609 */
.L_x_928:
[----:B------:R-:W-:Y:S05]  /*10610*/  BSYNC B0 ;  /* 0x0000000000007941 */ /* 0x000fea0003800000 */
.L_x_926:
[----:B------:R-:W-:Y:S05]  /*10620*/  IMAD R4, R4, c[0x0][0x32c], R8 ;  /* 0x0000cb0004047a24 */ /* 0x000fea00078e0208 */
[----:B------:R-:W-:Y:S02]  /*10630*/  IADD3 R9, R4, c[0x0][0x32c], RZ ;  /* 0x0000cb0004097a10 */ /* 0x000fe40007ffe0ff */
[----:B------:R-:W-:Y:S02]  /*10640*/  IMNMX R0, R0, R4, !PT ;  /* 0x0000000400007217 */ /* 0x000fe40007800200 */
[----:B------:R-:W-:Y:S02]  /*10650*/  IMNMX R2, R2, R9, PT ;  /* 0x0000000902027217 */ /* 0x000fe40003800200 */
.L_x_925:
[C---:B--234-:R-:W-:Y:S02]  /*10660*/  ISETP.GE.AND P0, PT, R3.reuse, 0x2, PT ;  /* 0x000000020300780c */ /* 0x05cfe40003f06270 */
[C---:B------:R-:W-:Y:S02]  /*10670*/  ISETP.GE.AND P2, PT, R3.reuse, 0xa, PT ;  /* 0x0000000a0300780c */ /* 0x040fe40003f46270 */
[----:B------:R-:W-:Y:S02]  /*10680*/  P2R R14, PR, RZ, 0x1 ;  /* 0x00000001ff0e7803 */ /* 0x000fe40000000000 */
[----:B------:R-:W-:Y:S02]  /*10690*/  ISETP.GT.AND P0, PT, R0, 0x1, !P0 ;  /* 0x000000010000780c */ /* 0x000fe40004704270 */
[C---:B------:R-:W-:Y:S02]  /*106a0*/  ISETP.GE.AND P1, PT, R3.reuse, 0x9, PT ;  /* 0x000000090300780c */ /* 0x040fe40003f26270 */
[----:B------:R-:W-:Y:S02]  /*106b0*/  ISETP.LT.OR P0, PT, R2, 0x2, P0 ;  /* 0x000000020200780c */ /* 0x000fe40000701670 */
[----:B------:R-:W-:Y:S02]  /*106c0*/  P2R R13, PR, RZ, 0x2 ;  /* 0x00000002ff0d7803 */ /* 0x000fe40000000000 */
[----:B------:R-:W-:Y:S02]  /*106d0*/  FSEL R23, R196, -INF , !P0 ;  /* 0xff800000c4177808 */ /* 0x000fe40004000000 */
[C---:B------:R-:W-:Y:S02]  /*106e0*/  ISETP.GT.AND P0, PT, R0.reuse, 0x9, !P2 ;  /* 0x000000090000780c */ /* 0x040fe40005704270 */
[----:B------:R-:W-:Y:S02]  /*106f0*/  ISETP.GT.AND P1, PT, R0, 0x8, !P1 ;  /* 0x000000080000780c */ /* 0x000fe40004f24270 */
[----:B------:R-:W-:Y:S02]  /*10700*/  P2R R12, PR, RZ, 0x4 ;  /* 0x00000004ff0c7803 */ /* 0x000fe40000000000 */
[C---:B------:R-:W-:Y:S02]  /*10710*/  ISETP.LT.OR P0, PT, R2.reuse, 0xa, P0 ;  /* 0x0000000a0200780c */ /* 0x040fe40000701670 */
[C---:B------:R-:W-:Y:S02]  /*10720*/  ISETP.GE.AND P2, PT, R3.reuse, 0x11, PT ;  /* 0x000000110300780c */ /* 0x040fe40003f46270 */
[----:B------:R-:W-:Y:S02]  /*10730*/  ISETP.LT.OR P1, PT, R2, 0x9, P1 ;  /* 0x000000090200780c */ /* 0x000fe40000f21670 */
[----:B------:R-:W-:Y:S02]  /*10740*/  FSEL R24, R136, -INF , !P0 ;  /* 0xff80000088187808 */ /* 0x000fe40004000000 */
[----:B------:R-:W-:Y:S02]  /*10750*/  ISETP.GT.AND P0, PT, R0, 0x10, !P2 ;  /* 0x000000100000780c */ /* 0x000fe40005704270 */
[----:B------:R-:W-:Y:S02]  /*10760*/  FSEL R25, R140, -INF , !P1 ;  /* 0xff8000008c197808 */ /* 0x000fe40004800000 */
        /* <DEDUP_REMOVED lines=11> */
[C---:B------:R-:W-:Y:S02]  /*10820*/  ISETP.GE.AND P1, PT, R3.reuse, 0x1a, PT ;  /* 0x0000001a0300780c */ /* 0x040fe40003f26270 */
[----:B-1----:R-:W-:Y:S02]  /*10830*/  FSEL R202, R22, -INF , !P0 ;  /* 0xff80000016ca7808 */ /* 0x002fe40004000000 */
[----:B------:R-:W-:Y:S02]  /*10840*/  ISETP.GT.AND P0, PT, R0, 0x19, !P1 ;  /* 0x000000190000780c */ /* 0x000fe40004f04270 */
[----:B------:R-:W-:Y:S02]  /*10850*/  P2R R4, PR, RZ, 0x2 ;  /* 0x00000002ff047803 */ /* 0x000fe40000000000 */
[----:B------:R-:W-:Y:S02]  /*10860*/  ISETP.LT.OR P0, PT, R2, 0x1a, P0 ;  /* 0x0000001a0200780c */ /* 0x000fe40000701670 */
[----:B------:R-:W-:Y:S02]  /*10870*/  ISETP.GE.AND P1, PT, R3, 0x21, PT ;  /* 0x000000210300780c */ /* 0x000fe40003f26270 */
[----:B------:R-:W-:Y:S02]  /*10880*/  FSEL R205, R21, -INF , !P0 ;  /* 0xff80000015cd7808 */ /* 0x000fe40004000000 */
[----:B------:R-:W-:Y:S02]  /*10890*/  ISETP.GT.AND P0, PT, R0, 0x20, !P1 ;  /* 0x000000200000780c */ /* 0x000fe40004f04270 */
[C---:B------:R-:W-:Y:S02]  /*108a0*/  ISETP.GE.AND P6, PT, R3.reuse, 0x22, PT ;  /* 0x000000220300780c */ /* 0x040fe40003fc6270 */
[----:B------:R-:W-:Y:S02]  /*108b0*/  ISETP.LT.OR P0, PT, R2, 0x21, P0 ;  /* 0x000000210200780c */ /* 0x000fe40000701670 */
[C---:B------:R-:W-:Y:S02]  /*108c0*/  ISETP.GE.AND P5, PT, R3.reuse, 0x29, PT ;  /* 0x000000290300780c */ /* 0x040fe40003fa6270 */
[----:B------:R-:W-:Y:S02]  /*108d0*/  FSEL R218, R20, -INF , !P0 ;  /* 0xff80000014da7808 */ /* 0x000fe40004000000 */
[----:B------:R-:W-:Y:S02]  /*108e0*/  ISETP.GT.AND P0, PT, R0, 0x21, !P6 ;  /* 0x000000210000780c */ /* 0x000fe40007704270 */
[----:B------:R-:W-:Y:S02]  /*108f0*/  P2R R11, PR, RZ, 0x4 ;  /* 0x00000004ff0b7803 */ /* 0x000fe40000000000 */
[----:B------:R-:W-:Y:S02]  /*10900*/  ISETP.LT.OR P0, PT, R2, 0x22, P0 ;  /* 0x000000220200780c */ /* 0x000fe40000701670 */
[----:B------:R-:W-:Y:S02]  /*10910*/  ISETP.GE.AND P2, PT, R3, 0x1, PT ;  /* 0x000000010300780c */ /* 0x000fe40003f46270 */
[----:B------:R-:W-:Y:S02]  /*10920*/  FSEL R222, R18, -INF , !P0 ;  /* 0xff80000012de7808 */ /* 0x000fe40004000000 */
[----:B------:R-:W-:Y:S04]  /*10930*/  ISETP.GT.AND P0, PT, R0, 0x28, !P5 ;  /* 0x000000280000780c */ /* 0x000fe80006f04270 */
[----:B------:R-:W-:Y:S04]  /*10940*/  ISETP.LT.OR P0, PT, R2, 0x29, P0 ;  /* 0x000000290200780c */ /* 0x000fe80000701670 */
[----:B------:R-:W-:Y:S02]  /*10950*/  FSEL R249, R15, -INF , !P0 ;  /* 0xff8000000ff97808 */ /* 0x000fe40004000000 */
[----:B------:R-:W-:Y:S02]  /*10960*/  ISETP.GT.AND P0, PT, R0, RZ, !P2 ;  /* 0x000000ff0000720c */ /* 0x000fe40005704270 */
[----:B------:R-:W-:Y:S02]  /*10970*/  P2R R15, PR, RZ, 0x4 ;  /* 0x00000004ff0f7803 */ /* 0x000fe40000000000 */
[----:B------:R-:W-:Y:S04]  /*10980*/  ISETP.LT.OR P0, PT, R2, 0x1, P0 ;  /* 0x000000010200780c */ /* 0x000fe80000701670 */
[----:B------:R-:W-:Y:S02]  /*10990*/  FSEL R18, R203, -INF , !P0 ;  /* 0xff800000cb127808 */ /* 0x000fe40004000000 */
[----:B------:R-:W-:Y:S02]  /*109a0*/  ISETP.GE.AND P0, PT, R3, 0x2a, PT ;  /* 0x0000002a0300780c */ /* 0x000fe40003f06270 */
[----:B------:R-:W1:Y:S02]  /*109b0*/  SHFL.IDX PT, R3, R6, 0x1, 0x1c1f ;  /* 0x003c1f0006037f89 */ /* 0x000e6400000e0000 */
[----:B------:R-:W-:Y:S04]  /*109c0*/  ISETP.GT.AND P2, PT, R0, 0x29, !P0 ;  /* 0x000000290000780c */ /* 0x000fe80004744270 */
[----:B------:R-:W-:Y:S04]  /*109d0*/  ISETP.LT.OR P2, PT, R2, 0x2a, P2 ;  /* 0x0000002a0200780c */ /* 0x000fe80001741670 */
[----:B------:R-:W-:Y:S02]  /*109e0*/  FSEL R248, R16, -INF , !P2 ;  /* 0xff80000010f87808 */ /* 0x000fe40005000000 */
[----:B------:R-:W-:Y:S01]  /*109f0*/  PLOP3.LUT P2, PT, PT, PT, UP2, 0x40, 0x0 ;  /* 0x000000000000781c */ /* 0x000fe20003f4e828 */
[--C-:B-1----:R-:W-:Y:S02]  /*10a00*/  IMAD.IADD R2, R5, 0x1, R3.reuse ;  /* 0x0000000105027824 */ /* 0x102fe400078e0203 */
[----:B------:R-:W-:Y:S10]  /*10a10*/  IMAD.IADD R0, R7, 0x1, R3 ;  /* 0x0000000107007824 */ /* 0x000ff400078e0203 */
        /* <DEDUP_REMOVED lines=15> */
.L_x_931:
[----:B------:R-:W-:Y:S04]  /*10b10*/  MOV R16, c[0x0][0x32c] ;  /* 0x0000cb0000107a02 */ /* 0x000fe80000000f00 */
[----:B------:R-:W-:Y:S11]  /*10b20*/  ISETP.NE.AND P2, PT, R16, 0x1, PT ;  /* 0x000000011000780c */ /* 0x000ff60003f45270 */
[----:B------:R-:W-:Y:S02]  /*10b30*/  @!UPT UIADD3 URZ, URZ, URZ, URZ ;  /* 0x0000003f3f3ff290 */ /* 0x000fe4000fffe03f */
[----:B------:R-:W-:Y:S05]  /*10b40*/  @P2 IMAD.HI.U32 R16, R3, c[0x0][0x330], RZ ;  /* 0x0000cc0003102a27 */ /* 0x000fea00078e00ff */
[----:B------:R-:W-:Y:S02]  /*10b50*/  @P2 SHF.R.U32.HI R3, RZ, c[0x0][0x334], R16 ;  /* 0x0000cd00ff032a19 */ /* 0x000fe40000011610 */
.L_x_932:
[----:B------:R-:W-:Y:S05]  /*10b60*/  BSYNC B0 ;  /* 0x0000000000007941 */ /* 0x000fea0003800000 */
.L_x_930:
[----:B------:R-:W-:Y:S05]  /*10b70*/  IMAD R3, R3, c[0x0][0x32c], R8 ;  /* 0x0000cb0003037a24 */ /* 0x000fea00078e0208 */
[----:B------:R-:W-:Y:S02]  /*10b80*/  IADD3 R16, R3, c[0x0][0x32c], RZ ;  /* 0x0000cb0003107a10 */ /* 0x000fe40007ffe0ff */
[----:B------:R-:W-:Y:S02]  /*10b90*/  IMNMX R0, R0, R3, !PT ;  /* 0x0000000300007217 */ /* 0x000fe40007800200 */
[----:B------:R-:W-:Y:S02]  /*10ba0*/  IMNMX R2, R2, R16, PT ;  /* 0x0000001002027217 */ /* 0x000fe40003800200 */
.L_x_929:
[----:B------:R-:W-:Y:S01]  /*10bb0*/  ISETP.NE.AND P2, PT, R14, RZ, PT ;  /* 0x000000ff0e00720c */ /* 0x000fe20003f45270 */
[----:B------:R-:W1:Y:S03]  /*10bc0*/  SHFL.IDX PT, R3, R6, 0x2, 0x1c1f ;  /* 0x005c1f0006037f89 */ /* 0x000e6600000e0000 */
        /* <DEDUP_REMOVED lines=62> */
.L_x_935:
[----:B------:R-:W-:Y:S04]  /*10fb0*/  MOV R16, c[0x0][0x32c] ;  /* 0x0000cb0000107a02 */ /* 0x000fe80000000f00 */
[----:B------:R-:W-:Y:S11]  /*10fc0*/  ISETP.NE.AND P2, PT, R16, 0x1, PT ;  /* 0x000000011000780c */ /* 0x000ff60003f45270 */
[----:B------:R-:W-:Y:S02]  /*10fd0*/  @!UPT UIADD3 URZ, URZ, URZ, URZ ;  /* 0x0000003f3f3ff290 */ /* 0x000fe4000fffe03f */
[----:B------:R-:W-:Y:S05]  /*10fe0*/  @P2 IMAD.HI.U32 R16, R3, c[0x0][0x330], RZ ;  /* 0x0000cc0003102a27 */ /* 0x000fea00078e00ff */
[----:B------:R-:W-:Y:S02]  /*10ff0*/  @P2 SHF.R.U32.HI R3, RZ, c[0x0][0x334], R16 ;  /* 0x0000cd00ff032a19 */ /* 0x000fe40000011610 */
.L_x_936:
[----:B------:R-:W-:Y:S05]  /*11000*/  BSYNC B0 ;  /* 0x0000000000007941 */ /* 0x000fea0003800000 */
.L_x_934:
[----:B------:R-:W-:Y:S05]  /*11010*/  IMAD R3, R3, c[0x0][0x32c], R8 ;  /* 0x0000cb0003037a24 */ /* 0x000fea00078e0208 */
[----:B------:R-:W-:Y:S02]  /*11020*/  IADD3 R16, R3, c[0x0][0x32c], RZ ;  /* 0x0000cb0003107a10 */ /* 0x000fe40007ffe0ff */
[----:B------:R-:W-:Y:S02]  /*11030*/  IMNMX R0, R0, R3, !PT ;  /* 0x0000000300007217 */ /* 0x000fe40007800200 */
[----:B------:R-:W-:Y:S02]  /*11040*/  IMNMX R2, R2, R16, PT ;  /* 0x0000001002027217 */ /* 0x000fe40003800200 */
.L_x_933:
        /* <DEDUP_REMOVED lines=64> */
.L_x_939:
[----:B------:R-:W-:Y:S04]  /*11450*/  MOV R5, c[0x0][0x32c] ;  /* 0x0000cb0000057a02 */ /* 0x000fe80000000f00 */
[----:B------:R-:W-:Y:S11]  /*11460*/  ISETP.NE.AND P2, PT, R5, 0x1, PT ;  /* 0x000000010500780c */ /* 0x000ff60003f45270 */
[----:B------:R-:W-:Y:S02]  /*11470*/  @!UPT UIADD3 URZ, URZ, URZ, URZ ;  /* 0x0000003f3f3ff290 */ /* 0x000fe4000fffe03f */
[----:B------:R-:W-:Y:S05]  /*11480*/  @P2 IMAD.HI.U32 R5, R3, c[0x0][0x330], RZ ;  /* 0x0000cc0003052a27 */ /* 0x000fea00078e00ff */
[----:B------:R-:W-:Y:S02]  /*11490*/  @P2 SHF.R.U32.HI R3, RZ, c[0x0][0x334], R5 ;  /* 0x0000cd00ff032a19 */ /* 0x000fe40000011605 */
.L_x_940:
[----:B------:R-:W-:Y:S05]  /*114a0*/  BSYNC B0 ;  /* 0x0000000000007941 */ /* 0x000fea0003800000 */
.L_x_938:
[----:B------:R-:W-:Y:S05]  /*114b0*/  IMAD R8, R3, c[0x0][0x32c], R8 ;  /* 0x0000cb0003087a24 */ /* 0x000fea00078e0208 */
[----:B------:R-:W-:Y:S02]  /*114c0*/  IADD3 R3, R8, c[0x0][0x32c], RZ ;  /* 0x0000cb0008037a10 */ /* 0x000fe40007ffe0ff */
[----:B------:R-:W-:Y:S02]  /*114d0*/  IMNMX R0, R0, R8, !PT ;  /* 0x0000000800007217 */ /* 0x000fe40007800200 */
[----:B------:R-:W-:Y:S02]  /*114e0*/  IMNMX R2, R2, R3, PT ;  /* 0x0000000302027217 */ /* 0x000fe40003800200 */
.L_x_937:
[----:B------:R-:W-:Y:S01]  /*114f0*/  ISETP.NE.AND P2, PT, R15, RZ, PT ;  /* 0x000000ff0f00720c */ /* 0x000fe20003f45270 */
[----:B------:R-:W-:Y:S01]  /*11500*/  LDSM.16.MT88.4 R36, [R226+0x2080] ;  /* 0x00208000e224783b */ /* 0x000fe20000004200 */
[----:B------:R-:W-:Y:S02]  /*11510*/  FMNMX.FTZ R137, R18, R132, !PT ;  /* 0x0000008412897209 */ /* 0x000fe40007810000 */
[----:B------:R-:W-:Y:S02]  /*11520*/  ISETP.GT.AND P2, PT, R0, RZ, !P2 ;  /* 0x000000ff0000720c */ /* 0x000fe40005744270 */
        /* <DEDUP_REMOVED lines=17> */
[----:B------:R-:W-:Y:S02]  /*11640*/  FMNMX.FTZ R3, R21, R3, !PT ;  /* 0x0000000315037209 */ /* 0x000fe40007810000 */
[----:B------:R-:W-:Y:S02]  /*11650*/  FSEL R13, R215, -INF , !P2 ;  /* 0xff800000d70d7808 */ /* 0x000fe40005000000 */
[----:B------:R-:W-:Y:S02]  /*11660*/  ISETP.NE.AND P2, PT, R12, RZ, PT ;  /* 0x000000ff0c00720c */ /* 0x000fe40003f45270 */
[----:B------:R-:W-:Y:S02]  /*11670*/  FMNMX.FTZ R137, R218, R137, !PT ;  /* 0x00000089da897209 */ /* 0x000fe40007810000 */
[----:B------:R-:W-:Y:S02]  /*11680*/  FMNMX.FTZ R3, R22, R3, !PT ;  /* 0x0000000316037209 */ /* 0x000fe40007810000 */
[----:B------:R-:W-:Y:S02]  /*11690*/  ISETP.GT.AND P2, PT, R0, 0x9, !P2 ;  /* 0x000000090000780c */ /* 0x000fe40005744270 */
        /* <DEDUP_REMOVED lines=9> */
[----:B------:R-:W-:Y:S01]  /*11730*/  ISETP.GT.AND P2, PT, R0, 0x10, !P2 ;  /* 0x000000100000780c */ /* 0x000fe20005744270 */
[----:B------:R-:W1:Y:S01]  /*11740*/  SHFL.BFLY PT, R6, R137, 0x2, 0x1f ;  /* 0x0c401f0089067f89 */ /* 0x000e6200000e0000 */
        /* <DEDUP_REMOVED lines=14> */
[----:B-1----:R-:W-:Y:S02]  /*11830*/  FMNMX.FTZ R137, R137, R6, !PT ;  /* 0x0000000689897209 */ /* 0x002fe40007810000 */
[----:B------:R-:W-:Y:S01]  /*11840*/  ISETP.LT.OR P2, PT, R2, 0x19, P2 ;  /* 0x000000190200780c */ /* 0x000fe20001741670 */
[----:B------:R-:W1:Y:S01]  /*11850*/  SHFL.BFLY PT, R6, R3, 0x2, 0x1f ;  /* 0x0c401f0003067f89 */ /* 0x000e6200000e0000 */
[----:B------:R-:W-:Y:S02]  /*11860*/  ISETP.GT.AND P1, PT, R0, 0x20, !P1 ;  /* 0x000000200000780c */ /* 0x000fe40004f24270 */
[----:B------:R-:W-:Y:S02]  /*11870*/  FSEL R211, R200, -INF , !P2 ;  /* 0xff800000c8d37808 */ /* 0x000fe40005000000 */
[----:B------:R-:W-:Y:S02]  /*11880*/  ISETP.NE.AND P2, PT, R4, RZ, PT ;  /* 0x000000ff0400720c */ /* 0x000fe40003f45270 */
[----:B------:R-:W-:Y:S01]  /*11890*/  FMNMX.FTZ R4, R16, R138, !PT ;  /* 0x0000008a10047209 */ /* 0x000fe20007810000 */
[----:B------:R-:W2:Y:S01]  /*118a0*/  SHFL.BFLY PT, R8, R137, 0x1, 0x1f ;  /* 0x0c201f0089087f89 */ /* 0x000ea200000e0000 */
[----:B------:R-:W-:Y:S02]  /*118b0*/  ISETP.GT.AND P2, PT, R0, 0x19, !P2 ;  /* 0x000000190000780c */ /* 0x000fe40005744270 */
[----:B------:R-:W-:Y:S02]  /*118c0*/  FMNMX.FTZ R4, R20, R4, !PT ;  /* 0x0000000414047209 */ /* 0x000fe40007810000 */
[----:B------:R-:W-:Y:S02]  /*118d0*/  ISETP.LT.OR P2, PT, R2, 0x1a, P2 ;  /* 0x0000001a0200780c */ /* 0x000fe40001741670 */
[----:B------:R-:W-:Y:S02]  /*118e0*/  FMNMX.FTZ R4, R19, R4, !PT ;  /* 0x0000000413047209 */ /* 0x000fe40007810000 */
[----:B------:R-:W-:Y:S02]  /*118f0*/  FSEL R200, R212, -INF , !P2 ;  /* 0xff800000d4c87808 */ /* 0x000fe40005000000 */
[----:B------:R-:W-:Y:S02]  /*11900*/  FMNMX.FTZ R4, R26, R4, !PT ;  /* 0x000000041a047209 */ /* 0x000fe40007810000 */
[----:B------:R-:W-:Y:S02]  /*11910*/  ISETP.LT.OR P1, PT, R2, 0x21, P1 ;  /* 0x000000210200780c */ /* 0x000fe40000f21670 */
[----:B------:R-:W-:Y:S02]  /*11920*/  FMNMX.FTZ R4, R204, R4, !PT ;  /* 0x00000004cc047209 */ /* 0x000fe40007810000 */
[----:B-1----:R-:W-:Y:S02]  /*11930*/  FMNMX.FTZ R3, R3, R6, !PT ;  /* 0x0000000603037209 */ /* 0x002fe40007810000 */
[----:B------:R-:W-:Y:S02]  /*11940*/  FMNMX.FTZ R4, R201, R4, !PT ;  /* 0x00000004c9047209 */ /* 0x000fe40007810000 */
[----:B------:R-:W-:Y:S01]  /*11950*/  FMNMX.FTZ R6, R5, R139, !PT ;  /* 0x0000008b05067209 */ /* 0x000fe20007810000 */
[----:B------:R-:W1:Y:S01]  /*11960*/  SHFL.BFLY PT, R136, R3, 0x1, 0x1f ;  /* 0x0c201f0003887f89 */ /* 0x000e6200000e0000 */
[----:B------:R-:W-:Y:S02]  /*11970*/  FMNMX.FTZ R4, R209, R4, !PT ;  /* 0x00000004d1047209 */ /* 0x000fe40007810000 */
[----:B------:R-:W-:Y:S02]  /*11980*/  FMNMX.FTZ R6, R7, R6, !PT ;  /* 0x0000000607067209 */ /* 0x000fe40007810000 */
[----:B------:R-:W-:Y:S02]  /*11990*/  FMNMX.FTZ R4, R210, R4, !PT ;  /* 0x00000004d2047209 */ /* 0x000fe40007810000 */
[----:B------:R-:W-:Y:S02]  /*119a0*/  FMNMX.FTZ R6, R13, R6, !PT ;  /* 0x000000060d067209 */ /* 0x000fe40007810000 */
[----:B------:R-:W-:Y:S02]  /*119b0*/  FMNMX.FTZ R4, R219, R4, !PT ;  /* 0x00000004db047209 */ /* 0x000fe40007810000 */
[----:B--2---:R-:W-:Y:S02]  /*119c0*/  FMNMX.FTZ R137, R137, R8, !PT ;  /* 0x0000000889897209 */ /* 0x004fe40007810000 */
[----:B------:R-:W-:Y:S02]  /*119d0*/  FMNMX.FTZ R4, R223, R4, !PT ;  /* 0x00000004df047209 */ /* 0x000fe40007810000 */
[----:B------:R-:W-:Y:S01]  /*119e0*/  ISETP.GT.AND P6, PT, R0, 0x21, !P6 ;  /* 0x000000210000780c */ /* 0x000fe200077c4270 */
[----:B------:R-:W-:Y:S01]  /*119f0*/  FMUL.FTZ R141, R137, c[0x0][0x2d0] ;  /* 0x0000b400898d7a20 */ /* 0x000fe20000410000 */
[----:B------:R-:W-:Y:S02]  /*11a00*/  FMNMX.FTZ R4, R246, R4, !PT ;  /* 0x00000004f6047209 */ /* 0x000fe40007810000 */
[----:B------:R-:W-:Y:S02]  /*11a10*/  FSEL R214, R42, -INF , !P1 ;  /* 0xff8000002ad67808 */ /* 0x000fe40004800000 */
[----:B------:R-:W-:Y:S02]  /*11a20*/  FMNMX.FTZ R4, R220, R4, !PT ;  /* 0x00000004dc047209 */ /* 0x000fe40007810000 */
[----:B------:R-:W-:Y:S02]  /*11a30*/  ISETP.GT.AND P5, PT, R0, 0x28, !P5 ;  /* 0x000000280000780c */ /* 0x000fe40006fa4270 */
[----:B-1----:R-:W-:Y:S01]  /*11a40*/  FMNMX.FTZ R136, R3, R136, !PT ;  /* 0x0000008803887209 */ /* 0x002fe20007810000 */
[----:B------:R-:W1:Y:S01]  /*11a50*/  SHFL.BFLY PT, R8, R4, 0x2, 0x1f ;  /* 0x0c401f0004087f89 */ /* 0x000e6200000e0000 */
[----:B------:R-:W-:Y:S02]  /*11a60*/  FMNMX.FTZ R3, R12, R6, !PT ;  /* 0x000000060c037209 */ /* 0x000fe40007810000 */
[----:B------:R-:W-:Y:S01]  /*11a70*/  ISETP.GT.AND P0, PT, R0, 0x29, !P0 ;  /* 0x000000290000780c */ /* 0x000fe20004704270 */
[----:B------:R-:W-:Y:S01]  /*11a80*/  FMUL.FTZ R142, R136, c[0x0][0x2d0] ;  /* 0x0000b400888e7a20 */ /* 0x000fe20000410000 */
[----:B------:R-:W-:Y:S02]  /*11a90*/  FMNMX.FTZ R3, R208, R3, !PT ;  /* 0x00000003d0037209 */ /* 0x000fe40007810000 */
[C---:B------:R-:W-:Y:S02]  /*11aa0*/  ISETP.LT.OR P6, PT, R2.reuse, 0x22, P6 ;  /* 0x000000220200780c */ /* 0x040fe400037c1670 */
[----:B------:R-:W-:Y:S02]  /*11ab0*/  FMNMX.FTZ R3, R207, R3, !PT ;  /* 0x00000003cf037209 */ /* 0x000fe40007810000 */
[----:B------:R-:W-:Y:S02]  /*11ac0*/  FSEL R212, R43, -INF , !P6 ;  /* 0xff8000002bd47808 */ /* 0x000fe40007000000 */
[----:B------:R-:W-:Y:S02]  /*11ad0*/  FMNMX.FTZ R3, R211, R3, !PT ;  /* 0x00000003d3037209 */ /* 0x000fe40007810000 */
[----:B------:R-:W-:Y:S02]  /*11ae0*/  ISETP.LT.OR P5, PT, R2, 0x29, P5 ;  /* 0x000000290200780c */ /* 0x000fe40002fa1670 */
[----:B------:R-:W-:Y:S02]  /*11af0*/  FMNMX.FTZ R0, R200, R3, !PT ;  /* 0x00000003c8007209 */ /* 0x000fe40007810000 */
[----:B------:R-:W-:Y:S02]  /*11b00*/  FSETP.NEU.FTZ.AND P1, PT, R136, -INF , PT ;  /* 0xff8000008800780b */ /* 0x000fe40003f3d000 */
[----:B------:R-:W-:Y:S02]  /*11b10*/  FMNMX.FTZ R0, R214, R0, !PT ;  /* 0x00000000d6007209 */ /* 0x000fe40007810000 */
[----:B------:R-:W-:Y:S02]  /*11b20*/  FSEL R213, R46, -INF , !P5 ;  /* 0xff8000002ed57808 */ /* 0x000fe40006800000 */
[----:B-1----:R-:W-:Y:S02]  /*11b30*/  FMNMX.FTZ R4, R4, R8, !PT ;  /* 0x0000000804047209 */ /* 0x002fe40007810000 */
[----:B------:R-:W-:Y:S02]  /*11b40*/  FMNMX.FTZ R0, R212, R0, !PT ;  /* 0x00000000d4007209 */ /* 0x000fe40007810000 */
[----:B------:R-:W-:Y:S01]  /*11b50*/  ISETP.LT.OR P0, PT, R2, 0x2a, P0 ;  /* 0x0000002a0200780c */ /* 0x000fe20000701670 */
[----:B------:R-:W1:Y:S01]  /*11b60*/  SHFL.BFLY PT, R135, R4, 0x1, 0x1f ;  /* 0x0c201f0004877f89 */ /* 0x000e6200000e0000 */
        /* <DEDUP_REMOVED lines=14> */
[----:B------:R-:W-:Y:S01]  /*11c50*/  MUFU.EX2 R215, R21 ;  /* 0x0000001500d77308 */ /* 0x000fe20000000800 */
[--C-:B------:R-:W-:Y:S02]  /*11c60*/  FFMA.FTZ R24, R24, c[0x0][0x2d0], -R141.reuse ;  /* 0x0000b40018187a23 */ /* 0x100fe4000001088d */
[----:B------:R-:W-:Y:S01]  /*11c70*/  FFMA.FTZ R23, R23, c[0x0][0x2d0], -R141 ;  /* 0x0000b40017177a23 */ /* 0x000fe2000001088d */
[----:B-1----:R-:W-:Y:S04]  /*11c80*/  FMNMX.FTZ R135, R4, R135, !PT ;  /* 0x0000008704877209 */ /* 0x002fe80007810000 */
[C---:B------:R-:W-:Y:S01]  /*11c90*/  FSETP.NEU.FTZ.AND P0, PT, R135.reuse, -INF , PT ;  /* 0xff8000008700780b */ /* 0x040fe20003f1d000 */
[----:B------:R-:W-:Y:S01]  /*11ca0*/  FMUL.FTZ R143, R135, c[0x0][0x2d0] ;  /* 0x0000b400878f7a20 */ /* 0x000fe20000410000 */
[----:B------:R-:W-:Y:S04]  /*11cb0*/  MUFU.EX2 R221, R18 ;  /* 0x0000001200dd7308 */ /* 0x000fe80000000800 */
[----:B------:R-:W-:Y:S02]  /*11cc0*/  FSEL R143, R143, RZ, P0 ;  /* 0x000000ff8f8f7208 */ /* 0x000fe40000000000 */
[----:B--2---:R-:W-:Y:S03]  /*11cd0*/  FMNMX.FTZ R3, R0, R2, !PT ;  /* 0x0000000200037209 */ /* 0x004fe60007810000 */
[--C-:B------:R-:W-:Y:S01]  /*11ce0*/  FFMA.FTZ R2, R26, c[0x0][0x2d0], -R143.reuse ;  /* 0x0000b4001a027a23 */ /* 0x100fe2000001088f */
[----:B------:R-:W-:Y:S01]  /*11cf0*/  FSEL R0, R137, RZ, P2 ;  /* 0x000000ff89007208 */ /* 0x000fe20001000000 */
[--C-:B------:R-:W-:Y:S01]  /*11d00*/  FFMA.FTZ R20, R20, c[0x0][0x2d0], -R143.reuse ;  /* 0x0000b40014147a23 */ /* 0x100fe2000001088f */
[----:B------:R-:W-:Y:S01]  /*11d10*/  MUFU.EX2 R28, R25 ;  /* 0x00000019001c7308 */ /* 0x000fe20000000800 */
[----:B------:R-:W1:Y:S01]  /*11d20*/  SHFL.BFLY PT, R4, R3, 0x1, 0x1f ;  /* 0x0c201f0003047f89 */ /* 0x000e6200000e0000 */
[--C-:B------:R-:W-:Y:S02]  /*11d30*/  FFMA.FTZ R16, R16, c[0x0][0x2d0], -R143.reuse ;  /* 0x0000b40010107a23 */ /* 0x100fe4000001088f */
[----:B------:R-:W-:Y:S02]  /*11d40*/  FADD.FTZ R0, -R0, R132 ;  /* 0x0000008400007221 */ /* 0x000fe40000010100 */
[----:B------:R-:W-:Y:S02]  /*11d50*/  FFMA.FTZ R19, R19, c[0x0][0x2d0], -R143 ;  /* 0x0000b40013137a23 */ /* 0x000fe4000001088f */
[----:B------:R-:W-:Y:S02]  /*11d60*/  FMUL.FTZ R0, R0, c[0x0][0x2d0] ;  /* 0x0000b40000007a20 */ /* 0x000fe40000410000 */
[----:B------:R2:W-:Y:S10]  /*11d70*/  MUFU.EX2 R50, R2 ;  /* 0x0000000200327308 */ /* 0x0005f40000000800 */
[----:B------:R3:W4:Y:S01]  /*11d80*/  MUFU.EX2 R133, R0 ;  /* 0x0000000000857308 */ /* 0x0007220000000800 */
[----:B-1----:R-:W-:Y:S09]  /*11d90*/  FMNMX.FTZ R3, R3, R4, !PT ;  /* 0x0000000403037209 */ /* 0x002ff20007810000 */
[----:B------:R-:W-:Y:S01]  /*11da0*/  MUFU.EX2 R6, R20 ;  /* 0x0000001400067308 */ /* 0x000fe20000000800 */
[----:B--2---:R-:W-:Y:S05]  /*11db0*/  FSEL R2, R136, RZ, P1 ;  /* 0x000000ff88027208 */ /* 0x004fea0000800000 */
[----:B------:R-:W-:Y:S04]  /*11dc0*/  FADD.FTZ R2, -R2, R134 ;  /* 0x0000008602027221 */ /* 0x000fe80000010100 */
[----:B------:R-:W1:Y:S01]  /*11dd0*/  MUFU.EX2 R250, R24 ;  /* 0x0000001800fa7308 */ /* 0x000e620000000800 */
[----:B------:R-:W-:Y:S02]  /*11de0*/  FMUL.FTZ R134, R3, c[0x0][0x2d0] ;  /* 0x0000b40003867a20 */ /* 0x000fe40000410000 */
[----:B------:R-:W-:Y:S01]  /*11df0*/  FMUL.FTZ R2, R2, c[0x0][0x2d0] ;  /* 0x0000b40002027a20 */ /* 0x000fe20000410000 */
[----:B---3--:R-:W-:Y:S01]  /*11e00*/  FSEL R0, R135, RZ, P0 ;  /* 0x000000ff87007208 */ /* 0x008fe20000000000 */
[----:B----4-:R-:W-:Y:S01]  /*11e10*/  FMUL.FTZ R32, R133, R172 ;  /* 0x000000ac85207220 */ /* 0x010fe20000410000 */
[----:B------:R-:W-:Y:S01]  /*11e20*/  FSETP.NEU.FTZ.AND P0, PT, R3, -INF , PT ;  /* 0xff8000000300780b */ /* 0x000fe20003f1d000 */
[C---:B------:R-:W-:Y:S02]  /*11e30*/  FMUL.FTZ R33, R133.reuse, R173 ;  /* 0x000000ad85217220 */ /* 0x040fe40000410000 */
[----:B------:R-:W-:Y:S01]  /*11e40*/  FADD.FTZ R0, -R0, R138 ;  /* 0x0000008a00007221 */ /* 0x000fe20000010100 */
[----:B------:R-:W2:Y:S01]  /*11e50*/  MUFU.EX2 R132, R2 ;  /* 0x0000000200847308 */ /* 0x000ea20000000800 */
[----:B------:R-:W-:Y:S01]  /*11e60*/  FSEL R134, R134, RZ, P0 ;  /* 0x000000ff86867208 */ /* 0x000fe20000000000 */
[----:B------:R-:W-:Y:S01]  /*11e70*/  FMUL.FTZ R52, R133, R52 ;  /* 0x0000003485347220 */ /* 0x000fe20000410000 */
[----:B------:R-:W-:Y:S01]  /*11e80*/  MOV R138, R28 ;  /* 0x0000001c008a7202 */ /* 0x000fe20000000f00 */
[----:B------:R-:W-:Y:S02]  /*11e90*/  FMUL.FTZ R0, R0, c[0x0][0x2d0] ;  /* 0x0000b40000007a20 */ /* 0x000fe40000410000 */
[--C-:B------:R-:W-:Y:S02]  /*11ea0*/  FFMA.FTZ R4, R12, c[0x0][0x2d0], -R134.reuse ;  /* 0x0000b4000c047a23 */ /* 0x100fe40000010886 */
[--C-:B------:R-:W-:Y:S02]  /*11eb0*/  FFMA.FTZ R5, R5, c[0x0][0x2d0], -R134.reuse ;  /* 0x0000b40005057a23 */ /* 0x100fe40000010886 */
[----:B------:R3:W4:Y:S01]  /*11ec0*/  MUFU.EX2 R2, R0 ;  /* 0x0000000000027308 */ /* 0x0007220000000800 */
[C---:B------:R-:W-:Y:S02]  /*11ed0*/  FMUL.FTZ R53, R133.reuse, R53 ;  /* 0x0000003585357220 */ /* 0x040fe40000410000 */
[C---:B------:R-:W-:Y:S01]  /*11ee0*/  FMUL.FTZ R64, R133.reuse, R64 ;  /* 0x0000004085407220 */ /* 0x040fe20000410000 */
[----:B-1----:R-:W-:Y:S01]  /*11ef0*/  F2FP.PACK_AB R194, R250, R138 ;  /* 0x0000008afac2723e */ /* 0x002fe200000000ff */
[C---:B------:R-:W-:Y:S01]  /*11f00*/  FMUL.FTZ R65, R133.reuse, R65 ;  /* 0x0000004185417220 */ /* 0x040fe20000410000 */
[----:B------:R-:W-:Y:S01]  /*11f10*/  MOV R173, R250 ;  /* 0x000000fa00ad7202 */ /* 0x000fe20000000f00 */
[C---:B------:R-:W-:Y:S02]  /*11f20*/  FMUL.FTZ R68, R133.reuse, R68 ;  /* 0x0000004485447220 */ /* 0x040fe40000410000 */
[C---:B------:R-:W-:Y:S01]  /*11f30*/  FMUL.FTZ R69, R133.reuse, R69 ;  /* 0x0000004585457220 */ /* 0x040fe20000410000 */
[----:B------:R-:W1:Y:S01]  /*11f40*/  MUFU.EX2 R29, R23 ;  /* 0x00000017001d7308 */ /* 0x000e620000000800 */
[C---:B------:R-:W-:Y:S02]  /*11f50*/  FMUL.FTZ R80, R133.reuse, R80 ;  /* 0x0000005085507220 */ /* 0x040fe40000410000 */
[----:B------:R-:W-:Y:S02]  /*11f60*/  FMUL.FTZ R81, R133, R81 ;  /* 0x0000005185517220 */ /* 0x000fe40000410000 */
[C---:B--2---:R-:W-:Y:S02]  /*11f70*/  FMUL.FTZ R35, R132.reuse, R175 ;  /* 0x000000af84237220 */ /* 0x044fe40000410000 */
[C---:B------:R-:W-:Y:S01]  /*11f80*/  FMUL.FTZ R34, R132.reuse, R174 ;  /* 0x000000ae84227220 */ /* 0x040fe20000410000 */
[----:B------:R-:W-:Y:S01]  /*11f90*/  MOV R174, R251 ;  /* 0x000000fb00ae7202 */ /* 0x000fe20000000f00 */
[C---:B------:R-:W-:Y:S01]  /*11fa0*/  FMUL.FTZ R54, R132.reuse, R54 ;  /* 0x0000003684367220 */ /* 0x040fe20000410000 */
[----:B------:R2:W-:Y:S01]  /*11fb0*/  MUFU.EX2 R49, R4 ;  /* 0x0000000400317308 */ /* 0x0005e20000000800 */
[C---:B------:R-:W-:Y:S02]  /*11fc0*/  FMUL.FTZ R55, R132.reuse, R55 ;  /* 0x0000003784377220 */ /* 0x040fe40000410000 */
[----:B------:R-:W-:Y:S02]  /*11fd0*/  FMUL.FTZ R66, R132, R66 ;  /* 0x0000004284427220 */ /* 0x000fe40000410000 */
[--C-:B---3--:R-:W-:Y:S02]  /*11fe0*/  FFMA.FTZ R0, R7, c[0x0][0x2d0], -R134.reuse ;  /* 0x0000b40007007a23 */ /* 0x108fe40000010886 */
[----:B----4-:R-:W-:Y:S01]  /*11ff0*/  FMUL.FTZ R28, R2, R168 ;  /* 0x000000a8021c7220 */ /* 0x010fe20000410000 */
[----:B------:R-:W-:Y:S01]  /*12000*/  MOV R168, R138 ;  /* 0x0000008a00a87202 */ /* 0x000fe20000000f00 */
[----:B------:R-:W-:Y:S01]  /*12010*/  FFMA.FTZ R138, R196, c[0x0][0x2d0], -R141 ;  /* 0x0000b400c48a7a23 */ /* 0x000fe2000001088d */
[----:B------:R3:W-:Y:S01]  /*12020*/  MUFU.EX2 R252, R0 ;  /* 0x0000000000fc7308 */ /* 0x0007e20000000800 */
[C---:B------:R-:W-:Y:S02]  /*12030*/  FMUL.FTZ R40, R2.reuse, R180 ;  /* 0x000000b402287220 */ /* 0x040fe40000410000 */
[C---:B------:R-:W-:Y:S01]  /*12040*/  FMUL.FTZ R44, R2.reuse, R184 ;  /* 0x000000b8022c7220 */ /* 0x040fe20000410000 */
[----:B-1----:R-:W-:Y:S01]  /*12050*/  MOV R46, R29 ;  /* 0x0000001d002e7202 */ /* 0x002fe20000000f00 */
[----:B------:R-:W-:Y:S02]  /*12060*/  FMUL.FTZ R29, R2, R169 ;  /* 0x000000a9021d7220 */ /* 0x000fe40000410000 */
[----:B------:R-:W-:Y:S01]  /*12070*/  FMUL.FTZ R7, R132, R147 ;  /* 0x0000009384077220 */ /* 0x000fe20000410000 */
[----:B------:R-:W-:Y:S01]  /*12080*/  F2FP.PACK_AB R192, R46, R221 ;  /* 0x000000dd2ec0723e */ /* 0x000fe200000000ff */
[C---:B------:R-:W-:Y:S01]  /*12090*/  FMUL.FTZ R8, R2.reuse, R148 ;  /* 0x0000009402087220 */ /* 0x040fe20000410000 */
[----:B------:R-:W1:Y:S01]  /*120a0*/  MUFU.EX2 R47, R16 ;  /* 0x00000010002f7308 */ /* 0x000e620000000800 */
[C---:B------:R-:W-:Y:S02]  /*120b0*/  FMUL.FTZ R9, R2.reuse, R149 ;  /* 0x0000009502097220 */ /* 0x040fe40000410000 */
[C---:B------:R-:W-:Y:S02]  /*120c0*/  FMUL.FTZ R12, R2.reuse, R152 ;  /* 0x00000098020c7220 */ /* 0x040fe40000410000 */
[----:B--2---:R-:W-:Y:S02]  /*120d0*/  FMUL.FTZ R4, R133, R144 ;  /* 0x0000009085047220 */ /* 0x004fe40000410000 */
[C---:B------:R-:W-:Y:S02]  /*120e0*/  FMUL.FTZ R24, R2.reuse, R164 ;  /* 0x000000a402187220 */ /* 0x040fe40000410000 */
[C---:B------:R-:W-:Y:S01]  /*120f0*/  FMUL.FTZ R25, R2.reuse, R165 ;  /* 0x000000a502197220 */ /* 0x040fe20000410000 */
[----:B------:R-:W2:Y:S01]  /*12100*/  MUFU.EX2 R48, R19 ;  /* 0x0000001300307308 */ /* 0x000ea20000000800 */
[C---:B------:R-:W-:Y:S02]  /*12110*/  FMUL.FTZ R41, R2.reuse, R181 ;  /* 0x000000b502297220 */ /* 0x040fe40000410000 */
[C---:B------:R-:W-:Y:S02]  /*12120*/  FMUL.FTZ R45, R2.reuse, R185 ;  /* 0x000000b9022d7220 */ /* 0x040fe40000410000 */
[----:B---3--:R-:W-:Y:S02]  /*12130*/  FFMA.FTZ R0, R13, c[0x0][0x2d0], -R134 ;  /* 0x0000b4000d007a23 */ /* 0x008fe40000010886 */
[C---:B------:R-:W-:Y:S02]  /*12140*/  FMUL.FTZ R13, R2.reuse, R153 ;  /* 0x00000099020d7220 */ /* 0x040fe40000410000 */
[C---:B------:R-:W-:Y:S01]  /*12150*/  FMUL.FTZ R56, R2.reuse, R56 ;  /* 0x0000003802387220 */ /* 0x040fe20000410000 */
[----:B------:R3:W4:Y:S01]  /*12160*/  MUFU.EX2 R18, R0 ;  /* 0x0000000000127308 */ /* 0x0007220000000800 */
[C---:B------:R-:W-:Y:S02]  /*12170*/  FMUL.FTZ R57, R2.reuse, R57 ;  /* 0x0000003902397220 */ /* 0x040fe40000410000 */
[C---:B------:R-:W-:Y:S01]  /*12180*/  FMUL.FTZ R60, R2.reuse, R60 ;  /* 0x0000003c023c7220 */ /* 0x040fe20000410000 */
[----:B-1----:R-:W-:Y:S01]  /*12190*/  MOV R180, R47 ;  /* 0x0000002f00b47202 */ /* 0x002fe20000000f00 */
[----:B------:R-:W-:Y:S02]  /*121a0*/  FMUL.FTZ R16, R133, R156 ;  /* 0x0000009c85107220 */ /* 0x000fe40000410000 */
[----:B------:R-:W-:Y:S02]  /*121b0*/  FMUL.FTZ R61, R2, R61 ;  /* 0x0000003d023d7220 */ /* 0x000fe40000410000 */
[C---:B------:R-:W-:Y:S01]  /*121c0*/  FMUL.FTZ R67, R132.reuse, R67 ;  /* 0x0000004384437220 */ /* 0x040fe20000410000 */
[----:B------:R-:W1:Y:S01]  /*121d0*/  MUFU.EX2 R51, R5 ;  /* 0x0000000500337308 */ /* 0x000e620000000800 */
[C---:B------:R-:W-:Y:S02]  /*121e0*/  FMUL.FTZ R70, R132.reuse, R70 ;  /* 0x0000004684467220 */ /* 0x040fe40000410000 */
[C---:B------:R-:W-:Y:S01]  /*121f0*/  FMUL.FTZ R71, R132.reuse, R71 ;  /* 0x0000004784477220 */ /* 0x040fe20000410000 */
[----:B--2---:R-:W-:Y:S01]  /*12200*/  MOV R175, R48 ;  /* 0x0000003000af7202 */ /* 0x004fe20000000f00 */
[----:B------:R-:W-:Y:S02]  /*12210*/  FMUL.FTZ R19, R132, R159 ;  /* 0x0000009f84137220 */ /* 0x000fe40000410000 */
[C---:B------:R-:W-:Y:S02]  /*12220*/  FMUL.FTZ R72, R2.reuse, R72 ;  /* 0x0000004802487220 */ /* 0x040fe40000410000 */
[C---:B------:R-:W-:Y:S01]  /*12230*/  FMUL.FTZ R73, R2.reuse, R73 ;  /* 0x0000004902497220 */ /* 0x040fe20000410000 */
[----:B------:R-:W2:Y:S01]  /*12240*/  MUFU.EX2 R244, R17 ;  /* 0x0000001100f47308 */ /* 0x000ea20000000800 */
[C---:B------:R-:W-:Y:S02]  /*12250*/  FMUL.FTZ R76, R2.reuse, R76 ;  /* 0x0000004c024c7220 */ /* 0x040fe40000410000 */
[----:B------:R-:W-:Y:S01]  /*12260*/  FMUL.FTZ R77, R2, R77 ;  /* 0x0000004d024d7220 */ /* 0x000fe20000410000 */
[----:B---3--:R-:W-:Y:S01]  /*12270*/  FSEL R0, R3, RZ, P0 ;  /* 0x000000ff03007208 */ /* 0x008fe20000000000 */
[C---:B------:R-:W-:Y:S01]  /*12280*/  FMUL.FTZ R82, R132.reuse, R82 ;  /* 0x0000005284527220 */ /* 0x040fe20000410000 */
[----:B----4-:R-:W-:Y:S01]  /*12290*/  F2FP.PACK_AB R147, R49, R18 ;  /* 0x000000123193723e */ /* 0x010fe200000000ff */
[----:B------:R-:W-:Y:S01]  /*122a0*/  FMUL.FTZ R83, R132, R83 ;  /* 0x0000005384537220 */ /* 0x000fe20000410000 */
[----:B------:R-:W-:Y:S01]  /*122b0*/  ISETP.GT.AND P0, PT, R242, UR8, PT ;  /* 0x00000008f2007c0c */ /* 0x000fe2000bf04270 */
[----:B------:R-:W-:Y:S01]  /*122c0*/  FADD.FTZ R0, -R0, R139 ;  /* 0x0000008b00007221 */ /* 0x000fe20000010100 */
[----:B------:R-:W-:Y:S01]  /*122d0*/  MOV R139, R6 ;  /* 0x00000006008b7202 */ /* 0x000fe20000000f00 */
[----:B------:R-:W-:Y:S01]  /*122e0*/  FMUL.FTZ R6, R132, R146 ;  /* 0x0000009284067220 */ /* 0x000fe20000410000 */
[----:B------:R-:W-:Y:S01]  /*122f0*/  F2FP.PACK_AB R146, R50, R48 ;  /* 0x000000303292723e */ /* 0x000fe200000000ff */
[----:B------:R-:W-:Y:S01]  /*12300*/  FMUL.FTZ R0, R0, c[0x0][0x2d0] ;  /* 0x0000b40000007a20 */ /* 0x000fe20000410000 */
[----:B------:R-:W-:Y:S01]  /*12310*/  F2FP.PACK_AB R144, R139, R47 ;  /* 0x0000002f8b90723e */ /* 0x000fe200000000ff */
[C---:B------:R-:W-:Y:S01]  /*12320*/  FMUL.FTZ R48, R133.reuse, R188 ;  /* 0x000000bc85307220 */ /* 0x040fe20000410000 */
[----:B------:R-:W-:Y:S01]  /*12330*/  MOV R169, R139 ;  /* 0x0000008b00a97202 */ /* 0x000fe20000000f00 */
[----:B------:R3:W4:Y:S01]  /*12340*/  MUFU.EX2 R17, R22 ;  /* 0x0000001600117308 */ /* 0x0007220000000800 */
[----:B------:R-:W-:Y:S01]  /*12350*/  MOV R188, R49 ;  /* 0x0000003100bc7202 */ /* 0x000fe20000000f00 */
[C---:B------:R-:W-:Y:S01]  /*12360*/  FMUL.FTZ R49, R133.reuse, R189 ;  /* 0x000000bd85317220 */ /* 0x040fe20000410000 */
[----:B-1----:R-:W-:Y:S01]  /*12370*/  MOV R172, R51 ;  /* 0x0000003300ac7202 */ /* 0x002fe20000000f00 */
[----:B------:R-:W-:Y:S01]  /*12380*/  FMUL.FTZ R5, R133, R145 ;  /* 0x0000009185057220 */ /* 0x000fe20000410000 */
[----:B------:R-:W-:Y:S01]  /*12390*/  F2FP.PACK_AB R145, R252, R51 ;  /* 0x00000033fc91723e */ /* 0x000fe200000000ff */
[C---:B------:R-:W-:Y:S01]  /*123a0*/  FMUL.FTZ R51, R132.reuse, R191 ;  /* 0x000000bf84337220 */ /* 0x040fe20000410000 */
[----:B--2---:R-:W-:Y:S01]  /*123b0*/  F2FP.PACK_AB R193, R215, R244 ;  /* 0x000000f4d7c1723e */ /* 0x004fe200000000ff */
[C---:B------:R-:W-:Y:S02]  /*123c0*/  FMUL.FTZ R84, R133.reuse, R84 ;  /* 0x0000005485547220 */ /* 0x040fe40000410000 */
[----:B------:R1:W-:Y:S01]  /*123d0*/  MUFU.EX2 R139, R138 ;  /* 0x0000008a008b7308 */ /* 0x0003e20000000800 */
[----:B------:R-:W-:Y:S02]  /*123e0*/  FMUL.FTZ R85, R133, R85 ;  /* 0x0000005585557220 */ /* 0x000fe40000410000 */
[C---:B------:R-:W-:Y:S02]  /*123f0*/  FMUL.FTZ R86, R132.reuse, R86 ;  /* 0x0000005684567220 */ /* 0x040fe40000410000 */
[----:B------:R-:W-:Y:S02]  /*12400*/  FMUL.FTZ R87, R132, R87 ;  /* 0x0000005784577220 */ /* 0x000fe40000410000 */
[C---:B------:R-:W-:Y:S02]  /*12410*/  FMUL.FTZ R88, R2.reuse, R88 ;  /* 0x0000005802587220 */ /* 0x040fe40000410000 */
[C---:B------:R-:W-:Y:S01]  /*12420*/  FMUL.FTZ R89, R2.reuse, R89 ;  /* 0x0000005902597220 */ /* 0x040fe20000410000 */
[----:B------:R-:W2:Y:S01]  /*12430*/  MUFU.EX2 R0, R0 ;  /* 0x0000000000007308 */ /* 0x000ea20000000800 */
[C---:B------:R-:W-:Y:S02]  /*12440*/  FMUL.FTZ R92, R2.reuse, R92 ;  /* 0x0000005c025c7220 */ /* 0x040fe40000410000 */
[----:B------:R-:W-:Y:S01]  /*12450*/  FMUL.FTZ R93, R2, R93 ;  /* 0x0000005d025d7220 */ /* 0x000fe20000410000 */
[----:B---3--:R-:W3:Y:S01]  /*12460*/  LDSM.16.MT88.4 R20, [R225+0x2080] ;  /* 0x00208000e114783b */ /* 0x008ee20000004200 */
[-C--:B----4-:R-:W-:Y:S01]  /*12470*/  F2FP.PACK_AB R195, R251, R17.reuse ;  /* 0x00000011fbc3723e */ /* 0x090fe200000000ff */
[C---:B------:R-:W-:Y:S01]  /*12480*/  FMUL.FTZ R96, R133.reuse, R96 ;  /* 0x0000006085607220 */ /* 0x040fe20000410000 */
[----:B------:R-:W-:Y:S01]  /*12490*/  MOV R156, R17 ;  /* 0x00000011009c7202 */ /* 0x000fe20000000f00 */
[C---:B------:R-:W-:Y:S01]  /*124a0*/  FMUL.FTZ R17, R133.reuse, R157 ;  /* 0x0000009d85117220 */ /* 0x040fe20000410000 */
[----:B------:R-:W-:Y:S01]  /*124b0*/  MOV R157, R18 ;  /* 0x00000012009d7202 */ /* 0x000fe20000000f00 */
[----:B------:R-:W-:Y:S01]  /*124c0*/  FMUL.FTZ R18, R132, R158 ;  /* 0x0000009e84127220 */ /* 0x000fe20000410000 */
[----:B------:R-:W-:Y:S01]  /*124d0*/  MOV R181, R156 ;  /* 0x0000009c00b57202 */ /* 0x000fe20000000f00 */
[C---:B------:R-:W-:Y:S01]  /*124e0*/  FMUL.FTZ R97, R133.reuse, R97 ;  /* 0x0000006185617220 */ /* 0x040fe20000410000 */
[----:B------:R-:W-:Y:S01]  /*124f0*/  MOV R185, R157 ;  /* 0x0000009d00b97202 */ /* 0x000fe20000000f00 */
[--C-:B-1----:R-:W-:Y:S01]  /*12500*/  FFMA.FTZ R138, R198, c[0x0][0x2d0], -R141.reuse ;  /* 0x0000b400c68a7a23 */ /* 0x102fe2000001088d */
[----:B------:R-:W-:Y:S01]  /*12510*/  LDSM.16.MT88.4 R156, [R226+0x2880] ;  /* 0x00288000e29c783b */ /* 0x000fe20000004200 */
[C---:B------:R-:W-:Y:S02]  /*12520*/  FMUL.FTZ R98, R132.reuse, R98 ;  /* 0x0000006284627220 */ /* 0x040fe40000410000 */
[----:B------:R-:W-:Y:S02]  /*12530*/  FMUL.FTZ R99, R132, R99 ;  /* 0x0000006384637220 */ /* 0x000fe40000410000 */
[C---:B------:R-:W-:Y:S02]  /*12540*/  FMUL.FTZ R100, R133.reuse, R100 ;  /* 0x0000006485647220 */ /* 0x040fe40000410000 */
[----:B------:R-:W-:Y:S02]  /*12550*/  FMUL.FTZ R101, R133, R101 ;  /* 0x0000006585657220 */ /* 0x000fe40000410000 */
[C---:B--2---:R-:W-:Y:S02]  /*12560*/  FMUL.FTZ R47, R0.reuse, R187 ;  /* 0x000000bb002f7220 */ /* 0x044fe40000410000 */
[----:B------:R1:W-:Y:S01]  /*12570*/  MUFU.EX2 R187, R138 ;  /* 0x0000008a00bb7308 */ /* 0x0003e20000000800 */
[C---:B------:R-:W-:Y:S02]  /*12580*/  FMUL.FTZ R31, R0.reuse, R171 ;  /* 0x000000ab001f7220 */ /* 0x040fe40000410000 */
[C---:B------:R-:W-:Y:S02]  /*12590*/  FMUL.FTZ R10, R0.reuse, R150 ;  /* 0x00000096000a7220 */ /* 0x040fe40000410000 */
[C---:B------:R-:W-:Y:S02]  /*125a0*/  FMUL.FTZ R11, R0.reuse, R151 ;  /* 0x00000097000b7220 */ /* 0x040fe40000410000 */
[----:B------:R-:W2:Y:S01]  /*125b0*/  LDSM.16.MT88.4 R148, [R228+0x2080] ;  /* 0x00208000e494783b */ /* 0x000ea20000004200 */
[C---:B------:R-:W-:Y:S02]  /*125c0*/  FMUL.FTZ R14, R0.reuse, R154 ;  /* 0x0000009a000e7220 */ /* 0x040fe40000410000 */
[C---:B------:R-:W-:Y:S02]  /*125d0*/  FMUL.FTZ R15, R0.reuse, R155 ;  /* 0x0000009b000f7220 */ /* 0x040fe40000410000 */
[C---:B------:R-:W-:Y:S02]  /*125e0*/  FMUL.FTZ R26, R0.reuse, R166 ;  /* 0x000000a6001a7220 */ /* 0x040fe40000410000 */
[C---:B------:R-:W-:Y:S01]  /*125f0*/  FMUL.FTZ R27, R0.reuse, R167 ;  /* 0x000000a7001b7220 */ /* 0x040fe20000410000 */
[----:B------:R-:W4:Y:S01]  /*12600*/  LDSM.16.MT88.4 R152, [R227+0x2080] ;  /* 0x00208000e398783b */ /* 0x000f220000004200 */
[----:B------:R-:W-:Y:S01]  /*12610*/  FMUL.FTZ R43, R0, R183 ;  /* 0x000000b7002b7220 */ /* 0x000fe20000410000 */
[----:B------:R-:W-:Y:S01]  /*12620*/  MOV R183, R50 ;  /* 0x0000003200b77202 */ /* 0x000fe20000000f00 */
[-C--:B---3--:R-:W-:Y:S05]  /*12630*/  HMMA.16816.F32 R4, R192, R20.reuse, R4 ;  /* 0x00000014c004723c */ /* 0x088fea0000001804 */
[----:B------:R-:W-:Y:S01]  /*12640*/  LDSM.16.MT88.4 R164, [R227+0x2880] ;  /* 0x00288000e3a4783b */ /* 0x000fe20000004200 */
[--C-:B-1----:R-:W-:Y:S02]  /*12650*/  FFMA.FTZ R138, R197, c[0x0][0x2d0], -R142.reuse ;  /* 0x0000b400c58a7a23 */ /* 0x102fe4000001088e */
[C---:B------:R-:W-:Y:S02]  /*12660*/  HMMA.16816.F32 R8, R144.reuse, R20, R8 ;  /* 0x000000149008723c */ /* 0x040fe40000001808 */
[----:B------:R1:W-:Y:S02]  /*12670*/  MUFU.EX2 R184, R138 ;  /* 0x0000008a00b87308 */ /* 0x0003e40000000800 */
[----:B------:R-:W-:Y:S02]  /*12680*/  FMUL.FTZ R50, R132, R190 ;  /* 0x000000be84327220 */ /* 0x000fe40000410000 */
[C---:B------:R-:W-:Y:S01]  /*12690*/  FMUL.FTZ R42, R0.reuse, R182 ;  /* 0x000000b6002a7220 */ /* 0x040fe20000410000 */
[----:B------:R-:W-:Y:S01]  /*126a0*/  MOV R182, R252 ;  /* 0x000000fc00b67202 */ /* 0x000fe20000000f00 */
[-C--:B------:R-:W-:Y:S04]  /*126b0*/  HMMA.16816.F32 R12, R144, R22.reuse, R12 ;  /* 0x00000016900c723c */ /* 0x080fe8000000180c */
[C---:B------:R-:W-:Y:S02]  /*126c0*/  FMUL.FTZ R20, R133.reuse, R160 ;  /* 0x000000a085147220 */ /* 0x040fe40000410000 */
[----:B------:R-:W-:Y:S02]  /*126d0*/  FMUL.FTZ R21, R133, R161 ;  /* 0x000000a185157220 */ /* 0x000fe40000410000 */
[C---:B------:R-:W-:Y:S04]  /*126e0*/  HMMA.16816.F32 R16, R192.reuse, R22, R16 ;  /* 0x00000016c010723c */ /* 0x040fe80000001810 */
[C---:B------:R-:W-:Y:S02]  /*126f0*/  FMUL.FTZ R30, R0.reuse, R170 ;  /* 0x000000aa001e7220 */ /* 0x040fe40000410000 */
[----:B------:R-:W-:Y:S02]  /*12700*/  FMUL.FTZ R58, R0, R58 ;  /* 0x0000003a003a7220 */ /* 0x000fe40000410000 */
[C---:B------:R-:W-:Y:S04]  /*12710*/  FMUL.FTZ R22, R132.reuse, R162 ;  /* 0x000000a284167220 */ /* 0x040fe80000410000 */
[--C-:B-1----:R-:W-:Y:S02]  /*12720*/  FFMA.FTZ R138, R199, c[0x0][0x2d0], -R142.reuse ;  /* 0x0000b400c78a7a23 */ /* 0x102fe4000001088e */
[----:B------:R-:W-:Y:S02]  /*12730*/  FMUL.FTZ R23, R132, R163 ;  /* 0x000000a384177220 */ /* 0x000fe40000410000 */
[----:B------:R1:W-:Y:S01]  /*12740*/  MUFU.EX2 R189, R138 ;  /* 0x0000008a00bd7308 */ /* 0x0003e20000000800 */
[----:B------:R-:W-:Y:S01]  /*12750*/  LDSM.16.MT88.4 R160, [R228+0x2880] ;  /* 0x00288000e4a0783b */ /* 0x000fe20000004200 */
[C---:B------:R-:W-:Y:S02]  /*12760*/  FMUL.FTZ R59, R0.reuse, R59 ;  /* 0x0000003b003b7220 */ /* 0x040fe40000410000 */
[C---:B------:R-:W-:Y:S01]  /*12770*/  FMUL.FTZ R62, R0.reuse, R62 ;  /* 0x0000003e003e7220 */ /* 0x040fe20000410000 */
[-C--:B------:R-:W-:Y:S03]  /*12780*/  HMMA.16816.F32 R20, R192, R36.reuse, R20 ;  /* 0x00000024c014723c */ /* 0x080fe60000001814 */
[C---:B------:R-:W-:Y:S02]  /*12790*/  FMUL.FTZ R63, R0.reuse, R63 ;  /* 0x0000003f003f7220 */ /* 0x040fe40000410000 */
[C---:B------:R-:W-:Y:S02]  /*127a0*/  FMUL.FTZ R74, R0.reuse, R74 ;  /* 0x0000004a004a7220 */ /* 0x040fe40000410000 */
[C---:B------:R-:W-:Y:S01]  /*127b0*/  FMUL.FTZ R75, R0.reuse, R75 ;  /* 0x0000004b004b7220 */ /* 0x040fe20000410000 */
[C---:B------:R-:W-:Y:S04]  /*127c0*/  HMMA.16816.F32 R24, R144.reuse, R36, R24 ;  /* 0x000000249018723c */ /* 0x040fe80000001818 */
[C---:B------:R-:W-:Y:S02]  /*127d0*/  FMUL.FTZ R78, R0.reuse, R78 ;  /* 0x0000004e004e7220 */ /* 0x040fe40000410000 */
[----:B------:R-:W-:Y:S02]  /*127e0*/  FMUL.FTZ R79, R0, R79 ;  /* 0x0000004f004f7220 */ /* 0x000fe40000410000 */
[-C--:B------:R-:W-:Y:S04]  /*127f0*/  HMMA.16816.F32 R28, R144, R38.reuse, R28 ;  /* 0x00000026901c723c */ /* 0x080fe8000000181c */
[--C-:B-1----:R-:W-:Y:S02]  /*12800*/  FFMA.FTZ R138, R202, c[0x0][0x2d0], -R141.reuse ;  /* 0x0000b400ca8a7a23 */ /* 0x102fe4000001088d */
[C---:B------:R-:W-:Y:S01]  /*12810*/  FMUL.FTZ R36, R133.reuse, R176 ;  /* 0x000000b085247220 */ /* 0x040fe20000410000 */
[----:B------:R-:W-:Y:S01]  /*12820*/  MOV R176, R244 ;  /* 0x000000f400b07202 */ /* 0x000fe20000000f00 */
[C---:B------:R-:W-:Y:S01]  /*12830*/  HMMA.16816.F32 R32, R192.reuse, R38, R32 ;  /* 0x00000026c020723c */ /* 0x040fe20000001820 */
[----:B------:R1:W-:Y:S03]  /*12840*/  MUFU.EX2 R191, R138 ;  /* 0x0000008a00bf7308 */ /* 0x0003e60000000800 */
[----:B------:R-:W-:Y:S01]  /*12850*/  FMUL.FTZ R37, R133, R177 ;  /* 0x000000b185257220 */ /* 0x000fe20000410000 */
[----:B------:R-:W-:Y:S01]  /*12860*/  MOV R177, R221 ;  /* 0x000000dd00b17202 */ /* 0x000fe20000000f00 */
[----:B------:R-:W-:Y:S02]  /*12870*/  FMUL.FTZ R90, R0, R90 ;  /* 0x0000005a005a7220 */ /* 0x000fe40000410000 */
[----:B------:R-:W-:Y:S01]  /*12880*/  FMUL.FTZ R39, R132, R179 ;  /* 0x000000b384277220 */ /* 0x000fe20000410000 */
[----:B------:R-:W-:Y:S03]  /*12890*/  MOV R179, R46 ;  /* 0x0000002e00b37202 */ /* 0x000fe60000000f00 */
[----:B------:R-:W-:Y:S02]  /*128a0*/  FMUL.FTZ R46, R0, R186 ;  /* 0x000000ba002e7220 */ /* 0x000fe40000410000 */
[----:B------:R-:W-:Y:S01]  /*128b0*/  FMUL.FTZ R38, R132, R178 ;  /* 0x000000b284267220 */ /* 0x000fe20000410000 */
[----:B------:R-:W-:Y:S01]  /*128c0*/  MOV R178, R215 ;  /* 0x000000d700b27202 */ /* 0x000fe20000000f00 */
[C---:B------:R-:W-:Y:S02]  /*128d0*/  FMUL.FTZ R91, R0.reuse, R91 ;  /* 0x0000005b005b7220 */ /* 0x040fe40000410000 */
[C---:B------:R-:W-:Y:S02]  /*128e0*/  FMUL.FTZ R94, R0.reuse, R94 ;  /* 0x0000005e005e7220 */ /* 0x040fe40000410000 */
[----:B------:R-:W-:Y:S01]  /*128f0*/  FMUL.FTZ R95, R0, R95 ;  /* 0x0000005f005f7220 */ /* 0x000fe20000410000 */
[-C--:B--2---:R-:W-:Y:S03]  /*12900*/  HMMA.16816.F32 R36, R192, R148.reuse, R36 ;  /* 0x00000094c024723c */ /* 0x084fe60000001824 */
[C---:B------:R-:W-:Y:S02]  /*12910*/  FMUL.FTZ R102, R132.reuse, R102 ;  /* 0x0000006684667220 */ /* 0x040fe40000410000 */
[----:B-1----:R-:W-:Y:S02]  /*12920*/  FFMA.FTZ R138, R205, c[0x0][0x2d0], -R141 ;  /* 0x0000b400cd8a7a23 */ /* 0x002fe4000001088d */
[----:B------:R-:W-:Y:S01]  /*12930*/  FMUL.FTZ R103, R132, R103 ;  /* 0x0000006784677220 */ /* 0x000fe20000410000 */
[C---:B------:R-:W-:Y:S01]  /*12940*/  HMMA.16816.F32 R40, R144.reuse, R148, R40 ;  /* 0x000000949028723c */ /* 0x040fe20000001828 */
[----:B------:R1:W-:Y:S03]  /*12950*/  MUFU.EX2 R171, R138 ;  /* 0x0000008a00ab7308 */ /* 0x0003e60000000800 */
[C---:B------:R-:W-:Y:S02]  /*12960*/  FMUL.FTZ R104, R2.reuse, R104 ;  /* 0x0000006802687220 */ /* 0x040fe40000410000 */
[----:B------:R-:W-:Y:S02]  /*12970*/  FMUL.FTZ R105, R2, R105 ;  /* 0x0000006902697220 */ /* 0x000fe40000410000 */
[-C--:B------:R-:W-:Y:S04]  /*12980*/  HMMA.16816.F32 R44, R144, R150.reuse, R44 ;  /* 0x00000096902c723c */ /* 0x080fe8000000182c */
[C---:B------:R-:W-:Y:S02]  /*12990*/  FMUL.FTZ R106, R0.reuse, R106 ;  /* 0x0000006a006a7220 */ /* 0x040fe40000410000 */
[----:B------:R-:W-:Y:S02]  /*129a0*/  FMUL.FTZ R107, R0, R107 ;  /* 0x0000006b006b7220 */ /* 0x000fe40000410000 */
[C---:B------:R-:W-:Y:S01]  /*129b0*/  HMMA.16816.F32 R48, R192.reuse, R150, R48 ;  /* 0x00000096c030723c */ /* 0x040fe20000001830 */
[----:B------:R-:W2:Y:S03]  /*129c0*/  LDSM.16.MT88.4 R148, [R225+0x3880] ;  /* 0x00388000e194783b */ /* 0x000ea60000004200 */
[C---:B------:R-:W-:Y:S02]  /*129d0*/  FMUL.FTZ R108, R2.reuse, R108 ;  /* 0x0000006c026c7220 */ /* 0x040fe40000410000 */
[----:B------:R-:W-:Y:S02]  /*129e0*/  FMUL.FTZ R109, R2, R109 ;  /* 0x0000006d026d7220 */ /* 0x000fe40000410000 */
[-C--:B----4-:R-:W-:Y:S04]  /*129f0*/  HMMA.16816.F32 R52, R192, R152.reuse, R52 ;  /* 0x00000098c034723c */ /* 0x090fe80000001834 */
[--C-:B-1----:R-:W-:Y:S02]  /*12a00*/  FFMA.FTZ R138, R203, c[0x0][0x2d0], -R142.reuse ;  /* 0x0000b400cb8a7a23 */ /* 0x102fe4000001088e */
[C---:B------:R-:W-:Y:S02]  /*12a10*/  FMUL.FTZ R110, R0.reuse, R110 ;  /* 0x0000006e006e7220 */ /* 0x040fe40000410000 */
[C---:B------:R-:W-:Y:S01]  /*12a20*/  HMMA.16816.F32 R56, R144.reuse, R152, R56 ;  /* 0x000000989038723c */ /* 0x040fe20000001838 */
[----:B------:R1:W-:Y:S03]  /*12a30*/  MUFU.EX2 R196, R138 ;  /* 0x0000008a00c47308 */ /* 0x0003e60000000800 */
[----:B------:R-:W-:Y:S02]  /*12a40*/  FMUL.FTZ R111, R0, R111 ;  /* 0x0000006f006f7220 */ /* 0x000fe40000410000 */
[C---:B------:R-:W-:Y:S02]  /*12a50*/  FMUL.FTZ R112, R133.reuse, R112 ;  /* 0x0000007085707220 */ /* 0x040fe40000410000 */
[-C--:B------:R-:W-:Y:S04]  /*12a60*/  HMMA.16816.F32 R60, R144, R154.reuse, R60 ;  /* 0x0000009a903c723c */ /* 0x080fe8000000183c */
[C---:B------:R-:W-:Y:S02]  /*12a70*/  FMUL.FTZ R113, R133.reuse, R113 ;  /* 0x0000007185717220 */ /* 0x040fe40000410000 */
[C---:B------:R-:W-:Y:S02]  /*12a80*/  FMUL.FTZ R114, R132.reuse, R114 ;  /* 0x0000007284727220 */ /* 0x040fe40000410000 */
[C---:B------:R-:W-:Y:S01]  /*12a90*/  HMMA.16816.F32 R64, R192.reuse, R154, R64 ;  /* 0x0000009ac040723c */ /* 0x040fe20000001840 */
[----:B------:R-:W3:Y:S03]  /*12aa0*/  LDSM.16.MT88.4 R152, [R226+0x3880] ;  /* 0x00388000e298783b */ /* 0x000ee60000004200 */
[----:B------:R-:W-:Y:S02]  /*12ab0*/  FMUL.FTZ R115, R132, R115 ;  /* 0x0000007384737220 */ /* 0x000fe40000410000 */
[C---:B------:R-:W-:Y:S02]  /*12ac0*/  FMUL.FTZ R116, R133.reuse, R116 ;  /* 0x0000007485747220 */ /* 0x040fe40000410000 */
[C---:B------:R-:W-:Y:S01]  /*12ad0*/  FMUL.FTZ R117, R133.reuse, R117 ;  /* 0x0000007585757220 */ /* 0x040fe20000410000 */
[-C--:B--2---:R-:W-:Y:S03]  /*12ae0*/  HMMA.16816.F32 R68, R192, R148.reuse, R68 ;  /* 0x00000094c044723c */ /* 0x084fe60000001844 */
[----:B-1----:R-:W-:Y:S02]  /*12af0*/  FFMA.FTZ R138, R206, c[0x0][0x2d0], -R142 ;  /* 0x0000b400ce8a7a23 */ /* 0x002fe4000001088e */
[C---:B------:R-:W-:Y:S02]  /*12b00*/  FMUL.FTZ R118, R132.reuse, R118 ;  /* 0x0000007684767220 */ /* 0x040fe40000410000 */
[----:B------:R1:W-:Y:S01]  /*12b10*/  MUFU.EX2 R170, R138 ;  /* 0x0000008a00aa7308 */ /* 0x0003e20000000800 */
[C---:B------:R-:W-:Y:S04]  /*12b20*/  HMMA.16816.F32 R72, R144.reuse, R148, R72 ;  /* 0x000000949048723c */ /* 0x040fe80000001848 */
[----:B------:R-:W-:Y:S02]  /*12b30*/  FMUL.FTZ R119, R132, R119 ;  /* 0x0000007784777220 */ /* 0x000fe40000410000 */
[C---:B------:R-:W-:Y:S02]  /*12b40*/  FMUL.FTZ R120, R2.reuse, R120 ;  /* 0x0000007802787220 */ /* 0x040fe40000410000 */
[-C--:B------:R-:W-:Y:S04]  /*12b50*/  HMMA.16816.F32 R76, R144, R150.reuse, R76 ;  /* 0x00000096904c723c */ /* 0x080fe8000000184c */
[----:B------:R-:W-:Y:S02]  /*12b60*/  FMUL.FTZ R121, R2, R121 ;  /* 0x0000007902797220 */ /* 0x000fe40000410000 */
[C---:B------:R-:W-:Y:S02]  /*12b70*/  FMUL.FTZ R122, R0.reuse, R122 ;  /* 0x0000007a007a7220 */ /* 0x040fe40000410000 */
[C---:B------:R-:W-:Y:S01]  /*12b80*/  HMMA.16816.F32 R80, R192.reuse, R150, R80 ;  /* 0x00000096c050723c */ /* 0x040fe20000001850 */
[----:B------:R-:W2:Y:S03]  /*12b90*/  LDSM.16.MT88.4 R148, [R228+0x3880] ;  /* 0x00388000e494783b */ /* 0x000ea60000004200 */
[----:B------:R-:W-:Y:S02]  /*12ba0*/  FMUL.FTZ R123, R0, R123 ;  /* 0x0000007b007b7220 */ /* 0x000fe40000410000 */
[----:B------:R-:W-:Y:S02]  /*12bb0*/  FMUL.FTZ R124, R2, R124 ;  /* 0x0000007c027c7220 */ /* 0x000fe40000410000 */
[-C--:B---3--:R-:W-:Y:S04]  /*12bc0*/  HMMA.16816.F32 R84, R192, R152.reuse, R84 ;  /* 0x00000098c054723c */ /* 0x088fe80000001854 */
[--C-:B-1----:R-:W-:Y:S02]  /*12bd0*/  FFMA.FTZ R138, R204, c[0x0][0x2d0], -R143.reuse ;  /* 0x0000b400cc8a7a23 */ /* 0x102fe4000001088f */
[----:B------:R-:W-:Y:S02]  /*12be0*/  FMUL.FTZ R125, R2, R125 ;  /* 0x0000007d027d7220 */ /* 0x000fe40000410000 */
        /* <DEDUP_REMOVED lines=8> */
[----:B------:R-:W3:Y:S03]  /*12c70*/  LDSM.16.MT88.4 R152, [R227+0x3880] ;  /* 0x00388000e398783b */ /* 0x000ee60000004200 */
[C---:B------:R-:W-:Y:S02]  /*12c80*/  FMUL.FTZ R130, R132.reuse, R130 ;  /* 0x0000008284827220 */ /* 0x040fe40000410000 */
[----:B------:R-:W-:Y:S02]  /*12c90*/  FMUL.FTZ R131, R132, R131 ;  /* 0x0000008384837220 */ /* 0x000fe40000410000 */
[-C--:B--2---:R-:W-:Y:S04]  /*12ca0*/  HMMA.16816.F32 R100, R192, R148.reuse, R100 ;  /* 0x00000094c064723c */ /* 0x084fe80000001864 */
[--C-:B-1----:R-:W-:Y:S04]  /*12cb0*/  FFMA.FTZ R138, R201, c[0x0][0x2d0], -R143.reuse ;  /* 0x0000b400c98a7a23 */ /* 0x102fe8000001088f */
[----:B------:R1:W2:Y:S01]  /*12cc0*/  MUFU.EX2 R190, R138 ;  /* 0x0000008a00be7308 */ /* 0x0002a20000000800 */
[C---:B------:R-:W-:Y:S08]  /*12cd0*/  HMMA.16816.F32 R104, R144.reuse, R148, R104 ;  /* 0x000000949068723c */ /* 0x040ff00000001868 */
[-C--:B------:R-:W-:Y:S08]  /*12ce0*/  HMMA.16816.F32 R108, R144, R150.reuse, R108 ;  /* 0x00000096906c723c */ /* 0x080ff0000000186c */
[C---:B------:R-:W-:Y:S01]  /*12cf0*/  HMMA.16816.F32 R112, R192.reuse, R150, R112 ;  /* 0x00000096c070723c */ /* 0x040fe20000001870 */
[----:B------:R-:W4:Y:S03]  /*12d00*/  LDSM.16.MT88.4 R148, [R225+0x2880] ;  /* 0x00288000e194783b */ /* 0x000f260000004200 */
[--C-:B-1----:R-:W-:Y:S04]  /*12d10*/  FFMA.FTZ R138, R209, c[0x0][0x2d0], -R143.reuse ;  /* 0x0000b400d18a7a23 */ /* 0x102fe8000001088f */
[-C--:B---3--:R-:W-:Y:S01]  /*12d20*/  HMMA.16816.F32 R116, R192, R152.reuse, R116 ;  /* 0x00000098c074723c */ /* 0x088fe20000001874 */
[----:B------:R1:W-:Y:S07]  /*12d30*/  MUFU.EX2 R252, R138 ;  /* 0x0000008a00fc7308 */ /* 0x0003ee0000000800 */
[C---:B------:R-:W-:Y:S07]  /*12d40*/  HMMA.16816.F32 R120, R144.reuse, R152, R120 ;  /* 0x000000989078723c */ /* 0x040fee0000001878 */
[----:B--2---:R-:W-:Y:S01]  /*12d50*/  F2FP.PACK_AB R152, R190, R186 ;  /* 0x000000babe98723e */ /* 0x004fe200000000ff */
[-C--:B------:R-:W-:Y:S07]  /*12d60*/  HMMA.16816.F32 R124, R144, R154.reuse, R124 ;  /* 0x0000009a907c723c */ /* 0x080fee000000187c */
[----:B------:R-:W-:Y:S01]  /*12d70*/  F2FP.PACK_AB R145, R189, R184 ;  /* 0x000000b8bd91723e */ /* 0x000fe200000000ff */
[----:B------:R-:W-:Y:S04]  /*12d80*/  HMMA.16816.F32 R128, R192, R154, R128 ;  /* 0x0000009ac080723c */ /* 0x000fe80000001880 */
[----:B-1----:R-:W-:Y:S01]  /*12d90*/  FFMA.FTZ R138, R210, c[0x0][0x2d0], -R143 ;  /* 0x0000b400d28a7a23 */ /* 0x002fe2000001088f */
[----:B------:R-:W-:Y:S02]  /*12da0*/  F2FP.PACK_AB R146, R171, R191 ;  /* 0x000000bfab92723e */ /* 0x000fe400000000ff */
[----:B------:R-:W-:Y:S01]  /*12db0*/  F2FP.PACK_AB R147, R170, R196 ;  /* 0x000000c4aa93723e */ /* 0x000fe200000000ff */
[----:B------:R1:W2:Y:S01]  /*12dc0*/  MUFU.EX2 R251, R138 ;  /* 0x0000008a00fb7308 */ /* 0x0002a20000000800 */
[----:B------:R-:W-:Y:S07]  /*12dd0*/  F2FP.PACK_AB R144, R187, R139 ;  /* 0x0000008bbb90723e */ /* 0x000fee00000000ff */
[-C--:B----4-:R-:W-:Y:S05]  /*12de0*/  HMMA.16816.F32 R4, R144, R148.reuse, R4 ;  /* 0x000000949004723c */ /* 0x090fea0000001804 */
[--C-:B-1----:R-:W-:Y:S01]  /*12df0*/  FFMA.FTZ R138, R208, c[0x0][0x2d0], -R134.reuse ;  /* 0x0000b400d08a7a23 */ /* 0x102fe20000010886 */
[----:B--2---:R-:W-:Y:S03]  /*12e00*/  F2FP.PACK_AB R154, R251, R252 ;  /* 0x000000fcfb9a723e */ /* 0x004fe600000000ff */
        /* <DEDUP_REMOVED lines=33> */
[-C--:B------:R-:W-:Y:S01]  /*13020*/  HMMA.16816.F32 R52, R144, R164.reuse, R52 ;  /* 0x000000a49034723c */ /* 0x080fe20000001834 */
[----:B------:R1:W5:Y:S01]  /*13030*/  MUFU.EX2 R210, R138 ;  /* 0x0000008a00d27308 */ /* 0x0003620000000800 */
[----:B------:R-:W-:Y:S06]  /*13040*/  LDSM.16.MT88.4 R196, [R227+0x3080] ;  /* 0x00308000e3c4783b */ /* 0x000fec0000004200 */
[C---:B------:R-:W-:Y:S08]  /*13050*/  HMMA.16816.F32 R56, R152.reuse, R164, R56 ;  /* 0x000000a49838723c */ /* 0x040ff00000001838 */
[-C--:B------:R-:W-:Y:S08]  /*13060*/  HMMA.16816.F32 R60, R152, R166.reuse, R60 ;  /* 0x000000a6983c723c */ /* 0x080ff0000000183c */
[C---:B------:R-:W-:Y:S04]  /*13070*/  HMMA.16816.F32 R64, R144.reuse, R166, R64 ;  /* 0x000000a69040723c */ /* 0x040fe80000001840 */
[--C-:B-1----:R-:W-:Y:S01]  /*13080*/  FFMA.FTZ R138, R249, c[0x0][0x2d0], -R141.reuse ;  /* 0x0000b400f98a7a23 */ /* 0x102fe2000001088d */
[----:B------:R-:W-:Y:S01]  /*13090*/  MOV R249, R191 ;  /* 0x000000bf00f97202 */ /* 0x000fe20000000f00 */
[----:B------:R-:W-:Y:S01]  /*130a0*/  FFMA.FTZ R141, R248, c[0x0][0x2d0], -R141 ;  /* 0x0000b400f88d7a23 */ /* 0x000fe2000001088d */
[----:B------:R-:W-:Y:S01]  /*130b0*/  MOV R248, R190 ;  /* 0x000000be00f87202 */ /* 0x000fe20000000f00 */
[-C--:B--2---:R-:W-:Y:S01]  /*130c0*/  HMMA.16816.F32 R68, R144, R148.reuse, R68 ;  /* 0x000000949044723c */ /* 0x084fe20000001844 */
[----:B------:R1:W-:Y:S07]  /*130d0*/  MUFU.EX2 R209, R138 ;  /* 0x0000008a00d17308 */ /* 0x0003ee0000000800 */
[C---:B------:R-:W-:Y:S03]  /*130e0*/  HMMA.16816.F32 R72, R152.reuse, R148, R72 ;  /* 0x000000949848723c */ /* 0x040fe60000001848 */
[----:B------:R5:W2:Y:S05]  /*130f0*/  MUFU.EX2 R208, R141 ;  /* 0x0000008d00d07308 */ /* 0x000aaa0000000800 */
[-C--:B------:R-:W-:Y:S08]  /*13100*/  HMMA.16816.F32 R76, R152, R150.reuse, R76 ;  /* 0x00000096984c723c */ /* 0x080ff0000000184c */
[C---:B------:R-:W-:Y:S01]  /*13110*/  HMMA.16816.F32 R80, R144.reuse, R150, R80 ;  /* 0x000000969050723c */ /* 0x040fe20000001850 */
[----:B------:R-:W2:Y:S03]  /*13120*/  LDSM.16.MT88.4 R148, [R227+0x4080] ;  /* 0x00408000e394783b */ /* 0x000ea60000004200 */
[--C-:B-1----:R-:W-:Y:S01]  /*13130*/  FFMA.FTZ R138, R245, c[0x0][0x2d0], -R142.reuse ;  /* 0x0000b400f58a7a23 */ /* 0x102fe2000001088e */
[----:B------:R-:W-:Y:S01]  /*13140*/  MOV R245, R189 ;  /* 0x000000bd00f57202 */ /* 0x000fe20000000f00 */
[----:B------:R-:W-:Y:S01]  /*13150*/  FFMA.FTZ R142, R247, c[0x0][0x2d0], -R142 ;  /* 0x0000b400f78e7a23 */ /* 0x000fe2000001088e */
[----:B------:R-:W-:Y:S01]  /*13160*/  MOV R247, R188 ;  /* 0x000000bc00f77202 */ /* 0x000fe20000000f00 */
[-C--:B---3--:R-:W-:Y:S01]  /*13170*/  HMMA.16816.F32 R84, R144, R156.reuse, R84 ;  /* 0x0000009c9054723c */ /* 0x088fe20000001854 */
[----:B------:R1:W-:Y:S01]  /*13180*/  MUFU.EX2 R207, R138 ;  /* 0x0000008a00cf7308 */ /* 0x0003e20000000800 */
[----:B------:R-:W-:Y:S02]  /*13190*/  LDSM.16.MT88.4 R188, [R228+0x3080] ;  /* 0x00308000e4bc783b */ /* 0x000fe40000004200 */
[----:B-----5:R-:W-:Y:S04]  /*131a0*/  F2FP.PACK_AB R141, R210, R211 ;  /* 0x000000d3d28d723e */ /* 0x020fe800000000ff */
[C---:B------:R-:W-:Y:S03]  /*131b0*/  HMMA.16816.F32 R88, R152.reuse, R156, R88 ;  /* 0x0000009c9858723c */ /* 0x040fe60000001858 */
[----:B------:R2:W-:Y:S05]  /*131c0*/  MUFU.EX2 R206, R142 ;  /* 0x0000008e00ce7308 */ /* 0x0005ea0000000800 */
[-C--:B------:R-:W-:Y:S08]  /*131d0*/  HMMA.16816.F32 R92, R152, R158.reuse, R92 ;  /* 0x0000009e985c723c */ /* 0x080ff0000000185c */
[C---:B------:R-:W-:Y:S01]  /*131e0*/  HMMA.16816.F32 R96, R144.reuse, R158, R96 ;  /* 0x0000009e9060723c */ /* 0x040fe20000001860 */
[----:B------:R-:W3:Y:S03]  /*131f0*/  LDSM.16.MT88.4 R156, [R225+0x3080] ;  /* 0x00308000e19c783b */ /* 0x000ee60000004200 */
[--C-:B-1----:R-:W-:Y:S01]  /*13200*/  FFMA.FTZ R138, R219, c[0x0][0x2d0], -R143.reuse ;  /* 0x0000b400db8a7a23 */ /* 0x102fe2000001088f */
[----:B------:R-:W-:Y:S03]  /*13210*/  MOV R219, R187 ;  /* 0x000000bb00db7202 */ /* 0x000fe60000000f00 */
[-C--:B----4-:R-:W-:Y:S01]  /*13220*/  HMMA.16816.F32 R100, R144, R160.reuse, R100 ;  /* 0x000000a09064723c */ /* 0x090fe20000001864 */
[----:B------:R1:W-:Y:S03]  /*13230*/  MUFU.EX2 R205, R138 ;  /* 0x0000008a00cd7308 */ /* 0x0003e60000000800 */
[----:B--2---:R-:W-:Y:S04]  /*13240*/  F2FP.PACK_AB R142, R208, R209 ;  /* 0x000000d1d08e723e */ /* 0x004fe800000000ff */
[C---:B------:R-:W-:Y:S08]  /*13250*/  HMMA.16816.F32 R104, R152.reuse, R160, R104 ;  /* 0x000000a09868723c */ /* 0x040ff00000001868 */
[-C--:B------:R-:W-:Y:S08]  /*13260*/  HMMA.16816.F32 R108, R152, R162.reuse, R108 ;  /* 0x000000a2986c723c */ /* 0x080ff0000000186c */
[C---:B------:R-:W-:Y:S04]  /*13270*/  HMMA.16816.F32 R112, R144.reuse, R162, R112 ;  /* 0x000000a29070723c */ /* 0x040fe80000001870 */
[--C-:B-1----:R-:W-:Y:S01]  /*13280*/  FFMA.FTZ R138, R223, c[0x0][0x2d0], -R143.reuse ;  /* 0x0000b400df8a7a23 */ /* 0x102fe2000001088f */
[----:B------:R-:W-:Y:S03]  /*13290*/  MOV R223, R186 ;  /* 0x000000ba00df7202 */ /* 0x000fe60000000f00 */
[-C--:B------:R-:W-:Y:S01]  /*132a0*/  HMMA.16816.F32 R116, R144, R148.reuse, R116 ;  /* 0x000000949074723c */ /* 0x080fe20000001874 */
[----:B------:R1:W2:Y:S07]  /*132b0*/  MUFU.EX2 R204, R138 ;  /* 0x0000008a00cc7308 */ /* 0x0002ae0000000800 */
[C---:B------:R-:W-:Y:S08]  /*132c0*/  HMMA.16816.F32 R120, R152.reuse, R148, R120 ;  /* 0x000000949878723c */ /* 0x040ff00000001878 */
[-C--:B------:R-:W-:Y:S08]  /*132d0*/  HMMA.16816.F32 R124, R152, R150.reuse, R124 ;  /* 0x00000096987c723c */ /* 0x080ff0000000187c */
        /* <DEDUP_REMOVED lines=8> */
[----:B--2---:R-:W-:Y:S04]  /*13360*/  F2FP.PACK_AB R192, R204, R205 ;  /* 0x000000cdccc0723e */ /* 0x004fe800000000ff */
[----:B------:R2:W4:Y:S01]  /*13370*/  MUFU.EX2 R202, R143 ;  /* 0x0000008f00ca7308 */ /* 0x0005220000000800 */
[--C-:B-1----:R-:W-:Y:S01]  /*13380*/  FFMA.FTZ R138, R214, c[0x0][0x2d0], -R134.reuse ;  /* 0x0000b400d68a7a23 */ /* 0x102fe20000010886 */
[----:B------:R-:W-:Y:S08]  /*13390*/  MOV R214, R139 ;  /* 0x0000008b00d67202 */ /* 0x000ff00000000f00 */
[----:B------:R1:W-:Y:S01]  /*133a0*/  MUFU.EX2 R139, R138 ;  /* 0x0000008a008b7308 */ /* 0x0003e20000000800 */
[----:B--2---:R-:W-:Y:S02]  /*133b0*/  F2FP.PACK_AB R143, R206, R207 ;  /* 0x000000cfce8f723e */ /* 0x004fe400000000ff */
[----:B----4-:R-:W-:Y:S01]  /*133c0*/  F2FP.PACK_AB R194, R202, R203 ;  /* 0x000000cbcac2723e */ /* 0x010fe200000000ff */
[--C-:B-1----:R-:W-:Y:S01]  /*133d0*/  FFMA.FTZ R138, R212, c[0x0][0x2d0], -R134.reuse ;  /* 0x0000b400d48a7a23 */ /* 0x102fe20000010886 */
[----:B------:R-:W-:Y:S02]  /*133e0*/  MOV R212, R183 ;  /* 0x000000b700d47202 */ /* 0x000fe40000000f00 */
[----:B------:R-:W-:Y:S03]  /*133f0*/  MOV R183, R172 ;  /* 0x000000ac00b77202 */ /* 0x000fe60000000f00 */
[----:B------:R1:W2:Y:S02]  /*13400*/  MUFU.EX2 R200, R138 ;  /* 0x0000008a00c87308 */ /* 0x0002a40000000800 */
[--C-:B-1----:R-:W-:Y:S01]  /*13410*/  FFMA.FTZ R138, R213, c[0x0][0x2d0], -R134.reuse ;  /* 0x0000b400d58a7a23 */ /* 0x102fe20000010886 */
[----:B------:R-:W-:Y:S01]  /*13420*/  MOV R213, R182 ;  /* 0x000000b600d57202 */ /* 0x000fe20000000f00 */
[----:B------:R-:W-:Y:S01]  /*13430*/  FFMA.FTZ R134, R140, c[0x0][0x2d0], -R134 ;  /* 0x0000b4008c867a23 */ /* 0x000fe20000010886 */
[----:B------:R-:W-:Y:S02]  /*13440*/  MOV R182, R175 ;  /* 0x000000af00b67202 */ /* 0x000fe40000000f00 */
[----:B------:R-:W1:Y:S03]  /*13450*/  LDSM.16.MT88.4 R172, [R226+0x3080] ;  /* 0x00308000e2ac783b */ /* 0x000e660000004200 */
[----:B------:R-:W-:Y:S01]  /*13460*/  MUFU.EX2 R138, R138 ;  /* 0x0000008a008a7308 */ /* 0x000fe20000000800 */
[----:B------:R-:W-:Y:S02]  /*13470*/  F2FP.PACK_AB R140, R218, R215 ;  /* 0x000000d7da8c723e */ /* 0x000fe400000000ff */
[----:B--2---:R-:W-:Y:S05]  /*13480*/  F2FP.PACK_AB R193, R200, R139 ;  /* 0x0000008bc8c1723e */ /* 0x004fea00000000ff */
[-C--:B---3--:R-:W-:Y:S01]  /*13490*/  HMMA.16816.F32 R144, R140, R156.reuse, R4 ;  /* 0x0000009c8c90723c */ /* 0x088fe20000001804 */
[----:B------:R-:W2:Y:S01]  /*134a0*/  LDSM.16.MT88.4 R4, [R225+0x4880] ;  /* 0x00488000e104783b */ /* 0x000ea20000004200 */
        /* <DEDUP_REMOVED lines=8> */
[-C--:B-1----:R-:W-:Y:S01]  /*13530*/  HMMA.16816.F32 R160, R140, R172.reuse, R20 ;  /* 0x000000ac8ca0723c */ /* 0x082fe20000001814 */
[----:B------:R-:W5:Y:S06]  /*13540*/  LDL.LU R20, [R1+0x10] ;  /* 0x0000100001147983 */ /* 0x000f6c0000300800 */
[----:B------:R-:W-:Y:S01]  /*13550*/  MOV R21, R183 ;  /* 0x000000b700157202 */ /* 0x000fe20000000f00 */
[C---:B------:R-:W-:Y:S04]  /*13560*/  HMMA.16816.F32 R164, R192.reuse, R172, R24 ;  /* 0x000000acc0a4723c */ /* 0x040fe80000001818 */
[----:B------:R-:W-:Y:S02]  /*13570*/  MOV R23, R185 ;  /* 0x000000b900177202 */ /* 0x000fe40000000f00 */
[----:B------:R-:W-:Y:S02]  /*13580*/  MOV R22, R184 ;  /* 0x000000b800167202 */ /* 0x000fe40000000f00 */
[----:B------:R-:W-:Y:S04]  /*13590*/  MOV R24, R169 ;  /* 0x000000a900187202 */ /* 0x000fe80000000f00 */
[----:B------:R-:W-:Y:S02]  /*135a0*/  MOV R25, R168 ;  /* 0x000000a800197202 */ /* 0x000fe40000000f00 */
[-C--:B------:R-:W-:Y:S01]  /*135b0*/  HMMA.16816.F32 R168, R192, R174.reuse, R28 ;  /* 0x000000aec0a8723c */ /* 0x080fe2000000181c */
[----:B------:R-:W5:Y:S02]  /*135c0*/  LDL.LU R28, [R1+0x8] ;  /* 0x00000800011c7983 */ /* 0x000f640000300800 */
[----:B------:R-:W-:Y:S02]  /*135d0*/  MOV R27, R182 ;  /* 0x000000b6001b7202 */ /* 0x000fe40000000f00 */
[----:B------:R-:W-:Y:S02]  /*135e0*/  MOV R26, R181 ;  /* 0x000000b5001a7202 */ /* 0x000fe40000000f00 */
[----:B------:R-:W-:Y:S01]  /*135f0*/  MOV R30, R179 ;  /* 0x000000b3001e7202 */ /* 0x000fe20000000f00 */
[C---:B------:R-:W-:Y:S01]  /*13600*/  HMMA.16816.F32 R172, R140.reuse, R174, R32 ;  /* 0x000000ae8cac723c */ /* 0x040fe20000001820 */
[----:B------:R-:W5:Y:S03]  /*13610*/  LDL.LU R33, [R1+0xc] ;  /* 0x00000c0001217983 */ /* 0x000f660000300800 */
[----:B------:R-:W-:Y:S01]  /*13620*/  MOV R31, R178 ;  /* 0x000000b2001f7202 */ /* 0x000fe20000000f00 */
[----:B------:R-:W5:Y:S01]  /*13630*/  LDL.LU R35, [R1+0x4] ;  /* 0x0000040001237983 */ /* 0x000f620000300800 */
[----:B------:R-:W-:Y:S02]  /*13640*/  MOV R29, R180 ;  /* 0x000000b4001d7202 */ /* 0x000fe40000000f00 */
[----:B------:R-:W-:Y:S04]  /*13650*/  MOV R32, R177 ;  /* 0x000000b100207202 */ /* 0x000fe80000000f00 */
[----:B------:R-:W-:Y:S02]  /*13660*/  MOV R34, R176 ;  /* 0x000000b000227202 */ /* 0x000fe40000000f00 */
        /* <DEDUP_REMOVED lines=8> */
[-C--:B--2---:R-:W-:Y:S08]  /*136f0*/  HMMA.16816.F32 R68, R140, R4.reuse, R68 ;  /* 0x000000048c44723c */ /* 0x084ff00000001844 */
        /* <DEDUP_REMOVED lines=15> */
[----:B------:R-:W-:Y:S04]  /*137f0*/  FFMA.FTZ R4, R2, R28, R29 ;  /* 0x0000001c02047223 */ /* 0x000fe8000001001d */
        /* <DEDUP_REMOVED lines=44> */
[----:B------:R-:W-:Y:S01]  /*13ac0*/  FADD.FTZ R4, R203, R4 ;  /* 0x00000004cb047221 */ /* 0x000fe20000010000 */
[----:B------:R1:W-:Y:S01]  /*13ad0*/  STL [R1+0xc], R0 ;  /* 0x00000c0001007387 */ /* 0x0003e20000100800 */
[----:B------:R-:W-:Y:S02]  /*13ae0*/  FADD.FTZ R2, R200, R2 ;  /* 0x00000002c8027221 */ /* 0x000fe40000010000 */
[----:B------:R-:W-:Y:S01]  /*13af0*/  FADD.FTZ R4, R202, R4 ;  /* 0x00000004ca047221 */ /* 0x000fe20000010000 */
[----:B------:R2:W-:Y:S01]  /*13b00*/  STL [R1+0x4], R5 ;  /* 0x0000040501007387 */ /* 0x0005e20000100800 */
[----:B------:R-:W-:Y:S01]  /*13b10*/  FADD.FTZ R2, R138, R2 ;  /* 0x000000028a027221 */ /* 0x000fe20000010000 */
[----:B------:R-:W-:Y:S02]  /*13b20*/  MOV R138, R135 ;  /* 0x00000087008a7202 */ /* 0x000fe40000000f00 */
[----:B------:R2:W-:Y:S01]  /*13b30*/  STL [R1+0x8], R4 ;  /* 0x0000080401007387 */ /* 0x0005e20000100800 */
[----:B------:R-:W-:Y:S01]  /*13b40*/  FADD.FTZ R2, R134, R2 ;  /* 0x0000000286027221 */ /* 0x000fe20000010000 */
[----:B------:R-:W-:Y:S04]  /*13b50*/  MOV R134, R136 ;  /* 0x0000008800867202 */ /* 0x000fe80000000f00 */
[----:B------:R2:W-:Y:S01]  /*13b60*/  STL [R1+0x10], R2 ;  /* 0x0000100201007387 */ /* 0x0005e20000100800 */
[----:B-1----:R-:W-:Y:S04]  /*13b70*/  IADD3 R0, R242, -0x1, RZ ;  /* 0xfffffffff2007810 */ /* 0x002fe80007ffe0ff */
[----:B------:R-:W-:Y:S01]  /*13b80*/  MOV R242, R0 ;  /* 0x0000000000f27202 */ /* 0x000fe20000000f00 */
[----:B------:R-:W-:-:S05]  /*13b90*/  @P0 BRA `(.L_x_941) ;  /* 0xffffb53000000947 */ /* 0x000fca000383ffff */
.L_x_924:
[----:B-123--:R-:W2:Y:S04]  /*13ba0*/  LDL.LU R0, [R1+0xc] ;  /* 0x00000c0001007983 */ /* 0x00eea80000300800 */
        /* <DEDUP_REMOVED lines=26> */
[----:B------:R-:W-:Y:S01]  /*13d50*/  FSETP.NE.FTZ.AND P2, PT, R9, RZ, PT ;  /* 0x000000ff0900720b */ /* 0x000fe20003f55000 */
[----:B----4-:R-:W-:-:S03]  /*13d60*/  FADD.FTZ R8, R2, R8 ;  /* 0x0000000802087221 */ /* 0x010fc60000010000 */
[----:B------:R-:W-:Y:S02]  /*13d70*/  FSETP.NE.FTZ.AND P1, PT, R6, RZ, PT ;  /* 0x000000ff0600720b */ /* 0x000fe40003f35000 */
[----:B------:R-:W-:-:S03]  /*13d80*/  MOV R2, RZ ;  /* 0x000000ff00027202 */ /* 0x000fc60000000f00 */
[----:B------:R-:W1:Y:S01]  /*13d90*/  @P3 MUFU.RCP R0, R5 ;  /* 0x0000000500003308 */ /* 0x000e620000001000 */
[----:B------:R-:W-:-:S07]  /*13da0*/  FSETP.NE.FTZ.AND P0, PT, R8, RZ, PT ;  /* 0x000000ff0800720b */ /* 0x000fce0003f15000 */
[----:B------:R-:W-:Y:S01]  /*13db0*/  @P2 MUFU.RCP R4, R9 ;  /* 0x0000000900042308 */ /* 0x000fe20000001000 */
[----:B-1----:R-:W-:-:S07]  /*13dc0*/  FMUL.FTZ R144, R0, R144 ;  /* 0x0000009000907220 */ /* 0x002fce0000410000 */
        /* <DEDUP_REMOVED lines=19> */
[C---:B------:R-:W-:Y:S01]  /*13f00*/  FMUL.FTZ R68, R0.reuse, R68 ;  /* 0x0000004400447220 */ /* 0x040fe20000410000 */
[----:B------:R-:W-:Y:S01]  /*13f10*/  @P0 MUFU.LG2 R6, R8 ;  /* 0x0000000800060308 */ /* 0x000fe20000000c00 */
        /* <DEDUP_REMOVED lines=16> */
[----:B-1----:R-:W-:-:S02]  /*14020*/  FMUL.FTZ R148, R2, R148 ;  /* 0x0000009402947220 */ /* 0x002fc40000410000 */
[C---:B------:R-:W-:Y:S02]  /*14030*/  FMUL.FTZ R149, R2.reuse, R149 ;  /* 0x0000009502957220 */ /* 0x040fe40000410000 */
[C---:B------:R-:W-:Y:S01]  /*14040*/  FMUL.FTZ R152, R2.reuse, R152 ;  /* 0x0000009802987220 */ /* 0x040fe20000410000 */
[----:B------:R1:W2:Y:S01]  /*14050*/  @P0 MUFU.RCP R0, R8 ;  /* 0x0000000800000308 */ /* 0x0002a20000001000 */
[C---:B------:R-:W-:Y:S02]  /*14060*/  FMUL.FTZ R153, R2.reuse, R153 ;  /* 0x0000009902997220 */ /* 0x040fe40000410000 */
[C---:B------:R-:W-:Y:S02]  /*14070*/  FMUL.FTZ R164, R2.reuse, R164 ;  /* 0x000000a402a47220 */ /* 0x040fe40000410000 */
[C---:B------:R-:W-:Y:S02]  /*14080*/  FMUL.FTZ R165, R2.reuse, R165 ;  /* 0x000000a502a57220 */ /* 0x040fe40000410000 */
[----:B------:R-:W-:-:S02]  /*14090*/  FMUL.FTZ R168, R2, R168 ;  /* 0x000000a802a87220 */ /* 0x000fc40000410000 */
[C---:B------:R-:W-:Y:S02]  /*140a0*/  FMUL.FTZ R169, R2.reuse, R169 ;  /* 0x000000a902a97220 */ /* 0x040fe40000410000 */
[C---:B------:R-:W-:Y:S02]  /*140b0*/  FMUL.FTZ R180, R2.reuse, R180 ;  /* 0x000000b402b47220 */ /* 0x040fe40000410000 */
[C---:B------:R-:W-:Y:S02]  /*140c0*/  FMUL.FTZ R181, R2.reuse, R181 ;  /* 0x000000b502b57220 */ /* 0x040fe40000410000 */
[C---:B------:R-:W-:Y:S01]  /*140d0*/  FMUL.FTZ R184, R2.reuse, R184 ;  /* 0x000000b802b87220 */ /* 0x040fe20000410000 */
[----:B-1----:R-:W-:Y:S01]  /*140e0*/  @P0 MOV R8, 0x3f317218 ;  /* 0x3f31721800080802 */ /* 0x002fe20000000f00 */
        /* <DEDUP_REMOVED lines=55> */
[C---:B--2---:R-:W-:Y:S02]  /*14460*/  FMUL.FTZ R150, R0.reuse, R150 ;  /* 0x0000009600967220 */ /* 0x044fe40000410000 */
        /* <DEDUP_REMOVED lines=30> */
[----:B------:R-:W-:Y:S01]  /*14650*/  FMUL.FTZ R127, R0, R127 ;  /* 0x0000007f007f7220 */ /* 0x000fe20000410000 */
[----:B------:R-:W-:Y:S01]  /*14660*/  @P1 MOV R0, 0x3f317218 ;  /* 0x3f31721800001802 */ /* 0x000fe20000000f00 */
[----:B------:R-:W-:-:S02]  /*14670*/  @P2 FMUL.FTZ R5, R2, c[0x0][0x2d0] ;  /* 0x0000b40002052a20 */ /* 0x000fc40000410000 */
[----:B------:R-:W-:Y:S02]  /*14680*/  @P3 FMUL.FTZ R10, R4, c[0x0][0x2d0] ;  /* 0x0000b400040a3a20 */ /* 0x000fe40000410000 */
[----:B------:R-:W-:Y:S02]  /*14690*/  @P1 FMUL.FTZ R2, R0, c[0x0][0x2d0] ;  /* 0x0000b40000021a20 */ /* 0x000fe40000410000 */
[----:B------:R-:W-:Y:S02]  /*146a0*/  @P3 FMUL.FTZ R11, R11, 0.69314718246459960938 ;  /* 0x3f3172180b0b3820 */ /* 0x000fe40000410000 */
[----:B------:R-:W-:Y:S02]  /*146b0*/  @P2 FMUL.FTZ R9, R9, 0.69314718246459960938 ;  /* 0x3f31721809092820 */ /* 0x000fe40000410000 */
[----:B------:R-:W-:Y:S02]  /*146c0*/  @P1 FMUL.FTZ R7, R7, 0.69314718246459960938 ;  /* 0x3f31721807071820 */ /* 0x000fe40000410000 */
[----:B------:R-:W-:-:S02]  /*146d0*/  @P0 FMUL.FTZ R4, R6, 0.69314718246459960938 ;  /* 0x3f31721806040820 */ /* 0x000fc40000410000 */
[----:B------:R-:W-:Y:S02]  /*146e0*/  @P0 FMUL.FTZ R0, R8, c[0x0][0x2d0] ;  /* 0x0000b40008000a20 */ /* 0x000fe40000410000 */
[----:B------:R-:W-:Y:S02]  /*146f0*/  @P3 FFMA.FTZ R38, R10, R137, R11 ;  /* 0x000000890a263223 */ /* 0x000fe4000001000b */
[----:B------:R-:W-:Y:S02]  /*14700*/  @P2 FFMA.FTZ R39, R5, R136, R9 ;  /* 0x0000008805272223 */ /* 0x000fe40000010009 */
[----:B------:R-:W-:Y:S02]  /*14710*/  @P1 FFMA.FTZ R40, R2, R135, R7 ;  /* 0x0000008702281223 */ /* 0x000fe40000010007 */
[----:B------:R-:W-:Y:S02]  /*14720*/  @P0 FFMA.FTZ R41, R0, R3, R4 ;  /* 0x0000000300290223 */ /* 0x000fe40000010004 */
.L_x_880:
[----:B------:R-:W-:Y:S05]  /*14730*/  @P4 BRA `(.L_x_942) ;  /* 0x00001ae000004947 */ /* 0x000fea0003800000 */
[----:B------:R-:W1:Y:S01]  /*14740*/  S2R R13, SR_TID.X ;  /* 0x00000000000d7919 */ /* 0x000e620000002100 */
[----:B------:R-:W-:Y:S01]  /*14750*/  F2FP.PACK_AB R43, R43, R52 ;  /* 0x000000342b2b723e */ /* 0x000fe200000000ff */
[----:B------:R-:W-:Y:S01]  /*14760*/  BSSY B0, `(.L_x_943) ;  /* 0x0000134000007945 */ /* 0x000fe20003800000 */
[----:B------:R-:W-:Y:S01]  /*14770*/  F2FP.PACK_AB R36, R36, R80 ;  /* 0x000000502424723e */ /* 0x000fe200000000ff */
[----:B------:R-:W2:Y:S01]  /*14780*/  S2R R20, SR_CTAID.Y ;  /* 0x0000000000147919 */ /* 0x000ea20000002600 */
[----:B------:R-:W-:Y:S01]  /*14790*/  F2FP.PACK_AB R54, R55, R54 ;  /* 0x000000363736723e */ /* 0x000fe200000000ff */
[----:B------:R-:W-:Y:S01]  /*147a0*/  IMAD.MOV.U32 R55, RZ, RZ, c[0x0][0x4e8] ;  /* 0x00013a00ff377624 */ /* 0x000fe200078e00ff */
[----:B------:R-:W-:Y:S01]  /*147b0*/  F2FP.PACK_AB R47, R47, R144 ;  /* 0x000000902f2f723e */ /* 0x000fe200000000ff */
[----:B------:R-:W3:Y:S01]  /*147c0*/  S2R R14, SR_CTAID.Z ;  /* 0x00000000000e7919 */ /* 0x000ee20000002700 */
[----:B------:R-:W-:-:S02]  /*147d0*/  F2FP.PACK_AB R146, R147, R146 ;  /* 0x000000929392723e */ /* 0x000fc400000000ff */
[C---:B------:R-:W-:Y:S01]  /*147e0*/  ISETP.NE.AND P0, PT, R55.reuse, 0x1, PT ;  /* 0x000000013700780c */ /* 0x040fe20003f05270 */
[----:B------:R-:W4:Y:S01]  /*147f0*/  S2R R80, SR_CTAID.X ;  /* 0x0000000000507919 */ /* 0x000f220000002500 */
[----:B------:R-:W-:Y:S01]  /*14800*/  IMAD R55, R55, c[0x0][0x388], RZ ;  /* 0x0000e20037377a24 */ /* 0x000fe200078e02ff */
[----:B------:R-:W-:Y:S02]  /*14810*/  F2FP.PACK_AB R45, R45, R156 ;  /* 0x0000009c2d2d723e */ /* 0x000fe400000000ff */
[----:B------:R-:W-:Y:S01]  /*14820*/  BAR.SYNC.DEFER_BLOCKING 0x1, 0x80 ;  /* 0x0042000000007b1d */ /* 0x000fe20000010000 */
[----:B------:R-:W-:Y:S02]  /*14830*/  F2FP.PACK_AB R158, R159, R158 ;  /* 0x0000009e9f9e723e */ /* 0x000fe400000000ff */
[----:B------:R-:W-:Y:S02]  /*14840*/  F2FP.PACK_AB R148, R149, R148 ;  /* 0x000000949594723e */ /* 0x000fe400000000ff */
[----:B------:R-:W-:-:S02]  /*14850*/  F2FP.PACK_AB R150, R151, R150 ;  /* 0x000000969796723e */ /* 0x000fc400000000ff */
[----:B------:R-:W-:Y:S02]  /*14860*/  F2FP.PACK_AB R152, R153, R152 ;  /* 0x000000989998723e */ /* 0x000fe400000000ff */
[----:B-1----:R-:W-:Y:S02]  /*14870*/  SHF.R.S32.HI R19, RZ, 0x1f, R13 ;  /* 0x0000001fff137819 */ /* 0x002fe4000001140d */
[----:B------:R-:W-:Y:S01]  /*14880*/  F2FP.PACK_AB R154, R155, R154 ;  /* 0x0000009a9b9a723e */ /* 0x000fe200000000ff */
[----:B--2---:R-:W-:Y:S01]  /*14890*/  IMAD.WIDE.U32 R16, R20, c[0x0][0x490], RZ ;  /* 0x0001240014107a25 */ /* 0x004fe200078e00ff */
[----:B------:R-:W-:Y:S02]  /*148a0*/  SHF.R.S32.HI R0, RZ, 0x1f, R20 ;  /* 0x0000001fff007819 */ /* 0x000fe40000011414 */
[CC--:B------:R-:W-:Y:S02]  /*148b0*/  LEA.HI R2, R19.reuse, R13.reuse, RZ, 0x2 ;  /* 0x0000000d13027211 */ /* 0x0c0fe400078f10ff */
[CC--:B------:R-:W-:Y:S01]  /*148c0*/  LEA.HI R7, R19.reuse, R13.reuse, RZ, 0x5 ;  /* 0x0000000d13077211 */ /* 0x0c0fe200078f28ff */
[C---:B------:R-:W-:Y:S01]  /*148d0*/  IMAD R4, R0.reuse, c[0x0][0x490], RZ ;  /* 0x0001240000047a24 */ /* 0x040fe200078e02ff */
[----:B------:R-:W-:Y:S01]  /*148e0*/  LEA.HI R10, R19, R13, RZ, 0x3 ;  /* 0x0000000d130a7211 */ /* 0x000fe200078f18ff */
[----:B------:R-:W-:Y:S01]  /*148f0*/  IMAD R3, R0, c[0x0][0x3e8], RZ ;  /* 0x0000fa0000037a24 */ /* 0x000fe200078e02ff */
[----:B------:R-:W-:Y:S01]  /*14900*/  SHF.R.S32.HI R8, RZ, 0x2, R2 ;  /* 0x00000002ff087819 */ /* 0x000fe20000011402 */
[C---:B------:R-:W-:Y:S01]  /*14910*/  IMAD R4, R20.reuse, c[0x0][0x494], R4 ;  /* 0x0001250014047a24 */ /* 0x040fe200078e0204 */
[----:B------:R-:W-:Y:S01]  /*14920*/  SHF.R.S32.HI R0, RZ, 0x1f, R2 ;  /* 0x0000001fff007819 */ /* 0x000fe20000011402 */
[----:B------:R-:W-:Y:S01]  /*14930*/  IMAD R3, R20, c[0x0][0x3ec], R3 ;  /* 0x0000fb0014037a24 */ /* 0x000fe200078e0203 */
[----:B------:R-:W-:Y:S01]  /*14940*/  LOP3.LUT R11, R7, 0xffffffe0, RZ, 0xc0, !PT ;  /* 0xffffffe0070b7812 */ /* 0x000fe200078ec0ff */
[----:B------:R-:W-:Y:S01]  /*14950*/  IMAD.IADD R5, R17, 0x1, R4 ;  /* 0x0000000111057824 */ /* 0x000fe200078e0204 */
[----:B------:R-:W-:Y:S01]  /*14960*/  LOP3.LUT R12, R10, 0xfffffff8, RZ, 0xc0, !PT ;  /* 0xfffffff80a0c7812 */ /* 0x000fe200078ec0ff */
[----:B------:R-:W-:Y:S01]  /*14970*/  IMAD.MOV.U32 R4, RZ, RZ, R16 ;  /* 0x000000ffff047224 */ /* 0x000fe200078e0010 */
[----:B------:R-:W-:Y:S01]  /*14980*/  LEA.HI R6, R0, R8, RZ, 0x3 ;  /* 0x0000000800067211 */ /* 0x000fe200078f18ff */
[C---:B------:R-:W-:Y:S01]  /*14990*/  IMAD.IADD R0, R13.reuse, 0x1, -R11 ;  /* 0x000000010d007824 */ /* 0x040fe200078e0a0b */
[----:B------:R-:W-:Y:S01]  /*149a0*/  LOP3.LUT R2, R2, 0xfffffffc, RZ, 0xc0, !PT ;  /* 0xfffffffc02027812 */ /* 0x000fe200078ec0ff */
[----:B------:R-:W-:Y:S01]  /*149b0*/  IMAD.IADD R11, R13, 0x1, -R12 ;  /* 0x000000010d0b7824 */ /* 0x000fe200078e0a0c */
[----:B------:R-:W-:Y:S01]  /*149c0*/  LOP3.LUT R6, R6, 0xfffffff8, RZ, 0xc0, !PT ;  /* 0xfffffff806067812 */ /* 0x000fe200078ec0ff */
[----:B------:R-:W-:Y:S01]  /*149d0*/  IMAD.WIDE.U32 R20, R20, c[0x0][0x3e8], RZ ;  /* 0x0000fa0014147a25 */ /* 0x000fe200078e00ff */
[----:B------:R-:W-:-:S02]  /*149e0*/  SHF.R.S32.HI R12, RZ, 0x1f, R0 ;  /* 0x0000001fff0c7819 */ /* 0x000fc40000011400 */
[----:B------:R-:W-:Y:S01]  /*149f0*/  LEA.HI R19, R19, R13, RZ, 0x6 ;  /* 0x0000000d13137211 */ /* 0x000fe200078f30ff */
[----:B------:R-:W-:Y:S01]  /*14a00*/  IMAD.IADD R9, R13, 0x1, -R2 ;  /* 0x000000010d097824 */ /* 0x000fe200078e0a02 */
[----:B---3--:R-:W-:Y:S01]  /*14a10*/  SHF.R.S32.HI R13, RZ, 0x1f, R14 ;  /* 0x0000001fff0d7819 */ /* 0x008fe2000001140e */
[----:B------:R-:W-:Y:S01]  /*14a20*/  IMAD.IADD R8, R8, 0x1, -R6 ;  /* 0x0000000108087824 */ /* 0x000fe200078e0a06 */
[----:B------:R-:W-:Y:S01]  /*14a30*/  LOP3.LUT P3, RZ, R0, 0x3, RZ, 0xc0, !PT ;  /* 0x0000000300ff7812 */ /* 0x000fe2000786c0ff */
[----:B------:R-:W-:Y:S01]  /*14a40*/  IMAD.IADD R3, R21, 0x1, R3 ;  /* 0x0000000115037824 */ /* 0x000fe200078e0203 */
[----:B------:R-:W-:Y:S01]  /*14a50*/  LEA.HI R16, R12, R0, RZ, 0x2 ;  /* 0x000000000c107211 */ /* 0x000fe200078f10ff */
[C---:B------:R-:W-:Y:S01]  /*14a60*/  IMAD R22, R13.reuse, c[0x0][0x498], RZ ;  /* 0x000126000d167a24 */ /* 0x040fe200078e02ff */
[--C-:B------:R-:W-:Y:S01]  /*14a70*/  SHF.R.S32.HI R6, RZ, 0x5, R7.reuse ;  /* 0x00000005ff067819 */ /* 0x100fe20000011407 */
[----:B------:R-:W-:Y:S01]  /*14a80*/  IMAD R17, R13, c[0x0][0x3f0], RZ ;  /* 0x0000fc000d117a24 */ /* 0x000fe200078e02ff */
[----:B------:R-:W-:Y:S01]  /*14a90*/  SHF.R.S32.HI R0, RZ, 0x1f, R7 ;  /* 0x0000001fff007819 */ /* 0x000fe20000011407 */
[----:B------:R-:W-:Y:S01]  /*14aa0*/  IMAD.MOV.U32 R2, RZ, RZ, R20 ;  /* 0x000000ffff027224 */ /* 0x000fe200078e0014 */
[----:B------:R-:W-:Y:S01]  /*14ab0*/  SHF.R.S32.HI R52, RZ, 0x3, R10 ;  /* 0x00000003ff347819 */ /* 0x000fe2000001140a */
[----:B------:R-:W-:Y:S01]  /*14ac0*/  IMAD.WIDE.U32 R20, R14, c[0x0][0x498], R4 ;  /* 0x000126000e147a25 */ /* 0x000fe200078e0004 */
[----:B------:R-:W-:-:S02]  /*14ad0*/  LEA.HI R0, R0, R6, RZ, 0x2 ;  /* 0x0000000600007211 */ /* 0x000fc400078f10ff */
[----:B------:R-:W-:Y:S01]  /*14ae0*/  F2FP.PACK_AB R49, R49, R160 ;  /* 0x000000a03131723e */ /* 0x000fe200000000ff */
[----:B------:R-:W-:Y:S01]  /*14af0*/  IMAD.SHL.U32 R4, R52, 0x40, RZ ;  /* 0x0000004034047824 */ /* 0x000fe200078e00ff */
[----:B------:R-:W-:Y:S01]  /*14b00*/  F2FP.PACK_AB R162, R163, R162 ;  /* 0x000000a2a3a2723e */ /* 0x000fe200000000ff */
[----:B------:R-:W-:Y:S01]  /*14b10*/  IMAD R22, R14, c[0x0][0x49c], R22 ;  /* 0x000127000e167a24 */ /* 0x000fe200078e0216 */
[----:B------:R-:W-:Y:S01]  /*14b20*/  F2FP.PACK_AB R48, R48, R172 ;  /* 0x000000ac3030723e */ /* 0x000fe200000000ff */
[C---:B------:R-:W-:Y:S01]  /*14b30*/  IMAD R17, R14.reuse, c[0x0][0x3f4], R17 ;  /* 0x0000fd000e117a24 */ /* 0x040fe200078e0211 */
[----:B------:R-:W-:Y:S01]  /*14b40*/  F2FP.PACK_AB R174, R175, R174 ;  /* 0x000000aeafae723e */ /* 0x000fe200000000ff */
[----:B------:R-:W-:Y:S01]  /*14b50*/  IMAD.WIDE.U32 R14, R14, c[0x0][0x3f0], R2 ;  /* 0x0000fc000e0e7a25 */ /* 0x000fe200078e0002 */
[----:B------:R-:W-:Y:S02]  /*14b60*/  LOP3.LUT R3, R0, 0xffffffc, RZ, 0xc0, !PT ;  /* 0x0ffffffc00037812 */ /* 0x000fe400078ec0ff */
[----:B------:R-:W-:Y:S01]  /*14b70*/  LEA.HI R2, R9, R9, RZ, 0x1 ;  /* 0x0000000909027211 */ /* 0x000fe200078f08ff */
[----:B------:R-:W-:Y:S01]  /*14b80*/  IMAD.SHL.U32 R12, R11, 0x8, RZ ;  /* 0x000000080b0c7824 */ /* 0x000fe200078e00ff */
[----:B------:R-:W-:Y:S01]  /*14b90*/  LOP3.LUT R0, R4, 0x1c0, RZ, 0xc0, !PT ;  /* 0x000001c004007812 */ /* 0x000fe200078ec0ff */
[----:B------:R-:W-:Y:S01]  /*14ba0*/  IMAD.IADD R7, R6, 0x1, -R3 ;  /* 0x0000000106077824 */ /* 0x000fe200078e0a03 */
[----:B------:R-:W-:Y:S01]  /*14bb0*/  LOP3.LUT R4, R2, 0x1ffffffe, RZ, 0xc0, !PT ;  /* 0x1ffffffe02047812 */ /* 0x000fe200078ec0ff */
[----:B------:R-:W-:Y:S01]  /*14bc0*/  IMAD R18, R6, 0x200, R9 ;  /* 0x0000020006127824 */ /* 0x000fe200078e0209 */
[----:B------:R-:W-:Y:S01]  /*14bd0*/  SHF.R.U32.HI R5, RZ, 0x3, R0 ;  /* 0x00000003ff057819 */ /* 0x000fe20000011600 */
[----:B------:R-:W-:Y:S01]  /*14be0*/  IMAD.SHL.U32 R6, R8, 0x40, RZ ;  /* 0x0000004008067824 */ /* 0x000fe200078e00ff */
[----:B------:R-:W-:Y:S01]  /*14bf0*/  LOP3.LUT R3, R0, 0x38, R12, 0xf8, !PT ;  /* 0x0000003800037812 */ /* 0x000fe200078ef80c */
[----:B------:R-:W-:Y:S01]  /*14c00*/  IMAD.SHL.U32 R0, R2, 0x20, RZ ;  /* 0x0000002002007824 */ /* 0x000fe200078e00ff */
[----:B------:R-:W-:Y:S01]  /*14c10*/  F2FP.PACK_AB R164, R165, R164 ;  /* 0x000000a4a5a4723e */ /* 0x000fe200000000ff */
[----:B------:R-:W-:Y:S01]  /*14c20*/  IMAD.IADD R9, R9, 0x1, -R4 ;  /* 0x0000000109097824 */ /* 0x000fe200078e0a04 */
[----:B------:R-:W-:-:S02]  /*14c30*/  LOP3.LUT R4, R8, 0x1, RZ, 0xc0, !PT ;  /* 0x0000000108047812 */ /* 0x000fc400078ec0ff */
[----:B------:R-:W-:Y:S01]  /*14c40*/  LOP3.LUT R2, R0, 0xffffffc0, RZ, 0xc0, !PT ;  /* 0xffffffc000027812 */ /* 0x000fe200078ec0ff */
[----:B------:R-:W-:Y:S01]  /*14c50*/  IMAD R0, R11, 0x10, R52 ;  /* 0x000000100b007824 */ /* 0x000fe200078e0234 */
[----:B------:R-:W-:Y:S02]  /*14c60*/  ISETP.NE.U32.AND P4, PT, R4, 0x1, PT ;  /* 0x000000010400780c */ /* 0x000fe40003f85070 */
[----:B------:R-:W-:Y:S01]  /*14c70*/  LOP3.LUT R13, R3, R5, RZ, 0x3c, !PT ;  /* 0x00000005030d7212 */ /* 0x000fe200078e3cff */
[----:B----4-:R-:W-:Y:S01]  /*14c80*/  IMAD R4, R80, 0x80, R0 ;  /* 0x0000008050047824 */ /* 0x010fe200078e0200 */
[----:B------:R-:W-:Y:S01]  /*14c90*/  SHF.R.S32.HI R3, RZ, 0x2, R16 ;  /* 0x00000002ff037819 */ /* 0x000fe20000011410 */
[----:B------:R-:W-:Y:S01]  /*14ca0*/  IMAD R10, R9, 0x8, R2 ;  /* 0x00000008090a7824 */ /* 0x000fe200078e0202 */
[----:B------:R-:W-:Y:S01]  /*14cb0*/  R2P PR, R8, 0x6 ;  /* 0x0000000608007804 */ /* 0x000fe20000000000 */
[----:B------:R-:W-:Y:S01]  /*14cc0*/  @P0 IMAD.HI.U32 R8, R4, c[0x0][0x4ec], RZ ;  /* 0x00013b0004080a27 */ /* 0x000fe200078e00ff */
[----:B------:R-:W-:-:S02]  /*14cd0*/  LOP3.LUT R6, R6, 0x1c0, RZ, 0xc0, !PT ;  /* 0x000001c006067812 */ /* 0x000fc400078ec0ff */
[----:B------:R-:W-:Y:S01]  /*14ce0*/  F2FP.PACK_AB R166, R167, R166 ;  /* 0x000000a6a7a6723e */ /* 0x000fe200000000ff */
[----:B------:R-:W-:Y:S01]  /*14cf0*/  IMAD R5, R7, 0x10, R3 ;  /* 0x0000001007057824 */ /* 0x000fe200078e0203 */
[----:B------:R-:W-:Y:S01]  /*14d00*/  LEA.HI R9, R6, R6, RZ, 0x1d ;  /* 0x0000000606097211 */ /* 0x000fe200078fe8ff */
[----:B------:R-:W-:Y:S01]  /*14d10*/  IMAD.SHL.U32 R7, R19, 0x8, RZ ;  /* 0x0000000813077824 */ /* 0x000fe200078e00ff */
[----:B------:R-:W-:Y:S01]  /*14d20*/  F2FP.PACK_AB R168, R169, R168 ;  /* 0x000000a8a9a8723e */ /* 0x000fe200000000ff */
[----:B------:R-:W-:Y:S01]  /*14d30*/  IMAD.MOV.U32 R0, RZ, RZ, R4 ;  /* 0x000000ffff007224 */ /* 0x000fe200078e0004 */
[----:B------:R-:W-:Y:S01]  /*14d40*/  @P0 SHF.R.U32.HI R0, RZ, c[0x0][0x4f0], R8 ;  /* 0x00013c00ff000a19 */ /* 0x000fe20000011608 */
[----:B------:R-:W-:Y:S01]  /*14d50*/  IMAD.IADD R11, R5, 0x1, R10 ;  /* 0x00000001050b7824 */ /* 0x000fe200078e020a */
[----:B------:R-:W-:Y:S01]  /*14d60*/  LOP3.LUT R13, R13, 0x7ffffe00, R7, 0xf8, !PT ;  /* 0x7ffffe000d0d7812 */ /* 0x000fe200078ef807 */
[----:B------:R-:W-:Y:S01]  /*14d70*/  IMAD R5, R80, 0x80, R5 ;  /* 0x0000008050057824 */ /* 0x000fe200078e0205 */
[----:B------:R-:W-:Y:S01]  /*14d80*/  SHF.R.S32.HI R7, RZ, 0x1f, R0 ;  /* 0x0000001fff077819 */ /* 0x000fe20000011400 */
[----:B------:R-:W-:Y:S01]  /*14d90*/  IMAD.IADD R3, R15, 0x1, R17 ;  /* 0x000000010f037824 */ /* 0x000fe200078e0211 */
[----:B------:R-:W-:Y:S01]  /*14da0*/  F2FP.PACK_AB R170, R171, R170 ;  /* 0x000000aaabaa723e */ /* 0x000fe200000000ff */
[----:B------:R-:W-:Y:S01]  /*14db0*/  IMAD.MOV.U32 R2, RZ, RZ, R14 ;  /* 0x000000ffff027224 */ /* 0x000fe200078e000e */
[----:B------:R-:W-:Y:S01]  /*14dc0*/  IADD3 R8, R5, 0x8, RZ ;  /* 0x0000000805087810 */ /* 0x000fe20007ffe0ff */
[----:B------:R-:W-:Y:S01]  /*14dd0*/  IMAD R7, R7, c[0x0][0x3e0], RZ ;  /* 0x0000f80007077a24 */ /* 0x000fe200078e02ff */
[-C--:B------:R-:W-:Y:S01]  /*14de0*/  ISETP.GE.OR P6, PT, R5, R55.reuse, P3 ;  /* 0x000000370500720c */ /* 0x080fe20001fc6670 */
[----:B------:R-:W-:Y:S01]  /*14df0*/  IMAD.MOV R6, RZ, RZ, -R0 ;  /* 0x000000ffff067224 */ /* 0x000fe200078e0a00 */
[----:B------:R-:W-:Y:S01]  /*14e00*/  ISETP.GE.OR P5, PT, R8, R55, P3 ;  /* 0x000000370800720c */ /* 0x000fe20001fa6670 */
[----:B------:R-:W-:Y:S01]  /*14e10*/  IMAD.U32 R10, R18, 0x2, R9 ;  /* 0x00000002120a7824 */ /* 0x000fe200078e0009 */
[----:B------:R-:W-:Y:S01]  /*14e20*/  F2FP.PACK_AB R46, R46, R176 ;  /* 0x000000b02e2e723e */ /* 0x000fe200000000ff */
[----:B------:R-:W-:Y:S01]  /*14e30*/  IMAD.WIDE.U32 R8, R0, c[0x0][0x3e0], R2 ;  /* 0x0000f80000087a25 */ /* 0x000fe200078e0002 */
[----:B------:R-:W-:-:S02]  /*14e40*/  F2FP.PACK_AB R178, R179, R178 ;  /* 0x000000b2b3b2723e */ /* 0x000fc400000000ff */
[----:B------:R-:W-:Y:S01]  /*14e50*/  F2FP.PACK_AB R44, R44, R188 ;  /* 0x000000bc2c2c723e */ /* 0x000fe200000000ff */
[----:B------:R-:W-:Y:S01]  /*14e60*/  IMAD R7, R0, c[0x0][0x3e4], R7 ;  /* 0x0000f90000077a24 */ /* 0x000fe200078e0207 */
[----:B------:R-:W-:Y:S01]  /*14e70*/  F2FP.PACK_AB R190, R191, R190 ;  /* 0x000000bebfbe723e */ /* 0x000fe200000000ff */
[----:B------:R-:W-:Y:S01]  /*14e80*/  IMAD R18, R6, c[0x0][0x4e8], R4 ;  /* 0x00013a0006127a24 */ /* 0x000fe200078e0204 */
[----:B------:R-:W-:Y:S01]  /*14e90*/  F2FP.PACK_AB R180, R181, R180 ;  /* 0x000000b4b5b4723e */ /* 0x000fe200000000ff */
[----:B------:R-:W-:Y:S01]  /*14ea0*/  IMAD.SHL.U32 R0, R10, 0x2, RZ ;  /* 0x000000020a007824 */ /* 0x000fe200078e00ff */
[C---:B------:R-:W-:Y:S01]  /*14eb0*/  IADD3 R10, R5.reuse, 0x40, RZ ;  /* 0x00000040050a7810 */ /* 0x040fe20007ffe0ff */
[----:B------:R-:W-:Y:S01]  /*14ec0*/  IMAD R6, R80, 0x80, R11 ;  /* 0x0000008050067824 */ /* 0x000fe200078e020b */
[----:B------:R-:W-:Y:S02]  /*14ed0*/  IADD3 R5, R5, 0x48, RZ ;  /* 0x0000004805057810 */ /* 0x000fe40007ffe0ff */
[----:B------:R-:W-:Y:S01]  /*14ee0*/  IADD3 R11, R0, 0x80, RZ ;  /* 0x00000080000b7810 */ /* 0x000fe20007ffe0ff */
[----:B------:R-:W-:Y:S01]  /*14ef0*/  @P0 IMAD.HI.U32 R4, R6, c[0x0][0x4ec], RZ ;  /* 0x00013b0006040a27 */ /* 0x000fe200078e00ff */
[----:B------:R-:W-:Y:S01]  /*14f00*/  IADD3 R2, R0, 0x70, RZ ;  /* 0x0000007000027810 */ /* 0x000fe20007ffe0ff */
[----:B------:R-:W-:Y:S01]  /*14f10*/  STS [R0+0x80], R47 ;  /* 0x0000802f00007388 */ /* 0x000fe20000000800 */
[----:B------:R-:W-:Y:S01]  /*14f20*/  @P4 IADD3 R2, R11, 0x10, RZ ;  /* 0x000000100b024810 */ /* 0x000fe20007ffe0ff */
[----:B------:R-:W-:Y:S01]  /*14f30*/  IMAD.MOV.U32 R3, RZ, RZ, R6 ;  /* 0x000000ffff037224 */ /* 0x000fe200078e0006 */
[-C--:B------:R-:W-:Y:S01]  /*14f40*/  ISETP.GE.OR P4, PT, R10, R55.reuse, P3 ;  /* 0x000000370a00720c */ /* 0x080fe20001f86670 */
[----:B------:R-:W-:Y:S01]  /*14f50*/  STS [R0+0x480], R146 ;  /* 0x0004809200007388 */ /* 0x000fe20000000800 */
[----:B------:R-:W-:Y:S01]  /*14f60*/  @P0 SHF.R.U32.HI R3, RZ, c[0x0][0x4f0], R4 ;  /* 0x00013c00ff030a19 */ /* 0x000fe20000011604 */
[----:B------:R-:W-:Y:S01]  /*14f70*/  IMAD.MOV.U32 R4, RZ, RZ, R8 ;  /* 0x000000ffff047224 */ /* 0x000fe200078e0008 */
[----:B------:R-:W-:Y:S01]  /*14f80*/  ISETP.GE.OR P3, PT, R5, R55, P3 ;  /* 0x000000370500720c */ /* 0x000fe20001f66670 */
[----:B------:R-:W-:Y:S01]  /*14f90*/  IMAD.IADD R5, R9, 0x1, R7 ;  /* 0x0000000109057824 */ /* 0x000fe200078e0207 */
[----:B------:R-:W-:Y:S01]  /*14fa0*/  SHF.R.S32.HI R7, RZ, 0x1f, R18 ;  /* 0x0000001fff077819 */ /* 0x000fe20000011412 */
[--C-:B------:R-:W-:Y:S01]  /*14fb0*/  IMAD.MOV R8, RZ, RZ, -R3.reuse ;  /* 0x000000ffff087224 */ /* 0x100fe200078e0a03 */
[----:B------:R-:W-:Y:S01]  /*14fc0*/  SHF.R.S32.HI R9, RZ, 0x1f, R3 ;  /* 0x0000001fff097819 */ /* 0x000fe20000011403 */
[----:B------:R-:W-:Y:S01]  /*14fd0*/  STS [R2], R45 ;  /* 0x0000002d02007388 */ /* 0x000fe20000000800 */
[----:B------:R-:W-:Y:S01]  /*14fe0*/  IADD3 R10, P0, R3, R20, RZ ;  /* 0x00000014030a7210 */ /* 0x000fe20007f1e0ff */
[----:B------:R-:W-:Y:S01]  /*14ff0*/  IMAD R7, R7, c[0x0][0x3d8], RZ ;  /* 0x0000f60007077a24 */ /* 0x000fe200078e02ff */
[----:B------:R-:W-:Y:S01]  /*15000*/  F2FP.PACK_AB R182, R183, R182 ;  /* 0x000000b6b7b6723e */ /* 0x000fe200000000ff */
[----:B------:R-:W-:Y:S01]  /*15010*/  IMAD R8, R8, c[0x0][0x4e8], R6 ;  /* 0x00013a0008087a24 */ /* 0x000fe200078e0206 */
[----:B------:R-:W-:Y:S01]  /*15020*/  IADD3.X R11, R9, R21, R22, P0, !PT ;  /* 0x00000015090b7210 */ /* 0x000fe200007fe416 */
[C---:B------:R-:W-:Y:S01]  /*15030*/  IMAD R53, R18.reuse, c[0x0][0x3dc], R7 ;  /* 0x0000f70012357a24 */ /* 0x040fe200078e0207 */
[----:B------:R-:W-:Y:S01]  /*15040*/  STS [R2+0x400], R158 ;  /* 0x0004009e02007388 */ /* 0x000fe20000000800 */
[----:B------:R-:W-:Y:S01]  /*15050*/  IMAD.WIDE.U32 R18, R18, c[0x0][0x3d8], R4 ;  /* 0x0000f60012127a25 */ /* 0x000fe200078e0004 */
[----:B------:R-:W-:-:S02]  /*15060*/  SHF.R.S32.HI R4, RZ, 0x1f, R8 ;  /* 0x0000001fff047819 */ /* 0x000fc40000011408 */
[----:B------:R-:W-:Y:S01]  /*15070*/  STS [R0+0x2080], R148 ;  /* 0x0020809400007388 */ /* 0x000fe20000000800 */
[----:B------:R-:W-:Y:S01]  /*15080*/  IMAD.MOV.U32 R9, RZ, RZ, 0x20 ;  /* 0x00000020ff097424 */ /* 0x000fe200078e00ff */
[----:B------:R-:W-:Y:S01]  /*15090*/  F2FP.PACK_AB R184, R185, R184 ;  /* 0x000000b8b9b8723e */ /* 0x000fe200000000ff */
[----:B------:R-:W-:Y:S01]  /*150a0*/  IMAD R4, R4, c[0x0][0x488], RZ ;  /* 0x0001220004047a24 */ /* 0x000fe200078e02ff */
[----:B------:R-:W-:Y:S01]  /*150b0*/  STS [R0+0x2480], R150 ;  /* 0x0024809600007388 */ /* 0x000fe20000000800 */
[C---:B------:R-:W-:Y:S01]  /*150c0*/  IMAD.WIDE.U32 R6, R8.reuse, c[0x0][0x488], R10 ;  /* 0x0001220008067a25 */ /* 0x040fe200078e000a */
[----:B------:R-:W-:Y:S02]  /*150d0*/  SEL R9, R9, 0xffffffe0, !P1 ;  /* 0xffffffe009097807 */ /* 0x000fe40004800000 */
[----:B------:R-:W-:Y:S01]  /*150e0*/  STS [R2+0x2000], R152 ;  /* 0x0020009802007388 */ /* 0x000fe20000000800 */
[----:B------:R-:W-:Y:S01]  /*150f0*/  IMAD R8, R8, c[0x0][0x48c], R4 ;  /* 0x0001230008087a24 */ /* 0x000fe200078e0204 */
[----:B------:R-:W-:Y:S01]  /*15100*/  LEA R10, P0, R6, c[0x0][0x450], 0x2 ;  /* 0x00011400060a7a11 */ /* 0x000fe200078010ff */
[----:B------:R-:W-:Y:S01]  /*15110*/  IMAD.MOV.U32 R5, RZ, RZ, 0x40 ;  /* 0x00000040ff057424 */ /* 0x000fe200078e00ff */
[----:B------:R-:W-:Y:S01]  /*15120*/  STS [R2+0x2400], R154 ;  /* 0x0024009a02007388 */ /* 0x000fe20000000800 */
[----:B------:R-:W-:Y:S01]  /*15130*/  IMAD.IADD R8, R7, 0x1, R8 ;  /* 0x0000000107087824 */ /* 0x000fe200078e0208 */
[----:B------:R-:W-:Y:S01]  /*15140*/  F2FP.PACK_AB R186, R187, R186 ;  /* 0x000000babbba723e */ /* 0x000fe200000000ff */
[----:B------:R-:W-:Y:S01]  /*15150*/  IMAD.IADD R3, R0, 0x1, R9 ;  /* 0x0000000100037824 */ /* 0x000fe200078e0209 */
[----:B------:R-:W-:Y:S01]  /*15160*/  SEL R7, R5, 0xffffffc0, !P2 ;  /* 0xffffffc005077807 */ /* 0x000fe20005000000 */
[----:B------:R-:W-:Y:S01]  /*15170*/  IMAD.IADD R4, R9, 0x1, R2 ;  /* 0x0000000109047824 */ /* 0x000fe200078e0202 */
[----:B------:R-:W-:Y:S01]  /*15180*/  LEA.HI.X R9, R6, c[0x0][0x454], R8, 0x2, P0 ;  /* 0x0001150006097a11 */ /* 0x000fe200000f1408 */
[----:B------:R-:W-:Y:S01]  /*15190*/  SHFL.IDX PT, R16, R10, RZ, 0x1c1f ;  /* 0x001c1fff0a107589 */ /* 0x000fe200000e0000 */
[----:B------:R-:W-:Y:S01]  /*151a0*/  F2FP.PACK_AB R42, R42, R64 ;  /* 0x000000402a2a723e */ /* 0x000fe200000000ff */
[----:B------:R-:W-:Y:S01]  /*151b0*/  IMAD.IADD R6, R0, 0x1, R7 ;  /* 0x0000000100067824 */ /* 0x000fe200078e0207 */
[----:B------:R-:W-:Y:S01]  /*151c0*/  F2FP.PACK_AB R66, R67, R66 ;  /* 0x000000424342723e */ /* 0x000fe200000000ff */
[----:B------:R-:W-:Y:S01]  /*151d0*/  STS [R3+0x80], R49 ;  /* 0x0000803103007388 */ /* 0x000fe20000000800 */
[----:B------:R-:W-:Y:S01]  /*151e0*/  IMAD.IADD R8, R7, 0x1, R2 ;  /* 0x0000000107087824 */ /* 0x000fe200078e0202 */
[----:B------:R-:W-:Y:S01]  /*151f0*/  F2FP.PACK_AB R56, R57, R56 ;  /* 0x000000383938723e */ /* 0x000fe200000000ff */
[----:B------:R-:W-:Y:S01]  /*15200*/  IMAD.IADD R5, R7, 0x1, R3 ;  /* 0x0000000107057824 */ /* 0x000fe200078e0203 */
[----:B------:R-:W-:Y:S01]  /*15210*/  STS [R3+0x480], R162 ;  /* 0x000480a203007388 */ /* 0x000fe20000000800 */
[----:B------:R-:W-:Y:S01]  /*15220*/  IMAD.IADD R7, R4, 0x1, R7 ;  /* 0x0000000104077824 */ /* 0x000fe200078e0207 */
[----:B------:R-:W-:-:S02]  /*15230*/  F2FP.PACK_AB R58, R59, R58 ;  /* 0x0000003a3b3a723e */ /* 0x000fc400000000ff */
[----:B------:R-:W-:Y:S01]  /*15240*/  STS [R4], R48 ;  /* 0x0000003004007388 */ /* 0x000fe20000000800 */
[----:B------:R-:W-:Y:S02]  /*15250*/  F2FP.PACK_AB R60, R61, R60 ;  /* 0x0000003c3d3c723e */ /* 0x000fe400000000ff */
        /* <DEDUP_REMOVED lines=22> */
[----:B------:R-:W-:Y:S01]  /*153c0*/  STS [R8], R44 ;  /* 0x0000002c08007388 */ /* 0x000fe20000000800 */
        /* <DEDUP_REMOVED lines=42> */
[----:B-1----:R-:W-:Y:S01]  /*15670*/  IMAD.SHL.U32 R0, R13, 0x2, RZ ;  /* 0x000000020d007824 */ /* 0x002fe200078e00ff */
[----:B------:R-:W-:-:S02]  /*15680*/  LEA R13, P0, R18, c[0x0][0x380], 0x1 ;  /* 0x0000e000120d7a11 */ /* 0x000fc400078008ff */
        /* <DEDUP_REMOVED lines=16> */
[----:B-1----:R-:W-:-:S03]  /*15790*/  IMAD R6, R80, 0x80, R52 ;  /* 0x0000008050067824 */ /* 0x002fc600078e0234 */
[----:B------:R-:W-:Y:S04]  /*157a0*/  STS [R5+0x6080], R120 ;  /* 0x0060807805007388 */ /* 0x000fe80000000800 */
[----:B------:R-:W-:Y:S04]  /*157b0*/  STS [R5+0x6480], R122 ;  /* 0x0064807a05007388 */ /* 0x000fe80000000800 */
[----:B------:R-:W-:Y:S04]  /*157c0*/  STS [R7+0x6000], R124 ;  /* 0x0060007c07007388 */ /* 0x000fe80000000800 */
[----:B------:R-:W-:Y:S04]  /*157d0*/  STS [R7+0x6400], R126 ;  /* 0x0064007e07007388 */ /* 0x000fe80000000800 */
[----:B------:R-:W1:Y:S04]  /*157e0*/  SHFL.IDX PT, R17, R9, RZ, 0x1c1f ;  /* 0x001c1fff09117589 */ /* 0x000e6800000e0000 */
[----:B------:R-:W-:Y:S06]  /*157f0*/  BAR.SYNC.DEFER_BLOCKING 0x1, 0x80 ;  /* 0x0042000000007b1d */ /* 0x000fec0000010000 */
[----:B------:R-:W-:Y:S04]  /*15800*/  SHFL.IDX PT, R2, R10, 0x1, 0x1c1f ;  /* 0x003c1f000a027f89 */ /* 0x000fe800000e0000 */
[----:B------:R-:W2:Y:S04]  /*15810*/  SHFL.IDX PT, R3, R9, 0x1, 0x1c1f ;  /* 0x003c1f0009037f89 */ /* 0x000ea800000e0000 */
[----:B------:R-:W-:Y:S04]  /*15820*/  SHFL.IDX PT, R14, R10, 0x2, 0x1c1f ;  /* 0x005c1f000a0e7f89 */ /* 0x000fe800000e0000 */
[----:B------:R-:W3:Y:S04]  /*15830*/  SHFL.IDX PT, R15, R9, 0x2, 0x1c1f ;  /* 0x005c1f00090f7f89 */ /* 0x000ee800000e0000 */
[----:B------:R-:W-:Y:S04]  /*15840*/  SHFL.IDX PT, R10, R10, 0x3, 0x1c1f ;  /* 0x007c1f000a0a7f89 */ /* 0x000fe800000e0000 */
[----:B------:R-:W4:Y:S04]  /*15850*/  SHFL.IDX PT, R11, R9, 0x3, 0x1c1f ;  /* 0x007c1f00090b7f89 */ /* 0x000f2800000e0000 */
[----:B-1----:R-:W-:Y:S04]  /*15860*/  @!P6 ST.E [R16.64], R38 ;  /* 0x000000261000e985 */ /* 0x002fe8000c10190e */
[----:B--2---:R1:W-:Y:S04]  /*15870*/  @!P5 ST.E [R2.64], R39 ;  /* 0x000000270200d985 */ /* 0x0043e8000c10190e */
[----:B---3--:R2:W-:Y:S04]  /*15880*/  @!P4 ST.E [R14.64], R40 ;  /* 0x000000280e00c985 */ /* 0x0085e8000c10190e */
[----:B----4-:R2:W-:Y:S04]  /*15890*/  @!P3 ST.E [R10.64], R41 ;  /* 0x000000290a00b985 */ /* 0x0105e8000c10190e */
[----:B------:R2:W3:Y:S04]  /*158a0*/  LDS.128 R24, [R0+0x880] ;  /* 0x0008800000187984 */ /* 0x0004e80000000c00 */
[----:B------:R2:W4:Y:S01]  /*158b0*/  LDS.128 R32, [R0+0x1080] ;  /* 0x0010800000207984 */ /* 0x0005220000000c00 */
[----:B-1----:R-:W-:-:S03]  /*158c0*/  IMAD.IADD R2, R19, 0x1, R53 ;  /* 0x0000000113027824 */ /* 0x002fc600078e0235 */
[----:B------:R2:W1:Y:S04]  /*158d0*/  LDS.128 R40, [R0+0x1880] ;  /* 0x0018800000287984 */ /* 0x0004680000000c00 */
[----:B------:R2:W1:Y:S01]  /*158e0*/  LDS.128 R48, [R0+0x2080] ;  /* 0x0020800000307984 */ /* 0x0004620000000c00 */
[----:B------:R-:W-:Y:S02]  /*158f0*/  LEA.HI.X R7, R18, c[0x0][0x384], R2, 0x1, P0 ;  /* 0x0000e10012077a11 */ /* 0x000fe400000f0c02 */
[----:B------:R-:W-:Y:S01]  /*15900*/  ISETP.GE.AND P0, PT, R6, R55, PT ;  /* 0x000000370600720c */ /* 0x000fe20003f06270 */
[----:B------:R2:W1:Y:S04]  /*15910*/  LDS.128 R60, [R0+0x2880] ;  /* 0x00288000003c7984 */ /* 0x0004680000000c00 */
        /* <DEDUP_REMOVED lines=12> */
[----:B---34-:R-:W3:Y:S01]  /*159e0*/  LDS.128 R16, [R0+0x80] ;  /* 0x0000800000107984 */ /* 0x018ee20000000c00 */
[----:B------:R-:W-:-:S02]  /*159f0*/  IADD3 R4, R12, 0x40, RZ ;  /* 0x000000400c047810 */ /* 0x000fc40007ffe0ff */
[----:B------:R-:W-:Y:S01]  /*15a00*/  ISETP.GE.AND P1, PT, R12, c[0x0][0x3c8], PT ;  /* 0x0000f2000c007a0c */ /* 0x000fe20003f26270 */
[----:B--2---:R2:W4:Y:S01]  /*15a10*/  LDS.128 R8, [R0+0x4080] ;  /* 0x0040800000087984 */ /* 0x0045220000000c00 */
[----:B------:R-:W-:-:S13]  /*15a20*/  ISETP.GE.AND P0, PT, R4, c[0x0][0x3c8], PT ;  /* 0x0000f20004007a0c */ /* 0x000fda0003f06270 */
[----:B--2---:R-:W-:-:S04]  /*15a30*/  @!P0 SHF.R.S32.HI R0, RZ, 0x1f, R4 ;  /* 0x0000001fff008819 */ /* 0x004fc80000011404 */
[----:B------:R-:W-:Y:S01]  /*15a40*/  @!P0 LEA.HI R0, R0, R4, RZ, 0x3 ;  /* 0x0000000400008211 */ /* 0x000fe200078f18ff */
[----:B-1----:R-:W-:-:S03]  /*15a50*/  @!P1 IMAD.WIDE R4, R12, 0x2, R2 ;  /* 0x000000020c049825 */ /* 0x002fc600078e0202 */
[----:B------:R-:W-:-:S05]  /*15a60*/  @!P0 LOP3.LUT R0, R0, 0xfffffff8, RZ, 0xc0, !PT ;  /* 0xfffffff800008812 */ /* 0x000fca00078ec0ff */
[----:B------:R-:W-:Y:S01]  /*15a70*/  @!P0 IMAD.WIDE R2, R0, 0x2, R2 ;  /* 0x0000000200028825 */ /* 0x000fe200078e0202 */
[----:B---3--:R1:W-:Y:S04]  /*15a80*/  @!P1 ST.E.128 [R4.64], R16 ;  /* 0x0000001004009985 */ /* 0x0083e8000c101d0e */
[----:B----4-:R1:W-:Y:S02]  /*15a90*/  @!P0 ST.E.128 [R2.64], R8 ;  /* 0x0000000802008985 */ /* 0x0103e4000c101d0e */
.L_x_944:
[----:B---34-:R-:W-:Y:S05]  /*15aa0*/  BSYNC B0 ;  /* 0x0000000000007941 */ /* 0x018fea0003800000 */
.L_x_943:
[----:B--2---:R-:W-:Y:S01]  /*15ab0*/  IADD3 R0, R6, 0x10, RZ ;  /* 0x0000001006007810 */ /* 0x004fe20007ffe0ff */
[----:B-1----:R1:W2:Y:S01]  /*15ac0*/  SHFL.IDX PT, R3, R7, 0x1, 0x181f ;  /* 0x00381f0007037f89 */ /* 0x0022a200000e0000 */
        /* <DEDUP_REMOVED lines=14> */
.L_x_946:
[----:B------:R-:W-:Y:S05]  /*15bb0*/  BSYNC B0 ;  /* 0x0000000000007941 */ /* 0x000fea0003800000 */
.L_x_945:
        /* <DEDUP_REMOVED lines=16> */
.L_x_948:
[----:B------:R-:W-:Y:S05]  /*15cc0*/  BSYNC B0 ;  /* 0x0000000000007941 */ /* 0x000fea0003800000 */
.L_x_947:
        /* <DEDUP_REMOVED lines=16> */
.L_x_950:
[----:B------:R-:W-:Y:S05]  /*15dd0*/  BSYNC B0 ;  /* 0x0000000000007941 */ /* 0x000fea0003800000 */
.L_x_949:
        /* <DEDUP_REMOVED lines=16> */
.L_x_952:
[----:B------:R-:W-:Y:S05]  /*15ee0*/  BSYNC B0 ;  /* 0x0000000000007941 */ /* 0x000fea0003800000 */
.L_x_951:
        /* <DEDUP_REMOVED lines=16> */
.L_x_954:
[----:B------:R-:W-:Y:S05]  /*15ff0*/  BSYNC B0 ;  /* 0x0000000000007941 */ /* 0x000fea0003800000 */
.L_x_953:
        /* <DEDUP_REMOVED lines=16> */
.L_x_956:
[----:B------:R-:W-:Y:S05]  /*16100*/  BSYNC B0 ;  /* 0x0000000000007941 */ /* 0x000fea0003800000 */
.L_x_955:
        /* <DEDUP_REMOVED lines=17> */
.L_x_942:
        /* <DEDUP_REMOVED lines=19> */
[----:B------:R-:W-:-:S04]  /*16350*/  IMAD R3, R3, c[0x0][0x490], RZ ;  /* 0x0001240003037a24 */ /* 0x000fc800078e02ff */
[----:B------:R-:W-:Y:S01]  /*16360*/  IMAD R2, R4, c[0x0][0x494], R3 ;  /* 0x0001250004027a24 */ /* 0x000fe200078e0203 */
[----:B------:R-:W-:-:S04]  /*16370*/  IADD3 R4, -R0, RZ, RZ ;  /* 0x000000ff00047210 */ /* 0x000fc80007ffe1ff */
[----:B------:R-:W-:Y:S01]  /*16380*/  IADD3 R3, R7, R2, RZ ;  /* 0x0000000207037210 */ /* 0x000fe20007ffe0ff */
[----:B------:R-:W-:Y:S02]  /*16390*/  IMAD.MOV.U32 R2, RZ, RZ, R6 ;  /* 0x000000ffff027224 */ /* 0x000fe400078e0006 */
        /* <DEDUP_REMOVED lines=16> */
.L_x_958:
[----:B------:R-:W-:Y:S05]  /*164a0*/  BSYNC B0 ;  /* 0x0000000000007941 */ /* 0x000fea0003800000 */
.L_x_957:
[----:B------:R-:W2:Y:S01]  /*164b0*/  S2R R6, SR_CTAID.Y ;  /* 0x0000000000067919 */ /* 0x000ea20000002600 */
[----:B-1----:R-:W-:Y:S01]  /*164c0*/  SHF.R.S32.HI R0, RZ, 0x1f, R11 ;  /* 0x0000001fff007819 */ /* 0x002fe2000001140b */
[----:B------:R-:W-:Y:S01]  /*164d0*/  BSSY B0, `(.L_x_959) ;  /* 0x0000036000007945 */ /* 0x000fe20003800000 */
[----:B------:R-:W-:Y:S01]  /*164e0*/  MOV R12, c[0x0][0x4e8] ;  /* 0x00013a00000c7a02 */ /* 0x000fe20000000f00 */
[----:B------:R-:W1:Y:S01]  /*164f0*/  S2R R13, SR_CTAID.X ;  /* 0x00000000000d7919 */ /* 0x000e620000002500 */
[----:B------:R-:W-:Y:S02]  /*16500*/  LEA.HI R0, R0, R11, RZ, 0x3 ;  /* 0x0000000b00007211 */ /* 0x000fe400078f18ff */
[C---:B------:R-:W-:Y:S01]  /*16510*/  ISETP.NE.AND P0, PT, R12.reuse, 0x1, PT ;  /* 0x000000010c00780c */ /* 0x040fe20003f05270 */
[----:B------:R-:W-:Y:S01]  /*16520*/  IMAD R12, R12, c[0x0][0x388], RZ ;  /* 0x0000e2000c0c7a24 */ /* 0x000fe200078e02ff */
[----:B------:R-:W-:Y:S02]  /*16530*/  LOP3.LUT R2, R0, 0xfffffff8, RZ, 0xc0, !PT ;  /* 0xfffffff800027812 */ /* 0x000fe400078ec0ff */
[----:B------:R-:W-:-:S03]  /*16540*/  SHF.R.S32.HI R8, RZ, 0x3, R0 ;  /* 0x00000003ff087819 */ /* 0x000fc60000011400 */
[----:B------:R-:W-:-:S05]  /*16550*/  IMAD.IADD R11, R11, 0x1, -R2 ;  /* 0x000000010b0b7824 */ /* 0x000fca00078e0a02 */
[----:B------:R-:W-:Y:S02]  /*16560*/  LEA R0, R11, R8, 0x4 ;  /* 0x000000080b007211 */ /* 0x000fe400078e20ff */
[----:B--2---:R-:W-:-:S03]  /*16570*/  SHF.R.S32.HI R3, RZ, 0x1f, R6 ;  /* 0x0000001fff037819 */ /* 0x004fc60000011406 */
[C---:B-1----:R-:W-:Y:S01]  /*16580*/  IMAD R5, R13.reuse, 0x80, R0 ;  /* 0x000000800d057824 */ /* 0x042fe200078e0200 */
[----:B------:R-:W-:Y:S01]  /*16590*/  LEA R8, R13, R8, 0x7 ;  /* 0x000000080d087211 */ /* 0x000fe200078e38ff */
[----:B------:R-:W-:Y:S02]  /*165a0*/  IMAD R2, R3, c[0x0][0x3e8], RZ ;  /* 0x0000fa0003027a24 */ /* 0x000fe400078e02ff */
[----:B------:R-:W-:-:S04]  /*165b0*/  @P0 IMAD.HI.U32 R4, R5, c[0x0][0x4ec], RZ ;  /* 0x00013b0005040a27 */ /* 0x000fc800078e00ff */
[C---:B------:R-:W-:Y:S02]  /*165c0*/  IMAD R2, R6.reuse, c[0x0][0x3ec], R2 ;  /* 0x0000fb0006027a24 */ /* 0x040fe400078e0202 */
[----:B------:R-:W-:-:S04]  /*165d0*/  IMAD.WIDE.U32 R6, R6, c[0x0][0x3e8], RZ ;  /* 0x0000fa0006067a25 */ /* 0x000fc800078e00ff */
[----:B------:R-:W-:Y:S01]  /*165e0*/  IMAD.MOV.U32 R0, RZ, RZ, R5 ;  /* 0x000000ffff007224 */ /* 0x000fe200078e0005 */
        /* <DEDUP_REMOVED lines=14> */
[----:B------:R-:W-:-:S04]  /*166d0*/  SHF.L.U32 R6, R11, 0x3, RZ ;  /* 0x000000030b067819 */ /* 0x000fc800000006ff */
        /* <DEDUP_REMOVED lines=21> */
.L_x_960:
[----:B------:R-:W-:Y:S05]  /*16830*/  BSYNC B0 ;  /* 0x0000000000007941 */ /* 0x000fea0003800000 */
.L_x_959:
        /* <DEDUP_REMOVED lines=15> */
.L_x_962:
[----:B------:R-:W-:Y:S05]  /*16930*/  BSYNC B0 ;  /* 0x0000000000007941 */ /* 0x000fea0003800000 */
.L_x_961:
        /* <DEDUP_REMOVED lines=15> */
.L_x_964:
[----:B------:R-:W-:Y:S05]  /*16a30*/  BSYNC B0 ;  /* 0x0000000000007941 */ /* 0x000fea0003800000 */
.L_x_963:
        /* <DEDUP_REMOVED lines=15> */
.L_x_966:
[----:B------:R-:W-:Y:S05]  /*16b30*/  BSYNC B0 ;  /* 0x0000000000007941 */ /* 0x000fea0003800000 */
.L_x_965:
        /* <DEDUP_REMOVED lines=15> */
.L_x_968:
[----:B------:R-:W-:Y:S05]  /*16c30*/  BSYNC B0 ;  /* 0x0000000000007941 */ /* 0x000fea0003800000 */
.L_x_967:
        /* <DEDUP_REMOVED lines=15> */
.L_x_970:
[----:B------:R-:W-:Y:S05]  /*16d30*/  BSYNC B0 ;  /* 0x0000000000007941 */ /* 0x000fea0003800000 */
.L_x_969:
        /* <DEDUP_REMOVED lines=15> */
.L_x_972:
[----:B------:R-:W-:Y:S05]  /*16e30*/  BSYNC B0 ;  /* 0x0000000000007941 */ /* 0x000fea0003800000 */
.L_x_971:
        /* <DEDUP_REMOVED lines=16> */
.L_x_973:
        /* <DEDUP_REMOVED lines=12> */
.L_x_3550:


//--------------------- .text._ZN7cutlass13device_kernelIN5flash19enable_sm80_to_sm89INS1_16FlashAttnFwdSm80INS1_25CollectiveMainloopFwdSm80ILi4ELi1ELb0EN4cute5tupleIJNS5_1CILi128EEENS7_ILi48EEES8_EEELi128ENS_6half_tEfNS_4arch4Sm80ELb0ELb1ELb1ELb1ELb0ELb0ELb1ELb0EEENS1_21CollectiveEpilogueFwdINS6_IJS8_S8_S9_EEENS6_IJNS7_ILi1EEESH_SH_EEESB_SD_Li128ELb1ELb1ELb0ELb0EEENS1_19SingleTileSchedulerILb1ELb0ELb1ELi128EEEEEEEEEvNT_6ParamsE --------------------------
	.section	.text._ZN7cutlass13device_kernelIN5flash19enable_sm80_to_sm89INS1_16FlashAttnFwdSm80INS1_25CollectiveMainloopFwdSm80ILi4ELi1ELb0EN4cute5tupleIJNS5_1CILi128EEENS7_ILi48EEES8_EEELi128ENS_6half_tEfNS_4arch4Sm80ELb0ELb1ELb1ELb1ELb0ELb0ELb1ELb0EEENS1_21CollectiveEpilogueFwdINS6_IJS8_S8_S9_EEENS6_IJNS7_ILi1EEESH_SH_EEESB_SD_Li128ELb1ELb1ELb0ELb0EEENS1_19SingleTileSchedulerILb1ELb0ELb1ELi128EEEEEEEEEvNT_6ParamsE,"ax",@progbits
	.sectioninfo	@"SHI_REGISTERS=255"
	.align	128
.text._ZN7cutlass13device_kernelIN5flash19enable_sm80_to_sm89INS1_16FlashAttnFwdSm80INS1_25CollectiveMainloopFwdSm80ILi4ELi1ELb0EN4cute5tupleIJNS5_1CILi128EEENS7_ILi48EEES8_EEELi128ENS_6half_tEfNS_4arch4Sm80ELb0ELb1ELb1ELb1ELb0ELb0ELb1ELb0EEENS1_21CollectiveEpilogueFwdINS6_IJS8_S8_S9_EEENS6_IJNS7_ILi1EEESH_SH_EEESB_SD_Li128ELb1ELb1ELb0ELb0EEENS1_19SingleTileSchedulerILb1ELb0ELb1ELi128EEEEEEEEEvNT_6ParamsE:
        .type           _ZN7cutlass13device_kernelIN5flash19enable_sm80_to_sm89INS1_16FlashAttnFwdSm80INS1_25CollectiveMainloopFwdSm80ILi4ELi1ELb0EN4cute5tupleIJNS5_1CILi128EEENS7_ILi48EEES8_EEELi128ENS_6half_tEfNS_4arch4Sm80ELb0ELb1ELb1ELb1ELb0ELb0ELb1ELb0EEENS1_21CollectiveEpilogueFwdINS6_IJS8_S8_S9_EEENS6_IJNS7_ILi1EEESH_SH_EEESB_SD_Li128ELb1ELb1ELb0ELb0EEENS1_19SingleTileSchedulerILb1ELb0ELb1ELi128EEEEEEEEEvNT_6ParamsE,@function
        .size           _ZN7cutlass13device_kernelIN5flash19enable_sm80_to_sm89INS1_16FlashAttnFwdSm80INS1_25CollectiveMainloopFwdSm80ILi4ELi1ELb0EN4cute5tupleIJNS5_1CILi128EEENS7_ILi48EEES8_EEELi128ENS_6half_tEfNS_4arch4Sm80ELb0ELb1ELb1ELb1ELb0ELb0ELb1ELb0EEENS1_21CollectiveEpilogueFwdINS6_IJS8_S8_S9_EEENS6_IJNS7_ILi1EEESH_SH_EEESB_SD_Li128ELb1ELb1ELb0ELb0EEENS1_19SingleTileSchedulerILb1ELb0ELb1ELi128EEEEEEEEEvNT_6ParamsE,(.L_x_3551 - _ZN7cutlass13device_kernelIN5flash19enable_sm80_to_sm89INS1_16FlashAttnFwdSm80INS1_25CollectiveMainloopFwdSm80ILi4ELi1ELb0EN4cute5tupleIJNS5_1CILi128EEENS7_ILi48EEES8_EEELi128ENS_6half_tEfNS_4arch4Sm80ELb0ELb1ELb1ELb1ELb0ELb0ELb1ELb0EEENS1_21CollectiveEpilogueFwdINS6_IJS8_S8_S9_EEENS6_IJNS7_ILi1EEESH_SH_EEESB_SD_Li128ELb1ELb1ELb0ELb0EEENS1_19SingleTileSchedulerILb1ELb0ELb1ELi128EEEEEEEEEvNT_6ParamsE)
        .other          _ZN7cutlass13device_kernelIN5flash19enable_sm80_to_sm89INS1_16FlashAttnFwdSm80INS1_25CollectiveMainloopFwdSm80ILi4ELi1ELb0EN4cute5tupleIJNS5_1CILi128EEENS7_ILi48EEES8_EEELi128ENS_6half_tEfNS_4arch4Sm80ELb0ELb1ELb1ELb1ELb0ELb0ELb1ELb0EEENS1_21CollectiveEpilogueFwdINS6_IJS8_S8_S9_EEENS6_IJNS7_ILi1EEESH_SH_EEESB_SD_Li128ELb1ELb1ELb0ELb0EEENS1_19SingleTileSchedulerILb1ELb0ELb1ELi128EEEEEEEEEvNT_6ParamsE,@"STO_CUDA_ENTRY STV_DEFAULT"
_ZN7cutlass13device_kernelIN5flash19enable_sm80_to_sm89INS1_16FlashAttnFwdSm80INS1_25CollectiveMainloopFwdSm80ILi4ELi1ELb0EN4cute5tupleIJNS5_1CILi128EEENS7_ILi48EEES8_EEELi128ENS_6half_tEfNS_4arch4Sm80ELb0ELb1ELb1ELb1ELb0ELb0ELb1ELb0EEENS1_21CollectiveEpilogueFwdINS6_IJS8_S8_S9_EEENS6_IJNS7_ILi1EEESH_SH_EEESB_SD_Li128ELb1ELb1ELb0ELb0EEENS1_19SingleTileSchedulerILb1ELb0ELb1ELi128EEEEEEEEEvNT_6ParamsE:
        /* <DEDUP_REMOVED lines=17> */
.L_x_975:
        /* <DEDUP_REMOVED lines=8> */
.L_x_977:
[----:B------:R-:W-:-:S04]  /*0190*/  MOV R0, c[0x0][0x54c] ;  /* 0x0001530000007a02 */ /* 0x000fc80000000f00 */
.L_x_976:
[----:B------:R-:W-:Y:S01]  /*01a0*/  USHF.L.U32 UR23, UR23, 0x7, URZ ;  /* 0x0000000717177899 */ /* 0x000fe2000800063f */
[----:B-----5:R-:W-:-:S05]  /*01b0*/  IMAD R0, R0, c[0x0][0x548], RZ ;  /* 0x0001520000007a24 */ /* 0x020fca00078e02ff */
[----:B------:R-:W-:-:S04]  /*01c0*/  ISETP.LE.AND P0, PT, R0, UR23, PT ;  /* 0x0000001700007c0c */ /* 0x000fc8000bf03270 */
[----:B------:R-:W-:-:S05]  /*01d0*/  SEL R0, R5, 0xffffffff, !P0 ;  /* 0xffffffff05007807 */ /* 0x000fca0004000000 */
[----:B------:R2:W-:Y:S01]  /*01e0*/  STL [R1+0x2c], R0 ;  /* 0x00002c0001007387 */ /* 0x0005e20000100800 */
[----:B------:R-:W-:Y:S05]  /*01f0*/  BRA `(.L_x_978) ;  /* 0x0000013000007947 */ /* 0x000fea0003800000 */
.L_x_974:
[----:B------:R-:W-:-:S04]  /*0200*/  ISETP.NE.U32.AND P0, PT, RZ, c[0x0][0x568], PT ;  /* 0x00015a00ff007a0c */ /* 0x000fc80003f05070 */
[----:B------:R-:W-:-:S13]  /*0210*/  ISETP.NE.AND.EX P0, PT, RZ, c[0x0][0x56c], PT, P0 ;  /* 0x00015b00ff007a0c */ /* 0x000fda0003f05300 */
[----:B------:R-:W-:Y:S05]  /*0220*/  @!P0 BRA `(.L_x_979) ;  /* 0x0000002000008947 */ /* 0x000fea0003800000 */
[----:B------:R1:W5:Y:S01]  /*0230*/  LDG.E R0, [R2.64] ;  /* 0x0000001402007981 */ /* 0x000362000c1e1900 */
[----:B------:R-:W-:Y:S05]  /*0240*/  BRA `(.L_x_980) ;  /* 0x0000009000007947 */ /* 0x000fea0003800000 */
.L_x_979:
        /* <DEDUP_REMOVED lines=8> */
.L_x_981:
[----:B------:R-:W-:-:S04]  /*02d0*/  MOV R0, c[0x0][0x54c] ;  /* 0x0001530000007a02 */ /* 0x000fc80000000f00 */
.L_x_980:
[----:B------:R-:W-:Y:S01]  /*02e0*/  USHF.L.U32 UR23, UR23, 0x7, URZ ;  /* 0x0000000717177899 */ /* 0x000fe2000800063f */
[----:B-----5:R-:W-:-:S05]  /*02f0*/  IMAD R0, R0, c[0x0][0x548], RZ ;  /* 0x0001520000007a24 */ /* 0x020fca00078e02ff */
[----:B------:R-:W-:-:S04]  /*0300*/  ISETP.LE.AND P0, PT, R0, UR23, PT ;  /* 0x0000001700007c0c */ /* 0x000fc8000bf03270 */
[----:B------:R-:W-:-:S05]  /*0310*/  SEL R0, R5, 0xffffffff, !P0 ;  /* 0xffffffff05007807 */ /* 0x000fca0004000000 */
[----:B------:R2:W-:Y:S04]  /*0320*/  STL [R1+0x2c], R0 ;  /* 0x00002c0001007387 */ /* 0x0005e80000100800 */
.L_x_978:
[----:B------:R-:W3:Y:S02]  /*0330*/  LDL R52, [R1+0x2c] ;  /* 0x00002c0001347983 */ /* 0x000ee40000100800 */
[----:B---3--:R-:W-:-:S13]  /*0340*/  ISETP.GE.AND P0, PT, R52, RZ, PT ;  /* 0x000000ff3400720c */ /* 0x008fda0003f06270 */
        /* <DEDUP_REMOVED lines=10> */
[----:B-1----:R-:W-:Y:S01]  /*03f0*/  @P0 IMAD.WIDE R2, R52, R9, c[0x0][0x360] ;  /* 0x0000d80034020625 */ /* 0x002fe200078e0209 */
[----:B------:R1:W3:Y:S01]  /*0400*/  @P1 LDG.E R8, [R4.64] ;  /* 0x0000001404081981 */ /* 0x0002e2000c1e1900 */
[----:B------:R-:W-:-:S03]  /*0410*/  CS2R R6, SRZ ;  /* 0x0000000000067805 */ /* 0x000fc6000001ff00 */
[----:B--2---:R2:W4:Y:S01]  /*0420*/  @P0 LDG.E R0, [R2.64] ;  /* 0x0000001402000981 */ /* 0x004522000c1e1900 */
[----:B-1----:R-:W-:-:S04]  /*0430*/  IMAD.WIDE R4, R52, R9, c[0x0][0x348] ;  /* 0x0000d20034047625 */ /* 0x002fc800078e0209 */
[----:B--2---:R-:W-:Y:S01]  /*0440*/  IMAD.WIDE R2, R52, R9, c[0x0][0x350] ;  /* 0x0000d40034027625 */ /* 0x004fe200078e0209 */
[----:B------:R1:W5:Y:S04]  /*0450*/  @P6 LDG.E R6, [R4.64] ;  /* 0x0000001404066981 */ /* 0x000368000c1e1900 */
[----:B------:R1:W5:Y:S01]  /*0460*/  @P5 LDG.E R7, [R2.64] ;  /* 0x0000001402075981 */ /* 0x000362000c1e1900 */
[----:B------:R-:W-:Y:S02]  /*0470*/  UMOV UR8, URZ ;  /* 0x0000003f00087c82 */ /* 0x000fe40008000000 */
[----:B------:R-:W-:Y:S02]  /*0480*/  ULDC UR15, c[0x0][0x168] ;  /* 0x00005a00000f7ab9 */ /* 0x000fe40000000800 */
[----:B------:R-:W-:Y:S01]  /*0490*/  ULDC UR9, c[0x0][0x1d0] ;  /* 0x0000740000097ab9 */ /* 0x000fe20000000800 */
[----:B---3--:R1:W2:Y:S08]  /*04a0*/  @P1 R2UR UR8, R8 ;  /* 0x00000000080813c2 */ /* 0x0082b000000e0000 */
[----:B----4-:R1:W3:Y:S02]  /*04b0*/  @P0 R2UR UR15, R0 ;  /* 0x00000000000f03c2 */ /* 0x0102e400000e0000 */
[----:B-12---:R-:W-:Y:S05]  /*04c0*/  @P0 BRA `(.L_x_982) ;  /* 0x0000006000000947 */ /* 0x006fea0003800000 */
[----:B------:R-:W-:Y:S05]  /*04d0*/  @!P6 BRA `(.L_x_982) ;  /* 0x000000500000e947 */ /* 0x000fea0003800000 */
[----:B------:R1:W2:Y:S04]  /*04e0*/  LDG.E R0, [R4.64] ;  /* 0x0000001404007981 */ /* 0x0002a8000c1e1900 */
[----:B-1----:R-:W4:Y:S01]  /*04f0*/  LDG.E R4, [R4.64+0x4] ;  /* 0x0000041404047981 */ /* 0x002f22000c1e1900 */
[----:B--23--:R-:W1:Y:S08]  /*0500*/  R2UR UR15, R0 ;  /* 0x00000000000f73c2 */ /* 0x00ce7000000e0000 */
[----:B----4-:R-:W1:Y:S02]  /*0510*/  R2UR UR4, R4 ;  /* 0x00000000040473c2 */ /* 0x010e6400000e0000 */
[----:B-1----:R-:W-:-:S06]  /*0520*/  UIADD3 UR15, -UR15, UR4, URZ ;  /* 0x000000040f0f7290 */ /* 0x002fcc000fffe13f */
.L_x_982:
[----:B------:R-:W-:-:S04]  /*0530*/  ISETP.NE.U32.AND P0, PT, RZ, c[0x0][0x368], PT ;  /* 0x0000da00ff007a0c */ /* 0x000fc80003f05070 */
[----:B------:R-:W-:-:S13]  /*0540*/  ISETP.NE.AND.EX P0, PT, RZ, c[0x0][0x36c], PT, P0 ;  /* 0x0000db00ff007a0c */ /* 0x000fda0003f05300 */
[----:B------:R-:W-:Y:S05]  /*0550*/  @!P0 BRA `(.L_x_983) ;  /* 0x0000004000008947 */ /* 0x000fea0003800000 */
[----:B------:R-:W-:-:S05]  /*0560*/  IMAD.WIDE R2, R52, R9, c[0x0][0x368] ;  /* 0x0000da0034027625 */ /* 0x000fca00078e0209 */
[----:B------:R-:W2:Y:S02]  /*0570*/  LDG.E R0, [R2.64] ;  /* 0x0000001402007981 */ /* 0x000ea4000c1e1900 */
[----:B--2---:R1:W2:Y:S02]  /*0580*/  R2UR UR9, R0 ;  /* 0x00000000000973c2 */ /* 0x0042a400000e0000 */
[----:B-12---:R-:W-:Y:S05]  /*0590*/  BRA `(.L_x_984) ;  /* 0x0000006000007947 */ /* 0x006fea0003800000 */
.L_x_983:
[----:B------:R-:W-:Y:S05]  /*05a0*/  @!P5 BRA `(.L_x_984) ;  /* 0x000000500000d947 */ /* 0x000fea0003800000 */
[----:B------:R1:W2:Y:S04]  /*05b0*/  LDG.E R0, [R2.64] ;  /* 0x0000001402007981 */ /* 0x0002a8000c1e1900 */
[----:B-1----:R-:W4:Y:S01]  /*05c0*/  LDG.E R2, [R2.64+0x4] ;  /* 0x0000041402027981 */ /* 0x002f22000c1e1900 */
[----:B--2---:R-:W1:Y:S08]  /*05d0*/  R2UR UR9, R0 ;  /* 0x00000000000973c2 */ /* 0x004e7000000e0000 */
[----:B----4-:R-:W1:Y:S02]  /*05e0*/  R2UR UR4, R2 ;  /* 0x00000000020473c2 */ /* 0x010e6400000e0000 */
[----:B-1----:R-:W-:-:S06]  /*05f0*/  UIADD3 UR9, -UR9, UR4, URZ ;  /* 0x0000000409097290 */ /* 0x002fcc000fffe13f */
.L_x_984:
[----:B------:R-:W-:Y:S01]  /*0600*/  ULDC UR4, c[0x0][0x2c4] ;  /* 0x0000b10000047ab9 */ /* 0x000fe20000000800 */
[----:B-----5:R-:W-:Y:S01]  /*0610*/  IADD3 R7, R7, UR8, RZ ;  /* 0x0000000807077c10 */ /* 0x020fe2000fffe0ff */
[----:B------:R-:W-:-:S02]  /*0620*/  UISETP.NE.AND UP0, UPT, UR4, 0x1, UPT ;  /* 0x000000010400788c */ /* 0x000fc4000bf05270 */
[----:B------:R-:W-:Y:S02]  /*0630*/  ULDC.64 UR6, c[0x0][0x2c8] ;  /* 0x0000b20000067ab9 */ /* 0x000fe40000000a00 */
[----:B------:R-:W-:Y:S02]  /*0640*/  UIADD3 UR10, UR23, 0x7f, URZ ;  /* 0x0000007f170a7890 */ /* 0x000fe4000fffe03f */
[----:B------:R-:W-:Y:S02]  /*0650*/  ULDC.64 UR4, c[0x0][0x328] ;  /* 0x0000ca0000047ab9 */ /* 0x000fe40000000a00 */
[----:B------:R-:W-:Y:S02]  /*0660*/  UP2UR UR17, UPR, URZ, 0x1 ;  /* 0x000000013f117883 */ /* 0x000fe40008000000 */
[----:B------:R-:W-:Y:S02]  /*0670*/  UIADD3 UR9, -UR8, UR9, URZ ;  /* 0x0000000908097290 */ /* 0x000fe4000fffe13f */
[----:B------:R-:W-:-:S04]  /*0680*/  @UP0 UIADD3 UR12, UR23, 0x7f, URZ ;  /* 0x0000007f170c0890 */ /* 0x000fc8000fffe03f */
[----:B------:R-:W-:Y:S02]  /*0690*/  UIMAD.WIDE.U32 UR12, UR12, UR6, URZ ;  /* 0x000000060c0c72a5 */ /* 0x000fe4000f8e003f */
[----:B---3--:R-:W-:-:S05]  /*06a0*/  UIADD3 UR6, UR9, 0x1, -UR15 ;  /* 0x0000000109067890 */ /* 0x008fca000fffe80f */
[----:B------:R-:W-:Y:S02]  /*06b0*/  @UP0 UMOV UR11, UR13 ;  /* 0x0000000d000b0c82 */ /* 0x000fe40008000000 */
[----:B------:R-:W-:Y:S02]  /*06c0*/  @UP0 USHF.R.U32.HI UR10, URZ, UR7, UR11 ;  /* 0x000000073f0a0299 */ /* 0x000fe4000801160b */
[----:B------:R-:W-:Y:S02]  /*06d0*/  UISETP.GE.AND UP0, UPT, UR5, 0x1, UPT ;  /* 0x000000010500788c */ /* 0x000fe4000bf06270 */
[----:B------:R-:W-:Y:S02]  /*06e0*/  UIADD3 UR6, UR6, UR10, URZ ;  /* 0x0000000a06067290 */ /* 0x000fe4000fffe03f */
[----:B------:R-:W-:Y:S02]  /*06f0*/  UP2UR UR16, UPR, URZ, 0x1 ;  /* 0x000000013f107883 */ /* 0x000fe40008000000 */
[----:B------:R-:W-:Y:S01]  /*0700*/  PLOP3.LUT P0, PT, PT, PT, UP0, 0x40, 0x0 ;  /* 0x000000000000781c */ /* 0x000fe20003f0e808 */
[----:B------:R-:W-:-:S12]  /*0710*/  UIADD3 UR4, UR6, UR4, URZ ;  /* 0x0000000406047290 */ /* 0x000fd8000fffe03f */
[----:B------:R-:W-:Y:S05]  /*0720*/  @P0 BRA `(.L_x_985) ;  /* 0x0000012000000947 */ /* 0x000fea0003800000 */
[----:B------:R-:W-:Y:S01]  /*0730*/  ISETP.LT.AND P0, PT, RZ, UR6, PT ;  /* 0x00000006ff007c0c */ /* 0x000fe2000bf01270 */
[----:B------:R-:W-:-:S12]  /*0740*/  UIADD3 UR8, UR6, -0x1, URZ ;  /* 0xffffffff06087890 */ /* 0x000fd8000fffe03f */
        /* <DEDUP_REMOVED lines=8> */
.L_x_986:
[----:B------:R-:W-:Y:S02]  /*07d0*/  UISETP.NE.AND UP0, UPT, UR5, 0x1, UPT ;  /* 0x000000010500788c */ /* 0x000fe4000bf05270 */
[----:B------:R-:W-:Y:S02]  /*07e0*/  ULDC.64 UR6, c[0x0][0x330] ;  /* 0x0000cc0000067ab9 */ /* 0x000fe40000000a00 */
[----:B------:R-:W-:-:S07]  /*07f0*/  UIMAD.WIDE.U32 UR10, UR8, UR6, URZ ;  /* 0x00000006080a72a5 */ /* 0x000fce000f8e003f */
[----:B------:R-:W-:Y:S02]  /*0800*/  @UP0 USHF.R.U32.HI UR8, URZ, UR7, UR11 ;  /* 0x000000073f080299 */ /* 0x000fe4000801160b */
.L_x_987:
[----:B------:R-:W-:Y:S02]  /*0810*/  ULDC UR6, c[0x0][0x32c] ;  /* 0x0000cb0000067ab9 */ /* 0x000fe40000000800 */
[----:B------:R-:W-:-:S04]  /*0820*/  UIMAD UR6, UR8, UR5, UR6 ;  /* 0x00000005080672a4 */ /* 0x000fc8000f8e0206 */
[----:B------:R-:W-:-:S04]  /*0830*/  UISETP.LT.AND UP0, UPT, UR4, UR6, UPT ;  /* 0x000000060400728c */ /* 0x000fc8000bf01270 */
[----:B------:R-:W-:Y:S02]  /*0840*/  USEL UR4, UR4, UR6, UP0 ;  /* 0x0000000604047287 */ /* 0x000fe40008000000 */
.L_x_985:
[----:B------:R-:W-:Y:S02]  /*0850*/  UISETP.NE.AND UP0, UPT, UR17, URZ, UPT ;  /* 0x0000003f1100728c */ /* 0x000fe4000bf05270 */
[----:B------:R-:W-:Y:S02]  /*0860*/  UIADD3 UR18, UR9, 0x2f, URZ ;  /* 0x0000002f09127890 */ /* 0x000fe4000fffe03f */
[----:B------:R-:W-:Y:S02]  /*0870*/  UIADD3 UR10, UR4, 0x2f, URZ ;  /* 0x0000002f040a7890 */ /* 0x000fe4000fffe03f */
[----:B------:R-:W-:Y:S02]  /*0880*/  ULDC.64 UR6, c[0x0][0x2c8] ;  /* 0x0000b20000067ab9 */ /* 0x000fe40000000a00 */
[----:B------:R-:W-:Y:S02]  /*0890*/  UISETP.GE.AND UP1, UPT, UR5, 0x1, UPT ;  /* 0x000000010500788c */ /* 0x000fe4000bf26270 */
[----:B------:R-:W-:-:S02]  /*08a0*/  UIMAD.WIDE.U32 UR12, UR23, UR6, URZ ;  /* 0x00000006170c72a5 */ /* 0x000fc4000f8e003f */
[----:B------:R-:W-:Y:S02]  /*08b0*/  UIMAD.WIDE UR18, UR18, 0x2aaaaaab, URZ ;  /* 0x2aaaaaab121278a5 */ /* 0x000fe4000f8e023f */
[----:B------:R-:W-:Y:S01]  /*08c0*/  UIMAD.WIDE UR10, UR10, 0x2aaaaaab, URZ ;  /* 0x2aaaaaab0a0a78a5 */ /* 0x000fe2000f8e023f */
[----:B------:R-:W-:Y:S01]  /*08d0*/  PLOP3.LUT P0, PT, PT, PT, UP1, 0x40, 0x0 ;  /* 0x000000000000781c */ /* 0x000fe20003f0e818 */
[----:B------:R-:W-:Y:S02]  /*08e0*/  UMOV UR4, UR23 ;  /* 0x0000001700047c82 */ /* 0x000fe40008000000 */
[----:B------:R-:W-:Y:S02]  /*08f0*/  @UP0 USHF.R.U32.HI UR4, URZ, UR7, UR13 ;  /* 0x000000073f040299 */ /* 0x000fe4000801160d */
[----:B------:R-:W-:Y:S02]  /*0900*/  USHF.R.U32.HI UR7, URZ, 0x1f, UR19 ;  /* 0x0000001f3f077899 */ /* 0x000fe40008011613 */
[----:B------:R-:W-:-:S02]  /*0910*/  USHF.R.U32.HI UR13, URZ, 0x1f, UR11 ;  /* 0x0000001f3f0d7899 */ /* 0x000fc4000801160b */
[----:B------:R-:W-:Y:S02]  /*0920*/  UIADD3 UR22, UR9, -UR15, URZ ;  /* 0x8000000f09167290 */ /* 0x000fe4000fffe03f */
[----:B------:R-:W-:Y:S02]  /*0930*/  ULEA.HI.SX32 UR7, UR19, UR7, 0x1d ;  /* 0x0000000713077291 */ /* 0x000fe4000f8fea3f */
[----:B------:R-:W-:Y:S02]  /*0940*/  ULEA.HI.SX32 UR13, UR11, UR13, 0x1d ;  /* 0x0000000d0b0d7291 */ /* 0x000fe4000f8fea3f */
[----:B------:R-:W-:Y:S02]  /*0950*/  UIADD3 UR4, UR22, UR4, URZ ;  /* 0x0000000416047290 */ /* 0x000fe4000fffe03f */
[----:B------:R-:W-:Y:S02]  /*0960*/  UISETP.LT.AND UP0, UPT, UR7, UR13, UPT ;  /* 0x0000000d0700728c */ /* 0x000fe4000bf01270 */
[----:B------:R-:W-:-:S02]  /*0970*/  ULDC UR6, c[0x0][0x324] ;  /* 0x0000c90000067ab9 */ /* 0x000fc40000000800 */
[----:B------:R-:W-:Y:S02]  /*0980*/  UIADD3 UR6, UR4, -UR6, URZ ;  /* 0x8000000604067290 */ /* 0x000fe4000fffe03f */
[----:B------:R-:W-:Y:S01]  /*0990*/  USEL UR13, UR7, UR13, UP0 ;  /* 0x0000000d070d7287 */ /* 0x000fe20008000000 */
[----:B------:R-:W-:Y:S05]  /*09a0*/  @P0 BRA `(.L_x_988) ;  /* 0x0000013000000947 */ /* 0x000fea0003800000 */
[----:B------:R-:W-:Y:S02]  /*09b0*/  UMOV UR7, UR4 ;  /* 0x0000000400077c82 */ /* 0x000fe40008000000 */
[----:B------:R-:W-:-:S06]  /*09c0*/  UISETP.GT.AND UP0, UPT, UR7, -0x1, UPT ;  /* 0xffffffff0700788c */ /* 0x000fcc000bf04270 */
[----:B------:R-:W-:-:S13]  /*09d0*/  PLOP3.LUT P0, PT, PT, PT, UP0, 0x80, 0x0 ;  /* 0x000000000000781c */ /* 0x000fda0003f0f008 */
[----:B------:R-:W-:Y:S05]  /*09e0*/  @P0 BRA `(.L_x_989) ;  /* 0x0000007000000947 */ /* 0x000fea0003800000 */
[----:B------:R-:W-:Y:S02]  /*09f0*/  UISETP.NE.AND UP0, UPT, UR5, 0x1, UPT ;  /* 0x000000010500788c */ /* 0x000fe4000bf05270 */
[----:B------:R-:W-:Y:S02]  /*0a00*/  ULOP3.LUT UR7, URZ, UR7, URZ, 0x33, !UPT ;  /* 0x000000073f077292 */ /* 0x000fe4000f8e333f */
[----:B------:R-:W-:Y:S02]  /*0a10*/  ULDC.64 UR4, c[0x0][0x330] ;  /* 0x0000cc0000047ab9 */ /* 0x000fe40000000a00 */
[----:B------:R-:W-:-:S05]  /*0a20*/  UIMAD.WIDE.U32 UR10, UR7, UR4, URZ ;  /* 0x00000004070a72a5 */ /* 0x000fca000f8e003f */
[----:B------:R-:W-:-:S04]  /*0a30*/  @UP0 USHF.R.U32.HI UR7, URZ, UR5, UR11 ;  /* 0x000000053f070299 */ /* 0x000fc8000801160b */
[----:B------:R-:W-:Y:S01]  /*0a40*/  ULOP3.LUT UR7, URZ, UR7, URZ, 0x33, !UPT ;  /* 0x000000073f077292 */ /* 0x000fe2000f8e333f */
[----:B------:R-:W-:Y:S05]  /*0a50*/  BRA `(.L_x_990) ;  /* 0x0000004000007947 */ /* 0x000fea0003800000 */
.L_x_989:
[----:B------:R-:W-:-:S03]  /*0a60*/  UISETP.NE.AND UP0, UPT, UR5, 0x1, UPT ;  /* 0x000000010500788c */ /* 0x000fc6000bf05270 */
[----:B------:R-:W-:Y:S02]  /*0a70*/  ULDC.64 UR4, c[0x0][0x330] ;  /* 0x0000cc0000047ab9 */ /* 0x000fe40000000a00 */
[----:B------:R-:W-:-:S06]  /*0a80*/  UIMAD.WIDE.U32 UR10, UR7, UR4, URZ ;  /* 0x00000004070a72a5 */ /* 0x000fcc000f8e003f */
[----:B------:R-:W-:Y:S02]  /*0a90*/  @UP0 USHF.R.U32.HI UR7, URZ, UR5, UR11 ;  /* 0x000000053f070299 */ /* 0x000fe4000801160b */
.L_x_990:
[----:B------:R-:W-:Y:S02]  /*0aa0*/  ULDC UR4, c[0x0][0x32c] ;  /* 0x0000cb0000047ab9 */ /* 0x000fe40000000800 */
[----:B------:R-:W-:-:S04]  /*0ab0*/  UIMAD UR4, UR7, UR4, URZ ;  /* 0x00000004070472a4 */ /* 0x000fc8000f8e023f */
[----:B------:R-:W-:-:S04]  /*0ac0*/  UISETP.LT.AND UP0, UPT, UR6, UR4, UPT ;  /* 0x000000040600728c */ /* 0x000fc8000bf01270 */
[----:B------:R-:W-:-:S04]  /*0ad0*/  USEL UR6, UR6, UR4, !UP0 ;  /* 0x0000000406067287 */ /* 0x000fc8000c000000 */
.L_x_988:
[----:B------:R-:W-:Y:S01]  /*0ae0*/  UIMAD.WIDE UR4, UR6, 0x2aaaaaab, URZ ;  /* 0x2aaaaaab060478a5 */ /* 0x000fe2000f8e023f */
[----:B------:R-:W-:Y:S01]  /*0af0*/  PLOP3.LUT P0, PT, PT, PT, PT, 0x80, 0x0 ;  /* 0x000000000000781c */ /* 0x000fe20003f0f070 */
[----:B------:R-:W-:Y:S01]  /*0b00*/  CS2R R14, SRZ ;  /* 0x00000000000e7805 */ /* 0x000fe2000001ff00 */
[----:B------:R-:W-:Y:S01]  /*0b10*/  IMAD.MOV.U32 R126, RZ, RZ, RZ ;  /* 0x000000ffff7e7224 */ /* 0x000fe200078e00ff */
[----:B------:R-:W-:Y:S01]  /*0b20*/  USHF.R.U32.HI UR4, URZ, 0x1f, UR5 ;  /* 0x0000001f3f047899 */ /* 0x000fe20008011605 */
[----:B------:R-:W-:Y:S01]  /*0b30*/  CS2R R124, SRZ ;  /* 0x00000000007c7805 */ /* 0x000fe2000001ff00 */
[----:B------:R-:W-:Y:S01]  /*0b40*/  CS2R R130, SRZ ;  /* 0x0000000000827805 */ /* 0x000fe2000001ff00 */
[----:B------:R-:W-:Y:S01]  /*0b50*/  CS2R R128, SRZ ;  /* 0x0000000000807805 */ /* 0x000fe2000001ff00 */
[----:B------:R-:W-:Y:S01]  /*0b60*/  ULEA.HI.SX32 UR4, UR5, UR4, 0x1d ;  /* 0x0000000405047291 */ /* 0x000fe2000f8fea3f */
[----:B------:R-:W-:Y:S01]  /*0b70*/  CS2R R16, SRZ ;  /* 0x0000000000107805 */ /* 0x000fe2000001ff00 */
[----:B------:R-:W-:Y:S01]  /*0b80*/  IMAD.MOV.U32 R122, RZ, RZ, RZ ;  /* 0x000000ffff7a7224 */ /* 0x000fe200078e00ff */
[----:B------:R-:W-:Y:S01]  /*0b90*/  CS2R R120, SRZ ;  /* 0x0000000000787805 */ /* 0x000fe2000001ff00 */
[----:B------:R-:W-:Y:S01]  /*0ba0*/  UISETP.LT.AND UP0, UPT, URZ, UR4, UPT ;  /* 0x000000043f00728c */ /* 0x000fe2000bf01270 */
[----:B------:R-:W-:Y:S01]  /*0bb0*/  CS2R R118, SRZ ;  /* 0x0000000000767805 */ /* 0x000fe2000001ff00 */
[----:B------:R-:W-:Y:S01]  /*0bc0*/  CS2R R116, SRZ ;  /* 0x0000000000747805 */ /* 0x000fe2000001ff00 */
[----:B------:R-:W-:Y:S01]  /*0bd0*/  MOV R110, RZ ;  /* 0x000000ff006e7202 */ /* 0x000fe20000000f00 */
[----:B------:R-:W-:Y:S01]  /*0be0*/  USEL UR8, URZ, UR4, !UP0 ;  /* 0x000000043f087287 */ /* 0x000fe2000c000000 */
[----:B------:R-:W-:Y:S01]  /*0bf0*/  CS2R R18, SRZ ;  /* 0x0000000000127805 */ /* 0x000fe2000001ff00 */
[----:B------:R-:W-:Y:S01]  /*0c00*/  IMAD.MOV.U32 R108, RZ, RZ, RZ ;  /* 0x000000ffff6c7224 */ /* 0x000fe200078e00ff */
[----:B------:R-:W-:Y:S01]  /*0c10*/  MOV R114, RZ ;  /* 0x000000ff00727202 */ /* 0x000fe20000000f00 */
[----:B------:R-:W-:Y:S01]  /*0c20*/  UISETP.GT.AND UP0, UPT, UR13, UR8, UPT ;  /* 0x000000080d00728c */ /* 0x000fe2000bf04270 */
[----:B------:R-:W-:Y:S01]  /*0c30*/  CS2R R112, SRZ ;  /* 0x0000000000707805 */ /* 0x000fe2000001ff00 */
[----:B------:R-:W-:Y:S01]  /*0c40*/  CS2R R20, SRZ ;  /* 0x0000000000147805 */ /* 0x000fe2000001ff00 */
[----:B------:R-:W-:Y:S01]  /*0c50*/  IMAD.MOV.U32 R106, RZ, RZ, RZ ;  /* 0x000000ffff6a7224 */ /* 0x000fe200078e00ff */
[----:B------:R-:W-:Y:S01]  /*0c60*/  CS2R R22, SRZ ;  /* 0x0000000000167805 */ /* 0x000fe2000001ff00 */
[----:B------:R-:W-:Y:S01]  /*0c70*/  MOV R104, RZ ;  /* 0x000000ff00687202 */ /* 0x000fe20000000f00 */
[----:B------:R-:W-:Y:S01]  /*0c80*/  IMAD.MOV.U32 R102, RZ, RZ, RZ ;  /* 0x000000ffff667224 */ /* 0x000fe200078e00ff */
[----:B------:R-:W-:Y:S01]  /*0c90*/  PLOP3.LUT P1, PT, PT, PT, UP0, 0x80, 0x0 ;  /* 0x000000000000781c */ /* 0x000fe20003f2f008 */
        /* <DEDUP_REMOVED lines=41> */
[----:B------:R-:W-:Y:S01]  /*0f30*/  IMAD.MOV.U32 R176, RZ, RZ, RZ ;  /* 0x000000ffffb07224 */ /* 0x000fe200078e00ff */
[----:B------:R-:W-:Y:S01]  /*0f40*/  CS2R R170, SRZ ;  /* 0x0000000000aa7805 */ /* 0x000fe2000001ff00 */
[----:B------:R-:W-:Y:S01]  /*0f50*/  CS2R R54, SRZ ;  /* 0x0000000000367805 */ /* 0x000fe2000001ff00 */
        /* <DEDUP_REMOVED lines=20> */
[----:B------:R-:W-:-:S03]  /*10a0*/  UISETP.NE.AND UP0, UPT, UR17, URZ, UPT ;  /* 0x0000003f1100728c */ /* 0x000fc6000bf05270 */
[----:B------:R-:W-:-:S13]  /*10b0*/  ISETP.NE.AND.EX P2, PT, RZ, c[0x0][0x344], PT, P2 ;  /* 0x0000d100ff007a0c */ /* 0x000fda0003f45320 */
[----:B------:R-:W-:-:S05]  /*10c0*/  @P2 IMAD.WIDE R2, R52, R9, c[0x0][0x340] ;  /* 0x0000d00034022625 */ /* 0x000fca00078e0209 */
[----:B------:R1:W2:Y:S01]  /*10d0*/  @P2 LDG.E R21, [R2.64] ;  /* 0x0000001402152981 */ /* 0x0002a2000c1e1900 */
[----:B------:R-:W-:Y:S01]  /*10e0*/  SHF.R.S32.HI R122, RZ, 0x1f, R123 ;  /* 0x0000001fff7a7819 */ /* 0x000fe2000001147b */
[----:B------:R-:W-:Y:S01]  /*10f0*/  ULDC UR4, c[0x0][0x2c4] ;  /* 0x0000b10000047ab9 */ /* 0x000fe20000000800 */
[----:B------:R-:W-:Y:S01]  /*1100*/  SHF.R.S32.HI R0, RZ, 0x1f, R6 ;  /* 0x0000001fff007819 */ /* 0x000fe20000011406 */
[----:B------:R-:W3:Y:S01]  /*1110*/  S2R R17, SR_CTAID.Y ;  /* 0x0000000000117919 */ /* 0x000ee20000002600 */
[----:B------:R-:W-:Y:S01]  /*1120*/  PLOP3.LUT P1, PT, PT, PT, UP0, 0x80, 0x0 ;  /* 0x000000000000781c */ /* 0x000fe20003f2f008 */
[----:B------:R-:W-:Y:S01]  /*1130*/  UIMAD UR4, UR15, UR4, URZ ;  /* 0x000000040f0472a4 */ /* 0x000fe2000f8e023f */
[----:B------:R-:W-:Y:S01]  /*1140*/  SHF.R.S32.HI R19, RZ, 0x1f, R52 ;  /* 0x0000001fff137819 */ /* 0x000fe20000011434 */
[----:B------:R-:W-:Y:S01]  /*1150*/  IMAD R0, R0, c[0x0][0x178], RZ ;  /* 0x00005e0000007a24 */ /* 0x000fe200078e02ff */
[----:B------:R-:W-:Y:S01]  /*1160*/  LEA.HI R27, R122, R123, RZ, 0x4 ;  /* 0x0000007b7a1b7211 */ /* 0x000fe200078f20ff */
[----:B------:R-:W-:Y:S01]  /*1170*/  BSSY B0, `(.L_x_992) ;  /* 0x0000077000007945 */ /* 0x000fe20003800000 */
[----:B------:R-:W-:Y:S01]  /*1180*/  SEL R10, R19, RZ, !P6 ;  /* 0x000000ff130a7207 */ /* 0x000fe20007000000 */
[----:B------:R-:W-:Y:S01]  /*1190*/  IMAD R0, R6, c[0x0][0x17c], R0 ;  /* 0x00005f0006007a24 */ /* 0x000fe200078e0200 */
[----:B------:R-:W-:-:S03]  /*11a0*/  MOV R24, 0x20 ;  /* 0x0000002000187802 */ /* 0x000fc60000000f00 */
[----:B------:R-:W-:Y:S01]  /*11b0*/  IMAD R10, R10, c[0x0][0x1c0], RZ ;  /* 0x000070000a0a7a24 */ /* 0x000fe200078e02ff */
[----:B-1----:R-:W-:Y:S02]  /*11c0*/  LEA.HI R2, R122, R123, RZ, 0x3 ;  /* 0x0000007b7a027211 */ /* 0x002fe400078f18ff */
[----:B---3--:R-:W-:Y:S02]  /*11d0*/  SHF.R.S32.HI R16, RZ, 0x1f, R17 ;  /* 0x0000001fff107819 */ /* 0x008fe40000011411 */
[----:B------:R-:W-:Y:S02]  /*11e0*/  SHF.R.S32.HI R20, RZ, 0x3, R2 ;  /* 0x00000003ff147819 */ /* 0x000fe40000011402 */
[----:B------:R-:W-:Y:S01]  /*11f0*/  LOP3.LUT R2, R2, 0xfffffff8, RZ, 0xc0, !PT ;  /* 0xfffffff802027812 */ /* 0x000fe200078ec0ff */
[----:B------:R-:W-:Y:S02]  /*1200*/  IMAD R8, R16, c[0x0][0x1b8], RZ ;  /* 0x00006e0010087a24 */ /* 0x000fe400078e02ff */
[----:B------:R-:W-:-:S02]  /*1210*/  IMAD.SHL.U32 R4, R20, 0x40, RZ ;  /* 0x0000004014047824 */ /* 0x000fc400078e00ff */
[----:B------:R-:W-:Y:S02]  /*1220*/  IMAD.IADD R25, R123, 0x1, -R2 ;  /* 0x000000017b197824 */ /* 0x000fe400078e0a02 */
[----:B------:R-:W-:Y:S01]  /*1230*/  IMAD.WIDE.U32 R2, R6, c[0x0][0x178], RZ ;  /* 0x00005e0006027a25 */ /* 0x000fe200078e00ff */
[----:B------:R-:W-:-:S03]  /*1240*/  LOP3.LUT R4, R4, 0x1c0, RZ, 0xc0, !PT ;  /* 0x000001c004047812 */ /* 0x000fc600078ec0ff */
[----:B------:R-:W-:Y:S01]  /*1250*/  IMAD.SHL.U32 R12, R25, 0x8, RZ ;  /* 0x00000008190c7824 */ /* 0x000fe200078e00ff */
[----:B------:R-:W-:Y:S01]  /*1260*/  IADD3 R3, R3, R0, RZ ;  /* 0x0000000003037210 */ /* 0x000fe20007ffe0ff */
[----:B------:R-:W-:Y:S02]  /*1270*/  IMAD R9, R25, 0x10, R20 ;  /* 0x0000001019097824 */ /* 0x000fe400078e0214 */
[C---:B------:R-:W-:Y:S01]  /*1280*/  IMAD R8, R17.reuse, c[0x0][0x1bc], R8 ;  /* 0x00006f0011087a24 */ /* 0x040fe200078e0208 */
[----:B------:R-:W-:Y:S01]  /*1290*/  LOP3.LUT R0, R4, 0x38, R12, 0xf8, !PT ;  /* 0x0000003804007812 */ /* 0x000fe200078ef80c */
[----:B------:R-:W-:Y:S01]  /*12a0*/  IMAD.WIDE.U32 R2, R17, c[0x0][0x1b8], R2 ;  /* 0x00006e0011027a25 */ /* 0x000fe200078e0002 */
[----:B------:R-:W-:Y:S02]  /*12b0*/  SHF.R.U32.HI R4, RZ, 0x3, R4 ;  /* 0x00000003ff047819 */ /* 0x000fe40000011604 */
[----:B------:R-:W-:Y:S01]  /*12c0*/  IADD3 R5, R12, 0x40, RZ ;  /* 0x000000400c057810 */ /* 0x000fe20007ffe0ff */
[----:B------:R-:W-:Y:S01]  /*12d0*/  IMAD.IADD R3, R3, 0x1, R8 ;  /* 0x0000000103037824 */ /* 0x000fe200078e0208 */
[----:B------:R-:W-:-:S02]  /*12e0*/  LOP3.LUT R22, R0, R4, RZ, 0x3c, !PT ;  /* 0x0000000400167212 */ /* 0x000fc400078e3cff */
[----:B------:R-:W-:Y:S02]  /*12f0*/  SHF.R.S32.HI R4, RZ, 0x1f, R7 ;  /* 0x0000001fff047819 */ /* 0x000fe40000011407 */
[----:B------:R-:W-:Y:S02]  /*1300*/  IADD3 R0, P0, R7, R20, RZ ;  /* 0x0000001407007210 */ /* 0x000fe40007f1e0ff */
[----:B------:R-:W-:Y:S02]  /*1310*/  IADD3 R9, R9, UR23, RZ ;  /* 0x0000001709097c10 */ /* 0x000fe4000fffe0ff */
[----:B------:R-:W-:Y:S02]  /*1320*/  LEA.HI.X.SX32 R4, R20, R4, 0x1, P0 ;  /* 0x0000000414047211 */ /* 0x000fe400000f0eff */
[----:B------:R-:W-:Y:S01]  /*1330*/  PLOP3.LUT P0, PT, PT, PT, UP0, 0x80, 0x0 ;  /* 0x000000000000781c */ /* 0x000fe20003f0f008 */
[----:B------:R-:W-:Y:S01]  /*1340*/  @P1 IMAD.HI.U32 R11, R9, c[0x0][0x2c8], RZ ;  /* 0x0000b200090b1a27 */ /* 0x000fe200078e00ff */
[----:B------:R-:W-:-:S02]  /*1350*/  ISETP.GE.AND P3, PT, R5, c[0x0][0x1d4], PT ;  /* 0x0000750005007a0c */ /* 0x000fc40003f66270 */
[----:B------:R-:W-:Y:S01]  /*1360*/  SHF.R.S32.HI R13, RZ, 0x1f, R12 ;  /* 0x0000001fff0d7819 */ /* 0x000fe2000001140c */
[----:B------:R-:W-:Y:S01]  /*1370*/  IMAD R5, R4, c[0x0][0x1e0], RZ ;  /* 0x0000780004057a24 */ /* 0x000fe200078e02ff */
[----:B------:R-:W-:Y:S01]  /*1380*/  SEL R8, R52, RZ, !P6 ;  /* 0x000000ff34087207 */ /* 0x000fe20007000000 */
[----:B------:R-:W-:Y:S01]  /*1390*/  IMAD R4, R4, c[0x0][0x208], RZ ;  /* 0x0000820004047a24 */ /* 0x000fe200078e02ff */
[----:B------:R-:W-:Y:S01]  /*13a0*/  ISETP.GE.AND P4, PT, R12, c[0x0][0x1d4], PT ;  /* 0x000075000c007a0c */ /* 0x000fe20003f86270 */
[C---:B------:R-:W-:Y:S02]  /*13b0*/  IMAD R14, R0.reuse, c[0x0][0x1e4], R5 ;  /* 0x00007900000e7a24 */ /* 0x040fe400078e0205 */
[C---:B------:R-:W-:Y:S02]  /*13c0*/  IMAD R15, R0.reuse, c[0x0][0x20c], R4 ;  /* 0x00008300000f7a24 */ /* 0x040fe400078e0204 */
[----:B------:R-:W-:-:S04]  /*13d0*/  IMAD.WIDE.U32 R6, R0, c[0x0][0x1e0], R12 ;  /* 0x0000780000067a25 */ /* 0x000fc800078e000c */
[----:B------:R-:W-:Y:S01]  /*13e0*/  IMAD.WIDE.U32 R4, R0, c[0x0][0x208], R12 ;  /* 0x0000820000047a25 */ /* 0x000fe200078e000c */
[----:B------:R-:W-:Y:S02]  /*13f0*/  MOV R0, R9 ;  /* 0x0000000900007202 */ /* 0x000fe40000000f00 */
[----:B------:R-:W-:Y:S01]  /*1400*/  @P0 SHF.R.U32.HI R0, RZ, c[0x0][0x2cc], R11 ;  /* 0x0000b300ff000a19 */ /* 0x000fe2000001160b */
[C---:B------:R-:W-:Y:S02]  /*1410*/  IMAD R11, R8.reuse, c[0x0][0x1c4], R10 ;  /* 0x00007100080b7a24 */ /* 0x040fe400078e020a */
[----:B------:R-:W-:Y:S01]  /*1420*/  IMAD.WIDE.U32 R2, R8, c[0x0][0x1c0], R2 ;  /* 0x0000700008027a25 */ /* 0x000fe200078e0002 */
[----:B------:R-:W-:Y:S02]  /*1430*/  IADD3 R10, -R0, RZ, RZ ;  /* 0x000000ff000a7210 */ /* 0x000fe40007ffe1ff */
[----:B------:R-:W-:Y:S01]  /*1440*/  SHF.R.S32.HI R8, RZ, 0x1f, R0 ;  /* 0x0000001fff087819 */ /* 0x000fe20000011400 */
[----:B------:R-:W-:-:S02]  /*1450*/  IMAD.IADD R3, R3, 0x1, R11 ;  /* 0x0000000103037824 */ /* 0x000fc400078e020b */
        /* <DEDUP_REMOVED lines=9> */
[----:B------:R-:W-:Y:S02]  /*14f0*/  IMAD.IADD R0, R123, 0x1, -R9 ;  /* 0x000000017b007824 */ /* 0x000fe400078e0a09 */
[----:B------:R-:W-:Y:S02]  /*1500*/  IMAD R11, R11, c[0x0][0x1a8], RZ ;  /* 0x00006a000b0b7a24 */ /* 0x000fe400078e02ff */
[----:B------:R-:W-:-:S04]  /*1510*/  IMAD.WIDE.U32 R8, R17, c[0x0][0x1e8], R6 ;  /* 0x00007a0011087a25 */ /* 0x000fc800078e0006 */
[----:B------:R-:W-:-:S04]  /*1520*/  IMAD.WIDE.U32 R6, R17, c[0x0][0x210], R4 ;  /* 0x0000840011067a25 */ /* 0x000fc800078e0004 */
[C---:B------:R-:W-:Y:S02]  /*1530*/  IMAD R14, R16.reuse, c[0x0][0x1e8], RZ ;  /* 0x00007a00100e7a24 */ /* 0x040fe400078e02ff */
[----:B------:R-:W-:Y:S01]  /*1540*/  IMAD R15, R16, c[0x0][0x210], RZ ;  /* 0x00008400100f7a24 */ /* 0x000fe200078e02ff */
[----:B------:R-:W-:Y:S01]  /*1550*/  SHF.R.S32.HI R16, RZ, 0x1f, R0 ;  /* 0x0000001fff107819 */ /* 0x000fe20000011400 */
[C---:B------:R-:W-:Y:S02]  /*1560*/  IMAD R11, R10.reuse, c[0x0][0x1ac], R11 ;  /* 0x00006b000a0b7a24 */ /* 0x040fe400078e020b */
[----:B------:R-:W-:Y:S01]  /*1570*/  IMAD.WIDE.U32 R4, R10, c[0x0][0x1a8], R2 ;  /* 0x00006a000a047a25 */ /* 0x000fe200078e0002 */
[----:B------:R-:W-:Y:S02]  /*1580*/  LEA.HI R26, R16, R0, RZ, 0x3 ;  /* 0x00000000101a7211 */ /* 0x000fe400078f18ff */
[----:B------:R-:W-:Y:S01]  /*1590*/  IADD3 R16, R20, UR23, RZ ;  /* 0x0000001714107c10 */ /* 0x000fe2000fffe0ff */
[----:B------:R-:W-:Y:S01]  /*15a0*/  IMAD R14, R17, c[0x0][0x1ec], R14 ;  /* 0x00007b00110e7a24 */ /* 0x000fe200078e020e */
[----:B------:R-:W-:Y:S01]  /*15b0*/  IADD3 R2, R5, R11, RZ ;  /* 0x0000000b05027210 */ /* 0x000fe20007ffe0ff */
[----:B------:R-:W-:Y:S01]  /*15c0*/  IMAD R15, R17, c[0x0][0x214], R15 ;  /* 0x00008500110f7a24 */ /* 0x000fe200078e020f */
[----:B------:R-:W-:Y:S01]  /*15d0*/  LEA R18, P0, R4, c[0x0][0x160], 0x1 ;  /* 0x0000580004127a11 */ /* 0x000fe200078008ff */
[----:B------:R-:W-:Y:S01]  /*15e0*/  IMAD.IADD R9, R9, 0x1, R14 ;  /* 0x0000000109097824 */ /* 0x000fe200078e020e */
[----:B------:R-:W-:Y:S01]  /*15f0*/  LOP3.LUT R10, R26, 0xfffffff8, RZ, 0xc0, !PT ;  /* 0xfffffff81a0a7812 */ /* 0x000fe200078ec0ff */
[----:B------:R-:W-:Y:S01]  /*1600*/  IMAD.IADD R7, R7, 0x1, R15 ;  /* 0x0000000107077824 */ /* 0x000fe200078e020f */
[----:B------:R-:W-:Y:S01]  /*1610*/  LEA.HI.X R17, R4, c[0x0][0x164], R2, 0x1, P0 ;  /* 0x0000590004117a11 */ /* 0x000fe200000f0c02 */
[----:B------:R-:W-:Y:S01]  /*1620*/  IMAD.SHL.U32 R15, R25, 0x8, RZ ;  /* 0x00000008190f7824 */ /* 0x000fe200078e00ff */
[----:B------:R-:W-:Y:S01]  /*1630*/  LEA.HI R14, R122, R123, RZ, 0x6 ;  /* 0x0000007b7a0e7211 */ /* 0x000fe200078f30ff */
[----:B------:R-:W-:Y:S01]  /*1640*/  IMAD.IADD R23, R0, 0x1, -R10 ;  /* 0x0000000100177824 */ /* 0x000fe200078e0a0a */
[----:B------:R1:W3:Y:S02]  /*1650*/  SHFL.IDX PT, R4, R18, RZ, 0x181f ;  /* 0x00181fff12047589 */ /* 0x0002e400000e0000 */
[----:B------:R-:W-:Y:S01]  /*1660*/  ISETP.GE.AND P6, PT, R15, c[0x0][0x198], PT ;  /* 0x000066000f007a0c */ /* 0x000fe20003fc6270 */
[----:B------:R-:W-:Y:S01]  /*1670*/  IMAD.SHL.U32 R14, R14, 0x8, RZ ;  /* 0x000000080e0e7824 */ /* 0x000fe200078e00ff */
[----:B------:R1:W4:Y:S04]  /*1680*/  SHFL.IDX PT, R5, R17, RZ, 0x181f ;  /* 0x00181fff11057589 */ /* 0x00032800000e0000 */
[----:B------:R-:W-:-:S02]  /*1690*/  LOP3.LUT R14, R22, 0xfffffe00, R14, 0xf8, !PT ;  /* 0xfffffe00160e7812 */ /* 0x000fc400078ef80e */
[--C-:B--2---:R-:W-:Y:S01]  /*16a0*/  @P2 SHF.R.S32.HI R3, RZ, 0x1f, R21.reuse ;  /* 0x0000001fff032819 */ /* 0x104fe20000011415 */
[----:B------:R-:W-:Y:S01]  /*16b0*/  @P2 IMAD.MOV.U32 R2, RZ, RZ, R21 ;  /* 0x000000ffff022224 */ /* 0x000fe200078e0015 */
[----:B------:R-:W-:Y:S01]  /*16c0*/  @!P2 MOV R2, R52 ;  /* 0x000000340002a202 */ /* 0x000fe20000000f00 */
[----:B------:R-:W-:Y:S01]  /*16d0*/  @!P2 IMAD.MOV.U32 R3, RZ, RZ, R19 ;  /* 0x000000ffff03a224 */ /* 0x000fe200078e0013 */
[----:B------:R-:W-:Y:S01]  /*16e0*/  IADD3 R19, R15, 0x40, RZ ;  /* 0x000000400f137810 */ /* 0x000fe20007ffe0ff */
[----:B------:R-:W-:Y:S01]  /*16f0*/  IMAD.MOV.U32 R21, RZ, RZ, 0x10 ;  /* 0x00000010ff157424 */ /* 0x000fe200078e00ff */
[----:B------:R-:W-:Y:S02]  /*1700*/  SEL R0, R2, RZ, !P5 ;  /* 0x000000ff02007207 */ /* 0x000fe40006800000 */
[----:B------:R-:W-:Y:S02]  /*1710*/  SEL R2, R3, RZ, !P5 ;  /* 0x000000ff03027207 */ /* 0x000fe40006800000 */
[----:B------:R-:W-:Y:S01]  /*1720*/  ISETP.GE.AND P5, PT, R16, UR4, PT ;  /* 0x0000000410007c0c */ /* 0x000fe2000bfa6270 */
[----:B------:R-:W-:Y:S01]  /*1730*/  IMAD.WIDE.U32 R30, R0, c[0x0][0x1f0], R8 ;  /* 0x00007c00001e7a25 */ /* 0x000fe200078e0008 */
[----:B------:R-:W-:-:S03]  /*1740*/  ISETP.GE.AND P0, PT, R19, c[0x0][0x198], PT ;  /* 0x0000660013007a0c */ /* 0x000fc60003f06270 */
[C---:B------:R-:W-:Y:S01]  /*1750*/  IMAD R3, R2.reuse, c[0x0][0x1f0], RZ ;  /* 0x00007c0002037a24 */ /* 0x040fe200078e02ff */
[----:B------:R1:W-:Y:S01]  /*1760*/  STL.64 [R1+0x38], R30 ;  /* 0x0000381e01007387 */ /* 0x0003e20000100a00 */
[----:B------:R-:W-:Y:S01]  /*1770*/  IMAD R2, R2, c[0x0][0x218], RZ ;  /* 0x0000860002027a24 */ /* 0x000fe200078e02ff */
[----:B------:R-:W-:Y:S01]  /*1780*/  R2P PR, R23, 0x6 ;  /* 0x0000000617007804 */ /* 0x000fe20000000000 */
[C---:B------:R-:W-:Y:S02]  /*1790*/  IMAD R11, R0.reuse, c[0x0][0x1f4], R3 ;  /* 0x00007d00000b7a24 */ /* 0x040fe400078e0203 */
[C---:B------:R-:W-:Y:S02]  /*17a0*/  IMAD R10, R0.reuse, c[0x0][0x21c], R2 ;  /* 0x00008700000a7a24 */ /* 0x040fe400078e0202 */
[----:B------:R-:W-:Y:S01]  /*17b0*/  IMAD.WIDE.U32 R74, R0, c[0x0][0x218], R6 ;  /* 0x00008600004a7a25 */ /* 0x000fe200078e0006 */
[----:B------:R-:W-:Y:S02]  /*17c0*/  IADD3 R33, R31, R11, RZ ;  /* 0x0000000b1f217210 */ /* 0x000fe40007ffe0ff */
[----:B------:R-:W-:Y:S01]  /*17d0*/  SEL R3, R21, 0xfffffff0, !P1 ;  /* 0xfffffff015037807 */ /* 0x000fe20004800000 */
[----:B------:R-:W-:Y:S01]  /*17e0*/  IMAD.IADD R29, R75, 0x1, R10 ;  /* 0x000000014b1d7824 */ /* 0x000fe200078e020a */
[----:B------:R1:W-:Y:S01]  /*17f0*/  STL.64 [R1+0x40], R74 ;  /* 0x0000404a01007387 */ /* 0x0003e20000100a00 */
[----:B------:R-:W-:-:S03]  /*1800*/  SEL R2, R24, 0xffffffe0, !P2 ;  /* 0xffffffe018027807 */ /* 0x000fc60005000000 */
[----:B------:R1:W-:Y:S04]  /*1810*/  STL [R1+0x24], R29 ;  /* 0x0000241d01007387 */ /* 0x0003e80000100800 */
[----:B------:R1:W-:Y:S01]  /*1820*/  STL [R1+0x34], R33 ;  /* 0x0000342101007387 */ /* 0x0003e20000100800 */
[----:B------:R-:W-:Y:S05]  /*1830*/  @P5 BRA `(.L_x_993) ;  /* 0x000000a000005947 */ /* 0x000fea0003800000 */
[----:B---34-:R-:W-:Y:S02]  /*1840*/  SHF.R.S32.HI R0, RZ, 0x1f, R19 ;  /* 0x0000001fff007819 */ /* 0x018fe40000011413 */
[C---:B------:R-:W-:Y:S02]  /*1850*/  LEA R6, P1, R15.reuse, R4, 0x1 ;  /* 0x000000040f067211 */ /* 0x040fe400078208ff */
[----:B------:R-:W-:Y:S02]  /*1860*/  LEA.HI R0, R0, R19, RZ, 0x3 ;  /* 0x0000001300007211 */ /* 0x000fe400078f18ff */
[----:B------:R-:W-:-:S02]  /*1870*/  LEA.HI.X R7, R15, R5, R13, 0x1, P1 ;  /* 0x000000050f077211 */ /* 0x000fc400008f0c0d */
[----:B------:R-:W-:Y:S01]  /*1880*/  LOP3.LUT R8, R0, 0xfffffff8, RZ, 0xc0, !PT ;  /* 0xfffffff800087812 */ /* 0x000fe200078ec0ff */
[----:B------:R-:W-:-:S04]  /*1890*/  IMAD.SHL.U32 R0, R14, 0x2, RZ ;  /* 0x000000020e007824 */ /* 0x000fc800078e00ff */
[----:B------:R-:W-:Y:S01]  /*18a0*/  IMAD.WIDE R4, R8, 0x2, R4 ;  /* 0x0000000208047825 */ /* 0x000fe200078e0204 */
[----:B------:R-:W-:Y:S01]  /*18b0*/  @!PT LDS RZ, [RZ] ;  /* 0x00000000fffff984 */ /* 0x000fe20000000800 */
[----:B------:R2:W-:Y:S04]  /*18c0*/  LDGSTS.E.BYPASS.LTC128B.128 [R0+0x8080], [R6.64], !P6 ;  /* 0x0808000006007fae */ /* 0x0005e8000f101d54 */
[----:B------:R2:W-:Y:S02]  /*18d0*/  LDGSTS.E.BYPASS.LTC128B.128 [R0+0xc080], [R4.64], !P0 ;  /* 0x0c08000004007fae */ /* 0x0005e4000c101d54 */
.L_x_993:
[----:B---34-:R-:W-:Y:S05]  /*18e0*/  BSYNC B0 ;  /* 0x0000000000007941 */ /* 0x018fea0003800000 */
.L_x_992:
[----:B--2---:R-:W-:Y:S01]  /*18f0*/  IADD3 R0, R16, 0x10, RZ ;  /* 0x0000001010007810 */ /* 0x004fe20007ffe0ff */
[----:B------:R2:W3:Y:S01]  /*1900*/  SHFL.IDX PT, R5, R17, 0x1, 0x181f ;  /* 0x00381f0011057f89 */ /* 0x0004e200000e0000 */
[----:B------:R-:W-:Y:S02]  /*1910*/  BSSY B0, `(.L_x_994) ;  /* 0x000000e000007945 */ /* 0x000fe40003800000 */
[----:B------:R-:W-:Y:S01]  /*1920*/  ISETP.GE.AND P1, PT, R0, UR4, PT ;  /* 0x0000000400007c0c */ /* 0x000fe2000bf26270 */
[----:B------:R2:W4:-:S12]  /*1930*/  SHFL.IDX PT, R4, R18, 0x1, 0x181f ;  /* 0x00381f0012047f89 */ /* 0x00051800000e0000 */
[----:B------:R-:W-:Y:S05]  /*1940*/  @P1 BRA `(.L_x_995) ;  /* 0x000000a000001947 */ /* 0x000fea0003800000 */
[----:B------:R-:W-:Y:S02]  /*1950*/  SHF.R.S32.HI R0, RZ, 0x1f, R19 ;  /* 0x0000001fff007819 */ /* 0x000fe40000011413 */
[C---:B----4-:R-:W-:Y:S02]  /*1960*/  LEA R6, P1, R15.reuse, R4, 0x1 ;  /* 0x000000040f067211 */ /* 0x050fe400078208ff */
        /* <DEDUP_REMOVED lines=8> */
.L_x_995:
[----:B------:R-:W-:Y:S05]  /*19f0*/  BSYNC B0 ;  /* 0x0000000000007941 */ /* 0x000fea0003800000 */
.L_x_994:
[----:B---3--:R-:W-:Y:S01]  /*1a00*/  IADD3 R0, R16, 0x20, RZ ;  /* 0x0000002010007810 */ /* 0x008fe20007ffe0ff */
[----:B------:R3:W1:Y:S01]  /*1a10*/  SHFL.IDX PT, R5, R17, 0x2, 0x181f ;  /* 0x00581f0011057f89 */ /* 0x00066200000e0000 */
[----:B------:R-:W-:Y:S02]  /*1a20*/  BSSY B0, `(.L_x_996) ;  /* 0x000000e000007945 */ /* 0x000fe40003800000 */
[----:B------:R-:W-:Y:S01]  /*1a30*/  ISETP.GE.AND P1, PT, R0, UR4, PT ;  /* 0x0000000400007c0c */ /* 0x000fe2000bf26270 */
[----:B----4-:R3:W4:-:S12]  /*1a40*/  SHFL.IDX PT, R4, R18, 0x2, 0x181f ;  /* 0x00581f0012047f89 */ /* 0x01071800000e0000 */
[----:B------:R-:W-:Y:S05]  /*1a50*/  @P1 BRA `(.L_x_997) ;  /* 0x000000a000001947 */ /* 0x000fea0003800000 */
[----:B------:R-:W-:Y:S02]  /*1a60*/  SHF.R.S32.HI R0, RZ, 0x1f, R19 ;  /* 0x0000001fff007819 */ /* 0x000fe40000011413 */
[C---:B----4-:R-:W-:Y:S02]  /*1a70*/  LEA R6, P1, R15.reuse, R4, 0x1 ;  /* 0x000000040f067211 */ /* 0x050fe400078208ff */
        /* <DEDUP_REMOVED lines=8> */
.L_x_997:
[----:B------:R-:W-:Y:S05]  /*1b00*/  BSYNC B0 ;  /* 0x0000000000007941 */ /* 0x000fea0003800000 */
.L_x_996:
[----:B-1----:R-:W-:Y:S01]  /*1b10*/  IADD3 R0, R16, 0x30, RZ ;  /* 0x0000003010007810 */ /* 0x002fe20007ffe0ff */
[----:B------:R1:W2:Y:S01]  /*1b20*/  SHFL.IDX PT, R5, R17, 0x3, 0x181f ;  /* 0x00781f0011057f89 */ /* 0x0002a200000e0000 */
[----:B------:R-:W-:Y:S02]  /*1b30*/  BSSY B0, `(.L_x_998) ;  /* 0x000000e000007945 */ /* 0x000fe40003800000 */
[----:B------:R-:W-:Y:S01]  /*1b40*/  ISETP.GE.AND P1, PT, R0, UR4, PT ;  /* 0x0000000400007c0c */ /* 0x000fe2000bf26270 */
[----:B----4-:R1:W4:-:S12]  /*1b50*/  SHFL.IDX PT, R4, R18, 0x3, 0x181f ;  /* 0x00781f0012047f89 */ /* 0x01031800000e0000 */
[----:B------:R-:W-:Y:S05]  /*1b60*/  @P1 BRA `(.L_x_999) ;  /* 0x000000a000001947 */ /* 0x000fea0003800000 */
[----:B------:R-:W-:Y:S02]  /*1b70*/  SHF.R.S32.HI R0, RZ, 0x1f, R19 ;  /* 0x0000001fff007819 */ /* 0x000fe40000011413 */
[C---:B----4-:R-:W-:Y:S02]  /*1b80*/  LEA R6, P1, R15.reuse, R4, 0x1 ;  /* 0x000000040f067211 */ /* 0x050fe400078208ff */
        /* <DEDUP_REMOVED lines=8> */
.L_x_999:
[----:B------:R-:W-:Y:S05]  /*1c10*/  BSYNC B0 ;  /* 0x0000000000007941 */ /* 0x000fea0003800000 */
.L_x_998:
[----:B--2---:R-:W-:Y:S01]  /*1c20*/  IADD3 R0, R16, 0x40, RZ ;  /* 0x0000004010007810 */ /* 0x004fe20007ffe0ff */
        /* <DEDUP_REMOVED lines=15> */
.L_x_1001:
[----:B------:R-:W-:Y:S05]  /*1d20*/  BSYNC B0 ;  /* 0x0000000000007941 */ /* 0x000fea0003800000 */
.L_x_1000:
        /* <DEDUP_REMOVED lines=16> */
.L_x_1003:
[----:B------:R-:W-:Y:S05]  /*1e30*/  BSYNC B0 ;  /* 0x0000000000007941 */ /* 0x000fea0003800000 */
.L_x_1002:
        /* <DEDUP_REMOVED lines=16> */
.L_x_1005:
[----:B------:R-:W-:Y:S05]  /*1f40*/  BSYNC B0 ;  /* 0x0000000000007941 */ /* 0x000fea0003800000 */
.L_x_1004:
[----:B-1----:R-:W-:Y:S01]  /*1f50*/  IADD3 R0, R16, 0x70, RZ ;  /* 0x0000007010007810 */ /* 0x002fe20007ffe0ff */
[----:B----4-:R-:W1:Y:S01]  /*1f60*/  SHFL.IDX PT, R4, R18, 0x7, 0x181f ;  /* 0x00f81f0012047f89 */ /* 0x010e6200000e0000 */
[----:B------:R-:W-:Y:S01]  /*1f70*/  UMOV UR25, 0x30 ;  /* 0x0000003000197882 */ /* 0x000fe20000000000 */
[----:B------:R-:W-:Y:S01]  /*1f80*/  IMAD.SHL.U32 R243, R14, 0x2, RZ ;  /* 0x000000020ef37824 */ /* 0x000fe200078e00ff */
[----:B------:R-:W-:Y:S01]  /*1f90*/  ISETP.GE.AND P1, PT, R0, UR4, PT ;  /* 0x0000000400007c0c */ /* 0x000fe2000bf26270 */
[----:B------:R-:W4:Y:S01]  /*1fa0*/  SHFL.IDX PT, R5, R17, 0x7, 0x181f ;  /* 0x00f81f0011057f89 */ /* 0x000f2200000e0000 */
[----:B------:R-:W-:Y:S01]  /*1fb0*/  UIMAD UR24, UR13, -0x30, UR25 ;  /* 0xffffffd00d1878a4 */ /* 0x000fe2000f8e0219 */
[----:B------:R-:W-:Y:S01]  /*1fc0*/  IMAD.MOV.U32 R124, RZ, RZ, R32 ;  /* 0x000000ffff7c7224 */ /* 0x000fe200078e0020 */
[----:B------:R-:W-:Y:S01]  /*1fd0*/  ULDC.64 UR4, c[0x0][0x1e0] ;  /* 0x0000780000047ab9 */ /* 0x000fe20000000a00 */
[----:B------:R-:W-:Y:S01]  /*1fe0*/  IMAD.MOV.U32 R125, RZ, RZ, R33 ;  /* 0x000000ffff7d7224 */ /* 0x000fe200078e0021 */
[----:B------:R-:W-:Y:S01]  /*1ff0*/  UIMAD.WIDE.U32 UR28, UR25, UR4, URZ ;  /* 0x00000004191c72a5 */ /* 0x000fe2000f8e003f */
[----:B------:R-:W-:Y:S01]  /*2000*/  IMAD.MOV.U32 R124, RZ, RZ, R30 ;  /* 0x000000ffff7c7224 */ /* 0x000fe200078e001e */
[----:B------:R-:W-:Y:S01]  /*2010*/  UIMAD UR25, UR25, UR5, URZ ;  /* 0x00000005191972a4 */ /* 0x000fe2000f8e023f */
[----:B------:R-:W-:Y:S01]  /*2020*/  IMAD.U32 R119, RZ, RZ, UR24 ;  /* 0x00000018ff777e24 */ /* 0x000fe2000f8e00ff */
[----:B------:R-:W-:Y:S01]  /*2030*/  UIADD3 UR14, UR13, -0x1, URZ ;  /* 0xffffffff0d0e7890 */ /* 0x000fe2000fffe03f */
[----:B------:R-:W-:Y:S01]  /*2040*/  SHF.R.S32.HI R11, RZ, 0x4, R27 ;  /* 0x00000004ff0b7819 */ /* 0x000fe2000001141b */
[----:B------:R-:W-:Y:S01]  /*2050*/  UIADD3 UR25, UR29, UR25, URZ ;  /* 0x000000191d197290 */ /* 0x000fe2000fffe03f */
[----:B------:R-:W-:Y:S01]  /*2060*/  @!P1 SHF.R.S32.HI R0, RZ, 0x1f, R19 ;  /* 0x0000001fff009819 */ /* 0x000fe20000011413 */
[----:B------:R-:W-:Y:S01]  /*2070*/  IMAD.U32 R8, RZ, RZ, UR28 ;  /* 0x0000001cff087e24 */ /* 0x000fe2000f8e00ff */
[----:B------:R-:W-:Y:S01]  /*2080*/  IADD3 R24, R119, UR9, -R20 ;  /* 0x0000000977187c10 */ /* 0x000fe2000fffe814 */
[----:B------:R-:W-:Y:S01]  /*2090*/  USHF.R.S32.HI UR11, URZ, 0x1f, UR14 ;  /* 0x0000001f3f0b7899 */ /* 0x000fe2000801140e */
[----:B------:R-:W-:Y:S01]  /*20a0*/  @!P1 LEA.HI R0, R0, R19, RZ, 0x3 ;  /* 0x0000001300009211 */ /* 0x000fe200078f18ff */
[----:B------:R-:W-:Y:S01]  /*20b0*/  UIMAD UR6, UR25, UR14, URZ ;  /* 0x0000000e190672a4 */ /* 0x000fe2000f8e023f */
[----:B------:R-:W-:Y:S01]  /*20c0*/  ISETP.GE.AND P5, PT, R24, 0x11, PT ;  /* 0x000000111800780c */ /* 0x000fe20003fa6270 */
[----:B------:R-:W-:Y:S01]  /*20d0*/  IMAD.MOV.U32 R118, RZ, RZ, R8 ;  /* 0x000000ffff767224 */ /* 0x000fe200078e0008 */
[C---:B-1----:R-:W-:Y:S01]  /*20e0*/  @!P1 LEA R6, P2, R15.reuse, R4, 0x1 ;  /* 0x000000040f069211 */ /* 0x042fe200078408ff */
[----:B------:R-:W-:Y:S01]  /*20f0*/  UIMAD UR6, UR11, UR28, UR6 ;  /* 0x0000001c0b0672a4 */ /* 0x000fe2000f8e0206 */
[----:B------:R-:W-:Y:S01]  /*2100*/  @!P1 LOP3.LUT R0, R0, 0xfffffff8, RZ, 0xc0, !PT ;  /* 0xfffffff800009812 */ /* 0x000fe200078ec0ff */
[----:B------:R-:W-:Y:S01]  /*2110*/  IMAD.U32 R9, RZ, RZ, UR29 ;  /* 0x0000001dff097e24 */ /* 0x000fe2000f8e00ff */
[----:B----4-:R-:W-:Y:S01]  /*2120*/  @!P1 LEA.HI.X R7, R15, R5, R13, 0x1, P2 ;  /* 0x000000050f079211 */ /* 0x010fe200010f0c0d */
[----:B------:R-:W-:Y:S01]  /*2130*/  UIMAD.WIDE.U32 UR18, UR4, 0x20, URZ ;  /* 0x00000020041278a5 */ /* 0x000fe2000f8e003f */
[----:B------:R-:W-:Y:S01]  /*2140*/  ISETP.GE.AND P2, PT, R24, 0x21, PT ;  /* 0x000000211800780c */ /* 0x000fe20003f46270 */
[----:B------:R-:W-:Y:S01]  /*2150*/  @!P1 IMAD.WIDE R4, R0, 0x2, R4 ;  /* 0x0000000200049825 */ /* 0x000fe200078e0204 */
[----:B------:R-:W-:Y:S01]  /*2160*/  USHF.L.U32 UR10, UR5, 0x5, URZ ;  /* 0x00000005050a7899 */ /* 0x000fe2000800063f */
[----:B------:R-:W-:Y:S01]  /*2170*/  @!PT LDS RZ, [RZ] ;  /* 0x00000000fffff984 */ /* 0x000fe20000000800 */
[----:B------:R1:W-:Y:S01]  /*2180*/  @!P1 LDGSTS.E.BYPASS.LTC128B.128 [R243+0xb880], [R6.64], !P6 ;  /* 0x0b88000006f39fae */ /* 0x0003e2000f101d54 */
[----:B------:R-:W-:Y:S01]  /*2190*/  ISETP.GE.AND P6, PT, R24, 0x1, PT ;  /* 0x000000011800780c */ /* 0x000fe20003fc6270 */
[----:B------:R-:W-:Y:S01]  /*21a0*/  IMAD.U32 R9, RZ, RZ, UR5 ;  /* 0x00000005ff097e24 */ /* 0x000fe2000f8e00ff */
[----:B------:R-:W-:Y:S01]  /*21b0*/  UIADD3 UR10, UR19, UR10, URZ ;  /* 0x0000000a130a7290 */ /* 0x000fe2000fffe03f */
[----:B------:R4:W-:Y:S01]  /*21c0*/  @!P1 LDGSTS.E.BYPASS.LTC128B.128 [R243+0xf880], [R4.64], !P0 ;  /* 0x0f88000004f39fae */ /* 0x0009e2000c101d54 */
[----:B------:R-:W-:Y:S01]  /*21d0*/  LEA.HI R12, R27, R11, RZ, 0x1 ;  /* 0x0000000b1b0c7211 */ /* 0x000fe200078f08ff */
[----:B------:R-:W-:Y:S01]  /*21e0*/  IMAD.MOV.U32 R72, RZ, RZ, R28 ;  /* 0x000000ffff487224 */ /* 0x000fe200078e001c */
[----:B------:R-:W-:Y:S01]  /*21f0*/  LEA.HI R121, R122, R123, RZ, 0x5 ;  /* 0x0000007b7a797211 */ /* 0x000fe200078f28ff */
[----:B------:R-:W0:Y:S01]  /*2200*/  LDGDEPBAR ;  /* 0x00000000000079af */ /* 0x000e220000000000 */
[----:B------:R-:W-:Y:S01]  /*2210*/  IMAD.MOV.U32 R73, RZ, RZ, R29 ;  /* 0x000000ffff497224 */ /* 0x000fe200078e001d */
[----:B------:R-:W-:Y:S01]  /*2220*/  UISETP.GT.AND UP0, UPT, UR14, UR8, UPT ;  /* 0x000000080e00728c */ /* 0x000fe2000bf04270 */
[----:B------:R-:W-:Y:S01]  /*2230*/  SHF.R.S32.HI R120, RZ, 0x5, R121 ;  /* 0x00000005ff787819 */ /* 0x000fe20000011479 */
[----:B------:R-:W-:Y:S01]  /*2240*/  IMAD.MOV.U32 R72, RZ, RZ, R74 ;  /* 0x000000ffff487224 */ /* 0x000fe200078e004a */
[----:B------:R-:W-:Y:S04]  /*2250*/  STL.64 [R1+0x30], R124 ;  /* 0x0000307c01007387 */ /* 0x000fe80000100a00 */
[----:B------:R-:W-:Y:S01]  /*2260*/  STL.64 [R1+0x20], R72 ;  /* 0x0000204801007387 */ /* 0x000fe20000100a00 */
[----:B-1----:R-:W-:-:S02]  /*2270*/  IMAD.U32 R6, RZ, RZ, UR4 ;  /* 0x00000004ff067e24 */ /* 0x002fc4000f8e00ff */
[----:B----4-:R-:W-:-:S05]  /*2280*/  IMAD.WIDE.U32 R4, R118, UR14, R124 ;  /* 0x0000000e76047c25 */ /* 0x010fca000f8e007c */
[----:B------:R-:W-:Y:S01]  /*2290*/  IADD3 R0, R5, UR6, RZ ;  /* 0x0000000605007c10 */ /* 0x000fe2000fffe0ff */
[----:B------:R-:W-:Y:S01]  /*22a0*/  ULDC.64 UR6, c[0x0][0x208] ;  /* 0x0000820000067ab9 */ /* 0x000fe20000000a00 */
[----:B------:R-:W-:Y:S01]  /*22b0*/  BAR.SYNC.DEFER_BLOCKING 0x0 ;  /* 0x0000000000007b1d */ /* 0x000fe20000010000 */
[----:B------:R-:W-:Y:S01]  /*22c0*/  @P5 LEA R7, P0, R6, R4, 0x4 ;  /* 0x0000000406075211 */ /* 0x000fe200078020ff */
[----:B------:R-:W-:Y:S01]  /*22d0*/  UIMAD UR11, UR11, UR6, URZ ;  /* 0x000000060b0b72a4 */ /* 0x000fe2000f8e023f */
[----:B------:R-:W-:Y:S01]  /*22e0*/  @P6 LEA R8, P1, R4, c[0x0][0x1c8], 0x1 ;  /* 0x0000720004086a11 */ /* 0x000fe200078208ff */
[----:B------:R-:W-:Y:S01]  /*22f0*/  UIMAD.WIDE.U32 UR26, UR14, UR6, URZ ;  /* 0x000000060e1a72a5 */ /* 0x000fe2000f8e003f */
[----:B------:R-:W-:Y:S01]  /*2300*/  @P5 LEA.HI.X R10, R6, R0, R9, 0x4, P0 ;  /* 0x00000000060a5211 */ /* 0x000fe200000f2409 */
[----:B------:R-:W-:Y:S01]  /*2310*/  UIMAD UR11, UR14, UR7, UR11 ;  /* 0x000000070e0b72a4 */ /* 0x000fe2000f8e020b */
[C---:B------:R-:W-:Y:S01]  /*2320*/  @P2 IADD3 R5, P0, R4.reuse, UR18, RZ ;  /* 0x0000001204052c10 */ /* 0x040fe2000ff1e0ff */
[----:B------:R-:W-:Y:S01]  /*2330*/  USHF.L.U32 UR12, UR6, 0x5, URZ ;  /* 0x00000005060c7899 */ /* 0x000fe2000800063f */
[----:B------:R-:W-:-:S02]  /*2340*/  @P6 LEA.HI.X R9, R4, c[0x0][0x1cc], R0, 0x1, P1 ;  /* 0x0000730004096a11 */ /* 0x000fc400008f0c00 */
[----:B------:R-:W-:Y:S02]  /*2350*/  @P5 LEA R6, P1, R7, c[0x0][0x1c8], 0x1 ;  /* 0x0000720007065a11 */ /* 0x000fe400078208ff */
[----:B------:R-:W-:Y:S02]  /*2360*/  @P2 IADD3.X R0, R0, UR10, RZ, P0, !PT ;  /* 0x0000000a00002c10 */ /* 0x000fe400087fe4ff */
[----:B------:R-:W-:Y:S02]  /*2370*/  @P2 LEA R4, P0, R5, c[0x0][0x1c8], 0x1 ;  /* 0x0000720005042a11 */ /* 0x000fe400078008ff */
[----:B------:R-:W-:Y:S02]  /*2380*/  @P5 LEA.HI.X R7, R7, c[0x0][0x1cc], R10, 0x1, P1 ;  /* 0x0000730007075a11 */ /* 0x000fe400008f0c0a */
[----:B------:R-:W-:Y:S01]  /*2390*/  @P2 LEA.HI.X R5, R5, c[0x0][0x1cc], R0, 0x1, P0 ;  /* 0x0000730005052a11 */ /* 0x000fe200000f0c00 */
[----:B------:R-:W-:Y:S01]  /*23a0*/  IMAD.SHL.U32 R0, R25, 0x40, RZ ;  /* 0x0000004019007824 */ /* 0x000fe200078e00ff */
[----:B------:R-:W-:-:S02]  /*23b0*/  LOP3.LUT R10, R12, 0xfffffffe, RZ, 0xc0, !PT ;  /* 0xfffffffe0c0a7812 */ /* 0x000fc400078ec0ff */
[----:B------:R-:W-:Y:S01]  /*23c0*/  LOP3.LUT P0, RZ, R25, 0x2, RZ, 0xc0, !PT ;  /* 0x0000000219ff7812 */ /* 0x000fe2000780c0ff */
[----:B------:R-:W-:Y:S01]  /*23d0*/  @!PT LDS RZ, [RZ] ;  /* 0x00000000fffff984 */ /* 0x000fe20000000800 */
[----:B------:R-:W-:Y:S01]  /*23e0*/  @!PT LDS RZ, [RZ] ;  /* 0x00000000fffff984 */ /* 0x000fe20000000800 */
[----:B------:R-:W-:Y:S01]  /*23f0*/  @!PT LDS RZ, [RZ] ;  /* 0x00000000fffff984 */ /* 0x000fe20000000800 */
[----:B------:R1:W-:Y:S01]  /*2400*/  @P6 LDGSTS.E.BYPASS.LTC128B.128 [R243+0x5080], [R8.64], !P4 ;  /* 0x0508000008f36fae */ /* 0x0003e2000e101d54 */
[----:B------:R-:W-:Y:S01]  /*2410*/  LOP3.LUT R0, R0, 0x1c0, RZ, 0xc0, !PT ;  /* 0x000001c000007812 */ /* 0x000fe200078ec0ff */
[----:B------:R-:W-:Y:S01]  /*2420*/  IMAD.IADD R10, R11, 0x1, -R10 ;  /* 0x000000010b0a7824 */ /* 0x000fe200078e0a0a */
[C---:B------:R-:W-:Y:S01]  /*2430*/  ISETP.LT.OR P1, PT, R24.reuse, 0x1, P4 ;  /* 0x000000011800780c */ /* 0x040fe20002721670 */
[----:B------:R1:W-:Y:S01]  /*2440*/  @P6 LDGSTS.E.BYPASS.LTC128B.128 [R243+0x6880], [R8.64+0x80], !P3 ;  /* 0x0688008008f36fae */ /* 0x0003e2000d901d54 */
[----:B------:R-:W-:-:S03]  /*2450*/  ISETP.LT.OR P6, PT, R24, 0x1, P3 ;  /* 0x000000011800780c */ /* 0x000fc60001fc1670 */
[----:B------:R4:W-:Y:S04]  /*2460*/  @P5 LDGSTS.E.BYPASS.LTC128B.128 [R243+0x5880], [R6.64], !P4 ;  /* 0x0588000006f35fae */ /* 0x0009e8000e101d54 */
[----:B------:R4:W-:Y:S04]  /*2470*/  @P5 LDGSTS.E.BYPASS.LTC128B.128 [R243+0x7080], [R6.64+0x80], !P3 ;  /* 0x0708008006f35fae */ /* 0x0009e8000d901d54 */
[----:B------:R5:W-:Y:S04]  /*2480*/  @P2 LDGSTS.E.BYPASS.LTC128B.128 [R243+0x6080], [R4.64], !P4 ;  /* 0x0608000004f32fae */ /* 0x000be8000e101d54 */
[----:B------:R5:W-:Y:S04]  /*2490*/  @P2 LDGSTS.E.BYPASS.LTC128B.128 [R243+0x7880], [R4.64+0x80], !P3 ;  /* 0x0788008004f32fae */ /* 0x000be8000d901d54 */
[----:B------:R-:W0:Y:S01]  /*24a0*/  LDGDEPBAR ;  /* 0x00000000000079af */ /* 0x000e220000000000 */
[----:B----4-:R-:W-:-:S02]  /*24b0*/  IMAD.SHL.U32 R6, R23, 0x40, RZ ;  /* 0x0000004017067824 */ /* 0x010fc400078e00ff */
[----:B------:R-:W-:-:S05]  /*24c0*/  IMAD.SHL.U32 R7, R20, 0x8, RZ ;  /* 0x0000000814077824 */ /* 0x000fca00078e00ff */
[----:B------:R-:W-:Y:S01]  /*24d0*/  LOP3.LUT R7, R0, 0x8, R7, 0xf8, !PT ;  /* 0x0000000800077812 */ /* 0x000fe200078ef807 */
[----:B-----5:R-:W-:Y:S01]  /*24e0*/  IMAD.SHL.U32 R5, R26, 0x40, RZ ;  /* 0x000000401a057824 */ /* 0x020fe200078e00ff */
[----:B------:R-:W-:-:S04]  /*24f0*/  DEPBAR.LE SB0, 0x1 ;  /* 0x000080400000791a */ /* 0x000fc80000000000 */
[----:B------:R-:W-:Y:S01]  /*2500*/  LOP3.LUT R4, R6, 0x1c0, RZ, 0xc0, !PT ;  /* 0x000001c006047812 */ /* 0x000fe200078ec0ff */
[----:B------:R-:W-:-:S04]  /*2510*/  DEPBAR.LE SB0, 0x0 ;  /* 0x000080000000791a */ /* 0x000fc80000000000 */
[----:B------:R-:W-:Y:S01]  /*2520*/  IMAD.SHL.U32 R6, R10, 0x8, RZ ;  /* 0x000000080a067824 */ /* 0x000fe200078e00ff */
[----:B------:R-:W-:Y:S02]  /*2530*/  LOP3.LUT R117, R5, 0xfffffe00, RZ, 0xc0, !PT ;  /* 0xfffffe0005757812 */ /* 0x000fe400078ec0ff */
[----:B------:R-:W-:Y:S02]  /*2540*/  SHF.R.U32.HI R0, RZ, 0x3, R0 ;  /* 0x00000003ff007819 */ /* 0x000fe40000011600 */
[----:B------:R-:W-:Y:S02]  /*2550*/  LOP3.LUT R5, R4, 0x8, R6, 0xf8, !PT ;  /* 0x0000000804057812 */ /* 0x000fe400078ef806 */
[----:B------:R-:W-:Y:S02]  /*2560*/  SHF.R.U32.HI R4, RZ, 0x3, R4 ;  /* 0x00000003ff047819 */ /* 0x000fe40000011604 */
[----:B------:R-:W-:Y:S02]  /*2570*/  LOP3.LUT R0, R7, R0, RZ, 0x3c, !PT ;  /* 0x0000000007007212 */ /* 0x000fe400078e3cff */
[----:B------:R-:W-:Y:S01]  /*2580*/  LOP3.LUT R116, R5, R4, RZ, 0x3c, !PT ;  /* 0x0000000405747212 */ /* 0x000fe200078e3cff */
[----:B------:R-:W-:-:S02]  /*2590*/  IMAD R4, R120, 0x400, R117 ;  /* 0x0000040078047824 */ /* 0x000fc400078e0275 */
[----:B------:R-:W-:Y:S02]  /*25a0*/  IMAD R0, R10, 0x200, R0 ;  /* 0x000002000a007824 */ /* 0x000fe400078e0200 */
[----:B------:R-:W-:Y:S02]  /*25b0*/  IMAD.IADD R4, R116, 0x1, R4 ;  /* 0x0000000174047824 */ /* 0x000fe400078e0204 */
[----:B------:R-:W-:Y:S01]  /*25c0*/  IMAD.SHL.U32 R224, R0, 0x2, RZ ;  /* 0x0000000200e07824 */ /* 0x000fe200078e00ff */
[----:B------:R-:W-:Y:S01]  /*25d0*/  BAR.SYNC.DEFER_BLOCKING 0x0 ;  /* 0x0000000000007b1d */ /* 0x000fe20000010000 */
[----:B------:R-:W-:-:S03]  /*25e0*/  IMAD.SHL.U32 R231, R4, 0x2, RZ ;  /* 0x0000000204e77824 */ /* 0x000fc600078e00ff */
[C---:B------:R-:W-:Y:S01]  /*25f0*/  IADD3 R0, R224.reuse, 0x5080, RZ ;  /* 0x00005080e0007810 */ /* 0x040fe20007ffe0ff */
[C-C-:B------:R-:W-:Y:S01]  /*2600*/  IMAD R233, R3.reuse, 0x2, R231.reuse ;  /* 0x0000000203e97824 */ /* 0x140fe200078e02e7 */
[----:B------:R-:W-:Y:S01]  /*2610*/  IADD3 R235, R224, 0x50a0, RZ ;  /* 0x000050a0e0eb7810 */ /* 0x000fe20007ffe0ff */
[----:B------:R-:W-:Y:S01]  /*2620*/  IMAD R232, R2, 0x2, R231 ;  /* 0x0000000202e87824 */ /* 0x000fe200078e02e7 */
[----:B------:R-:W-:Y:S01]  /*2630*/  @P0 IADD3 R235, R0, -0x20, RZ ;  /* 0xffffffe000eb0810 */ /* 0x000fe20007ffe0ff */
[----:B------:R-:W-:Y:S02]  /*2640*/  IMAD R234, R2, 0x2, R233 ;  /* 0x0000000202ea7824 */ /* 0x000fe400078e02e9 */
[----:B------:R-:W-:Y:S01]  /*2650*/  IMAD R236, R3, 0x2, R232 ;  /* 0x0000000203ec7824 */ /* 0x000fe200078e02e8 */
[C---:B------:R-:W-:Y:S02]  /*2660*/  IADD3 R241, R235.reuse, 0x800, RZ ;  /* 0x00000800ebf17810 */ /* 0x040fe40007ffe0ff */
[----:B------:R-:W-:-:S02]  /*2670*/  IADD3 R240, R235, 0x1000, RZ ;  /* 0x00001000ebf07810 */ /* 0x000fc40007ffe0ff */
[C---:B------:R-:W-:Y:S02]  /*2680*/  IADD3 R239, R235.reuse, 0x1800, RZ ;  /* 0x00001800ebef7810 */ /* 0x040fe40007ffe0ff */
[C---:B------:R-:W-:Y:S02]  /*2690*/  IADD3 R238, R235.reuse, 0x2000, RZ ;  /* 0x00002000ebee7810 */ /* 0x040fe40007ffe0ff */
[----:B------:R-:W-:Y:S01]  /*26a0*/  IADD3 R237, R235, 0x2800, RZ ;  /* 0x00002800ebed7810 */ /* 0x000fe20007ffe0ff */
[----:B-1----:R-:W-:Y:S04]  /*26b0*/  LDSM.16.M88.4 R8, [R231+0x8080] ;  /* 0x00808000e708783b */ /* 0x002fe80000000200 */
[----:B------:R-:W-:Y:S04]  /*26c0*/  LDSM.16.M88.4 R4, [R231+0xa080] ;  /* 0x00a08000e704783b */ /* 0x000fe80000000200 */
[----:B--23--:R-:W1:Y:S04]  /*26d0*/  LDSM.16.M88.4 R16, [R224+0x5880] ;  /* 0x00588000e010783b */ /* 0x00ce680000000200 */
[----:B------:R-:W2:Y:S04]  /*26e0*/  LDSM.16.M88.4 R12, [R224+0x5080] ;  /* 0x00508000e00c783b */ /* 0x000ea80000000200 */
[----:B------:R-:W3:Y:S04]  /*26f0*/  LDSM.16.M88.4 R20, [R224+0x6080] ;  /* 0x00608000e014783b */ /* 0x000ee80000000200 */
[----:B------:R-:W-:Y:S04]  /*2700*/  LDSM.16.M88.4 R36, [R235] ;  /* 0x00000000eb24783b */ /* 0x000fe80000000200 */
[----:B------:R-:W-:Y:S04]  /*2710*/  LDSM.16.M88.4 R48, [R235+0x1000] ;  /* 0x00100000eb30783b */ /* 0x000fe80000000200 */
[----:B------:R-:W-:Y:S01]  /*2720*/  LDSM.16.M88.4 R40, [R235+0x800] ;  /* 0x00080000eb28783b */ /* 0x000fe20000000200 */
[-C--:B-1----:R-:W-:Y:S08]  /*2730*/  HMMA.16816.F32 R64, R8, R16.reuse, RZ ;  /* 0x000000100840723c */ /* 0x082ff000000018ff */
[----:B------:R-:W-:Y:S07]  /*2740*/  HMMA.16816.F32 R44, R4, R16, RZ ;  /* 0x00000010042c723c */ /* 0x000fee00000018ff */
[----:B------:R-:W-:Y:S01]  /*2750*/  IMAD.U32 R16, RZ, RZ, UR26 ;  /* 0x0000001aff107e24 */ /* 0x000fe2000f8e00ff */
[----:B--2---:R-:W-:Y:S01]  /*2760*/  HMMA.16816.F32 R68, R8, R12, RZ ;  /* 0x0000000c0844723c */ /* 0x004fe200000018ff */
[----:B------:R-:W-:Y:S01]  /*2770*/  UIADD3 UR26, UR27, UR11, URZ ;  /* 0x0000000b1b1a7290 */ /* 0x000fe2000fffe03f */
[----:B------:R-:W-:-:S02]  /*2780*/  IMAD.U32 R17, RZ, RZ, UR27 ;  /* 0x0000001bff117e24 */ /* 0x000fc4000f8e00ff */
[----:B------:R-:W-:Y:S02]  /*2790*/  UMOV UR11, 0x5 ;  /* 0x00000005000b7882 */ /* 0x000fe40000000000 */
[----:B------:R-:W-:Y:S02]  /*27a0*/  UIMAD UR26, UR26, 0x30, URZ ;  /* 0x000000301a1a78a4 */ /* 0x000fe4000f8e023f */
[----:B------:R-:W-:Y:S01]  /*27b0*/  HMMA.16816.F32 R32, R4, R12, RZ ;  /* 0x0000000c0420723c */ /* 0x000fe200000018ff */
[----:B------:R-:W-:-:S07]  /*27c0*/  USHF.L.U64.HI UR11, UR6, UR11, UR7 ;  /* 0x0000000b060b7299 */ /* 0x000fce0008010207 */
[-C--:B------:R-:W-:Y:S08]  /*27d0*/  HMMA.16816.F32 R56, R4, R14.reuse, RZ ;  /* 0x0000000e0438723c */ /* 0x080ff000000018ff */
[----:B------:R-:W-:Y:S01]  /*27e0*/  HMMA.16816.F32 R88, R8, R14, RZ ;  /* 0x0000000e0858723c */ /* 0x000fe200000018ff */
[----:B------:R-:W1:Y:S07]  /*27f0*/  LDSM.16.M88.4 R12, [R233+0xa080] ;  /* 0x00a08000e90c783b */ /* 0x000e6e0000000200 */
[C---:B------:R-:W-:Y:S08]  /*2800*/  HMMA.16816.F32 R52, R4.reuse, R18, RZ ;  /* 0x000000120434723c */ /* 0x040ff000000018ff */
[C---:B---3--:R-:W-:Y:S08]  /*2810*/  HMMA.16816.F32 R28, R4.reuse, R20, RZ ;  /* 0x00000014041c723c */ /* 0x048ff000000018ff */
[----:B------:R-:W-:Y:S07]  /*2820*/  HMMA.16816.F32 R60, R4, R22, RZ ;  /* 0x00000016043c723c */ /* 0x000fee00000018ff */
[----:B------:R-:W-:Y:S01]  /*2830*/  IMAD.WIDE.U32 R6, R16, 0x30, R72 ;  /* 0x0000003010067825 */ /* 0x000fe200078e0048 */
[----:B------:R-:W-:Y:S01]  /*2840*/  HMMA.16816.F32 R92, R8, R18, RZ ;  /* 0x00000012085c723c */ /* 0x000fe200000018ff */
[----:B------:R-:W2:Y:S03]  /*2850*/  LDSM.16.M88.4 R16, [R233+0x8080] ;  /* 0x00808000e910783b */ /* 0x000ea60000000200 */
[----:B------:R-:W-:-:S02]  /*2860*/  LEA R4, P0, R6, c[0x0][0x1f8], 0x1 ;  /* 0x00007e0006047a11 */ /* 0x000fc400078008ff */
[----:B------:R-:W-:Y:S02]  /*2870*/  IADD3 R0, R7, UR26, RZ ;  /* 0x0000001a07007c10 */ /* 0x000fe4000fffe0ff */
[C---:B------:R-:W-:Y:S02]  /*2880*/  HMMA.16816.F32 R80, R8.reuse, R20, RZ ;  /* 0x000000140850723c */ /* 0x040fe400000018ff */
[----:B------:R-:W-:Y:S01]  /*2890*/  LEA.HI.X R5, R6, c[0x0][0x1fc], R0, 0x1, P0 ;  /* 0x00007f0006057a11 */ /* 0x000fe200000f0c00 */
[----:B------:R-:W-:Y:S01]  /*28a0*/  IMAD.U32 R0, RZ, RZ, UR12 ;  /* 0x0000000cff007e24 */ /* 0x000fe2000f8e00ff */
[----:B------:R-:W-:Y:S02]  /*28b0*/  IADD3 R6, P2, R4, UR12, RZ ;  /* 0x0000000c04067c10 */ /* 0x000fe4000ff5e0ff */
[----:B------:R-:W-:Y:S01]  /*28c0*/  ISETP.LT.OR P0, PT, R24, 0x11, P4 ;  /* 0x000000111800780c */ /* 0x000fe20002701670 */
[----:B------:R-:W-:Y:S01]  /*28d0*/  @!PT LDS RZ, [RZ] ;  /* 0x00000000fffff984 */ /* 0x000fe20000000800 */
[----:B------:R-:W-:Y:S01]  /*28e0*/  @!PT LDS RZ, [RZ] ;  /* 0x00000000fffff984 */ /* 0x000fe20000000800 */
[----:B------:R-:W-:Y:S01]  /*28f0*/  @!PT LDS RZ, [RZ] ;  /* 0x00000000fffff984 */ /* 0x000fe20000000800 */
[----:B------:R3:W-:Y:S01]  /*2900*/  LDGSTS.E.BYPASS.LTC128B.128 [R243+0x2080], [R4.64], !P1 ;  /* 0x0208000004f37fae */ /* 0x0007e2000c901d54 */
[----:B------:R-:W-:Y:S01]  /*2910*/  HMMA.16816.F32 R20, R8, R22, RZ ;  /* 0x000000160814723c */ /* 0x000fe200000018ff */
[----:B------:R-:W-:-:S02]  /*2920*/  IADD3.X R7, R5, UR11, RZ, P2, !PT ;  /* 0x0000000b05077c10 */ /* 0x000fc400097fe4ff */
[----:B------:R3:W-:Y:S01]  /*2930*/  LDGSTS.E.BYPASS.LTC128B.128 [R243+0x3880], [R4.64+0x80], !P6 ;  /* 0x0388008004f37fae */ /* 0x0007e2000f101d54 */
[----:B------:R-:W-:Y:S02]  /*2940*/  ISETP.LT.OR P6, PT, R24, 0x11, P3 ;  /* 0x000000111800780c */ /* 0x000fe40001fc1670 */
[----:B------:R-:W-:Y:S02]  /*2950*/  LOP3.LUT P1, RZ, R25, 0x4, RZ, 0xc0, !PT ;  /* 0x0000000419ff7812 */ /* 0x000fe4000782c0ff */
[----:B------:R-:W-:Y:S01]  /*2960*/  IADD3 R8, P5, P2, R0, 0x80, R4 ;  /* 0x0000008000087810 */ /* 0x000fe20007abe004 */
[----:B------:R-:W-:Y:S01]  /*2970*/  IMAD.MOV.U32 R0, RZ, RZ, 0x40 ;  /* 0x00000040ff007424 */ /* 0x000fe200078e00ff */
[----:B-1----:R-:W-:Y:S01]  /*2980*/  HMMA.16816.F32 R104, R12, R36, R32 ;  /* 0x000000240c68723c */ /* 0x002fe20000001820 */
[----:B------:R1:W-:Y:S01]  /*2990*/  LDGSTS.E.BYPASS.LTC128B.128 [R243+0x2880], [R6.64], !P0 ;  /* 0x0288000006f37fae */ /* 0x0003e2000c101d54 */
[----:B------:R-:W-:Y:S02]  /*29a0*/  IADD3.X R9, RZ, UR11, R5, P5, P2 ;  /* 0x0000000bff097c10 */ /* 0x000fe4000afe4405 */
[----:B------:R-:W-:-:S02]  /*29b0*/  ISETP.LT.OR P5, PT, R24, 0x21, P4 ;  /* 0x000000211800780c */ /* 0x000fc400027a1670 */
[----:B------:R-:W-:Y:S01]  /*29c0*/  ISETP.LT.OR P2, PT, R24, 0x21, P3 ;  /* 0x000000211800780c */ /* 0x000fe20001f41670 */
[----:B------:R4:W-:Y:S01]  /*29d0*/  LDGSTS.E.BYPASS.LTC128B.128 [R243+0x4080], [R8.64], !P6 ;  /* 0x0408000008f37fae */ /* 0x0009e2000f101d54 */
[----:B------:R-:W-:Y:S01]  /*29e0*/  SEL R0, R0, 0xffffffc0, !P1 ;  /* 0xffffffc000007807 */ /* 0x000fe20004800000 */
[C---:B------:R-:W-:Y:S04]  /*29f0*/  HMMA.16816.F32 R96, R12.reuse, R48, R28 ;  /* 0x000000300c60723c */ /* 0x040fe8000000181c */
[----:B------:R-:W-:Y:S02]  /*2a00*/  IMAD.IADD R230, R224, 0x1, R0 ;  /* 0x00000001e0e67824 */ /* 0x000fe400078e0200 */
[----:B------:R-:W-:Y:S01]  /*2a10*/  IMAD.IADD R229, R0, 0x1, R235 ;  /* 0x0000000100e57824 */ /* 0x000fe200078e02eb */
[----:B------:R-:W-:Y:S01]  /*2a20*/  LOP3.LUT R0, R116, R117, RZ, 0xfc, !PT ;  /* 0x0000007574007212 */ /* 0x000fe200078efcff */
[----:B------:R-:W-:Y:S01]  /*2a30*/  HMMA.16816.F32 R100, R12, R40, R44 ;  /* 0x000000280c64723c */ /* 0x000fe2000000182c */
[----:B---3--:R-:W-:-:S04]  /*2a40*/  IADD3 R4, P0, R6, UR12, RZ ;  /* 0x0000000c06047c10 */ /* 0x008fc8000ff1e0ff */
[----:B------:R-:W-:-:S03]  /*2a50*/  IADD3.X R5, R7, UR11, RZ, P0, !PT ;  /* 0x0000000b07057c10 */ /* 0x000fc600087fe4ff */
[C---:B------:R-:W-:Y:S01]  /*2a60*/  HMMA.16816.F32 R84, R12.reuse, R38, R56 ;  /* 0x000000260c54723c */ /* 0x040fe20000001838 */
[----:B------:R-:W-:Y:S01]  /*2a70*/  PLOP3.LUT P0, PT, PT, PT, UP0, 0x80, 0x0 ;  /* 0x000000000000781c */ /* 0x000fe20003f0f008 */
[----:B------:R1:W-:Y:S04]  /*2a80*/  LDGSTS.E.BYPASS.LTC128B.128 [R243+0x3080], [R4.64], !P5 ;  /* 0x0308000004f37fae */ /* 0x0003e8000e901d54 */
[----:B------:R1:W-:Y:S02]  /*2a90*/  LDGSTS.E.BYPASS.LTC128B.128 [R243+0x4880], [R4.64+0x80], !P2 ;  /* 0x0488008004f37fae */ /* 0x0003e4000d101d54 */
[C---:B------:R-:W-:Y:S02]  /*2aa0*/  HMMA.16816.F32 R76, R12.reuse, R42, R52 ;  /* 0x0000002a0c4c723c */ /* 0x040fe40000001834 */
[----:B----4-:R-:W-:Y:S04]  /*2ab0*/  LDSM.16.M88.4 R8, [R232+0xa080] ;  /* 0x00a08000e808783b */ /* 0x010fe80000000200 */
[----:B------:R-:W3:Y:S02]  /*2ac0*/  LDSM.16.M88.4 R24, [R230+0x5880] ;  /* 0x00588000e618783b */ /* 0x000ee40000000200 */
[----:B------:R-:W-:Y:S02]  /*2ad0*/  HMMA.16816.F32 R72, R12, R50, R60 ;  /* 0x000000320c48723c */ /* 0x000fe4000000183c */
[----:B------:R-:W4:Y:S04]  /*2ae0*/  LDSM.16.M88.4 R28, [R230+0x5080] ;  /* 0x00508000e61c783b */ /* 0x000f280000000200 */
[----:B------:R-:W5:Y:S02]  /*2af0*/  LDSM.16.M88.4 R32, [R230+0x6080] ;  /* 0x00608000e620783b */ /* 0x000f640000000200 */
[C---:B--2---:R-:W-:Y:S02]  /*2b00*/  HMMA.16816.F32 R68, R16.reuse, R36, R68 ;  /* 0x000000241044723c */ /* 0x044fe40000001844 */
[----:B------:R-:W2:Y:S04]  /*2b10*/  LDSM.16.M88.4 R12, [R232+0x8080] ;  /* 0x00808000e80c783b */ /* 0x000ea80000000200 */
[----:B------:R-:W-:Y:S02]  /*2b20*/  LDSM.16.M88.4 R60, [R229+0x800] ;  /* 0x00080000e53c783b */ /* 0x000fe40000000200 */
[C---:B------:R-:W-:Y:S02]  /*2b30*/  HMMA.16816.F32 R64, R16.reuse, R40, R64 ;  /* 0x000000281040723c */ /* 0x040fe40000001840 */
[----:B-1----:R-:W-:Y:S04]  /*2b40*/  LDSM.16.M88.4 R4, [R234+0xa080] ;  /* 0x00a08000ea04783b */ /* 0x002fe80000000200 */
[----:B------:R-:W-:Y:S02]  /*2b50*/  LDSM.16.M88.4 R56, [R229+0x1000] ;  /* 0x00100000e538783b */ /* 0x000fe40000000200 */
[C---:B------:R-:W-:Y:S02]  /*2b60*/  HMMA.16816.F32 R52, R16.reuse, R48, R80 ;  /* 0x000000301034723c */ /* 0x040fe40000001850 */
[----:B------:R-:W0:Y:S06]  /*2b70*/  LDGDEPBAR ;  /* 0x00000000000079af */ /* 0x000e2c0000000000 */
[C---:B------:R-:W-:Y:S01]  /*2b80*/  HMMA.16816.F32 R44, R16.reuse, R38, R88 ;  /* 0x00000026102c723c */ /* 0x040fe20000001858 */
[----:B------:R-:W1:Y:S07]  /*2b90*/  LDSM.16.M88.4 R36, [R229] ;  /* 0x00000000e524783b */ /* 0x000e6e0000000200 */
[C---:B------:R-:W-:Y:S08]  /*2ba0*/  HMMA.16816.F32 R40, R16.reuse, R42, R92 ;  /* 0x0000002a1028723c */ /* 0x040ff0000000185c */
[----:B------:R-:W-:Y:S01]  /*2bb0*/  HMMA.16816.F32 R48, R16, R50, R20 ;  /* 0x000000321030723c */ /* 0x000fe20000001814 */
[----:B------:R-:W1:Y:S04]  /*2bc0*/  LDSM.16.M88.4 R20, [R234+0x8080] ;  /* 0x00808000ea14783b */ /* 0x000e680000000200 */
[----:B------:R-:W-:Y:S03]  /*2bd0*/  LDSM.16.M88.4 R16, [R231+0xe080] ;  /* 0x00e08000e710783b */ /* 0x000fe60000000200 */
[C---:B---3--:R-:W-:Y:S08]  /*2be0*/  HMMA.16816.F32 R88, R8.reuse, R26, R76 ;  /* 0x0000001a0858723c */ /* 0x048ff0000000184c */
[C---:B----4-:R-:W-:Y:S08]  /*2bf0*/  HMMA.16816.F32 R80, R8.reuse, R28, R104 ;  /* 0x0000001c0850723c */ /* 0x050ff00000001868 */
[C---:B------:R-:W-:Y:S08]  /*2c00*/  HMMA.16816.F32 R92, R8.reuse, R24, R100 ;  /* 0x00000018085c723c */ /* 0x040ff00000001864 */
[C---:B-----5:R-:W-:Y:S08]  /*2c10*/  HMMA.16816.F32 R96, R8.reuse, R32, R96 ;  /* 0x000000200860723c */ /* 0x060ff00000001860 */
[C---:B------:R-:W-:Y:S08]  /*2c20*/  HMMA.16816.F32 R84, R8.reuse, R30, R84 ;  /* 0x0000001e0854723c */ /* 0x040ff00000001854 */
[----:B------:R-:W-:Y:S08]  /*2c30*/  HMMA.16816.F32 R76, R8, R34, R72 ;  /* 0x00000022084c723c */ /* 0x000ff00000001848 */
[C---:B--2---:R-:W-:Y:S08]  /*2c40*/  HMMA.16816.F32 R8, R12.reuse, R28, R68 ;  /* 0x0000001c0c08723c */ /* 0x044ff00000001844 */
[C---:B------:R-:W-:Y:S01]  /*2c50*/  HMMA.16816.F32 R68, R12.reuse, R30, R44 ;  /* 0x0000001e0c44723c */ /* 0x040fe2000000182c */
[----:B------:R-:W2:Y:S07]  /*2c60*/  LDSM.16.M88.4 R28, [R224+0x6880] ;  /* 0x00688000e01c783b */ /* 0x000eae0000000200 */
[C---:B------:R-:W-:Y:S08]  /*2c70*/  HMMA.16816.F32 R104, R12.reuse, R24, R64 ;  /* 0x000000180c68723c */ /* 0x040ff00000001840 */
[C---:B------:R-:W-:Y:S01]  /*2c80*/  HMMA.16816.F32 R112, R12.reuse, R26, R40 ;  /* 0x0000001a0c70723c */ /* 0x040fe20000001828 */
[----:B------:R-:W3:Y:S07]  /*2c90*/  LDSM.16.M88.4 R24, [R224+0x7080] ;  /* 0x00708000e018783b */ /* 0x000eee0000000200 */
[C---:B------:R-:W-:Y:S01]  /*2ca0*/  HMMA.16816.F32 R108, R12.reuse, R32, R52 ;  /* 0x000000200c6c723c */ /* 0x040fe20000001834 */
[----:B------:R-:W-:Y:S07]  /*2cb0*/  LDSM.16.M88.4 R52, [R235+0x1800] ;  /* 0x00180000eb34783b */ /* 0x000fee0000000200 */
[----:B------:R-:W-:Y:S01]  /*2cc0*/  HMMA.16816.F32 R44, R12, R34, R48 ;  /* 0x000000220c2c723c */ /* 0x000fe20000001830 */
[----:B------:R-:W4:Y:S04]  /*2cd0*/  LDSM.16.M88.4 R12, [R224+0x7880] ;  /* 0x00788000e00c783b */ /* 0x000f280000000200 */
[----:B------:R-:W-:Y:S03]  /*2ce0*/  LDSM.16.M88.4 R48, [R235+0x2000] ;  /* 0x00200000eb30783b */ /* 0x000fe60000000200 */
[C---:B-1----:R-:W-:Y:S08]  /*2cf0*/  HMMA.16816.F32 R40, R4.reuse, R36, R80 ;  /* 0x000000240428723c */ /* 0x042ff00000001850 */
[C---:B------:R-:W-:Y:S08]  /*2d00*/  HMMA.16816.F32 R64, R4.reuse, R60, R92 ;  /* 0x0000003c0440723c */ /* 0x040ff0000000185c */
[----:B------:R-:W-:Y:S08]  /*2d10*/  HMMA.16816.F32 R32, R4, R38, R84 ;  /* 0x000000260420723c */ /* 0x000ff00000001854 */
[----:B------:R-:W-:Y:S01]  /*2d20*/  HMMA.16816.F32 R92, R20, R36, R8 ;  /* 0x00000024145c723c */ /* 0x000fe20000001808 */
[----:B------:R-:W1:Y:S07]  /*2d30*/  LDSM.16.M88.4 R8, [R231+0xc080] ;  /* 0x00c08000e708783b */ /* 0x000e6e0000000200 */
[C---:B------:R-:W-:Y:S08]  /*2d40*/  HMMA.16816.F32 R72, R4.reuse, R62, R88 ;  /* 0x0000003e0448723c */ /* 0x040ff00000001858 */
[C---:B------:R-:W-:Y:S08]  /*2d50*/  HMMA.16816.F32 R100, R4.reuse, R56, R96 ;  /* 0x000000380464723c */ /* 0x040ff00000001860 */
[----:B------:R-:W-:Y:S01]  /*2d60*/  HMMA.16816.F32 R96, R4, R58, R76 ;  /* 0x0000003a0460723c */ /* 0x000fe2000000184c */
[----:B------:R-:W5:Y:S07]  /*2d70*/  LDSM.16.M88.4 R4, [R233+0xe080] ;  /* 0x00e08000e904783b */ /* 0x000f6e0000000200 */
[C---:B------:R-:W-:Y:S01]  /*2d80*/  HMMA.16816.F32 R84, R20.reuse, R38, R68 ;  /* 0x000000261454723c */ /* 0x040fe20000001844 */
[----:B------:R-:W1:Y:S07]  /*2d90*/  LDSM.16.M88.4 R68, [R235+0x2800] ;  /* 0x00280000eb44783b */ /* 0x000e6e0000000200 */
[C---:B------:R-:W-:Y:S08]  /*2da0*/  HMMA.16816.F32 R88, R20.reuse, R60, R104 ;  /* 0x0000003c1458723c */ /* 0x040ff00000001868 */
[C---:B------:R-:W-:Y:S08]  /*2db0*/  HMMA.16816.F32 R104, R20.reuse, R62, R112 ;  /* 0x0000003e1468723c */ /* 0x040ff00000001870 */
[C---:B------:R-:W-:Y:S08]  /*2dc0*/  HMMA.16816.F32 R108, R20.reuse, R56, R108 ;  /* 0x00000038146c723c */ /* 0x040ff0000000186c */
[----:B------:R-:W-:Y:S01]  /*2dd0*/  HMMA.16816.F32 R80, R20, R58, R44 ;  /* 0x0000003a1450723c */ /* 0x000fe2000000182c */
[----:B------:R-:W1:Y:S07]  /*2de0*/  LDSM.16.M88.4 R20, [R233+0xc080] ;  /* 0x00c08000e914783b */ /* 0x000e6e0000000200 */
[C---:B--2---:R-:W-:Y:S08]  /*2df0*/  HMMA.16816.F32 R76, R16.reuse, R28, R40 ;  /* 0x0000001c104c723c */ /* 0x044ff00000001828 */
[C---:B------:R-:W-:Y:S08]  /*2e00*/  HMMA.16816.F32 R44, R16.reuse, R30, R32 ;  /* 0x0000001e102c723c */ /* 0x040ff00000001820 */
[C---:B---3--:R-:W-:Y:S08]  /*2e10*/  HMMA.16816.F32 R40, R16.reuse, R24, R64 ;  /* 0x000000181028723c */ /* 0x048ff00000001840 */
[C---:B------:R-:W-:Y:S08]  /*2e20*/  HMMA.16816.F32 R36, R16.reuse, R26, R72 ;  /* 0x0000001a1024723c */ /* 0x040ff00000001848 */
[----:B----4-:R-:W-:Y:S08]  /*2e30*/  HMMA.16816.F32 R32, R16, R12, R100 ;  /* 0x0000000c1020723c */ /* 0x010ff00000001864 */
[C---:B-1----:R-:W-:Y:S08]  /*2e40*/  HMMA.16816.F32 R72, R8.reuse, R28, R92 ;  /* 0x0000001c0848723c */ /* 0x042ff0000000185c */
        /* <DEDUP_REMOVED lines=9> */
[C---:B-----5:R-:W-:Y:S01]  /*2ee0*/  HMMA.16816.F32 R108, R4.reuse, R48, R40 ;  /* 0x00000030046c723c */ /* 0x060fe20000001828 */
[----:B------:R-:W1:Y:S07]  /*2ef0*/  LDSM.16.M88.4 R40, [R230+0x6880] ;  /* 0x00688000e628783b */ /* 0x000e6e0000000200 */
[C---:B------:R-:W-:Y:S01]  /*2f00*/  HMMA.16816.F32 R104, R4.reuse, R50, R36 ;  /* 0x000000320468723c */ /* 0x040fe20000001824 */
[----:B------:R-:W2:Y:S07]  /*2f10*/  LDSM.16.M88.4 R36, [R230+0x7080] ;  /* 0x00708000e624783b */ /* 0x000eae0000000200 */
[C---:B------:R-:W-:Y:S01]  /*2f20*/  HMMA.16816.F32 R100, R4.reuse, R68, R32 ;  /* 0x000000440464723c */ /* 0x040fe20000001820 */
        /* <DEDUP_REMOVED lines=9> */
[----:B------:R-:W-:Y:S07]  /*2fc0*/  LDSM.16.M88.4 R28, [R229+0x1800] ;  /* 0x00180000e51c783b */ /* 0x000fee0000000200 */
[C---:B------:R-:W-:Y:S01]  /*2fd0*/  HMMA.16816.F32 R60, R20.reuse, R68, R24 ;  /* 0x00000044143c723c */ /* 0x040fe20000001818 */
[----:B------:R-:W-:Y:S07]  /*2fe0*/  LDSM.16.M88.4 R24, [R229+0x2000] ;  /* 0x00200000e518783b */ /* 0x000fee0000000200 */
[----:B------:R-:W-:Y:S01]  /*2ff0*/  HMMA.16816.F32 R56, R20, R70, R80 ;  /* 0x000000461438723c */ /* 0x000fe20000001850 */
[----:B------:R-:W4:Y:S01]  /*3000*/  LDSM.16.M88.4 R20, [R229+0x2800] ;  /* 0x00280000e514783b */ /* 0x000f220000000200 */
        /* <DEDUP_REMOVED lines=14> */
[C---:B------:R-:W-:Y:S08]  /*30f0*/  HMMA.16816.F32 R80, R4.reuse, R28, R80 ;  /* 0x0000001c0450723c */ /* 0x040ff00000001850 */
[----:B------:R-:W-:Y:S08]  /*3100*/  HMMA.16816.F32 R76, R4, R30, R76 ;  /* 0x0000001e044c723c */ /* 0x000ff0000000184c */
[C---:B------:R-:W-:Y:S08]  /*3110*/  HMMA.16816.F32 R52, R8.reuse, R28, R48 ;  /* 0x0000001c0834723c */ /* 0x040ff00000001830 */
[----:B------:R-:W-:Y:S08]  /*3120*/  HMMA.16816.F32 R44, R8, R30, R44 ;  /* 0x0000001e082c723c */ /* 0x000ff0000000182c */
        /* <DEDUP_REMOVED lines=12> */
[----:B------:R-:W-:Y:S01]  /*31f0*/  IMAD.WIDE.U32 R8, R118, UR7, R124 ;  /* 0x0000000776087c25 */ /* 0x000fe2000f8e007c */
[----:B------:R-:W-:Y:S02]  /*3200*/  USHF.L.U32 UR7, UR4, 0x5, URZ ;  /* 0x0000000504077899 */ /* 0x000fe4000800063f */
[----:B------:R-:W-:Y:S02]  /*3210*/  UIMAD UR6, UR6, UR28, UR25 ;  /* 0x0000001c060672a4 */ /* 0x000fe4000f8e0219 */
[----:B------:R-:W-:Y:S01]  /*3220*/  LEA R4, P0, R8, c[0x0][0x1c8], 0x1 ;  /* 0x0000720008047a11 */ /* 0x000fe200078008ff */
[----:B------:R-:W-:Y:S01]  /*3230*/  USHF.L.U64.HI UR4, UR4, 0x5, UR5 ;  /* 0x0000000504047899 */ /* 0x000fe20008010205 */
[----:B------:R-:W-:-:S02]  /*3240*/  IMAD.U32 R7, RZ, RZ, UR7 ;  /* 0x00000007ff077e24 */ /* 0x000fc4000f8e00ff */
[----:B------:R-:W-:Y:S02]  /*3250*/  IADD3 R5, R9, UR6, RZ ;  /* 0x0000000609057c10 */ /* 0x000fe4000fffe0ff */
[----:B------:R-:W-:Y:S02]  /*3260*/  IADD3 R6, P5, R4, UR7, RZ ;  /* 0x0000000704067c10 */ /* 0x000fe4000ffbe0ff */
[----:B------:R-:W-:Y:S02]  /*3270*/  LEA.HI.X R5, R8, c[0x0][0x1cc], R5, 0x1, P0 ;  /* 0x0000730008057a11 */ /* 0x000fe400000f0c05 */
[----:B------:R-:W-:Y:S02]  /*3280*/  IADD3 R10, P2, P1, R7, 0x80, R4 ;  /* 0x00000080070a7810 */ /* 0x000fe4000795e004 */
[----:B------:R-:W-:Y:S01]  /*3290*/  IADD3 R8, P0, R6, UR7, RZ ;  /* 0x0000000706087c10 */ /* 0x000fe2000ff1e0ff */
[----:B------:R-:W-:Y:S01]  /*32a0*/  @!PT LDS RZ, [RZ] ;  /* 0x00000000fffff984 */ /* 0x000fe20000000800 */
[----:B------:R-:W-:Y:S01]  /*32b0*/  @!PT LDS RZ, [RZ] ;  /* 0x00000000fffff984 */ /* 0x000fe20000000800 */
[----:B------:R-:W-:Y:S01]  /*32c0*/  @!PT LDS RZ, [RZ] ;  /* 0x00000000fffff984 */ /* 0x000fe20000000800 */
[----:B------:R1:W-:Y:S01]  /*32d0*/  LDGSTS.E.BYPASS.LTC128B.128 [R243+0x5080], [R4.64], !P4 ;  /* 0x0508000004f37fae */ /* 0x0003e2000e101d54 */
[----:B------:R-:W-:-:S02]  /*32e0*/  IADD3.X R7, R5, UR4, RZ, P5, !PT ;  /* 0x0000000405077c10 */ /* 0x000fc4000affe4ff */
[----:B------:R-:W-:Y:S01]  /*32f0*/  IADD3.X R11, RZ, UR4, R5, P2, P1 ;  /* 0x00000004ff0b7c10 */ /* 0x000fe200097e2405 */
[----:B------:R1:W-:Y:S01]  /*3300*/  LDGSTS.E.BYPASS.LTC128B.128 [R243+0x6880], [R4.64+0x80], !P3 ;  /* 0x0688008004f37fae */ /* 0x0003e2000d901d54 */
[----:B------:R-:W-:-:S03]  /*3310*/  IADD3.X R9, R7, UR4, RZ, P0, !PT ;  /* 0x0000000407097c10 */ /* 0x000fc600087fe4ff */
[----:B------:R1:W-:Y:S04]  /*3320*/  LDGSTS.E.BYPASS.LTC128B.128 [R243+0x5880], [R6.64], !P4 ;  /* 0x0588000006f37fae */ /* 0x0003e8000e101d54 */
[----:B------:R1:W-:Y:S04]  /*3330*/  LDGSTS.E.BYPASS.LTC128B.128 [R243+0x7080], [R10.64], !P3 ;  /* 0x070800000af37fae */ /* 0x0003e8000d901d54 */
[----:B------:R1:W-:Y:S04]  /*3340*/  LDGSTS.E.BYPASS.LTC128B.128 [R243+0x6080], [R8.64], !P4 ;  /* 0x0608000008f37fae */ /* 0x0003e8000e101d54 */
[----:B------:R1:W-:Y:S02]  /*3350*/  LDGSTS.E.BYPASS.LTC128B.128 [R243+0x7880], [R8.64+0x80], !P3 ;  /* 0x0788008008f37fae */ /* 0x0003e4000d901d54 */
.L_x_1006:
[----:B-1----:R-:W-:Y:S01]  /*3360*/  FMUL.FTZ R4, R53, c[0x0][0x320] ;  /* 0x0000c80035047a20 */ /* 0x002fe20000410000 */
[----:B------:R-:W-:Y:S01]  /*3370*/  SHF.R.S32.HI R7, RZ, 0x1f, R120 ;  /* 0x0000001fff077819 */ /* 0x000fe20000011478 */
[----:B------:R-:W-:Y:S01]  /*3380*/  FMUL.FTZ R5, R40, c[0x0][0x320] ;  /* 0x0000c80028057a20 */ /* 0x000fe20000410000 */
[----:B------:R-:W-:Y:S01]  /*3390*/  LEA.HI R6, R122, R123, RZ, 0x2 ;  /* 0x0000007b7a067211 */ /* 0x000fe200078f10ff */
[----:B------:R1:W2:Y:S01]  /*33a0*/  MUFU.TANH R49, R4 ;  /* 0x0000000400317308 */ /* 0x0002a20000002400 */
[----:B------:R-:W-:Y:S01]  /*33b0*/  UISETP.NE.AND UP1, UPT, UR17, URZ, UPT ;  /* 0x0000003f1100728c */ /* 0x000fe2000bf25270 */
[----:B------:R-:W-:Y:S01]  /*33c0*/  FMUL.FTZ R10, R36, c[0x0][0x320] ;  /* 0x0000c800240a7a20 */ /* 0x000fe20000410000 */
[----:B------:R-:W-:Y:S01]  /*33d0*/  LOP3.LUT R6, R6, 0xfffffffc, RZ, 0xc0, !PT ;  /* 0xfffffffc06067812 */ /* 0x000fe200078ec0ff */
[----:B------:R-:W-:Y:S01]  /*33e0*/  UIADD3 UR4, UR9, 0x1, UR24 ;  /* 0x0000000109047890 */ /* 0x000fe2000fffe018 */
[----:B------:R-:W0:Y:S01]  /*33f0*/  LDGDEPBAR ;  /* 0x00000000000079af */ /* 0x000e220000000000 */
[----:B------:R-:W-:Y:S01]  /*3400*/  UISETP.NE.AND UP0, UPT, UR16, URZ, UPT ;  /* 0x0000003f1000728c */ /* 0x000fe2000bf05270 */
[----:B------:R-:W-:Y:S01]  /*3410*/  PLOP3.LUT P1, PT, PT, PT, UP1, 0x80, 0x0 ;  /* 0x000000000000781c */ /* 0x000fe20003f2f018 */
[----:B------:R3:W4:Y:S01]  /*3420*/  MUFU.TANH R40, R5 ;  /* 0x0000000500287308 */ /* 0x0007220000002400 */
[----:B------:R-:W-:Y:S01]  /*3430*/  IMAD.IADD R6, R123, 0x1, -R6 ;  /* 0x000000017b067824 */ /* 0x000fe200078e0a06 */
[----:B------:R-:W-:Y:S01]  /*3440*/  PLOP3.LUT P0, PT, PT, PT, UP1, 0x80, 0x0 ;  /* 0x000000000000781c */ /* 0x000fe20003f0f018 */
[----:B------:R-:W-:-:S02]  /*3450*/  ULDC UR14, c[0x0][0x324] ;  /* 0x0000c900000e7ab9 */ /* 0x000fc40000000800 */
[----:B------:R-:W-:Y:S01]  /*3460*/  ULOP3.LUT UR14, URZ, UR14, URZ, 0x33, !UPT ;  /* 0x0000000e3f0e7292 */ /* 0x000fe2000f8e333f */
[----:B-1----:R-:W-:Y:S02]  /*3470*/  FMUL.FTZ R4, R44, c[0x0][0x320] ;  /* 0x0000c8002c047a20 */ /* 0x002fe40000410000 */
        /* <DEDUP_REMOVED lines=20> */
[----:B------:R-:W-:Y:S01]  /*35c0*/  LOP3.LUT R5, R7, 0xffffffc0, RZ, 0xc0, !PT ;  /* 0xffffffc007057812 */ /* 0x000fe200078ec0ff */
[----:B------:R-:W-:Y:S02]  /*35d0*/  FMUL.FTZ R7, R29, c[0x0][0x320] ;  /* 0x0000c8001d077a20 */ /* 0x000fe40000410000 */
[----:B------:R-:W-:Y:S02]  /*35e0*/  IMAD.IADD R6, R6, 0x1, -R8 ;  /* 0x0000000106067824 */ /* 0x000fe400078e0a08 */
[----:B------:R-:W-:Y:S01]  /*35f0*/  IMAD.IADD R5, R5, 0x1, R11 ;  /* 0x0000000105057824 */ /* 0x000fe200078e020b */
[----:B------:R-:W3:Y:S03]  /*3600*/  MUFU.TANH R10, R7 ;  /* 0x00000007000a7308 */ /* 0x000ee60000002400 */
[----:B------:R-:W-:-:S02]  /*3610*/  IMAD R12, R6, 0x8, R5 ;  /* 0x00000008060c7824 */ /* 0x000fc400078e0205 */
[----:B------:R-:W-:Y:S02]  /*3620*/  FMUL.FTZ R5, R32, c[0x0][0x320] ;  /* 0x0000c80020057a20 */ /* 0x000fe40000410000 */
[----:B------:R-:W-:Y:S01]  /*3630*/  @P1 IMAD.HI.U32 R6, R12, c[0x0][0x2c8], RZ ;  /* 0x0000b2000c061a27 */ /* 0x000fe200078e00ff */
[----:B------:R5:W-:Y:S01]  /*3640*/  STL [R1+0x28], R12 ;  /* 0x0000280c01007387 */ /* 0x000be20000100800 */
[----:B------:R1:W1:Y:S02]  /*3650*/  MUFU.TANH R25, R5 ;  /* 0x0000000500197308 */ /* 0x0002640000002400 */
[----:B-1----:R-:W-:-:S06]  /*3660*/  FMUL.FTZ R5, R33, c[0x0][0x320] ;  /* 0x0000c80021057a20 */ /* 0x002fcc0000410000 */
[----:B------:R1:W1:Y:S01]  /*3670*/  MUFU.TANH R24, R5 ;  /* 0x0000000500187308 */ /* 0x0002620000002400 */
[----:B-----5:R-:W-:Y:S02]  /*3680*/  @P0 SHF.R.U32.HI R12, RZ, c[0x0][0x2cc], R6 ;  /* 0x0000b300ff0c0a19 */ /* 0x020fe40000011606 */
[----:B------:R-:W-:-:S03]  /*3690*/  PLOP3.LUT P0, PT, PT, PT, UP0, 0x40, 0x0 ;  /* 0x000000000000781c */ /* 0x000fc60003f0e808 */
[----:B------:R-:W5:Y:S01]  /*36a0*/  SHFL.IDX PT, R6, R12, RZ, 0x1c1f ;  /* 0x001c1fff0c067589 */ /* 0x000f6200000e0000 */
[----:B-1----:R-:W-:-:S04]  /*36b0*/  FMUL.FTZ R5, R28, c[0x0][0x320] ;  /* 0x0000c8001c057a20 */ /* 0x002fc80000410000 */
[----:B------:R1:W1:Y:S02]  /*36c0*/  MUFU.TANH R11, R5 ;  /* 0x00000005000b7308 */ /* 0x0002640000002400 */
[----:B-1----:R-:W-:-:S04]  /*36d0*/  LOP3.LUT R5, R9, 0x7ffffffc, RZ, 0xc0, !PT ;  /* 0x7ffffffc09057812 */ /* 0x002fc800078ec0ff */
[----:B------:R-:W-:Y:S01]  /*36e0*/  IADD3 R5, R4, -R5, RZ ;  /* 0x8000000504057210 */ /* 0x000fe20007ffe0ff */
[----:B------:R-:W-:-:S04]  /*36f0*/  IMAD.U32 R4, RZ, RZ, UR4 ;  /* 0x00000004ff047e24 */ /* 0x000fc8000f8e00ff */
[----:B------:R-:W-:Y:S02]  /*3700*/  IMAD.SHL.U32 R8, R5, 0x2, RZ ;  /* 0x0000000205087824 */ /* 0x000fe400078e00ff */
[----:B------:R-:W-:-:S03]  /*3710*/  FMUL.FTZ R5, R52, c[0x0][0x320] ;  /* 0x0000c80034057a20 */ /* 0x000fc60000410000 */
[----:B------:R1:W-:Y:S01]  /*3720*/  STL [R1+0x4], R8 ;  /* 0x0000040801007387 */ /* 0x0003e20000100800 */
[----:B------:R-:W-:Y:S01]  /*3730*/  IADD3 R4, R4, -UR15, -R8 ;  /* 0x8000000f04047c10 */ /* 0x000fe2000fffe808 */
[----:B------:R2:W1:Y:S01]  /*3740*/  MUFU.TANH R9, R5 ;  /* 0x0000000500097308 */ /* 0x0004620000002400 */
[----:B------:R-:W-:Y:S02]  /*3750*/  IADD3 R14, -R8, UR9, R119 ;  /* 0x00000009080e7c10 */ /* 0x000fe4000fffe177 */
[C---:B------:R-:W-:Y:S02]  /*3760*/  IADD3 R13, R4.reuse, c[0x0][0x328], RZ ;  /* 0x0000ca00040d7a10 */ /* 0x040fe40007ffe0ff */
[----:B------:R-:W-:Y:S02]  /*3770*/  IADD3 R15, R4, UR14, RZ ;  /* 0x0000000e040f7c10 */ /* 0x000fe4000fffe0ff */
[----:B------:R-:W-:-:S03]  /*3780*/  IADD3 R16, -R8, UR24, RZ ;  /* 0x0000001808107c10 */ /* 0x000fc6000fffe1ff */
[----:B-----5:R-:W-:Y:S01]  /*3790*/  IMAD.IADD R4, R15, 0x1, R6 ;  /* 0x000000010f047824 */ /* 0x020fe200078e0206 */
[----:B--2---:R-:W-:-:S04]  /*37a0*/  IADD3 R5, R13, R6, RZ ;  /* 0x000000060d057210 */ /* 0x004fc80007ffe0ff */
[----:B------:R-:W-:Y:S01]  /*37b0*/  IMNMX R5, R5, R14, PT ;  /* 0x0000000e05057217 */ /* 0x000fe20003800200 */
[----:B------:R-:W-:Y:S05]  /*37c0*/  @P0 BRA `(.L_x_1007) ;  /* 0x0000015000000947 */ /* 0x000fea0003800000 */
[----:B---34-:R-:W-:Y:S01]  /*37d0*/  IMAD.U32 R7, RZ, RZ, UR15 ;  /* 0x0000000fff077e24 */ /* 0x018fe2000f8e00ff */
[----:B------:R-:W-:Y:S04]  /*37e0*/  BSSY B0, `(.L_x_1008) ;  /* 0x000000f000007945 */ /* 0x000fe80003800000 */
[----:B------:R-:W-:-:S04]  /*37f0*/  IADD3 R6, -R7, UR9, R6 ;  /* 0x0000000907067c10 */ /* 0x000fc8000fffe106 */
        /* <DEDUP_REMOVED lines=9> */
.L_x_1009:
[----:B------:R-:W-:-:S04]  /*3890*/  MOV R7, c[0x0][0x32c] ;  /* 0x0000cb0000077a02 */ /* 0x000fc80000000f00 */
[----:B------:R-:W-:-:S13]  /*38a0*/  ISETP.NE.AND P0, PT, R7, 0x1, PT ;  /* 0x000000010700780c */ /* 0x000fda0003f05270 */
[----:B------:R-:W-:-:S05]  /*38b0*/  @P0 IMAD.HI.U32 R7, R6, c[0x0][0x330], RZ ;  /* 0x0000cc0006070a27 */ /* 0x000fca00078e00ff */
[----:B------:R-:W-:Y:S02]  /*38c0*/  @P0 SHF.R.U32.HI R6, RZ, c[0x0][0x334], R7 ;  /* 0x0000cd00ff060a19 */ /* 0x000fe40000011607 */
.L_x_1010:
[----:B------:R-:W-:Y:S05]  /*38d0*/  BSYNC B0 ;  /* 0x0000000000007941 */ /* 0x000fea0003800000 */
.L_x_1008:
[----:B------:R-:W-:-:S05]  /*38e0*/  IMAD R6, R6, c[0x0][0x32c], R16 ;  /* 0x0000cb0006067a24 */ /* 0x000fca00078e0210 */
[----:B------:R-:W-:Y:S02]  /*38f0*/  IADD3 R7, R6, c[0x0][0x32c], RZ ;  /* 0x0000cb0006077a10 */ /* 0x000fe40007ffe0ff */
[----:B------:R-:W-:Y:S02]  /*3900*/  IMNMX R4, R4, R6, !PT ;  /* 0x0000000604047217 */ /* 0x000fe40007800200 */
[----:B------:R-:W-:Y:S02]  /*3910*/  IMNMX R5, R5, R7, PT ;  /* 0x0000000705057217 */ /* 0x000fe40003800200 */
.L_x_1007:
[----:B---34-:R-:W-:Y:S01]  /*3920*/  FMUL.FTZ R6, R39, c[0x0][0x320] ;  /* 0x0000c80027067a20 */ /* 0x018fe20000410000 */
[----:B------:R-:W-:Y:S01]  /*3930*/  UISETP.GE.AND UP2, UPT, UR24, 0x9, UPT ;  /* 0x000000091800788c */ /* 0x000fe2000bf46270 */
[----:B------:R-:W-:Y:S01]  /*3940*/  FMUL.FTZ R7, R38, c[0x0][0x320] ;  /* 0x0000c80026077a20 */ /* 0x000fe20000410000 */
[----:B------:R-:W-:Y:S01]  /*3950*/  UISETP.GE.AND UP4, UPT, UR24, 0x1, UPT ;  /* 0x000000011800788c */ /* 0x000fe2000bf86270 */
[----:B------:R2:W3:Y:S01]  /*3960*/  MUFU.TANH R44, R6 ;  /* 0x00000006002c7308 */ /* 0x0004e20000002400 */
[----:B------:R-:W-:Y:S01]  /*3970*/  UISETP.GE.AND UP3, UPT, UR24, 0x2, UPT ;  /* 0x000000021800788c */ /* 0x000fe2000bf66270 */
[----:B-1----:R-:W-:Y:S01]  /*3980*/  FMUL.FTZ R8, R47, c[0x0][0x320] ;  /* 0x0000c8002f087a20 */ /* 0x002fe20000410000 */
[----:B------:R-:W-:Y:S01]  /*3990*/  PLOP3.LUT P0, PT, PT, PT, UP2, 0x40, 0x0 ;  /* 0x000000000000781c */ /* 0x000fe20003f0e828 */
[----:B------:R-:W-:Y:S01]  /*39a0*/  UP2UR UR25, UPR, URZ, 0x10 ;  /* 0x000000103f197883 */ /* 0x000fe20008000000 */
[----:B------:R-:W-:Y:S01]  /*39b0*/  PLOP3.LUT P2, PT, PT, PT, UP4, 0x40, 0x0 ;  /* 0x000000000000781c */ /* 0x000fe20003f4e848 */
[----:B------:R-:W-:Y:S01]  /*39c0*/  UISETP.GE.AND UP4, UPT, UR24, 0x1a, UPT ;  /* 0x0000001a1800788c */ /* 0x000fe2000bf86270 */
[----:B------:R-:W-:Y:S01]  /*39d0*/  PLOP3.LUT P1, PT, PT, PT, UP3, 0x40, 0x0 ;  /* 0x000000000000781c */ /* 0x000fe20003f2e838 */
[----:B------:R-:W-:Y:S01]  /*39e0*/  UISETP.GE.AND UP1, UPT, UR24, 0xa, UPT ;  /* 0x0000000a1800788c */ /* 0x000fe2000bf26270 */
[C---:B------:R-:W-:Y:S01]  /*39f0*/  ISETP.GT.AND P0, PT, R4.reuse, 0x8, P0 ;  /* 0x000000080400780c */ /* 0x040fe20000704270 */
[----:B------:R-:W-:Y:S01]  /*3a00*/  UISETP.GE.AND UP0, UPT, UR24, 0x11, UPT ;  /* 0x000000111800788c */ /* 0x000fe2000bf06270 */
[C---:B------:R-:W-:Y:S01]  /*3a10*/  ISETP.GT.AND P2, PT, R4.reuse, RZ, P2 ;  /* 0x000000ff0400720c */ /* 0x040fe20001744270 */
[----:B------:R-:W-:Y:S01]  /*3a20*/  UISETP.GE.AND UP6, UPT, UR24, 0x12, UPT ;  /* 0x000000121800788c */ /* 0x000fe2000bfc6270 */
[----:B------:R-:W-:Y:S01]  /*3a30*/  ISETP.GT.AND P1, PT, R4, 0x1, P1 ;  /* 0x000000010400780c */ /* 0x000fe20000f24270 */
[----:B------:R-:W-:Y:S01]  /*3a40*/  UISETP.GE.AND UP5, UPT, UR24, 0x19, UPT ;  /* 0x000000191800788c */ /* 0x000fe2000bfa6270 */
[C---:B------:R-:W-:Y:S01]  /*3a50*/  ISETP.LT.OR P0, PT, R5.reuse, 0x9, P0 ;  /* 0x000000090500780c */ /* 0x040fe20000701670 */
[----:B--2---:R-:W-:Y:S01]  /*3a60*/  FMUL.FTZ R6, R54, c[0x0][0x320] ;  /* 0x0000c80036067a20 */ /* 0x004fe20000410000 */
[C---:B------:R-:W-:Y:S01]  /*3a70*/  ISETP.LT.OR P2, PT, R5.reuse, 0x1, P2 ;  /* 0x000000010500780c */ /* 0x040fe20001741670 */
[----:B------:R-:W-:Y:S01]  /*3a80*/  UP2UR UR26, UPR, URZ, 0x40 ;  /* 0x000000403f1a7883 */ /* 0x000fe20008000000 */
[----:B------:R-:W-:Y:S01]  /*3a90*/  ISETP.LT.OR P1, PT, R5, 0x2, P1 ;  /* 0x000000020500780c */ /* 0x000fe20000f21670 */
[----:B------:R1:W2:Y:S01]  /*3aa0*/  MUFU.TANH R23, R6 ;  /* 0x0000000600177308 */ /* 0x0002a20000002400 */
[----:B------:R-:W-:Y:S01]  /*3ab0*/  FSEL R41, R48, -INF , !P0 ;  /* 0xff80000030297808 */ /* 0x000fe20004000000 */
[----:B------:R-:W-:Y:S01]  /*3ac0*/  UP2UR UR7, UPR, URZ, 0x8 ;  /* 0x000000083f077883 */ /* 0x000fe20008000000 */
[----:B------:R-:W-:Y:S01]  /*3ad0*/  FSEL R38, R9, -INF , !P2 ;  /* 0xff80000009267808 */ /* 0x000fe20005000000 */
[----:B------:R-:W-:Y:S01]  /*3ae0*/  UP2UR UR6, UPR, URZ, 0x4 ;  /* 0x000000043f067883 */ /* 0x000fe20008000000 */
[----:B------:R-:W-:Y:S01]  /*3af0*/  FSEL R39, R49, -INF , !P1 ;  /* 0xff80000031277808 */ /* 0x000fe20004800000 */
[----:B------:R-:W-:Y:S01]  /*3b00*/  UP2UR UR5, UPR, URZ, 0x2 ;  /* 0x000000023f057883 */ /* 0x000fe20008000000 */
[----:B------:R-:W-:Y:S01]  /*3b10*/  PLOP3.LUT P0, PT, PT, PT, UP4, 0x40, 0x0 ;  /* 0x000000000000781c */ /* 0x000fe20003f0e848 */
[----:B------:R-:W-:Y:S01]  /*3b20*/  UP2UR UR4, UPR, URZ, 0x1 ;  /* 0x000000013f047883 */ /* 0x000fe20008000000 */
[----:B------:R-:W-:Y:S01]  /*3b30*/  PLOP3.LUT P6, PT, PT, PT, UP1, 0x40, 0x0 ;  /* 0x000000000000781c */ /* 0x000fe20003fce818 */
[----:B------:R-:W-:Y:S01]  /*3b40*/  UISETP.GE.AND UP3, UPT, UR24, 0x21, UPT ;  /* 0x000000211800788c */ /* 0x000fe2000bf66270 */
[----:B------:R-:W-:Y:S01]  /*3b50*/  PLOP3.LUT P5, PT, PT, PT, UP0, 0x40, 0x0 ;  /* 0x000000000000781c */ /* 0x000fe20003fae808 */
[----:B------:R-:W-:Y:S01]  /*3b60*/  UISETP.GE.AND UP2, UPT, UR24, 0x22, UPT ;  /* 0x000000221800788c */ /* 0x000fe2000bf46270 */
[----:B------:R-:W-:Y:S01]  /*3b70*/  PLOP3.LUT P2, PT, PT, PT, UP6, 0x40, 0x0 ;  /* 0x000000000000781c */ /* 0x000fe20003f4e868 */
[----:B------:R-:W-:Y:S01]  /*3b80*/  UISETP.NE.AND UP6, UPT, UR16, URZ, UPT ;  /* 0x0000003f1000728c */ /* 0x000fe2000bfc5270 */
[----:B------:R-:W-:Y:S01]  /*3b90*/  PLOP3.LUT P1, PT, PT, PT, UP5, 0x40, 0x0 ;  /* 0x000000000000781c */ /* 0x000fe20003f2e858 */
[----:B-1----:R-:W-:Y:S01]  /*3ba0*/  FMUL.FTZ R6, R55, c[0x0][0x320] ;  /* 0x0000c80037067a20 */ /* 0x002fe20000410000 */
[C---:B------:R-:W-:Y:S01]  /*3bb0*/  ISETP.GT.AND P0, PT, R4.reuse, 0x19, P0 ;  /* 0x000000190400780c */ /* 0x040fe20000704270 */
[----:B------:R-:W-:Y:S01]  /*3bc0*/  UISETP.GE.AND UP1, UPT, UR24, 0x29, UPT ;  /* 0x000000291800788c */ /* 0x000fe2000bf26270 */
[C---:B------:R-:W-:Y:S01]  /*3bd0*/  ISETP.GT.AND P6, PT, R4.reuse, 0x9, P6 ;  /* 0x000000090400780c */ /* 0x040fe200037c4270 */
[----:B------:R1:W4:Y:S01]  /*3be0*/  MUFU.TANH R20, R6 ;  /* 0x0000000600147308 */ /* 0x0003220000002400 */
[C---:B------:R-:W-:Y:S01]  /*3bf0*/  ISETP.GT.AND P5, PT, R4.reuse, 0x10, P5 ;  /* 0x000000100400780c */ /* 0x040fe20002fa4270 */
[----:B------:R-:W-:Y:S01]  /*3c00*/  UISETP.GE.AND UP0, UPT, UR24, 0x2a, UPT ;  /* 0x0000002a1800788c */ /* 0x000fe2000bf06270 */
[----:B------:R-:W-:-:S02]  /*3c10*/  ISETP.GT.AND P2, PT, R4, 0x11, P2 ;  /* 0x000000110400780c */ /* 0x000fc40001744270 */
[----:B------:R-:W-:Y:S02]  /*3c20*/  ISETP.GT.AND P1, PT, R4, 0x18, P1 ;  /* 0x000000180400780c */ /* 0x000fe40000f24270 */
[C---:B------:R-:W-:Y:S01]  /*3c30*/  ISETP.LT.OR P0, PT, R5.reuse, 0x1a, P0 ;  /* 0x0000001a0500780c */ /* 0x040fe20000701670 */
[----:B------:R-:W2:Y:S01]  /*3c40*/  MUFU.TANH R18, R8 ;  /* 0x0000000800127308 */ /* 0x000ea20000002400 */
[C---:B------:R-:W-:Y:S02]  /*3c50*/  ISETP.LT.OR P6, PT, R5.reuse, 0xa, P6 ;  /* 0x0000000a0500780c */ /* 0x040fe400037c1670 */
[C---:B------:R-:W-:Y:S02]  /*3c60*/  ISETP.LT.OR P5, PT, R5.reuse, 0x11, P5 ;  /* 0x000000110500780c */ /* 0x040fe40002fa1670 */
[C---:B------:R-:W-:Y:S02]  /*3c70*/  ISETP.LT.OR P2, PT, R5.reuse, 0x12, P2 ;  /* 0x000000120500780c */ /* 0x040fe40001741670 */
[----:B------:R-:W-:Y:S01]  /*3c80*/  ISETP.LT.OR P1, PT, R5, 0x19, P1 ;  /* 0x000000190500780c */ /* 0x000fe20000f21670 */
[----:B-1----:R-:W-:Y:S01]  /*3c90*/  FMUL.FTZ R6, R34, c[0x0][0x320] ;  /* 0x0000c80022067a20 */ /* 0x002fe20000410000 */
[----:B------:R-:W-:-:S02]  /*3ca0*/  FSEL R50, R26, -INF , !P0 ;  /* 0xff8000001a327808 */ /* 0x000fc40004000000 */
[----:B------:R-:W-:Y:S01]  /*3cb0*/  FSEL R48, R27, -INF , !P2 ;  /* 0xff8000001b307808 */ /* 0x000fe20005000000 */
[----:B------:R1:W1:Y:S01]  /*3cc0*/  MUFU.TANH R37, R6 ;  /* 0x0000000600257308 */ /* 0x0002620000002400 */
[----:B------:R-:W-:Y:S02]  /*3cd0*/  FSEL R51, R17, -INF , !P1 ;  /* 0xff80000011337808 */ /* 0x000fe40004800000 */
[----:B------:R-:W-:Y:S01]  /*3ce0*/  PLOP3.LUT P0, PT, PT, PT, UP6, 0x40, 0x0 ;  /* 0x000000000000781c */ /* 0x000fe20003f0e868 */
[----:B------:R-:W-:Y:S01]  /*3cf0*/  UISETP.NE.AND UP6, UPT, UR26, URZ, UPT ;  /* 0x0000003f1a00728c */ /* 0x000fe2000bfc5270 */
[----:B------:R-:W-:Y:S02]  /*3d00*/  PLOP3.LUT P2, PT, PT, PT, UP1, 0x40, 0x0 ;  /* 0x000000000000781c */ /* 0x000fe40003f4e818 */
[----:B------:R-:W-:Y:S01]  /*3d10*/  PLOP3.LUT P1, PT, PT, PT, UP0, 0x40, 0x0 ;  /* 0x000000000000781c */ /* 0x000fe20003f2e808 */
[----:B------:R-:W2:Y:S01]  /*3d20*/  MUFU.TANH R17, R7 ;  /* 0x0000000700117308 */ /* 0x000ea20000002400 */
[----:B------:R-:W-:-:S02]  /*3d30*/  ISETP.GT.AND P2, PT, R4, 0x28, P2 ;  /* 0x000000280400780c */ /* 0x000fc40001744270 */
[----:B------:R-:W-:Y:S02]  /*3d40*/  ISETP.GT.AND P1, PT, R4, 0x29, P1 ;  /* 0x000000290400780c */ /* 0x000fe40000f24270 */
[C---:B------:R-:W-:Y:S02]  /*3d50*/  ISETP.LT.OR P2, PT, R5.reuse, 0x29, P2 ;  /* 0x000000290500780c */ /* 0x040fe40001741670 */
[----:B------:R-:W-:Y:S01]  /*3d60*/  ISETP.LT.OR P1, PT, R5, 0x2a, P1 ;  /* 0x0000002a0500780c */ /* 0x000fe20000f21670 */
[----:B-1----:R-:W-:Y:S01]  /*3d70*/  FMUL.FTZ R6, R35, c[0x0][0x320] ;  /* 0x0000c80023067a20 */ /* 0x002fe20000410000 */
[----:B------:R-:W-:Y:S02]  /*3d80*/  FSEL R176, R11, -INF , !P2 ;  /* 0xff8000000bb07808 */ /* 0x000fe40005000000 */
[----:B------:R-:W-:Y:S01]  /*3d90*/  FSEL R177, R10, -INF , !P1 ;  /* 0xff8000000ab17808 */ /* 0x000fe20004800000 */
[----:B------:R1:W1:Y:S02]  /*3da0*/  MUFU.TANH R36, R6 ;  /* 0x0000000600247308 */ /* 0x0002640000002400 */
[----:B-1----:R-:W-:Y:S01]  /*3db0*/  FMUL.FTZ R6, R42, c[0x0][0x320] ;  /* 0x0000c8002a067a20 */ /* 0x002fe20000410000 */
[----:B------:R-:W-:-:S02]  /*3dc0*/  FSEL R42, R45, -INF , !P6 ;  /* 0xff8000002d2a7808 */ /* 0x000fc40007000000 */
[----:B------:R-:W-:-:S03]  /*3dd0*/  PLOP3.LUT P6, PT, PT, PT, UP3, 0x40, 0x0 ;  /* 0x000000000000781c */ /* 0x000fc60003fce838 */
[----:B------:R1:W1:Y:S01]  /*3de0*/  MUFU.TANH R21, R6 ;  /* 0x0000000600157308 */ /* 0x0002620000002400 */
[----:B------:R-:W-:-:S04]  /*3df0*/  ISETP.GT.AND P6, PT, R4, 0x20, P6 ;  /* 0x000000200400780c */ /* 0x000fc800037c4270 */
[----:B------:R-:W-:-:S04]  /*3e00*/  ISETP.LT.OR P6, PT, R5, 0x21, P6 ;  /* 0x000000210500780c */ /* 0x000fc800037c1670 */
[----:B------:R-:W-:Y:S01]  /*3e10*/  FSEL R175, R25, -INF , !P6 ;  /* 0xff80000019af7808 */ /* 0x000fe20007000000 */
[----:B-1----:R-:W-:-:S04]  /*3e20*/  FMUL.FTZ R6, R43, c[0x0][0x320] ;  /* 0x0000c8002b067a20 */ /* 0x002fc80000410000 */
[----:B------:R1:W1:Y:S02]  /*3e30*/  MUFU.TANH R22, R6 ;  /* 0x0000000600167308 */ /* 0x0002640000002400 */
[----:B-1----:R-:W-:-:S06]  /*3e40*/  FMUL.FTZ R6, R30, c[0x0][0x320] ;  /* 0x0000c8001e067a20 */ /* 0x002fcc0000410000 */
[----:B------:R1:W1:Y:S02]  /*3e50*/  MUFU.TANH R35, R6 ;  /* 0x0000000600237308 */ /* 0x0002640000002400 */
[----:B-1----:R-:W-:-:S06]  /*3e60*/  FMUL.FTZ R6, R31, c[0x0][0x320] ;  /* 0x0000c8001f067a20 */ /* 0x002fcc0000410000 */
[----:B------:R1:W1:Y:S02]  /*3e70*/  MUFU.TANH R33, R6 ;  /* 0x0000000600217308 */ /* 0x0002640000002400 */
[----:B-1----:R-:W-:Y:S01]  /*3e80*/  FMUL.FTZ R6, R46, c[0x0][0x320] ;  /* 0x0000c8002e067a20 */ /* 0x002fe20000410000 */
[----:B------:R-:W-:Y:S02]  /*3e90*/  FSEL R46, R40, -INF , !P5 ;  /* 0xff800000282e7808 */ /* 0x000fe40006800000 */
[----:B------:R-:W-:-:S03]  /*3ea0*/  PLOP3.LUT P5, PT, PT, PT, UP2, 0x40, 0x0 ;  /* 0x000000000000781c */ /* 0x000fc60003fae828 */
[----:B------:R1:W1:Y:S01]  /*3eb0*/  MUFU.TANH R19, R6 ;  /* 0x0000000600137308 */ /* 0x0002620000002400 */
[----:B------:R-:W-:-:S04]  /*3ec0*/  ISETP.GT.AND P5, PT, R4, 0x21, P5 ;  /* 0x000000210400780c */ /* 0x000fc80002fa4270 */
[----:B------:R-:W-:-:S04]  /*3ed0*/  ISETP.LT.OR P5, PT, R5, 0x22, P5 ;  /* 0x000000220500780c */ /* 0x000fc80002fa1670 */
[----:B------:R-:W-:Y:S01]  /*3ee0*/  FSEL R171, R24, -INF , !P5 ;  /* 0xff80000018ab7808 */ /* 0x000fe20006800000 */
[----:B-1----:R-:W1:Y:S02]  /*3ef0*/  SHFL.IDX PT, R6, R12, 0x1, 0x1c1f ;  /* 0x003c1f000c067f89 */ /* 0x002e6400000e0000 */
[--C-:B-1----:R-:W-:Y:S02]  /*3f00*/  IMAD.IADD R5, R13, 0x1, R6.reuse ;  /* 0x000000010d057824 */ /* 0x102fe400078e0206 */
[----:B------:R-:W-:-:S03]  /*3f10*/  IMAD.IADD R4, R15, 0x1, R6 ;  /* 0x000000010f047824 */ /* 0x000fc600078e0206 */
[----:B------:R-:W-:Y:S01]  /*3f20*/  IMNMX R5, R5, R14, PT ;  /* 0x0000000e05057217 */ /* 0x000fe20003800200 */
[----:B------:R-:W-:Y:S05]  /*3f30*/  @P0 BRA `(.L_x_1011) ;  /* 0x0000015000000947 */ /* 0x000fea0003800000 */
[----:B--234-:R-:W-:Y:S01]  /*3f40*/  IMAD.U32 R7, RZ, RZ, UR15 ;  /* 0x0000000fff077e24 */ /* 0x01cfe2000f8e00ff */
        /* <DEDUP_REMOVED lines=11> */
.L_x_1013:
[----:B------:R-:W-:-:S04]  /*4000*/  MOV R7, c[0x0][0x32c] ;  /* 0x0000cb0000077a02 */ /* 0x000fc80000000f00 */
[----:B------:R-:W-:-:S13]  /*4010*/  ISETP.NE.AND P0, PT, R7, 0x1, PT ;  /* 0x000000010700780c */ /* 0x000fda0003f05270 */
[----:B------:R-:W-:-:S05]  /*4020*/  @P0 IMAD.HI.U32 R7, R6, c[0x0][0x330], RZ ;  /* 0x0000cc0006070a27 */ /* 0x000fca00078e00ff */
[----:B------:R-:W-:Y:S02]  /*4030*/  @P0 SHF.R.U32.HI R6, RZ, c[0x0][0x334], R7 ;  /* 0x0000cd00ff060a19 */ /* 0x000fe40000011607 */
.L_x_1014:
[----:B------:R-:W-:Y:S05]  /*4040*/  BSYNC B0 ;  /* 0x0000000000007941 */ /* 0x000fea0003800000 */
.L_x_1012:
[----:B------:R-:W-:-:S05]  /*4050*/  IMAD R6, R6, c[0x0][0x32c], R16 ;  /* 0x0000cb0006067a24 */ /* 0x000fca00078e0210 */
[----:B------:R-:W-:Y:S02]  /*4060*/  IADD3 R7, R6, c[0x0][0x32c], RZ ;  /* 0x0000cb0006077a10 */ /* 0x000fe40007ffe0ff */
[----:B------:R-:W-:Y:S02]  /*4070*/  IMNMX R4, R4, R6, !PT ;  /* 0x0000000604047217 */ /* 0x000fe40007800200 */
[----:B------:R-:W-:Y:S02]  /*4080*/  IMNMX R5, R5, R7, PT ;  /* 0x0000000705057217 */ /* 0x000fe40003800200 */
.L_x_1011:
[----:B--234-:R-:W-:Y:S01]  /*4090*/  FMUL.FTZ R6, R77, c[0x0][0x320] ;  /* 0x0000c8004d067a20 */ /* 0x01cfe20000410000 */
[----:B------:R-:W-:Y:S01]  /*40a0*/  UP2UR UR28, UPR, URZ, 0x8 ;  /* 0x000000083f1c7883 */ /* 0x000fe20008000000 */
[----:B------:R-:W-:Y:S01]  /*40b0*/  FMUL.FTZ R11, R64, c[0x0][0x320] ;  /* 0x0000c800400b7a20 */ /* 0x000fe20000410000 */
[----:B------:R-:W-:Y:S01]  /*40c0*/  UISETP.NE.AND UP3, UPT, UR7, URZ, UPT ;  /* 0x0000003f0700728c */ /* 0x000fe2000bf65270 */
[----:B------:R1:W2:Y:S01]  /*40d0*/  MUFU.TANH R32, R6 ;  /* 0x0000000600207308 */ /* 0x0002a20000002400 */
[----:B------:R-:W-:Y:S01]  /*40e0*/  UP2UR UR27, UPR, URZ, 0x4 ;  /* 0x000000043f1b7883 */ /* 0x000fe20008000000 */
[----:B------:R-:W-:Y:S01]  /*40f0*/  FMUL.FTZ R8, R65, c[0x0][0x320] ;  /* 0x0000c80041087a20 */ /* 0x000fe20000410000 */
[----:B------:R-:W-:Y:S01]  /*4100*/  UP2UR UR29, UPR, URZ, 0x10 ;  /* 0x000000103f1d7883 */ /* 0x000fe20008000000 */
[----:B------:R-:W-:Y:S01]  /*4110*/  FMUL.FTZ R7, R72, c[0x0][0x320] ;  /* 0x0000c80048077a20 */ /* 0x000fe20000410000 */
[----:B------:R-:W-:Y:S01]  /*4120*/  UISETP.NE.AND UP2, UPT, UR6, URZ, UPT ;  /* 0x0000003f0600728c */ /* 0x000fe2000bf45270 */
[----:B------:R-:W-:Y:S01]  /*4130*/  PLOP3.LUT P1, PT, PT, PT, UP3, 0x40, 0x0 ;  /* 0x000000000000781c */ /* 0x000fe20003f2e838 */
[----:B------:R-:W-:Y:S01]  /*4140*/  UISETP.NE.AND UP4, UPT, UR25, URZ, UPT ;  /* 0x0000003f1900728c */ /* 0x000fe2000bf85270 */
[----:B------:R-:W-:Y:S01]  /*4150*/  FMUL.FTZ R10, R60, c[0x0][0x320] ;  /* 0x0000c8003c0a7a20 */ /* 0x000fe20000410000 */
[----:B------:R-:W-:Y:S01]  /*4160*/  UP2UR UR26, UPR, URZ, 0x2 ;  /* 0x000000023f1a7883 */ /* 0x000fe20008000000 */
[----:B------:R-:W-:Y:S01]  /*4170*/  ISETP.GT.AND P1, PT, R4, 0x1, P1 ;  /* 0x000000010400780c */ /* 0x000fe20000f24270 */
[----:B------:R-:W-:Y:S01]  /*4180*/  UP2UR UR24, UPR, URZ, 0x1 ;  /* 0x000000013f187883 */ /* 0x000fe20008000000 */
[----:B------:R-:W-:Y:S01]  /*4190*/  PLOP3.LUT P0, PT, PT, PT, UP2, 0x40, 0x0 ;  /* 0x000000000000781c */ /* 0x000fe20003f0e828 */
[----:B------:R-:W-:Y:S01]  /*41a0*/  UISETP.NE.AND UP1, UPT, UR5, URZ, UPT ;  /* 0x0000003f0500728c */ /* 0x000fe2000bf25270 */
[----:B------:R-:W-:Y:S01]  /*41b0*/  PLOP3.LUT P2, PT, PT, PT, UP4, 0x40, 0x0 ;  /* 0x000000000000781c */ /* 0x000fe20003f4e848 */
[----:B------:R-:W-:Y:S01]  /*41c0*/  UISETP.NE.AND UP4, UPT, UR29, URZ, UPT ;  /* 0x0000003f1d00728c */ /* 0x000fe2000bf85270 */
[----:B-1----:R-:W-:Y:S01]  /*41d0*/  FMUL.FTZ R6, R68, c[0x0][0x320] ;  /* 0x0000c80044067a20 */ /* 0x002fe20000410000 */
[C---:B------:R-:W-:Y:S01]  /*41e0*/  ISETP.GT.AND P0, PT, R4.reuse, 0x8, P0 ;  /* 0x000000080400780c */ /* 0x040fe20000704270 */
[----:B------:R-:W-:Y:S01]  /*41f0*/  UISETP.NE.AND UP0, UPT, UR4, URZ, UPT ;  /* 0x0000003f0400728c */ /* 0x000fe2000bf05270 */
[----:B------:R-:W-:Y:S01]  /*4200*/  ISETP.GT.AND P2, PT, R4, RZ, P2 ;  /* 0x000000ff0400720c */ /* 0x000fe20001744270 */
[----:B------:R1:W3:Y:S01]  /*4210*/  MUFU.TANH R30, R6 ;  /* 0x00000006001e7308 */ /* 0x0002e20000002400 */
[C---:B------:R-:W-:Y:S01]  /*4220*/  ISETP.LT.OR P1, PT, R5.reuse, 0x2, P1 ;  /* 0x000000020500780c */ /* 0x040fe20000f21670 */
[----:B------:R-:W-:Y:S01]  /*4230*/  UISETP.NE.AND UP3, UPT, UR28, URZ, UPT ;  /* 0x0000003f1c00728c */ /* 0x000fe2000bf65270 */
[C---:B------:R-:W-:Y:S01]  /*4240*/  ISETP.LT.OR P0, PT, R5.reuse, 0x9, P0 ;  /* 0x000000090500780c */ /* 0x040fe20000701670 */
[----:B------:R-:W-:Y:S01]  /*4250*/  UISETP.NE.AND UP2, UPT, UR27, URZ, UPT ;  /* 0x0000003f1b00728c */ /* 0x000fe2000bf45270 */
[----:B------:R-:W-:Y:S01]  /*4260*/  ISETP.LT.OR P2, PT, R5, 0x1, P2 ;  /* 0x000000010500780c */ /* 0x000fe20001741670 */
[----:B------:R-:W-:Y:S01]  /*4270*/  FMUL.FTZ R9, R61, c[0x0][0x320] ;  /* 0x0000c8003d097a20 */ /* 0x000fe20000410000 */
[----:B------:R-:W-:Y:S01]  /*4280*/  FSEL R31, R20, -INF , !P1 ;  /* 0xff800000141f7808 */ /* 0x000fe20004800000 */
[----:B------:R-:W4:Y:S01]  /*4290*/  MUFU.TANH R27, R11 ;  /* 0x0000000b001b7308 */ /* 0x000f220000002400 */
[----:B------:R-:W-:-:S02]  /*42a0*/  FSEL R34, R19, -INF , !P0 ;  /* 0xff80000013227808 */ /* 0x000fc40004000000 */
[----:B------:R-:W-:Y:S02]  /*42b0*/  FSEL R29, R23, -INF , !P2 ;  /* 0xff800000171d7808 */ /* 0x000fe40005000000 */
[----:B------:R-:W-:Y:S02]  /*42c0*/  PLOP3.LUT P0, PT, PT, PT, UP4, 0x40, 0x0 ;  /* 0x000000000000781c */ /* 0x000fe40003f0e848 */
[----:B------:R-:W-:Y:S01]  /*42d0*/  PLOP3.LUT P6, PT, PT, PT, UP1, 0x40, 0x0 ;  /* 0x000000000000781c */ /* 0x000fe20003fce818 */
[----:B-1----:R-:W-:Y:S01]  /*42e0*/  FMUL.FTZ R6, R69, c[0x0][0x320] ;  /* 0x0000c80045067a20 */ /* 0x002fe20000410000 */
[----:B------:R-:W-:Y:S01]  /*42f0*/  PLOP3.LUT P5, PT, PT, PT, UP0, 0x40, 0x0 ;  /* 0x000000000000781c */ /* 0x000fe20003fae808 */
[----:B------:R-:W-:Y:S01]  /*4300*/  UISETP.NE.AND UP0, UPT, UR24, URZ, UPT ;  /* 0x0000003f1800728c */ /* 0x000fe2000bf05270 */
[----:B------:R-:W-:Y:S01]  /*4310*/  PLOP3.LUT P2, PT, PT, PT, UP6, 0x40, 0x0 ;  /* 0x000000000000781c */ /* 0x000fe20003f4e868 */
[----:B------:R1:W1:Y:S01]  /*4320*/  MUFU.TANH R28, R6 ;  /* 0x00000006001c7308 */ /* 0x0002620000002400 */
[----:B------:R-:W-:Y:S01]  /*4330*/  PLOP3.LUT P1, PT, PT, PT, UP5, 0x40, 0x0 ;  /* 0x000000000000781c */ /* 0x000fe20003f2e858 */
[----:B------:R-:W-:Y:S01]  /*4340*/  UP2UR UR24, UPR, URZ, 0x40 ;  /* 0x000000403f187883 */ /* 0x000fe20008000000 */
[C---:B------:R-:W-:Y:S01]  /*4350*/  ISETP.GT.AND P0, PT, R4.reuse, 0x19, P0 ;  /* 0x000000190400780c */ /* 0x040fe20000704270 */
[----:B------:R-:W-:Y:S01]  /*4360*/  UISETP.NE.AND UP6, UPT, UR16, URZ, UPT ;  /* 0x0000003f1000728c */ /* 0x000fe2000bfc5270 */
[C---:B------:R-:W-:Y:S01]  /*4370*/  ISETP.GT.AND P6, PT, R4.reuse, 0x9, P6 ;  /* 0x000000090400780c */ /* 0x040fe200037c4270 */
[----:B------:R-:W-:Y:S01]  /*4380*/  UISETP.NE.AND UP1, UPT, UR26, URZ, UPT ;  /* 0x0000003f1a00728c */ /* 0x000fe2000bf25270 */
[C---:B------:R-:W-:Y:S01]  /*4390*/  ISETP.GT.AND P5, PT, R4.reuse, 0x10, P5 ;  /* 0x000000100400780c */ /* 0x040fe20002fa4270 */
[----:B------:R-:W2:Y:S01]  /*43a0*/  MUFU.TANH R26, R8 ;  /* 0x00000008001a7308 */ /* 0x000ea20000002400 */
[----:B------:R-:W-:-:S02]  /*43b0*/  ISETP.GT.AND P2, PT, R4, 0x11, P2 ;  /* 0x000000110400780c */ /* 0x000fc40001744270 */
[----:B------:R-:W-:Y:S02]  /*43c0*/  ISETP.GT.AND P1, PT, R4, 0x18, P1 ;  /* 0x000000180400780c */ /* 0x000fe40000f24270 */
[C---:B------:R-:W-:Y:S02]  /*43d0*/  ISETP.LT.OR P0, PT, R5.reuse, 0x1a, P0 ;  /* 0x0000001a0500780c */ /* 0x040fe40000701670 */
[C---:B------:R-:W-:Y:S01]  /*43e0*/  ISETP.LT.OR P6, PT, R5.reuse, 0xa, P6 ;  /* 0x0000000a0500780c */ /* 0x040fe200037c1670 */
[----:B-1----:R-:W-:Y:S01]  /*43f0*/  FMUL.FTZ R6, R80, c[0x0][0x320] ;  /* 0x0000c80050067a20 */ /* 0x002fe20000410000 */
[C---:B------:R-:W-:Y:S01]  /*4400*/  ISETP.LT.OR P5, PT, R5.reuse, 0x11, P5 ;  /* 0x000000110500780c */ /* 0x040fe20002fa1670 */
[----:B------:R-:W1:Y:S01]  /*4410*/  MUFU.TANH R23, R7 ;  /* 0x0000000700177308 */ /* 0x000e620000002400 */
[C---:B------:R-:W-:Y:S02]  /*4420*/  ISETP.LT.OR P2, PT, R5.reuse, 0x12, P2 ;  /* 0x000000120500780c */ /* 0x040fe40001741670 */
[----:B------:R-:W-:-:S02]  /*4430*/  ISETP.LT.OR P1, PT, R5, 0x19, P1 ;  /* 0x000000190500780c */ /* 0x000fc40000f21670 */
[----:B------:R-:W-:Y:S02]  /*4440*/  FSEL R57, R44, -INF , !P0 ;  /* 0xff8000002c397808 */ /* 0x000fe40004000000 */
[----:B------:R-:W-:Y:S01]  /*4450*/  FSEL R40, R18, -INF , !P6 ;  /* 0xff80000012287808 */ /* 0x000fe20007000000 */
[----:B------:R5:W1:Y:S01]  /*4460*/  MUFU.TANH R25, R6 ;  /* 0x0000000600197308 */ /* 0x000a620000002400 */
[----:B------:R-:W-:Y:S02]  /*4470*/  FSEL R43, R21, -INF , !P5 ;  /* 0xff800000152b7808 */ /* 0x000fe40006800000 */
[----:B------:R-:W-:Y:S02]  /*4480*/  FSEL R45, R22, -INF , !P2 ;  /* 0xff800000162d7808 */ /* 0x000fe40005000000 */
[----:B------:R-:W-:Y:S02]  /*4490*/  FSEL R47, R17, -INF , !P1 ;  /* 0xff800000112f7808 */ /* 0x000fe40004800000 */
[----:B------:R-:W-:Y:S01]  /*44a0*/  PLOP3.LUT P0, PT, PT, PT, UP6, 0x40, 0x0 ;  /* 0x000000000000781c */ /* 0x000fe20003f0e868 */
[----:B------:R-:W1:Y:S01]  /*44b0*/  MUFU.TANH R21, R10 ;  /* 0x0000000a00157308 */ /* 0x000e620000002400 */
[----:B------:R-:W-:Y:S01]  /*44c0*/  PLOP3.LUT P6, PT, PT, PT, UP3, 0x40, 0x0 ;  /* 0x000000000000781c */ /* 0x000fe20003fce838 */
[----:B------:R-:W-:Y:S01]  /*44d0*/  UISETP.NE.AND UP6, UPT, UR24, URZ, UPT ;  /* 0x0000003f1800728c */ /* 0x000fe2000bfc5270 */
[----:B------:R-:W-:-:S02]  /*44e0*/  PLOP3.LUT P5, PT, PT, PT, UP2, 0x40, 0x0 ;  /* 0x000000000000781c */ /* 0x000fc40003fae828 */
[----:B------:R-:W-:Y:S02]  /*44f0*/  PLOP3.LUT P2, PT, PT, PT, UP1, 0x40, 0x0 ;  /* 0x000000000000781c */ /* 0x000fe40003f4e818 */
[----:B------:R-:W-:Y:S01]  /*4500*/  PLOP3.LUT P1, PT, PT, PT, UP0, 0x40, 0x0 ;  /* 0x000000000000781c */ /* 0x000fe20003f2e808 */
[----:B-----5:R-:W-:Y:S01]  /*4510*/  FMUL.FTZ R6, R81, c[0x0][0x320] ;  /* 0x0000c80051067a20 */ /* 0x020fe20000410000 */
[----:B------:R-:W1:Y:S01]  /*4520*/  MUFU.TANH R19, R9 ;  /* 0x0000000900137308 */ /* 0x000e620000002400 */
[C---:B------:R-:W-:Y:S02]  /*4530*/  ISETP.GT.AND P6, PT, R4.reuse, 0x20, P6 ;  /* 0x000000200400780c */ /* 0x040fe400037c4270 */
[C---:B------:R-:W-:Y:S02]  /*4540*/  ISETP.GT.AND P5, PT, R4.reuse, 0x21, P5 ;  /* 0x000000210400780c */ /* 0x040fe40002fa4270 */
[C---:B------:R-:W-:Y:S02]  /*4550*/  ISETP.GT.AND P2, PT, R4.reuse, 0x28, P2 ;  /* 0x000000280400780c */ /* 0x040fe40001744270 */
[----:B------:R-:W-:Y:S01]  /*4560*/  ISETP.GT.AND P1, PT, R4, 0x29, P1 ;  /* 0x000000290400780c */ /* 0x000fe20000f24270 */
[----:B------:R5:W1:Y:S01]  /*4570*/  MUFU.TANH R24, R6 ;  /* 0x0000000600187308 */ /* 0x000a620000002400 */
[C---:B------:R-:W-:Y:S01]  /*4580*/  ISETP.LT.OR P6, PT, R5.reuse, 0x21, P6 ;  /* 0x000000210500780c */ /* 0x040fe200037c1670 */
[----:B------:R-:W-:Y:S01]  /*4590*/  FMUL.FTZ R4, R76, c[0x0][0x320] ;  /* 0x0000c8004c047a20 */ /* 0x000fe20000410000 */
[----:B------:R-:W-:-:S02]  /*45a0*/  ISETP.LT.OR P5, PT, R5, 0x22, P5 ;  /* 0x000000220500780c */ /* 0x000fc40002fa1670 */
[C---:B------:R-:W-:Y:S02]  /*45b0*/  ISETP.LT.OR P2, PT, R5.reuse, 0x29, P2 ;  /* 0x000000290500780c */ /* 0x040fe40001741670 */
[----:B------:R-:W-:Y:S01]  /*45c0*/  ISETP.LT.OR P1, PT, R5, 0x2a, P1 ;  /* 0x0000002a0500780c */ /* 0x000fe20000f21670 */
[----:B------:R-:W1:Y:S01]  /*45d0*/  MUFU.TANH R18, R4 ;  /* 0x0000000400127308 */ /* 0x000e620000002400 */
[----:B------:R-:W-:Y:S02]  /*45e0*/  FSEL R167, R37, -INF , !P6 ;  /* 0xff80000025a77808 */ /* 0x000fe40007000000 */
[----:B------:R-:W-:Y:S02]  /*45f0*/  FSEL R168, R36, -INF , !P5 ;  /* 0xff80000024a87808 */ /* 0x000fe40006800000 */
[----:B------:R-:W-:Y:S02]  /*4600*/  FSEL R170, R35, -INF , !P2 ;  /* 0xff80000023aa7808 */ /* 0x000fe40005000000 */
[----:B------:R-:W-:Y:S01]  /*4610*/  FSEL R169, R33, -INF , !P1 ;  /* 0xff80000021a97808 */ /* 0x000fe20004800000 */
[----:B-----5:R-:W-:-:S04]  /*4620*/  FMUL.FTZ R6, R73, c[0x0][0x320] ;  /* 0x0000c80049067a20 */ /* 0x020fc80000410000 */
[----:B------:R5:W1:Y:S02]  /*4630*/  MUFU.TANH R20, R6 ;  /* 0x0000000600147308 */ /* 0x000a640000002400 */
[----:B-----5:R-:W5:Y:S02]  /*4640*/  SHFL.IDX PT, R6, R12, 0x2, 0x1c1f ;  /* 0x005c1f000c067f89 */ /* 0x020f6400000e0000 */
[--C-:B-----5:R-:W-:Y:S02]  /*4650*/  IMAD.IADD R5, R13, 0x1, R6.reuse ;  /* 0x000000010d057824 */ /* 0x120fe400078e0206 */
[----:B------:R-:W-:-:S03]  /*4660*/  IMAD.IADD R4, R15, 0x1, R6 ;  /* 0x000000010f047824 */ /* 0x000fc600078e0206 */
[----:B------:R-:W-:Y:S01]  /*4670*/  IMNMX R5, R5, R14, PT ;  /* 0x0000000e05057217 */ /* 0x000fe20003800200 */
[----:B------:R-:W-:Y:S05]  /*4680*/  @P0 BRA `(.L_x_1015) ;  /* 0x0000015000000947 */ /* 0x000fea0003800000 */
[----:B-1234-:R-:W-:Y:S01]  /*4690*/  IMAD.U32 R7, RZ, RZ, UR15 ;  /* 0x0000000fff077e24 */ /* 0x01efe2000f8e00ff */
        /* <DEDUP_REMOVED lines=11> */
.L_x_1017:
[----:B------:R-:W-:-:S04]  /*4750*/  MOV R7, c[0x0][0x32c] ;  /* 0x0000cb0000077a02 */ /* 0x000fc80000000f00 */
[----:B------:R-:W-:-:S13]  /*4760*/  ISETP.NE.AND P0, PT, R7, 0x1, PT ;  /* 0x000000010700780c */ /* 0x000fda0003f05270 */
[----:B------:R-:W-:-:S05]  /*4770*/  @P0 IMAD.HI.U32 R7, R6, c[0x0][0x330], RZ ;  /* 0x0000cc0006070a27 */ /* 0x000fca00078e00ff */
[----:B------:R-:W-:Y:S02]  /*4780*/  @P0 SHF.R.U32.HI R6, RZ, c[0x0][0x334], R7 ;  /* 0x0000cd00ff060a19 */ /* 0x000fe40000011607 */
.L_x_1018:
[----:B------:R-:W-:Y:S05]  /*4790*/  BSYNC B0 ;  /* 0x0000000000007941 */ /* 0x000fea0003800000 */
.L_x_1016:
[----:B------:R-:W-:-:S05]  /*47a0*/  IMAD R6, R6, c[0x0][0x32c], R16 ;  /* 0x0000cb0006067a24 */ /* 0x000fca00078e0210 */
[----:B------:R-:W-:Y:S02]  /*47b0*/  IADD3 R7, R6, c[0x0][0x32c], RZ ;  /* 0x0000cb0006077a10 */ /* 0x000fe40007ffe0ff */
[----:B------:R-:W-:Y:S02]  /*47c0*/  IMNMX R4, R4, R6, !PT ;  /* 0x0000000604047217 */ /* 0x000fe40007800200 */
[----:B------:R-:W-:Y:S02]  /*47d0*/  IMNMX R5, R5, R7, PT ;  /* 0x0000000705057217 */ /* 0x000fe40003800200 */
.L_x_1015:
[----:B-1234-:R-:W-:Y:S01]  /*47e0*/  FMUL.FTZ R6, R67, c[0x0][0x320] ;  /* 0x0000c80043067a20 */ /* 0x01efe20000410000 */
        /* <DEDUP_REMOVED lines=11> */
[----:B------:R-:W3:Y:S01]  /*48a0*/  MUFU.TANH R56, R7 ;  /* 0x0000000700387308 */ /* 0x000ee20000002400 */
[----:B------:R-:W-:Y:S01]  /*48b0*/  UP2UR UR26, UPR, URZ, 0x2 ;  /* 0x000000023f1a7883 */ /* 0x000fe20008000000 */
[C---:B------:R-:W-:Y:S01]  /*48c0*/  ISETP.GT.AND P0, PT, R4.reuse, 0x8, P0 ;  /* 0x000000080400780c */ /* 0x040fe20000704270 */
[----:B------:R-:W-:Y:S01]  /*48d0*/  UP2UR UR24, UPR, URZ, 0x1 ;  /* 0x000000013f187883 */ /* 0x000fe20008000000 */
[----:B------:R-:W-:Y:S01]  /*48e0*/  PLOP3.LUT P2, PT, PT, PT, UP4, 0x40, 0x0 ;  /* 0x000000000000781c */ /* 0x000fe20003f4e848 */
[----:B------:R-:W-:Y:S01]  /*48f0*/  UISETP.NE.AND UP4, UPT, UR29, URZ, UPT ;  /* 0x0000003f1d00728c */ /* 0x000fe2000bf85270 */
[----:B------:R-:W-:Y:S01]  /*4900*/  PLOP3.LUT P1, PT, PT, PT, UP3, 0x40, 0x0 ;  /* 0x000000000000781c */ /* 0x000fe20003f2e838 */
[----:B------:R-:W-:Y:S01]  /*4910*/  UISETP.NE.AND UP1, UPT, UR5, URZ, UPT ;  /* 0x0000003f0500728c */ /* 0x000fe2000bf25270 */
[----:B-1----:R-:W-:Y:S01]  /*4920*/  FMUL.FTZ R6, R83, c[0x0][0x320] ;  /* 0x0000c80053067a20 */ /* 0x002fe20000410000 */
[C---:B------:R-:W-:Y:S01]  /*4930*/  ISETP.GT.AND P2, PT, R4.reuse, RZ, P2 ;  /* 0x000000ff0400720c */ /* 0x040fe20001744270 */
[----:B------:R-:W-:Y:S01]  /*4940*/  UISETP.NE.AND UP0, UPT, UR4, URZ, UPT ;  /* 0x0000003f0400728c */ /* 0x000fe2000bf05270 */
[----:B------:R-:W-:Y:S01]  /*4950*/  ISETP.GT.AND P1, PT, R4, 0x1, P1 ;  /* 0x000000010400780c */ /* 0x000fe20000f24270 */
[----:B------:R1:W4:Y:S01]  /*4960*/  MUFU.TANH R22, R6 ;  /* 0x0000000600167308 */ /* 0x0003220000002400 */
[C---:B------:R-:W-:Y:S01]  /*4970*/  ISETP.LT.OR P0, PT, R5.reuse, 0x9, P0 ;  /* 0x000000090500780c */ /* 0x040fe20000701670 */
[----:B------:R-:W-:Y:S01]  /*4980*/  UISETP.NE.AND UP3, UPT, UR28, URZ, UPT ;  /* 0x0000003f1c00728c */ /* 0x000fe2000bf65270 */
[C---:B------:R-:W-:Y:S01]  /*4990*/  ISETP.LT.OR P2, PT, R5.reuse, 0x1, P2 ;  /* 0x000000010500780c */ /* 0x040fe20001741670 */
[----:B------:R-:W-:Y:S01]  /*49a0*/  UISETP.NE.AND UP2, UPT, UR27, URZ, UPT ;  /* 0x0000003f1b00728c */ /* 0x000fe2000bf45270 */
[----:B------:R-:W-:Y:S01]  /*49b0*/  ISETP.LT.OR P1, PT, R5, 0x2, P1 ;  /* 0x000000020500780c */ /* 0x000fe20000f21670 */
[----:B------:R-:W-:Y:S01]  /*49c0*/  FMUL.FTZ R9, R66, c[0x0][0x320] ;  /* 0x0000c80042097a20 */ /* 0x000fe20000410000 */
[----:B------:R-:W-:Y:S01]  /*49d0*/  FSEL R121, R18, -INF , !P0 ;  /* 0xff80000012797808 */ /* 0x000fe20004000000 */
[----:B------:R-:W2:Y:S01]  /*49e0*/  MUFU.TANH R11, R11 ;  /* 0x0000000b000b7308 */ /* 0x000ea20000002400 */
[----:B------:R-:W-:Y:S01]  /*49f0*/  PLOP3.LUT P0, PT, PT, PT, UP4, 0x40, 0x0 ;  /* 0x000000000000781c */ /* 0x000fe20003f0e848 */
[----:B------:R-:W-:Y:S01]  /*4a00*/  FMUL.FTZ R8, R78, c[0x0][0x320] ;  /* 0x0000c8004e087a20 */ /* 0x000fe20000410000 */
[----:B------:R-:W-:-:S02]  /*4a10*/  FSEL R120, R25, -INF , !P2 ;  /* 0xff80000019787808 */ /* 0x000fc40005000000 */
[----:B------:R-:W-:Y:S02]  /*4a20*/  FSEL R63, R24, -INF , !P1 ;  /* 0xff800000183f7808 */ /* 0x000fe40004800000 */
        /* <DEDUP_REMOVED lines=24> */
[----:B------:R-:W-:Y:S01]  /*4bb0*/  PLOP3.LUT P0, PT, PT, PT, UP6, 0x40, 0x0 ;  /* 0x000000000000781c */ /* 0x000fe20003f0e868 */
[----:B------:R5:W1:Y:S01]  /*4bc0*/  MUFU.TANH R17, R6 ;  /* 0x0000000600117308 */ /* 0x000a620000002400 */
[----:B------:R-:W-:Y:S01]  /*4bd0*/  FSEL R122, R32, -INF , !P6 ;  /* 0xff800000207a7808 */ /* 0x000fe20007000000 */
[----:B------:R-:W-:Y:S01]  /*4be0*/  UISETP.NE.AND UP6, UPT, UR24, URZ, UPT ;  /* 0x0000003f1800728c */ /* 0x000fe2000bfc5270 */
[----:B------:R-:W-:Y:S02]  /*4bf0*/  FSEL R123, R23, -INF , !P5 ;  /* 0xff800000177b7808 */ /* 0x000fe40006800000 */
[----:B------:R-:W-:Y:S02]  /*4c00*/  FSEL R132, R20, -INF , !P2 ;  /* 0xff80000014847808 */ /* 0x000fe40005000000 */
[----:B------:R-:W-:Y:S01]  /*4c10*/  FSEL R134, R30, -INF , !P1 ;  /* 0xff8000001e867808 */ /* 0x000fe20004800000 */
[----:B------:R-:W1:Y:S01]  /*4c20*/  MUFU.TANH R10, R8 ;  /* 0x00000008000a7308 */ /* 0x000e620000002400 */
[----:B------:R-:W-:-:S02]  /*4c30*/  PLOP3.LUT P6, PT, PT, PT, UP3, 0x40, 0x0 ;  /* 0x000000000000781c */ /* 0x000fc40003fce838 */
[----:B------:R-:W-:Y:S02]  /*4c40*/  PLOP3.LUT P5, PT, PT, PT, UP2, 0x40, 0x0 ;  /* 0x000000000000781c */ /* 0x000fe40003fae828 */
[----:B------:R-:W-:Y:S02]  /*4c50*/  PLOP3.LUT P2, PT, PT, PT, UP1, 0x40, 0x0 ;  /* 0x000000000000781c */ /* 0x000fe40003f4e818 */
[----:B------:R-:W-:Y:S01]  /*4c60*/  PLOP3.LUT P1, PT, PT, PT, UP0, 0x40, 0x0 ;  /* 0x000000000000781c */ /* 0x000fe20003f2e808 */
[----:B-----5:R-:W-:Y:S01]  /*4c70*/  FMUL.FTZ R6, R74, c[0x0][0x320] ;  /* 0x0000c8004a067a20 */ /* 0x020fe20000410000 */
[C---:B------:R-:W-:Y:S02]  /*4c80*/  ISETP.GT.AND P6, PT, R4.reuse, 0x20, P6 ;  /* 0x000000200400780c */ /* 0x040fe400037c4270 */
[C---:B------:R-:W-:Y:S01]  /*4c90*/  ISETP.GT.AND P5, PT, R4.reuse, 0x21, P5 ;  /* 0x000000210400780c */ /* 0x040fe20002fa4270 */
[----:B------:R5:W1:Y:S01]  /*4ca0*/  MUFU.TANH R49, R6 ;  /* 0x0000000600317308 */ /* 0x000a620000002400 */
[----:B------:R-:W-:-:S02]  /*4cb0*/  ISETP.GT.AND P2, PT, R4, 0x28, P2 ;  /* 0x000000280400780c */ /* 0x000fc40001744270 */
[----:B------:R-:W-:Y:S02]  /*4cc0*/  ISETP.GT.AND P1, PT, R4, 0x29, P1 ;  /* 0x000000290400780c */ /* 0x000fe40000f24270 */
[C---:B------:R-:W-:Y:S02]  /*4cd0*/  ISETP.LT.OR P6, PT, R5.reuse, 0x21, P6 ;  /* 0x000000210500780c */ /* 0x040fe400037c1670 */
[C---:B------:R-:W-:Y:S02]  /*4ce0*/  ISETP.LT.OR P5, PT, R5.reuse, 0x22, P5 ;  /* 0x000000220500780c */ /* 0x040fe40002fa1670 */
[C---:B------:R-:W-:Y:S02]  /*4cf0*/  ISETP.LT.OR P2, PT, R5.reuse, 0x29, P2 ;  /* 0x000000290500780c */ /* 0x040fe40001741670 */
[----:B------:R-:W-:Y:S02]  /*4d00*/  ISETP.LT.OR P1, PT, R5, 0x2a, P1 ;  /* 0x0000002a0500780c */ /* 0x000fe40000f21670 */
[----:B------:R-:W-:-:S02]  /*4d10*/  FSEL R172, R27, -INF , !P6 ;  /* 0xff8000001bac7808 */ /* 0x000fc40007000000 */
[----:B------:R-:W-:Y:S01]  /*4d20*/  FSEL R173, R26, -INF , !P5 ;  /* 0xff8000001aad7808 */ /* 0x000fe20006800000 */
[----:B-----5:R-:W-:Y:S01]  /*4d30*/  FMUL.FTZ R6, R79, c[0x0][0x320] ;  /* 0x0000c8004f067a20 */ /* 0x020fe20000410000 */
[----:B------:R-:W-:Y:S02]  /*4d40*/  FSEL R174, R21, -INF , !P2 ;  /* 0xff80000015ae7808 */ /* 0x000fe40005000000 */
[----:B------:R-:W-:Y:S01]  /*4d50*/  FSEL R180, R19, -INF , !P1 ;  /* 0xff80000013b47808 */ /* 0x000fe20004800000 */
[----:B------:R5:W1:Y:S02]  /*4d60*/  MUFU.TANH R44, R6 ;  /* 0x00000006002c7308 */ /* 0x000a640000002400 */
[----:B-----5:R-:W-:-:S06]  /*4d70*/  FMUL.FTZ R6, R62, c[0x0][0x320] ;  /* 0x0000c8003e067a20 */ /* 0x020fcc0000410000 */
        /* <DEDUP_REMOVED lines=18> */
.L_x_1021:
[----:B------:R-:W-:-:S04]  /*4ea0*/  MOV R5, c[0x0][0x32c] ;  /* 0x0000cb0000057a02 */ /* 0x000fc80000000f00 */
[----:B------:R-:W-:-:S13]  /*4eb0*/  ISETP.NE.AND P0, PT, R5, 0x1, PT ;  /* 0x000000010500780c */ /* 0x000fda0003f05270 */
[----:B------:R-:W-:-:S05]  /*4ec0*/  @P0 IMAD.HI.U32 R5, R4, c[0x0][0x330], RZ ;  /* 0x0000cc0004050a27 */ /* 0x000fca00078e00ff */
[----:B------:R-:W-:Y:S02]  /*4ed0*/  @P0 SHF.R.U32.HI R4, RZ, c[0x0][0x334], R5 ;  /* 0x0000cd00ff040a19 */ /* 0x000fe40000011605 */
.L_x_1022:
[----:B------:R-:W-:Y:S05]  /*4ee0*/  BSYNC B0 ;  /* 0x0000000000007941 */ /* 0x000fea0003800000 */
.L_x_1020:
[----:B------:R-:W-:-:S05]  /*4ef0*/  IMAD R4, R4, c[0x0][0x32c], R16 ;  /* 0x0000cb0004047a24 */ /* 0x000fca00078e0210 */
[----:B------:R-:W-:Y:S02]  /*4f00*/  IADD3 R5, R4, c[0x0][0x32c], RZ ;  /* 0x0000cb0004057a10 */ /* 0x000fe40007ffe0ff */
[----:B------:R-:W-:Y:S02]  /*4f10*/  IMNMX R8, R8, R4, !PT ;  /* 0x0000000408087217 */ /* 0x000fe40007800200 */
[----:B------:R-:W-:Y:S02]  /*4f20*/  IMNMX R9, R9, R5, PT ;  /* 0x0000000509097217 */ /* 0x000fe40003800200 */
.L_x_1019:
[----:B-1234-:R-:W-:Y:S01]  /*4f30*/  FMNMX.FTZ R5, R38, R39, !PT ;  /* 0x0000002726057209 */ /* 0x01efe20007810000 */
[----:B------:R-:W-:Y:S01]  /*4f40*/  UP2UR UR24, UPR, URZ, 0x10 ;  /* 0x000000103f187883 */ /* 0x000fe20008000000 */
[----:B------:R-:W-:Y:S01]  /*4f50*/  FMNMX.FTZ R4, R29, R31, !PT ;  /* 0x0000001f1d047209 */ /* 0x000fe20007810000 */
[----:B------:R-:W-:Y:S01]  /*4f60*/  UISETP.NE.AND UP4, UPT, UR25, URZ, UPT ;  /* 0x0000003f1900728c */ /* 0x000fe2000bf85270 */
[----:B------:R-:W-:Y:S01]  /*4f70*/  FMNMX.FTZ R5, R41, R5, !PT ;  /* 0x0000000529057209 */ /* 0x000fe20007810000 */
[----:B------:R-:W-:Y:S01]  /*4f80*/  UP2UR UR25, UPR, URZ, 0x8 ;  /* 0x000000083f197883 */ /* 0x000fe20008000000 */
[----:B------:R-:W-:Y:S01]  /*4f90*/  FMNMX.FTZ R4, R34, R4, !PT ;  /* 0x0000000422047209 */ /* 0x000fe20007810000 */
[----:B------:R-:W-:Y:S01]  /*4fa0*/  UISETP.NE.AND UP3, UPT, UR7, URZ, UPT ;  /* 0x0000003f0700728c */ /* 0x000fe2000bf65270 */
[----:B------:R-:W-:Y:S01]  /*4fb0*/  FMNMX.FTZ R137, R42, R5, !PT ;  /* 0x000000052a897209 */ /* 0x000fe20007810000 */
[----:B------:R-:W-:Y:S01]  /*4fc0*/  IMAD.SHL.U32 R225, R0, 0x2, RZ ;  /* 0x0000000200e17824 */ /* 0x000fe200078e00ff */
[----:B------:R-:W-:Y:S01]  /*4fd0*/  FMNMX.FTZ R4, R40, R4, !PT ;  /* 0x0000000428047209 */ /* 0x000fe20007810000 */
[----:B------:R-:W-:Y:S01]  /*4fe0*/  STL [R1+0x6c], R237 ;  /* 0x00006ced01007387 */ /* 0x000fe20000100800 */
[----:B------:R-:W-:Y:S01]  /*4ff0*/  FMNMX.FTZ R137, R46, R137, !PT ;  /* 0x000000892e897209 */ /* 0x000fe20007810000 */
[----:B------:R-:W-:Y:S01]  /*5000*/  UP2UR UR7, UPR, URZ, 0x4 ;  /* 0x000000043f077883 */ /* 0x000fe20008000000 */
[----:B------:R-:W-:Y:S01]  /*5010*/  FMNMX.FTZ R4, R43, R4, !PT ;  /* 0x000000042b047209 */ /* 0x000fe20007810000 */
[----:B------:R-:W-:Y:S01]  /*5020*/  STL [R1+0x68], R236 ;  /* 0x000068ec01007387 */ /* 0x000fe20000100800 */
[----:B------:R-:W-:Y:S01]  /*5030*/  FMNMX.FTZ R137, R48, R137, !PT ;  /* 0x0000008930897209 */ /* 0x000fe20007810000 */
[----:B------:R-:W-:Y:S01]  /*5040*/  UISETP.NE.AND UP2, UPT, UR6, URZ, UPT ;  /* 0x0000003f0600728c */ /* 0x000fe2000bf45270 */
        /* <DEDUP_REMOVED lines=9> */
[----:B------:R-:W-:Y:S01]  /*50e0*/  UP2UR UR5, UPR, URZ, 0x1 ;  /* 0x000000013f057883 */ /* 0x000fe20008000000 */
[----:B------:R-:W-:Y:S01]  /*50f0*/  FMNMX.FTZ R137, R175, R137, !PT ;  /* 0x00000089af897209 */ /* 0x000fe20007810000 */
[----:B------:R-:W-:Y:S01]  /*5100*/  UISETP.NE.AND UP0, UPT, UR4, URZ, UPT ;  /* 0x0000003f0400728c */ /* 0x000fe2000bf05270 */
[----:B------:R-:W-:Y:S01]  /*5110*/  FMNMX.FTZ R4, R167, R4, !PT ;  /* 0x00000004a7047209 */ /* 0x000fe20007810000 */
[----:B------:R-:W-:Y:S01]  /*5120*/  IMAD R226, R3, 0x2, R225 ;  /* 0x0000000203e27824 */ /* 0x000fe200078e02e1 */
[----:B------:R-:W-:Y:S01]  /*5130*/  FMNMX.FTZ R137, R171, R137, !PT ;  /* 0x00000089ab897209 */ /* 0x000fe20007810000 */
[----:B------:R-:W-:Y:S01]  /*5140*/  STL [R1+0x5c], R233 ;  /* 0x00005ce901007387 */ /* 0x000fe20000100800 */
[----:B------:R-:W-:Y:S01]  /*5150*/  FMNMX.FTZ R4, R168, R4, !PT ;  /* 0x00000004a8047209 */ /* 0x000fe20007810000 */
[----:B------:R-:W-:Y:S01]  /*5160*/  IMAD R227, R2, 0x2, R226 ;  /* 0x0000000202e37824 */ /* 0x000fe200078e02e2 */
[----:B------:R-:W-:Y:S01]  /*5170*/  FMNMX.FTZ R137, R176, R137, !PT ;  /* 0x00000089b0897209 */ /* 0x000fe20007810000 */
[----:B------:R-:W-:Y:S01]  /*5180*/  STL [R1+0x58], R232 ;  /* 0x000058e801007387 */ /* 0x000fe20000100800 */
[----:B------:R-:W-:-:S02]  /*5190*/  FMNMX.FTZ R4, R170, R4, !PT ;  /* 0x00000004aa047209 */ /* 0x000fc40007810000 */
[----:B------:R-:W-:Y:S01]  /*51a0*/  FMNMX.FTZ R137, R177, R137, !PT ;  /* 0x00000089b1897209 */ /* 0x000fe20007810000 */
[----:B------:R-:W-:Y:S01]  /*51b0*/  STL [R1+0x54], R231 ;  /* 0x000054e701007387 */ /* 0x000fe20000100800 */
[----:B------:R-:W-:Y:S02]  /*51c0*/  FMNMX.FTZ R136, R169, R4, !PT ;  /* 0x00000004a9887209 */ /* 0x000fe40007810000 */
[----:B------:R-:W-:Y:S01]  /*51d0*/  PLOP3.LUT P0, PT, PT, PT, UP3, 0x40, 0x0 ;  /* 0x000000000000781c */ /* 0x000fe20003f0e838 */
[----:B------:R-:W1:Y:S01]  /*51e0*/  SHFL.BFLY PT, R4, R137, 0x2, 0x1f ;  /* 0x0c401f0089047f89 */ /* 0x000e6200000e0000 */
[----:B------:R-:W-:Y:S01]  /*51f0*/  PLOP3.LUT P1, PT, PT, PT, UP4, 0x40, 0x0 ;  /* 0x000000000000781c */ /* 0x000fe20003f2e848 */
[----:B------:R-:W-:Y:S01]  /*5200*/  UISETP.NE.AND UP4, UPT, UR24, URZ, UPT ;  /* 0x0000003f1800728c */ /* 0x000fe2000bf85270 */
[C---:B------:R-:W-:Y:S01]  /*5210*/  ISETP.GT.AND P0, PT, R8.reuse, 0x1, P0 ;  /* 0x000000010800780c */ /* 0x040fe20000704270 */
[----:B------:R-:W2:Y:S01]  /*5220*/  SHFL.BFLY PT, R5, R136, 0x2, 0x1f ;  /* 0x0c401f0088057f89 */ /* 0x000ea200000e0000 */
[----:B------:R-:W-:Y:S01]  /*5230*/  PLOP3.LUT P6, PT, PT, PT, UP2, 0x40, 0x0 ;  /* 0x000000000000781c */ /* 0x000fe20003fce828 */
[----:B------:R-:W-:Y:S01]  /*5240*/  UISETP.NE.AND UP3, UPT, UR25, URZ, UPT ;  /* 0x0000003f1900728c */ /* 0x000fe2000bf65270 */
[----:B------:R-:W-:Y:S01]  /*5250*/  ISETP.LT.OR P0, PT, R9, 0x2, P0 ;  /* 0x000000020900780c */ /* 0x000fe20000701670 */
[----:B------:R-:W-:Y:S01]  /*5260*/  UISETP.NE.AND UP2, UPT, UR7, URZ, UPT ;  /* 0x0000003f0700728c */ /* 0x000fe2000bf45270 */
[----:B------:R-:W-:Y:S01]  /*5270*/  ISETP.GT.AND P1, PT, R8, RZ, P1 ;  /* 0x000000ff0800720c */ /* 0x000fe20000f24270 */
[----:B------:R-:W-:Y:S01]  /*5280*/  STL [R1+0x50], R230 ;  /* 0x000050e601007387 */ /* 0x000fe20000100800 */
[----:B------:R-:W-:-:S02]  /*5290*/  FSEL R61, R22, -INF , !P0 ;  /* 0xff800000163d7808 */ /* 0x000fc40004000000 */
[----:B------:R-:W-:Y:S01]  /*52a0*/  PLOP3.LUT P5, PT, PT, PT, UP1, 0x40, 0x0 ;  /* 0x000000000000781c */ /* 0x000fe20003fae818 */
[----:B------:R-:W-:Y:S01]  /*52b0*/  UISETP.NE.AND UP1, UPT, UR6, URZ, UPT ;  /* 0x0000003f0600728c */ /* 0x000fe2000bf25270 */
[----:B------:R-:W-:Y:S01]  /*52c0*/  ISETP.LT.OR P1, PT, R9, 0x1, P1 ;  /* 0x000000010900780c */ /* 0x000fe20000f21670 */
[----:B------:R-:W-:Y:S01]  /*52d0*/  STL [R1+0x4c], R229 ;  /* 0x00004ce501007387 */ /* 0x000fe20000100800 */
[C---:B------:R-:W-:Y:S02]  /*52e0*/  ISETP.GT.AND P6, PT, R8.reuse, 0x8, P6 ;  /* 0x000000080800780c */ /* 0x040fe400037c4270 */
[----:B------:R-:W-:Y:S01]  /*52f0*/  PLOP3.LUT P2, PT, PT, PT, UP0, 0x40, 0x0 ;  /* 0x000000000000781c */ /* 0x000fe20003f4e808 */
[----:B------:R-:W-:Y:S01]  /*5300*/  UISETP.NE.AND UP0, UPT, UR5, URZ, UPT ;  /* 0x0000003f0500728c */ /* 0x000fe2000bf05270 */
[----:B------:R-:W-:Y:S01]  /*5310*/  FSEL R62, R17, -INF , !P1 ;  /* 0xff800000113e7808 */ /* 0x000fe20004800000 */
[----:B------:R-:W-:Y:S01]  /*5320*/  LDSM.16.MT88.4 R20, [R226+0x2080] ;  /* 0x00208000e214783b */ /* 0x000fe20000004200 */
[----:B------:R-:W-:Y:S01]  /*5330*/  ISETP.LT.OR P6, PT, R9, 0x9, P6 ;  /* 0x000000090900780c */ /* 0x000fe200037c1670 */
[----:B------:R-:W-:Y:S01]  /*5340*/  ULDC.64 UR4, c[0x0][0x2c8] ;  /* 0x0000b20000047ab9 */ /* 0x000fe20000000a00 */
[----:B-1----:R-:W-:Y:S01]  /*5350*/  FMNMX.FTZ R137, R137, R4, !PT ;  /* 0x0000000489897209 */ /* 0x002fe20007810000 */
[----:B------:R-:W-:Y:S01]  /*5360*/  LDSM.16.MT88.4 R52, [R225+0x3880] ;  /* 0x00388000e134783b */ /* 0x000fe20000004200 */
[----:B------:R-:W-:-:S02]  /*5370*/  ISETP.GT.AND P5, PT, R8, 0x9, P5 ;  /* 0x000000090800780c */ /* 0x000fc40002fa4270 */
[----:B--2---:R-:W-:Y:S01]  /*5380*/  FMNMX.FTZ R136, R136, R5, !PT ;  /* 0x0000000588887209 */ /* 0x004fe20007810000 */
[----:B------:R-:W1:Y:S01]  /*5390*/  SHFL.BFLY PT, R4, R137, 0x1, 0x1f ;  /* 0x0c201f0089047f89 */ /* 0x000e6200000e0000 */
[----:B------:R-:W-:Y:S01]  /*53a0*/  PLOP3.LUT P1, PT, PT, PT, UP6, 0x40, 0x0 ;  /* 0x000000000000781c */ /* 0x000fe20003f2e868 */
[----:B------:R-:W-:Y:S01]  /*53b0*/  UISETP.NE.AND UP6, UPT, UR16, URZ, UPT ;  /* 0x0000003f1000728c */ /* 0x000fe2000bfc5270 */
[----:B------:R-:W-:Y:S01]  /*53c0*/  FSEL R16, R10, -INF , !P6 ;  /* 0xff8000000a107808 */ /* 0x000fe20007000000 */
[----:B------:R-:W2:Y:S01]  /*53d0*/  SHFL.BFLY PT, R5, R136, 0x1, 0x1f ;  /* 0x0c201f0088057f89 */ /* 0x000ea200000e0000 */
[----:B------:R-:W-:Y:S02]  /*53e0*/  ISETP.LT.OR P5, PT, R9, 0xa, P5 ;  /* 0x0000000a0900780c */ /* 0x000fe40002fa1670 */
[----:B------:R-:W-:Y:S01]  /*53f0*/  ISETP.GT.AND P2, PT, R8, 0x10, P2 ;  /* 0x000000100800780c */ /* 0x000fe20001744270 */
[----:B------:R-:W-:Y:S01]  /*5400*/  LDSM.16.MT88.4 R76, [R226+0x3880] ;  /* 0x00388000e24c783b */ /* 0x000fe20000004200 */
[----:B------:R-:W-:-:S02]  /*5410*/  FMNMX.FTZ R3, R62, R61, !PT ;  /* 0x0000003d3e037209 */ /* 0x000fc40007810000 */
[----:B------:R-:W-:Y:S01]  /*5420*/  FSEL R17, R44, -INF , !P5 ;  /* 0xff8000002c117808 */ /* 0x000fe20006800000 */
[----:B------:R-:W-:Y:S01]  /*5430*/  LDSM.16.MT88.4 R124, [R227+0x3880] ;  /* 0x00388000e37c783b */ /* 0x000fe20000004200 */
[----:B------:R-:W-:Y:S02]  /*5440*/  ISETP.GT.AND P1, PT, R8, 0x11, P1 ;  /* 0x000000110800780c */ /* 0x000fe40000f24270 */
[----:B------:R-:W-:Y:S01]  /*5450*/  ISETP.LT.OR P2, PT, R9, 0x11, P2 ;  /* 0x000000110900780c */ /* 0x000fe20001741670 */
[----:B------:R-:W-:Y:S01]  /*5460*/  STL [R1+0x48], R224 ;  /* 0x000048e001007387 */ /* 0x000fe20000100800 */
[----:B------:R-:W-:Y:S02]  /*5470*/  FMNMX.FTZ R3, R16, R3, !PT ;  /* 0x0000000310037209 */ /* 0x000fe40007810000 */
[----:B------:R-:W-:Y:S01]  /*5480*/  LEA R228, R2, R225, 0x1 ;  /* 0x000000e102e47211 */ /* 0x000fe200078e08ff */
[----:B------:R-:W-:Y:S01]  /*5490*/  LDSM.16.MT88.4 R68, [R226+0x4080] ;  /* 0x00408000e244783b */ /* 0x000fe20000004200 */
[----:B------:R-:W-:-:S02]  /*54a0*/  PLOP3.LUT P6, PT, PT, PT, UP4, 0x40, 0x0 ;  /* 0x000000000000781c */ /* 0x000fc40003fce848 */
[----:B------:R-:W-:Y:S01]  /*54b0*/  ISETP.LT.OR P1, PT, R9, 0x12, P1 ;  /* 0x000000120900780c */ /* 0x000fe20000f21670 */
[----:B------:R-:W-:Y:S01]  /*54c0*/  LDSM.16.MT88.4 R112, [R228+0x3880] ;  /* 0x00388000e470783b */ /* 0x000fe20000004200 */
[----:B-1----:R-:W-:Y:S02]  /*54d0*/  FMNMX.FTZ R137, R137, R4, !PT ;  /* 0x0000000489897209 */ /* 0x002fe40007810000 */
[----:B------:R-:W-:Y:S01]  /*54e0*/  FSEL R18, R49, -INF , !P2 ;  /* 0xff80000031127808 */ /* 0x000fe20005000000 */
[----:B------:R-:W-:Y:S01]  /*54f0*/  LDSM.16.MT88.4 R72, [R225+0x2880] ;  /* 0x00288000e148783b */ /* 0x000fe20000004200 */
[----:B--2---:R-:W-:Y:S01]  /*5500*/  FMNMX.FTZ R136, R136, R5, !PT ;  /* 0x0000000588887209 */ /* 0x004fe20007810000 */
[C---:B------:R-:W-:Y:S01]  /*5510*/  FMUL.FTZ R13, R137.reuse, c[0x0][0x2d0] ;  /* 0x0000b400890d7a20 */ /* 0x040fe20000410000 */
[----:B------:R-:W-:Y:S02]  /*5520*/  FSETP.NEU.FTZ.AND P0, PT, R137, -INF , PT ;  /* 0xff8000008900780b */ /* 0x000fe40003f1d000 */
[----:B------:R-:W-:Y:S01]  /*5530*/  FMNMX.FTZ R3, R17, R3, !PT ;  /* 0x0000000311037209 */ /* 0x000fe20007810000 */
[----:B------:R-:W-:Y:S01]  /*5540*/  FMUL.FTZ R12, R136, c[0x0][0x2d0] ;  /* 0x0000b400880c7a20 */ /* 0x000fe20000410000 */
[----:B------:R-:W-:-:S02]  /*5550*/  FSEL R13, R13, RZ, P0 ;  /* 0x000000ff0d0d7208 */ /* 0x000fc40000000000 */
[----:B------:R-:W-:Y:S02]  /*5560*/  FSETP.NEU.FTZ.AND P0, PT, R136, -INF , PT ;  /* 0xff8000008800780b */ /* 0x000fe40003f1d000 */
[----:B------:R-:W-:Y:S01]  /*5570*/  PLOP3.LUT P5, PT, PT, PT, UP3, 0x40, 0x0 ;  /* 0x000000000000781c */ /* 0x000fe20003fae838 */
[--C-:B------:R-:W-:Y:S01]  /*5580*/  FFMA.FTZ R2, R46, c[0x0][0x2d0], -R13.reuse ;  /* 0x0000b4002e027a23 */ /* 0x100fe2000001080d */
[----:B------:R-:W-:Y:S01]  /*5590*/  FSEL R12, R12, RZ, P0 ;  /* 0x000000ff0c0c7208 */ /* 0x000fe20000000000 */
[----:B------:R-:W-:Y:S01]  /*55a0*/  FFMA.FTZ R4, R38, c[0x0][0x2d0], -R13 ;  /* 0x0000b40026047a23 */ /* 0x000fe2000001080d */
[----:B------:R-:W-:Y:S01]  /*55b0*/  PLOP3.LUT P0, PT, PT, PT, UP5, 0x40, 0x0 ;  /* 0x000000000000781c */ /* 0x000fe20003f0e858 */
[----:B------:R-:W-:Y:S01]  /*55c0*/  MUFU.EX2 R194, R2 ;  /* 0x0000000200c27308 */ /* 0x000fe20000000800 */
[----:B------:R-:W-:Y:S01]  /*55d0*/  FSEL R19, R11, -INF , !P1 ;  /* 0xff8000000b137808 */ /* 0x000fe20004800000 */
[----:B------:R-:W-:Y:S01]  /*55e0*/  FFMA.FTZ R0, R31, c[0x0][0x2d0], -R12 ;  /* 0x0000b4001f007a23 */ /* 0x000fe2000001080c */
[C---:B------:R-:W-:Y:S01]  /*55f0*/  ISETP.GT.AND P0, PT, R8.reuse, 0x18, P0 ;  /* 0x000000180800780c */ /* 0x040fe20000704270 */
[----:B------:R-:W-:Y:S01]  /*5600*/  UISETP.NE.AND UP5, UPT, UR17, URZ, UPT ;  /* 0x0000003f1100728c */ /* 0x000fe2000bfa5270 */
[----:B------:R-:W-:-:S02]  /*5610*/  ISETP.GT.AND P6, PT, R8, 0x19, P6 ;  /* 0x000000190800780c */ /* 0x000fc400037c4270 */
[C---:B------:R-:W-:Y:S01]  /*5620*/  ISETP.LT.OR P0, PT, R9.reuse, 0x19, P0 ;  /* 0x000000190900780c */ /* 0x040fe20000701670 */
[----:B------:R1:W-:Y:S01]  /*5630*/  MUFU.EX2 R182, R0 ;  /* 0x0000000000b67308 */ /* 0x0003e20000000800 */
[----:B------:R-:W-:Y:S02]  /*5640*/  FMNMX.FTZ R3, R18, R3, !PT ;  /* 0x0000000312037209 */ /* 0x000fe40007810000 */
[----:B------:R-:W-:Y:S02]  /*5650*/  PLOP3.LUT P2, PT, PT, PT, UP2, 0x40, 0x0 ;  /* 0x000000000000781c */ /* 0x000fe40003f4e828 */
[----:B------:R-:W-:Y:S02]  /*5660*/  FSEL R60, R56, -INF , !P0 ;  /* 0xff800000383c7808 */ /* 0x000fe40004000000 */
[----:B------:R-:W-:Y:S01]  /*5670*/  ISETP.GT.AND P5, PT, R8, 0x20, P5 ;  /* 0x000000200800780c */ /* 0x000fe20002fa4270 */
[----:B------:R2:W-:Y:S01]  /*5680*/  MUFU.EX2 R229, R4 ;  /* 0x0000000400e57308 */ /* 0x0005e20000000800 */
[----:B------:R-:W-:-:S02]  /*5690*/  ISETP.LT.OR P6, PT, R9, 0x1a, P6 ;  /* 0x0000001a0900780c */ /* 0x000fc400037c1670 */
[----:B------:R-:W-:Y:S02]  /*56a0*/  FMNMX.FTZ R3, R19, R3, !PT ;  /* 0x0000000313037209 */ /* 0x000fe40007810000 */
[----:B------:R-:W-:Y:S02]  /*56b0*/  PLOP3.LUT P1, PT, PT, PT, UP1, 0x40, 0x0 ;  /* 0x000000000000781c */ /* 0x000fe40003f2e818 */
[----:B------:R-:W-:Y:S01]  /*56c0*/  ISETP.GT.AND P2, PT, R8, 0x21, P2 ;  /* 0x000000210800780c */ /* 0x000fe20001744270 */
[----:B-1----:R-:W-:Y:S01]  /*56d0*/  FFMA.FTZ R0, R34, c[0x0][0x2d0], -R12 ;  /* 0x0000b40022007a23 */ /* 0x002fe2000001080c */
[----:B------:R-:W-:Y:S01]  /*56e0*/  ISETP.LT.OR P5, PT, R9, 0x21, P5 ;  /* 0x000000210900780c */ /* 0x000fe20002fa1670 */
[----:B------:R-:W-:Y:S01]  /*56f0*/  LDSM.16.MT88.4 R32, [R228+0x2080] ;  /* 0x00208000e420783b */ /* 0x000fe20000004200 */
[----:B------:R-:W-:Y:S01]  /*5700*/  FSEL R15, R58, -INF , !P6 ;  /* 0xff8000003a0f7808 */ /* 0x000fe20007000000 */
[----:B------:R1:W-:Y:S01]  /*5710*/  MUFU.EX2 R202, R0 ;  /* 0x0000000000ca7308 */ /* 0x0003e20000000800 */
[----:B------:R-:W-:-:S02]  /*5720*/  FMNMX.FTZ R3, R60, R3, !PT ;  /* 0x000000033c037209 */ /* 0x000fc40007810000 */
[----:B------:R-:W-:Y:S01]  /*5730*/  PLOP3.LUT P0, PT, PT, PT, UP0, 0x40, 0x0 ;  /* 0x000000000000781c */ /* 0x000fe20003f0e808 */
[----:B--2---:R-:W-:Y:S01]  /*5740*/  FFMA.FTZ R4, R39, c[0x0][0x2d0], -R13 ;  /* 0x0000b40027047a23 */ /* 0x004fe2000001080d */
[----:B------:R-:W-:Y:S01]  /*5750*/  ISETP.GT.AND P1, PT, R8, 0x28, P1 ;  /* 0x000000280800780c */ /* 0x000fe20000f24270 */
[----:B------:R-:W2:Y:S01]  /*5760*/  LDSM.16.MT88.4 R36, [R225+0x2080] ;  /* 0x00208000e124783b */ /* 0x000ea20000004200 */
[C---:B------:R-:W-:Y:S01]  /*5770*/  ISETP.LT.OR P2, PT, R9.reuse, 0x22, P2 ;  /* 0x000000220900780c */ /* 0x040fe20001741670 */
[----:B------:R3:W-:Y:S01]  /*5780*/  MUFU.EX2 R183, R4 ;  /* 0x0000000400b77308 */ /* 0x0007e20000000800 */
[----:B------:R-:W-:Y:S02]  /*5790*/  FSEL R139, R24, -INF , !P5 ;  /* 0xff800000188b7808 */ /* 0x000fe40006800000 */
[----:B------:R-:W-:Y:S02]  /*57a0*/  ISETP.GT.AND P0, PT, R8, 0x29, P0 ;  /* 0x000000290800780c */ /* 0x000fe40000704270 */
[----:B------:R-:W-:-:S02]  /*57b0*/  ISETP.LT.OR P1, PT, R9, 0x29, P1 ;  /* 0x000000290900780c */ /* 0x000fc40000f21670 */
[----:B------:R-:W-:Y:S01]  /*57c0*/  FSEL R164, R64, -INF , !P2 ;  /* 0xff80000040a47808 */ /* 0x000fe20005000000 */
[----:B-1----:R-:W-:Y:S01]  /*57d0*/  FFMA.FTZ R0, R40, c[0x0][0x2d0], -R12 ;  /* 0x0000b40028007a23 */ /* 0x002fe2000001080c */
[----:B------:R-:W-:Y:S01]  /*57e0*/  ISETP.LT.OR P0, PT, R9, 0x2a, P0 ;  /* 0x0000002a0900780c */ /* 0x000fe20000701670 */
[----:B------:R-:W-:Y:S01]  /*57f0*/  LDSM.16.MT88.4 R64, [R226+0x2880] ;  /* 0x00288000e240783b */ /* 0x000fe20000004200 */
[----:B------:R-:W-:Y:S01]  /*5800*/  FSEL R165, R59, -INF , !P1 ;  /* 0xff8000003ba57808 */ /* 0x000fe20004800000 */
[----:B------:R1:W4:Y:S01]  /*5810*/  MUFU.EX2 R234, R0 ;  /* 0x0000000000ea7308 */ /* 0x0003220000000800 */
[----:B------:R-:W-:Y:S02]  /*5820*/  FSEL R166, R25, -INF , !P0 ;  /* 0xff80000019a67808 */ /* 0x000fe40004000000 */
[----:B------:R-:W-:Y:S01]  /*5830*/  LDSM.16.MT88.4 R24, [R227+0x4080] ;  /* 0x00408000e318783b */ /* 0x000fe20000004200 */
[----:B---3--:R-:W-:-:S04]  /*5840*/  FFMA.FTZ R4, R41, c[0x0][0x2d0], -R13 ;  /* 0x0000b40029047a23 */ /* 0x008fc8000001080d */
[----:B------:R3:W-:Y:S01]  /*5850*/  MUFU.EX2 R203, R4 ;  /* 0x0000000400cb7308 */ /* 0x0007e20000000800 */
[----:B-1----:R-:W-:Y:S02]  /*5860*/  FMNMX.FTZ R0, R120, R63, !PT ;  /* 0x0000003f78007209 */ /* 0x002fe40007810000 */
[----:B----4-:R-:W-:Y:S02]  /*5870*/  F2FP.PACK_AB R7, R234, R202 ;  /* 0x000000caea07723e */ /* 0x010fe400000000ff */
[----:B------:R-:W-:-:S04]  /*5880*/  FMNMX.FTZ R0, R121, R0, !PT ;  /* 0x0000000079007209 */ /* 0x000fc80007810000 */
[----:B------:R-:W-:Y:S01]  /*5890*/  FMNMX.FTZ R0, R122, R0, !PT ;  /* 0x000000007a007209 */ /* 0x000fe20007810000 */
[----:B---3--:R-:W-:-:S03]  /*58a0*/  FFMA.FTZ R4, R42, c[0x0][0x2d0], -R13 ;  /* 0x0000b4002a047a23 */ /* 0x008fc6000001080d */
[----:B------:R-:W-:Y:S01]  /*58b0*/  FMNMX.FTZ R0, R123, R0, !PT ;  /* 0x000000007b007209 */ /* 0x000fe20007810000 */
[----:B------:R-:W1:Y:S03]  /*58c0*/  MUFU.EX2 R232, R4 ;  /* 0x0000000400e87308 */ /* 0x000e660000000800 */
[----:B------:R-:W-:-:S04]  /*58d0*/  FMNMX.FTZ R0, R132, R0, !PT ;  /* 0x0000000084007209 */ /* 0x000fc80007810000 */
[----:B------:R-:W-:-:S04]  /*58e0*/  FMNMX.FTZ R0, R134, R0, !PT ;  /* 0x0000000086007209 */ /* 0x000fc80007810000 */
[----:B------:R-:W-:-:S04]  /*58f0*/  FMNMX.FTZ R0, R133, R0, !PT ;  /* 0x0000000085007209 */ /* 0x000fc80007810000 */
[----:B------:R-:W-:Y:S01]  /*5900*/  FMNMX.FTZ R2, R172, R0, !PT ;  /* 0x00000000ac027209 */ /* 0x000fe20007810000 */
[----:B------:R-:W-:Y:S01]  /*5910*/  FFMA.FTZ R0, R48, c[0x0][0x2d0], -R13 ;  /* 0x0000b40030007a23 */ /* 0x000fe2000001080d */
[----:B-1----:R-:W-:Y:S01]  /*5920*/  F2FP.PACK_AB R6, R232, R203 ;  /* 0x000000cbe806723e */ /* 0x002fe200000000ff */
[----:B------:R-:W-:Y:S01]  /*5930*/  FFMA.FTZ R4, R29, c[0x0][0x2d0], -R12 ;  /* 0x0000b4001d047a23 */ /* 0x000fe2000001080c */
[----:B------:R-:W-:Y:S01]  /*5940*/  FMNMX.FTZ R2, R173, R2, !PT ;  /* 0x00000002ad027209 */ /* 0x000fe20007810000 */
[----:B------:R1:W-:Y:S01]  /*5950*/  MUFU.EX2 R192, R0 ;  /* 0x0000000000c07308 */ /* 0x0003e20000000800 */
[----:B------:R-:W-:Y:S02]  /*5960*/  LDSM.16.MT88.4 R28, [R227+0x2080] ;  /* 0x00208000e31c783b */ /* 0x000fe40000004200 */
[----:B------:R-:W-:-:S04]  /*5970*/  FMNMX.FTZ R2, R174, R2, !PT ;  /* 0x00000002ae027209 */ /* 0x000fc80007810000 */
[----:B------:R-:W-:Y:S01]  /*5980*/  FMNMX.FTZ R2, R180, R2, !PT ;  /* 0x00000002b4027209 */ /* 0x000fe20007810000 */
[----:B------:R3:W4:Y:S04]  /*5990*/  MUFU.EX2 R230, R4 ;  /* 0x0000000400e67308 */ /* 0x0007280000000800 */
[----:B------:R-:W2:Y:S01]  /*59a0*/  SHFL.BFLY PT, R9, R2, 0x2, 0x1f ;  /* 0x0c401f0002097f89 */ /* 0x000ea200000e0000 */
[----:B-1----:R-:W-:-:S04]  /*59b0*/  FFMA.FTZ R0, R51, c[0x0][0x2d0], -R13 ;  /* 0x0000b40033007a23 */ /* 0x002fc8000001080d */
[----:B------:R1:W-:Y:S01]  /*59c0*/  MUFU.EX2 R200, R0 ;  /* 0x0000000000c87308 */ /* 0x0003e20000000800 */
[----:B---3--:R-:W-:Y:S02]  /*59d0*/  F2FP.PACK_AB R4, R183, R229 ;  /* 0x000000e5b704723e */ /* 0x008fe400000000ff */
[----:B----4-:R-:W-:-:S07]  /*59e0*/  F2FP.PACK_AB R5, R182, R230 ;  /* 0x000000e6b605723e */ /* 0x010fce00000000ff */
[C---:B--2---:R-:W-:Y:S01]  /*59f0*/  HMMA.16816.F32 R160, R4.reuse, R36, RZ ;  /* 0x0000002404a0723c */ /* 0x044fe200000018ff */
[----:B-1----:R-:W-:Y:S01]  /*5a00*/  FMNMX.FTZ R0, R15, R3, !PT ;  /* 0x000000030f007209 */ /* 0x002fe20007810000 */
[----:B------:R-:W-:Y:S01]  /*5a10*/  FFMA.FTZ R3, R50, c[0x0][0x2d0], -R13 ;  /* 0x0000b40032037a23 */ /* 0x000fe2000001080d */
[----:B------:R-:W-:Y:S01]  /*5a20*/  FMNMX.FTZ R2, R2, R9, !PT ;  /* 0x0000000902027209 */ /* 0x000fe20007810000 */
[----:B------:R-:W-:Y:S01]  /*5a30*/  LDSM.16.MT88.4 R48, [R227+0x2880] ;  /* 0x00288000e330783b */ /* 0x000fe20000004200 */
[----:B------:R-:W-:Y:S01]  /*5a40*/  FMNMX.FTZ R0, R139, R0, !PT ;  /* 0x000000008b007209 */ /* 0x000fe20007810000 */
[----:B------:R1:W2:Y:S02]  /*5a50*/  MUFU.EX2 R235, R3 ;  /* 0x0000000300eb7308 */ /* 0x0002a40000000800 */
[----:B------:R-:W-:Y:S01]  /*5a60*/  HMMA.16816.F32 R156, R4, R20, RZ ;  /* 0x00000014049c723c */ /* 0x000fe200000018ff */
[----:B------:R-:W3:Y:S01]  /*5a70*/  SHFL.BFLY PT, R14, R2, 0x1, 0x1f ;  /* 0x0c201f00020e7f89 */ /* 0x000ee200000e0000 */
[----:B------:R-:W-:-:S04]  /*5a80*/  FMNMX.FTZ R0, R164, R0, !PT ;  /* 0x00000000a4007209 */ /* 0x000fc80007810000 */
[----:B------:R-:W-:Y:S02]  /*5a90*/  FMNMX.FTZ R0, R165, R0, !PT ;  /* 0x00000000a5007209 */ /* 0x000fe40007810000 */
[----:B------:R-:W-:Y:S02]  /*5aa0*/  HMMA.16816.F32 R152, R4, R32, RZ ;  /* 0x000000200498723c */ /* 0x000fe400000018ff */
[----:B------:R-:W-:-:S05]  /*5ab0*/  FMNMX.FTZ R0, R166, R0, !PT ;  /* 0x00000000a6007209 */ /* 0x000fca0007810000 */
[----:B------:R-:W4:Y:S01]  /*5ac0*/  SHFL.BFLY PT, R8, R0, 0x2, 0x1f ;  /* 0x0c401f0000087f89 */ /* 0x000f2200000e0000 */
[----:B-1----:R-:W-:Y:S01]  /*5ad0*/  FFMA.FTZ R3, R43, c[0x0][0x2d0], -R12 ;  /* 0x0000b4002b037a23 */ /* 0x002fe2000001080c */
[C---:B------:R-:W-:Y:S01]  /*5ae0*/  HMMA.16816.F32 R148, R4.reuse, R28, RZ ;  /* 0x0000001c0494723c */ /* 0x040fe200000018ff */
[----:B--2---:R-:W-:Y:S01]  /*5af0*/  F2FP.PACK_AB R10, R235, R200 ;  /* 0x000000c8eb0a723e */ /* 0x004fe200000000ff */
[----:B------:R-:W-:Y:S01]  /*5b00*/  LDSM.16.MT88.4 R40, [R228+0x4080] ;  /* 0x00408000e428783b */ /* 0x000fe20000004200 */
[----:B------:R1:W-:Y:S05]  /*5b10*/  MUFU.EX2 R193, R3 ;  /* 0x0000000300c17308 */ /* 0x0003ea0000000800 */
[----:B------:R-:W-:Y:S01]  /*5b20*/  HMMA.16816.F32 R144, R4, R52, RZ ;  /* 0x000000340490723c */ /* 0x000fe200000018ff */
[----:B---3--:R-:W-:-:S04]  /*5b30*/  FMNMX.FTZ R135, R2, R14, !PT ;  /* 0x0000000e02877209 */ /* 0x008fc80007810000 */
[----:B------:R-:W-:-:S03]  /*5b40*/  FSETP.NEU.FTZ.AND P0, PT, R135, -INF , PT ;  /* 0xff8000008700780b */ /* 0x000fc60003f1d000 */
[----:B------:R-:W-:Y:S01]  /*5b50*/  HMMA.16816.F32 R140, R4, R76, RZ ;  /* 0x0000004c048c723c */ /* 0x000fe200000018ff */
[----:B-1----:R-:W-:-:S04]  /*5b60*/  FFMA.FTZ R3, R45, c[0x0][0x2d0], -R12 ;  /* 0x0000b4002d037a23 */ /* 0x002fc8000001080c */
[----:B------:R1:W2:Y:S03]  /*5b70*/  MUFU.EX2 R205, R3 ;  /* 0x0000000300cd7308 */ /* 0x0002a60000000800 */
[C---:B------:R-:W-:Y:S08]  /*5b80*/  HMMA.16816.F32 R128, R4.reuse, R112, RZ ;  /* 0x000000700480723c */ /* 0x040ff000000018ff */
[----:B------:R-:W-:Y:S01]  /*5b90*/  HMMA.16816.F32 R116, R4, R124, RZ ;  /* 0x0000007c0474723c */ /* 0x000fe200000018ff */
[----:B-1----:R-:W-:-:S07]  /*5ba0*/  FFMA.FTZ R3, R47, c[0x0][0x2d0], -R12 ;  /* 0x0000b4002f037a23 */ /* 0x002fce000001080c */
[C---:B------:R-:W-:Y:S01]  /*5bb0*/  HMMA.16816.F32 R108, R4.reuse, R38, RZ ;  /* 0x00000026046c723c */ /* 0x040fe200000018ff */
[----:B------:R-:W1:Y:S01]  /*5bc0*/  LDSM.16.MT88.4 R44, [R228+0x2880] ;  /* 0x00288000e42c783b */ /* 0x000e620000004200 */
[----:B--2---:R-:W-:Y:S01]  /*5bd0*/  F2FP.PACK_AB R9, R205, R193 ;  /* 0x000000c1cd09723e */ /* 0x004fe200000000ff */
[----:B------:R2:W-:Y:S05]  /*5be0*/  MUFU.EX2 R224, R3 ;  /* 0x0000000300e07308 */ /* 0x0005ea0000000800 */
[C---:B------:R-:W-:Y:S08]  /*5bf0*/  HMMA.16816.F32 R104, R4.reuse, R22, RZ ;  /* 0x000000160468723c */ /* 0x040ff000000018ff */
[----:B------:R-:W-:Y:S01]  /*5c00*/  HMMA.16816.F32 R100, R4, R34, RZ ;  /* 0x000000220464723c */ /* 0x000fe200000018ff */
[----:B--2---:R-:W-:-:S02]  /*5c10*/  FFMA.FTZ R3, R57, c[0x0][0x2d0], -R12 ;  /* 0x0000b40039037a23 */ /* 0x004fc4000001080c */
[----:B------:R-:W-:Y:S02]  /*5c20*/  LDSM.16.MT88.4 R56, [R225+0x4080] ;  /* 0x00408000e138783b */ /* 0x000fe40000004200 */
[----:B------:R4:W2:Y:S03]  /*5c30*/  MUFU.EX2 R237, R3 ;  /* 0x0000000300ed7308 */ /* 0x0008a60000000800 */
[C---:B------:R-:W-:Y:S08]  /*5c40*/  HMMA.16816.F32 R96, R4.reuse, R30, RZ ;  /* 0x0000001e0460723c */ /* 0x040ff000000018ff */
[----:B------:R-:W-:Y:S01]  /*5c50*/  HMMA.16816.F32 R92, R4, R54, RZ ;  /* 0x00000036045c723c */ /* 0x000fe200000018ff */
[----:B----4-:R-:W-:-:S07]  /*5c60*/  FMNMX.FTZ R3, R0, R8, !PT ;  /* 0x0000000800037209 */ /* 0x010fce0007810000 */
[----:B------:R-:W-:Y:S01]  /*5c70*/  HMMA.16816.F32 R88, R4, R78, RZ ;  /* 0x0000004e0458723c */ /* 0x000fe200000018ff */
[----:B------:R-:W-:Y:S01]  /*5c80*/  F2FP.PACK_AB R8, R192, R194 ;  /* 0x000000c2c008723e */ /* 0x000fe200000000ff */
[----:B------:R-:W-:Y:S01]  /*5c90*/  FMUL.FTZ R0, R135, c[0x0][0x2d0] ;  /* 0x0000b40087007a20 */ /* 0x000fe20000410000 */
[----:B--2---:R-:W-:-:S04]  /*5ca0*/  F2FP.PACK_AB R11, R237, R224 ;  /* 0x000000e0ed0b723e */ /* 0x004fc800000000ff */
[----:B------:R-:W-:Y:S01]  /*5cb0*/  FSEL R0, R0, RZ, P0 ;  /* 0x000000ff00007208 */ /* 0x000fe20000000000 */
[----:B------:R-:W-:Y:S04]  /*5cc0*/  HMMA.16816.F32 R84, R4, R114, RZ ;  /* 0x000000720454723c */ /* 0x000fe800000018ff */
[----:B------:R-:W-:-:S04]  /*5cd0*/  FFMA.FTZ R2, R120, c[0x0][0x2d0], -R0 ;  /* 0x0000b40078027a23 */ /* 0x000fc80000010800 */
[----:B------:R-:W-:Y:S01]  /*5ce0*/  HMMA.16816.F32 R80, R4, R126, RZ ;  /* 0x0000007e0450723c */ /* 0x000fe200000018ff */
[----:B------:R-:W2:Y:S01]  /*5cf0*/  SHFL.BFLY PT, R4, R3, 0x1, 0x1f ;  /* 0x0c201f0003047f89 */ /* 0x000ea200000e0000 */
[----:B------:R3:W-:Y:S06]  /*5d00*/  MUFU.EX2 R181, R2 ;  /* 0x0000000200b57308 */ /* 0x0007ec0000000800 */
[C---:B------:R-:W-:Y:S08]  /*5d10*/  HMMA.16816.F32 R188, R8.reuse, R64, R156 ;  /* 0x0000004008bc723c */ /* 0x040ff0000000189c */
[----:B-1----:R-:W-:Y:S01]  /*5d20*/  HMMA.16816.F32 R156, R8, R44, R152 ;  /* 0x0000002c089c723c */ /* 0x002fe20000001898 */
[----:B---3--:R-:W-:-:S04]  /*5d30*/  FFMA.FTZ R2, R63, c[0x0][0x2d0], -R0 ;  /* 0x0000b4003f027a23 */ /* 0x008fc80000010800 */
[----:B------:R1:W-:Y:S03]  /*5d40*/  MUFU.EX2 R14, R2 ;  /* 0x00000002000e7308 */ /* 0x0003e60000000800 */
[----:B------:R-:W-:Y:S01]  /*5d50*/  HMMA.16816.F32 R148, R8, R48, R148 ;  /* 0x000000300894723c */ /* 0x000fe20000001894 */
[----:B--2---:R-:W-:-:S04]  /*5d60*/  FMNMX.FTZ R3, R3, R4, !PT ;  /* 0x0000000403037209 */ /* 0x004fc80007810000 */
[----:B------:R-:W-:-:S03]  /*5d70*/  FSETP.NEU.FTZ.AND P0, PT, R3, -INF , PT ;  /* 0xff8000000300780b */ /* 0x000fc60003f1d000 */
[C---:B------:R-:W-:Y:S01]  /*5d80*/  HMMA.16816.F32 R4, R8.reuse, R40, R128 ;  /* 0x000000280804723c */ /* 0x040fe20000001880 */
[----:B------:R-:W-:Y:S01]  /*5d90*/  IMAD.MOV.U32 R187, RZ, RZ, R188 ;  /* 0x000000ffffbb7224 */ /* 0x000fe200078e00bc */
[----:B------:R-:W-:Y:S01]  /*5da0*/  MOV R186, R189 ;  /* 0x000000bd00ba7202 */ /* 0x000fe20000000f00 */
[----:B------:R-:W-:Y:S02]  /*5db0*/  IMAD.MOV.U32 R185, RZ, RZ, R190 ;  /* 0x000000ffffb97224 */ /* 0x000fe400078e00be */
[----:B------:R-:W-:Y:S02]  /*5dc0*/  IMAD.MOV.U32 R184, RZ, RZ, R191 ;  /* 0x000000ffffb87224 */ /* 0x000fe400078e00bf */
[----:B-1----:R-:W-:Y:S01]  /*5dd0*/  FFMA.FTZ R2, R121, c[0x0][0x2d0], -R0 ;  /* 0x0000b40079027a23 */ /* 0x002fe20000010800 */
[----:B------:R-:W-:Y:S01]  /*5de0*/  HMMA.16816.F32 R140, R8, R68, R140 ;  /* 0x00000044088c723c */ /* 0x000fe2000000188c */
[----:B------:R-:W-:Y:S01]  /*5df0*/  MOV R153, R157 ;  /* 0x0000009d00997202 */ /* 0x000fe20000000f00 */
[----:B------:R-:W-:Y:S01]  /*5e00*/  IMAD.MOV.U32 R152, RZ, RZ, R156 ;  /* 0x000000ffff987224 */ /* 0x000fe200078e009c */
[----:B------:R1:W-:Y:S01]  /*5e10*/  MUFU.EX2 R231, R2 ;  /* 0x0000000200e77308 */ /* 0x0003e20000000800 */
[----:B------:R-:W-:Y:S01]  /*5e20*/  IMAD.MOV.U32 R178, RZ, RZ, R158 ;  /* 0x000000ffffb27224 */ /* 0x000fe200078e009e */
[----:B------:R-:W-:-:S03]  /*5e30*/  MOV R179, R159 ;  /* 0x0000009f00b37202 */ /* 0x000fc60000000f00 */
[----:B------:R-:W-:Y:S01]  /*5e40*/  IMAD.MOV.U32 R204, RZ, RZ, R151 ;  /* 0x000000ffffcc7224 */ /* 0x000fe200078e0097 */
[----:B------:R-:W-:Y:S01]  /*5e50*/  MOV R242, R149 ;  /* 0x0000009500f27202 */ /* 0x000fe20000000f00 */
[----:B------:R-:W-:Y:S01]  /*5e60*/  IMAD.MOV.U32 R252, RZ, RZ, R150 ;  /* 0x000000fffffc7224 */ /* 0x000fe200078e0096 */
[----:B------:R-:W-:Y:S01]  /*5e70*/  HMMA.16816.F32 R160, R8, R72, R160 ;  /* 0x0000004808a0723c */ /* 0x000fe200000018a0 */
[----:B------:R-:W-:-:S04]  /*5e80*/  IMAD.MOV.U32 R155, RZ, RZ, R148 ;  /* 0x000000ffff9b7224 */ /* 0x000fc800078e0094 */
[----:B------:R-:W-:Y:S01]  /*5e90*/  IMAD.MOV.U32 R128, RZ, RZ, R4 ;  /* 0x000000ffff807224 */ /* 0x000fe200078e0004 */
[----:B------:R-:W-:Y:S01]  /*5ea0*/  MOV R129, R7 ;  /* 0x0000000700817202 */ /* 0x000fe20000000f00 */
[----:B------:R-:W-:Y:S01]  /*5eb0*/  FFMA.FTZ R4, R122, c[0x0][0x2d0], -R0 ;  /* 0x0000b4007a047a23 */ /* 0x000fe20000010800 */
[C---:B------:R-:W-:Y:S01]  /*5ec0*/  HMMA.16816.F32 R148, R8.reuse, R56, R144 ;  /* 0x000000380894723c */ /* 0x040fe20000001890 */
[----:B-1----:R-:W-:Y:S02]  /*5ed0*/  FMUL.FTZ R2, R3, c[0x0][0x2d0] ;  /* 0x0000b40003027a20 */ /* 0x002fe40000410000 */
[----:B------:R1:W2:Y:S01]  /*5ee0*/  MUFU.EX2 R236, R4 ;  /* 0x0000000400ec7308 */ /* 0x0002a20000000800 */
[----:B------:R-:W-:Y:S01]  /*5ef0*/  IMAD.MOV.U32 R131, RZ, RZ, R5 ;  /* 0x000000ffff837224 */ /* 0x000fe200078e0005 */
[----:B------:R-:W-:Y:S01]  /*5f00*/  MOV R199, R142 ;  /* 0x0000008e00c77202 */ /* 0x000fe20000000f00 */
[----:B------:R-:W-:Y:S01]  /*5f10*/  IMAD.MOV.U32 R198, RZ, RZ, R143 ;  /* 0x000000ffffc67224 */ /* 0x000fe200078e008f */
[----:B------:R-:W-:Y:S01]  /*5f20*/  FSEL R2, R2, RZ, P0 ;  /* 0x000000ff02027208 */ /* 0x000fe20000000000 */
[----:B------:R-:W-:Y:S01]  /*5f30*/  HMMA.16816.F32 R116, R8, R24, R116 ;  /* 0x000000180874723c */ /* 0x000fe20000001874 */
[----:B------:R-:W-:Y:S01]  /*5f40*/  MOV R196, R140 ;  /* 0x0000008c00c47202 */ /* 0x000fe20000000f00 */
[----:B------:R-:W-:-:S02]  /*5f50*/  IMAD.MOV.U32 R197, RZ, RZ, R141 ;  /* 0x000000ffffc57224 */ /* 0x000fc400078e008d */
[----:B------:R-:W-:-:S04]  /*5f60*/  IMAD.MOV.U32 R130, RZ, RZ, R6 ;  /* 0x000000ffff827224 */ /* 0x000fc800078e0006 */
[----:B------:R-:W-:Y:S01]  /*5f70*/  HMMA.16816.F32 R156, R8, R74, R108 ;  /* 0x0000004a089c723c */ /* 0x000fe2000000186c */
[----:B-1----:R-:W-:Y:S01]  /*5f80*/  FFMA.FTZ R4, R62, c[0x0][0x2d0], -R2 ;  /* 0x0000b4003e047a23 */ /* 0x002fe20000010802 */
[----:B--2---:R-:W-:-:S03]  /*5f90*/  F2FP.PACK_AB R6, R236, R231 ;  /* 0x000000e7ec06723e */ /* 0x004fc600000000ff */
[----:B------:R1:W-:Y:S03]  /*5fa0*/  MUFU.EX2 R143, R4 ;  /* 0x00000004008f7308 */ /* 0x0003e60000000800 */
[----:B------:R-:W-:Y:S01]  /*5fb0*/  HMMA.16816.F32 R248, R8, R66, R104 ;  /* 0x0000004208f8723c */ /* 0x000fe20000001868 */
[----:B------:R-:W-:Y:S01]  /*5fc0*/  IMAD.MOV.U32 R147, RZ, RZ, R149 ;  /* 0x000000ffff937224 */ /* 0x000fe200078e0095 */
[----:B------:R-:W-:Y:S01]  /*5fd0*/  MOV R146, R150 ;  /* 0x0000009600927202 */ /* 0x000fe20000000f00 */
[----:B------:R-:W-:Y:S02]  /*5fe0*/  IMAD.MOV.U32 R145, RZ, RZ, R151 ;  /* 0x000000ffff917224 */ /* 0x000fe400078e0097 */
[----:B------:R-:W-:-:S03]  /*5ff0*/  IMAD.MOV.U32 R144, RZ, RZ, R148 ;  /* 0x000000ffff907224 */ /* 0x000fc600078e0094 */
[----:B------:R-:W-:Y:S01]  /*6000*/  HMMA.16816.F32 R188, R8, R46, R100 ;  /* 0x0000002e08bc723c */ /* 0x000fe20000001864 */
[----:B-1----:R-:W-:-:S07]  /*6010*/  FFMA.FTZ R4, R61, c[0x0][0x2d0], -R2 ;  /* 0x0000b4003d047a23 */ /* 0x002fce0000010802 */
[C---:B------:R-:W-:Y:S01]  /*6020*/  HMMA.16816.F32 R244, R8.reuse, R50, R96 ;  /* 0x0000003208f4723c */ /* 0x040fe20000001860 */
[----:B------:R1:W2:Y:S07]  /*6030*/  MUFU.EX2 R142, R4 ;  /* 0x00000004008e7308 */ /* 0x0002ae0000000800 */
[C---:B------:R-:W-:Y:S08]  /*6040*/  HMMA.16816.F32 R220, R8.reuse, R58, R92 ;  /* 0x0000003a08dc723c */ /* 0x040ff0000000185c */
[----:B------:R-:W-:Y:S01]  /*6050*/  HMMA.16816.F32 R216, R8, R70, R88 ;  /* 0x0000004608d8723c */ /* 0x000fe20000001858 */
[----:B-1----:R-:W-:Y:S01]  /*6060*/  FFMA.FTZ R4, R16, c[0x0][0x2d0], -R2 ;  /* 0x0000b40010047a23 */ /* 0x002fe20000010802 */
[----:B--2---:R-:W-:-:S03]  /*6070*/  F2FP.PACK_AB R5, R142, R143 ;  /* 0x0000008f8e05723e */ /* 0x004fc600000000ff */
[----:B------:R1:W-:Y:S03]  /*6080*/  MUFU.EX2 R140, R4 ;  /* 0x00000004008c7308 */ /* 0x0003e60000000800 */
[C---:B------:R-:W-:Y:S08]  /*6090*/  HMMA.16816.F32 R212, R8.reuse, R42, R84 ;  /* 0x0000002a08d4723c */ /* 0x040ff00000001854 */
[----:B------:R-:W-:Y:S07]  /*60a0*/  HMMA.16816.F32 R208, R8, R26, R80 ;  /* 0x0000001a08d0723c */ /* 0x000fee0000001850 */
[----:B------:R-:W-:-:S02]  /*60b0*/  FFMA.FTZ R8, R123, c[0x0][0x2d0], -R0 ;  /* 0x0000b4007b087a23 */ /* 0x000fc40000010800 */
[----:B-1----:R-:W-:Y:S02]  /*60c0*/  FFMA.FTZ R4, R17, c[0x0][0x2d0], -R2 ;  /* 0x0000b40011047a23 */ /* 0x002fe40000010802 */
[----:B------:R1:W-:Y:S08]  /*60d0*/  MUFU.EX2 R154, R8 ;  /* 0x00000008009a7308 */ /* 0x0003f00000000800 */
[----:B------:R2:W3:Y:S01]  /*60e0*/  MUFU.EX2 R141, R4 ;  /* 0x00000004008d7308 */ /* 0x0004e20000000800 */
[----:B-1----:R-:W-:-:S07]  /*60f0*/  FFMA.FTZ R8, R132, c[0x0][0x2d0], -R0 ;  /* 0x0000b40084087a23 */ /* 0x002fce0000010800 */
[----:B------:R1:W4:Y:S01]  /*6100*/  MUFU.EX2 R201, R8 ;  /* 0x0000000800c97308 */ /* 0x0003220000000800 */
[----:B--2---:R-:W-:Y:S02]  /*6110*/  F2FP.PACK_AB R4, R14, R181 ;  /* 0x000000b50e04723e */ /* 0x004fe400000000ff */
[----:B---3--:R-:W-:-:S07]  /*6120*/  F2FP.PACK_AB R7, R141, R140 ;  /* 0x0000008c8d07723e */ /* 0x008fce00000000ff */
[----:B------:R-:W-:Y:S01]  /*6130*/  HMMA.16816.F32 R108, R4, R36, RZ ;  /* 0x00000024046c723c */ /* 0x000fe200000018ff */
[----:B-1----:R-:W-:-:S04]  /*6140*/  FFMA.FTZ R8, R134, c[0x0][0x2d0], -R0 ;  /* 0x0000b40086087a23 */ /* 0x002fc80000010800 */
[----:B------:R1:W-:Y:S03]  /*6150*/  MUFU.EX2 R233, R8 ;  /* 0x0000000800e97308 */ /* 0x0003e60000000800 */
[C---:B------:R-:W-:Y:S08]  /*6160*/  HMMA.16816.F32 R100, R4.reuse, R20, RZ ;  /* 0x000000140464723c */ /* 0x040ff000000018ff */
[----:B------:R-:W-:Y:S01]  /*6170*/  HMMA.16816.F32 R80, R4, R28, RZ ;  /* 0x0000001c0450723c */ /* 0x000fe200000018ff */
[----:B-1----:R-:W-:-:S07]  /*6180*/  FFMA.FTZ R8, R133, c[0x0][0x2d0], -R0 ;  /* 0x0000b40085087a23 */ /* 0x002fce0000010800 */
[C---:B------:R-:W-:Y:S01]  /*6190*/  HMMA.16816.F32 R84, R4.reuse, R30, RZ ;  /* 0x0000001e0454723c */ /* 0x040fe200000018ff */
[----:B------:R1:W2:Y:S07]  /*61a0*/  MUFU.EX2 R120, R8 ;  /* 0x0000000800787308 */ /* 0x0002ae0000000800 */
        /* <DEDUP_REMOVED lines=8> */
[----:B------:R1:W3:Y:S07]  /*6230*/  MUFU.EX2 R138, R8 ;  /* 0x00000008008a7308 */ /* 0x0002ee0000000800 */
[C---:B------:R-:W-:Y:S08]  /*6240*/  HMMA.16816.F32 R20, R4.reuse, R76, RZ ;  /* 0x0000004c0414723c */ /* 0x040ff000000018ff */
[----:B------:R-:W-:Y:S01]  /*6250*/  HMMA.16816.F32 R36, R4, R78, RZ ;  /* 0x0000004e0424723c */ /* 0x000fe200000018ff */
[----:B------:R-:W-:Y:S01]  /*6260*/  LDSM.16.MT88.4 R76, [R225+0x4880] ;  /* 0x00488000e14c783b */ /* 0x000fe20000004200 */
[----:B-1----:R-:W-:-:S04]  /*6270*/  FFMA.FTZ R8, R60, c[0x0][0x2d0], -R2 ;  /* 0x0000b4003c087a23 */ /* 0x002fc80000010802 */
[----:B------:R1:W-:Y:S02]  /*6280*/  MUFU.EX2 R134, R8 ;  /* 0x0000000800867308 */ /* 0x0003e40000000800 */
[C---:B------:R-:W-:Y:S08]  /*6290*/  HMMA.16816.F32 R60, R4.reuse, R54, RZ ;  /* 0x00000036043c723c */ /* 0x040ff000000018ff */
[----:B------:R-:W-:Y:S01]  /*62a0*/  HMMA.16816.F32 R32, R4, R114, RZ ;  /* 0x000000720420723c */ /* 0x000fe200000018ff */
[----:B-1----:R-:W-:-:S07]  /*62b0*/  FFMA.FTZ R8, R15, c[0x0][0x2d0], -R2 ;  /* 0x0000b4000f087a23 */ /* 0x002fce0000010802 */
[C---:B------:R-:W-:Y:S01]  /*62c0*/  HMMA.16816.F32 R16, R4.reuse, R124, RZ ;  /* 0x0000007c0410723c */ /* 0x040fe200000018ff */
[----:B------:R-:W-:Y:S01]  /*62d0*/  MOV R115, R193 ;  /* 0x000000c100737202 */ /* 0x000fe20000000f00 */
[----:B------:R-:W-:Y:S01]  /*62e0*/  IMAD.MOV.U32 R15, RZ, RZ, R200 ;  /* 0x000000ffff0f7224 */ /* 0x000fe200078e00c8 */
[----:B------:R1:W1:Y:S04]  /*62f0*/  MUFU.EX2 R132, R8 ;  /* 0x0000000800847308 */ /* 0x0002680000000800 */
[----:B------:R-:W-:Y:S01]  /*6300*/  IMAD.MOV.U32 R124, RZ, RZ, R202 ;  /* 0x000000ffff7c7224 */ /* 0x000fe200078e00ca */
[C---:B------:R-:W-:Y:S08]  /*6310*/  HMMA.16816.F32 R52, R4.reuse, R126, RZ ;  /* 0x0000007e0434723c */ /* 0x040ff000000018ff */
[----:B-1----:R-:W-:Y:S07]  /*6320*/  HMMA.16816.F32 R8, R4, R112, RZ ;  /* 0x000000700408723c */ /* 0x002fee00000018ff */
[----:B----4-:R-:W-:Y:S01]  /*6330*/  F2FP.PACK_AB R4, R201, R154 ;  /* 0x0000009ac904723e */ /* 0x010fe200000000ff */
[----:B------:R-:W-:Y:S01]  /*6340*/  IMAD.MOV.U32 R113, RZ, RZ, R194 ;  /* 0x000000ffff717224 */ /* 0x000fe200078e00c2 */
[----:B--2---:R-:W-:-:S02]  /*6350*/  F2FP.PACK_AB R6, R120, R233 ;  /* 0x000000e97806723e */ /* 0x004fc400000000ff */
[----:B---3--:R-:W-:Y:S02]  /*6360*/  F2FP.PACK_AB R5, R138, R133 ;  /* 0x000000858a05723e */ /* 0x008fe400000000ff */
[----:B------:R-:W-:-:S07]  /*6370*/  F2FP.PACK_AB R7, R132, R134 ;  /* 0x000000868407723e */ /* 0x000fce00000000ff */
[C---:B------:R-:W-:Y:S01]  /*6380*/  HMMA.16816.F32 R148, R4.reuse, R72, R108 ;  /* 0x000000480494723c */ /* 0x040fe2000000186c */
[----:B------:R-:W-:Y:S06]  /*6390*/  LDSM.16.MT88.4 R108, [R228+0x4880] ;  /* 0x00488000e46c783b */ /* 0x000fec0000004200 */
[----:B------:R-:W-:Y:S01]  /*63a0*/  IMAD.MOV.U32 R72, RZ, RZ, R120 ;  /* 0x000000ffff487224 */ /* 0x000fe200078e0078 */
[----:B------:R-:W-:Y:S01]  /*63b0*/  HMMA.16816.F32 R104, R4, R74, R104 ;  /* 0x0000004a0468723c */ /* 0x000fe20000001868 */
[----:B------:R-:W-:-:S06]  /*63c0*/  IMAD.MOV.U32 R73, RZ, RZ, R203 ;  /* 0x000000ffff497224 */ /* 0x000fcc00078e00cb */
[----:B------:R-:W-:Y:S01]  /*63d0*/  MOV R74, R252 ;  /* 0x000000fc004a7202 */ /* 0x000fe20000000f00 */
[C---:B------:R-:W-:Y:S07]  /*63e0*/  HMMA.16816.F32 R120, R4.reuse, R64, R100 ;  /* 0x000000400478723c */ /* 0x040fee0000001864 */
[----:B------:R-:W-:Y:S01]  /*63f0*/  IMAD.MOV.U32 R64, RZ, RZ, R192 ;  /* 0x000000ffff407224 */ /* 0x000fe200078e00c0 */
[----:B------:R-:W-:Y:S01]  /*6400*/  MOV R65, R154 ;  /* 0x0000009a00417202 */ /* 0x000fe20000000f00 */
[----:B------:R-:W-:Y:S01]  /*6410*/  HMMA.16816.F32 R192, R4, R48, R80 ;  /* 0x0000003004c0723c */ /* 0x000fe20000001850 */
[----:B------:R-:W-:Y:S01]  /*6420*/  IMAD.MOV.U32 R101, RZ, RZ, R131 ;  /* 0x000000ffff657224 */ /* 0x000fe200078e0083 */
[----:B------:R-:W-:Y:S01]  /*6430*/  MOV R102, R130 ;  /* 0x0000008200667202 */ /* 0x000fe20000000f00 */
[----:B------:R-:W-:-:S02]  /*6440*/  IMAD.MOV.U32 R103, RZ, RZ, R129 ;  /* 0x000000ffff677224 */ /* 0x000fc400078e0081 */
[----:B------:R-:W-:Y:S02]  /*6450*/  IMAD.MOV.U32 R100, RZ, RZ, R128 ;  /* 0x000000ffff647224 */ /* 0x000fe400078e0080 */
[----:B------:R-:W-:Y:S01]  /*6460*/  MOV R82, R201 ;  /* 0x000000c900527202 */ /* 0x000fe20000000f00 */
[----:B------:R-:W-:Y:S01]  /*6470*/  HMMA.16816.F32 R88, R4, R44, R88 ;  /* 0x0000002c0458723c */ /* 0x000fe20000001858 */
[----:B------:R-:W-:Y:S01]  /*6480*/  MOV R83, R205 ;  /* 0x000000cd00537202 */ /* 0x000fe20000000f00 */
[----:B------:R-:W-:Y:S01]  /*6490*/  IMAD.MOV.U32 R81, RZ, RZ, R198 ;  /* 0x000000ffff517224 */ /* 0x000fe200078e00c6 */
[----:B------:R-:W-:-:S05]  /*64a0*/  MOV R80, R199 ;  /* 0x000000c700507202 */ /* 0x000fca0000000f00 */
[C---:B------:R-:W-:Y:S07]  /*64b0*/  HMMA.16816.F32 R200, R4.reuse, R40, R8 ;  /* 0x0000002804c8723c */ /* 0x040fee0000001808 */
[----:B------:R-:W-:Y:S01]  /*64c0*/  FFMA.FTZ R8, R175, c[0x0][0x2d0], -R13 ;  /* 0x0000b400af087a23 */ /* 0x000fe2000001080d */
[----:B------:R-:W-:Y:S01]  /*64d0*/  HMMA.16816.F32 R28, R4, R56, R28 ;  /* 0x00000038041c723c */ /* 0x000fe2000000181c */
[----:B------:R-:W-:Y:S01]  /*64e0*/  IMAD.MOV.U32 R175, RZ, RZ, R204 ;  /* 0x000000ffffaf7224 */ /* 0x000fe200078e00cc */
[----:B------:R-:W-:Y:S01]  /*64f0*/  MOV R41, R145 ;  /* 0x0000009100297202 */ /* 0x000fe20000000f00 */
[----:B------:R1:W-:Y:S01]  /*6500*/  MUFU.EX2 R126, R8 ;  /* 0x00000008007e7308 */ /* 0x0003e20000000800 */
[----:B------:R-:W-:-:S03]  /*6510*/  IMAD.MOV.U32 R40, RZ, RZ, R146 ;  /* 0x000000ffff287224 */ /* 0x000fc600078e0092 */
[----:B------:R-:W-:Y:S01]  /*6520*/  IMAD.MOV.U32 R57, RZ, RZ, R197 ;  /* 0x000000ffff397224 */ /* 0x000fe200078e00c5 */
[----:B------:R-:W-:Y:S01]  /*6530*/  HMMA.16816.F32 R204, R4, R24, R16 ;  /* 0x0000001804cc723c */ /* 0x000fe20000001810 */
[----:B------:R-:W-:-:S07]  /*6540*/  MOV R56, R196 ;  /* 0x000000c400387202 */ /* 0x000fce0000000f00 */
[----:B------:R-:W-:Y:S01]  /*6550*/  HMMA.16816.F32 R16, R4, R66, R96 ;  /* 0x000000420410723c */ /* 0x000fe20000001860 */
[----:B-1----:R-:W-:-:S04]  /*6560*/  FFMA.FTZ R8, R171, c[0x0][0x2d0], -R13 ;  /* 0x0000b400ab087a23 */ /* 0x002fc8000001080d */
[----:B------:R1:W2:Y:S02]  /*6570*/  MUFU.EX2 R125, R8 ;  /* 0x00000008007d7308 */ /* 0x0002a40000000800 */
[----:B------:R-:W-:Y:S01]  /*6580*/  IMAD.MOV.U32 R98, RZ, RZ, R155 ;  /* 0x000000ffff627224 */ /* 0x000fe200078e009b */
[C---:B------:R-:W-:Y:S01]  /*6590*/  HMMA.16816.F32 R44, R4.reuse, R46, R92 ;  /* 0x0000002e042c723c */ /* 0x040fe2000000185c */
[----:B------:R-:W-:Y:S01]  /*65a0*/  IMAD.MOV.U32 R97, RZ, RZ, R153 ;  /* 0x000000ffff617224 */ /* 0x000fe200078e0099 */
[----:B------:R-:W-:Y:S01]  /*65b0*/  LDSM.16.MT88.4 R92, [R226+0x4880] ;  /* 0x00488000e25c783b */ /* 0x000fe20000004200 */
[----:B------:R-:W-:Y:S02]  /*65c0*/  IMAD.MOV.U32 R99, RZ, RZ, R242 ;  /* 0x000000ffff637224 */ /* 0x000fe400078e00f2 */
[----:B------:R-:W-:Y:S02]  /*65d0*/  IMAD.MOV.U32 R96, RZ, RZ, R74 ;  /* 0x000000ffff607224 */ /* 0x000fe400078e004a */
[----:B------:R-:W-:Y:S01]  /*65e0*/  IMAD.MOV.U32 R66, RZ, RZ, R98 ;  /* 0x000000ffff427224 */ /* 0x000fe200078e0062 */
[C---:B------:R-:W-:Y:S01]  /*65f0*/  HMMA.16816.F32 R196, R4.reuse, R68, R20 ;  /* 0x0000004404c4723c */ /* 0x040fe20000001814 */
[----:B------:R-:W-:Y:S01]  /*6600*/  MOV R67, R99 ;  /* 0x0000006300437202 */ /* 0x000fe20000000f00 */
[----:B------:R-:W-:Y:S01]  /*6610*/  IMAD.MOV.U32 R99, RZ, RZ, R41 ;  /* 0x000000ffff637224 */ /* 0x000fe200078e0029 */
[----:B------:R-:W-:Y:S01]  /*6620*/  MOV R98, R40 ;  /* 0x0000002800627202 */ /* 0x000fe20000000f00 */
[----:B------:R-:W-:Y:S01]  /*6630*/  IMAD.MOV.U32 R74, RZ, RZ, R56 ;  /* 0x000000ffff4a7224 */ /* 0x000fe200078e0038 */
[----:B------:R-:W-:Y:S01]  /*6640*/  MOV R56, R82 ;  /* 0x0000005200387202 */ /* 0x000fe20000000f00 */
[----:B-1----:R-:W-:Y:S01]  /*6650*/  FFMA.FTZ R8, R176, c[0x0][0x2d0], -R13 ;  /* 0x0000b400b0087a23 */ /* 0x002fe2000001080d */
[----:B--2---:R-:W-:Y:S01]  /*6660*/  F2FP.PACK_AB R128, R125, R126 ;  /* 0x0000007e7d80723e */ /* 0x004fe200000000ff */
[----:B------:R-:W-:Y:S01]  /*6670*/  IMAD.MOV.U32 R176, RZ, RZ, R152 ;  /* 0x000000ffffb07224 */ /* 0x000fe200078e0098 */
[----:B------:R-:W-:Y:S01]  /*6680*/  HMMA.16816.F32 R48, R4, R50, R84 ;  /* 0x000000320430723c */ /* 0x000fe20000001854 */
[----:B------:R1:W-:Y:S01]  /*6690*/  MUFU.EX2 R114, R8 ;  /* 0x0000000800727308 */ /* 0x0003e20000000800 */
[----:B------:R-:W2:Y:S01]  /*66a0*/  LDSM.16.MT88.4 R152, [R225+0x3080] ;  /* 0x00308000e198783b */ /* 0x000ea20000004200 */
[----:B------:R-:W-:Y:S01]  /*66b0*/  IMAD.MOV.U32 R41, RZ, RZ, R81 ;  /* 0x000000ffff297224 */ /* 0x000fe200078e0051 */
[----:B------:R-:W-:Y:S01]  /*66c0*/  MOV R81, R115 ;  /* 0x0000007300517202 */ /* 0x000fe20000000f00 */
[----:B------:R-:W-:-:S02]  /*66d0*/  IMAD.MOV.U32 R69, RZ, RZ, R147 ;  /* 0x000000ffff457224 */ /* 0x000fc400078e0093 */
[----:B------:R-:W-:Y:S01]  /*66e0*/  MOV R84, R187 ;  /* 0x000000bb00547202 */ /* 0x000fe20000000f00 */
[----:B------:R-:W-:Y:S01]  /*66f0*/  IMAD.MOV.U32 R85, RZ, RZ, R186 ;  /* 0x000000ffff557224 */ /* 0x000fe200078e00ba */
[----:B------:R-:W-:Y:S01]  /*6700*/  MOV R87, R184 ;  /* 0x000000b800577202 */ /* 0x000fe20000000f00 */
[----:B------:R-:W-:Y:S01]  /*6710*/  IMAD.MOV.U32 R86, RZ, RZ, R185 ;  /* 0x000000ffff567224 */ /* 0x000fe200078e00b9 */
[----:B------:R-:W-:Y:S01]  /*6720*/  HMMA.16816.F32 R20, R4, R58, R60 ;  /* 0x0000003a0414723c */ /* 0x000fe2000000183c */
[----:B------:R-:W-:Y:S01]  /*6730*/  LDSM.16.MT88.4 R184, [R228+0x3080] ;  /* 0x00308000e4b8783b */ /* 0x000fe20000004200 */
[----:B------:R-:W-:Y:S02]  /*6740*/  IMAD.MOV.U32 R68, RZ, RZ, R144 ;  /* 0x000000ffff447224 */ /* 0x000fe400078e0090 */
[----:B------:R-:W-:Y:S01]  /*6750*/  IMAD.MOV.U32 R40, RZ, RZ, R80 ;  /* 0x000000ffff287224 */ /* 0x000fe200078e0050 */
[----:B------:R-:W-:Y:S01]  /*6760*/  LDSM.16.MT88.4 R60, [R227+0x3080] ;  /* 0x00308000e33c783b */ /* 0x000fe20000004200 */
[----:B-1----:R-:W-:-:S02]  /*6770*/  FFMA.FTZ R8, R177, c[0x0][0x2d0], -R13 ;  /* 0x0000b400b1087a23 */ /* 0x002fc4000001080d */
[C---:B------:R-:W-:Y:S01]  /*6780*/  HMMA.16816.F32 R36, R4.reuse, R70, R36 ;  /* 0x000000460424723c */ /* 0x040fe20000001824 */
[----:B------:R-:W-:Y:S01]  /*6790*/  IMAD.MOV.U32 R177, RZ, RZ, R97 ;  /* 0x000000ffffb17224 */ /* 0x000fe200078e0061 */
[----:B------:R1:W3:Y:S01]  /*67a0*/  MUFU.EX2 R75, R8 ;  /* 0x00000008004b7308 */ /* 0x0002e20000000800 */
[----:B------:R-:W-:Y:S01]  /*67b0*/  IMAD.MOV.U32 R97, RZ, RZ, R175 ;  /* 0x000000ffff617224 */ /* 0x000fe200078e00af */
[----:B------:R-:W-:Y:S01]  /*67c0*/  MOV R175, R57 ;  /* 0x0000003900af7202 */ /* 0x000fe20000000f00 */
[----:B------:R-:W-:Y:S02]  /*67d0*/  IMAD.MOV.U32 R57, RZ, RZ, R83 ;  /* 0x000000ffff397224 */ /* 0x000fe400078e0053 */
[----:B------:R-:W-:Y:S01]  /*67e0*/  IMAD.MOV.U32 R80, RZ, RZ, R64 ;  /* 0x000000ffff507224 */ /* 0x000fe200078e0040 */
[----:B------:R-:W-:Y:S01]  /*67f0*/  HMMA.16816.F32 R32, R4, R42, R32 ;  /* 0x0000002a0420723c */ /* 0x000fe20000001820 */
[----:B------:R-:W-:Y:S02]  /*6800*/  IMAD.MOV.U32 R83, RZ, RZ, R237 ;  /* 0x000000ffff537224 */ /* 0x000fe400078e00ed */
[----:B------:R-:W-:-:S05]  /*6810*/  IMAD.MOV.U32 R82, RZ, RZ, R113 ;  /* 0x000000ffff527224 */ /* 0x000fca00078e0071 */
[----:B------:R-:W-:Y:S01]  /*6820*/  HMMA.16816.F32 R24, R4, R26, R52 ;  /* 0x0000001a0418723c */ /* 0x000fe20000001834 */
[----:B-1----:R-:W-:Y:S01]  /*6830*/  FFMA.FTZ R8, R167, c[0x0][0x2d0], -R12 ;  /* 0x0000b400a7087a23 */ /* 0x002fe2000001080c */
[----:B---3--:R-:W-:Y:S01]  /*6840*/  F2FP.PACK_AB R130, R75, R114 ;  /* 0x000000724b82723e */ /* 0x008fe200000000ff */
[----:B------:R-:W-:Y:S01]  /*6850*/  IMAD.MOV.U32 R70, RZ, RZ, R98 ;  /* 0x000000ffff467224 */ /* 0x000fe200078e0062 */
[----:B------:R-:W-:Y:S01]  /*6860*/  MOV R115, R236 ;  /* 0x000000ec00737202 */ /* 0x000fe20000000f00 */
[----:B------:R1:W-:Y:S01]  /*6870*/  MUFU.EX2 R127, R8 ;  /* 0x00000008007f7308 */ /* 0x0003e20000000800 */
[----:B------:R-:W-:Y:S01]  /*6880*/  IMAD.MOV.U32 R71, RZ, RZ, R99 ;  /* 0x000000ffff477224 */ /* 0x000fe200078e0063 */
[----:B------:R3:W5:Y:S01]  /*6890*/  LDL.LU R237, [R1+0x6c] ;  /* 0x00006c0001ed7983 */ /* 0x0007620000300800 */
[----:B-1----:R-:W-:Y:S02]  /*68a0*/  FFMA.FTZ R8, R168, c[0x0][0x2d0], -R12 ;  /* 0x0000b400a8087a23 */ /* 0x002fe4000001080c */
[----:B------:R-:W-:Y:S01]  /*68b0*/  FFMA.FTZ R4, R172, c[0x0][0x2d0], -R0 ;  /* 0x0000b400ac047a23 */ /* 0x000fe20000010800 */
[----:B------:R-:W-:-:S02]  /*68c0*/  MOV R99, R80 ;  /* 0x0000005000637202 */ /* 0x000fc40000000f00 */
[----:B------:R1:W4:Y:S01]  /*68d0*/  MUFU.EX2 R112, R8 ;  /* 0x0000000800707308 */ /* 0x0003220000000800 */
[----:B------:R-:W-:Y:S02]  /*68e0*/  IMAD.MOV.U32 R98, RZ, RZ, R57 ;  /* 0x000000ffff627224 */ /* 0x000fe400078e0039 */
[----:B------:R-:W-:Y:S01]  /*68f0*/  IMAD.MOV.U32 R64, RZ, RZ, R235 ;  /* 0x000000ffff407224 */ /* 0x000fe200078e00eb */
[----:B------:R-:W-:Y:S01]  /*6900*/  MOV R55, R97 ;  /* 0x0000006100377202 */ /* 0x000fe20000000f00 */
[----:B------:R-:W-:Y:S01]  /*6910*/  IMAD.MOV.U32 R53, RZ, RZ, R67 ;  /* 0x000000ffff357224 */ /* 0x000fe200078e0043 */
[----:B------:R-:W-:Y:S01]  /*6920*/  MOV R52, R66 ;  /* 0x0000004200347202 */ /* 0x000fe20000000f00 */
[----:B------:R-:W-:Y:S01]  /*6930*/  IMAD.MOV.U32 R54, RZ, RZ, R96 ;  /* 0x000000ffff367224 */ /* 0x000fe200078e0060 */
[----:B------:R3:W5:Y:S01]  /*6940*/  LDL.LU R236, [R1+0x68] ;  /* 0x0000680001ec7983 */ /* 0x0007620000300800 */
[----:B-1----:R-:W-:Y:S01]  /*6950*/  FFMA.FTZ R8, R170, c[0x0][0x2d0], -R12 ;  /* 0x0000b400aa087a23 */ /* 0x002fe2000001080c */
[----:B----4-:R-:W-:Y:S01]  /*6960*/  F2FP.PACK_AB R129, R112, R127 ;  /* 0x0000007f7081723e */ /* 0x010fe200000000ff */
[----:B------:R-:W-:Y:S01]  /*6970*/  MUFU.EX2 R43, R4 ;  /* 0x00000004002b7308 */ /* 0x000fe20000000800 */
[----:B------:R-:W-:-:S02]  /*6980*/  MOV R57, R83 ;  /* 0x0000005300397202 */ /* 0x000fc40000000f00 */
[----:B------:R-:W-:Y:S01]  /*6990*/  MOV R80, R232 ;  /* 0x000000e800507202 */ /* 0x000fe20000000f00 */
[----:B------:R-:W-:Y:S01]  /*69a0*/  IMAD.MOV.U32 R97, RZ, RZ, R56 ;  /* 0x000000ffff617224 */ /* 0x000fe200078e0038 */
[----:B------:R3:W5:Y:S03]  /*69b0*/  LDL.LU R235, [R1+0x64] ;  /* 0x0000640001eb7983 */ /* 0x0007660000300800 */
[----:B------:R1:W-:Y:S02]  /*69c0*/  MUFU.EX2 R252, R8 ;  /* 0x0000000800fc7308 */ /* 0x0003e40000000800 */
[----:B-1----:R-:W-:Y:S02]  /*69d0*/  FFMA.FTZ R8, R169, c[0x0][0x2d0], -R12 ;  /* 0x0000b400a9087a23 */ /* 0x002fe4000001080c */
[----:B------:R-:W1:Y:S04]  /*69e0*/  LDSM.16.MT88.4 R168, [R226+0x3080] ;  /* 0x00308000e2a8783b */ /* 0x000e680000004200 */
[----:B------:R4:W2:Y:S01]  /*69f0*/  MUFU.EX2 R242, R8 ;  /* 0x0000000800f27308 */ /* 0x0008a20000000800 */
[----:B------:R-:W-:Y:S01]  /*6a00*/  FFMA.FTZ R4, R173, c[0x0][0x2d0], -R0 ;  /* 0x0000b400ad047a23 */ /* 0x000fe20000010800 */
[----:B----4-:R-:W4:Y:S01]  /*6a10*/  LDSM.16.MT88.4 R8, [R227+0x4880] ;  /* 0x00488000e308783b */ /* 0x010f220000004200 */
[----:B--2---:R-:W-:-:S05]  /*6a20*/  F2FP.PACK_AB R131, R242, R252 ;  /* 0x000000fcf283723e */ /* 0x004fca00000000ff */
[----:B------:R2:W1:Y:S02]  /*6a30*/  MUFU.EX2 R42, R4 ;  /* 0x00000004002a7308 */ /* 0x0004640000000800 */
[----:B------:R-:W-:Y:S01]  /*6a40*/  HMMA.16816.F32 R144, R128, R152, R160 ;  /* 0x000000988090723c */ /* 0x000fe200000018a0 */
[----:B--2---:R-:W-:-:S07]  /*6a50*/  FFMA.FTZ R4, R174, c[0x0][0x2d0], -R0 ;  /* 0x0000b400ae047a23 */ /* 0x004fce0000010800 */
[----:B-1----:R-:W-:Y:S01]  /*6a60*/  HMMA.16816.F32 R160, R128, R168, R84 ;  /* 0x000000a880a0723c */ /* 0x002fe20000001854 */
[----:B------:R-:W-:-:S06]  /*6a70*/  FFMA.FTZ R0, R180, c[0x0][0x2d0], -R0 ;  /* 0x0000b400b4007a23 */ /* 0x000fcc0000010800 */
[----:B------:R-:W-:Y:S01]  /*6a80*/  MOV R84, R74 ;  /* 0x0000004a00547202 */ /* 0x000fe20000000f00 */
[----:B------:R-:W-:Y:S02]  /*6a90*/  IMAD.MOV.U32 R86, RZ, RZ, R40 ;  /* 0x000000ffff567224 */ /* 0x000fe400078e0028 */
[----:B------:R-:W-:Y:S02]  /*6aa0*/  IMAD.MOV.U32 R74, RZ, RZ, R81 ;  /* 0x000000ffff4a7224 */ /* 0x000fe400078e0051 */
[----:B------:R-:W-:-:S03]  /*6ab0*/  IMAD.MOV.U32 R40, RZ, RZ, R233 ;  /* 0x000000ffff287224 */ /* 0x000fc600078e00e9 */
[----:B------:R-:W-:Y:S02]  /*6ac0*/  MOV R12, R74 ;  /* 0x0000004a000c7202 */ /* 0x000fe40000000f00 */
[----:B------:R-:W-:Y:S02]  /*6ad0*/  MOV R74, R40 ;  /* 0x00000028004a7202 */ /* 0x000fe40000000f00 */
[----:B------:R1:W-:Y:S01]  /*6ae0*/  MUFU.EX2 R40, R0 ;  /* 0x0000000000287308 */ /* 0x0003e20000000800 */
[----:B------:R-:W-:Y:S01]  /*6af0*/  IMAD.MOV.U32 R85, RZ, RZ, R175 ;  /* 0x000000ffff557224 */ /* 0x000fe200078e00af */
[----:B------:R-:W-:Y:S01]  /*6b00*/  MOV R83, R229 ;  /* 0x000000e500537202 */ /* 0x000fe20000000f00 */
[----:B------:R-:W-:Y:S02]  /*6b10*/  IMAD.MOV.U32 R175, RZ, RZ, R82 ;  /* 0x000000ffffaf7224 */ /* 0x000fe400078e0052 */
[----:B------:R-:W-:Y:S02]  /*6b20*/  IMAD.MOV.U32 R81, RZ, RZ, R231 ;  /* 0x000000ffff517224 */ /* 0x000fe400078e00e7 */
[----:B------:R-:W-:Y:S01]  /*6b30*/  IMAD.MOV.U32 R82, RZ, RZ, R230 ;  /* 0x000000ffff527224 */ /* 0x000fe200078e00e6 */
[----:B------:R-:W-:Y:S01]  /*6b40*/  MOV R87, R41 ;  /* 0x0000002900577202 */ /* 0x000fe20000000f00 */
[----:B-1----:R-:W-:-:S04]  /*6b50*/  FFMA.FTZ R0, R139, c[0x0][0x2d0], -R2 ;  /* 0x0000b4008b007a23 */ /* 0x002fc80000010802 */
[----:B------:R1:W-:Y:S01]  /*6b60*/  MUFU.EX2 R5, R0 ;  /* 0x0000000000057308 */ /* 0x0003e20000000800 */
[----:B------:R-:W-:Y:S01]  /*6b70*/  IMAD.MOV.U32 R113, RZ, RZ, R234 ;  /* 0x000000ffff717224 */ /* 0x000fe200078e00ea */
[----:B------:R-:W-:Y:S01]  /*6b80*/  MOV R7, R81 ;  /* 0x0000005100077202 */ /* 0x000fe20000000f00 */
[----:B------:R-:W-:Y:S01]  /*6b90*/  IMAD.MOV.U32 R56, RZ, RZ, R64 ;  /* 0x000000ffff387224 */ /* 0x000fe200078e0040 */
[----:B------:R-:W-:Y:S01]  /*6ba0*/  MOV R59, R83 ;  /* 0x00000053003b7202 */ /* 0x000fe20000000f00 */
[----:B------:R-:W-:Y:S02]  /*6bb0*/  IMAD.MOV.U32 R64, RZ, RZ, R224 ;  /* 0x000000ffff407224 */ /* 0x000fe400078e00e0 */
[----:B------:R-:W-:Y:S01]  /*6bc0*/  IMAD.MOV.U32 R6, RZ, RZ, R80 ;  /* 0x000000ffff067224 */ /* 0x000fe200078e0050 */
[----:B------:R-:W2:Y:S01]  /*6bd0*/  MUFU.EX2 R41, R4 ;  /* 0x0000000400297308 */ /* 0x000ea20000000800 */
[----:B------:R-:W-:Y:S02]  /*6be0*/  IMAD.MOV.U32 R58, RZ, RZ, R82 ;  /* 0x000000ffff3a7224 */ /* 0x000fe400078e0052 */
[----:B------:R-:W-:-:S02]  /*6bf0*/  IMAD.MOV.U32 R13, RZ, RZ, R97 ;  /* 0x000000ffff0d7224 */ /* 0x000fc400078e0061 */
[----:B-1----:R-:W-:Y:S01]  /*6c00*/  FFMA.FTZ R0, R164, c[0x0][0x2d0], -R2 ;  /* 0x0000b400a4007a23 */ /* 0x002fe20000010802 */
[C---:B------:R-:W-:Y:S01]  /*6c10*/  HMMA.16816.F32 R80, R128.reuse, R78, R220 ;  /* 0x0000004e8050723c */ /* 0x040fe200000018dc */
[----:B------:R-:W-:Y:S01]  /*6c20*/  IMAD.MOV.U32 R180, RZ, RZ, R175 ;  /* 0x000000ffffb47224 */ /* 0x000fe200078e00af */
[----:B------:R-:W-:Y:S01]  /*6c30*/  MOV R139, R65 ;  /* 0x00000041008b7202 */ /* 0x000fe20000000f00 */
[----:B------:R1:W1:Y:S01]  /*6c40*/  MUFU.EX2 R4, R0 ;  /* 0x0000000000047308 */ /* 0x0002620000000800 */
[----:B------:R-:W-:Y:S01]  /*6c50*/  IMAD.MOV.U32 R167, RZ, RZ, R64 ;  /* 0x000000ffffa77224 */ /* 0x000fe200078e0040 */
[----:B------:R3:W5:Y:S02]  /*6c60*/  LDL.LU R234, [R1+0x60] ;  /* 0x0000600001ea7983 */ /* 0x0007640000300800 */
[----:B------:R-:W-:Y:S01]  /*6c70*/  IMAD.MOV.U32 R221, RZ, RZ, R98 ;  /* 0x000000ffffdd7224 */ /* 0x000fe200078e0062 */
[----:B------:R-:W-:Y:S01]  /*6c80*/  MOV R220, R99 ;  /* 0x0000006300dc7202 */ /* 0x000fe20000000f00 */
[----:B------:R-:W-:Y:S01]  /*6c90*/  HMMA.16816.F32 R172, R128, R170, R248 ;  /* 0x000000aa80ac723c */ /* 0x000fe200000018f8 */
[----:B-1----:R-:W-:-:S07]  /*6ca0*/  FFMA.FTZ R0, R165, c[0x0][0x2d0], -R2 ;  /* 0x0000b400a5007a23 */ /* 0x002fce0000010802 */
[----:B------:R-:W-:Y:S01]  /*6cb0*/  HMMA.16816.F32 R96, R128, R94, R216 ;  /* 0x0000005e8060723c */ /* 0x000fe200000018d8 */
[----:B------:R-:W-:-:S07]  /*6cc0*/  FFMA.FTZ R2, R166, c[0x0][0x2d0], -R2 ;  /* 0x0000b400a6027a23 */ /* 0x000fce0000010802 */
[C---:B------:R-:W-:Y:S01]  /*6cd0*/  HMMA.16816.F32 R176, R128.reuse, R184, R176 ;  /* 0x000000b880b0723c */ /* 0x040fe200000018b0 */
[----:B------:R-:W-:Y:S01]  /*6ce0*/  IMAD.MOV.U32 R251, RZ, RZ, R114 ;  /* 0x000000fffffb7224 */ /* 0x000fe200078e0072 */
[----:B------:R-:W-:Y:S01]  /*6cf0*/  MOV R217, R115 ;  /* 0x0000007300d97202 */ /* 0x000fe20000000f00 */
[----:B------:R-:W-:Y:S01]  /*6d00*/  IMAD.MOV.U32 R250, RZ, RZ, R112 ;  /* 0x000000fffffa7224 */ /* 0x000fe200078e0070 */
[----:B------:R-:W-:Y:S01]  /*6d10*/  MOV R216, R113 ;  /* 0x0000007100d87202 */ /* 0x000fe20000000f00 */
[----:B------:R-:W-:Y:S03]  /*6d20*/  MUFU.EX2 R0, R0 ;  /* 0x0000000000007308 */ /* 0x000fe60000000800 */
[C---:B------:R-:W-:Y:S08]  /*6d30*/  HMMA.16816.F32 R52, R128.reuse, R60, R52 ;  /* 0x0000003c8034723c */ /* 0x040ff00000001834 */
[C---:B------:R-:W-:Y:S01]  /*6d40*/  HMMA.16816.F32 R68, R128.reuse, R76, R68 ;  /* 0x0000004c8044723c */ /* 0x040fe20000001844 */
[----:B------:R-:W1:Y:S07]  /*6d50*/  MUFU.EX2 R2, R2 ;  /* 0x0000000200027308 */ /* 0x000e6e0000000800 */
[C---:B------:R-:W-:Y:S08]  /*6d60*/  HMMA.16816.F32 R84, R128.reuse, R92, R84 ;  /* 0x0000005c8054723c */ /* 0x040ff00000001854 */
[C---:B------:R-:W-:Y:S08]  /*6d70*/  HMMA.16816.F32 R100, R128.reuse, R108, R100 ;  /* 0x0000006c8064723c */ /* 0x040ff00000001864 */
[C---:B----4-:R-:W-:Y:S08]  /*6d80*/  HMMA.16816.F32 R116, R128.reuse, R8, R116 ;  /* 0x000000088074723c */ /* 0x050ff00000001874 */
[C---:B------:R-:W-:Y:S08]  /*6d90*/  HMMA.16816.F32 R156, R128.reuse, R154, R156 ;  /* 0x0000009a809c723c */ /* 0x040ff0000000189c */
[C---:B------:R-:W-:Y:S08]  /*6da0*/  HMMA.16816.F32 R188, R128.reuse, R186, R188 ;  /* 0x000000ba80bc723c */ /* 0x040ff000000018bc */
[C---:B------:R-:W-:Y:S01]  /*6db0*/  HMMA.16816.F32 R64, R128.reuse, R62, R244 ;  /* 0x0000003e8040723c */ /* 0x040fe200000018f4 */
[----:B------:R-:W-:Y:S01]  /*6dc0*/  IMAD.MOV.U32 R222, RZ, RZ, R167 ;  /* 0x000000ffffde7224 */ /* 0x000fe200078e00a7 */
[----:B------:R-:W-:Y:S01]  /*6dd0*/  MOV R223, R74 ;  /* 0x0000004a00df7202 */ /* 0x000fe20000000f00 */
[----:B------:R3:W5:Y:S05]  /*6de0*/  LDL.LU R233, [R1+0x5c] ;  /* 0x00005c0001e97983 */ /* 0x00076a0000300800 */
[----:B------:R-:W-:Y:S01]  /*6df0*/  HMMA.16816.F32 R112, R128, R110, R212 ;  /* 0x0000006e8070723c */ /* 0x000fe200000018d4 */
[----:B------:R-:W-:Y:S01]  /*6e00*/  MOV R218, R180 ;  /* 0x000000b400da7202 */ /* 0x000fe20000000f00 */
[----:B------:R-:W-:Y:S01]  /*6e10*/  IMAD.MOV.U32 R219, RZ, RZ, R139 ;  /* 0x000000ffffdb7224 */ /* 0x000fe200078e008b */
[----:B------:R-:W-:Y:S01]  /*6e20*/  MOV R247, R126 ;  /* 0x0000007e00f77202 */ /* 0x000fe20000000f00 */
[----:B------:R-:W-:-:S02]  /*6e30*/  IMAD.MOV.U32 R248, RZ, RZ, R127 ;  /* 0x000000fffff87224 */ /* 0x000fc400078e007f */
[----:B------:R-:W-:Y:S01]  /*6e40*/  IMAD.MOV.U32 R249, RZ, RZ, R125 ;  /* 0x000000fffff97224 */ /* 0x000fe200078e007d */
[----:B------:R-:W-:Y:S01]  /*6e50*/  MOV R214, R7 ;  /* 0x0000000700d67202 */ /* 0x000fe20000000f00 */
[----:B------:R-:W-:Y:S01]  /*6e60*/  IMAD.MOV.U32 R215, RZ, RZ, R6 ;  /* 0x000000ffffd77224 */ /* 0x000fe200078e0006 */
[----:B------:R-:W-:Y:S01]  /*6e70*/  HMMA.16816.F32 R128, R128, R10, R208 ;  /* 0x0000000a8080723c */ /* 0x000fe200000018d0 */
[----:B------:R-:W-:Y:S01]  /*6e80*/  MOV R6, R59 ;  /* 0x0000003b00067202 */ /* 0x000fe20000000f00 */
[----:B------:R-:W-:Y:S01]  /*6e90*/  IMAD.MOV.U32 R7, RZ, RZ, R58 ;  /* 0x000000ffff077224 */ /* 0x000fe200078e003a */
[----:B------:R-:W-:Y:S01]  /*6ea0*/  MOV R213, R124 ;  /* 0x0000007c00d57202 */ /* 0x000fe20000000f00 */
[----:B------:R-:W-:Y:S01]  /*6eb0*/  IMAD.MOV.U32 R245, RZ, RZ, R57 ;  /* 0x000000fffff57224 */ /* 0x000fe200078e0039 */
[----:B------:R-:W-:Y:S01]  /*6ec0*/  MOV R244, R56 ;  /* 0x0000003800f47202 */ /* 0x000fe20000000f00 */
[----:B------:R3:W5:Y:S01]  /*6ed0*/  LDL.LU R232, [R1+0x58] ;  /* 0x0000580001e87983 */ /* 0x0007620000300800 */
[----:B------:R-:W-:Y:S01]  /*6ee0*/  MOV R209, R183 ;  /* 0x000000b700d17202 */ /* 0x000fe20000000f00 */
[----:B------:R-:W-:Y:S01]  /*6ef0*/  IMAD.MOV.U32 R210, RZ, RZ, R182 ;  /* 0x000000ffffd27224 */ /* 0x000fe200078e00b6 */
[----:B------:R-:W-:Y:S01]  /*6f00*/  MOV R211, R181 ;  /* 0x000000b500d37202 */ /* 0x000fe20000000f00 */
[----:B------:R-:W-:Y:S01]  /*6f10*/  IMAD.MOV.U32 R212, RZ, RZ, R73 ;  /* 0x000000ffffd47224 */ /* 0x000fe200078e0049 */
[----:B------:R-:W-:Y:S01]  /*6f20*/  F2FP.PACK_AB R124, R42, R43 ;  /* 0x0000002b2a7c723e */ /* 0x000fe200000000ff */
[----:B------:R-:W-:Y:S01]  /*6f30*/  FADD.FTZ R6, R6, R209 ;  /* 0x000000d106067221 */ /* 0x000fe20000010000 */
[----:B--2---:R-:W-:Y:S01]  /*6f40*/  F2FP.PACK_AB R126, R40, R41 ;  /* 0x00000029287e723e */ /* 0x004fe200000000ff */
[----:B------:R-:W-:Y:S01]  /*6f50*/  FADD.FTZ R7, R7, R210 ;  /* 0x000000d207077221 */ /* 0x000fe20000010000 */
[----:B------:R-:W-:Y:S01]  /*6f60*/  F2FP.PACK_AB R125, R4, R5 ;  /* 0x00000005047d723e */ /* 0x000fe200000000ff */
[----:B------:R-:W-:Y:S01]  /*6f70*/  FADD.FTZ R14, R211, R14 ;  /* 0x0000000ed30e7221 */ /* 0x000fe20000010000 */
[----:B-1----:R-:W-:Y:S01]  /*6f80*/  F2FP.PACK_AB R127, R2, R0 ;  /* 0x00000000027f723e */ /* 0x002fe200000000ff */
[----:B------:R-:W-:Y:S01]  /*6f90*/  FADD.FTZ R6, R212, R6 ;  /* 0x00000006d4067221 */ /* 0x000fe20000010000 */
[----:B------:R-:W-:Y:S01]  /*6fa0*/  MOV R246, R72 ;  /* 0x0000004800f67202 */ /* 0x000fe20000000f00 */
[----:B------:R-:W-:Y:S01]  /*6fb0*/  FADD.FTZ R7, R213, R7 ;  /* 0x00000007d5077221 */ /* 0x000fe20000010000 */
[----:B------:R3:W5:Y:S01]  /*6fc0*/  LDL.LU R231, [R1+0x54] ;  /* 0x0000540001e77983 */ /* 0x0007620000300800 */
[----:B------:R-:W-:-:S02]  /*6fd0*/  FADD.FTZ R14, R214, R14 ;  /* 0x0000000ed60e7221 */ /* 0x000fc40000010000 */
[----:B------:R-:W-:Y:S01]  /*6fe0*/  FADD.FTZ R6, R215, R6 ;  /* 0x00000006d7067221 */ /* 0x000fe20000010000 */
[C---:B------:R-:W-:Y:S01]  /*6ff0*/  HMMA.16816.F32 R164, R124.reuse, R168, R120 ;  /* 0x000000a87ca4723c */ /* 0x040fe20000001878 */
[----:B------:R-:W-:Y:S01]  /*7000*/  FADD.FTZ R7, R216, R7 ;  /* 0x00000007d8077221 */ /* 0x000fe20000010000 */
[----:B------:R3:W5:Y:S01]  /*7010*/  LDL.LU R230, [R1+0x50] ;  /* 0x0000500001e67983 */ /* 0x0007620000300800 */
[----:B------:R-:W-:Y:S02]  /*7020*/  FADD.FTZ R14, R217, R14 ;  /* 0x0000000ed90e7221 */ /* 0x000fe40000010000 */
[----:B------:R-:W-:Y:S01]  /*7030*/  FADD.FTZ R6, R218, R6 ;  /* 0x00000006da067221 */ /* 0x000fe20000010000 */
[----:B------:R3:W5:Y:S01]  /*7040*/  LDL.LU R229, [R1+0x4c] ;  /* 0x00004c0001e57983 */ /* 0x0007620000300800 */
[----:B------:R-:W-:Y:S02]  /*7050*/  FADD.FTZ R12, R12, R7 ;  /* 0x000000070c0c7221 */ /* 0x000fe40000010000 */
[----:B------:R-:W-:Y:S01]  /*7060*/  FADD.FTZ R14, R219, R14 ;  /* 0x0000000edb0e7221 */ /* 0x000fe20000010000 */
[----:B------:R-:W-:Y:S01]  /*7070*/  HMMA.16816.F32 R120, R124, R8, R204 ;  /* 0x000000087c78723c */ /* 0x000fe200000018cc */
[----:B------:R-:W-:Y:S01]  /*7080*/  FADD.FTZ R7, R143, R142 ;  /* 0x0000008e8f077221 */ /* 0x000fe20000010000 */
[----:B------:R3:W5:Y:S01]  /*7090*/  LDL.LU R224, [R1+0x48] ;  /* 0x0000480001e07983 */ /* 0x0007620000300800 */
        /* <DEDUP_REMOVED lines=17> */
[----:B------:R-:W-:Y:S03]  /*71b0*/  HMMA.16816.F32 R148, R124, R152, R148 ;  /* 0x000000987c94723c */ /* 0x000fe60000001894 */
[----:B------:R-:W-:-:S02]  /*71c0*/  FADD.FTZ R6, R132, R6 ;  /* 0x0000000684067221 */ /* 0x000fc40000010000 */
[----:B------:R-:W-:Y:S02]  /*71d0*/  IMAD.MOV.U32 R139, RZ, RZ, R75 ;  /* 0x000000ffff8b7224 */ /* 0x000fe400078e004b */
[----:B------:R-:W-:Y:S01]  /*71e0*/  FADD.FTZ R5, R5, R6 ;  /* 0x0000000605057221 */ /* 0x000fe20000010000 */
[----:B------:R-:W-:Y:S01]  /*71f0*/  HMMA.16816.F32 R152, R124, R154, R104 ;  /* 0x0000009a7c98723c */ /* 0x000fe20000001868 */
[----:B------:R-:W-:Y:S02]  /*7200*/  FADD.FTZ R9, R251, R9 ;  /* 0x00000009fb097221 */ /* 0x000fe40000010000 */
[----:B------:R-:W-:-:S05]  /*7210*/  FADD.FTZ R4, R4, R5 ;  /* 0x0000000504047221 */ /* 0x000fca0000010000 */
[----:B------:R-:W-:Y:S01]  /*7220*/  HMMA.16816.F32 R180, R124, R184, R88 ;  /* 0x000000b87cb4723c */ /* 0x000fe20000001858 */
[----:B------:R-:W-:-:S07]  /*7230*/  FADD.FTZ R7, R250, R8 ;  /* 0x00000008fa077221 */ /* 0x000fce0000010000 */
[----:B------:R-:W-:Y:S01]  /*7240*/  HMMA.16816.F32 R56, R124, R60, R192 ;  /* 0x0000003c7c38723c */ /* 0x000fe200000018c0 */
[----:B------:R-:W-:-:S07]  /*7250*/  FADD.FTZ R4, R0, R4 ;  /* 0x0000000400047221 */ /* 0x000fce0000010000 */
[C---:B------:R-:W-:Y:S08]  /*7260*/  HMMA.16816.F32 R72, R124.reuse, R76, R28 ;  /* 0x0000004c7c48723c */ /* 0x040ff0000000181c */
[C---:B------:R-:W-:Y:S08]  /*7270*/  HMMA.16816.F32 R88, R124.reuse, R92, R196 ;  /* 0x0000005c7c58723c */ /* 0x040ff000000018c4 */
[----:B------:R-:W-:Y:S01]  /*7280*/  HMMA.16816.F32 R104, R124, R108, R200 ;  /* 0x0000006c7c68723c */ /* 0x000fe200000018c8 */
[----:B------:R-:W-:-:S07]  /*7290*/  FADD.FTZ R0, R139, R9 ;  /* 0x000000098b007221 */ /* 0x000fce0000010000 */
        /* <DEDUP_REMOVED lines=8> */
[----:B------:R-:W-:-:S04]  /*7320*/  FADD.FTZ R10, R43, R13 ;  /* 0x0000000d2b0a7221 */ /* 0x000fc80000010000 */
[----:B------:R-:W-:Y:S01]  /*7330*/  FADD.FTZ R8, R42, R10 ;  /* 0x0000000a2a087221 */ /* 0x000fe20000010000 */
[----:B------:R1:W-:Y:S01]  /*7340*/  STL [R1+0xc], R0 ;  /* 0x00000c0001007387 */ /* 0x0003e20000100800 */
[----:B------:R-:W-:Y:S02]  /*7350*/  FADD.FTZ R7, R242, R7 ;  /* 0x00000007f2077221 */ /* 0x000fe40000010000 */
[----:B------:R-:W-:-:S04]  /*7360*/  FADD.FTZ R6, R41, R8 ;  /* 0x0000000829067221 */ /* 0x000fc80000010000 */
[----:B------:R-:W-:Y:S01]  /*7370*/  FADD.FTZ R5, R40, R6 ;  /* 0x0000000628057221 */ /* 0x000fe20000010000 */
[----:B------:R3:W-:Y:S01]  /*7380*/  STL [R1+0x8], R7 ;  /* 0x0000080701007387 */ /* 0x0007e20000100800 */
[----:B------:R-:W-:Y:S01]  /*7390*/  UIMAD.WIDE.U32 UR6, UR23, UR4, URZ ;  /* 0x00000004170672a5 */ /* 0x000fe2000f8e003f */
[----:B------:R-:W-:Y:S01]  /*73a0*/  PLOP3.LUT P0, PT, PT, PT, UP6, 0x40, 0x0 ;  /* 0x000000000000781c */ /* 0x000fe20003f0e868 */
[----:B-1----:R-:W-:-:S05]  /*73b0*/  FADD.FTZ R0, R2, R4 ;  /* 0x0000000402007221 */ /* 0x002fca0000010000 */
[----:B------:R3:W-:Y:S04]  /*73c0*/  STL [R1+0x14], R0 ;  /* 0x0000140001007387 */ /* 0x0007e80000100800 */
[----:B------:R3:W-:Y:S01]  /*73d0*/  STL [R1+0x10], R5 ;  /* 0x0000100501007387 */ /* 0x0007e20000100800 */
[----:B------:R-:W-:-:S04]  /*73e0*/  @UP5 USHF.R.U32.HI UR23, URZ, UR5, UR7 ;  /* 0x000000053f175299 */ /* 0x000fc80008011607 */
[----:B------:R-:W-:Y:S02]  /*73f0*/  UIADD3 UR23, UR22, UR23, URZ ;  /* 0x0000001716177290 */ /* 0x000fe4000fffe03f */
[----:B------:R-:W-:Y:S02]  /*7400*/  ULDC UR7, c[0x0][0x328] ;  /* 0x0000ca0000077ab9 */ /* 0x000fe40000000800 */
[----:B------:R-:W-:Y:S02]  /*7410*/  UIADD3 UR13, UR13, -0x2, URZ ;  /* 0xfffffffe0d0d7890 */ /* 0x000fe4000fffe03f */
[----:B------:R-:W-:Y:S01]  /*7420*/  UIADD3 UR7, UR23, UR7, URZ ;  /* 0x0000000717077290 */ /* 0x000fe2000fffe03f */
[----:B------:R-:W-:Y:S05]  /*7430*/  @P0 BRA `(.L_x_1023) ;  /* 0x0000015000000947 */ /* 0x000fea0003800000 */
[----:B------:R-:W-:Y:S01]  /*7440*/  ISETP.LT.AND P0, PT, RZ, UR23, PT ;  /* 0x00000017ff007c0c */ /* 0x000fe2000bf01270 */
[----:B------:R-:W-:Y:S02]  /*7450*/  UIADD3 UR22, UR23, -0x1, URZ ;  /* 0xffffffff17167890 */ /* 0x000fe4000fffe03f */
[----:B------:R-:W-:-:S10]  /*7460*/  ULDC UR6, c[0x0][0x32c] ;  /* 0x0000cb0000067ab9 */ /* 0x000fd40000000800 */
[----:B------:R-:W-:Y:S05]  /*7470*/  @P0 BRA `(.L_x_1024) ;  /* 0x0000008000000947 */ /* 0x000fea0003800000 */
[----:B------:R-:W-:Y:S02]  /*7480*/  UISETP.NE.AND UP0, UPT, UR6, 0x1, UPT ;  /* 0x000000010600788c */ /* 0x000fe4000bf05270 */
[----:B------:R-:W-:Y:S02]  /*7490*/  UIADD3 UR22, -UR23, URZ, URZ ;  /* 0x0000003f17167290 */ /* 0x000fe4000fffe13f */
[----:B------:R-:W-:Y:S02]  /*74a0*/  ULDC.64 UR4, c[0x0][0x330] ;  /* 0x0000cc0000047ab9 */ /* 0x000fe40000000a00 */
[----:B------:R-:W-:-:S07]  /*74b0*/  UIMAD.WIDE.U32 UR24, UR22, UR4, URZ ;  /* 0x00000004161872a5 */ /* 0x000fce000f8e003f */
[----:B------:R-:W-:Y:S02]  /*74c0*/  @UP0 UMOV UR23, UR25 ;  /* 0x0000001900170c82 */ /* 0x000fe40008000000 */
[----:B------:R-:W-:-:S04]  /*74d0*/  @UP0 USHF.R.U32.HI UR22, URZ, UR5, UR23 ;  /* 0x000000053f160299 */ /* 0x000fc80008011617 */
[----:B------:R-:W-:Y:S01]  /*74e0*/  ULOP3.LUT UR22, URZ, UR22, URZ, 0x33, !UPT ;  /* 0x000000163f167292 */ /* 0x000fe2000f8e333f */
[----:B------:R-:W-:Y:S05]  /*74f0*/  BRA `(.L_x_1025) ;  /* 0x0000005000007947 */ /* 0x000fea0003800000 */
.L_x_1024:
[----:B------:R-:W-:Y:S02]  /*7500*/  UISETP.NE.AND UP0, UPT, UR6, 0x1, UPT ;  /* 0x000000010600788c */ /* 0x000fe4000bf05270 */
[----:B------:R-:W-:Y:S02]  /*7510*/  ULDC.64 UR4, c[0x0][0x330] ;  /* 0x0000cc0000047ab9 */ /* 0x000fe40000000a00 */
[----:B------:R-:W-:-:S07]  /*7520*/  UIMAD.WIDE.U32 UR24, UR22, UR4, URZ ;  /* 0x00000004161872a5 */ /* 0x000fce000f8e003f */
[----:B------:R-:W-:Y:S02]  /*7530*/  @UP0 UMOV UR23, UR25 ;  /* 0x0000001900170c82 */ /* 0x000fe40008000000 */
[----:B------:R-:W-:Y:S02]  /*7540*/  @UP0 USHF.R.U32.HI UR22, URZ, UR5, UR23 ;  /* 0x000000053f160299 */ /* 0x000fe40008011617 */
.L_x_1025:
[----:B------:R-:W-:Y:S02]  /*7550*/  ULDC UR4, c[0x0][0x32c] ;  /* 0x0000cb0000047ab9 */ /* 0x000fe40000000800 */
[----:B------:R-:W-:-:S04]  /*7560*/  UIMAD UR4, UR22, UR6, UR4 ;  /* 0x00000006160472a4 */ /* 0x000fc8000f8e0204 */
[----:B------:R-:W-:-:S04]  /*7570*/  UISETP.LT.AND UP0, UPT, UR7, UR4, UPT ;  /* 0x000000040700728c */ /* 0x000fc8000bf01270 */
[----:B------:R-:W-:-:S04]  /*7580*/  USEL UR7, UR7, UR4, UP0 ;  /* 0x0000000407077287 */ /* 0x000fc80008000000 */
.L_x_1023:
[----:B------:R-:W-:-:S04]  /*7590*/  UIMAD.WIDE UR4, UR7, 0x2aaaaaab, URZ ;  /* 0x2aaaaaab070478a5 */ /* 0x000fc8000f8e023f */
[----:B------:R-:W-:-:S04]  /*75a0*/  USHF.R.U32.HI UR4, URZ, 0x1f, UR5 ;  /* 0x0000001f3f047899 */ /* 0x000fc80008011605 */
[----:B------:R-:W-:-:S04]  /*75b0*/  ULEA.HI.SX32 UR4, UR5, UR4, 0x1d ;  /* 0x0000000405047291 */ /* 0x000fc8000f8fea3f */
[----:B------:R-:W-:-:S04]  /*75c0*/  UISETP.LT.AND UP0, UPT, UR8, UR4, UPT ;  /* 0x000000040800728c */ /* 0x000fc8000bf01270 */
[----:B------:R-:W-:-:S04]  /*75d0*/  USEL UR22, UR8, UR4, !UP0 ;  /* 0x0000000408167287 */ /* 0x000fc8000c000000 */
[----:B------:R-:W-:-:S06]  /*75e0*/  UISETP.GE.AND UP0, UPT, UR13, UR22, UPT ;  /* 0x000000160d00728c */ /* 0x000fcc000bf06270 */
[----:B------:R-:W-:-:S13]  /*75f0*/  PLOP3.LUT P0, PT, PT, PT, UP0, 0x80, 0x0 ;  /* 0x000000000000781c */ /* 0x000fda0003f0f008 */
[----:B------:R-:W-:Y:S05]  /*7600*/  @!P0 BRA `(.L_x_1026) ;  /* 0x0000503000008947 */ /* 0x000fea0003800000 */
[----:B---3--:R-:W2:Y:S01]  /*7610*/  LDL R0, [R1+0x28] ;  /* 0x0000280001007983 */ /* 0x008ea20000100800 */
[----:B------:R-:W-:Y:S01]  /*7620*/  UISETP.NE.AND UP0, UPT, UR17, URZ, UPT ;  /* 0x0000003f1100728c */ /* 0x000fe2000bf05270 */
[----:B------:R-:W-:Y:S01]  /*7630*/  IMAD.MOV.U32 R134, RZ, RZ, R136 ;  /* 0x000000ffff867224 */ /* 0x000fe200078e0088 */
[----:B------:R-:W-:Y:S01]  /*7640*/  MOV R139, R3 ;  /* 0x00000003008b7202 */ /* 0x000fe20000000f00 */
[----:B------:R-:W-:Y:S01]  /*7650*/  IMAD.MOV.U32 R132, RZ, RZ, R137 ;  /* 0x000000ffff847224 */ /* 0x000fe200078e0089 */
[----:B------:R-:W-:Y:S01]  /*7660*/  ULDC.64 UR6, c[0x0][0x208] ;  /* 0x0000820000067ab9 */ /* 0x000fe20000000a00 */
[----:B------:R-:W-:Y:S01]  /*7670*/  IMAD.MOV.U32 R138, RZ, RZ, R135 ;  /* 0x000000ffff8a7224 */ /* 0x000fe200078e0087 */
[----:B------:R-:W-:Y:S01]  /*7680*/  PLOP3.LUT P1, PT, PT, PT, UP0, 0x80, 0x0 ;  /* 0x000000000000781c */ /* 0x000fe20003f2f008 */
[----:B------:R-:W-:Y:S01]  /*7690*/  ULDC.64 UR4, c[0x0][0x1e0] ;  /* 0x0000780000047ab9 */ /* 0x000fe20000000a00 */
[----:B------:R-:W-:-:S11]  /*76a0*/  PLOP3.LUT P0, PT, PT, PT, UP0, 0x80, 0x0 ;  /* 0x000000000000781c */ /* 0x000fd60003f0f008 */
[----:B--2---:R-:W-:-:S05]  /*76b0*/  @P1 IMAD.HI.U32 R0, R0, c[0x0][0x2c8], RZ ;  /* 0x0000b20000001a27 */ /* 0x004fca00078e00ff */
[----:B------:R-:W-:-:S05]  /*76c0*/  @P0 SHF.R.U32.HI R0, RZ, c[0x0][0x2cc], R0 ;  /* 0x0000b300ff000a19 */ /* 0x000fca0000011600 */
[----:B------:R1:W-:Y:S02]  /*76d0*/  @P0 STL [R1], R0 ;  /* 0x0000000001000387 */ /* 0x0003e40000100800 */
.L_x_1043:
[----:B------:R-:W2:Y:S01]  /*76e0*/  LDL.64 R12, [R1+0x20] ;  /* 0x00002000010c7983 */ /* 0x000ea20000100a00 */
[----:B------:R-:W-:Y:S04]  /*76f0*/  DEPBAR.LE SB0, 0x0 ;  /* 0x000080000000791a */ /* 0x000fe80000000000 */
[----:B------:R-:W-:Y:S01]  /*7700*/  UISETP.GT.AND UP0, UPT, UR8, UR13, UPT ;  /* 0x0000000d0800728c */ /* 0x000fe2000bf04270 */
[----:B-1----:R-:W2:Y:S01]  /*7710*/  LDL.64 R2, [R1+0x40] ;  /* 0x0000400001027983 */ /* 0x002ea20000100a00 */
[----:B------:R-:W-:Y:S05]  /*7720*/  UISETP.NE.AND UP1, UPT, UR17, URZ, UPT ;  /* 0x0000003f1100728c */ /* 0x000fea000bf25270 */
[----:B------:R-:W-:Y:S01]  /*7730*/  BAR.SYNC.DEFER_BLOCKING 0x0 ;  /* 0x0000000000007b1d */ /* 0x000fe20000010000 */
[----:B------:R-:W-:Y:S03]  /*7740*/  PLOP3.LUT P0, PT, PT, PT, UP0, 0x80, 0x0 ;  /* 0x000000000000781c */ /* 0x000fe60003f0f008 */
[----:B------:R-:W-:Y:S02]  /*7750*/  @!UP0 USHF.R.S32.HI UR23, URZ, 0x1f, UR13 ;  /* 0x0000001f3f178899 */ /* 0x000fe4000801140d */
[----:B------:R-:W-:Y:S02]  /*7760*/  @!UP0 UIMAD.WIDE.U32 UR24, UR13, UR6, URZ ;  /* 0x000000060d1882a5 */ /* 0x000fe4000f8e003f */
[----:B------:R-:W-:Y:S04]  /*7770*/  @!UP0 UIMAD UR23, UR23, UR6, URZ ;  /* 0x00000006171782a4 */ /* 0x000fe8000f8e023f */
[----:B------:R-:W-:Y:S01]  /*7780*/  @!UP0 UIMAD UR23, UR13, UR7, UR23 ;  /* 0x000000070d1782a4 */ /* 0x000fe2000f8e0217 */
[----:B-1----:R-:W-:Y:S03]  /*7790*/  MOV R0, UR24 ;  /* 0x0000001800007c02 */ /* 0x002fe60008000f00 */
[----:B------:R-:W-:Y:S04]  /*77a0*/  @!UP0 UIADD3 UR23, UR25, UR23, URZ ;  /* 0x0000001719178290 */ /* 0x000fe8000fffe03f */
[----:B------:R-:W-:Y:S02]  /*77b0*/  @!UP0 UIMAD UR23, UR23, 0x30, URZ ;  /* 0x00000030171788a4 */ /* 0x000fe4000f8e023f */
[----:B------:R-:W-:Y:S01]  /*77c0*/  UISETP.GT.AND UP0, UPT, UR13, UR8, UPT ;  /* 0x000000080d00728c */ /* 0x000fe2000bf04270 */
[----:B-----5:R-:W-:Y:S08]  /*77d0*/  LDSM.16.M88.4 R48, [R231+0x8080] ;  /* 0x00808000e730783b */ /* 0x020ff00000000200 */
[----:B------:R-:W1:Y:S02]  /*77e0*/  LDSM.16.M88.4 R16, [R224+0x5080] ;  /* 0x00508000e010783b */ /* 0x000e640000000200 */
[----:B------:R-:W-:Y:S04]  /*77f0*/  @UP0 UIADD3 UR24, UR13, -0x1, URZ ;  /* 0xffffffff0d180890 */ /* 0x000fe8000fffe03f */
[----:B------:R-:W-:Y:S02]  /*7800*/  @UP0 UIMAD.WIDE.U32 UR26, UR24, UR4, URZ ;  /* 0x00000004181a02a5 */ /* 0x000fe4000f8e003f */
[----:B------:R-:W3:Y:S08]  /*7810*/  LDSM.16.M88.4 R44, [R231+0xa080] ;  /* 0x00a08000e72c783b */ /* 0x000ef00000000200 */
[----:B------:R-:W4:Y:S08]  /*7820*/  LDSM.16.M88.4 R32, [R224+0x5880] ;  /* 0x00588000e020783b */ /* 0x000f300000000200 */
[----:B------:R-:W2:Y:S08]  /*7830*/  LDSM.16.M88.4 R140, [R224+0x6080] ;  /* 0x00608000e08c783b */ /* 0x000eb00000000200 */
[----:B------:R-:W-:Y:S01]  /*7840*/  LDSM.16.M88.4 R192, [R233+0x8080] ;  /* 0x00808000e9c0783b */ /* 0x000fe20000000200 */
[-C--:B-1----:R-:W-:Y:S07]  /*7850*/  HMMA.16816.F32 R4, R48, R16.reuse, RZ ;  /* 0x000000103004723c */ /* 0x082fee00000018ff */
[----:B------:R-:W1:Y:S01]  /*7860*/  LDSM.16.M88.4 R196, [R235] ;  /* 0x00000000ebc4783b */ /* 0x000e620000000200 */
[C---:B---3--:R-:W-:Y:S07]  /*7870*/  HMMA.16816.F32 R8, R44.reuse, R16, RZ ;  /* 0x000000102c08723c */ /* 0x048fee00000018ff */
[----:B------:R-:W3:Y:S08]  /*7880*/  LDSM.16.M88.4 R200, [R233+0xa080] ;  /* 0x00a08000e9c8783b */ /* 0x000ef00000000200 */
[----:B------:R-:W1:Y:S08]  /*7890*/  LDSM.16.M88.4 R204, [R241] ;  /* 0x00000000f1cc783b */ /* 0x000e700000000200 */
[----:B------:R-:W1:Y:S08]  /*78a0*/  LDSM.16.M88.4 R208, [R240] ;  /* 0x00000000f0d0783b */ /* 0x000e700000000200 */
[----:B------:R-:W3:Y:S06]  /*78b0*/  LDL.64 R246, [R1+0x30] ;  /* 0x0000300001f67983 */ /* 0x000eec0000100a00 */
[----:B------:R-:W3:Y:S01]  /*78c0*/  LDL.64 R244, [R1+0x38] ;  /* 0x0000380001f47983 */ /* 0x000ee20000100a00 */
[----:B--2---:R-:W-:Y:S02]  /*78d0*/  @!P0 MOV R3, R13 ;  /* 0x0000000d00038202 */ /* 0x004fe40000000f00 */
[-C--:B------:R-:W-:Y:S03]  /*78e0*/  HMMA.16816.F32 R12, R44, R18.reuse, RZ ;  /* 0x000000122c0c723c */ /* 0x080fe600000018ff */
[----:B------:R-:W-:Y:S05]  /*78f0*/  @!P0 IMAD.WIDE.U32 R2, R0, 0x30, R2 ;  /* 0x0000003000028825 */ /* 0x000fea00078e0002 */
[C---:B------:R-:W-:Y:S04]  /*7900*/  HMMA.16816.F32 R16, R48.reuse, R18, RZ ;  /* 0x000000123010723c */ /* 0x040fe800000018ff */
[----:B------:R-:W-:Y:S01]  /*7910*/  @!P0 IADD3 R3, R3, UR23, RZ ;  /* 0x0000001703038c10 */ /* 0x000fe2000fffe0ff */
[----:B------:R-:W-:Y:S01]  /*7920*/  @UP0 USHF.R.S32.HI UR23, URZ, 0x1f, UR24 ;  /* 0x0000001f3f170899 */ /* 0x000fe20008011418 */
[C---:B------:R-:W-:Y:S02]  /*7930*/  @!P0 SHF.L.U32 R0, R2.reuse, 0x1, RZ ;  /* 0x0000000102008819 */ /* 0x040fe400000006ff */
[-C--:B----4-:R-:W-:Y:S01]  /*7940*/  HMMA.16816.F32 R20, R48, R32.reuse, RZ ;  /* 0x000000203014723c */ /* 0x090fe200000018ff */
[----:B------:R-:W-:Y:S01]  /*7950*/  @!P0 SHF.L.U64.HI R3, R2, 0x1, R3 ;  /* 0x0000000102038819 */ /* 0x000fe20000010203 */
[----:B------:R-:W-:Y:S02]  /*7960*/  @UP0 UIMAD UR23, UR23, UR4, URZ ;  /* 0x00000004171702a4 */ /* 0x000fe4000f8e023f */
[C---:B------:R-:W-:Y:S02]  /*7970*/  @!P0 IADD3 R28, P1, R0.reuse, c[0x0][0x1f8], RZ ;  /* 0x00007e00001c8a10 */ /* 0x040fe40007f3e0ff */
[----:B------:R-:W-:Y:S01]  /*7980*/  @!P0 IADD3 R0, P6, R0, 0x80, RZ ;  /* 0x0000008000008810 */ /* 0x000fe20007fde0ff */
[----:B------:R-:W-:Y:S01]  /*7990*/  @UP0 UIMAD UR23, UR24, UR5, UR23 ;  /* 0x00000005181702a4 */ /* 0x000fe2000f8e0217 */
[C---:B------:R-:W-:Y:S01]  /*79a0*/  HMMA.16816.F32 R24, R44.reuse, R32, RZ ;  /* 0x000000202c18723c */ /* 0x040fe200000018ff */
[----:B------:R-:W-:Y:S02]  /*79b0*/  @UP0 USHF.L.U64.HI UR24, UR4, 0x5, UR5 ;  /* 0x0000000504180899 */ /* 0x000fe40008010205 */
[----:B------:R-:W-:Y:S01]  /*79c0*/  @UP0 UIADD3 UR23, UR27, UR23, URZ ;  /* 0x000000171b170290 */ /* 0x000fe2000fffe03f */
[----:B------:R-:W-:Y:S02]  /*79d0*/  @!P0 IADD3.X R29, R3, c[0x0][0x1fc], RZ, P1, !PT ;  /* 0x00007f00031d8a10 */ /* 0x000fe40000ffe4ff */
[----:B------:R-:W-:Y:S01]  /*79e0*/  @!P0 IADD3 R38, P5, R0, c[0x0][0x1f8], RZ ;  /* 0x00007e0000268a10 */ /* 0x000fe20007fbe0ff */
[----:B------:R-:W-:Y:S01]  /*79f0*/  @UP0 UIMAD UR23, UR23, 0x30, URZ ;  /* 0x00000030171708a4 */ /* 0x000fe2000f8e023f */
[----:B------:R-:W-:Y:S01]  /*7a00*/  @!P0 IADD3 R2, P2, R28, UR12, RZ ;  /* 0x0000000c1c028c10 */ /* 0x000fe2000ff5e0ff */
[----:B------:R-:W-:Y:S01]  /*7a10*/  @!PT LDS RZ, [RZ] ;  /* 0x00000000fffff984 */ /* 0x000fe20000000800 */
[----:B------:R-:W-:Y:S01]  /*7a20*/  @!PT LDS RZ, [RZ] ;  /* 0x00000000fffff984 */ /* 0x000fe20000000800 */
[----:B------:R-:W-:Y:S01]  /*7a30*/  @!PT LDS RZ, [RZ] ;  /* 0x00000000fffff984 */ /* 0x000fe20000000800 */
[----:B------:R2:W-:Y:S03]  /*7a40*/  @!P0 LDGSTS.E.BYPASS.LTC128B.128 [R243+0x2080], [R28.64], !P4 ;  /* 0x020800001cf38fae */ /* 0x0005e6000e101d54 */
[----:B------:R-:W-:Y:S02]  /*7a50*/  @!P0 IADD3.X R39, RZ, c[0x0][0x1fc], R3, P5, P6 ;  /* 0x00007f00ff278a10 */ /* 0x000fe40002fec403 */
[----:B------:R-:W-:Y:S02]  /*7a60*/  @!P0 IADD3.X R3, R29, UR11, RZ, P2, !PT ;  /* 0x0000000b1d038c10 */ /* 0x000fe400097fe4ff */
[----:B------:R-:W-:Y:S01]  /*7a70*/  @!P0 IADD3 R36, P1, R2, UR12, RZ ;  /* 0x0000000c02248c10 */ /* 0x000fe2000ff3e0ff */
[----:B------:R4:W-:Y:S01]  /*7a80*/  @!P0 LDGSTS.E.BYPASS.LTC128B.128 [R243+0x3880], [R38.64], !P3 ;  /* 0x0388000026f38fae */ /* 0x0009e2000d901d54 */
[----:B------:R-:W-:Y:S02]  /*7a90*/  MOV R0, UR26 ;  /* 0x0000001a00007c02 */ /* 0x000fe40008000f00 */
[----:B------:R-:W-:Y:S02]  /*7aa0*/  @!P0 IADD3.X R37, R3, UR11, RZ, P1, !PT ;  /* 0x0000000b03258c10 */ /* 0x000fe40008ffe4ff */
[----:B------:R-:W-:Y:S03]  /*7ab0*/  PLOP3.LUT P1, PT, PT, PT, UP0, 0x80, 0x0 ;  /* 0x000000000000781c */ /* 0x000fe60003f2f008 */
[----:B------:R3:W-:Y:S08]  /*7ac0*/  @!P0 LDGSTS.E.BYPASS.LTC128B.128 [R243+0x2880], [R2.64], !P4 ;  /* 0x0288000002f38fae */ /* 0x0007f0000e101d54 */
[----:B------:R3:W-:Y:S01]  /*7ad0*/  @!P0 LDGSTS.E.BYPASS.LTC128B.128 [R243+0x4080], [R2.64+0x80], !P3 ;  /* 0x0408008002f38fae */ /* 0x0007e2000d901d54 */
[-C--:B--2---:R-:W-:Y:S07]  /*7ae0*/  HMMA.16816.F32 R28, R44, R34.reuse, RZ ;  /* 0x000000222c1c723c */ /* 0x084fee00000018ff */
[----:B------:R4:W-:Y:S01]  /*7af0*/  @!P0 LDGSTS.E.BYPASS.LTC128B.128 [R243+0x3080], [R36.64], !P4 ;  /* 0x0308000024f38fae */ /* 0x0009e2000e101d54 */
[C---:B------:R-:W-:Y:S07]  /*7b00*/  HMMA.16816.F32 R32, R48.reuse, R34, RZ ;  /* 0x000000223020723c */ /* 0x040fee00000018ff */
[----:B------:R4:W-:Y:S08]  /*7b10*/  @!P0 LDGSTS.E.BYPASS.LTC128B.128 [R243+0x4880], [R36.64+0x80], !P3 ;  /* 0x0488008024f38fae */ /* 0x0009f0000d901d54 */
[----:B------:R-:W-:Y:S08]  /*7b20*/  LDSM.16.M88.4 R212, [R232+0x8080] ;  /* 0x00808000e8d4783b */ /* 0x000ff00000000200 */
[----:B------:R-:W0:Y:S08]  /*7b30*/  LDGDEPBAR ;  /* 0x00000000000079af */ /* 0x000e300000000000 */
[----:B------:R-:W2:Y:S01]  /*7b40*/  LDSM.16.M88.4 R216, [R230+0x5080] ;  /* 0x00508000e6d8783b */ /* 0x000ea20000000200 */
[-C--:B----4-:R-:W-:Y:S07]  /*7b50*/  HMMA.16816.F32 R36, R48, R140.reuse, RZ ;  /* 0x0000008c3024723c */ /* 0x090fee00000018ff */
[----:B------:R-:W4:Y:S01]  /*7b60*/  LDSM.16.M88.4 R220, [R232+0xa080] ;  /* 0x00a08000e8dc783b */ /* 0x000f220000000200 */
[C---:B------:R-:W-:Y:S04]  /*7b70*/  HMMA.16816.F32 R40, R44.reuse, R140, RZ ;  /* 0x0000008c2c28723c */ /* 0x040fe800000018ff */
[----:B---3--:R-:W-:Y:S02]  /*7b80*/  @P1 MOV R3, R247 ;  /* 0x000000f700031202 */ /* 0x008fe40000000f00 */
[----:B------:R-:W-:Y:S02]  /*7b90*/  @P1 MOV R2, R244 ;  /* 0x000000f400021202 */ /* 0x000fe40000000f00 */
[-C--:B------:R-:W-:Y:S04]  /*7ba0*/  HMMA.16816.F32 R44, R44, R142.reuse, RZ ;  /* 0x0000008e2c2c723c */ /* 0x080fe800000018ff */
[----:B------:R-:W-:Y:S04]  /*7bb0*/  @P1 IMAD.WIDE.U32 R2, R0, 0x30, R2 ;  /* 0x0000003000021825 */ /* 0x000fe800078e0002 */
[----:B------:R-:W-:Y:S01]  /*7bc0*/  HMMA.16816.F32 R48, R48, R142, RZ ;  /* 0x0000008e3030723c */ /* 0x000fe200000018ff */
[----:B------:R-:W3:Y:S03]  /*7bd0*/  LDSM.16.M88.4 R140, [R230+0x5880] ;  /* 0x00588000e68c783b */ /* 0x000ee60000000200 */
[----:B------:R-:W-:Y:S01]  /*7be0*/  @P1 IADD3 R0, R3, UR23, RZ ;  /* 0x0000001703001c10 */ /* 0x000fe2000fffe0ff */
[----:B------:R-:W-:Y:S01]  /*7bf0*/  @UP0 USHF.L.U32 UR23, UR4, 0x5, URZ ;  /* 0x0000000504170899 */ /* 0x000fe2000800063f */
[C---:B------:R-:W-:Y:S02]  /*7c00*/  @P1 SHF.L.U32 R3, R2.reuse, 0x1, RZ ;  /* 0x0000000102031819 */ /* 0x040fe400000006ff */
[-C--:B-1----:R-:W-:Y:S05]  /*7c10*/  HMMA.16816.F32 R4, R192, R196.reuse, R4 ;  /* 0x000000c4c004723c */ /* 0x082fea0000001804 */
[----:B------:R-:W-:Y:S02]  /*7c20*/  @P1 SHF.L.U64.HI R0, R2, 0x1, R0 ;  /* 0x0000000102001819 */ /* 0x000fe40000010200 */
[----:B------:R-:W-:Y:S01]  /*7c30*/  @P1 IADD3 R2, P0, R3, c[0x0][0x1c8], RZ ;  /* 0x0000720003021a10 */ /* 0x000fe20007f1e0ff */
        /* <DEDUP_REMOVED lines=14> */
[----:B------:R-:W1:Y:S07]  /*7d20*/  LDSM.16.M88.4 R192, [R234+0x8080] ;  /* 0x00808000eac0783b */ /* 0x000e6e0000000200 */
[-C--:B--2---:R-:W-:Y:S01]  /*7d30*/  HMMA.16816.F32 R4, R212, R216.reuse, R4 ;  /* 0x000000d8d404723c */ /* 0x084fe20000001804 */
[----:B------:R-:W2:Y:S07]  /*7d40*/  LDSM.16.M88.4 R208, [R229+0x800] ;  /* 0x00080000e5d0783b */ /* 0x000eae0000000200 */
[C---:B----4-:R-:W-:Y:S08]  /*7d50*/  HMMA.16816.F32 R8, R220.reuse, R216, R8 ;  /* 0x000000d8dc08723c */ /* 0x050ff00000001808 */
[-C--:B------:R-:W-:Y:S08]  /*7d60*/  HMMA.16816.F32 R12, R220, R218.reuse, R12 ;  /* 0x000000dadc0c723c */ /* 0x080ff0000000180c */
[C---:B------:R-:W-:Y:S01]  /*7d70*/  HMMA.16816.F32 R16, R212.reuse, R218, R16 ;  /* 0x000000dad410723c */ /* 0x040fe20000001810 */
[----:B------:R-:W4:Y:S07]  /*7d80*/  LDSM.16.M88.4 R216, [R229+0x1000] ;  /* 0x00100000e5d8783b */ /* 0x000f2e0000000200 */
[-C--:B---3--:R-:W-:Y:S08]  /*7d90*/  HMMA.16816.F32 R20, R212, R140.reuse, R20 ;  /* 0x0000008cd414723c */ /* 0x088ff00000001814 */
[C---:B------:R-:W-:Y:S08]  /*7da0*/  HMMA.16816.F32 R24, R220.reuse, R140, R24 ;  /* 0x0000008cdc18723c */ /* 0x040ff00000001818 */
[-C--:B------:R-:W-:Y:S08]  /*7db0*/  HMMA.16816.F32 R28, R220, R142.reuse, R28 ;  /* 0x0000008edc1c723c */ /* 0x080ff0000000181c */
[C---:B------:R-:W-:Y:S01]  /*7dc0*/  HMMA.16816.F32 R32, R212.reuse, R142, R32 ;  /* 0x0000008ed420723c */ /* 0x040fe20000001820 */
[----:B------:R-:W-:Y:S07]  /*7dd0*/  LDSM.16.M88.4 R140, [R231+0xc080] ;  /* 0x00c08000e78c783b */ /* 0x000fee0000000200 */
[-C--:B-1----:R-:W-:Y:S08]  /*7de0*/  HMMA.16816.F32 R36, R212, R196.reuse, R36 ;  /* 0x000000c4d424723c */ /* 0x082ff00000001824 */
[C---:B------:R-:W-:Y:S08]  /*7df0*/  HMMA.16816.F32 R40, R220.reuse, R196, R40 ;  /* 0x000000c4dc28723c */ /* 0x040ff00000001828 */
[-C--:B------:R-:W-:Y:S01]  /*7e00*/  HMMA.16816.F32 R44, R220, R198.reuse, R44 ;  /* 0x000000c6dc2c723c */ /* 0x080fe2000000182c */
[----:B------:R-:W-:Y:S07]  /*7e10*/  LDSM.16.M88.4 R220, [R238] ;  /* 0x00000000eedc783b */ /* 0x000fee0000000200 */
[----:B------:R-:W-:Y:S01]  /*7e20*/  HMMA.16816.F32 R48, R212, R198, R48 ;  /* 0x000000c6d430723c */ /* 0x000fe20000001830 */
[----:B------:R-:W1:Y:S07]  /*7e30*/  LDSM.16.M88.4 R196, [R224+0x6880] ;  /* 0x00688000e0c4783b */ /* 0x000e6e0000000200 */
[-C--:B------:R-:W-:Y:S01]  /*7e40*/  HMMA.16816.F32 R4, R192, R200.reuse, R4 ;  /* 0x000000c8c004723c */ /* 0x080fe20000001804 */
[----:B------:R-:W3:Y:S07]  /*7e50*/  LDSM.16.M88.4 R212, [R231+0xe080] ;  /* 0x00e08000e7d4783b */ /* 0x000eee0000000200 */
[C---:B------:R-:W-:Y:S08]  /*7e60*/  HMMA.16816.F32 R8, R204.reuse, R200, R8 ;  /* 0x000000c8cc08723c */ /* 0x040ff00000001808 */
[-C--:B------:R-:W-:Y:S08]  /*7e70*/  HMMA.16816.F32 R12, R204, R202.reuse, R12 ;  /* 0x000000cacc0c723c */ /* 0x080ff0000000180c */
[C---:B------:R-:W-:Y:S01]  /*7e80*/  HMMA.16816.F32 R16, R192.reuse, R202, R16 ;  /* 0x000000cac010723c */ /* 0x040fe20000001810 */
[----:B------:R-:W1:Y:S07]  /*7e90*/  LDSM.16.M88.4 R200, [R224+0x7080] ;  /* 0x00708000e0c8783b */ /* 0x000e6e0000000200 */
[-C--:B--2---:R-:W-:Y:S08]  /*7ea0*/  HMMA.16816.F32 R20, R192, R208.reuse, R20 ;  /* 0x000000d0c014723c */ /* 0x084ff00000001814 */
[C---:B------:R-:W-:Y:S08]  /*7eb0*/  HMMA.16816.F32 R24, R204.reuse, R208, R24 ;  /* 0x000000d0cc18723c */ /* 0x040ff00000001818 */
[-C--:B------:R-:W-:Y:S08]  /*7ec0*/  HMMA.16816.F32 R28, R204, R210.reuse, R28 ;  /* 0x000000d2cc1c723c */ /* 0x080ff0000000181c */
[C---:B------:R-:W-:Y:S01]  /*7ed0*/  HMMA.16816.F32 R32, R192.reuse, R210, R32 ;  /* 0x000000d2c020723c */ /* 0x040fe20000001820 */
[----:B------:R-:W-:Y:S07]  /*7ee0*/  LDSM.16.M88.4 R208, [R239] ;  /* 0x00000000efd0783b */ /* 0x000fee0000000200 */
[-C--:B----4-:R-:W-:Y:S08]  /*7ef0*/  HMMA.16816.F32 R36, R192, R216.reuse, R36 ;  /* 0x000000d8c024723c */ /* 0x090ff00000001824 */
[C---:B------:R-:W-:Y:S08]  /*7f00*/  HMMA.16816.F32 R40, R204.reuse, R216, R40 ;  /* 0x000000d8cc28723c */ /* 0x040ff00000001828 */
[-C--:B------:R-:W-:Y:S01]  /*7f10*/  HMMA.16816.F32 R44, R204, R218.reuse, R44 ;  /* 0x000000dacc2c723c */ /* 0x080fe2000000182c */
[----:B------:R-:W2:Y:S07]  /*7f20*/  LDSM.16.M88.4 R204, [R224+0x7880] ;  /* 0x00788000e0cc783b */ /* 0x000eae0000000200 */
[----:B------:R-:W-:Y:S01]  /*7f30*/  HMMA.16816.F32 R48, R192, R218, R48 ;  /* 0x000000dac030723c */ /* 0x000fe20000001830 */
[----:B------:R-:W4:Y:S07]  /*7f40*/  LDSM.16.M88.4 R192, [R233+0xc080] ;  /* 0x00c08000e9c0783b */ /* 0x000f2e0000000200 */
[-C--:B-1----:R-:W-:Y:S01]  /*7f50*/  HMMA.16816.F32 R4, R140, R196.reuse, R4 ;  /* 0x000000c48c04723c */ /* 0x082fe20000001804 */
[----:B------:R-:W1:Y:S07]  /*7f60*/  LDSM.16.M88.4 R216, [R233+0xe080] ;  /* 0x00e08000e9d8783b */ /* 0x000e6e0000000200 */
[C---:B---3--:R-:W-:Y:S08]  /*7f70*/  HMMA.16816.F32 R8, R212.reuse, R196, R8 ;  /* 0x000000c4d408723c */ /* 0x048ff00000001808 */
[-C--:B------:R-:W-:Y:S08]  /*7f80*/  HMMA.16816.F32 R12, R212, R198.reuse, R12 ;  /* 0x000000c6d40c723c */ /* 0x080ff0000000180c */
[C---:B------:R-:W-:Y:S01]  /*7f90*/  HMMA.16816.F32 R16, R140.reuse, R198, R16 ;  /* 0x000000c68c10723c */ /* 0x040fe20000001810 */
[----:B------:R-:W3:Y:S07]  /*7fa0*/  LDSM.16.M88.4 R196, [R237] ;  /* 0x00000000edc4783b */ /* 0x000eee0000000200 */
[-C--:B------:R-:W-:Y:S08]  /*7fb0*/  HMMA.16816.F32 R20, R140, R200.reuse, R20 ;  /* 0x000000c88c14723c */ /* 0x080ff00000001814 */
        /* <DEDUP_REMOVED lines=9> */
[----:B------:R-:W2:Y:S07]  /*8050*/  LDSM.16.M88.4 R140, [R232+0xc080] ;  /* 0x00c08000e88c783b */ /* 0x000eae0000000200 */
[-C--:B----4-:R-:W-:Y:S01]  /*8060*/  HMMA.16816.F32 R4, R192, R208.reuse, R4 ;  /* 0x000000d0c004723c */ /* 0x090fe20000001804 */
[----:B------:R-:W4:Y:S07]  /*8070*/  LDSM.16.M88.4 R204, [R232+0xe080] ;  /* 0x00e08000e8cc783b */ /* 0x000f2e0000000200 */
[C---:B-1----:R-:W-:Y:S08]  /*8080*/  HMMA.16816.F32 R8, R216.reuse, R208, R8 ;  /* 0x000000d0d808723c */ /* 0x042ff00000001808 */
        /* <DEDUP_REMOVED lines=8> */
[-C--:B---3--:R-:W-:Y:S08]  /*8110*/  HMMA.16816.F32 R36, R192, R196.reuse, R36 ;  /* 0x000000c4c024723c */ /* 0x088ff00000001824 */
[C---:B------:R-:W-:Y:S08]  /*8120*/  HMMA.16816.F32 R40, R216.reuse, R196, R40 ;  /* 0x000000c4d828723c */ /* 0x040ff00000001828 */
[-C--:B------:R-:W-:Y:S01]  /*8130*/  HMMA.16816.F32 R44, R216, R198.reuse, R44 ;  /* 0x000000c6d82c723c */ /* 0x080fe2000000182c */
[----:B------:R-:W3:Y:S07]  /*8140*/  LDSM.16.M88.4 R216, [R234+0xc080] ;  /* 0x00c08000ead8783b */ /* 0x000eee0000000200 */
[----:B------:R-:W-:Y:S01]  /*8150*/  HMMA.16816.F32 R48, R192, R198, R48 ;  /* 0x000000c6c030723c */ /* 0x000fe20000001830 */
[----:B------:R-:W3:Y:S07]  /*8160*/  LDSM.16.M88.4 R192, [R236+0xe080] ;  /* 0x00e08000ecc0783b */ /* 0x000eee0000000200 */
[-C--:B--2---:R-:W-:Y:S08]  /*8170*/  HMMA.16816.F32 R4, R140, R200.reuse, R4 ;  /* 0x000000c88c04723c */ /* 0x084ff00000001804 */
[C---:B----4-:R-:W-:Y:S08]  /*8180*/  HMMA.16816.F32 R8, R204.reuse, R200, R8 ;  /* 0x000000c8cc08723c */ /* 0x050ff00000001808 */
[-C--:B------:R-:W-:Y:S08]  /*8190*/  HMMA.16816.F32 R12, R204, R202.reuse, R12 ;  /* 0x000000cacc0c723c */ /* 0x080ff0000000180c */
[C---:B------:R-:W-:Y:S08]  /*81a0*/  HMMA.16816.F32 R16, R140.reuse, R202, R16 ;  /* 0x000000ca8c10723c */ /* 0x040ff00000001810 */
[-C--:B-1----:R-:W-:Y:S08]  /*81b0*/  HMMA.16816.F32 R20, R140, R208.reuse, R20 ;  /* 0x000000d08c14723c */ /* 0x082ff00000001814 */
        /* <DEDUP_REMOVED lines=35> */
[----:B------:R-:W2:Y:S10]  /*83f0*/  MUFU.TANH R201, R13 ;  /* 0x0000000d00c97308 */ /* 0x000eb40000002400 */
[----:B------:R-:W2:Y:S01]  /*8400*/  MUFU.TANH R220, R14 ;  /* 0x0000000e00dc7308 */ /* 0x000ea20000002400 */
[----:B-1----:R-:W1:Y:S01]  /*8410*/  LDSM.16.M88.4 R8, [R229+0x2800] ;  /* 0x00280000e508783b */ /* 0x002e620000000200 */
[----:B------:R-:W-:Y:S04]  /*8420*/  DEPBAR.LE SB0, 0x0 ;  /* 0x000080000000791a */ /* 0x000fe80000000000 */
[-C--:B----4-:R-:W-:Y:S04]  /*8430*/  HMMA.16816.F32 R20, R216, R4.reuse, R20 ;  /* 0x00000004d814723c */ /* 0x090fe80000001814 */
[----:B------:R-:W4:Y:S01]  /*8440*/  MUFU.TANH R221, R15 ;  /* 0x0000000f00dd7308 */ /* 0x000f220000002400 */
[----:B------:R-:W-:Y:S03]  /*8450*/  BAR.SYNC.DEFER_BLOCKING 0x0 ;  /* 0x0000000000007b1d */ /* 0x000fe60000010000 */
[C---:B------:R-:W-:Y:S06]  /*8460*/  HMMA.16816.F32 R24, R192.reuse, R4, R24 ;  /* 0x00000004c018723c */ /* 0x040fec0000001818 */
[----:B------:R-:W1:Y:S01]  /*8470*/  MUFU.TANH R142, R18 ;  /* 0x00000012008e7308 */ /* 0x000e620000002400 */
[----:B------:R-:W2:Y:S04]  /*8480*/  LDL R5, [R1] ;  /* 0x0000000001057983 */ /* 0x000ea80000100800 */
[----:B------:R2:W2:Y:S01]  /*8490*/  LDL R4, [R1+0x28] ;  /* 0x0000280001047983 */ /* 0x0004a20000100800 */
[-C--:B------:R-:W-:Y:S04]  /*84a0*/  HMMA.16816.F32 R28, R192, R6.reuse, R28 ;  /* 0x00000006c01c723c */ /* 0x080fe8000000181c */
[----:B------:R-:W2:Y:S01]  /*84b0*/  MUFU.TANH R196, R19 ;  /* 0x0000001300c47308 */ /* 0x000ea20000002400 */
[----:B------:R-:W-:Y:S03]  /*84c0*/  FMUL.FTZ R23, R23, c[0x0][0x320] ;  /* 0x0000c80017177a20 */ /* 0x000fe60000410000 */
[C---:B------:R-:W-:Y:S04]  /*84d0*/  HMMA.16816.F32 R32, R216.reuse, R6, R32 ;  /* 0x00000006d820723c */ /* 0x040fe80000001820 */
[----:B------:R-:W-:Y:S02]  /*84e0*/  FMUL.FTZ R20, R20, c[0x0][0x320] ;  /* 0x0000c80014147a20 */ /* 0x000fe40000410000 */
[----:B------:R3:W2:Y:S01]  /*84f0*/  MUFU.TANH R140, R23 ;  /* 0x00000017008c7308 */ /* 0x0006a20000002400 */
[----:B------:R-:W-:Y:S01]  /*8500*/  @P1 IADD3 R6, P5, R3, 0x80, RZ ;  /* 0x0000008003061810 */ /* 0x000fe20007fbe0ff */
[----:B------:R-:W-:Y:S01]  /*8510*/  FMUL.FTZ R21, R21, c[0x0][0x320] ;  /* 0x0000c80015157a20 */ /* 0x000fe20000410000 */
[----:B------:R-:W-:Y:S01]  /*8520*/  @P1 IADD3.X R3, R0, c[0x0][0x1cc], RZ, P0, !PT ;  /* 0x0000730000031a10 */ /* 0x000fe200007fe4ff */
[-C--:B-1----:R-:W-:Y:S01]  /*8530*/  HMMA.16816.F32 R36, R216, R8.reuse, R36 ;  /* 0x00000008d824723c */ /* 0x082fe20000001824 */
[----:B------:R-:W-:Y:S01]  /*8540*/  PLOP3.LUT P0, PT, PT, PT, UP1, 0x80, 0x0 ;  /* 0x000000000000781c */ /* 0x000fe20003f0f018 */
[----:B------:R-:W-:Y:S01]  /*8550*/  UISETP.NE.AND UP1, UPT, UR16, URZ, UPT ;  /* 0x0000003f1000728c */ /* 0x000fe2000bf25270 */
[----:B------:R-:W-:Y:S01]  /*8560*/  @P1 IADD3 R6, P2, R6, c[0x0][0x1c8], RZ ;  /* 0x0000720006061a10 */ /* 0x000fe20007f5e0ff */
[----:B------:R-:W-:Y:S01]  /*8570*/  @!PT LDS RZ, [RZ] ;  /* 0x00000000fffff984 */ /* 0x000fe20000000800 */
[----:B------:R-:W-:Y:S01]  /*8580*/  @!PT LDS RZ, [RZ] ;  /* 0x00000000fffff984 */ /* 0x000fe20000000800 */
[----:B------:R-:W-:Y:S01]  /*8590*/  @!PT LDS RZ, [RZ] ;  /* 0x00000000fffff984 */ /* 0x000fe20000000800 */
[----:B------:R1:W-:Y:S01]  /*85a0*/  @P1 LDGSTS.E.BYPASS.LTC128B.128 [R243+0x5080], [R2.64], !P4 ;  /* 0x0508000002f31fae */ /* 0x0003e2000e101d54 */
[----:B------:R-:W-:Y:S01]  /*85b0*/  FMUL.FTZ R22, R22, c[0x0][0x320] ;  /* 0x0000c80016167a20 */ /* 0x000fe20000410000 */
[----:B------:R-:W1:Y:S01]  /*85c0*/  MUFU.TANH R135, R20 ;  /* 0x0000001400877308 */ /* 0x000e620000002400 */
[----:B------:R-:W-:Y:S01]  /*85d0*/  @P1 IADD3.X R7, RZ, c[0x0][0x1cc], R0, P2, P5 ;  /* 0x00007300ff071a10 */ /* 0x000fe200017ea400 */
[C---:B------:R-:W-:Y:S04]  /*85e0*/  HMMA.16816.F32 R40, R192.reuse, R8, R40 ;  /* 0x00000008c028723c */ /* 0x040fe80000001828 */
[----:B------:R2:W-:Y:S01]  /*85f0*/  @P1 LDGSTS.E.BYPASS.LTC128B.128 [R243+0x6880], [R6.64], !P3 ;  /* 0x0688000006f31fae */ /* 0x0005e2000d901d54 */
[----:B------:R-:W-:Y:S02]  /*8600*/  FMUL.FTZ R24, R24, c[0x0][0x320] ;  /* 0x0000c80018187a20 */ /* 0x000fe40000410000 */
[----:B------:R-:W-:Y:S01]  /*8610*/  FMUL.FTZ R25, R25, c[0x0][0x320] ;  /* 0x0000c80019197a20 */ /* 0x000fe20000410000 */
[----:B------:R4:W2:Y:S01]  /*8620*/  MUFU.TANH R133, R21 ;  /* 0x0000001500857308 */ /* 0x0008a20000002400 */
[-C--:B------:R-:W-:Y:S03]  /*8630*/  HMMA.16816.F32 R44, R192, R10.reuse, R44 ;  /* 0x0000000ac02c723c */ /* 0x080fe6000000182c */
[----:B---3--:R-:W-:Y:S02]  /*8640*/  FMUL.FTZ R23, R32, c[0x0][0x320] ;  /* 0x0000c80020177a20 */ /* 0x008fe40000410000 */
[----:B------:R-:W3:Y:S01]  /*8650*/  LDL R32, [R1+0x4] ;  /* 0x0000040001207983 */ /* 0x000ee20000100800 */
[----:B------:R-:W-:Y:S02]  /*8660*/  FMUL.FTZ R26, R26, c[0x0][0x320] ;  /* 0x0000c8001a1a7a20 */ /* 0x000fe40000410000 */
[----:B------:R-:W-:Y:S01]  /*8670*/  FMUL.FTZ R27, R27, c[0x0][0x320] ;  /* 0x0000c8001b1b7a20 */ /* 0x000fe20000410000 */
[----:B------:R4:W2:Y:S01]  /*8680*/  MUFU.TANH R141, R22 ;  /* 0x00000016008d7308 */ /* 0x0008a20000002400 */
[----:B------:R-:W-:Y:S04]  /*8690*/  HMMA.16816.F32 R48, R216, R10, R48 ;  /* 0x0000000ad830723c */ /* 0x000fe80000001830 */
[----:B-1----:R-:W-:Y:S01]  /*86a0*/  @P1 IADD3 R2, P2, R2, UR23, RZ ;  /* 0x0000001702021c10 */ /* 0x002fe2000ff5e0ff */
[----:B------:R-:W-:Y:S02]  /*86b0*/  FMUL.FTZ R28, R28, c[0x0][0x320] ;  /* 0x0000c8001c1c7a20 */ /* 0x000fe40000410000 */
[----:B------:R-:W-:Y:S01]  /*86c0*/  FMUL.FTZ R29, R29, c[0x0][0x320] ;  /* 0x0000c8001d1d7a20 */ /* 0x000fe20000410000 */
[----:B------:R-:W-:Y:S01]  /*86d0*/  @P1 IADD3.X R3, R3, UR24, RZ, P2, !PT ;  /* 0x0000001803031c10 */ /* 0x000fe200097fe4ff */
[----:B------:R1:W1:Y:S03]  /*86e0*/  MUFU.TANH R197, R24 ;  /* 0x0000001800c57308 */ /* 0x0002660000002400 */
[----:B------:R-:W-:Y:S01]  /*86f0*/  FMUL.FTZ R15, R17, c[0x0][0x320] ;  /* 0x0000c800110f7a20 */ /* 0x000fe20000410000 */
[----:B------:R2:W-:Y:S01]  /*8700*/  @P1 LDGSTS.E.BYPASS.LTC128B.128 [R243+0x5880], [R2.64], !P4 ;  /* 0x0588000002f31fae */ /* 0x0005e2000e101d54 */
[----:B------:R-:W-:Y:S02]  /*8710*/  FMUL.FTZ R30, R30, c[0x0][0x320] ;  /* 0x0000c8001e1e7a20 */ /* 0x000fe40000410000 */
[----:B------:R-:W-:Y:S02]  /*8720*/  FMUL.FTZ R31, R31, c[0x0][0x320] ;  /* 0x0000c8001f1f7a20 */ /* 0x000fe40000410000 */
[----:B----4-:R-:W-:Y:S01]  /*8730*/  FMUL.FTZ R21, R33, c[0x0][0x320] ;  /* 0x0000c80021157a20 */ /* 0x010fe20000410000 */
[----:B------:R4:W2:Y:S01]  /*8740*/  MUFU.TANH R143, R25 ;  /* 0x00000019008f7308 */ /* 0x0008a20000002400 */
[----:B------:R-:W-:Y:S01]  /*8750*/  FMUL.FTZ R19, R36, c[0x0][0x320] ;  /* 0x0000c80024137a20 */ /* 0x000fe20000410000 */
[----:B------:R2:W-:Y:S01]  /*8760*/  @P1 LDGSTS.E.BYPASS.LTC128B.128 [R243+0x7080], [R2.64+0x80], !P3 ;  /* 0x0708008002f31fae */ /* 0x0005e2000d901d54 */
[----:B------:R-:W-:Y:S02]  /*8770*/  FMUL.FTZ R14, R37, c[0x0][0x320] ;  /* 0x0000c800250e7a20 */ /* 0x000fe40000410000 */
[----:B------:R-:W-:Y:S02]  /*8780*/  FMUL.FTZ R22, R39, c[0x0][0x320] ;  /* 0x0000c80027167a20 */ /* 0x000fe40000410000 */
        /* <DEDUP_REMOVED lines=8> */
[----:B------:R1:W1:Y:S01]  /*8810*/  MUFU.TANH R213, R27 ;  /* 0x0000001b00d57308 */ /* 0x0002620000002400 */
[----:B------:R-:W-:Y:S02]  /*8820*/  FMUL.FTZ R9, R49, c[0x0][0x320] ;  /* 0x0000c80031097a20 */ /* 0x000fe40000410000 */
[----:B------:R-:W-:Y:S02]  /*8830*/  FMUL.FTZ R18, R50, c[0x0][0x320] ;  /* 0x0000c80032127a20 */ /* 0x000fe40000410000 */
[----:B----4-:R-:W-:Y:S02]  /*8840*/  FMUL.FTZ R25, R44, c[0x0][0x320] ;  /* 0x0000c8002c197a20 */ /* 0x010fe40000410000 */
[----:B------:R-:W-:Y:S03]  /*8850*/  FMUL.FTZ R13, R51, c[0x0][0x320] ;  /* 0x0000c800330d7a20 */ /* 0x000fe60000410000 */
[----:B------:R4:W2:Y:S01]  /*8860*/  MUFU.TANH R137, R28 ;  /* 0x0000001c00897308 */ /* 0x0008a20000002400 */
[----:B------:R-:W-:Y:S09]  /*8870*/  FMUL.FTZ R26, R41, c[0x0][0x320] ;  /* 0x0000c800291a7a20 */ /* 0x000ff20000410000 */
[----:B------:R4:W2:Y:S01]  /*8880*/  MUFU.TANH R136, R29 ;  /* 0x0000001d00887308 */ /* 0x0008a20000002400 */
[----:B-1----:R-:W-:Y:S09]  /*8890*/  FMUL.FTZ R27, R35, c[0x0][0x320] ;  /* 0x0000c800231b7a20 */ /* 0x002ff20000410000 */
[----:B------:R1:W1:Y:S01]  /*88a0*/  MUFU.TANH R202, R12 ;  /* 0x0000000c00ca7308 */ /* 0x0002620000002400 */
[----:B----4-:R-:W-:Y:S09]  /*88b0*/  FMUL.FTZ R28, R34, c[0x0][0x320] ;  /* 0x0000c800221c7a20 */ /* 0x010ff20000410000 */
[----:B------:R-:W4:Y:S01]  /*88c0*/  MUFU.TANH R16, R16 ;  /* 0x0000001000107308 */ /* 0x000f220000002400 */
[----:B------:R-:W-:Y:S09]  /*88d0*/  FMUL.FTZ R29, R40, c[0x0][0x320] ;  /* 0x0000c800281d7a20 */ /* 0x000ff20000410000 */
        /* <DEDUP_REMOVED lines=18> */
[----:B------:R-:W-:Y:S01]  /*8a00*/  @P1 IADD3 R6, P0, R2, UR23, RZ ;  /* 0x0000001702061c10 */ /* 0x000fe2000ff1e0ff */
[----:B------:R-:W-:Y:S06]  /*8a10*/  UIMAD UR23, UR13, -0x30, URZ ;  /* 0xffffffd00d1778a4 */ /* 0x000fec000f8e023f */
[----:B------:R-:W2:Y:S01]  /*8a20*/  MUFU.TANH R46, R46 ;  /* 0x0000002e002e7308 */ /* 0x000ea20000002400 */
[----:B------:R-:W-:Y:S01]  /*8a30*/  @P1 IADD3.X R7, R3, UR24, RZ, P0, !PT ;  /* 0x0000001803071c10 */ /* 0x000fe200087fe4ff */
[----:B------:R-:W1:Y:S01]  /*8a40*/  SHFL.IDX PT, R8, R4, RZ, 0x1c1f ;  /* 0x001c1fff04087589 */ /* 0x000e6200000e0000 */
[----:B------:R-:W-:Y:S02]  /*8a50*/  PLOP3.LUT P0, PT, PT, PT, UP1, 0x40, 0x0 ;  /* 0x000000000000781c */ /* 0x000fe40003f0e818 */
[----:B------:R-:W-:Y:S05]  /*8a60*/  MOV R0, UR23 ;  /* 0x0000001700007c02 */ /* 0x000fea0008000f00 */
[----:B------:R-:W1:Y:S01]  /*8a70*/  MUFU.TANH R47, R47 ;  /* 0x0000002f002f7308 */ /* 0x000e620000002400 */
[----:B------:R1:W-:Y:S08]  /*8a80*/  @P1 LDGSTS.E.BYPASS.LTC128B.128 [R243+0x6080], [R6.64], !P4 ;  /* 0x0608000006f31fae */ /* 0x0003f0000e101d54 */
[----:B------:R1:W-:Y:S01]  /*8a90*/  @P1 LDGSTS.E.BYPASS.LTC128B.128 [R243+0x7880], [R6.64+0x80], !P3 ;  /* 0x0788008006f31fae */ /* 0x0003e2000d901d54 */
[----:B------:R-:W1:Y:S07]  /*8aa0*/  MUFU.TANH R10, R10 ;  /* 0x0000000a000a7308 */ /* 0x000e6e0000002400 */
[----:B------:R-:W0:Y:S03]  /*8ab0*/  LDGDEPBAR ;  /* 0x00000000000079af */ /* 0x000e260000000000 */
[----:B------:R-:W2:Y:S01]  /*8ac0*/  MUFU.TANH R9, R9 ;  /* 0x0000000900097308 */ /* 0x000ea20000002400 */
[----:B---3--:R-:W-:Y:S09]  /*8ad0*/  IADD3 R0, -R32, 0x1, R0 ;  /* 0x0000000120007810 */ /* 0x008ff20007ffe100 */
[----:B------:R-:W3:Y:S01]  /*8ae0*/  MUFU.TANH R18, R18 ;  /* 0x0000001200127308 */ /* 0x000ee20000002400 */
[----:B-1----:R-:W-:Y:S09]  /*8af0*/  MOV R6, UR15 ;  /* 0x0000000f00067c02 */ /* 0x002ff20008000f00 */
[----:B------:R-:W1:Y:S01]  /*8b00*/  MUFU.TANH R13, R13 ;  /* 0x0000000d000d7308 */ /* 0x000e620000002400 */
[----:B------:R-:W-:Y:S04]  /*8b10*/  IADD3 R6, -R6, UR9, R0 ;  /* 0x0000000906067c10 */ /* 0x000fe8000fffe100 */
[C---:B------:R-:W-:Y:S02]  /*8b20*/  IADD3 R5, R6.reuse, c[0x0][0x328], RZ ;  /* 0x0000ca0006057a10 */ /* 0x040fe40007ffe0ff */
[----:B------:R-:W-:Y:S02]  /*8b30*/  IADD3 R6, R6, UR14, RZ ;  /* 0x0000000e06067c10 */ /* 0x000fe4000fffe0ff */
[----:B------:R-:W-:Y:S02]  /*8b40*/  IADD3 R2, R5, R8, RZ ;  /* 0x0000000805027210 */ /* 0x000fe40007ffe0ff */
[----:B------:R-:W-:Y:S01]  /*8b50*/  IADD3 R0, R8, R6, RZ ;  /* 0x0000000608007210 */ /* 0x000fe20007ffe0ff */
[----:B------:R-:W-:-:S05]  /*8b60*/  @P0 BRA `(.L_x_1027) ;  /* 0x0000019000000947 */ /* 0x000fca0003800000 */
[----:B--2-4-:R-:W-:Y:S01]  /*8b70*/  IMAD.U32 R3, RZ, RZ, UR15 ;  /* 0x0000000fff037e24 */ /* 0x014fe2000f8e00ff */
[----:B------:R-:W-:Y:S04]  /*8b80*/  BSSY B0, `(.L_x_1028) ;  /* 0x0000012000007945 */ /* 0x000fe80003800000 */
[----:B------:R-:W-:Y:S04]  /*8b90*/  IADD3 R3, -R3, UR9, R8 ;  /* 0x0000000903037c10 */ /* 0x000fe8000fffe108 */
        /* <DEDUP_REMOVED lines=11> */
.L_x_1029:
[----:B------:R-:W-:Y:S04]  /*8c50*/  MOV R7, c[0x0][0x32c] ;  /* 0x0000cb0000077a02 */ /* 0x000fe80000000f00 */
[----:B------:R-:W-:Y:S11]  /*8c60*/  ISETP.NE.AND P0, PT, R7, 0x1, PT ;  /* 0x000000010700780c */ /* 0x000ff60003f05270 */
[----:B------:R-:W-:Y:S02]  /*8c70*/  @!UPT UIADD3 URZ, URZ, URZ, URZ ;  /* 0x0000003f3f3ff290 */ /* 0x000fe4000fffe03f */
[----:B------:R-:W-:Y:S05]  /*8c80*/  @P0 IMAD.HI.U32 R7, R3, c[0x0][0x330], RZ ;  /* 0x0000cc0003070a27 */ /* 0x000fea00078e00ff */
[----:B------:R-:W-:Y:S02]  /*8c90*/  @P0 SHF.R.U32.HI R3, RZ, c[0x0][0x334], R7 ;  /* 0x0000cd00ff030a19 */ /* 0x000fe40000011607 */
.L_x_1030:
[----:B------:R-:W-:Y:S05]  /*8ca0*/  BSYNC B0 ;  /* 0x0000000000007941 */ /* 0x000fea0003800000 */
.L_x_1028:
[----:B------:R-:W-:Y:S05]  /*8cb0*/  IADD3 R7, -R32, UR23, RZ ;  /* 0x0000001720077c10 */ /* 0x000fea000fffe1ff */
[----:B------:R-:W-:Y:S05]  /*8cc0*/  IMAD R3, R3, c[0x0][0x32c], R7 ;  /* 0x0000cb0003037a24 */ /* 0x000fea00078e0207 */
[----:B------:R-:W-:Y:S02]  /*8cd0*/  IADD3 R7, R3, c[0x0][0x32c], RZ ;  /* 0x0000cb0003077a10 */ /* 0x000fe40007ffe0ff */
[----:B------:R-:W-:Y:S02]  /*8ce0*/  IMNMX R0, R0, R3, !PT ;  /* 0x0000000300007217 */ /* 0x000fe40007800200 */
[----:B------:R-:W-:Y:S02]  /*8cf0*/  IMNMX R2, R2, R7, PT ;  /* 0x0000000702027217 */ /* 0x000fe40003800200 */
.L_x_1027:
[----:B--2-4-:R-:W-:Y:S01]  /*8d00*/  UISETP.GE.AND UP2, UPT, UR23, 0x9, UPT ;  /* 0x000000091700788c */ /* 0x014fe2000bf46270 */
[----:B------:R-:W2:Y:S01]  /*8d10*/  SHFL.IDX PT, R3, R4, 0x1, 0x1c1f ;  /* 0x003c1f0004037f89 */ /* 0x000ea200000e0000 */
[----:B------:R-:W-:Y:S02]  /*8d20*/  UISETP.GE.AND UP0, UPT, UR23, 0x1, UPT ;  /* 0x000000011700788c */ /* 0x000fe4000bf06270 */
[----:B------:R-:W-:Y:S02]  /*8d30*/  UISETP.GE.AND UP3, UPT, UR23, 0x2, UPT ;  /* 0x000000021700788c */ /* 0x000fe4000bf66270 */
[----:B------:R-:W-:Y:S01]  /*8d40*/  PLOP3.LUT P0, PT, PT, PT, UP2, 0x40, 0x0 ;  /* 0x000000000000781c */ /* 0x000fe20003f0e828 */
[----:B------:R-:W-:Y:S01]  /*8d50*/  UISETP.GE.AND UP4, UPT, UR23, 0x1a, UPT ;  /* 0x0000001a1700788c */ /* 0x000fe2000bf86270 */
[----:B------:R-:W-:Y:S01]  /*8d60*/  PLOP3.LUT P2, PT, PT, PT, UP0, 0x40, 0x0 ;  /* 0x000000000000781c */ /* 0x000fe20003f4e808 */
[----:B------:R-:W-:Y:S01]  /*8d70*/  UISETP.GE.AND UP1, UPT, UR23, 0xa, UPT ;  /* 0x0000000a1700788c */ /* 0x000fe2000bf26270 */
[----:B------:R-:W-:Y:S01]  /*8d80*/  PLOP3.LUT P1, PT, PT, PT, UP3, 0x40, 0x0 ;  /* 0x000000000000781c */ /* 0x000fe20003f2e838 */
[----:B------:R-:W-:Y:S01]  /*8d90*/  UP2UR UR28, UPR, URZ, 0x1 ;  /* 0x000000013f1c7883 */ /* 0x000fe20008000000 */
[C---:B------:R-:W-:Y:S01]  /*8da0*/  ISETP.GT.AND P0, PT, R0.reuse, 0x8, P0 ;  /* 0x000000080000780c */ /* 0x040fe20000704270 */
[----:B------:R-:W-:Y:S01]  /*8db0*/  UISETP.GE.AND UP0, UPT, UR23, 0x11, UPT ;  /* 0x000000111700788c */ /* 0x000fe2000bf06270 */
[C---:B------:R-:W-:Y:S01]  /*8dc0*/  ISETP.GT.AND P2, PT, R0.reuse, RZ, P2 ;  /* 0x000000ff0000720c */ /* 0x040fe20001744270 */
[----:B------:R-:W-:Y:S01]  /*8dd0*/  UISETP.GE.AND UP6, UPT, UR23, 0x12, UPT ;  /* 0x000000121700788c */ /* 0x000fe2000bfc6270 */
[----:B------:R-:W-:Y:S01]  /*8de0*/  ISETP.GT.AND P1, PT, R0, 0x1, P1 ;  /* 0x000000010000780c */ /* 0x000fe20000f24270 */
[----:B------:R-:W-:Y:S01]  /*8df0*/  UISETP.GE.AND UP5, UPT, UR23, 0x19, UPT ;  /* 0x000000191700788c */ /* 0x000fe2000bfa6270 */
[C---:B------:R-:W-:Y:S01]  /*8e00*/  ISETP.LT.OR P0, PT, R2.reuse, 0x9, P0 ;  /* 0x000000090200780c */ /* 0x040fe20000701670 */
[----:B------:R-:W-:Y:S01]  /*8e10*/  UP2UR UR29, UPR, URZ, 0x40 ;  /* 0x000000403f1d7883 */ /* 0x000fe20008000000 */
[C---:B------:R-:W-:Y:S01]  /*8e20*/  ISETP.LT.OR P2, PT, R2.reuse, 0x1, P2 ;  /* 0x000000010200780c */ /* 0x040fe20001741670 */
[----:B------:R-:W-:Y:S01]  /*8e30*/  UP2UR UR27, UPR, URZ, 0x8 ;  /* 0x000000083f1b7883 */ /* 0x000fe20008000000 */
[----:B------:R-:W-:Y:S01]  /*8e40*/  ISETP.LT.OR P1, PT, R2, 0x2, P1 ;  /* 0x000000020200780c */ /* 0x000fe20000f21670 */
        /* <DEDUP_REMOVED lines=9> */
[----:B------:R-:W-:Y:S01]  /*8ee0*/  FSEL R12, R199, -INF , !P2 ;  /* 0xff800000c70c7808 */ /* 0x000fe20005000000 */
[----:B------:R-:W-:Y:S01]  /*8ef0*/  UISETP.GE.AND UP1, UPT, UR23, 0x29, UPT ;  /* 0x000000291700788c */ /* 0x000fe2000bf26270 */
[----:B------:R-:W-:Y:S01]  /*8f00*/  PLOP3.LUT P2, PT, PT, PT, UP6, 0x40, 0x0 ;  /* 0x000000000000781c */ /* 0x000fe20003f4e868 */
[----:B------:R-:W-:Y:S01]  /*8f10*/  UISETP.NE.AND UP6, UPT, UR16, URZ, UPT ;  /* 0x0000003f1000728c */ /* 0x000fe2000bfc5270 */
[----:B------:R-:W-:Y:S01]  /*8f20*/  FSEL R17, R198, -INF , !P1 ;  /* 0xff800000c6117808 */ /* 0x000fe20004800000 */
[----:B------:R-:W-:Y:S01]  /*8f30*/  UISETP.GE.AND UP0, UPT, UR23, 0x2a, UPT ;  /* 0x0000002a1700788c */ /* 0x000fe2000bf06270 */
[----:B------:R-:W-:Y:S02]  /*8f40*/  PLOP3.LUT P1, PT, PT, PT, UP5, 0x40, 0x0 ;  /* 0x000000000000781c */ /* 0x000fe40003f2e858 */
[C---:B------:R-:W-:Y:S02]  /*8f50*/  ISETP.GT.AND P0, PT, R0.reuse, 0x19, P0 ;  /* 0x000000190000780c */ /* 0x040fe40000704270 */
[C---:B------:R-:W-:Y:S02]  /*8f60*/  ISETP.GT.AND P6, PT, R0.reuse, 0x9, P6 ;  /* 0x000000090000780c */ /* 0x040fe400037c4270 */
[C---:B------:R-:W-:Y:S02]  /*8f70*/  ISETP.GT.AND P5, PT, R0.reuse, 0x10, P5 ;  /* 0x000000100000780c */ /* 0x040fe40002fa4270 */
[C---:B------:R-:W-:Y:S02]  /*8f80*/  ISETP.GT.AND P2, PT, R0.reuse, 0x11, P2 ;  /* 0x000000110000780c */ /* 0x040fe40001744270 */
[----:B------:R-:W-:Y:S02]  /*8f90*/  ISETP.GT.AND P1, PT, R0, 0x18, P1 ;  /* 0x000000180000780c */ /* 0x000fe40000f24270 */
[C---:B------:R-:W-:Y:S02]  /*8fa0*/  ISETP.LT.OR P0, PT, R2.reuse, 0x1a, P0 ;  /* 0x0000001a0200780c */ /* 0x040fe40000701670 */
[C---:B------:R-:W-:Y:S02]  /*8fb0*/  ISETP.LT.OR P6, PT, R2.reuse, 0xa, P6 ;  /* 0x0000000a0200780c */ /* 0x040fe400037c1670 */
[C---:B------:R-:W-:Y:S02]  /*8fc0*/  ISETP.LT.OR P5, PT, R2.reuse, 0x11, P5 ;  /* 0x000000110200780c */ /* 0x040fe40002fa1670 */
[C---:B------:R-:W-:Y:S02]  /*8fd0*/  ISETP.LT.OR P2, PT, R2.reuse, 0x12, P2 ;  /* 0x000000120200780c */ /* 0x040fe40001741670 */
[----:B------:R-:W-:Y:S02]  /*8fe0*/  ISETP.LT.OR P1, PT, R2, 0x19, P1 ;  /* 0x000000190200780c */ /* 0x000fe40000f21670 */
[----:B------:R-:W-:Y:S02]  /*8ff0*/  FSEL R206, R21, -INF , !P0 ;  /* 0xff80000015ce7808 */ /* 0x000fe40004000000 */
[----:B------:R-:W-:Y:S01]  /*9000*/  PLOP3.LUT P0, PT, PT, PT, UP6, 0x40, 0x0 ;  /* 0x000000000000781c */ /* 0x000fe20003f0e868 */
[----:B------:R-:W-:Y:S01]  /*9010*/  UISETP.NE.AND UP6, UPT, UR29, URZ, UPT ;  /* 0x0000003f1d00728c */ /* 0x000fe2000bfc5270 */
[----:B------:R-:W-:Y:S02]  /*9020*/  FSEL R15, R15, -INF , !P6 ;  /* 0xff8000000f0f7808 */ /* 0x000fe40007000000 */
[----:B------:R-:W-:Y:S02]  /*9030*/  PLOP3.LUT P6, PT, PT, PT, UP3, 0x40, 0x0 ;  /* 0x000000000000781c */ /* 0x000fe40003fce838 */
[----:B------:R-:W-:Y:S02]  /*9040*/  FSEL R198, R135, -INF , !P5 ;  /* 0xff80000087c67808 */ /* 0x000fe40006800000 */
[----:B------:R-:W-:Y:S02]  /*9050*/  PLOP3.LUT P5, PT, PT, PT, UP2, 0x40, 0x0 ;  /* 0x000000000000781c */ /* 0x000fe40003fae828 */
[----:B------:R-:W-:Y:S02]  /*9060*/  FSEL R199, R133, -INF , !P2 ;  /* 0xff80000085c77808 */ /* 0x000fe40005000000 */
[----:B------:R-:W-:Y:S02]  /*9070*/  PLOP3.LUT P2, PT, PT, PT, UP1, 0x40, 0x0 ;  /* 0x000000000000781c */ /* 0x000fe40003f4e818 */
[----:B------:R-:W-:Y:S02]  /*9080*/  FSEL R203, R23, -INF , !P1 ;  /* 0xff80000017cb7808 */ /* 0x000fe40004800000 */
[----:B------:R-:W-:Y:S02]  /*9090*/  PLOP3.LUT P1, PT, PT, PT, UP0, 0x40, 0x0 ;  /* 0x000000000000781c */ /* 0x000fe40003f2e808 */
[C---:B------:R-:W-:Y:S02]  /*90a0*/  ISETP.GT.AND P6, PT, R0.reuse, 0x20, P6 ;  /* 0x000000200000780c */ /* 0x040fe400037c4270 */
[C---:B------:R-:W-:Y:S02]  /*90b0*/  ISETP.GT.AND P5, PT, R0.reuse, 0x21, P5 ;  /* 0x000000210000780c */ /* 0x040fe40002fa4270 */
[C---:B------:R-:W-:Y:S02]  /*90c0*/  ISETP.GT.AND P2, PT, R0.reuse, 0x28, P2 ;  /* 0x000000280000780c */ /* 0x040fe40001744270 */
[----:B------:R-:W-:Y:S01]  /*90d0*/  ISETP.GT.AND P1, PT, R0, 0x29, P1 ;  /* 0x000000290000780c */ /* 0x000fe20000f24270 */
[--C-:B--2---:R-:W-:Y:S01]  /*90e0*/  IMAD.IADD R0, R6, 0x1, R3.reuse ;  /* 0x0000000106007824 */ /* 0x104fe200078e0203 */
[C---:B------:R-:W-:Y:S02]  /*90f0*/  ISETP.LT.OR P6, PT, R2.reuse, 0x21, P6 ;  /* 0x000000210200780c */ /* 0x040fe400037c1670 */
[C---:B------:R-:W-:Y:S02]  /*9100*/  ISETP.LT.OR P5, PT, R2.reuse, 0x22, P5 ;  /* 0x000000220200780c */ /* 0x040fe40002fa1670 */
[C---:B------:R-:W-:Y:S02]  /*9110*/  ISETP.LT.OR P2, PT, R2.reuse, 0x29, P2 ;  /* 0x000000290200780c */ /* 0x040fe40001741670 */
[----:B------:R-:W-:Y:S01]  /*9120*/  ISETP.LT.OR P1, PT, R2, 0x2a, P1 ;  /* 0x0000002a0200780c */ /* 0x000fe20000f21670 */
[----:B------:R-:W-:Y:S01]  /*9130*/  IMAD.IADD R2, R5, 0x1, R3 ;  /* 0x0000000105027824 */ /* 0x000fe200078e0203 */
[----:B------:R-:W-:Y:S02]  /*9140*/  FSEL R242, R19, -INF , !P6 ;  /* 0xff80000013f27808 */ /* 0x000fe40007000000 */
[----:B------:R-:W-:Y:S02]  /*9150*/  FSEL R245, R14, -INF , !P5 ;  /* 0xff8000000ef57808 */ /* 0x000fe40006800000 */
[----:B------:R-:W-:Y:S02]  /*9160*/  FSEL R250, R10, -INF , !P2 ;  /* 0xff8000000afa7808 */ /* 0x000fe40005000000 */
[----:B------:R-:W-:Y:S01]  /*9170*/  FSEL R251, R9, -INF , !P1 ;  /* 0xff80000009fb7808 */ /* 0x000fe20004800000 */
[----:B------:R-:W-:-:S05]  /*9180*/  @P0 BRA `(.L_x_1031) ;  /* 0x0000019000000947 */ /* 0x000fca0003800000 */
[----:B------:R-:W-:Y:S01]  /*9190*/  IMAD.U32 R7, RZ, RZ, UR15 ;  /* 0x0000000fff077e24 */ /* 0x000fe2000f8e00ff */
        /* <DEDUP_REMOVED lines=13> */
.L_x_1033:
[----:B------:R-:W-:Y:S04]  /*9270*/  MOV R7, c[0x0][0x32c] ;  /* 0x0000cb0000077a02 */ /* 0x000fe80000000f00 */
[----:B------:R-:W-:Y:S11]  /*9280*/  ISETP.NE.AND P0, PT, R7, 0x1, PT ;  /* 0x000000010700780c */ /* 0x000ff60003f05270 */
[----:B------:R-:W-:Y:S02]  /*9290*/  @!UPT UIADD3 URZ, URZ, URZ, URZ ;  /* 0x0000003f3f3ff290 */ /* 0x000fe4000fffe03f */
[----:B------:R-:W-:Y:S05]  /*92a0*/  @P0 IMAD.HI.U32 R7, R3, c[0x0][0x330], RZ ;  /* 0x0000cc0003070a27 */ /* 0x000fea00078e00ff */
[----:B------:R-:W-:Y:S02]  /*92b0*/  @P0 SHF.R.U32.HI R3, RZ, c[0x0][0x334], R7 ;  /* 0x0000cd00ff030a19 */ /* 0x000fe40000011607 */
.L_x_1034:
[----:B------:R-:W-:Y:S05]  /*92c0*/  BSYNC B0 ;  /* 0x0000000000007941 */ /* 0x000fea0003800000 */
.L_x_1032:
[----:B------:R-:W-:Y:S05]  /*92d0*/  IADD3 R7, -R32, UR23, RZ ;  /* 0x0000001720077c10 */ /* 0x000fea000fffe1ff */
[----:B------:R-:W-:Y:S05]  /*92e0*/  IMAD R3, R3, c[0x0][0x32c], R7 ;  /* 0x0000cb0003037a24 */ /* 0x000fea00078e0207 */
[----:B------:R-:W-:Y:S02]  /*92f0*/  IADD3 R7, R3, c[0x0][0x32c], RZ ;  /* 0x0000cb0003077a10 */ /* 0x000fe40007ffe0ff */
[----:B------:R-:W-:Y:S02]  /*9300*/  IMNMX R0, R0, R3, !PT ;  /* 0x0000000300007217 */ /* 0x000fe40007800200 */
[----:B------:R-:W-:Y:S02]  /*9310*/  IMNMX R2, R2, R7, PT ;  /* 0x0000000702027217 */ /* 0x000fe40003800200 */
.L_x_1031:
[----:B------:R-:W-:Y:S01]  /*9320*/  UP2UR UR31, UPR, URZ, 0x4 ;  /* 0x000000043f1f7883 */ /* 0x000fe20008000000 */
[----:B------:R-:W2:Y:S01]  /*9330*/  SHFL.IDX PT, R3, R4, 0x2, 0x1c1f ;  /* 0x005c1f0004037f89 */ /* 0x000ea200000e0000 */
[----:B------:R-:W-:Y:S02]  /*9340*/  UISETP.NE.AND UP2, UPT, UR26, URZ, UPT ;  /* 0x0000003f1a00728c */ /* 0x000fe4000bf45270 */
[----:B------:R-:W-:Y:S02]  /*9350*/  UP2UR UR33, UPR, URZ, 0x10 ;  /* 0x000000103f217883 */ /* 0x000fe40008000000 */
[----:B------:R-:W-:Y:S02]  /*9360*/  UISETP.NE.AND UP4, UPT, UR28, URZ, UPT ;  /* 0x0000003f1c00728c */ /* 0x000fe4000bf85270 */
[----:B------:R-:W-:Y:S01]  /*9370*/  PLOP3.LUT P0, PT, PT, PT, UP2, 0x40, 0x0 ;  /* 0x000000000000781c */ /* 0x000fe20003f0e828 */
[----:B------:R-:W-:Y:S02]  /*9380*/  UP2UR UR32, UPR, URZ, 0x8 ;  /* 0x000000083f207883 */ /* 0x000fe40008000000 */
[----:B------:R-:W-:Y:S01]  /*9390*/  UISETP.NE.AND UP3, UPT, UR27, URZ, UPT ;  /* 0x0000003f1b00728c */ /* 0x000fe2000bf65270 */
[----:B------:R-:W-:Y:S01]  /*93a0*/  PLOP3.LUT P2, PT, PT, PT, UP4, 0x40, 0x0 ;  /* 0x000000000000781c */ /* 0x000fe20003f4e848 */
[----:B------:R-:W-:Y:S01]  /*93b0*/  UISETP.NE.AND UP4, UPT, UR33, URZ, UPT ;  /* 0x0000003f2100728c */ /* 0x000fe2000bf85270 */
[C---:B------:R-:W-:Y:S01]  /*93c0*/  ISETP.GT.AND P0, PT, R0.reuse, 0x8, P0 ;  /* 0x000000080000780c */ /* 0x040fe20000704270 */
[----:B------:R-:W-:Y:S01]  /*93d0*/  UP2UR UR30, UPR, URZ, 0x2 ;  /* 0x000000023f1e7883 */ /* 0x000fe20008000000 */
[----:B------:R-:W-:Y:S01]  /*93e0*/  ISETP.GT.AND P2, PT, R0, RZ, P2 ;  /* 0x000000ff0000720c */ /* 0x000fe20001744270 */
[----:B------:R-:W-:Y:S01]  /*93f0*/  UISETP.NE.AND UP1, UPT, UR25, URZ, UPT ;  /* 0x0000003f1900728c */ /* 0x000fe2000bf25270 */
[----:B------:R-:W-:Y:S01]  /*9400*/  PLOP3.LUT P1, PT, PT, PT, UP3, 0x40, 0x0 ;  /* 0x000000000000781c */ /* 0x000fe20003f2e838 */
[----:B------:R-:W-:Y:S01]  /*9410*/  UP2UR UR29, UPR, URZ, 0x1 ;  /* 0x000000013f1d7883 */ /* 0x000fe20008000000 */
[----:B------:R-:W-:Y:S01]  /*9420*/  ISETP.LT.OR P0, PT, R2, 0x9, P0 ;  /* 0x000000090200780c */ /* 0x000fe20000701670 */
[----:B------:R-:W-:Y:S01]  /*9430*/  UISETP.NE.AND UP0, UPT, UR24, URZ, UPT ;  /* 0x0000003f1800728c */ /* 0x000fe2000bf05270 */
[----:B------:R-:W-:Y:S01]  /*9440*/  ISETP.GT.AND P1, PT, R0, 0x1, P1 ;  /* 0x000000010000780c */ /* 0x000fe20000f24270 */
[----:B------:R-:W-:Y:S01]  /*9450*/  UISETP.NE.AND UP3, UPT, UR32, URZ, UPT ;  /* 0x0000003f2000728c */ /* 0x000fe2000bf65270 */
[C---:B------:R-:W-:Y:S01]  /*9460*/  ISETP.LT.OR P2, PT, R2.reuse, 0x1, P2 ;  /* 0x000000010200780c */ /* 0x040fe20001741670 */
[----:B------:R-:W-:Y:S01]  /*9470*/  UISETP.NE.AND UP2, UPT, UR31, URZ, UPT ;  /* 0x0000003f1f00728c */ /* 0x000fe2000bf45270 */
[----:B------:R-:W-:Y:S02]  /*9480*/  ISETP.LT.OR P1, PT, R2, 0x2, P1 ;  /* 0x000000020200780c */ /* 0x000fe40000f21670 */
[----:B------:R-:W-:Y:S02]  /*9490*/  FSEL R14, R142, -INF , !P0 ;  /* 0xff8000008e0e7808 */ /* 0x000fe40004000000 */
[----:B------:R-:W-:Y:S02]  /*94a0*/  PLOP3.LUT P0, PT, PT, PT, UP4, 0x40, 0x0 ;  /* 0x000000000000781c */ /* 0x000fe40003f0e848 */
[----:B------:R-:W-:Y:S01]  /*94b0*/  PLOP3.LUT P6, PT, PT, PT, UP1, 0x40, 0x0 ;  /* 0x000000000000781c */ /* 0x000fe20003fce818 */
[----:B------:R-:W-:Y:S01]  /*94c0*/  UISETP.NE.AND UP1, UPT, UR30, URZ, UPT ;  /* 0x0000003f1e00728c */ /* 0x000fe2000bf25270 */
[----:B------:R-:W-:Y:S01]  /*94d0*/  PLOP3.LUT P5, PT, PT, PT, UP0, 0x40, 0x0 ;  /* 0x000000000000781c */ /* 0x000fe20003fae808 */
[----:B------:R-:W-:Y:S01]  /*94e0*/  UISETP.NE.AND UP0, UPT, UR29, URZ, UPT ;  /* 0x0000003f1d00728c */ /* 0x000fe2000bf05270 */
[----:B------:R-:W-:Y:S01]  /*94f0*/  FSEL R8, R204, -INF , !P2 ;  /* 0xff800000cc087808 */ /* 0x000fe20005000000 */
[----:B------:R-:W-:Y:S01]  /*9500*/  UP2UR UR29, UPR, URZ, 0x40 ;  /* 0x000000403f1d7883 */ /* 0x000fe20008000000 */
[----:B------:R-:W-:Y:S01]  /*9510*/  PLOP3.LUT P2, PT, PT, PT, UP6, 0x40, 0x0 ;  /* 0x000000000000781c */ /* 0x000fe20003f4e868 */
[----:B------:R-:W-:Y:S01]  /*9520*/  UISETP.NE.AND UP6, UPT, UR16, URZ, UPT ;  /* 0x0000003f1000728c */ /* 0x000fe2000bfc5270 */
[----:B------:R-:W-:Y:S02]  /*9530*/  FSEL R11, R200, -INF , !P1 ;  /* 0xff800000c80b7808 */ /* 0x000fe40004800000 */
        /* <DEDUP_REMOVED lines=34> */
[----:B---3--:R-:W-:Y:S02]  /*9760*/  FSEL R247, R18, -INF , !P2 ;  /* 0xff80000012f77808 */ /* 0x008fe40005000000 */
[----:B-1----:R-:W-:Y:S01]  /*9770*/  FSEL R249, R13, -INF , !P1 ;  /* 0xff8000000df97808 */ /* 0x002fe20004800000 */
        /* <DEDUP_REMOVED lines=15> */
.L_x_1037:
[----:B------:R-:W-:Y:S04]  /*9870*/  MOV R7, c[0x0][0x32c] ;  /* 0x0000cb0000077a02 */ /* 0x000fe80000000f00 */
[----:B------:R-:W-:Y:S11]  /*9880*/  ISETP.NE.AND P0, PT, R7, 0x1, PT ;  /* 0x000000010700780c */ /* 0x000ff60003f05270 */
[----:B------:R-:W-:Y:S02]  /*9890*/  @!UPT UIADD3 URZ, URZ, URZ, URZ ;  /* 0x0000003f3f3ff290 */ /* 0x000fe4000fffe03f */
[----:B------:R-:W-:Y:S05]  /*98a0*/  @P0 IMAD.HI.U32 R7, R3, c[0x0][0x330], RZ ;  /* 0x0000cc0003070a27 */ /* 0x000fea00078e00ff */
[----:B------:R-:W-:Y:S02]  /*98b0*/  @P0 SHF.R.U32.HI R3, RZ, c[0x0][0x334], R7 ;  /* 0x0000cd00ff030a19 */ /* 0x000fe40000011607 */
.L_x_1038:
[----:B------:R-:W-:Y:S05]  /*98c0*/  BSYNC B0 ;  /* 0x0000000000007941 */ /* 0x000fea0003800000 */
.L_x_1036:
[----:B------:R-:W-:Y:S05]  /*98d0*/  IADD3 R7, -R32, UR23, RZ ;  /* 0x0000001720077c10 */ /* 0x000fea000fffe1ff */
[----:B------:R-:W-:Y:S05]  /*98e0*/  IMAD R3, R3, c[0x0][0x32c], R7 ;  /* 0x0000cb0003037a24 */ /* 0x000fea00078e0207 */
[----:B------:R-:W-:Y:S02]  /*98f0*/  IADD3 R7, R3, c[0x0][0x32c], RZ ;  /* 0x0000cb0003077a10 */ /* 0x000fe40007ffe0ff */
[----:B------:R-:W-:Y:S02]  /*9900*/  IMNMX R0, R0, R3, !PT ;  /* 0x0000000300007217 */ /* 0x000fe40007800200 */
[----:B------:R-:W-:Y:S02]  /*9910*/  IMNMX R2, R2, R7, PT ;  /* 0x0000000702027217 */ /* 0x000fe40003800200 */
.L_x_1035:
[----:B------:R-:W-:Y:S01]  /*9920*/  UP2UR UR31, UPR, URZ, 0x4 ;  /* 0x000000043f1f7883 */ /* 0x000fe20008000000 */
[----:B------:R-:W1:Y:S01]  /*9930*/  SHFL.IDX PT, R3, R4, 0x3, 0x1c1f ;  /* 0x007c1f0004037f89 */ /* 0x000e6200000e0000 */
        /* <DEDUP_REMOVED lines=58> */
[--C-:B-1----:R-:W-:Y:S01]  /*9ce0*/  IMAD.IADD R0, R6, 0x1, R3.reuse ;  /* 0x0000000106007824 */ /* 0x102fe200078e0203 */
        /* <DEDUP_REMOVED lines=24> */
.L_x_1041:
[----:B------:R-:W-:Y:S04]  /*9e70*/  MOV R4, c[0x0][0x32c] ;  /* 0x0000cb0000047a02 */ /* 0x000fe80000000f00 */
[----:B------:R-:W-:Y:S11]  /*9e80*/  ISETP.NE.AND P0, PT, R4, 0x1, PT ;  /* 0x000000010400780c */ /* 0x000ff60003f05270 */
[----:B------:R-:W-:Y:S02]  /*9e90*/  @!UPT UIADD3 URZ, URZ, URZ, URZ ;  /* 0x0000003f3f3ff290 */ /* 0x000fe4000fffe03f */
[----:B------:R-:W-:Y:S05]  /*9ea0*/  @P0 IMAD.HI.U32 R4, R3, c[0x0][0x330], RZ ;  /* 0x0000cc0003040a27 */ /* 0x000fea00078e00ff */
[----:B------:R-:W-:Y:S02]  /*9eb0*/  @P0 SHF.R.U32.HI R3, RZ, c[0x0][0x334], R4 ;  /* 0x0000cd00ff030a19 */ /* 0x000fe40000011604 */
.L_x_1042:
[----:B------:R-:W-:Y:S05]  /*9ec0*/  BSYNC B0 ;  /* 0x0000000000007941 */ /* 0x000fea0003800000 */
.L_x_1040:
[----:B------:R-:W-:Y:S05]  /*9ed0*/  IADD3 R4, -R32, UR23, RZ ;  /* 0x0000001720047c10 */ /* 0x000fea000fffe1ff */
[----:B------:R-:W-:Y:S05]  /*9ee0*/  IMAD R3, R3, c[0x0][0x32c], R4 ;  /* 0x0000cb0003037a24 */ /* 0x000fea00078e0204 */
[----:B------:R-:W-:Y:S02]  /*9ef0*/  IADD3 R4, R3, c[0x0][0x32c], RZ ;  /* 0x0000cb0003047a10 */ /* 0x000fe40007ffe0ff */
[----:B------:R-:W-:Y:S02]  /*9f00*/  IMNMX R0, R0, R3, !PT ;  /* 0x0000000300007217 */ /* 0x000fe40007800200 */
[----:B------:R-:W-:Y:S02]  /*9f10*/  IMNMX R2, R2, R4, PT ;  /* 0x0000000402027217 */ /* 0x000fe40003800200 */
.L_x_1039:
[----:B------:R-:W-:Y:S01]  /*9f20*/  FMNMX.FTZ R3, R8, R134, !PT ;  /* 0x0000008608037209 */ /* 0x000fe20007810000 */
        /* <DEDUP_REMOVED lines=20> */
[----:B------:R-:W-:Y:S01]  /*a070*/  LDSM.16.MT88.4 R36, [R226+0x2080] ;  /* 0x00208000e224783b */ /* 0x000fe20000004200 */
[----:B------:R-:W-:Y:S02]  /*a080*/  FMNMX.FTZ R137, R199, R137, !PT ;  /* 0x00000089c7897209 */ /* 0x000fe40007810000 */
        /* <DEDUP_REMOVED lines=12> */
[----:B------:R-:W-:Y:S01]  /*a150*/  PLOP3.LUT P6, PT, PT, PT, UP4, 0x40, 0x0 ;  /* 0x000000000000781c */ /* 0x000fe20003fce848 */
[----:B------:R-:W1:Y:S01]  /*a160*/  SHFL.BFLY PT, R18, R3, 0x2, 0x1f ;  /* 0x0c401f0003127f89 */ /* 0x000e6200000e0000 */
[----:B------:R-:W-:Y:S01]  /*a170*/  PLOP3.LUT P5, PT, PT, PT, UP3, 0x40, 0x0 ;  /* 0x000000000000781c */ /* 0x000fe20003fae838 */
[----:B------:R-:W-:Y:S01]  /*a180*/  UISETP.NE.AND UP4, UPT, UR23, URZ, UPT ;  /* 0x0000003f1700728c */ /* 0x000fe2000bf85270 */
[C---:B------:R-:W-:Y:S01]  /*a190*/  ISETP.GT.AND P6, PT, R0.reuse, RZ, P6 ;  /* 0x000000ff0000720c */ /* 0x040fe200037c4270 */
[----:B------:R-:W-:Y:S01]  /*a1a0*/  UISETP.NE.AND UP3, UPT, UR28, URZ, UPT ;  /* 0x0000003f1c00728c */ /* 0x000fe2000bf65270 */
[----:B------:R-:W-:Y:S02]  /*a1b0*/  ISETP.GT.AND P5, PT, R0, 0x1, P5 ;  /* 0x000000010000780c */ /* 0x000fe40002fa4270 */
[----:B------:R-:W-:Y:S01]  /*a1c0*/  PLOP3.LUT P2, PT, PT, PT, UP2, 0x40, 0x0 ;  /* 0x000000000000781c */ /* 0x000fe20003f4e828 */
[----:B------:R-:W2:Y:S01]  /*a1d0*/  SHFL.BFLY PT, R6, R137, 0x2, 0x1f ;  /* 0x0c401f0089067f89 */ /* 0x000ea200000e0000 */
[C---:B------:R-:W-:Y:S01]  /*a1e0*/  ISETP.LT.OR P6, PT, R2.reuse, 0x1, P6 ;  /* 0x000000010200780c */ /* 0x040fe200037c1670 */
[----:B------:R-:W-:Y:S01]  /*a1f0*/  UISETP.NE.AND UP2, UPT, UR27, URZ, UPT ;  /* 0x0000003f1b00728c */ /* 0x000fe2000bf45270 */
[----:B------:R-:W-:Y:S02]  /*a200*/  ISETP.LT.OR P5, PT, R2, 0x2, P5 ;  /* 0x000000020200780c */ /* 0x000fe40002fa1670 */
[----:B------:R-:W-:Y:S02]  /*a210*/  FSEL R5, R214, -INF , !P6 ;  /* 0xff800000d6057808 */ /* 0x000fe40007000000 */
[----:B------:R-:W-:Y:S02]  /*a220*/  ISETP.GT.AND P2, PT, R0, 0x8, P2 ;  /* 0x000000080000780c */ /* 0x000fe40001744270 */
[----:B------:R-:W-:Y:S01]  /*a230*/  PLOP3.LUT P1, PT, PT, PT, UP1, 0x40, 0x0 ;  /* 0x000000000000781c */ /* 0x000fe20003f2e818 */
[----:B------:R-:W-:Y:S01]  /*a240*/  UISETP.NE.AND UP1, UPT, UR26, URZ, UPT ;  /* 0x0000003f1a00728c */ /* 0x000fe2000bf25270 */
[----:B------:R-:W-:Y:S02]  /*a250*/  FSEL R20, R212, -INF , !P5 ;  /* 0xff800000d4147808 */ /* 0x000fe40006800000 */
[----:B------:R-:W-:Y:S02]  /*a260*/  FMNMX.FTZ R4, R7, R138, !PT ;  /* 0x0000008a07047209 */ /* 0x000fe40007810000 */
[----:B------:R-:W-:Y:S02]  /*a270*/  ISETP.GT.AND P1, PT, R0, 0x9, P1 ;  /* 0x000000090000780c */ /* 0x000fe40000f24270 */
[----:B------:R-:W-:Y:S01]  /*a280*/  PLOP3.LUT P0, PT, PT, PT, UP0, 0x40, 0x0 ;  /* 0x000000000000781c */ /* 0x000fe20003f0e808 */
[----:B------:R-:W-:Y:S01]  /*a290*/  UISETP.NE.AND UP0, UPT, UR25, URZ, UPT ;  /* 0x0000003f1900728c */ /* 0x000fe2000bf05270 */
[----:B------:R-:W-:Y:S02]  /*a2a0*/  ISETP.LT.OR P2, PT, R2, 0x9, P2 ;  /* 0x000000090200780c */ /* 0x000fe40001741670 */
[----:B------:R-:W-:Y:S02]  /*a2b0*/  FMNMX.FTZ R4, R10, R4, !PT ;  /* 0x000000040a047209 */ /* 0x000fe40007810000 */
[----:B------:R-:W-:Y:S02]  /*a2c0*/  ISETP.GT.AND P0, PT, R0, 0x10, P0 ;  /* 0x000000100000780c */ /* 0x000fe40000704270 */
[----:B-1----:R-:W-:Y:S02]  /*a2d0*/  FMNMX.FTZ R3, R3, R18, !PT ;  /* 0x0000001203037209 */ /* 0x002fe40007810000 */
[----:B--2---:R-:W-:Y:S02]  /*a2e0*/  FMNMX.FTZ R137, R137, R6, !PT ;  /* 0x0000000689897209 */ /* 0x004fe40007810000 */
[----:B------:R-:W-:Y:S01]  /*a2f0*/  FSEL R18, R220, -INF , !P2 ;  /* 0xff800000dc127808 */ /* 0x000fe20005000000 */
[----:B------:R-:W1:Y:S01]  /*a300*/  SHFL.BFLY PT, R136, R3, 0x1, 0x1f ;  /* 0x0c201f0003887f89 */ /* 0x000e6200000e0000 */
[----:B------:R-:W-:Y:S02]  /*a310*/  PLOP3.LUT P6, PT, PT, PT, UP6, 0x40, 0x0 ;  /* 0x000000000000781c */ /* 0x000fe40003fce868 */
[C---:B------:R-:W-:Y:S02]  /*a320*/  ISETP.LT.OR P1, PT, R2.reuse, 0xa, P1 ;  /* 0x0000000a0200780c */ /* 0x040fe40000f21670 */
[----:B------:R-:W-:Y:S02]  /*a330*/  ISETP.LT.OR P0, PT, R2, 0x11, P0 ;  /* 0x000000110200780c */ /* 0x000fe40000701670 */
[----:B------:R-:W-:Y:S01]  /*a340*/  FMNMX.FTZ R4, R9, R4, !PT ;  /* 0x0000000409047209 */ /* 0x000fe20007810000 */
[----:B------:R-:W2:Y:S01]  /*a350*/  SHFL.BFLY PT, R6, R137, 0x1, 0x1f ;  /* 0x0c201f0089067f89 */ /* 0x000ea200000e0000 */
[C---:B------:R-:W-:Y:S02]  /*a360*/  ISETP.GT.AND P6, PT, R0.reuse, 0x11, P6 ;  /* 0x000000110000780c */ /* 0x040fe400037c4270 */
[----:B------:R-:W-:Y:S02]  /*a370*/  PLOP3.LUT P5, PT, PT, PT, UP5, 0x40, 0x0 ;  /* 0x000000000000781c */ /* 0x000fe40003fae858 */
[----:B------:R-:W-:Y:S02]  /*a380*/  FSEL R197, R215, -INF , !P0 ;  /* 0xff800000d7c57808 */ /* 0x000fe40004000000 */
[----:B------:R-:W-:Y:S02]  /*a390*/  FMNMX.FTZ R4, R13, R4, !PT ;  /* 0x000000040d047209 */ /* 0x000fe40007810000 */
[----:B------:R-:W-:Y:S02]  /*a3a0*/  ISETP.GT.AND P5, PT, R0, 0x18, P5 ;  /* 0x000000180000780c */ /* 0x000fe40002fa4270 */
[----:B------:R-:W-:Y:S02]  /*a3b0*/  PLOP3.LUT P0, PT, PT, PT, UP3, 0x40, 0x0 ;  /* 0x000000000000781c */ /* 0x000fe40003f0e838 */
[----:B------:R-:W-:Y:S02]  /*a3c0*/  ISETP.LT.OR P6, PT, R2, 0x12, P6 ;  /* 0x000000120200780c */ /* 0x000fe400037c1670 */
[----:B------:R-:W-:Y:S02]  /*a3d0*/  ISETP.GT.AND P0, PT, R0, 0x20, P0 ;  /* 0x000000200000780c */ /* 0x000fe40000704270 */
[----:B-1----:R-:W-:Y:S02]  /*a3e0*/  FMNMX.FTZ R136, R3, R136, !PT ;  /* 0x0000008803887209 */ /* 0x002fe40007810000 */
[----:B------:R-:W-:Y:S02]  /*a3f0*/  FMNMX.FTZ R3, R5, R139, !PT ;  /* 0x0000008b05037209 */ /* 0x000fe40007810000 */
[----:B------:R-:W-:Y:S01]  /*a400*/  FMNMX.FTZ R4, R204, R4, !PT ;  /* 0x00000004cc047209 */ /* 0x000fe20007810000 */
[----:B------:R-:W-:Y:S01]  /*a410*/  FMUL.FTZ R142, R136, c[0x0][0x2d0] ;  /* 0x0000b400888e7a20 */ /* 0x000fe20000410000 */
[----:B------:R-:W-:Y:S02]  /*a420*/  FMNMX.FTZ R3, R20, R3, !PT ;  /* 0x0000000314037209 */ /* 0x000fe40007810000 */
[----:B--2---:R-:W-:Y:S02]  /*a430*/  FMNMX.FTZ R137, R137, R6, !PT ;  /* 0x0000000689897209 */ /* 0x004fe40007810000 */
[----:B------:R-:W-:Y:S02]  /*a440*/  FSEL R6, R221, -INF , !P1 ;  /* 0xff800000dd067808 */ /* 0x000fe40004800000 */
[----:B------:R-:W-:Y:S01]  /*a450*/  FMNMX.FTZ R3, R18, R3, !PT ;  /* 0x0000000312037209 */ /* 0x000fe20007810000 */
[----:B------:R-:W-:Y:S01]  /*a460*/  FMUL.FTZ R141, R137, c[0x0][0x2d0] ;  /* 0x0000b400898d7a20 */ /* 0x000fe20000410000 */
[----:B------:R-:W-:Y:S02]  /*a470*/  PLOP3.LUT P1, PT, PT, PT, UP4, 0x40, 0x0 ;  /* 0x000000000000781c */ /* 0x000fe40003f2e848 */
[----:B------:R-:W-:Y:S02]  /*a480*/  FMNMX.FTZ R3, R6, R3, !PT ;  /* 0x0000000306037209 */ /* 0x000fe40007810000 */
[----:B------:R-:W-:Y:S02]  /*a490*/  ISETP.GT.AND P1, PT, R0, 0x19, P1 ;  /* 0x000000190000780c */ /* 0x000fe40000f24270 */
[----:B------:R-:W-:Y:S02]  /*a4a0*/  FMNMX.FTZ R3, R197, R3, !PT ;  /* 0x00000003c5037209 */ /* 0x000fe40007810000 */
[----:B------:R-:W-:Y:S02]  /*a4b0*/  FSEL R201, R213, -INF , !P6 ;  /* 0xff800000d5c97808 */ /* 0x000fe40007000000 */
[----:B------:R-:W-:Y:S02]  /*a4c0*/  ISETP.LT.OR P5, PT, R2, 0x19, P5 ;  /* 0x000000190200780c */ /* 0x000fe40002fa1670 */
[----:B------:R-:W-:Y:S02]  /*a4d0*/  FMNMX.FTZ R4, R209, R4, !PT ;  /* 0x00000004d1047209 */ /* 0x000fe40007810000 */
[----:B------:R-:W-:Y:S02]  /*a4e0*/  FSEL R202, R30, -INF , !P5 ;  /* 0xff8000001eca7808 */ /* 0x000fe40006800000 */
[----:B------:R-:W-:Y:S02]  /*a4f0*/  FMNMX.FTZ R3, R201, R3, !PT ;  /* 0x00000003c9037209 */ /* 0x000fe40007810000 */
[----:B------:R-:W-:Y:S02]  /*a500*/  PLOP3.LUT P6, PT, PT, PT, UP2, 0x40, 0x0 ;  /* 0x000000000000781c */ /* 0x000fe40003fce828 */
[C---:B------:R-:W-:Y:S02]  /*a510*/  ISETP.LT.OR P1, PT, R2.reuse, 0x1a, P1 ;  /* 0x0000001a0200780c */ /* 0x040fe40000f21670 */
[----:B------:R-:W-:Y:S02]  /*a520*/  ISETP.LT.OR P0, PT, R2, 0x21, P0 ;  /* 0x000000210200780c */ /* 0x000fe40000701670 */
[----:B------:R-:W-:Y:S02]  /*a530*/  FMNMX.FTZ R3, R202, R3, !PT ;  /* 0x00000003ca037209 */ /* 0x000fe40007810000 */
[----:B------:R-:W-:Y:S02]  /*a540*/  FSEL R208, R31, -INF , !P1 ;  /* 0xff8000001fd07808 */ /* 0x000fe40004800000 */
[----:B------:R-:W-:Y:S02]  /*a550*/  FSEL R213, R42, -INF , !P0 ;  /* 0xff8000002ad57808 */ /* 0x000fe40004000000 */
[----:B------:R-:W-:Y:S02]  /*a560*/  ISETP.GT.AND P6, PT, R0, 0x21, P6 ;  /* 0x000000210000780c */ /* 0x000fe400037c4270 */
[----:B------:R-:W-:Y:S02]  /*a570*/  FMNMX.FTZ R4, R210, R4, !PT ;  /* 0x00000004d2047209 */ /* 0x000fe40007810000 */
[----:B------:R-:W-:Y:S02]  /*a580*/  PLOP3.LUT P5, PT, PT, PT, UP1, 0x40, 0x0 ;  /* 0x000000000000781c */ /* 0x000fe40003fae818 */
[----:B------:R-:W-:Y:S01]  /*a590*/  PLOP3.LUT P0, PT, PT, PT, UP0, 0x40, 0x0 ;  /* 0x000000000000781c */ /* 0x000fe20003f0e808 */
[----:B------:R-:W-:Y:S01]  /*a5a0*/  UISETP.GT.AND UP0, UPT, UR13, UR22, UPT ;  /* 0x000000160d00728c */ /* 0x000fe2000bf04270 */
[----:B------:R-:W-:Y:S01]  /*a5b0*/  FMNMX.FTZ R4, R211, R4, !PT ;  /* 0x00000004d3047209 */ /* 0x000fe20007810000 */
[----:B------:R-:W-:Y:S01]  /*a5c0*/  UIADD3 UR13, UR13, -0x1, URZ ;  /* 0xffffffff0d0d7890 */ /* 0x000fe2000fffe03f */
[C---:B------:R-:W-:Y:S02]  /*a5d0*/  ISETP.GT.AND P5, PT, R0.reuse, 0x28, P5 ;  /* 0x000000280000780c */ /* 0x040fe40002fa4270 */
[----:B------:R-:W-:Y:S02]  /*a5e0*/  ISETP.GT.AND P0, PT, R0, 0x29, P0 ;  /* 0x000000290000780c */ /* 0x000fe40000704270 */
[----:B------:R-:W-:Y:S02]  /*a5f0*/  FMNMX.FTZ R0, R208, R3, !PT ;  /* 0x00000003d0007209 */ /* 0x000fe40007810000 */
[C---:B------:R-:W-:Y:S02]  /*a600*/  ISETP.LT.OR P6, PT, R2.reuse, 0x22, P6 ;  /* 0x000000220200780c */ /* 0x040fe400037c1670 */
[----:B------:R-:W-:Y:S02]  /*a610*/  ISETP.LT.OR P5, PT, R2, 0x29, P5 ;  /* 0x000000290200780c */ /* 0x000fe40002fa1670 */
[----:B------:R-:W-:Y:S02]  /*a620*/  FSEL R212, R43, -INF , !P6 ;  /* 0xff8000002bd47808 */ /* 0x000fe40007000000 */
[----:B------:R-:W-:Y:S02]  /*a630*/  FMNMX.FTZ R0, R213, R0, !PT ;  /* 0x00000000d5007209 */ /* 0x000fe40007810000 */
[----:B------:R-:W-:Y:S02]  /*a640*/  FMNMX.FTZ R4, R223, R4, !PT ;  /* 0x00000004df047209 */ /* 0x000fe40007810000 */
[----:B------:R-:W-:Y:S02]  /*a650*/  FSETP.NEU.FTZ.AND P1, PT, R136, -INF , PT ;  /* 0xff8000008800780b */ /* 0x000fe40003f3d000 */
[----:B------:R-:W-:Y:S02]  /*a660*/  FSEL R214, R46, -INF , !P5 ;  /* 0xff8000002ed67808 */ /* 0x000fe40006800000 */
[----:B------:R-:W-:Y:S02]  /*a670*/  FMNMX.FTZ R0, R212, R0, !PT ;  /* 0x00000000d4007209 */ /* 0x000fe40007810000 */
[----:B------:R-:W-:Y:S02]  /*a680*/  FMNMX.FTZ R4, R244, R4, !PT ;  /* 0x00000004f4047209 */ /* 0x000fe40007810000 */
[----:B------:R-:W-:Y:S02]  /*a690*/  ISETP.LT.OR P0, PT, R2, 0x2a, P0 ;  /* 0x0000002a0200780c */ /* 0x000fe40000701670 */
[----:B------:R-:W-:Y:S02]  /*a6a0*/  FSEL R142, R142, RZ, P1 ;  /* 0x000000ff8e8e7208 */ /* 0x000fe40000800000 */
[----:B------:R-:W-:Y:S02]  /*a6b0*/  FMNMX.FTZ R4, R246, R4, !PT ;  /* 0x00000004f6047209 */ /* 0x000fe40007810000 */
[----:B------:R-:W-:Y:S01]  /*a6c0*/  FSEL R140, R47, -INF , !P0 ;  /* 0xff8000002f8c7808 */ /* 0x000fe20004000000 */
[--C-:B------:R-:W-:Y:S01]  /*a6d0*/  FFMA.FTZ R3, R21, c[0x0][0x2d0], -R142.reuse ;  /* 0x0000b40015037a23 */ /* 0x100fe2000001088e */
[----:B------:R-:W-:Y:S01]  /*a6e0*/  FMNMX.FTZ R0, R214, R0, !PT ;  /* 0x00000000d6007209 */ /* 0x000fe20007810000 */
[--C-:B------:R-:W-:Y:S01]  /*a6f0*/  FFMA.FTZ R8, R8, c[0x0][0x2d0], -R142.reuse ;  /* 0x0000b40008087a23 */ /* 0x100fe2000001088e */
[----:B------:R-:W-:Y:S01]  /*a700*/  FMNMX.FTZ R4, R248, R4, !PT ;  /* 0x00000004f8047209 */ /* 0x000fe20007810000 */
[----:B------:R1:W-:Y:S01]  /*a710*/  MUFU.EX2 R35, R3 ;  /* 0x0000000300237308 */ /* 0x0003e20000000800 */
[----:B------:R-:W-:Y:S01]  /*a720*/  FMNMX.FTZ R0, R140, R0, !PT ;  /* 0x000000008c007209 */ /* 0x000fe20007810000 */
[--C-:B------:R-:W-:Y:S01]  /*a730*/  FFMA.FTZ R11, R11, c[0x0][0x2d0], -R142.reuse ;  /* 0x0000b4000b0b7a23 */ /* 0x100fe2000001088e */
[----:B------:R-:W-:Y:S01]  /*a740*/  FSETP.NEU.FTZ.AND P2, PT, R137, -INF , PT ;  /* 0xff8000008900780b */ /* 0x000fe20003f5d000 */
[----:B------:R-:W2:Y:S01]  /*a750*/  SHFL.BFLY PT, R19, R4, 0x2, 0x1f ;  /* 0x0c401f0004137f89 */ /* 0x000ea200000e0000 */
[----:B------:R-:W-:Y:S02]  /*a760*/  FFMA.FTZ R14, R14, c[0x0][0x2d0], -R142 ;  /* 0x0000b4000e0e7a23 */ /* 0x000fe4000001088e */
[----:B------:R-:W-:Y:S03]  /*a770*/  FSEL R141, R141, RZ, P2 ;  /* 0x000000ff8d8d7208 */ /* 0x000fe60001000000 */
[----:B------:R-:W-:Y:S02]  /*a780*/  MUFU.EX2 R49, R8 ;  /* 0x0000000800317308 */ /* 0x000fe40000000800 */
[----:B------:R-:W1:Y:S01]  /*a790*/  SHFL.BFLY PT, R2, R0, 0x2, 0x1f ;  /* 0x0c401f0000027f89 */ /* 0x000e6200000e0000 */
[--C-:B------:R-:W-:Y:S02]  /*a7a0*/  FFMA.FTZ R16, R16, c[0x0][0x2d0], -R141.reuse ;  /* 0x0000b40010107a23 */ /* 0x100fe4000001088d */
[--C-:B------:R-:W-:Y:S02]  /*a7b0*/  FFMA.FTZ R15, R15, c[0x0][0x2d0], -R141.reuse ;  /* 0x0000b4000f0f7a23 */ /* 0x100fe4000001088d */
[--C-:B------:R-:W-:Y:S02]  /*a7c0*/  FFMA.FTZ R12, R12, c[0x0][0x2d0], -R141.reuse ;  /* 0x0000b4000c0c7a23 */ /* 0x100fe4000001088d */
[----:B------:R-:W-:Y:S01]  /*a7d0*/  FFMA.FTZ R17, R17, c[0x0][0x2d0], -R141 ;  /* 0x0000b40011117a23 */ /* 0x000fe2000001088d */
[----:B------:R-:W-:Y:S01]  /*a7e0*/  MUFU.EX2 R221, R16 ;  /* 0x0000001000dd7308 */ /* 0x000fe20000000800 */
[----:B--2---:R-:W-:Y:S09]  /*a7f0*/  FMNMX.FTZ R4, R4, R19, !PT ;  /* 0x0000001304047209 */ /* 0x004ff20007810000 */
[----:B------:R-:W2:Y:S01]  /*a800*/  MUFU.EX2 R45, R15 ;  /* 0x0000000f002d7308 */ /* 0x000ea20000000800 */
[----:B------:R-:W3:Y:S01]  /*a810*/  SHFL.BFLY PT, R135, R4, 0x1, 0x1f ;  /* 0x0c201f0004877f89 */ /* 0x000ee200000e0000 */
[----:B-1----:R-:W-:Y:S02]  /*a820*/  FMNMX.FTZ R3, R0, R2, !PT ;  /* 0x0000000200037209 */ /* 0x002fe40007810000 */
[----:B------:R-:W-:Y:S02]  /*a830*/  FSEL R0, R137, RZ, P2 ;  /* 0x000000ff89007208 */ /* 0x000fe40001000000 */
[----:B------:R-:W-:Y:S04]  /*a840*/  FSEL R2, R136, RZ, P1 ;  /* 0x000000ff88027208 */ /* 0x000fe80000800000 */
[----:B------:R-:W-:Y:S01]  /*a850*/  MUFU.EX2 R50, R12 ;  /* 0x0000000c00327308 */ /* 0x000fe20000000800 */
[----:B------:R-:W-:Y:S02]  /*a860*/  FADD.FTZ R0, -R0, R132 ;  /* 0x0000008400007221 */ /* 0x000fe40000010100 */
[----:B------:R-:W-:Y:S02]  /*a870*/  FADD.FTZ R2, -R2, R134 ;  /* 0x0000008602027221 */ /* 0x000fe40000010100 */
[----:B------:R-:W-:Y:S02]  /*a880*/  FMUL.FTZ R0, R0, c[0x0][0x2d0] ;  /* 0x0000b40000007a20 */ /* 0x000fe40000410000 */
[----:B------:R-:W-:Y:S03]  /*a890*/  FMUL.FTZ R2, R2, c[0x0][0x2d0] ;  /* 0x0000b40002027a20 */ /* 0x000fe60000410000 */
[----:B------:R1:W4:Y:S01]  /*a8a0*/  MUFU.EX2 R133, R0 ;  /* 0x0000000000857308 */ /* 0x0003220000000800 */
[----:B--2---:R-:W-:Y:S02]  /*a8b0*/  F2FP.PACK_AB R194, R45, R221 ;  /* 0x000000dd2dc2723e */ /* 0x004fe400000000ff */
[----:B---3--:R-:W-:Y:S02]  /*a8c0*/  FMNMX.FTZ R135, R4, R135, !PT ;  /* 0x0000008704877209 */ /* 0x008fe40007810000 */
[----:B------:R-:W2:Y:S02]  /*a8d0*/  SHFL.BFLY PT, R4, R3, 0x1, 0x1f ;  /* 0x0c201f0003047f89 */ /* 0x000ea400000e0000 */
[C---:B------:R-:W-:Y:S03]  /*a8e0*/  FSETP.NEU.FTZ.AND P0, PT, R135.reuse, -INF , PT ;  /* 0xff8000008700780b */ /* 0x040fe60003f1d000 */
[----:B------:R-:W-:Y:S01]  /*a8f0*/  MUFU.EX2 R132, R2 ;  /* 0x0000000200847308 */ /* 0x000fe20000000800 */
[----:B------:R-:W-:Y:S05]  /*a900*/  FMUL.FTZ R143, R135, c[0x0][0x2d0] ;  /* 0x0000b400878f7a20 */ /* 0x000fea0000410000 */
[----:B------:R-:W-:Y:S04]  /*a910*/  FSEL R143, R143, RZ, P0 ;  /* 0x000000ff8f8f7208 */ /* 0x000fe80000000000 */
[----:B------:R-:W3:Y:S01]  /*a920*/  MUFU.EX2 R51, R17 ;  /* 0x0000001100337308 */ /* 0x000ee20000000800 */
[--C-:B------:R-:W-:Y:S01]  /*a930*/  FFMA.FTZ R7, R7, c[0x0][0x2d0], -R143.reuse ;  /* 0x0000b40007077a23 */ /* 0x100fe2000001088f */
[----:B-1----:R-:W-:Y:S01]  /*a940*/  FSEL R0, R135, RZ, P0 ;  /* 0x000000ff87007208 */ /* 0x002fe20000000000 */
[----:B----4-:R-:W-:Y:S01]  /*a950*/  FMUL.FTZ R33, R133, R173 ;  /* 0x000000ad85217220 */ /* 0x010fe20000410000 */
[----:B------:R-:W-:Y:S01]  /*a960*/  MOV R173, R45 ;  /* 0x0000002d00ad7202 */ /* 0x000fe20000000f00 */
[----:B------:R-:W-:Y:S02]  /*a970*/  FFMA.FTZ R9, R9, c[0x0][0x2d0], -R143 ;  /* 0x0000b40009097a23 */ /* 0x000fe4000001088f */
[----:B------:R-:W-:Y:S02]  /*a980*/  FADD.FTZ R0, -R0, R138 ;  /* 0x0000008a00007221 */ /* 0x000fe40000010100 */
[----:B------:R-:W-:Y:S01]  /*a990*/  FFMA.FTZ R138, R198, c[0x0][0x2d0], -R141 ;  /* 0x0000b400c68a7a23 */ /* 0x000fe2000001088d */
[----:B--2---:R-:W-:Y:S01]  /*a9a0*/  FMNMX.FTZ R3, R3, R4, !PT ;  /* 0x0000000403037209 */ /* 0x004fe20007810000 */
[----:B------:R-:W-:Y:S01]  /*a9b0*/  FMUL.FTZ R0, R0, c[0x0][0x2d0] ;  /* 0x0000b40000007a20 */ /* 0x000fe20000410000 */
[----:B------:R-:W1:Y:S01]  /*a9c0*/  MUFU.EX2 R42, R11 ;  /* 0x0000000b002a7308 */ /* 0x000e620000000800 */
[--C-:B------:R-:W-:Y:S01]  /*a9d0*/  FFMA.FTZ R13, R13, c[0x0][0x2d0], -R143.reuse ;  /* 0x0000b4000d0d7a23 */ /* 0x100fe2000001088f */
[C---:B------:R-:W-:Y:S01]  /*a9e0*/  FSETP.NEU.FTZ.AND P0, PT, R3.reuse, -INF , PT ;  /* 0xff8000000300780b */ /* 0x040fe20003f1d000 */
[----:B------:R-:W-:Y:S02]  /*a9f0*/  FMUL.FTZ R134, R3, c[0x0][0x2d0] ;  /* 0x0000b40003867a20 */ /* 0x000fe40000410000 */
[----:B------:R-:W-:Y:S02]  /*aa00*/  FFMA.FTZ R10, R10, c[0x0][0x2d0], -R143 ;  /* 0x0000b4000a0a7a23 */ /* 0x000fe4000001088f */
[C---:B------:R-:W-:Y:S01]  /*aa10*/  FMUL.FTZ R4, R133.reuse, R144 ;  /* 0x0000009085047220 */ /* 0x040fe20000410000 */
[----:B------:R-:W-:Y:S01]  /*aa20*/  FSEL R134, R134, RZ, P0 ;  /* 0x000000ff86867208 */ /* 0x000fe20000000000 */
[----:B------:R-:W-:Y:S01]  /*aa30*/  FMUL.FTZ R16, R133, R156 ;  /* 0x0000009c85107220 */ /* 0x000fe20000410000 */
[----:B------:R2:W4:Y:S01]  /*aa40*/  MUFU.EX2 R2, R0 ;  /* 0x0000000000027308 */ /* 0x0005220000000800 */
[----:B---3--:R-:W-:Y:S01]  /*aa50*/  F2FP.PACK_AB R192, R51, R50 ;  /* 0x0000003233c0723e */ /* 0x008fe200000000ff */
[----:B------:R-:W-:Y:S02]  /*aa60*/  FMUL.FTZ R17, R133, R157 ;  /* 0x0000009d85117220 */ /* 0x000fe40000410000 */
[--C-:B------:R-:W-:Y:S02]  /*aa70*/  FFMA.FTZ R5, R5, c[0x0][0x2d0], -R134.reuse ;  /* 0x0000b40005057a23 */ /* 0x100fe40000010886 */
[--C-:B------:R-:W-:Y:S02]  /*aa80*/  FFMA.FTZ R6, R6, c[0x0][0x2d0], -R134.reuse ;  /* 0x0000b40006067a23 */ /* 0x100fe40000010886 */
[--C-:B------:R-:W-:Y:S02]  /*aa90*/  FFMA.FTZ R18, R18, c[0x0][0x2d0], -R134.reuse ;  /* 0x0000b40012127a23 */ /* 0x100fe40000010886 */
[----:B------:R-:W3:Y:S01]  /*aaa0*/  MUFU.EX2 R40, R14 ;  /* 0x0000000e00287308 */ /* 0x000ee20000000800 */
[C---:B------:R-:W-:Y:S02]  /*aab0*/  FMUL.FTZ R19, R132.reuse, R159 ;  /* 0x0000009f84137220 */ /* 0x040fe40000410000 */
[----:B------:R-:W-:Y:S01]  /*aac0*/  FMUL.FTZ R34, R132, R174 ;  /* 0x000000ae84227220 */ /* 0x000fe20000410000 */
[----:B-1----:R-:W-:Y:S01]  /*aad0*/  F2FP.PACK_AB R193, R42, R49 ;  /* 0x000000312ac1723e */ /* 0x002fe200000000ff */
[C---:B------:R-:W-:Y:S01]  /*aae0*/  FMUL.FTZ R32, R133.reuse, R172 ;  /* 0x000000ac85207220 */ /* 0x040fe20000410000 */
[----:B------:R-:W-:Y:S01]  /*aaf0*/  MOV R174, R35 ;  /* 0x0000002300ae7202 */ /* 0x000fe20000000f00 */
[C---:B------:R-:W-:Y:S02]  /*ab00*/  FMUL.FTZ R52, R133.reuse, R52 ;  /* 0x0000003485347220 */ /* 0x040fe40000410000 */
[----:B------:R-:W-:Y:S01]  /*ab10*/  FMUL.FTZ R53, R133, R53 ;  /* 0x0000003585357220 */ /* 0x000fe20000410000 */
[----:B------:R1:W-:Y:S01]  /*ab20*/  MUFU.EX2 R252, R7 ;  /* 0x0000000700fc7308 */ /* 0x0003e20000000800 */
[C---:B------:R-:W-:Y:S02]  /*ab30*/  FMUL.FTZ R54, R132.reuse, R54 ;  /* 0x0000003684367220 */ /* 0x040fe40000410000 */
[----:B------:R-:W-:Y:S02]  /*ab40*/  FMUL.FTZ R55, R132, R55 ;  /* 0x0000003784377220 */ /* 0x000fe40000410000 */
[----:B--2---:R-:W-:Y:S02]  /*ab50*/  FFMA.FTZ R0, R20, c[0x0][0x2d0], -R134 ;  /* 0x0000b40014007a23 */ /* 0x004fe40000010886 */
[C---:B----4-:R-:W-:Y:S01]  /*ab60*/  FMUL.FTZ R45, R2.reuse, R185 ;  /* 0x000000b9022d7220 */ /* 0x050fe20000410000 */
[----:B------:R-:W2:Y:S01]  /*ab70*/  LDSM.16.MT88.4 R20, [R225+0x2080] ;  /* 0x00208000e114783b */ /* 0x000ea20000004200 */
[C---:B------:R-:W-:Y:S01]  /*ab80*/  FMUL.FTZ R41, R2.reuse, R181 ;  /* 0x000000b502297220 */ /* 0x040fe20000410000 */
[----:B------:R4:W-:Y:S01]  /*ab90*/  MUFU.EX2 R216, R0 ;  /* 0x0000000000d87308 */ /* 0x0009e20000000800 */
[----:B------:R-:W-:Y:S01]  /*aba0*/  MOV R181, R42 ;  /* 0x0000002a00b57202 */ /* 0x000fe20000000f00 */
[C---:B------:R-:W-:Y:S01]  /*abb0*/  FMUL.FTZ R8, R2.reuse, R148 ;  /* 0x0000009402087220 */ /* 0x040fe20000410000 */
[----:B---3--:R-:W-:Y:S01]  /*abc0*/  F2FP.PACK_AB R195, R35, R40 ;  /* 0x0000002823c3723e */ /* 0x008fe200000000ff */
[----:B------:R-:W-:Y:S02]  /*abd0*/  FMUL.FTZ R12, R2, R152 ;  /* 0x00000098020c7220 */ /* 0x000fe40000410000 */
[----:B------:R-:W-:Y:S01]  /*abe0*/  FMUL.FTZ R35, R132, R175 ;  /* 0x000000af84237220 */ /* 0x000fe20000410000 */
[----:B------:R-:W-:Y:S01]  /*abf0*/  MOV R175, R40 ;  /* 0x0000002800af7202 */ /* 0x000fe20000000f00 */
[C---:B------:R-:W-:Y:S02]  /*ac00*/  FMUL.FTZ R40, R2.reuse, R180 ;  /* 0x000000b402287220 */ /* 0x040fe40000410000 */
[----:B------:R3:W5:Y:S01]  /*ac10*/  MUFU.EX2 R215, R5 ;  /* 0x0000000500d77308 */ /* 0x0007620000000800 */
[C---:B------:R-:W-:Y:S02]  /*ac20*/  FMUL.FTZ R24, R2.reuse, R164 ;  /* 0x000000a402187220 */ /* 0x040fe40000410000 */
[----:B------:R-:W-:Y:S02]  /*ac30*/  FMUL.FTZ R25, R2, R165 ;  /* 0x000000a502197220 */ /* 0x000fe40000410000 */
[----:B-1----:R-:W-:Y:S02]  /*ac40*/  FMUL.FTZ R7, R132, R147 ;  /* 0x0000009384077220 */ /* 0x002fe40000410000 */
[C---:B------:R-:W-:Y:S02]  /*ac50*/  FMUL.FTZ R28, R2.reuse, R168 ;  /* 0x000000a8021c7220 */ /* 0x040fe40000410000 */
[C---:B------:R-:W-:Y:S01]  /*ac60*/  FMUL.FTZ R29, R2.reuse, R169 ;  /* 0x000000a9021d7220 */ /* 0x040fe20000410000 */
[----:B------:R1:W-:Y:S01]  /*ac70*/  MUFU.EX2 R219, R6 ;  /* 0x0000000600db7308 */ /* 0x0003e20000000800 */
[C---:B------:R-:W-:Y:S01]  /*ac80*/  FMUL.FTZ R56, R2.reuse, R56 ;  /* 0x0000003802387220 */ /* 0x040fe20000410000 */
[----:B------:R-:W-:Y:S01]  /*ac90*/  MOV R169, R221 ;  /* 0x000000dd00a97202 */ /* 0x000fe20000000f00 */
[C---:B------:R-:W-:Y:S01]  /*aca0*/  FMUL.FTZ R57, R2.reuse, R57 ;  /* 0x0000003902397220 */ /* 0x040fe20000410000 */
[----:B----4-:R-:W-:Y:S01]  /*acb0*/  FSEL R0, R3, RZ, P0 ;  /* 0x000000ff03007208 */ /* 0x010fe20000000000 */
[C---:B------:R-:W-:Y:S01]  /*acc0*/  FMUL.FTZ R60, R2.reuse, R60 ;  /* 0x0000003c023c7220 */ /* 0x040fe20000410000 */
[----:B------:R-:W-:Y:S01]  /*acd0*/  PLOP3.LUT P0, PT, PT, PT, UP0, 0x80, 0x0 ;  /* 0x000000000000781c */ /* 0x000fe20003f0f008 */
[----:B------:R-:W-:Y:S02]  /*ace0*/  FMUL.FTZ R61, R2, R61 ;  /* 0x0000003d023d7220 */ /* 0x000fe40000410000 */
[----:B------:R-:W-:Y:S01]  /*acf0*/  FADD.FTZ R0, -R0, R139 ;  /* 0x0000008b00007221 */ /* 0x000fe20000010100 */
[----:B------:R4:W4:Y:S01]  /*ad00*/  MUFU.EX2 R44, R9 ;  /* 0x00000009002c7308 */ /* 0x0009220000000800 */
[C---:B------:R-:W-:Y:S02]  /*ad10*/  FMUL.FTZ R64, R133.reuse, R64 ;  /* 0x0000004085407220 */ /* 0x040fe40000410000 */
[----:B------:R-:W-:Y:S02]  /*ad20*/  FMUL.FTZ R0, R0, c[0x0][0x2d0] ;  /* 0x0000b40000007a20 */ /* 0x000fe40000410000 */
[C---:B---3--:R-:W-:Y:S01]  /*ad30*/  FMUL.FTZ R5, R133.reuse, R145 ;  /* 0x0000009185057220 */ /* 0x048fe20000410000 */
[----:B-----5:R-:W-:Y:S01]  /*ad40*/  F2FP.PACK_AB R145, R216, R215 ;  /* 0x000000d7d891723e */ /* 0x020fe200000000ff */
[C---:B------:R-:W-:Y:S02]  /*ad50*/  FMUL.FTZ R65, R133.reuse, R65 ;  /* 0x0000004185417220 */ /* 0x040fe40000410000 */
[C---:B------:R-:W-:Y:S01]  /*ad60*/  FMUL.FTZ R66, R132.reuse, R66 ;  /* 0x0000004284427220 */ /* 0x040fe20000410000 */
[----:B------:R-:W3:Y:S01]  /*ad70*/  MUFU.EX2 R0, R0 ;  /* 0x0000000000007308 */ /* 0x000ee20000000800 */
[C---:B------:R-:W-:Y:S02]  /*ad80*/  FMUL.FTZ R67, R132.reuse, R67 ;  /* 0x0000004384437220 */ /* 0x040fe40000410000 */
[C---:B------:R-:W-:Y:S02]  /*ad90*/  FMUL.FTZ R68, R133.reuse, R68 ;  /* 0x0000004485447220 */ /* 0x040fe40000410000 */
[C---:B-1----:R-:W-:Y:S02]  /*ada0*/  FMUL.FTZ R6, R132.reuse, R146 ;  /* 0x0000009284067220 */ /* 0x042fe40000410000 */
[C---:B------:R-:W-:Y:S02]  /*adb0*/  FMUL.FTZ R69, R133.reuse, R69 ;  /* 0x0000004585457220 */ /* 0x040fe40000410000 */
[C---:B------:R-:W-:Y:S01]  /*adc0*/  FMUL.FTZ R70, R132.reuse, R70 ;  /* 0x0000004684467220 */ /* 0x040fe20000410000 */
[----:B------:R-:W1:Y:S01]  /*add0*/  MUFU.EX2 R48, R13 ;  /* 0x0000000d00307308 */ /* 0x000e620000000800 */
[----:B------:R-:W-:Y:S01]  /*ade0*/  FMUL.FTZ R71, R132, R71 ;  /* 0x0000004784477220 */ /* 0x000fe20000410000 */
[-C--:B--2---:R-:W-:Y:S05]  /*adf0*/  HMMA.16816.F32 R4, R192, R20.reuse, R4 ;  /* 0x00000014c004723c */ /* 0x084fea0000001804 */
[C---:B----4-:R-:W-:Y:S01]  /*ae00*/  FMUL.FTZ R9, R2.reuse, R149 ;  /* 0x0000009502097220 */ /* 0x050fe20000410000 */
[----:B------:R-:W-:Y:S01]  /*ae10*/  MOV R172, R44 ;  /* 0x0000002c00ac7202 */ /* 0x000fe20000000f00 */
[C---:B------:R-:W-:Y:S01]  /*ae20*/  FMUL.FTZ R72, R2.reuse, R72 ;  /* 0x0000004802487220 */ /* 0x040fe20000410000 */
[----:B------:R-:W2:Y:S01]  /*ae30*/  MUFU.EX2 R220, R10 ;  /* 0x0000000a00dc7308 */ /* 0x000ea20000000800 */
[----:B------:R-:W-:Y:S03]  /*ae40*/  FMUL.FTZ R73, R2, R73 ;  /* 0x0000004902497220 */ /* 0x000fe60000410000 */
[C---:B---3--:R-:W-:Y:S02]  /*ae50*/  FMUL.FTZ R43, R0.reuse, R183 ;  /* 0x000000b7002b7220 */ /* 0x048fe40000410000 */
[C---:B------:R-:W-:Y:S02]  /*ae60*/  FMUL.FTZ R46, R0.reuse, R186 ;  /* 0x000000ba002e7220 */ /* 0x040fe40000410000 */
[C---:B------:R-:W-:Y:S02]  /*ae70*/  FMUL.FTZ R42, R0.reuse, R182 ;  /* 0x000000b6002a7220 */ /* 0x040fe40000410000 */
[----:B------:R3:W-:Y:S01]  /*ae80*/  MUFU.EX2 R183, R138 ;  /* 0x0000008a00b77308 */ /* 0x0007e20000000800 */
[C---:B------:R-:W-:Y:S02]  /*ae90*/  FMUL.FTZ R11, R0.reuse, R151 ;  /* 0x00000097000b7220 */ /* 0x040fe40000410000 */
[----:B------:R-:W-:Y:S01]  /*aea0*/  FMUL.FTZ R14, R0, R154 ;  /* 0x0000009a000e7220 */ /* 0x000fe20000410000 */
[----:B-1----:R-:W-:Y:S01]  /*aeb0*/  F2FP.PACK_AB R146, R48, R44 ;  /* 0x0000002c3092723e */ /* 0x002fe200000000ff */
[----:B------:R-:W-:Y:S01]  /*aec0*/  FMUL.FTZ R13, R2, R153 ;  /* 0x00000099020d7220 */ /* 0x000fe20000410000 */
[----:B------:R-:W-:Y:S01]  /*aed0*/  MOV R182, R48 ;  /* 0x0000003000b67202 */ /* 0x000fe20000000f00 */
[----:B------:R-:W-:Y:S02]  /*aee0*/  FMUL.FTZ R48, R133, R188 ;  /* 0x000000bc85307220 */ /* 0x000fe40000410000 */
[C---:B------:R-:W-:Y:S01]  /*aef0*/  FMUL.FTZ R15, R0.reuse, R155 ;  /* 0x0000009b000f7220 */ /* 0x040fe20000410000 */
[----:B------:R-:W1:Y:S01]  /*af00*/  MUFU.EX2 R218, R18 ;  /* 0x0000001200da7308 */ /* 0x000e620000000800 */
[C---:B------:R-:W-:Y:S01]  /*af10*/  FMUL.FTZ R26, R0.reuse, R166 ;  /* 0x000000a6001a7220 */ /* 0x040fe20000410000 */
[----:B------:R-:W-:Y:S01]  /*af20*/  LDSM.16.MT88.4 R152, [R227+0x2080] ;  /* 0x00208000e398783b */ /* 0x000fe20000004200 */
[----:B------:R-:W-:Y:S01]  /*af30*/  FMUL.FTZ R27, R0, R167 ;  /* 0x000000a7001b7220 */ /* 0x000fe20000410000 */
[----:B--2---:R-:W-:Y:S01]  /*af40*/  F2FP.PACK_AB R144, R220, R252 ;  /* 0x000000fcdc90723e */ /* 0x004fe200000000ff */
[C---:B------:R-:W-:Y:S01]  /*af50*/  FMUL.FTZ R10, R0.reuse, R150 ;  /* 0x00000096000a7220 */ /* 0x040fe20000410000 */
[----:B------:R-:W-:Y:S01]  /*af60*/  MOV R168, R220 ;  /* 0x000000dc00a87202 */ /* 0x000fe20000000f00 */
[----:B------:R-:W-:Y:S02]  /*af70*/  FMUL.FTZ R30, R0, R170 ;  /* 0x000000aa001e7220 */ /* 0x000fe40000410000 */
[----:B------:R-:W-:Y:S01]  /*af80*/  FMUL.FTZ R44, R2, R184 ;  /* 0x000000b8022c7220 */ /* 0x000fe20000410000 */
[----:B------:R-:W2:Y:S01]  /*af90*/  LDSM.16.MT88.4 R148, [R228+0x2080] ;  /* 0x00208000e494783b */ /* 0x000ea20000004200 */
[C---:B------:R-:W-:Y:S02]  /*afa0*/  FMUL.FTZ R47, R0.reuse, R187 ;  /* 0x000000bb002f7220 */ /* 0x040fe40000410000 */
[C---:B------:R-:W-:Y:S02]  /*afb0*/  FMUL.FTZ R31, R0.reuse, R171 ;  /* 0x000000ab001f7220 */ /* 0x040fe40000410000 */
[--C-:B---3--:R-:W-:Y:S02]  /*afc0*/  FFMA.FTZ R138, R199, c[0x0][0x2d0], -R141.reuse ;  /* 0x0000b400c78a7a23 */ /* 0x108fe4000001088d */
[C---:B------:R-:W-:Y:S01]  /*afd0*/  FMUL.FTZ R58, R0.reuse, R58 ;  /* 0x0000003a003a7220 */ /* 0x040fe20000410000 */
[----:B------:R-:W-:Y:S01]  /*afe0*/  LDSM.16.MT88.4 R164, [R227+0x2880] ;  /* 0x00288000e3a4783b */ /* 0x000fe20000004200 */
[----:B------:R3:W-:Y:S01]  /*aff0*/  MUFU.EX2 R185, R138 ;  /* 0x0000008a00b97308 */ /* 0x0007e20000000800 */
[C---:B------:R-:W-:Y:S02]  /*b000*/  FMUL.FTZ R59, R0.reuse, R59 ;  /* 0x0000003b003b7220 */ /* 0x040fe40000410000 */
[----:B------:R-:W-:Y:S01]  /*b010*/  FMUL.FTZ R62, R0, R62 ;  /* 0x0000003e003e7220 */ /* 0x000fe20000410000 */
[----:B-1----:R-:W-:Y:S01]  /*b020*/  F2FP.PACK_AB R147, R219, R218 ;  /* 0x000000dadb93723e */ /* 0x002fe200000000ff */
[----:B------:R-:W-:Y:S02]  /*b030*/  FMUL.FTZ R18, R132, R158 ;  /* 0x0000009e84127220 */ /* 0x000fe40000410000 */
[----:B------:R-:W-:Y:S01]  /*b040*/  LDSM.16.MT88.4 R156, [R226+0x2880] ;  /* 0x00288000e29c783b */ /* 0x000fe20000004200 */
[C---:B------:R-:W-:Y:S02]  /*b050*/  FMUL.FTZ R63, R0.reuse, R63 ;  /* 0x0000003f003f7220 */ /* 0x040fe40000410000 */
[C---:B------:R-:W-:Y:S01]  /*b060*/  FMUL.FTZ R74, R0.reuse, R74 ;  /* 0x0000004a004a7220 */ /* 0x040fe20000410000 */
[C---:B------:R-:W-:Y:S04]  /*b070*/  HMMA.16816.F32 R8, R144.reuse, R20, R8 ;  /* 0x000000149008723c */ /* 0x040fe80000001808 */
[----:B------:R-:W-:Y:S02]  /*b080*/  FMUL.FTZ R75, R0, R75 ;  /* 0x0000004b004b7220 */ /* 0x000fe40000410000 */
[----:B------:R-:W-:Y:S02]  /*b090*/  FMUL.FTZ R76, R2, R76 ;  /* 0x0000004c024c7220 */ /* 0x000fe40000410000 */
[-C--:B------:R-:W-:Y:S04]  /*b0a0*/  HMMA.16816.F32 R12, R144, R22.reuse, R12 ;  /* 0x00000016900c723c */ /* 0x080fe8000000180c */
[--C-:B---3--:R-:W-:Y:S02]  /*b0b0*/  FFMA.FTZ R138, R196, c[0x0][0x2d0], -R142.reuse ;  /* 0x0000b400c48a7a23 */ /* 0x108fe4000001088e */
[C---:B------:R-:W-:Y:S02]  /*b0c0*/  FMUL.FTZ R20, R133.reuse, R160 ;  /* 0x000000a085147220 */ /* 0x040fe40000410000 */
[C---:B------:R-:W-:Y:S01]  /*b0d0*/  HMMA.16816.F32 R16, R192.reuse, R22, R16 ;  /* 0x00000016c010723c */ /* 0x040fe20000001810 */
[----:B------:R1:W-:Y:S03]  /*b0e0*/  MUFU.EX2 R139, R138 ;  /* 0x0000008a008b7308 */ /* 0x0003e60000000800 */
[C---:B------:R-:W-:Y:S02]  /*b0f0*/  FMUL.FTZ R21, R133.reuse, R161 ;  /* 0x000000a185157220 */ /* 0x040fe40000410000 */
[----:B------:R-:W-:Y:S02]  /*b100*/  FMUL.FTZ R77, R2, R77 ;  /* 0x0000004d024d7220 */ /* 0x000fe40000410000 */
[C---:B------:R-:W-:Y:S04]  /*b110*/  FMUL.FTZ R22, R132.reuse, R162 ;  /* 0x000000a284167220 */ /* 0x040fe80000410000 */
[----:B------:R-:W-:Y:S02]  /*b120*/  FMUL.FTZ R23, R132, R163 ;  /* 0x000000a384177220 */ /* 0x000fe40000410000 */
[----:B------:R-:W-:Y:S01]  /*b130*/  LDSM.16.MT88.4 R160, [R228+0x2880] ;  /* 0x00288000e4a0783b */ /* 0x000fe20000004200 */
[C---:B------:R-:W-:Y:S02]  /*b140*/  FMUL.FTZ R78, R0.reuse, R78 ;  /* 0x0000004e004e7220 */ /* 0x040fe40000410000 */
[----:B------:R-:W-:Y:S02]  /*b150*/  FMUL.FTZ R79, R0, R79 ;  /* 0x0000004f004f7220 */ /* 0x000fe40000410000 */
[-C--:B------:R-:W-:Y:S03]  /*b160*/  HMMA.16816.F32 R20, R192, R36.reuse, R20 ;  /* 0x00000024c014723c */ /* 0x080fe60000001814 */
[C---:B------:R-:W-:Y:S02]  /*b170*/  FMUL.FTZ R80, R133.reuse, R80 ;  /* 0x0000005085507220 */ /* 0x040fe40000410000 */
[C---:B------:R-:W-:Y:S02]  /*b180*/  FMUL.FTZ R81, R133.reuse, R81 ;  /* 0x0000005185517220 */ /* 0x040fe40000410000 */
[--C-:B-1----:R-:W-:Y:S01]  /*b190*/  FFMA.FTZ R138, R200, c[0x0][0x2d0], -R142.reuse ;  /* 0x0000b400c88a7a23 */ /* 0x102fe2000001088e */
[C---:B------:R-:W-:Y:S03]  /*b1a0*/  HMMA.16816.F32 R24, R144.reuse, R36, R24 ;  /* 0x000000249018723c */ /* 0x040fe60000001818 */
[----:B------:R1:W-:Y:S01]  /*b1b0*/  MUFU.EX2 R186, R138 ;  /* 0x0000008a00ba7308 */ /* 0x0003e20000000800 */
[C---:B------:R-:W-:Y:S02]  /*b1c0*/  FMUL.FTZ R82, R132.reuse, R82 ;  /* 0x0000005284527220 */ /* 0x040fe40000410000 */
[C---:B------:R-:W-:Y:S02]  /*b1d0*/  FMUL.FTZ R83, R132.reuse, R83 ;  /* 0x0000005384537220 */ /* 0x040fe40000410000 */
[-C--:B------:R-:W-:Y:S04]  /*b1e0*/  HMMA.16816.F32 R28, R144, R38.reuse, R28 ;  /* 0x00000026901c723c */ /* 0x080fe8000000181c */
[C---:B------:R-:W-:Y:S01]  /*b1f0*/  FMUL.FTZ R36, R133.reuse, R176 ;  /* 0x000000b085247220 */ /* 0x040fe20000410000 */
[----:B------:R-:W-:Y:S01]  /*b200*/  MOV R176, R49 ;  /* 0x0000003100b07202 */ /* 0x000fe20000000f00 */
[C---:B------:R-:W-:Y:S02]  /*b210*/  FMUL.FTZ R49, R133.reuse, R189 ;  /* 0x000000bd85317220 */ /* 0x040fe40000410000 */
[C---:B------:R-:W-:Y:S04]  /*b220*/  HMMA.16816.F32 R32, R192.reuse, R38, R32 ;  /* 0x00000026c020723c */ /* 0x040fe80000001820 */
[----:B------:R-:W-:Y:S01]  /*b230*/  FMUL.FTZ R37, R133, R177 ;  /* 0x000000b185257220 */ /* 0x000fe20000410000 */
[----:B------:R-:W-:Y:S01]  /*b240*/  MOV R177, R50 ;  /* 0x0000003200b17202 */ /* 0x000fe20000000f00 */
[C---:B------:R-:W-:Y:S02]  /*b250*/  FMUL.FTZ R50, R132.reuse, R190 ;  /* 0x000000be84327220 */ /* 0x040fe40000410000 */
[C---:B------:R-:W-:Y:S01]  /*b260*/  FMUL.FTZ R39, R132.reuse, R179 ;  /* 0x000000b384277220 */ /* 0x040fe20000410000 */
[----:B------:R-:W-:Y:S03]  /*b270*/  MOV R179, R252 ;  /* 0x000000fc00b37202 */ /* 0x000fe60000000f00 */
[--C-:B-1----:R-:W-:Y:S02]  /*b280*/  FFMA.FTZ R138, R203, c[0x0][0x2d0], -R141.reuse ;  /* 0x0000b400cb8a7a23 */ /* 0x102fe4000001088d */
[C---:B------:R-:W-:Y:S01]  /*b290*/  FMUL.FTZ R38, R132.reuse, R178 ;  /* 0x000000b284267220 */ /* 0x040fe20000410000 */
[----:B------:R-:W-:Y:S01]  /*b2a0*/  MOV R178, R51 ;  /* 0x0000003300b27202 */ /* 0x000fe20000000f00 */
[----:B------:R1:W-:Y:S01]  /*b2b0*/  MUFU.EX2 R188, R138 ;  /* 0x0000008a00bc7308 */ /* 0x0003e20000000800 */
[C---:B------:R-:W-:Y:S02]  /*b2c0*/  FMUL.FTZ R51, R132.reuse, R191 ;  /* 0x000000bf84337220 */ /* 0x040fe40000410000 */
[C---:B------:R-:W-:Y:S02]  /*b2d0*/  FMUL.FTZ R84, R133.reuse, R84 ;  /* 0x0000005485547220 */ /* 0x040fe40000410000 */
        /* <DEDUP_REMOVED lines=8> */
[----:B-1----:R-:W-:Y:S02]  /*b360*/  FFMA.FTZ R138, R206, c[0x0][0x2d0], -R141 ;  /* 0x0000b400ce8a7a23 */ /* 0x002fe4000001088d */
[C---:B------:R-:W-:Y:S02]  /*b370*/  FMUL.FTZ R90, R0.reuse, R90 ;  /* 0x0000005a005a7220 */ /* 0x040fe40000410000 */
[C---:B------:R-:W-:Y:S01]  /*b380*/  HMMA.16816.F32 R48, R192.reuse, R150, R48 ;  /* 0x00000096c030723c */ /* 0x040fe20000001830 */
[----:B------:R1:W-:Y:S01]  /*b390*/  MUFU.EX2 R180, R138 ;  /* 0x0000008a00b47308 */ /* 0x0003e20000000800 */
[----:B------:R-:W2:Y:S02]  /*b3a0*/  LDSM.16.MT88.4 R148, [R225+0x3880] ;  /* 0x00388000e194783b */ /* 0x000ea40000004200 */
[----:B------:R-:W-:Y:S02]  /*b3b0*/  FMUL.FTZ R91, R0, R91 ;  /* 0x0000005b005b7220 */ /* 0x000fe40000410000 */
[C---:B------:R-:W-:Y:S02]  /*b3c0*/  FMUL.FTZ R92, R2.reuse, R92 ;  /* 0x0000005c025c7220 */ /* 0x040fe40000410000 */
[-C--:B------:R-:W-:Y:S04]  /*b3d0*/  HMMA.16816.F32 R52, R192, R152.reuse, R52 ;  /* 0x00000098c034723c */ /* 0x080fe80000001834 */
[----:B------:R-:W-:Y:S02]  /*b3e0*/  FMUL.FTZ R93, R2, R93 ;  /* 0x0000005d025d7220 */ /* 0x000fe40000410000 */
[C---:B------:R-:W-:Y:S02]  /*b3f0*/  FMUL.FTZ R94, R0.reuse, R94 ;  /* 0x0000005e005e7220 */ /* 0x040fe40000410000 */
[C---:B------:R-:W-:Y:S04]  /*b400*/  HMMA.16816.F32 R56, R144.reuse, R152, R56 ;  /* 0x000000989038723c */ /* 0x040fe80000001838 */
[----:B------:R-:W-:Y:S02]  /*b410*/  FMUL.FTZ R95, R0, R95 ;  /* 0x0000005f005f7220 */ /* 0x000fe40000410000 */
[----:B------:R-:W-:Y:S02]  /*b420*/  FMUL.FTZ R96, R133, R96 ;  /* 0x0000006085607220 */ /* 0x000fe40000410000 */
[-C--:B------:R-:W-:Y:S04]  /*b430*/  HMMA.16816.F32 R60, R144, R154.reuse, R60 ;  /* 0x0000009a903c723c */ /* 0x080fe8000000183c */
[--C-:B-1----:R-:W-:Y:S02]  /*b440*/  FFMA.FTZ R138, R205, c[0x0][0x2d0], -R142.reuse ;  /* 0x0000b400cd8a7a23 */ /* 0x102fe4000001088e */
[C---:B------:R-:W-:Y:S02]  /*b450*/  FMUL.FTZ R97, R133.reuse, R97 ;  /* 0x0000006185617220 */ /* 0x040fe40000410000 */
[C---:B------:R-:W-:Y:S01]  /*b460*/  HMMA.16816.F32 R64, R192.reuse, R154, R64 ;  /* 0x0000009ac040723c */ /* 0x040fe20000001840 */
[----:B------:R1:W-:Y:S01]  /*b470*/  MUFU.EX2 R189, R138 ;  /* 0x0000008a00bd7308 */ /* 0x0003e20000000800 */
[----:B------:R-:W3:Y:S02]  /*b480*/  LDSM.16.MT88.4 R152, [R226+0x3880] ;  /* 0x00388000e298783b */ /* 0x000ee40000004200 */
[C---:B------:R-:W-:Y:S02]  /*b490*/  FMUL.FTZ R98, R132.reuse, R98 ;  /* 0x0000006284627220 */ /* 0x040fe40000410000 */
[C---:B------:R-:W-:Y:S02]  /*b4a0*/  FMUL.FTZ R99, R132.reuse, R99 ;  /* 0x0000006384637220 */ /* 0x040fe40000410000 */
[C---:B------:R-:W-:Y:S01]  /*b4b0*/  FMUL.FTZ R100, R133.reuse, R100 ;  /* 0x0000006485647220 */ /* 0x040fe20000410000 */
[-C--:B--2---:R-:W-:Y:S03]  /*b4c0*/  HMMA.16816.F32 R68, R192, R148.reuse, R68 ;  /* 0x00000094c044723c */ /* 0x084fe60000001844 */
[----:B------:R-:W-:Y:S02]  /*b4d0*/  FMUL.FTZ R101, R133, R101 ;  /* 0x0000006585657220 */ /* 0x000fe40000410000 */
        /* <DEDUP_REMOVED lines=13> */
[-C--:B---3--:R-:W-:Y:S04]  /*b5b0*/  HMMA.16816.F32 R84, R192, R152.reuse, R84 ;  /* 0x00000098c054723c */ /* 0x088fe80000001854 */
[----:B------:R-:W-:Y:S02]  /*b5c0*/  FMUL.FTZ R109, R2, R109 ;  /* 0x0000006d026d7220 */ /* 0x000fe40000410000 */
[C---:B------:R-:W-:Y:S02]  /*b5d0*/  FMUL.FTZ R110, R0.reuse, R110 ;  /* 0x0000006e006e7220 */ /* 0x040fe40000410000 */
[C---:B------:R-:W-:Y:S04]  /*b5e0*/  HMMA.16816.F32 R88, R144.reuse, R152, R88 ;  /* 0x000000989058723c */ /* 0x040fe80000001858 */
[----:B------:R-:W-:Y:S02]  /*b5f0*/  FMUL.FTZ R111, R0, R111 ;  /* 0x0000006f006f7220 */ /* 0x000fe40000410000 */
[C---:B------:R-:W-:Y:S02]  /*b600*/  FMUL.FTZ R112, R133.reuse, R112 ;  /* 0x0000007085707220 */ /* 0x040fe40000410000 */
[-C--:B------:R-:W-:Y:S04]  /*b610*/  HMMA.16816.F32 R92, R144, R154.reuse, R92 ;  /* 0x0000009a905c723c */ /* 0x080fe8000000185c */
[--C-:B-1----:R-:W-:Y:S02]  /*b620*/  FFMA.FTZ R138, R204, c[0x0][0x2d0], -R143.reuse ;  /* 0x0000b400cc8a7a23 */ /* 0x102fe4000001088f */
[----:B------:R-:W-:Y:S02]  /*b630*/  FMUL.FTZ R113, R133, R113 ;  /* 0x0000007185717220 */ /* 0x000fe40000410000 */
[C---:B------:R-:W-:Y:S01]  /*b640*/  HMMA.16816.F32 R96, R192.reuse, R154, R96 ;  /* 0x0000009ac060723c */ /* 0x040fe20000001860 */
[----:B------:R1:W-:Y:S01]  /*b650*/  MUFU.EX2 R184, R138 ;  /* 0x0000008a00b87308 */ /* 0x0003e20000000800 */
[----:B------:R-:W3:Y:S02]  /*b660*/  LDSM.16.MT88.4 R152, [R227+0x3880] ;  /* 0x00388000e398783b */ /* 0x000ee40000004200 */
[C---:B------:R-:W-:Y:S02]  /*b670*/  FMUL.FTZ R114, R132.reuse, R114 ;  /* 0x0000007284727220 */ /* 0x040fe40000410000 */
[----:B------:R-:W-:Y:S02]  /*b680*/  FMUL.FTZ R115, R132, R115 ;  /* 0x0000007384737220 */ /* 0x000fe40000410000 */
        /* <DEDUP_REMOVED lines=9> */
[--C-:B-1----:R-:W-:Y:S02]  /*b720*/  FFMA.FTZ R138, R209, c[0x0][0x2d0], -R143.reuse ;  /* 0x0000b400d18a7a23 */ /* 0x102fe4000001088f */
[----:B------:R-:W-:Y:S02]  /*b730*/  FMUL.FTZ R126, R0, R126 ;  /* 0x0000007e007e7220 */ /* 0x000fe40000410000 */
[C---:B------:R-:W-:Y:S01]  /*b740*/  HMMA.16816.F32 R112, R192.reuse, R150, R112 ;  /* 0x00000096c070723c */ /* 0x040fe20000001870 */
[----:B------:R1:W2:Y:S01]  /*b750*/  MUFU.EX2 R187, R138 ;  /* 0x0000008a00bb7308 */ /* 0x0002a20000000800 */
[----:B------:R-:W4:Y:S02]  /*b760*/  LDSM.16.MT88.4 R148, [R225+0x2880] ;  /* 0x00288000e194783b */ /* 0x000f240000004200 */
[C---:B------:R-:W-:Y:S02]  /*b770*/  FMUL.FTZ R116, R133.reuse, R116 ;  /* 0x0000007485747220 */ /* 0x040fe40000410000 */
[C---:B------:R-:W-:Y:S02]  /*b780*/  FMUL.FTZ R117, R133.reuse, R117 ;  /* 0x0000007585757220 */ /* 0x040fe40000410000 */
[C---:B------:R-:W-:Y:S04]  /*b790*/  FMUL.FTZ R118, R132.reuse, R118 ;  /* 0x0000007684767220 */ /* 0x040fe80000410000 */
[----:B------:R-:W-:Y:S02]  /*b7a0*/  FMUL.FTZ R119, R132, R119 ;  /* 0x0000007784777220 */ /* 0x000fe40000410000 */
[----:B------:R-:W-:Y:S02]  /*b7b0*/  FMUL.FTZ R127, R0, R127 ;  /* 0x0000007f007f7220 */ /* 0x000fe40000410000 */
[C---:B------:R-:W-:Y:S02]  /*b7c0*/  FMUL.FTZ R128, R133.reuse, R128 ;  /* 0x0000008085807220 */ /* 0x040fe40000410000 */
[----:B------:R-:W-:Y:S01]  /*b7d0*/  FMUL.FTZ R129, R133, R129 ;  /* 0x0000008185817220 */ /* 0x000fe20000410000 */
[-C--:B---3--:R-:W-:Y:S03]  /*b7e0*/  HMMA.16816.F32 R116, R192, R152.reuse, R116 ;  /* 0x00000098c074723c */ /* 0x088fe60000001874 */
[C---:B------:R-:W-:Y:S02]  /*b7f0*/  FMUL.FTZ R130, R132.reuse, R130 ;  /* 0x0000008284827220 */ /* 0x040fe40000410000 */
[----:B------:R-:W-:Y:S02]  /*b800*/  FMUL.FTZ R131, R132, R131 ;  /* 0x0000008384837220 */ /* 0x000fe40000410000 */
[--C-:B-1----:R-:W-:Y:S01]  /*b810*/  FFMA.FTZ R138, R210, c[0x0][0x2d0], -R143.reuse ;  /* 0x0000b400d28a7a23 */ /* 0x102fe2000001088f */
[C---:B------:R-:W-:Y:S03]  /*b820*/  HMMA.16816.F32 R120, R144.reuse, R152, R120 ;  /* 0x000000989078723c */ /* 0x040fe60000001878 */
[----:B------:R1:W-:Y:S04]  /*b830*/  MUFU.EX2 R171, R138 ;  /* 0x0000008a00ab7308 */ /* 0x0003e80000000800 */
[----:B--2---:R-:W-:Y:S01]  /*b840*/  F2FP.PACK_AB R152, R187, R184 ;  /* 0x000000b8bb98723e */ /* 0x004fe200000000ff */
[-C--:B------:R-:W-:Y:S07]  /*b850*/  HMMA.16816.F32 R124, R144, R154.reuse, R124 ;  /* 0x0000009a907c723c */ /* 0x080fee000000187c */
[----:B------:R-:W-:Y:S01]  /*b860*/  F2FP.PACK_AB R146, R180, R188 ;  /* 0x000000bcb492723e */ /* 0x000fe200000000ff */
[----:B------:R-:W-:Y:S04]  /*b870*/  HMMA.16816.F32 R128, R192, R154, R128 ;  /* 0x0000009ac080723c */ /* 0x000fe80000001880 */
[----:B------:R-:W-:Y:S02]  /*b880*/  F2FP.PACK_AB R147, R170, R189 ;  /* 0x000000bdaa93723e */ /* 0x000fe400000000ff */
[----:B------:R-:W-:Y:S02]  /*b890*/  F2FP.PACK_AB R144, R185, R183 ;  /* 0x000000b7b990723e */ /* 0x000fe400000000ff */
[----:B------:R-:W-:Y:S01]  /*b8a0*/  F2FP.PACK_AB R145, R186, R139 ;  /* 0x0000008bba91723e */ /* 0x000fe200000000ff */
[----:B-1----:R-:W-:Y:S06]  /*b8b0*/  FFMA.FTZ R138, R211, c[0x0][0x2d0], -R143 ;  /* 0x0000b400d38a7a23 */ /* 0x002fec000001088f */
[-C--:B----4-:R-:W-:Y:S01]  /*b8c0*/  HMMA.16816.F32 R4, R144, R148.reuse, R4 ;  /* 0x000000949004723c */ /* 0x090fe20000001804 */
[----:B------:R1:W2:Y:S04]  /*b8d0*/  MUFU.EX2 R252, R138 ;  /* 0x0000008a00fc7308 */ /* 0x0002a80000000800 */
[--C-:B-1----:R-:W-:Y:S01]  /*b8e0*/  FFMA.FTZ R138, R197, c[0x0][0x2d0], -R134.reuse ;  /* 0x0000b400c58a7a23 */ /* 0x102fe20000010886 */
[-C--:B--2---:R-:W-:Y:S01]  /*b8f0*/  F2FP.PACK_AB R154, R252, R171.reuse ;  /* 0x000000abfc9a723e */ /* 0x084fe200000000ff */
[----:B------:R-:W-:Y:S04]  /*b900*/  LDSM.16.MT88.4 R196, [R227+0x3080] ;  /* 0x00308000e3c4783b */ /* 0x000fe80000004200 */
[----:B------:R1:W-:Y:S02]  /*b910*/  MUFU.EX2 R204, R138 ;  /* 0x0000008a00cc7308 */ /* 0x0003e40000000800 */
[--C-:B-1----:R-:W-:Y:S08]  /*b920*/  FFMA.FTZ R138, R201, c[0x0][0x2d0], -R134.reuse ;  /* 0x0000b400c98a7a23 */ /* 0x102ff00000010886 */
        /* <DEDUP_REMOVED lines=30> */
[----:B------:R1:W5:Y:S07]  /*bb10*/  MUFU.EX2 R220, R138 ;  /* 0x0000008a00dc7308 */ /* 0x00036e0000000800 */
        /* <DEDUP_REMOVED lines=89> */
[----:B------:R-:W5:Y:S01]  /*c0b0*/  LDL.LU R28, [R1+0x10] ;  /* 0x00001000011c7983 */ /* 0x000f620000300800 */
[----:B------:R-:W-:Y:S02]  /*c0c0*/  MOV R24, R181 ;  /* 0x000000b500187202 */ /* 0x000fe40000000f00 */
[C---:B------:R-:W-:Y:S01]  /*c0d0*/  HMMA.16816.F32 R172, R140.reuse, R174, R32 ;  /* 0x000000ae8cac723c */ /* 0x040fe20000001820 */
[----:B------:R-:W5:Y:S03]  /*c0e0*/  LDL.LU R34, [R1+0xc] ;  /* 0x00000c0001227983 */ /* 0x000f660000300800 */
[----:B------:R-:W-:Y:S02]  /*c0f0*/  MOV R30, R179 ;  /* 0x000000b3001e7202 */ /* 0x000fe40000000f00 */
        /* <DEDUP_REMOVED lines=27> */
[----:B------:R-:W-:Y:S02]  /*c2b0*/  FFMA.FTZ R132, R132, R29, R35 ;  /* 0x0000001d84847223 */ /* 0x000fe40000010023 */
[----:B------:R-:W-:Y:S02]  /*c2c0*/  FFMA.FTZ R4, R2, R28, R30 ;  /* 0x0000001c02047223 */ /* 0x000fe4000001001e */
[----:B------:R-:W-:Y:S04]  /*c2d0*/  FADD.FTZ R132, R24, R132 ;  /* 0x0000008418847221 */ /* 0x000fe80000010000 */
[----:B------:R-:W-:Y:S02]  /*c2e0*/  FFMA.FTZ R133, R133, R34, R33 ;  /* 0x0000002285857223 */ /* 0x000fe40000010021 */
[----:B------:R-:W-:Y:S02]  /*c2f0*/  FADD.FTZ R4, R25, R4 ;  /* 0x0000000419047221 */ /* 0x000fe40000010000 */
        /* <DEDUP_REMOVED lines=39> */
[----:B------:R-:W-:Y:S01]  /*c570*/  FADD.FTZ R4, R210, R6 ;  /* 0x00000006d2047221 */ /* 0x000fe20000010000 */
[----:B------:R1:W-:Y:S01]  /*c580*/  STL [R1+0xc], R5 ;  /* 0x00000c0501007387 */ /* 0x0003e20000100800 */
[----:B------:R-:W-:Y:S02]  /*c590*/  FADD.FTZ R2, R206, R2 ;  /* 0x00000002ce027221 */ /* 0x000fe40000010000 */
[----:B------:R-:W-:Y:S02]  /*c5a0*/  FADD.FTZ R4, R209, R4 ;  /* 0x00000004d1047221 */ /* 0x000fe40000010000 */
[----:B------:R-:W-:Y:S02]  /*c5b0*/  FADD.FTZ R2, R205, R2 ;  /* 0x00000002cd027221 */ /* 0x000fe40000010000 */
[----:B------:R-:W-:Y:S01]  /*c5c0*/  FADD.FTZ R0, R138, R0 ;  /* 0x000000008a007221 */ /* 0x000fe20000010000 */
[----:B------:R1:W-:Y:S01]  /*c5d0*/  STL [R1+0x8], R4 ;  /* 0x0000080401007387 */ /* 0x0003e20000100800 */
[----:B------:R-:W-:Y:S02]  /*c5e0*/  MOV R138, R135 ;  /* 0x00000087008a7202 */ /* 0x000fe40000000f00 */
[----:B------:R-:W-:Y:S01]  /*c5f0*/  FADD.FTZ R0, R134, R0 ;  /* 0x0000000086007221 */ /* 0x000fe20000010000 */
[----:B------:R1:W-:Y:S01]  /*c600*/  STL [R1+0x10], R2 ;  /* 0x0000100201007387 */ /* 0x0003e20000100800 */
[----:B------:R-:W-:Y:S03]  /*c610*/  MOV R134, R136 ;  /* 0x0000008800867202 */ /* 0x000fe60000000f00 */
[----:B------:R1:W-:Y:S01]  /*c620*/  STL [R1+0x14], R0 ;  /* 0x0000140001007387 */ /* 0x0003e20000100800 */
[----:B------:R-:W-:-:S05]  /*c630*/  @P0 BRA `(.L_x_1043) ;  /* 0xffffb0a000000947 */ /* 0x000fca000383ffff */
.L_x_1026:
[----:B------:R-:W2:Y:S01]  /*c640*/  S2UR UR6, SR_CTAID.X ;  /* 0x00000000000679c3 */ /* 0x000ea20000002500 */
[----:B------:R-:W-:-:S02]  /*c650*/  UISETP.NE.AND UP1, UPT, UR17, URZ, UPT ;  /* 0x0000003f1100728c */ /* 0x000fc4000bf25270 */
[----:B------:R-:W-:Y:S02]  /*c660*/  ULDC.64 UR4, c[0x0][0x2c8] ;  /* 0x0000b20000047ab9 */ /* 0x000fe40000000a00 */
[----:B------:R-:W-:-:S06]  /*c670*/  UISETP.NE.AND UP0, UPT, UR16, URZ, UPT ;  /* 0x0000003f1000728c */ /* 0x000fcc000bf05270 */
[----:B------:R-:W-:Y:S01]  /*c680*/  PLOP3.LUT P0, PT, PT, PT, UP0, 0x40, 0x0 ;  /* 0x000000000000781c */ /* 0x000fe20003f0e808 */
[----:B--2---:R-:W-:-:S04]  /*c690*/  ULEA UR6, UR6, 0x7f, 0x7 ;  /* 0x0000007f06067891 */ /* 0x004fc8000f8e383f */
[----:B------:R-:W-:Y:S02]  /*c6a0*/  UIMAD.WIDE.U32 UR22, UR6, UR4, URZ ;  /* 0x00000004061672a5 */ /* 0x000fe4000f8e003f */
[----:B------:R-:W-:-:S05]  /*c6b0*/  UIADD3 UR4, UR9, 0x1, -UR15 ;  /* 0x0000000109047890 */ /* 0x000fca000fffe80f */
[----:B------:R-:W-:Y:S02]  /*c6c0*/  @UP1 UMOV UR7, UR23 ;  /* 0x0000001700071c82 */ /* 0x000fe40008000000 */
[----:B------:R-:W-:-:S04]  /*c6d0*/  @UP1 USHF.R.U32.HI UR6, URZ, UR5, UR7 ;  /* 0x000000053f061299 */ /* 0x000fc80008011607 */
[----:B------:R-:W-:-:S03]  /*c6e0*/  UIADD3 UR7, UR4, UR6, URZ ;  /* 0x0000000604077290 */ /* 0x000fc6000fffe03f */
        /* <DEDUP_REMOVED lines=14> */
.L_x_1045:
[----:B------:R-:W-:Y:S02]  /*c7d0*/  ULDC UR4, c[0x0][0x32c] ;  /* 0x0000cb0000047ab9 */ /* 0x000fe40000000800 */
[----:B------:R-:W-:-:S03]  /*c7e0*/  UISETP.NE.AND UP0, UPT, UR4, 0x1, UPT ;  /* 0x000000010400788c */ /* 0x000fc6000bf05270 */
[----:B------:R-:W-:Y:S02]  /*c7f0*/  ULDC.64 UR4, c[0x0][0x330] ;  /* 0x0000cc0000047ab9 */ /* 0x000fe40000000a00 */
[----:B------:R-:W-:-:S06]  /*c800*/  UIMAD.WIDE.U32 UR22, UR7, UR4, URZ ;  /* 0x00000004071672a5 */ /* 0x000fcc000f8e003f */
[----:B------:R-:W-:Y:S02]  /*c810*/  @UP0 USHF.R.U32.HI UR7, URZ, UR5, UR23 ;  /* 0x000000053f070299 */ /* 0x000fe40008011617 */
.L_x_1046:
[----:B------:R-:W-:Y:S02]  /*c820*/  ULDC UR4, c[0x0][0x32c] ;  /* 0x0000cb0000047ab9 */ /* 0x000fe40000000800 */
[----:B------:R-:W-:-:S04]  /*c830*/  UIMAD UR4, UR7, UR4, URZ ;  /* 0x00000004070472a4 */ /* 0x000fc8000f8e023f */
[----:B------:R-:W-:-:S04]  /*c840*/  UISETP.LT.AND UP0, UPT, UR6, UR4, UPT ;  /* 0x000000040600728c */ /* 0x000fc8000bf01270 */
[----:B------:R-:W-:-:S04]  /*c850*/  USEL UR6, UR6, UR4, !UP0 ;  /* 0x0000000406067287 */ /* 0x000fc8000c000000 */
.L_x_1044:
[----:B------:R-:W-:-:S04]  /*c860*/  UIADD3 UR6, UR6, 0x2f, URZ ;  /* 0x0000002f06067890 */ /* 0x000fc8000fffe03f */
        /* <DEDUP_REMOVED lines=8> */
[----:B------:R-:W-:Y:S01]  /*c8f0*/  IMAD.MOV.U32 R132, RZ, RZ, R136 ;  /* 0x000000ffff847224 */ /* 0x000fe200078e0088 */
[----:B------:R-:W-:Y:S01]  /*c900*/  MOV R139, R3 ;  /* 0x00000003008b7202 */ /* 0x000fe20000000f00 */
[----:B-1----:R-:W-:Y:S01]  /*c910*/  IMAD.MOV.U32 R2, RZ, RZ, R137 ;  /* 0x000000ffff027224 */ /* 0x002fe200078e0089 */
[----:B------:R-:W-:Y:S01]  /*c920*/  MOV R138, R135 ;  /* 0x00000087008a7202 */ /* 0x000fe20000000f00 */
[----:B------:R-:W-:Y:S02]  /*c930*/  UMOV UR23, UR13 ;  /* 0x0000000d00177c82 */ /* 0x000fe40008000000 */
[----:B------:R-:W-:Y:S02]  /*c940*/  ULDC.64 UR6, c[0x0][0x208] ;  /* 0x0000820000067ab9 */ /* 0x000fe40000000a00 */
[----:B------:R-:W-:Y:S02]  /*c950*/  ULDC.64 UR4, c[0x0][0x1e0] ;  /* 0x0000780000047ab9 */ /* 0x000fe40000000a00 */
.L_x_1048:
[----:B--2---:R-:W2:Y:S01]  /*c960*/  LDL.64 R14, [R1+0x20] ;  /* 0x00002000010e7983 */ /* 0x004ea20000100a00 */
[----:B------:R-:W-:Y:S04]  /*c970*/  DEPBAR.LE SB0, 0x0 ;  /* 0x000080000000791a */ /* 0x000fe80000000000 */
[----:B------:R-:W-:Y:S01]  /*c980*/  UISETP.GT.AND UP0, UPT, UR8, UR23, UPT ;  /* 0x000000170800728c */ /* 0x000fe2000bf04270 */
[----:B------:R-:W4:Y:S06]  /*c990*/  LDL.64 R12, [R1+0x40] ;  /* 0x00004000010c7983 */ /* 0x000f2c0000100a00 */
[----:B------:R-:W-:Y:S01]  /*c9a0*/  BAR.SYNC.DEFER_BLOCKING 0x0 ;  /* 0x0000000000007b1d */ /* 0x000fe20000010000 */
[----:B------:R-:W-:Y:S03]  /*c9b0*/  PLOP3.LUT P0, PT, PT, PT, UP0, 0x80, 0x0 ;  /* 0x000000000000781c */ /* 0x000fe60003f0f008 */
[----:B------:R-:W-:Y:S02]  /*c9c0*/  @!UP0 USHF.R.S32.HI UR13, URZ, 0x1f, UR23 ;  /* 0x0000001f3f0d8899 */ /* 0x000fe40008011417 */
[----:B------:R-:W-:Y:S02]  /*c9d0*/  @!UP0 UIMAD.WIDE.U32 UR24, UR23, UR6, URZ ;  /* 0x00000006171882a5 */ /* 0x000fe4000f8e003f */
[----:B------:R-:W-:Y:S04]  /*c9e0*/  @!UP0 UIMAD UR13, UR13, UR6, URZ ;  /* 0x000000060d0d82a4 */ /* 0x000fe8000f8e023f */
[----:B------:R-:W-:Y:S01]  /*c9f0*/  @!UP0 UIMAD UR13, UR23, UR7, UR13 ;  /* 0x00000007170d82a4 */ /* 0x000fe2000f8e020d */
[----:B---3--:R-:W-:Y:S03]  /*ca00*/  MOV R0, UR24 ;  /* 0x0000001800007c02 */ /* 0x008fe60008000f00 */
[----:B------:R-:W-:Y:S04]  /*ca10*/  @!UP0 UIADD3 UR13, UR25, UR13, URZ ;  /* 0x0000000d190d8290 */ /* 0x000fe8000fffe03f */
[----:B------:R-:W-:Y:S02]  /*ca20*/  @!UP0 UIMAD UR13, UR13, 0x30, URZ ;  /* 0x000000300d0d88a4 */ /* 0x000fe4000f8e023f */
[----:B------:R-:W-:Y:S01]  /*ca30*/  UISETP.GT.AND UP0, UPT, UR23, UR8, UPT ;  /* 0x000000081700728c */ /* 0x000fe2000bf04270 */
[----:B-----5:R-:W-:Y:S08]  /*ca40*/  LDSM.16.M88.4 R48, [R231+0x8080] ;  /* 0x00808000e730783b */ /* 0x020ff00000000200 */
[----:B------:R-:W1:Y:S02]  /*ca50*/  LDSM.16.M88.4 R16, [R224+0x5080] ;  /* 0x00508000e010783b */ /* 0x000e640000000200 */
[----:B------:R-:W-:Y:S06]  /*ca60*/  @UP0 USHF.L.U64.HI UR25, UR4, 0x5, UR5 ;  /* 0x0000000504190899 */ /* 0x000fec0008010205 */
[----:B------:R-:W3:Y:S08]  /*ca70*/  LDSM.16.M88.4 R44, [R231+0xa080] ;  /* 0x00a08000e72c783b */ /* 0x000ef00000000200 */
[----:B------:R-:W2:Y:S08]  /*ca80*/  LDSM.16.M88.4 R32, [R224+0x5880] ;  /* 0x00588000e020783b */ /* 0x000eb00000000200 */
[----:B------:R-:W2:Y:S08]  /*ca90*/  LDSM.16.M88.4 R140, [R224+0x6080] ;  /* 0x00608000e08c783b */ /* 0x000eb00000000200 */
[----:B------:R-:W-:Y:S01]  /*caa0*/  LDSM.16.M88.4 R192, [R233+0x8080] ;  /* 0x00808000e9c0783b */ /* 0x000fe20000000200 */
[-C--:B-1----:R-:W-:Y:S07]  /*cab0*/  HMMA.16816.F32 R4, R48, R16.reuse, RZ ;  /* 0x000000103004723c */ /* 0x082fee00000018ff */
[----:B------:R-:W1:Y:S01]  /*cac0*/  LDSM.16.M88.4 R196, [R235] ;  /* 0x00000000ebc4783b */ /* 0x000e620000000200 */
[C---:B---3--:R-:W-:Y:S07]  /*cad0*/  HMMA.16816.F32 R8, R44.reuse, R16, RZ ;  /* 0x000000102c08723c */ /* 0x048fee00000018ff */
[----:B------:R-:W3:Y:S08]  /*cae0*/  LDSM.16.M88.4 R200, [R233+0xa080] ;  /* 0x00a08000e9c8783b */ /* 0x000ef00000000200 */
[----:B------:R-:W1:Y:S08]  /*caf0*/  LDSM.16.M88.4 R204, [R241] ;  /* 0x00000000f1cc783b */ /* 0x000e700000000200 */
[----:B------:R-:W1:Y:S01]  /*cb00*/  LDSM.16.M88.4 R208, [R240] ;  /* 0x00000000f0d0783b */ /* 0x000e620000000200 */
[----:B--2---:R-:W-:Y:S02]  /*cb10*/  @!P0 MOV R21, R15 ;  /* 0x0000000f00158202 */ /* 0x004fe40000000f00 */
[----:B----4-:R-:W-:Y:S02]  /*cb20*/  @!P0 MOV R20, R12 ;  /* 0x0000000c00148202 */ /* 0x010fe40000000f00 */
[-C--:B------:R-:W-:Y:S03]  /*cb30*/  HMMA.16816.F32 R12, R44, R18.reuse, RZ ;  /* 0x000000122c0c723c */ /* 0x080fe600000018ff */
[----:B------:R-:W-:Y:S05]  /*cb40*/  @!P0 IMAD.WIDE.U32 R20, R0, 0x30, R20 ;  /* 0x0000003000148825 */ /* 0x000fea00078e0014 */
[C---:B------:R-:W-:Y:S04]  /*cb50*/  HMMA.16816.F32 R16, R48.reuse, R18, RZ ;  /* 0x000000123010723c */ /* 0x040fe800000018ff */
[----:B------:R-:W-:Y:S01]  /*cb60*/  @!P0 IADD3 R3, R21, UR13, RZ ;  /* 0x0000000d15038c10 */ /* 0x000fe2000fffe0ff */
[----:B------:R-:W-:Y:S01]  /*cb70*/  UIADD3 UR13, UR23, -0x1, URZ ;  /* 0xffffffff170d7890 */ /* 0x000fe2000fffe03f */
[C---:B------:R-:W-:Y:S02]  /*cb80*/  @!P0 SHF.L.U32 R0, R20.reuse, 0x1, RZ ;  /* 0x0000000114008819 */ /* 0x040fe400000006ff */
[----:B------:R-:W-:Y:S01]  /*cb90*/  @!P0 SHF.L.U64.HI R3, R20, 0x1, R3 ;  /* 0x0000000114038819 */ /* 0x000fe20000010203 */
[----:B------:R-:W-:Y:S01]  /*cba0*/  @UP0 UIMAD.WIDE.U32 UR26, UR13, UR4, URZ ;  /* 0x000000040d1a02a5 */ /* 0x000fe2000f8e003f */
[-C--:B------:R-:W-:Y:S01]  /*cbb0*/  HMMA.16816.F32 R20, R48, R32.reuse, RZ ;  /* 0x000000203014723c */ /* 0x080fe200000018ff */
[----:B------:R-:W-:Y:S01]  /*cbc0*/  @UP0 USHF.R.S32.HI UR24, URZ, 0x1f, UR13 ;  /* 0x0000001f3f180899 */ /* 0x000fe2000801140d */
[C---:B------:R-:W-:Y:S02]  /*cbd0*/  @!P0 IADD3 R28, P1, R0.reuse, c[0x0][0x1f8], RZ ;  /* 0x00007e00001c8a10 */ /* 0x040fe40007f3e0ff */
[----:B------:R-:W-:Y:S01]  /*cbe0*/  @!P0 IADD3 R0, P6, R0, 0x80, RZ ;  /* 0x0000008000008810 */ /* 0x000fe20007fde0ff */
[----:B------:R-:W-:Y:S01]  /*cbf0*/  @UP0 UIMAD UR24, UR24, UR4, URZ ;  /* 0x00000004181802a4 */ /* 0x000fe2000f8e023f */
[----:B------:R-:W-:Y:S02]  /*cc00*/  @!P0 IADD3.X R29, R3, c[0x0][0x1fc], RZ, P1, !PT ;  /* 0x00007f00031d8a10 */ /* 0x000fe40000ffe4ff */
[C---:B------:R-:W-:Y:S01]  /*cc10*/  HMMA.16816.F32 R24, R44.reuse, R32, RZ ;  /* 0x000000202c18723c */ /* 0x040fe200000018ff */
[----:B------:R-:W-:Y:S02]  /*cc20*/  @UP0 UIMAD UR24, UR13, UR5, UR24 ;  /* 0x000000050d1802a4 */ /* 0x000fe4000f8e0218 */
[----:B------:R-:W-:Y:S01]  /*cc30*/  @!PT LDS RZ, [RZ] ;  /* 0x00000000fffff984 */ /* 0x000fe20000000800 */
[----:B------:R-:W-:Y:S01]  /*cc40*/  @!PT LDS RZ, [RZ] ;  /* 0x00000000fffff984 */ /* 0x000fe20000000800 */
[----:B------:R-:W-:Y:S01]  /*cc50*/  @!PT LDS RZ, [RZ] ;  /* 0x00000000fffff984 */ /* 0x000fe20000000800 */
[----:B------:R2:W-:Y:S01]  /*cc60*/  @!P0 LDGSTS.E.BYPASS.LTC128B.128 [R243+0x2080], [R28.64], !P4 ;  /* 0x020800001cf38fae */ /* 0x0005e2000e101d54 */
[----:B------:R-:W-:Y:S01]  /*cc70*/  @!P0 IADD3 R40, P5, R0, c[0x0][0x1f8], RZ ;  /* 0x00007e0000288a10 */ /* 0x000fe20007fbe0ff */
[----:B------:R-:W-:Y:S01]  /*cc80*/  @UP0 UIADD3 UR24, UR27, UR24, URZ ;  /* 0x000000181b180290 */ /* 0x000fe2000fffe03f */
[----:B------:R-:W-:Y:S02]  /*cc90*/  @!P0 IADD3 R36, P2, R28, UR12, RZ ;  /* 0x0000000c1c248c10 */ /* 0x000fe4000ff5e0ff */
[----:B------:R-:W-:Y:S01]  /*cca0*/  @!P0 IADD3.X R41, RZ, c[0x0][0x1fc], R3, P5, P6 ;  /* 0x00007f00ff298a10 */ /* 0x000fe20002fec403 */
[----:B------:R-:W-:Y:S03]  /*ccb0*/  @UP0 UIMAD UR24, UR24, 0x30, URZ ;  /* 0x00000030181808a4 */ /* 0x000fe6000f8e023f */
[----:B------:R-:W-:Y:S01]  /*ccc0*/  @!P0 IADD3.X R37, R29, UR11, RZ, P2, !PT ;  /* 0x0000000b1d258c10 */ /* 0x000fe200097fe4ff */
[----:B------:R4:W-:Y:S01]  /*ccd0*/  @!P0 LDGSTS.E.BYPASS.LTC128B.128 [R243+0x3880], [R40.64], !P3 ;  /* 0x0388000028f38fae */ /* 0x0009e2000d901d54 */
[----:B------:R-:W-:Y:S04]  /*cce0*/  @!P0 IADD3 R38, P1, R36, UR12, RZ ;  /* 0x0000000c24268c10 */ /* 0x000fe8000ff3e0ff */
[----:B------:R-:W-:Y:S03]  /*ccf0*/  @!P0 IADD3.X R39, R37, UR11, RZ, P1, !PT ;  /* 0x0000000b25278c10 */ /* 0x000fe60008ffe4ff */
[----:B------:R1:W-:Y:S08]  /*cd00*/  @!P0 LDGSTS.E.BYPASS.LTC128B.128 [R243+0x2880], [R36.64], !P4 ;  /* 0x0288000024f38fae */ /* 0x0003f0000e101d54 */
[----:B------:R1:W-:Y:S01]  /*cd10*/  @!P0 LDGSTS.E.BYPASS.LTC128B.128 [R243+0x4080], [R36.64+0x80], !P3 ;  /* 0x0408008024f38fae */ /* 0x0003e2000d901d54 */
[-C--:B--2---:R-:W-:Y:S07]  /*cd20*/  HMMA.16816.F32 R28, R44, R34.reuse, RZ ;  /* 0x000000222c1c723c */ /* 0x084fee00000018ff */
[----:B------:R1:W-:Y:S01]  /*cd30*/  @!P0 LDGSTS.E.BYPASS.LTC128B.128 [R243+0x3080], [R38.64], !P4 ;  /* 0x0308000026f38fae */ /* 0x0003e2000e101d54 */
[C---:B------:R-:W-:Y:S07]  /*cd40*/  HMMA.16816.F32 R32, R48.reuse, R34, RZ ;  /* 0x000000223020723c */ /* 0x040fee00000018ff */
[----:B------:R1:W-:Y:S01]  /*cd50*/  @!P0 LDGSTS.E.BYPASS.LTC128B.128 [R243+0x4880], [R38.64+0x80], !P3 ;  /* 0x0488008026f38fae */ /* 0x0003e2000d901d54 */
[----:B------:R-:W-:Y:S07]  /*cd60*/  PLOP3.LUT P0, PT, PT, PT, UP0, 0x80, 0x0 ;  /* 0x000000000000781c */ /* 0x000fee0003f0f008 */
[----:B------:R-:W-:Y:S08]  /*cd70*/  LDSM.16.M88.4 R212, [R232+0x8080] ;  /* 0x00808000e8d4783b */ /* 0x000ff00000000200 */
[----:B------:R-:W0:Y:S08]  /*cd80*/  LDGDEPBAR ;  /* 0x00000000000079af */ /* 0x000e300000000000 */
[----:B------:R-:W2:Y:S01]  /*cd90*/  LDSM.16.M88.4 R216, [R230+0x5080] ;  /* 0x00508000e6d8783b */ /* 0x000ea20000000200 */
[-C--:B-1----:R-:W-:Y:S07]  /*cda0*/  HMMA.16816.F32 R36, R48, R140.reuse, RZ ;  /* 0x0000008c3024723c */ /* 0x082fee00000018ff */
[----:B------:R-:W1:Y:S01]  /*cdb0*/  LDSM.16.M88.4 R220, [R232+0xa080] ;  /* 0x00a08000e8dc783b */ /* 0x000e620000000200 */
[C---:B----4-:R-:W-:Y:S08]  /*cdc0*/  HMMA.16816.F32 R40, R44.reuse, R140, RZ ;  /* 0x0000008c2c28723c */ /* 0x050ff000000018ff */
[-C--:B------:R-:W-:Y:S08]  /*cdd0*/  HMMA.16816.F32 R44, R44, R142.reuse, RZ ;  /* 0x0000008e2c2c723c */ /* 0x080ff000000018ff */
[----:B------:R-:W-:Y:S01]  /*cde0*/  HMMA.16816.F32 R48, R48, R142, RZ ;  /* 0x0000008e3030723c */ /* 0x000fe200000018ff */
[----:B------:R-:W4:Y:S07]  /*cdf0*/  LDSM.16.M88.4 R140, [R230+0x5880] ;  /* 0x00588000e68c783b */ /* 0x000f2e0000000200 */
[-C--:B------:R-:W-:Y:S08]  /*ce00*/  HMMA.16816.F32 R4, R192, R196.reuse, R4 ;  /* 0x000000c4c004723c */ /* 0x080ff00000001804 */
[C---:B---3--:R-:W-:Y:S08]  /*ce10*/  HMMA.16816.F32 R8, R200.reuse, R196, R8 ;  /* 0x000000c4c808723c */ /* 0x048ff00000001808 */
[-C--:B------:R-:W-:Y:S08]  /*ce20*/  HMMA.16816.F32 R12, R200, R198.reuse, R12 ;  /* 0x000000c6c80c723c */ /* 0x080ff0000000180c */
[C---:B------:R-:W-:Y:S01]  /*ce30*/  HMMA.16816.F32 R16, R192.reuse, R198, R16 ;  /* 0x000000c6c010723c */ /* 0x040fe20000001810 */
[----:B------:R-:W3:Y:S07]  /*ce40*/  LDSM.16.M88.4 R196, [R230+0x6080] ;  /* 0x00608000e6c4783b */ /* 0x000eee0000000200 */
        /* <DEDUP_REMOVED lines=10> */
[----:B------:R-:W3:Y:S07]  /*cef0*/  LDSM.16.M88.4 R192, [R234+0x8080] ;  /* 0x00808000eac0783b */ /* 0x000eee0000000200 */
[-C--:B--2---:R-:W-:Y:S01]  /*cf00*/  HMMA.16816.F32 R4, R212, R216.reuse, R4 ;  /* 0x000000d8d404723c */ /* 0x084fe20000001804 */
[----:B------:R-:W2:Y:S07]  /*cf10*/  LDSM.16.M88.4 R208, [R229+0x800] ;  /* 0x00080000e5d0783b */ /* 0x000eae0000000200 */
[C---:B-1----:R-:W-:Y:S08]  /*cf20*/  HMMA.16816.F32 R8, R220.reuse, R216, R8 ;  /* 0x000000d8dc08723c */ /* 0x042ff00000001808 */
        /* <DEDUP_REMOVED lines=8> */
[-C--:B---3--:R-:W-:Y:S08]  /*cfb0*/  HMMA.16816.F32 R36, R212, R196.reuse, R36 ;  /* 0x000000c4d424723c */ /* 0x088ff00000001824 */
[C---:B------:R-:W-:Y:S08]  /*cfc0*/  HMMA.16816.F32 R40, R220.reuse, R196, R40 ;  /* 0x000000c4dc28723c */ /* 0x040ff00000001828 */
[-C--:B------:R-:W-:Y:S01]  /*cfd0*/  HMMA.16816.F32 R44, R220, R198.reuse, R44 ;  /* 0x000000c6dc2c723c */ /* 0x080fe2000000182c */
[----:B------:R-:W-:Y:S07]  /*cfe0*/  LDSM.16.M88.4 R220, [R238] ;  /* 0x00000000eedc783b */ /* 0x000fee0000000200 */
[----:B------:R-:W-:Y:S01]  /*cff0*/  HMMA.16816.F32 R48, R212, R198, R48 ;  /* 0x000000c6d430723c */ /* 0x000fe20000001830 */
[----:B------:R-:W3:Y:S07]  /*d000*/  LDSM.16.M88.4 R196, [R224+0x6880] ;  /* 0x00688000e0c4783b */ /* 0x000eee0000000200 */
[-C--:B------:R-:W-:Y:S01]  /*d010*/  HMMA.16816.F32 R4, R192, R200.reuse, R4 ;  /* 0x000000c8c004723c */ /* 0x080fe20000001804 */
[----:B------:R-:W4:Y:S07]  /*d020*/  LDSM.16.M88.4 R212, [R231+0xe080] ;  /* 0x00e08000e7d4783b */ /* 0x000f2e0000000200 */
[C---:B------:R-:W-:Y:S08]  /*d030*/  HMMA.16816.F32 R8, R204.reuse, R200, R8 ;  /* 0x000000c8cc08723c */ /* 0x040ff00000001808 */
[-C--:B------:R-:W-:Y:S08]  /*d040*/  HMMA.16816.F32 R12, R204, R202.reuse, R12 ;  /* 0x000000cacc0c723c */ /* 0x080ff0000000180c */
[C---:B------:R-:W-:Y:S01]  /*d050*/  HMMA.16816.F32 R16, R192.reuse, R202, R16 ;  /* 0x000000cac010723c */ /* 0x040fe20000001810 */
[----:B------:R-:W3:Y:S07]  /*d060*/  LDSM.16.M88.4 R200, [R224+0x7080] ;  /* 0x00708000e0c8783b */ /* 0x000eee0000000200 */
[-C--:B--2---:R-:W-:Y:S08]  /*d070*/  HMMA.16816.F32 R20, R192, R208.reuse, R20 ;  /* 0x000000d0c014723c */ /* 0x084ff00000001814 */
        /* <DEDUP_REMOVED lines=9> */
[----:B------:R-:W2:Y:S07]  /*d110*/  LDSM.16.M88.4 R192, [R233+0xc080] ;  /* 0x00c08000e9c0783b */ /* 0x000eae0000000200 */
[-C--:B---3--:R-:W-:Y:S01]  /*d120*/  HMMA.16816.F32 R4, R140, R196.reuse, R4 ;  /* 0x000000c48c04723c */ /* 0x088fe20000001804 */
[----:B------:R-:W3:Y:S07]  /*d130*/  LDSM.16.M88.4 R216, [R233+0xe080] ;  /* 0x00e08000e9d8783b */ /* 0x000eee0000000200 */
        /* <DEDUP_REMOVED lines=33> */
[C---:B--2---:R-:W-:Y:S08]  /*d350*/  HMMA.16816.F32 R8, R204.reuse, R200, R8 ;  /* 0x000000c8cc08723c */ /* 0x044ff00000001808 */
[-C--:B------:R-:W-:Y:S08]  /*d360*/  HMMA.16816.F32 R12, R204, R202.reuse, R12 ;  /* 0x000000cacc0c723c */ /* 0x080ff0000000180c */
[C---:B------:R-:W-:Y:S08]  /*d370*/  HMMA.16816.F32 R16, R140.reuse, R202, R16 ;  /* 0x000000ca8c10723c */ /* 0x040ff00000001810 */
[-C--:B---3--:R-:W-:Y:S08]  /*d380*/  HMMA.16816.F32 R20, R140, R208.reuse, R20 ;  /* 0x000000d08c14723c */ /* 0x088ff00000001814 */
        /* <DEDUP_REMOVED lines=66> */
[----:B------:R2:W3:Y:S01]  /*d7b0*/  MUFU.TANH R205, R21 ;  /* 0x0000001500cd7308 */ /* 0x0004e20000002400 */
[----:B------:R-:W-:Y:S01]  /*d7c0*/  FMUL.FTZ R28, R28, c[0x0][0x320] ;  /* 0x0000c8001c1c7a20 */ /* 0x000fe20000410000 */
[C---:B------:R-:W-:Y:S04]  /*d7d0*/  HMMA.16816.F32 R40, R192.reuse, R8, R40 ;  /* 0x00000008c028723c */ /* 0x040fe80000001828 */
        /* <DEDUP_REMOVED lines=12> */
[----:B--2---:R-:W2:Y:S01]  /*d8a0*/  LDL.64 R20, [R1+0x38] ;  /* 0x0000380001147983 */ /* 0x004ea20000100a00 */
[----:B------:R-:W-:Y:S01]  /*d8b0*/  FMUL.FTZ R38, R38, c[0x0][0x320] ;  /* 0x0000c80026267a20 */ /* 0x000fe20000410000 */
[----:B---3--:R-:W-:Y:S01]  /*d8c0*/  FMNMX.FTZ R137, R205, R137, !PT ;  /* 0x00000089cd897209 */ /* 0x008fe20007810000 */
[----:B------:R-:W-:Y:S03]  /*d8d0*/  FMUL.FTZ R39, R39, c[0x0][0x320] ;  /* 0x0000c80027277a20 */ /* 0x000fe60000410000 */
        /* <DEDUP_REMOVED lines=9> */
[----:B-1----:R-:W2:Y:S01]  /*d970*/  LDL.64 R22, [R1+0x30] ;  /* 0x0000300001167983 */ /* 0x002ea20000100a00 */
[----:B------:R-:W-:Y:S02]  /*d980*/  FMUL.FTZ R49, R49, c[0x0][0x320] ;  /* 0x0000c80031317a20 */ /* 0x000fe40000410000 */
[----:B------:R-:W-:Y:S02]  /*d990*/  FMUL.FTZ R50, R50, c[0x0][0x320] ;  /* 0x0000c80032327a20 */ /* 0x000fe40000410000 */
[----:B------:R-:W-:Y:S01]  /*d9a0*/  FMUL.FTZ R51, R51, c[0x0][0x320] ;  /* 0x0000c80033337a20 */ /* 0x000fe20000410000 */
[----:B------:R-:W1:Y:S01]  /*d9b0*/  MUFU.TANH R204, R33 ;  /* 0x0000002100cc7308 */ /* 0x000e620000002400 */
[----:B------:R-:W-:Y:S02]  /*d9c0*/  FMUL.FTZ R42, R42, c[0x0][0x320] ;  /* 0x0000c8002a2a7a20 */ /* 0x000fe40000410000 */
[----:B------:R-:W-:Y:S01]  /*d9d0*/  FMUL.FTZ R43, R43, c[0x0][0x320] ;  /* 0x0000c8002b2b7a20 */ /* 0x000fe20000410000 */
[----:B---3--:R-:W-:Y:S01]  /*d9e0*/  FMNMX.FTZ R137, R203, R137, !PT ;  /* 0x00000089cb897209 */ /* 0x008fe20007810000 */
[----:B------:R-:W-:Y:S02]  /*d9f0*/  FMUL.FTZ R46, R46, c[0x0][0x320] ;  /* 0x0000c8002e2e7a20 */ /* 0x000fe40000410000 */
[----:B------:R-:W-:Y:S02]  /*da00*/  FMUL.FTZ R34, R34, c[0x0][0x320] ;  /* 0x0000c80022227a20 */ /* 0x000fe40000410000 */
[----:B------:R-:W-:Y:S01]  /*da10*/  FMUL.FTZ R30, R30, c[0x0][0x320] ;  /* 0x0000c8001e1e7a20 */ /* 0x000fe20000410000 */
[----:B------:R-:W3:Y:S01]  /*da20*/  MUFU.TANH R220, R25 ;  /* 0x0000001900dc7308 */ /* 0x000ee20000002400 */
[----:B------:R-:W-:Y:S01]  /*da30*/  FMUL.FTZ R31, R31, c[0x0][0x320] ;  /* 0x0000c8001f1f7a20 */ /* 0x000fe20000410000 */
[----:B----4-:R-:W-:Y:S08]  /*da40*/  FMNMX.FTZ R0, R221, R0, !PT ;  /* 0x00000000dd007209 */ /* 0x010ff00007810000 */
[----:B------:R-:W4:Y:S01]  /*da50*/  MUFU.TANH R211, R36 ;  /* 0x0000002400d37308 */ /* 0x000f220000002400 */
[----:B-1----:R-:W-:Y:S09]  /*da60*/  FMNMX.FTZ R137, R204, R137, !PT ;  /* 0x00000089cc897209 */ /* 0x002ff20007810000 */
[----:B------:R-:W1:Y:S01]  /*da70*/  MUFU.TANH R222, R28 ;  /* 0x0000001c00de7308 */ /* 0x000e620000002400 */
[----:B---3--:R-:W-:Y:S09]  /*da80*/  FMNMX.FTZ R0, R220, R0, !PT ;  /* 0x00000000dc007209 */ /* 0x008ff20007810000 */
[----:B------:R-:W3:Y:S01]  /*da90*/  MUFU.TANH R248, R37 ;  /* 0x0000002500f87308 */ /* 0x000ee20000002400 */
[----:B----4-:R-:W-:Y:S09]  /*daa0*/  FMNMX.FTZ R137, R211, R137, !PT ;  /* 0x00000089d3897209 */ /* 0x010ff20007810000 */
        /* <DEDUP_REMOVED lines=9> */
[----:B---3--:R-:W-:Y:S05]  /*db40*/  FMNMX.FTZ R137, R217, R137, !PT ;  /* 0x00000089d9897209 */ /* 0x008fea0007810000 */
[----:B------:R-:W3:Y:S04]  /*db50*/  SHFL.BFLY PT, R4, R137, 0x2, 0x1f ;  /* 0x0c401f0089047f89 */ /* 0x000ee800000e0000 */
[----:B------:R-:W3:Y:S01]  /*db60*/  MUFU.TANH R247, R44 ;  /* 0x0000002c00f77308 */ /* 0x000ee20000002400 */
[----:B----4-:R-:W-:Y:S09]  /*db70*/  FMNMX.FTZ R0, R219, R0, !PT ;  /* 0x00000000db007209 */ /* 0x010ff20007810000 */
[----:B------:R-:W4:Y:S01]  /*db80*/  MUFU.TANH R19, R19 ;  /* 0x0000001300137308 */ /* 0x000f220000002400 */
[----:B-1----:R-:W-:Y:S09]  /*db90*/  FMNMX.FTZ R0, R246, R0, !PT ;  /* 0x00000000f6007209 */ /* 0x002ff20007810000 */
[----:B------:R-:W1:Y:S01]  /*dba0*/  MUFU.TANH R244, R45 ;  /* 0x0000002d00f47308 */ /* 0x000e620000002400 */
[----:B---3--:R-:W-:Y:S02]  /*dbb0*/  FMNMX.FTZ R137, R137, R4, !PT ;  /* 0x0000000489897209 */ /* 0x008fe40007810000 */
[----:B------:R-:W-:Y:S02]  /*dbc0*/  FMNMX.FTZ R0, R247, R0, !PT ;  /* 0x00000000f7007209 */ /* 0x000fe40007810000 */
[----:B------:R-:W-:Y:S01]  /*dbd0*/  FMNMX.FTZ R4, R201, R139, !PT ;  /* 0x0000008bc9047209 */ /* 0x000fe20007810000 */
[----:B------:R-:W3:Y:S04]  /*dbe0*/  SHFL.BFLY PT, R6, R137, 0x1, 0x1f ;  /* 0x0c201f0089067f89 */ /* 0x000ee800000e0000 */
[----:B------:R-:W3:Y:S01]  /*dbf0*/  MUFU.TANH R207, R34 ;  /* 0x0000002200cf7308 */ /* 0x000ee20000002400 */
[----:B------:R-:W-:Y:S02]  /*dc00*/  FMNMX.FTZ R4, R202, R4, !PT ;  /* 0x00000004ca047209 */ /* 0x000fe40007810000 */
[----:B----4-:R-:W-:Y:S04]  /*dc10*/  FMNMX.FTZ R3, R19, R3, !PT ;  /* 0x0000000313037209 */ /* 0x010fe80007810000 */
[----:B------:R-:W-:Y:S03]  /*dc20*/  FMNMX.FTZ R3, R214, R3, !PT ;  /* 0x00000003d6037209 */ /* 0x000fe60007810000 */
[----:B------:R-:W4:Y:S01]  /*dc30*/  MUFU.TANH R208, R35 ;  /* 0x0000002300d07308 */ /* 0x000f220000002400 */
[----:B------:R-:W-:Y:S02]  /*dc40*/  FMNMX.FTZ R3, R209, R3, !PT ;  /* 0x00000003d1037209 */ /* 0x000fe40007810000 */
[----:B-1----:R-:W-:Y:S05]  /*dc50*/  FMNMX.FTZ R0, R244, R0, !PT ;  /* 0x00000000f4007209 */ /* 0x002fea0007810000 */
[----:B------:R-:W1:Y:S02]  /*dc60*/  SHFL.BFLY PT, R135, R0, 0x2, 0x1f ;  /* 0x0c401f0000877f89 */ /* 0x000e6400000e0000 */
[----:B------:R-:W1:Y:S01]  /*dc70*/  MUFU.TANH R245, R38 ;  /* 0x0000002600f57308 */ /* 0x000e620000002400 */
[----:B---3--:R-:W-:Y:S02]  /*dc80*/  FMNMX.FTZ R137, R137, R6, !PT ;  /* 0x0000000689897209 */ /* 0x008fe40007810000 */
[----:B------:R-:W-:Y:S03]  /*dc90*/  FMNMX.FTZ R3, R207, R3, !PT ;  /* 0x00000003cf037209 */ /* 0x000fe60007810000 */
[----:B------:R-:W-:Y:S04]  /*dca0*/  FMUL.FTZ R142, R137, c[0x0][0x2d0] ;  /* 0x0000b400898e7a20 */ /* 0x000fe80000410000 */
[----:B------:R-:W3:Y:S01]  /*dcb0*/  MUFU.TANH R33, R39 ;  /* 0x0000002700217308 */ /* 0x000ee20000002400 */
[----:B----4-:R-:W-:Y:S09]  /*dcc0*/  FMNMX.FTZ R3, R208, R3, !PT ;  /* 0x00000003d0037209 */ /* 0x010ff20007810000 */
[----:B------:R-:W4:Y:S01]  /*dcd0*/  MUFU.TANH R14, R14 ;  /* 0x0000000e000e7308 */ /* 0x000f220000002400 */
[----:B-1----:R-:W-:Y:S02]  /*dce0*/  FMNMX.FTZ R135, R0, R135, !PT ;  /* 0x0000008700877209 */ /* 0x002fe40007810000 */
[----:B------:R-:W-:Y:S07]  /*dcf0*/  FMNMX.FTZ R3, R245, R3, !PT ;  /* 0x00000003f5037209 */ /* 0x000fee0007810000 */
        /* <DEDUP_REMOVED lines=9> */
[----:B----4-:R-:W-:Y:S05]  /*dd90*/  FMNMX.FTZ R3, R218, R3, !PT ;  /* 0x00000003da037209 */ /* 0x010fea0007810000 */
[----:B------:R-:W4:Y:S04]  /*dda0*/  SHFL.BFLY PT, R5, R3, 0x2, 0x1f ;  /* 0x0c401f0003057f89 */ /* 0x000f2800000e0000 */
[----:B------:R-:W4:Y:S01]  /*ddb0*/  MUFU.TANH R195, R30 ;  /* 0x0000001e00c37308 */ /* 0x000f220000002400 */
[----:B-1----:R-:W-:Y:S01]  /*ddc0*/  FMNMX.FTZ R4, R194, R0, !PT ;  /* 0x00000000c2047209 */ /* 0x002fe20007810000 */
[----:B------:R-:W-:Y:S08]  /*ddd0*/  FMUL.FTZ R0, R47, c[0x0][0x320] ;  /* 0x0000c8002f007a20 */ /* 0x000ff00000410000 */
[----:B------:R1:W-:Y:S01]  /*dde0*/  MUFU.TANH R141, R0 ;  /* 0x00000000008d7308 */ /* 0x0003e20000002400 */
[----:B---3--:R-:W-:Y:S09]  /*ddf0*/  FMNMX.FTZ R4, R193, R4, !PT ;  /* 0x00000004c1047209 */ /* 0x008ff20007810000 */
[----:B------:R-:W3:Y:S01]  /*de00*/  MUFU.TANH R215, R31 ;  /* 0x0000001f00d77308 */ /* 0x000ee20000002400 */
[----:B----4-:R-:W-:Y:S02]  /*de10*/  FMNMX.FTZ R3, R3, R5, !PT ;  /* 0x0000000503037209 */ /* 0x010fe40007810000 */
[----:B------:R-:W-:Y:S01]  /*de20*/  FMNMX.FTZ R4, R195, R4, !PT ;  /* 0x00000004c3047209 */ /* 0x000fe20007810000 */
[----:B------:R-:W4:Y:S06]  /*de30*/  SHFL.BFLY PT, R5, R135, 0x1, 0x1f ;  /* 0x0c201f0087057f89 */ /* 0x000f2c00000e0000 */
[----:B------:R-:W4:Y:S01]  /*de40*/  MUFU.TANH R32, R42 ;  /* 0x0000002a00207308 */ /* 0x000f220000002400 */
[----:B-1----:R-:W-:Y:S01]  /*de50*/  FADD.FTZ R0, -R137, R2 ;  /* 0x0000000289007221 */ /* 0x002fe20000010100 */
[----:B------:R-:W1:Y:S03]  /*de60*/  SHFL.BFLY PT, R136, R3, 0x1, 0x1f ;  /* 0x0c201f0003887f89 */ /* 0x000e6600000e0000 */
[----:B------:R-:W-:Y:S05]  /*de70*/  FMUL.FTZ R0, R0, c[0x0][0x2d0] ;  /* 0x0000b40000007a20 */ /* 0x000fea0000410000 */
[----:B------:R-:W2:Y:S01]  /*de80*/  MUFU.TANH R223, R43 ;  /* 0x0000002b00df7308 */ /* 0x000ea20000002400 */
[----:B---3--:R-:W-:Y:S01]  /*de90*/  FMNMX.FTZ R2, R215, R4, !PT ;  /* 0x00000004d7027209 */ /* 0x008fe20007810000 */
[----:B------:R-:W-:Y:S08]  /*dea0*/  FFMA.FTZ R4, R196, c[0x0][0x2d0], -R142 ;  /* 0x0000b400c4047a23 */ /* 0x000ff0000001088e */
[----:B------:R3:W3:Y:S01]  /*deb0*/  MUFU.EX2 R134, R0 ;  /* 0x0000000000867308 */ /* 0x0006e20000000800 */
[----:B----4-:R-:W-:Y:S02]  /*dec0*/  FMNMX.FTZ R135, R135, R5, !PT ;  /* 0x0000000587877209 */ /* 0x010fe40007810000 */
[----:B------:R-:W-:Y:S03]  /*ded0*/  FMNMX.FTZ R2, R32, R2, !PT ;  /* 0x0000000220027209 */ /* 0x000fe60007810000 */
[----:B------:R-:W-:Y:S01]  /*dee0*/  FMUL.FTZ R192, R135, c[0x0][0x2d0] ;  /* 0x0000b40087c07a20 */ /* 0x000fe20000410000 */
[----:B-1----:R-:W-:Y:S03]  /*def0*/  FMNMX.FTZ R136, R3, R136, !PT ;  /* 0x0000008803887209 */ /* 0x002fe60007810000 */
[----:B------:R-:W1:Y:S01]  /*df00*/  MUFU.TANH R140, R46 ;  /* 0x0000002e008c7308 */ /* 0x000e620000002400 */
[----:B--2---:R-:W-:Y:S09]  /*df10*/  @P0 MOV R5, R23 ;  /* 0x0000001700050202 */ /* 0x004ff20000000f00 */
[----:B------:R-:W-:Y:S01]  /*df20*/  MUFU.EX2 R251, R4 ;  /* 0x0000000400fb7308 */ /* 0x000fe20000000800 */
[----:B---3--:R-:W-:Y:S01]  /*df30*/  FMNMX.FTZ R0, R223, R2, !PT ;  /* 0x00000002df007209 */ /* 0x008fe20007810000 */
[----:B------:R-:W-:Y:S02]  /*df40*/  FADD.FTZ R2, -R136, R132 ;  /* 0x0000008488027221 */ /* 0x000fe40000010100 */
[----:B------:R-:W-:Y:S02]  /*df50*/  FMUL.FTZ R48, R134, R188 ;  /* 0x000000bc86307220 */ /* 0x000fe40000410000 */
[----:B------:R-:W-:Y:S02]  /*df60*/  FMUL.FTZ R2, R2, c[0x0][0x2d0] ;  /* 0x0000b40002027a20 */ /* 0x000fe40000410000 */
[----:B------:R-:W-:Y:S02]  /*df70*/  FMUL.FTZ R49, R134, R189 ;  /* 0x000000bd86317220 */ /* 0x000fe40000410000 */
[----:B------:R2:W3:Y:S01]  /*df80*/  MUFU.EX2 R133, R2 ;  /* 0x0000000200857308 */ /* 0x0004e20000000800 */
[----:B-1----:R-:W-:Y:S01]  /*df90*/  FMNMX.FTZ R0, R140, R0, !PT ;  /* 0x000000008c007209 */ /* 0x002fe20007810000 */
[C---:B------:R-:W-:Y:S02]  /*dfa0*/  FMUL.FTZ R52, R134.reuse, R52 ;  /* 0x0000003486347220 */ /* 0x040fe40000410000 */
[C---:B------:R-:W-:Y:S01]  /*dfb0*/  FMUL.FTZ R53, R134.reuse, R53 ;  /* 0x0000003586357220 */ /* 0x040fe20000410000 */
[----:B------:R-:W-:Y:S01]  /*dfc0*/  FMNMX.FTZ R0, R141, R0, !PT ;  /* 0x000000008d007209 */ /* 0x000fe20007810000 */
[C---:B------:R-:W-:Y:S02]  /*dfd0*/  FMUL.FTZ R64, R134.reuse, R64 ;  /* 0x0000004086407220 */ /* 0x040fe40000410000 */
[C---:B------:R-:W-:Y:S02]  /*dfe0*/  FMUL.FTZ R65, R134.reuse, R65 ;  /* 0x0000004186417220 */ /* 0x040fe40000410000 */
[----:B------:R-:W1:Y:S01]  /*dff0*/  SHFL.BFLY PT, R3, R0, 0x2, 0x1f ;  /* 0x0c401f0000037f89 */ /* 0x000e6200000e0000 */
[C---:B------:R-:W-:Y:S02]  /*e000*/  FMUL.FTZ R68, R134.reuse, R68 ;  /* 0x0000004486447220 */ /* 0x040fe40000410000 */
[C---:B------:R-:W-:Y:S02]  /*e010*/  FMUL.FTZ R69, R134.reuse, R69 ;  /* 0x0000004586457220 */ /* 0x040fe40000410000 */
        /* <DEDUP_REMOVED lines=8> */
[C---:B---3--:R-:W-:Y:S01]  /*e0a0*/  FMUL.FTZ R34, R133.reuse, R174 ;  /* 0x000000ae85227220 */ /* 0x048fe20000410000 */
[----:B------:R-:W-:Y:S01]  /*e0b0*/  MOV R174, R242 ;  /* 0x000000f200ae7202 */ /* 0x000fe20000000f00 */
[----:B------:R2:W3:Y:S01]  /*e0c0*/  MUFU.EX2 R132, R2 ;  /* 0x0000000200847308 */ /* 0x0004e20000000800 */
[----:B-1----:R-:W-:Y:S01]  /*e0d0*/  FMNMX.FTZ R0, R0, R3, !PT ;  /* 0x0000000300007209 */ /* 0x002fe20007810000 */
        /* <DEDUP_REMOVED lines=13> */
[----:B------:R1:W-:Y:S01]  /*e1b0*/  MUFU.EX2 R210, R2 ;  /* 0x0000000200d27308 */ /* 0x0003e20000000800 */
[----:B---3--:R-:W-:Y:S02]  /*e1c0*/  FMUL.FTZ R40, R132, R180 ;  /* 0x000000b484287220 */ /* 0x008fe40000410000 */
[--C-:B------:R-:W-:Y:S02]  /*e1d0*/  FFMA.FTZ R3, R198, c[0x0][0x2d0], -R143.reuse ;  /* 0x0000b400c6037a23 */ /* 0x100fe4000001088f */
[--C-:B------:R-:W-:Y:S02]  /*e1e0*/  FFMA.FTZ R4, R19, c[0x0][0x2d0], -R143.reuse ;  /* 0x0000b40013047a23 */ /* 0x100fe4000001088f */
[----:B------:R-:W-:Y:S02]  /*e1f0*/  FMUL.FTZ R19, R133, R159 ;  /* 0x0000009f85137220 */ /* 0x000fe40000410000 */
        /* <DEDUP_REMOVED lines=10> */
[--C-:B-1----:R-:W-:Y:S02]  /*e2a0*/  FFMA.FTZ R2, R16, c[0x0][0x2d0], -R142.reuse ;  /* 0x0000b40010027a23 */ /* 0x102fe4000001088e */
[----:B------:R-:W-:Y:S02]  /*e2b0*/  FMUL.FTZ R16, R134, R156 ;  /* 0x0000009c86107220 */ /* 0x000fe40000410000 */
[C---:B------:R-:W-:Y:S01]  /*e2c0*/  FMUL.FTZ R73, R132.reuse, R73 ;  /* 0x0000004984497220 */ /* 0x040fe20000410000 */
[----:B------:R1:W-:Y:S01]  /*e2d0*/  MUFU.EX2 R250, R2 ;  /* 0x0000000200fa7308 */ /* 0x0003e20000000800 */
[C---:B------:R-:W-:Y:S02]  /*e2e0*/  FMUL.FTZ R76, R132.reuse, R76 ;  /* 0x0000004c844c7220 */ /* 0x040fe40000410000 */
[C---:B------:R-:W-:Y:S02]  /*e2f0*/  FMUL.FTZ R77, R132.reuse, R77 ;  /* 0x0000004d844d7220 */ /* 0x040fe40000410000 */
[--C-:B--2---:R-:W-:Y:S02]  /*e300*/  FFMA.FTZ R3, R197, c[0x0][0x2d0], -R143.reuse ;  /* 0x0000b400c5037a23 */ /* 0x104fe4000001088f */
[C---:B------:R-:W-:Y:S02]  /*e310*/  FMUL.FTZ R86, R133.reuse, R86 ;  /* 0x0000005685567220 */ /* 0x040fe40000410000 */
[C---:B------:R-:W-:Y:S01]  /*e320*/  FMUL.FTZ R87, R133.reuse, R87 ;  /* 0x0000005785577220 */ /* 0x040fe20000410000 */
[----:B------:R2:W-:Y:S01]  /*e330*/  MUFU.EX2 R29, R3 ;  /* 0x00000003001d7308 */ /* 0x0005e20000000800 */
[C---:B------:R-:W-:Y:S02]  /*e340*/  FMUL.FTZ R88, R132.reuse, R88 ;  /* 0x0000005884587220 */ /* 0x040fe40000410000 */
[C---:B------:R-:W-:Y:S01]  /*e350*/  FMUL.FTZ R89, R132.reuse, R89 ;  /* 0x0000005984597220 */ /* 0x040fe20000410000 */
[----:B---3--:R-:W-:Y:S01]  /*e360*/  @P0 MOV R4, R20 ;  /* 0x0000001400040202 */ /* 0x008fe20000000f00 */
[C---:B------:R-:W-:Y:S02]  /*e370*/  FMUL.FTZ R92, R132.reuse, R92 ;  /* 0x0000005c845c7220 */ /* 0x040fe40000410000 */
[----:B------:R-:W-:Y:S02]  /*e380*/  FMUL.FTZ R93, R132, R93 ;  /* 0x0000005d845d7220 */ /* 0x000fe40000410000 */
[C---:B------:R-:W-:Y:S02]  /*e390*/  FMUL.FTZ R97, R134.reuse, R97 ;  /* 0x0000006186617220 */ /* 0x040fe40000410000 */
[C---:B------:R-:W-:Y:S02]  /*e3a0*/  FMUL.FTZ R98, R133.reuse, R98 ;  /* 0x0000006285627220 */ /* 0x040fe40000410000 */
[----:B------:R-:W-:Y:S02]  /*e3b0*/  FMUL.FTZ R99, R133, R99 ;  /* 0x0000006385637220 */ /* 0x000fe40000410000 */
[----:B-1----:R-:W-:Y:S02]  /*e3c0*/  FFMA.FTZ R2, R17, c[0x0][0x2d0], -R142 ;  /* 0x0000b40011027a23 */ /* 0x002fe4000001088e */
[C---:B------:R-:W-:Y:S02]  /*e3d0*/  FMUL.FTZ R17, R134.reuse, R157 ;  /* 0x0000009d86117220 */ /* 0x040fe40000410000 */
[----:B------:R1:W3:Y:S01]  /*e3e0*/  MUFU.EX2 R213, R2 ;  /* 0x0000000200d57308 */ /* 0x0002e20000000800 */
[C---:B------:R-:W-:Y:S02]  /*e3f0*/  FMUL.FTZ R100, R134.reuse, R100 ;  /* 0x0000006486647220 */ /* 0x040fe40000410000 */
[----:B------:R-:W-:Y:S02]  /*e400*/  FMUL.FTZ R101, R134, R101 ;  /* 0x0000006586657220 */ /* 0x000fe40000410000 */
[----:B--2---:R-:W-:Y:S02]  /*e410*/  FFMA.FTZ R3, R18, c[0x0][0x2d0], -R143 ;  /* 0x0000b40012037a23 */ /* 0x004fe4000001088f */
[C---:B------:R-:W-:Y:S02]  /*e420*/  FMUL.FTZ R18, R133.reuse, R158 ;  /* 0x0000009e85127220 */ /* 0x040fe40000410000 */
[C---:B------:R-:W-:Y:S01]  /*e430*/  FMUL.FTZ R102, R133.reuse, R102 ;  /* 0x0000006685667220 */ /* 0x040fe20000410000 */
[----:B------:R2:W-:Y:S01]  /*e440*/  MUFU.EX2 R249, R3 ;  /* 0x0000000300f97308 */ /* 0x0005e20000000800 */
[C---:B------:R-:W-:Y:S02]  /*e450*/  FMUL.FTZ R103, R133.reuse, R103 ;  /* 0x0000006785677220 */ /* 0x040fe40000410000 */
[C---:B------:R-:W-:Y:S02]  /*e460*/  FMUL.FTZ R104, R132.reuse, R104 ;  /* 0x0000006884687220 */ /* 0x040fe40000410000 */
[C---:B------:R-:W-:Y:S02]  /*e470*/  FMUL.FTZ R105, R132.reuse, R105 ;  /* 0x0000006984697220 */ /* 0x040fe40000410000 */
[C---:B------:R-:W-:Y:S02]  /*e480*/  FMUL.FTZ R108, R132.reuse, R108 ;  /* 0x0000006c846c7220 */ /* 0x040fe40000410000 */
[----:B------:R-:W-:Y:S02]  /*e490*/  FMUL.FTZ R109, R132, R109 ;  /* 0x0000006d846d7220 */ /* 0x000fe40000410000 */
[C---:B------:R-:W-:Y:S02]  /*e4a0*/  FMUL.FTZ R112, R134.reuse, R112 ;  /* 0x0000007086707220 */ /* 0x040fe40000410000 */
[C---:B------:R-:W-:Y:S01]  /*e4b0*/  FMUL.FTZ R113, R134.reuse, R113 ;  /* 0x0000007186717220 */ /* 0x040fe20000410000 */
[----:B-1----:R-:W2:Y:S01]  /*e4c0*/  SHFL.BFLY PT, R2, R0, 0x1, 0x1f ;  /* 0x0c201f0000027f89 */ /* 0x002ea200000e0000 */
[----:B---3--:R-:W-:Y:S01]  /*e4d0*/  MOV R197, R213 ;  /* 0x000000d500c57202 */ /* 0x008fe20000000f00 */
[C---:B------:R-:W-:Y:S02]  /*e4e0*/  FMUL.FTZ R114, R133.reuse, R114 ;  /* 0x0000007285727220 */ /* 0x040fe40000410000 */
[C---:B------:R-:W-:Y:S02]  /*e4f0*/  FMUL.FTZ R115, R133.reuse, R115 ;  /* 0x0000007385737220 */ /* 0x040fe40000410000 */
        /* <DEDUP_REMOVED lines=8> */
[----:B------:R-:W-:Y:S01]  /*e580*/  FMUL.FTZ R128, R134, R128 ;  /* 0x0000008086807220 */ /* 0x000fe20000410000 */
[----:B--2---:R-:W-:Y:S01]  /*e590*/  FMNMX.FTZ R3, R0, R2, !PT ;  /* 0x0000000200037209 */ /* 0x004fe20007810000 */
[----:B------:R-:W-:Y:S01]  /*e5a0*/  FMUL.FTZ R129, R134, R129 ;  /* 0x0000008186817220 */ /* 0x000fe20000410000 */
[----:B------:R-:W-:Y:S01]  /*e5b0*/  MOV R2, UR26 ;  /* 0x0000001a00027c02 */ /* 0x000fe20008000f00 */
[----:B------:R-:W-:Y:S02]  /*e5c0*/  FMUL.FTZ R130, R133, R130 ;  /* 0x0000008285827220 */ /* 0x000fe40000410000 */
[----:B------:R-:W-:Y:S01]  /*e5d0*/  FADD.FTZ R0, -R3, R139 ;  /* 0x0000008b03007221 */ /* 0x000fe20000010100 */
[----:B------:R-:W-:Y:S01]  /*e5e0*/  MOV R139, R246 ;  /* 0x000000f6008b7202 */ /* 0x000fe20000000f00 */
[----:B------:R-:W-:Y:S04]  /*e5f0*/  @P0 IMAD.WIDE.U32 R4, R2, 0x30, R4 ;  /* 0x0000003002040825 */ /* 0x000fe800078e0004 */
[--C-:B------:R-:W-:Y:S01]  /*e600*/  FFMA.FTZ R2, R200, c[0x0][0x2d0], -R192.reuse ;  /* 0x0000b400c8027a23 */ /* 0x100fe200000108c0 */
[----:B------:R-:W-:Y:S01]  /*e610*/  @P0 SHF.L.U32 R6, R4, 0x1, RZ ;  /* 0x0000000104060819 */ /* 0x000fe200000006ff */
[----:B------:R-:W-:Y:S01]  /*e620*/  FMUL.FTZ R0, R0, c[0x0][0x2d0] ;  /* 0x0000b40000007a20 */ /* 0x000fe20000410000 */
[----:B------:R-:W-:Y:S01]  /*e630*/  @P0 IADD3 R5, R5, UR24, RZ ;  /* 0x0000001805050c10 */ /* 0x000fe2000fffe0ff */
[----:B------:R1:W-:Y:S01]  /*e640*/  MUFU.EX2 R28, R2 ;  /* 0x00000002001c7308 */ /* 0x0003e20000000800 */
[C---:B------:R-:W-:Y:S01]  /*e650*/  @P0 IADD3 R8, P5, R6.reuse, 0x80, RZ ;  /* 0x0000008006080810 */ /* 0x040fe20007fbe0ff */
[----:B------:R-:W-:Y:S01]  /*e660*/  @UP0 USHF.L.U32 UR24, UR4, 0x5, URZ ;  /* 0x0000000504180899 */ /* 0x000fe2000800063f */
[----:B------:R-:W-:Y:S01]  /*e670*/  @P0 IADD3 R6, P1, R6, c[0x0][0x1c8], RZ ;  /* 0x0000720006060a10 */ /* 0x000fe20007f3e0ff */
[----:B------:R-:W-:Y:S01]  /*e680*/  FMUL.FTZ R131, R133, R131 ;  /* 0x0000008385837220 */ /* 0x000fe20000410000 */
[----:B------:R-:W-:Y:S01]  /*e690*/  @P0 SHF.L.U64.HI R5, R4, 0x1, R5 ;  /* 0x0000000104050819 */ /* 0x000fe20000010205 */
[----:B------:R-:W-:Y:S01]  /*e6a0*/  UISETP.GT.AND UP0, UPT, UR23, UR22, UPT ;  /* 0x000000161700728c */ /* 0x000fe2000bf04270 */
[----:B------:R-:W-:Y:S02]  /*e6b0*/  @P0 IADD3 R8, P2, R8, c[0x0][0x1c8], RZ ;  /* 0x0000720008080a10 */ /* 0x000fe40007f5e0ff */
[----:B------:R-:W-:Y:S01]  /*e6c0*/  @P0 IADD3.X R7, R5, c[0x0][0x1cc], RZ, P1, !PT ;  /* 0x0000730005070a10 */ /* 0x000fe20000ffe4ff */
[----:B------:R-:W2:Y:S01]  /*e6d0*/  MUFU.EX2 R0, R0 ;  /* 0x0000000000007308 */ /* 0x000ea20000000800 */
[----:B------:R-:W-:Y:S01]  /*e6e0*/  @P0 IADD3.X R9, RZ, c[0x0][0x1cc], R5, P2, P5 ;  /* 0x00007300ff090a10 */ /* 0x000fe200017ea405 */
[----:B------:R-:W-:Y:S01]  /*e6f0*/  UMOV UR23, UR13 ;  /* 0x0000000d00177c82 */ /* 0x000fe20008000000 */
[----:B------:R-:W-:Y:S01]  /*e700*/  @P0 IADD3 R4, P1, R6, UR24, RZ ;  /* 0x0000001806040c10 */ /* 0x000fe2000ff3e0ff */
[----:B------:R3:W-:Y:S01]  /*e710*/  @P0 LDGSTS.E.BYPASS.LTC128B.128 [R243+0x5080], [R6.64], !P4 ;  /* 0x0508000006f30fae */ /* 0x0007e2000e101d54 */
[----:B------:R-:W-:Y:S01]  /*e720*/  MOV R200, R32 ;  /* 0x0000002000c87202 */ /* 0x000fe20000000f00 */
[----:B------:R-:W-:Y:S01]  /*e730*/  FMUL.FTZ R32, R134, R172 ;  /* 0x000000ac86207220 */ /* 0x000fe20000410000 */
[----:B------:R-:W-:Y:S02]  /*e740*/  @P0 IADD3.X R5, R7, UR25, RZ, P1, !PT ;  /* 0x0000001907050c10 */ /* 0x000fe40008ffe4ff */
[----:B------:R-:W-:Y:S03]  /*e750*/  MOV R172, R245 ;  /* 0x000000f500ac7202 */ /* 0x000fe60000000f00 */
[----:B------:R4:W-:Y:S01]  /*e760*/  @P0 LDGSTS.E.BYPASS.LTC128B.128 [R243+0x6880], [R8.64], !P3 ;  /* 0x0688000008f30fae */ /* 0x0009e2000d901d54 */
[--C-:B-1----:R-:W-:Y:S04]  /*e770*/  FFMA.FTZ R2, R199, c[0x0][0x2d0], -R192.reuse ;  /* 0x0000b400c7027a23 */ /* 0x102fe800000108c0 */
[----:B------:R1:W-:Y:S03]  /*e780*/  MUFU.EX2 R25, R2 ;  /* 0x0000000200197308 */ /* 0x0003e60000000800 */
[----:B------:R1:W-:Y:S01]  /*e790*/  @P0 LDGSTS.E.BYPASS.LTC128B.128 [R243+0x5880], [R4.64], !P4 ;  /* 0x0588000004f30fae */ /* 0x0003e2000e101d54 */
[C---:B--2---:R-:W-:Y:S02]  /*e7a0*/  FMUL.FTZ R10, R0.reuse, R150 ;  /* 0x00000096000a7220 */ /* 0x044fe40000410000 */
[C---:B------:R-:W-:Y:S05]  /*e7b0*/  FMUL.FTZ R11, R0.reuse, R151 ;  /* 0x00000097000b7220 */ /* 0x040fea0000410000 */
[----:B------:R2:W-:Y:S01]  /*e7c0*/  @P0 LDGSTS.E.BYPASS.LTC128B.128 [R243+0x7080], [R4.64+0x80], !P3 ;  /* 0x0708008004f30fae */ /* 0x0005e2000d901d54 */
[C---:B------:R-:W-:Y:S01]  /*e7d0*/  FMUL.FTZ R26, R0.reuse, R166 ;  /* 0x000000a6001a7220 */ /* 0x040fe20000410000 */
[----:B------:R-:W-:Y:S01]  /*e7e0*/  MOV R166, R251 ;  /* 0x000000fb00a67202 */ /* 0x000fe20000000f00 */
[----:B------:R-:W-:Y:S01]  /*e7f0*/  FMUL.FTZ R27, R0, R167 ;  /* 0x000000a7001b7220 */ /* 0x000fe20000410000 */
[----:B---3--:R-:W-:Y:S01]  /*e800*/  @P0 IADD3 R6, P2, R4, UR24, RZ ;  /* 0x0000001804060c10 */ /* 0x008fe2000ff5e0ff */
[C---:B------:R-:W-:Y:S01]  /*e810*/  FMUL.FTZ R30, R0.reuse, R170 ;  /* 0x000000aa001e7220 */ /* 0x040fe20000410000 */
[----:B------:R-:W-:Y:S01]  /*e820*/  MOV R167, R28 ;  /* 0x0000001c00a77202 */ /* 0x000fe20000000f00 */
[C---:B------:R-:W-:Y:S01]  /*e830*/  FMUL.FTZ R31, R0.reuse, R171 ;  /* 0x000000ab001f7220 */ /* 0x040fe20000410000 */
[----:B------:R-:W-:Y:S01]  /*e840*/  @P0 IADD3.X R7, R5, UR25, RZ, P2, !PT ;  /* 0x0000001905070c10 */ /* 0x000fe200097fe4ff */
[----:B------:R-:W-:Y:S01]  /*e850*/  FMUL.FTZ R42, R0, R182 ;  /* 0x000000b6002a7220 */ /* 0x000fe20000410000 */
[----:B------:R-:W-:Y:S01]  /*e860*/  MOV R170, R248 ;  /* 0x000000f800aa7202 */ /* 0x000fe20000000f00 */
[----:B----4-:R-:W-:Y:S01]  /*e870*/  FMUL.FTZ R9, R132, R149 ;  /* 0x0000009584097220 */ /* 0x010fe20000410000 */
[----:B------:R-:W-:Y:S01]  /*e880*/  MOV R171, R247 ;  /* 0x000000f700ab7202 */ /* 0x000fe20000000f00 */
[----:B------:R3:W-:Y:S01]  /*e890*/  @P0 LDGSTS.E.BYPASS.LTC128B.128 [R243+0x6080], [R6.64], !P4 ;  /* 0x0608000006f30fae */ /* 0x0007e2000e101d54 */
[--C-:B-1----:R-:W-:Y:S02]  /*e8a0*/  FFMA.FTZ R2, R12, c[0x0][0x2d0], -R192.reuse ;  /* 0x0000b4000c027a23 */ /* 0x102fe400000108c0 */
[----:B------:R-:W-:Y:S02]  /*e8b0*/  FMUL.FTZ R12, R132, R152 ;  /* 0x00000098840c7220 */ /* 0x000fe40000410000 */
[----:B------:R1:W-:Y:S01]  /*e8c0*/  MUFU.EX2 R199, R2 ;  /* 0x0000000200c77308 */ /* 0x0003e20000000800 */
[C---:B------:R-:W-:Y:S01]  /*e8d0*/  FMUL.FTZ R43, R0.reuse, R183 ;  /* 0x000000b7002b7220 */ /* 0x040fe20000410000 */
[----:B------:R-:W-:Y:S01]  /*e8e0*/  MOV R183, R172 ;  /* 0x000000ac00b77202 */ /* 0x000fe20000000f00 */
[----:B------:R3:W-:Y:S01]  /*e8f0*/  @P0 LDGSTS.E.BYPASS.LTC128B.128 [R243+0x7880], [R6.64+0x80], !P3 ;  /* 0x0788008006f30fae */ /* 0x0007e2000d901d54 */
[C---:B------:R-:W-:Y:S01]  /*e900*/  FMUL.FTZ R46, R0.reuse, R186 ;  /* 0x000000ba002e7220 */ /* 0x040fe20000410000 */
[----:B------:R-:W-:Y:S01]  /*e910*/  MOV R172, R167 ;  /* 0x000000a700ac7202 */ /* 0x000fe20000000f00 */
[C---:B------:R-:W-:Y:S01]  /*e920*/  FMUL.FTZ R47, R0.reuse, R187 ;  /* 0x000000bb002f7220 */ /* 0x040fe20000410000 */
[----:B------:R-:W-:Y:S01]  /*e930*/  PLOP3.LUT P0, PT, PT, PT, UP0, 0x80, 0x0 ;  /* 0x000000000000781c */ /* 0x000fe20003f0f008 */
[----:B------:R-:W-:Y:S02]  /*e940*/  FMUL.FTZ R58, R0, R58 ;  /* 0x0000003a003a7220 */ /* 0x000fe40000410000 */
[----:B--2---:R-:W-:Y:S01]  /*e950*/  FMUL.FTZ R5, R134, R145 ;  /* 0x0000009186057220 */ /* 0x004fe20000410000 */
[----:B------:R-:W2:Y:S01]  /*e960*/  LDSM.16.MT88.4 R20, [R225+0x2080] ;  /* 0x00208000e114783b */ /* 0x000ea20000004200 */
[----:B------:R-:W-:Y:S01]  /*e970*/  F2FP.PACK_AB R145, R29, R252 ;  /* 0x000000fc1d91723e */ /* 0x000fe200000000ff */
[C---:B------:R-:W-:Y:S02]  /*e980*/  FMUL.FTZ R59, R0.reuse, R59 ;  /* 0x0000003b003b7220 */ /* 0x040fe40000410000 */
[C---:B------:R-:W-:Y:S02]  /*e990*/  FMUL.FTZ R62, R0.reuse, R62 ;  /* 0x0000003e003e7220 */ /* 0x040fe40000410000 */
[C---:B------:R-:W-:Y:S02]  /*e9a0*/  FMUL.FTZ R63, R0.reuse, R63 ;  /* 0x0000003f003f7220 */ /* 0x040fe40000410000 */
[----:B------:R-:W4:Y:S01]  /*e9b0*/  LDSM.16.MT88.4 R36, [R226+0x2080] ;  /* 0x00208000e224783b */ /* 0x000f220000004200 */
[C---:B------:R-:W-:Y:S02]  /*e9c0*/  FMUL.FTZ R74, R0.reuse, R74 ;  /* 0x0000004a004a7220 */ /* 0x040fe40000410000 */
[----:B------:R-:W-:Y:S02]  /*e9d0*/  FMUL.FTZ R75, R0, R75 ;  /* 0x0000004b004b7220 */ /* 0x000fe40000410000 */
[----:B-1----:R-:W-:Y:S02]  /*e9e0*/  FFMA.FTZ R2, R13, c[0x0][0x2d0], -R192 ;  /* 0x0000b4000d027a23 */ /* 0x002fe400000108c0 */
[----:B------:R-:W-:Y:S01]  /*e9f0*/  FMUL.FTZ R13, R132, R153 ;  /* 0x00000099840d7220 */ /* 0x000fe20000410000 */
[----:B------:R-:W-:Y:S01]  /*ea00*/  LDSM.16.MT88.4 R156, [R227+0x2080] ;  /* 0x00208000e39c783b */ /* 0x000fe20000004200 */
[----:B------:R-:W1:Y:S01]  /*ea10*/  MUFU.EX2 R196, R2 ;  /* 0x0000000200c47308 */ /* 0x000e620000000800 */
[----:B------:R-:W-:Y:S02]  /*ea20*/  FMUL.FTZ R78, R0, R78 ;  /* 0x0000004e004e7220 */ /* 0x000fe40000410000 */
[----:B---3--:R-:W-:Y:S01]  /*ea30*/  FMUL.FTZ R6, R133, R146 ;  /* 0x0000009285067220 */ /* 0x008fe20000410000 */
[----:B------:R-:W-:Y:S01]  /*ea40*/  F2FP.PACK_AB R146, R197, R250 ;  /* 0x000000fac592723e */ /* 0x000fe200000000ff */
[----:B------:R-:W-:Y:S01]  /*ea50*/  FMUL.FTZ R7, R133, R147 ;  /* 0x0000009385077220 */ /* 0x000fe20000410000 */
[----:B------:R-:W-:Y:S01]  /*ea60*/  F2FP.PACK_AB R147, R198, R249 ;  /* 0x000000f9c693723e */ /* 0x000fe200000000ff */
[C---:B------:R-:W-:Y:S01]  /*ea70*/  FMUL.FTZ R79, R0.reuse, R79 ;  /* 0x0000004f004f7220 */ /* 0x040fe20000410000 */
[----:B------:R-:W-:Y:S01]  /*ea80*/  LDSM.16.MT88.4 R188, [R228+0x3080] ;  /* 0x00308000e4bc783b */ /* 0x000fe20000004200 */
[C---:B------:R-:W-:Y:S02]  /*ea90*/  FMUL.FTZ R90, R0.reuse, R90 ;  /* 0x0000005a005a7220 */ /* 0x040fe40000410000 */
[C---:B------:R-:W-:Y:S02]  /*eaa0*/  FMUL.FTZ R91, R0.reuse, R91 ;  /* 0x0000005b005b7220 */ /* 0x040fe40000410000 */
[C---:B------:R-:W-:Y:S02]  /*eab0*/  FMUL.FTZ R94, R0.reuse, R94 ;  /* 0x0000005e005e7220 */ /* 0x040fe40000410000 */
[C---:B------:R-:W-:Y:S01]  /*eac0*/  FMUL.FTZ R95, R0.reuse, R95 ;  /* 0x0000005f005f7220 */ /* 0x040fe20000410000 */
[----:B------:R-:W0:Y:S01]  /*ead0*/  LDGDEPBAR ;  /* 0x00000000000079af */ /* 0x000e220000000000 */
[C---:B------:R-:W-:Y:S02]  /*eae0*/  FMUL.FTZ R106, R0.reuse, R106 ;  /* 0x0000006a006a7220 */ /* 0x040fe40000410000 */
[C---:B------:R-:W-:Y:S02]  /*eaf0*/  FMUL.FTZ R107, R0.reuse, R107 ;  /* 0x0000006b006b7220 */ /* 0x040fe40000410000 */
[C---:B------:R-:W-:Y:S02]  /*eb00*/  FMUL.FTZ R110, R0.reuse, R110 ;  /* 0x0000006e006e7220 */ /* 0x040fe40000410000 */
[----:B------:R-:W-:Y:S01]  /*eb10*/  FMUL.FTZ R111, R0, R111 ;  /* 0x0000006f006f7220 */ /* 0x000fe20000410000 */
[----:B-1----:R-:W-:Y:S01]  /*eb20*/  F2FP.PACK_AB R150, R196, R199 ;  /* 0x000000c7c496723e */ /* 0x002fe200000000ff */
[----:B------:R-:W-:Y:S02]  /*eb30*/  FMUL.FTZ R2, R3, c[0x0][0x2d0] ;  /* 0x0000b40003027a20 */ /* 0x000fe40000410000 */
[----:B------:R-:W-:Y:S02]  /*eb40*/  FMUL.FTZ R122, R0, R122 ;  /* 0x0000007a007a7220 */ /* 0x000fe40000410000 */
[--C-:B------:R-:W-:Y:S01]  /*eb50*/  FFMA.FTZ R4, R202, c[0x0][0x2d0], -R2.reuse ;  /* 0x0000b400ca047a23 */ /* 0x100fe20000010802 */
[----:B------:R-:W-:Y:S01]  /*eb60*/  MOV R202, R211 ;  /* 0x000000d300ca7202 */ /* 0x000fe20000000f00 */
[--C-:B------:R-:W-:Y:S01]  /*eb70*/  FFMA.FTZ R8, R201, c[0x0][0x2d0], -R2.reuse ;  /* 0x0000b400c9087a23 */ /* 0x100fe20000010802 */
[----:B------:R-:W-:Y:S01]  /*eb80*/  MOV R201, R210 ;  /* 0x000000d200c97202 */ /* 0x000fe20000000f00 */
[----:B------:R1:W-:Y:S01]  /*eb90*/  MUFU.EX2 R211, R4 ;  /* 0x0000000400d37308 */ /* 0x0003e20000000800 */
[----:B------:R-:W-:Y:S01]  /*eba0*/  MOV R181, R202 ;  /* 0x000000ca00b57202 */ /* 0x000fe20000000f00 */
[C---:B------:R-:W-:Y:S02]  /*ebb0*/  FMUL.FTZ R123, R0.reuse, R123 ;  /* 0x0000007b007b7220 */ /* 0x040fe40000410000 */
[C---:B------:R-:W-:Y:S02]  /*ebc0*/  FMUL.FTZ R126, R0.reuse, R126 ;  /* 0x0000007e007e7220 */ /* 0x040fe40000410000 */
[----:B------:R-:W-:Y:S02]  /*ebd0*/  FMUL.FTZ R127, R0, R127 ;  /* 0x0000007f007f7220 */ /* 0x000fe40000410000 */
[--C-:B------:R-:W-:Y:S02]  /*ebe0*/  FFMA.FTZ R140, R140, c[0x0][0x2d0], -R2.reuse ;  /* 0x0000b4008c8c7a23 */ /* 0x100fe40000010802 */
[----:B------:R-:W3:Y:S01]  /*ebf0*/  MUFU.EX2 R210, R8 ;  /* 0x0000000800d27308 */ /* 0x000ee20000000800 */
[--C-:B-1----:R-:W-:Y:S02]  /*ec00*/  FFMA.FTZ R4, R14, c[0x0][0x2d0], -R2.reuse ;  /* 0x0000b4000e047a23 */ /* 0x102fe40000010802 */
[----:B------:R-:W-:Y:S07]  /*ec10*/  FMUL.FTZ R14, R0, R154 ;  /* 0x0000009a000e7220 */ /* 0x000fee0000410000 */
[----:B------:R1:W-:Y:S01]  /*ec20*/  MUFU.EX2 R212, R4 ;  /* 0x0000000400d47308 */ /* 0x0003e20000000800 */
[----:B---3--:R-:W-:Y:S01]  /*ec30*/  F2FP.PACK_AB R149, R211, R210 ;  /* 0x000000d2d395723e */ /* 0x008fe200000000ff */
[C---:B------:R-:W-:Y:S01]  /*ec40*/  FMUL.FTZ R8, R132.reuse, R148 ;  /* 0x0000009484087220 */ /* 0x040fe20000410000 */
[----:B------:R-:W-:Y:S01]  /*ec50*/  F2FP.PACK_AB R148, R25, R28 ;  /* 0x0000001c1994723e */ /* 0x000fe200000000ff */
[----:B------:R-:W-:Y:S01]  /*ec60*/  FMUL.FTZ R28, R132, R168 ;  /* 0x000000a8841c7220 */ /* 0x000fe20000410000 */
[----:B------:R-:W-:Y:S01]  /*ec70*/  MOV R168, R250 ;  /* 0x000000fa00a87202 */ /* 0x000fe20000000f00 */
        /* <DEDUP_REMOVED lines=11> */
[----:B------:R-:W-:Y:S01]  /*ed30*/  MOV R161, R29 ;  /* 0x0000001d00a17202 */ /* 0x000fe20000000f00 */
[----:B------:R-:W-:Y:S01]  /*ed40*/  FMUL.FTZ R20, R134, R160 ;  /* 0x000000a086147220 */ /* 0x000fe20000410000 */
[----:B------:R-:W-:Y:S01]  /*ed50*/  MOV R160, R33 ;  /* 0x0000002100a07202 */ /* 0x000fe20000000f00 */
[----:B------:R-:W-:Y:S01]  /*ed60*/  FMUL.FTZ R29, R132, R169 ;  /* 0x000000a9841d7220 */ /* 0x000fe20000410000 */
[C---:B------:R-:W-:Y:S04]  /*ed70*/  HMMA.16816.F32 R16, R144.reuse, R22, R16 ;  /* 0x000000169010723c */ /* 0x040fe80000001810 */
[----:B------:R-:W-:Y:S01]  /*ed80*/  MOV R169, R249 ;  /* 0x000000f900a97202 */ /* 0x000fe20000000f00 */
[----:B------:R-:W-:Y:S01]  /*ed90*/  FMUL.FTZ R33, R134, R173 ;  /* 0x000000ad86217220 */ /* 0x000fe20000410000 */
[----:B------:R-:W-:Y:S01]  /*eda0*/  MOV R173, R244 ;  /* 0x000000f400ad7202 */ /* 0x000fe20000000f00 */
[C---:B------:R-:W-:Y:S01]  /*edb0*/  FMUL.FTZ R22, R133.reuse, R162 ;  /* 0x000000a285167220 */ /* 0x040fe20000410000 */
[----:B------:R-:W-:Y:S01]  /*edc0*/  MOV R162, R25 ;  /* 0x0000001900a27202 */ /* 0x000fe20000000f00 */
[C---:B------:R-:W-:Y:S03]  /*edd0*/  FMUL.FTZ R25, R132.reuse, R165 ;  /* 0x000000a584197220 */ /* 0x040fe60000410000 */
[----:B------:R-:W-:Y:S01]  /*ede0*/  MOV R165, R252 ;  /* 0x000000fc00a57202 */ /* 0x000fe20000000f00 */
[----:B------:R-:W-:Y:S01]  /*edf0*/  FMUL.FTZ R23, R133, R163 ;  /* 0x000000a385177220 */ /* 0x000fe20000410000 */
[----:B------:R1:W-:Y:S01]  /*ee00*/  MUFU.EX2 R252, R138 ;  /* 0x0000008a00fc7308 */ /* 0x0003e20000000800 */
[----:B------:R-:W-:Y:S01]  /*ee10*/  MOV R163, R24 ;  /* 0x0000001800a37202 */ /* 0x000fe20000000f00 */
[----:B------:R-:W-:Y:S01]  /*ee20*/  FMUL.FTZ R24, R132, R164 ;  /* 0x000000a484187220 */ /* 0x000fe20000410000 */
[----:B------:R-:W-:Y:S02]  /*ee30*/  MOV R164, R223 ;  /* 0x000000df00a47202 */ /* 0x000fe40000000f00 */
[----:B------:R-:W-:Y:S01]  /*ee40*/  MOV R180, R160 ;  /* 0x000000a000b47202 */ /* 0x000fe20000000f00 */
[-C--:B----4-:R-:W-:Y:S03]  /*ee50*/  HMMA.16816.F32 R20, R144, R36.reuse, R20 ;  /* 0x000000249014723c */ /* 0x090fe60000001814 */
[----:B------:R-:W-:Y:S02]  /*ee60*/  MOV R175, R164 ;  /* 0x000000a400af7202 */ /* 0x000fe40000000f00 */
[----:B------:R-:W-:Y:S02]  /*ee70*/  MOV R182, R180 ;  /* 0x000000b400b67202 */ /* 0x000fe40000000f00 */
[----:B------:R-:W-:Y:S01]  /*ee80*/  MOV R180, R218 ;  /* 0x000000da00b47202 */ /* 0x000fe20000000f00 */
[C---:B------:R-:W-:Y:S07]  /*ee90*/  HMMA.16816.F32 R24, R148.reuse, R36, R24 ;  /* 0x000000249418723c */ /* 0x040fee0000001818 */
[C---:B------:R-:W-:Y:S01]  /*eea0*/  FMUL.FTZ R36, R134.reuse, R176 ;  /* 0x000000b086247220 */ /* 0x040fe20000410000 */
[-C--:B------:R-:W-:Y:S04]  /*eeb0*/  HMMA.16816.F32 R28, R148, R38.reuse, R28 ;  /* 0x00000026941c723c */ /* 0x080fe8000000181c */
[--C-:B-1----:R-:W-:Y:S01]  /*eec0*/  FFMA.FTZ R138, R205, c[0x0][0x2d0], -R142.reuse ;  /* 0x0000b400cd8a7a23 */ /* 0x102fe2000001088e */
[----:B------:R-:W-:Y:S01]  /*eed0*/  MOV R176, R173 ;  /* 0x000000ad00b07202 */ /* 0x000fe20000000f00 */
[----:B------:R-:W-:Y:S01]  /*eee0*/  FMUL.FTZ R37, R134, R177 ;  /* 0x000000b186257220 */ /* 0x000fe20000410000 */
[----:B------:R-:W-:Y:S01]  /*eef0*/  MOV R173, R166 ;  /* 0x000000a600ad7202 */ /* 0x000fe20000000f00 */
[C---:B------:R-:W-:Y:S01]  /*ef00*/  HMMA.16816.F32 R32, R144.reuse, R38, R32 ;  /* 0x000000269020723c */ /* 0x040fe20000001820 */
[----:B------:R1:W2:Y:S03]  /*ef10*/  MUFU.EX2 R251, R138 ;  /* 0x0000008a00fb7308 */ /* 0x0002a60000000800 */
[----:B------:R-:W-:Y:S02]  /*ef20*/  MOV R177, R171 ;  /* 0x000000ab00b17202 */ /* 0x000fe40000000f00 */
[----:B------:R-:W-:Y:S01]  /*ef30*/  MOV R171, R161 ;  /* 0x000000a100ab7202 */ /* 0x000fe20000000f00 */
[C---:B------:R-:W-:Y:S01]  /*ef40*/  FMUL.FTZ R38, R133.reuse, R178 ;  /* 0x000000b285267220 */ /* 0x040fe20000410000 */
[----:B------:R-:W-:Y:S01]  /*ef50*/  MOV R178, R170 ;  /* 0x000000aa00b27202 */ /* 0x000fe20000000f00 */
[----:B------:R-:W-:Y:S03]  /*ef60*/  FMUL.FTZ R39, R133, R179 ;  /* 0x000000b385277220 */ /* 0x000fe60000410000 */
[----:B------:R-:W-:Y:S02]  /*ef70*/  MOV R179, R163 ;  /* 0x000000a300b37202 */ /* 0x000fe40000000f00 */
[----:B------:R-:W-:Y:S02]  /*ef80*/  MOV R170, R162 ;  /* 0x000000a200aa7202 */ /* 0x000fe40000000f00 */
[-C--:B------:R-:W-:Y:S01]  /*ef90*/  HMMA.16816.F32 R36, R144, R152.reuse, R36 ;  /* 0x000000989024723c */ /* 0x080fe20000001824 */
[----:B------:R-:W-:Y:S07]  /*efa0*/  LDSM.16.MT88.4 R160, [R226+0x2880] ;  /* 0x00288000e2a0783b */ /* 0x000fee0000004200 */
        /* <DEDUP_REMOVED lines=8> */
[----:B-1----:R-:W-:Y:S04]  /*f030*/  FFMA.FTZ R138, R204, c[0x0][0x2d0], -R142 ;  /* 0x0000b400cc8a7a23 */ /* 0x002fe8000001088e */
[-C--:B------:R-:W-:Y:S01]  /*f040*/  HMMA.16816.F32 R60, R148, R158.reuse, R60 ;  /* 0x0000009e943c723c */ /* 0x080fe2000000183c */
[----:B------:R1:W4:Y:S07]  /*f050*/  MUFU.EX2 R249, R138 ;  /* 0x0000008a00f97308 */ /* 0x00032e0000000800 */
[C---:B------:R-:W-:Y:S01]  /*f060*/  HMMA.16816.F32 R64, R144.reuse, R158, R64 ;  /* 0x0000009e9040723c */ /* 0x040fe20000001840 */
[----:B------:R-:W2:Y:S07]  /*f070*/  LDSM.16.MT88.4 R156, [R226+0x3880] ;  /* 0x00388000e29c783b */ /* 0x000eae0000004200 */
[-C--:B---3--:R-:W-:Y:S08]  /*f080*/  HMMA.16816.F32 R68, R144, R152.reuse, R68 ;  /* 0x000000989044723c */ /* 0x088ff00000001844 */
[C---:B------:R-:W-:Y:S04]  /*f090*/  HMMA.16816.F32 R72, R148.reuse, R152, R72 ;  /* 0x000000989448723c */ /* 0x040fe80000001848 */
[--C-:B-1----:R-:W-:Y:S04]  /*f0a0*/  FFMA.FTZ R138, R214, c[0x0][0x2d0], -R143.reuse ;  /* 0x0000b400d68a7a23 */ /* 0x102fe8000001088f */
[-C--:B------:R-:W-:Y:S01]  /*f0b0*/  HMMA.16816.F32 R76, R148, R154.reuse, R76 ;  /* 0x0000009a944c723c */ /* 0x080fe2000000184c */
[----:B------:R1:W-:Y:S07]  /*f0c0*/  MUFU.EX2 R248, R138 ;  /* 0x0000008a00f87308 */ /* 0x0003ee0000000800 */
[C---:B------:R-:W-:Y:S01]  /*f0d0*/  HMMA.16816.F32 R80, R144.reuse, R154, R80 ;  /* 0x0000009a9050723c */ /* 0x040fe20000001850 */
[----:B------:R-:W3:Y:S07]  /*f0e0*/  LDSM.16.MT88.4 R152, [R228+0x3880] ;  /* 0x00388000e498783b */ /* 0x000eee0000004200 */
[-C--:B--2---:R-:W-:Y:S08]  /*f0f0*/  HMMA.16816.F32 R84, R144, R156.reuse, R84 ;  /* 0x0000009c9054723c */ /* 0x084ff00000001854 */
[C---:B------:R-:W-:Y:S04]  /*f100*/  HMMA.16816.F32 R88, R148.reuse, R156, R88 ;  /* 0x0000009c9458723c */ /* 0x040fe80000001858 */
[--C-:B-1----:R-:W-:Y:S04]  /*f110*/  FFMA.FTZ R138, R209, c[0x0][0x2d0], -R143.reuse ;  /* 0x0000b400d18a7a23 */ /* 0x102fe8000001088f */
[-C--:B------:R-:W-:Y:S01]  /*f120*/  HMMA.16816.F32 R92, R148, R158.reuse, R92 ;  /* 0x0000009e945c723c */ /* 0x080fe2000000185c */
[----:B------:R1:W2:Y:S07]  /*f130*/  MUFU.EX2 R247, R138 ;  /* 0x0000008a00f77308 */ /* 0x0002ae0000000800 */
        /* <DEDUP_REMOVED lines=14> */
[----:B------:R-:W-:Y:S01]  /*f220*/  HMMA.16816.F32 R128, R144, R158, R128 ;  /* 0x0000009e9080723c */ /* 0x000fe20000001880 */
[----:B------:R-:W-:Y:S06]  /*f230*/  LDSM.16.MT88.4 R156, [R227+0x2880] ;  /* 0x00288000e39c783b */ /* 0x000fec0000004200 */
[----:B------:R-:W-:Y:S02]  /*f240*/  F2FP.PACK_AB R144, R251, R252 ;  /* 0x000000fcfb90723e */ /* 0x000fe400000000ff */
[----:B----4-:R-:W-:Y:S03]  /*f250*/  F2FP.PACK_AB R146, R249, R250 ;  /* 0x000000faf992723e */ /* 0x010fe600000000ff */
[----:B------:R-:W-:Y:S01]  /*f260*/  F2FP.PACK_AB R145, R247, R248 ;  /* 0x000000f8f791723e */ /* 0x000fe200000000ff */
[--C-:B-1----:R-:W-:Y:S01]  /*f270*/  FFMA.FTZ R138, R221, c[0x0][0x2d0], -R192.reuse ;  /* 0x0000b400dd8a7a23 */ /* 0x102fe200000108c0 */
[----:B--2---:R-:W-:Y:S03]  /*f280*/  F2FP.PACK_AB R147, R245, R246 ;  /* 0x000000f6f593723e */ /* 0x004fe600000000ff */
[----:B------:R1:W-:Y:S04]  /*f290*/  MUFU.EX2 R244, R138 ;  /* 0x0000008a00f47308 */ /* 0x0003e80000000800 */
[-C--:B---3--:R-:W-:Y:S03]  /*f2a0*/  HMMA.16816.F32 R4, R144, R152.reuse, R4 ;  /* 0x000000989004723c */ /* 0x088fe60000001804 */
[--C-:B-1----:R-:W-:Y:S04]  /*f2b0*/  FFMA.FTZ R138, R220, c[0x0][0x2d0], -R192.reuse ;  /* 0x0000b400dc8a7a23 */ /* 0x102fe800000108c0 */
[----:B------:R1:W2:Y:S02]  /*f2c0*/  MUFU.EX2 R242, R138 ;  /* 0x0000008a00f27308 */ /* 0x0002a40000000800 */
[--C-:B-1----:R-:W-:Y:S03]  /*f2d0*/  FFMA.FTZ R138, R222, c[0x0][0x2d0], -R192.reuse ;  /* 0x0000b400de8a7a23 */ /* 0x102fe600000108c0 */
[----:B--2---:R-:W-:Y:S05]  /*f2e0*/  F2FP.PACK_AB R148, R242, R244 ;  /* 0x000000f4f294723e */ /* 0x004fea00000000ff */
[----:B------:R1:W-:Y:S02]  /*f2f0*/  MUFU.EX2 R223, R138 ;  /* 0x0000008a00df7308 */ /* 0x0003e40000000800 */
[----:B-1----:R-:W-:Y:S01]  /*f300*/  FFMA.FTZ R138, R174, c[0x0][0x2d0], -R192 ;  /* 0x0000b400ae8a7a23 */ /* 0x002fe200000108c0 */
[----:B------:R-:W-:Y:S02]  /*f310*/  MOV R174, R165 ;  /* 0x000000a500ae7202 */ /* 0x000fe40000000f00 */
[----:B------:R-:W1:Y:S05]  /*f320*/  LDSM.16.MT88.4 R164, [R228+0x2880] ;  /* 0x00288000e4a4783b */ /* 0x000e6a0000004200 */
[----:B------:R2:W3:Y:S02]  /*f330*/  MUFU.EX2 R222, R138 ;  /* 0x0000008a00de7308 */ /* 0x0004e40000000800 */
[--C-:B--2---:R-:W-:Y:S01]  /*f340*/  FFMA.FTZ R138, R194, c[0x0][0x2d0], -R2.reuse ;  /* 0x0000b400c28a7a23 */ /* 0x104fe20000010802 */
[----:B---3--:R-:W-:Y:S07]  /*f350*/  F2FP.PACK_AB R150, R222, R223 ;  /* 0x000000dfde96723e */ /* 0x008fee00000000ff */
[----:B------:R2:W-:Y:S02]  /*f360*/  MUFU.EX2 R205, R138 ;  /* 0x0000008a00cd7308 */ /* 0x0005e40000000800 */
[--C-:B--2---:R-:W-:Y:S08]  /*f370*/  FFMA.FTZ R138, R193, c[0x0][0x2d0], -R2.reuse ;  /* 0x0000b400c18a7a23 */ /* 0x104ff00000010802 */
[----:B------:R2:W3:Y:S02]  /*f380*/  MUFU.EX2 R204, R138 ;  /* 0x0000008a00cc7308 */ /* 0x0004e40000000800 */
[--C-:B--2---:R-:W-:Y:S01]  /*f390*/  FFMA.FTZ R138, R195, c[0x0][0x2d0], -R2.reuse ;  /* 0x0000b400c38a7a23 */ /* 0x104fe20000010802 */
[----:B---3--:R-:W-:Y:S07]  /*f3a0*/  F2FP.PACK_AB R149, R204, R205 ;  /* 0x000000cdcc95723e */ /* 0x008fee00000000ff */
[----:B------:R2:W-:Y:S02]  /*f3b0*/  MUFU.EX2 R203, R138 ;  /* 0x0000008a00cb7308 */ /* 0x0005e40000000800 */
[----:B--2---:R-:W-:Y:S08]  /*f3c0*/  FFMA.FTZ R138, R215, c[0x0][0x2d0], -R2 ;  /* 0x0000b400d78a7a23 */ /* 0x004ff00000010802 */
[----:B------:R2:W3:Y:S02]  /*f3d0*/  MUFU.EX2 R202, R138 ;  /* 0x0000008a00ca7308 */ /* 0x0004e40000000800 */
[--C-:B--2---:R-:W-:Y:S01]  /*f3e0*/  FFMA.FTZ R138, R181, c[0x0][0x2d0], -R142.reuse ;  /* 0x0000b400b58a7a23 */ /* 0x104fe2000001088e */
[----:B------:R-:W-:Y:S02]  /*f3f0*/  MOV R181, R179 ;  /* 0x000000b300b57202 */ /* 0x000fe40000000f00 */
[----:B------:R-:W-:Y:S05]  /*f400*/  MOV R179, R219 ;  /* 0x000000db00b37202 */ /* 0x000fea0000000f00 */
[----:B------:R2:W-:Y:S01]  /*f410*/  MUFU.EX2 R221, R138 ;  /* 0x0000008a00dd7308 */ /* 0x0005e20000000800 */
[----:B---3--:R-:W-:Y:S07]  /*f420*/  F2FP.PACK_AB R151, R202, R203 ;  /* 0x000000cbca97723e */ /* 0x008fee00000000ff */
[C---:B------:R-:W-:Y:S08]  /*f430*/  HMMA.16816.F32 R8, R148.reuse, R152, R8 ;  /* 0x000000989408723c */ /* 0x040ff00000001808 */
[-C--:B------:R-:W-:Y:S08]  /*f440*/  HMMA.16816.F32 R12, R148, R154.reuse, R12 ;  /* 0x0000009a940c723c */ /* 0x080ff0000000180c */
[C---:B------:R-:W-:Y:S01]  /*f450*/  HMMA.16816.F32 R16, R144.reuse, R154, R16 ;  /* 0x0000009a9010723c */ /* 0x040fe20000001810 */
[----:B------:R-:W3:Y:S03]  /*f460*/  LDSM.16.MT88.4 R152, [R225+0x4080] ;  /* 0x00408000e198783b */ /* 0x000ee60000004200 */
[--C-:B--2---:R-:W-:Y:S01]  /*f470*/  FFMA.FTZ R138, R178, c[0x0][0x2d0], -R142.reuse ;  /* 0x0000b400b28a7a23 */ /* 0x104fe2000001088e */
[----:B------:R-:W-:Y:S01]  /*f480*/  MOV R178, R139 ;  /* 0x0000008b00b27202 */ /* 0x000fe20000000f00 */
[--C-:B------:R-:W-:Y:S02]  /*f490*/  FFMA.FTZ R139, R217, c[0x0][0x2d0], -R142.reuse ;  /* 0x0000b400d98b7a23 */ /* 0x100fe4000001088e */
[-C--:B------:R-:W-:Y:S01]  /*f4a0*/  HMMA.16816.F32 R20, R144, R160.reuse, R20 ;  /* 0x000000a09014723c */ /* 0x080fe20000001814 */
[----:B------:R2:W-:Y:S07]  /*f4b0*/  MUFU.EX2 R219, R138 ;  /* 0x0000008a00db7308 */ /* 0x0005ee0000000800 */
[C---:B------:R-:W-:Y:S03]  /*f4c0*/  HMMA.16816.F32 R24, R148.reuse, R160, R24 ;  /* 0x000000a09418723c */ /* 0x040fe60000001818 */
[----:B------:R4:W-:Y:S05]  /*f4d0*/  MUFU.EX2 R218, R139 ;  /* 0x0000008b00da7308 */ /* 0x0009ea0000000800 */
[-C--:B------:R-:W-:Y:S08]  /*f4e0*/  HMMA.16816.F32 R28, R148, R162.reuse, R28 ;  /* 0x000000a2941c723c */ /* 0x080ff0000000181c */
[C---:B------:R-:W-:Y:S01]  /*f4f0*/  HMMA.16816.F32 R32, R144.reuse, R162, R32 ;  /* 0x000000a29020723c */ /* 0x040fe20000001820 */
[----:B------:R-:W3:Y:S03]  /*f500*/  LDSM.16.MT88.4 R160, [R226+0x4080] ;  /* 0x00408000e2a0783b */ /* 0x000ee60000004200 */
[----:B--2---:R-:W-:Y:S04]  /*f510*/  FFMA.FTZ R138, R216, c[0x0][0x2d0], -R142 ;  /* 0x0000b400d88a7a23 */ /* 0x004fe8000001088e */
[-C--:B-1----:R-:W-:Y:S01]  /*f520*/  HMMA.16816.F32 R36, R144, R164.reuse, R36 ;  /* 0x000000a49024723c */ /* 0x082fe20000001824 */
[----:B------:R1:W2:Y:S03]  /*f530*/  MUFU.EX2 R220, R138 ;  /* 0x0000008a00dc7308 */ /* 0x0002a60000000800 */
[--C-:B----4-:R-:W-:Y:S01]  /*f540*/  FFMA.FTZ R139, R180, c[0x0][0x2d0], -R143.reuse ;  /* 0x0000b400b48b7a23 */ /* 0x110fe2000001088f */
[----:B------:R-:W-:Y:S03]  /*f550*/  MOV R180, R199 ;  /* 0x000000c700b47202 */ /* 0x000fe60000000f00 */
[C---:B------:R-:W-:Y:S03]  /*f560*/  HMMA.16816.F32 R40, R148.reuse, R164, R40 ;  /* 0x000000a49428723c */ /* 0x040fe60000001828 */
[----:B------:R-:W-:Y:S05]  /*f570*/  MUFU.EX2 R214, R139 ;  /* 0x0000008b00d67308 */ /* 0x000fea0000000800 */
[-C--:B------:R-:W-:Y:S05]  /*f580*/  HMMA.16816.F32 R44, R148, R166.reuse, R44 ;  /* 0x000000a6942c723c */ /* 0x080fea000000182c */
[----:B------:R4:W-:Y:S03]  /*f590*/  MUFU.EX2 R139, R140 ;  /* 0x0000008c008b7308 */ /* 0x0009e60000000800 */
[C---:B------:R-:W-:Y:S04]  /*f5a0*/  HMMA.16816.F32 R48, R144.reuse, R166, R48 ;  /* 0x000000a69030723c */ /* 0x040fe80000001830 */
[--C-:B-1----:R-:W-:Y:S01]  /*f5b0*/  FFMA.FTZ R138, R183, c[0x0][0x2d0], -R143.reuse ;  /* 0x0000b400b78a7a23 */ /* 0x102fe2000001088f */
[----:B------:R-:W-:Y:S02]  /*f5c0*/  MOV R183, R196 ;  /* 0x000000c400b77202 */ /* 0x000fe40000000f00 */
[----:B--2---:R-:W-:Y:S01]  /*f5d0*/  F2FP.PACK_AB R142, R218, R220 ;  /* 0x000000dcda8e723e */ /* 0x004fe200000000ff */
[-C--:B------:R-:W-:Y:S01]  /*f5e0*/  HMMA.16816.F32 R52, R144, R156.reuse, R52 ;  /* 0x0000009c9034723c */ /* 0x080fe20000001834 */
[----:B------:R1:W-:Y:S07]  /*f5f0*/  MUFU.EX2 R217, R138 ;  /* 0x0000008a00d97308 */ /* 0x0003ee0000000800 */
[C---:B------:R-:W-:Y:S04]  /*f600*/  HMMA.16816.F32 R56, R148.reuse, R156, R56 ;  /* 0x0000009c9438723c */ /* 0x040fe80000001838 */
[----:B----4-:R-:W-:Y:S04]  /*f610*/  F2FP.PACK_AB R140, R219, R221 ;  /* 0x000000dddb8c723e */ /* 0x010fe800000000ff */
[-C--:B------:R-:W-:Y:S08]  /*f620*/  HMMA.16816.F32 R60, R148, R158.reuse, R60 ;  /* 0x0000009e943c723c */ /* 0x080ff0000000183c */
[C---:B------:R-:W-:Y:S01]  /*f630*/  HMMA.16816.F32 R64, R144.reuse, R158, R64 ;  /* 0x0000009e9040723c */ /* 0x040fe20000001840 */
[----:B------:R-:W2:Y:S03]  /*f640*/  LDSM.16.MT88.4 R156, [R228+0x4080] ;  /* 0x00408000e49c783b */ /* 0x000ea60000004200 */
[--C-:B-1----:R-:W-:Y:S01]  /*f650*/  FFMA.FTZ R138, R182, c[0x0][0x2d0], -R143.reuse ;  /* 0x0000b400b68a7a23 */ /* 0x102fe2000001088f */
[----:B------:R-:W-:Y:S03]  /*f660*/  MOV R182, R198 ;  /* 0x000000c600b67202 */ /* 0x000fe60000000f00 */
[-C--:B---3--:R-:W-:Y:S01]  /*f670*/  HMMA.16816.F32 R68, R144, R152.reuse, R68 ;  /* 0x000000989044723c */ /* 0x088fe20000001844 */
[----:B------:R1:W-:Y:S07]  /*f680*/  MUFU.EX2 R215, R138 ;  /* 0x0000008a00d77308 */ /* 0x0003ee0000000800 */
[C---:B------:R-:W-:Y:S08]  /*f690*/  HMMA.16816.F32 R72, R148.reuse, R152, R72 ;  /* 0x000000989448723c */ /* 0x040ff00000001848 */
[-C--:B------:R-:W-:Y:S08]  /*f6a0*/  HMMA.16816.F32 R76, R148, R154.reuse, R76 ;  /* 0x0000009a944c723c */ /* 0x080ff0000000184c */
[C---:B------:R-:W-:Y:S01]  /*f6b0*/  HMMA.16816.F32 R80, R144.reuse, R154, R80 ;  /* 0x0000009a9050723c */ /* 0x040fe20000001850 */
[----:B------:R-:W3:Y:S03]  /*f6c0*/  LDSM.16.MT88.4 R152, [R227+0x4080] ;  /* 0x00408000e398783b */ /* 0x000ee60000004200 */
[----:B-1----:R-:W-:Y:S01]  /*f6d0*/  FFMA.FTZ R138, R181, c[0x0][0x2d0], -R143 ;  /* 0x0000b400b58a7a23 */ /* 0x002fe2000001088f */
[----:B------:R-:W-:Y:S03]  /*f6e0*/  MOV R181, R197 ;  /* 0x000000c500b57202 */ /* 0x000fe60000000f00 */
[-C--:B------:R-:W-:Y:S01]  /*f6f0*/  HMMA.16816.F32 R84, R144, R160.reuse, R84 ;  /* 0x000000a09054723c */ /* 0x080fe20000001854 */
[----:B------:R1:W4:Y:S01]  /*f700*/  MUFU.EX2 R216, R138 ;  /* 0x0000008a00d87308 */ /* 0x0003220000000800 */
[----:B------:R-:W-:Y:S06]  /*f710*/  LDSM.16.MT88.4 R196, [R227+0x3080] ;  /* 0x00308000e3c4783b */ /* 0x000fec0000004200 */
[C---:B------:R-:W-:Y:S08]  /*f720*/  HMMA.16816.F32 R88, R148.reuse, R160, R88 ;  /* 0x000000a09458723c */ /* 0x040ff00000001858 */
[-C--:B------:R-:W-:Y:S08]  /*f730*/  HMMA.16816.F32 R92, R148, R162.reuse, R92 ;  /* 0x000000a2945c723c */ /* 0x080ff0000000185c */
[C---:B------:R-:W-:Y:S01]  /*f740*/  HMMA.16816.F32 R96, R144.reuse, R162, R96 ;  /* 0x000000a29060723c */ /* 0x040fe20000001860 */
[----:B------:R-:W3:Y:S03]  /*f750*/  LDSM.16.MT88.4 R160, [R225+0x3080] ;  /* 0x00308000e1a0783b */ /* 0x000ee60000004200 */
[--C-:B-1----:R-:W-:Y:S01]  /*f760*/  FFMA.FTZ R138, R179, c[0x0][0x2d0], -R192.reuse ;  /* 0x0000b400b38a7a23 */ /* 0x102fe200000108c0 */
[----:B----4-:R-:W-:Y:S02]  /*f770*/  F2FP.PACK_AB R143, R214, R216 ;  /* 0x000000d8d68f723e */ /* 0x010fe400000000ff */
[----:B------:R-:W-:Y:S01]  /*f780*/  MOV R179, R201 ;  /* 0x000000c900b37202 */ /* 0x000fe20000000f00 */
[-C--:B--2---:R-:W-:Y:S01]  /*f790*/  HMMA.16816.F32 R100, R144, R156.reuse, R100 ;  /* 0x0000009c9064723c */ /* 0x084fe20000001864 */
[----:B------:R1:W-:Y:S07]  /*f7a0*/  MUFU.EX2 R209, R138 ;  /* 0x0000008a00d17308 */ /* 0x0003ee0000000800 */
[C---:B------:R-:W-:Y:S08]  /*f7b0*/  HMMA.16816.F32 R104, R148.reuse, R156, R104 ;  /* 0x0000009c9468723c */ /* 0x040ff00000001868 */
[-C--:B------:R-:W-:Y:S08]  /*f7c0*/  HMMA.16816.F32 R108, R148, R158.reuse, R108 ;  /* 0x0000009e946c723c */ /* 0x080ff0000000186c */
[C---:B------:R-:W-:Y:S04]  /*f7d0*/  HMMA.16816.F32 R112, R144.reuse, R158, R112 ;  /* 0x0000009e9070723c */ /* 0x040fe80000001870 */
[--C-:B-1----:R-:W-:Y:S01]  /*f7e0*/  FFMA.FTZ R138, R178, c[0x0][0x2d0], -R192.reuse ;  /* 0x0000b400b28a7a23 */ /* 0x102fe200000108c0 */
[----:B------:R-:W-:Y:S03]  /*f7f0*/  MOV R178, R172 ;  /* 0x000000ac00b27202 */ /* 0x000fe60000000f00 */
[-C--:B---3--:R-:W-:Y:S01]  /*f800*/  HMMA.16816.F32 R116, R144, R152.reuse, R116 ;  /* 0x000000989074723c */ /* 0x088fe20000001874 */
[----:B------:R1:W2:Y:S07]  /*f810*/  MUFU.EX2 R207, R138 ;  /* 0x0000008a00cf7308 */ /* 0x0002ae0000000800 */
[C---:B------:R-:W-:Y:S08]  /*f820*/  HMMA.16816.F32 R120, R148.reuse, R152, R120 ;  /* 0x000000989478723c */ /* 0x040ff00000001878 */
[-C--:B------:R-:W-:Y:S08]  /*f830*/  HMMA.16816.F32 R124, R148, R154.reuse, R124 ;  /* 0x0000009a947c723c */ /* 0x080ff0000000187c */
[----:B------:R-:W-:Y:S04]  /*f840*/  HMMA.16816.F32 R128, R144, R154, R128 ;  /* 0x0000009a9080723c */ /* 0x000fe80000001880 */
[--C-:B-1----:R-:W-:Y:S01]  /*f850*/  FFMA.FTZ R138, R177, c[0x0][0x2d0], -R192.reuse ;  /* 0x0000b400b18a7a23 */ /* 0x102fe200000108c0 */
[----:B------:R-:W-:Y:S03]  /*f860*/  MOV R177, R173 ;  /* 0x000000ad00b17202 */ /* 0x000fe60000000f00 */
[----:B------:R1:W-:Y:S04]  /*f870*/  MUFU.EX2 R208, R138 ;  /* 0x0000008a00d07308 */ /* 0x0003e80000000800 */
[----:B-1----:R-:W-:Y:S01]  /*f880*/  FFMA.FTZ R138, R176, c[0x0][0x2d0], -R192 ;  /* 0x0000b400b08a7a23 */ /* 0x002fe200000108c0 */
[----:B------:R-:W-:Y:S02]  /*f890*/  MOV R176, R174 ;  /* 0x000000ae00b07202 */ /* 0x000fe40000000f00 */
[----:B--2---:R-:W-:Y:S03]  /*f8a0*/  F2FP.PACK_AB R192, R207, R209 ;  /* 0x000000d1cfc0723e */ /* 0x004fe600000000ff */
        /* <DEDUP_REMOVED lines=29> */
[----:B------:R-:W-:Y:S02]  /*fa80*/  MOV R26, R168 ;  /* 0x000000a8001a7202 */ /* 0x000fe40000000f00 */
[-C--:B------:R-:W-:Y:S01]  /*fa90*/  HMMA.16816.F32 R168, R192, R174.reuse, R28 ;  /* 0x000000aec0a8723c */ /* 0x080fe2000000181c */
[----:B------:R-:W4:Y:S02]  /*faa0*/  LDL.LU R28, [R1+0x8] ;  /* 0x00000800011c7983 */ /* 0x000f240000300800 */
[----:B------:R-:W-:Y:S02]  /*fab0*/  MOV R20, R180 ;  /* 0x000000b400147202 */ /* 0x000fe40000000f00 */
[----:B------:R-:W4:Y:S02]  /*fac0*/  LDL.LU R30, [R1+0x10] ;  /* 0x00001000011e7983 */ /* 0x000f240000300800 */
[----:B------:R-:W-:Y:S01]  /*fad0*/  MOV R29, R178 ;  /* 0x000000b2001d7202 */ /* 0x000fe20000000f00 */
[C---:B------:R-:W-:Y:S01]  /*fae0*/  HMMA.16816.F32 R172, R140.reuse, R174, R32 ;  /* 0x000000ae8cac723c */ /* 0x040fe20000001820 */
[----:B------:R-:W4:Y:S04]  /*faf0*/  LDL.LU R31, [R1+0x14] ;  /* 0x00001400011f7983 */ /* 0x000f280000300800 */
[----:B------:R-:W4:Y:S02]  /*fb00*/  LDL.LU R34, [R1+0xc] ;  /* 0x00000c0001227983 */ /* 0x000f240000300800 */
[----:B------:R-:W-:Y:S02]  /*fb10*/  MOV R33, R177 ;  /* 0x000000b100217202 */ /* 0x000fe40000000f00 */
        /* <DEDUP_REMOVED lines=27> */
[----:B------:R-:W-:Y:S04]  /*fcd0*/  FFMA.FTZ R4, R0, R31, R210 ;  /* 0x0000001f00047223 */ /* 0x000fe800000100d2 */
[----:B------:R-:W-:Y:S02]  /*fce0*/  FADD.FTZ R0, R24, R133 ;  /* 0x0000008518007221 */ /* 0x000fe40000010000 */
[----:B------:R-:W-:Y:S02]  /*fcf0*/  FFMA.FTZ R134, R134, R34, R33 ;  /* 0x0000002286867223 */ /* 0x000fe40000010021 */
        /* <DEDUP_REMOVED lines=41> */
[----:B------:R-:W-:Y:S01]  /*ff90*/  FADD.FTZ R0, R201, R6 ;  /* 0x00000006c9007221 */ /* 0x000fe20000010000 */
[----:B------:R-:W-:Y:S01]  /*ffa0*/  STL [R1+0x8], R4 ;  /* 0x0000080401007387 */ /* 0x000fe20000100800 */
[----:B------:R-:W-:Y:S02]  /*ffb0*/  FADD.FTZ R2, R206, R2 ;  /* 0x00000002ce027221 */ /* 0x000fe40000010000 */
[----:B------:R-:W-:Y:S01]  /*ffc0*/  FADD.FTZ R0, R139, R0 ;  /* 0x000000008b007221 */ /* 0x000fe20000010000 */
[----:B------:R-:W-:Y:S02]  /*ffd0*/  MOV R139, R3 ;  /* 0x00000003008b7202 */ /* 0x000fe40000000f00 */
[----:B------:R1:W-:Y:S01]  /*ffe0*/  STL [R1+0x10], R2 ;  /* 0x0000100201007387 */ /* 0x0003e20000100800 */
[----:B------:R-:W-:Y:S01]  /*fff0*/  FADD.FTZ R0, R138, R0 ;  /* 0x000000008a007221 */ /* 0x000fe20000010000 */
[----:B------:R-:W-:Y:S04]  /*10000*/  MOV R138, R135 ;  /* 0x00000087008a7202 */ /* 0x000fe80000000f00 */
[----:B------:R2:W-:Y:S01]  /*10010*/  STL [R1+0x14], R0 ;  /* 0x0000140001007387 */ /* 0x0005e20000100800 */
[----:B-1----:R-:W-:Y:S01]  /*10020*/  MOV R2, R137 ;  /* 0x0000008900027202 */ /* 0x002fe20000000f00 */
[----:B------:R-:W-:-:S05]  /*10030*/  @P0 BRA `(.L_x_1048) ;  /* 0xffffc92000000947 */ /* 0x000fca000383ffff */
.L_x_1047:
[----:B------:R-:W-:-:S06]  /*10040*/  UISETP.GE.AND UP0, UPT, UR13, UR8, UPT ;  /* 0x000000080d00728c */ /* 0x000fcc000bf06270 */
[----:B------:R-:W-:-:S13]  /*10050*/  PLOP3.LUT P0, PT, PT, PT, UP0, 0x80, 0x0 ;  /* 0x000000000000781c */ /* 0x000fda0003f0f008 */
        /* <DEDUP_REMOVED lines=25> */
.L_x_1066:
[----:B-1----:R-:W3:Y:S01]  /*101f0*/  LDL.64 R2, [R1+0x20] ;  /* 0x0000200001027983 */ /* 0x002ee20000100a00 */
[----:B------:R-:W-:Y:S04]  /*10200*/  DEPBAR.LE SB0, 0x0 ;  /* 0x000080000000791a */ /* 0x000fe80000000000 */
[----:B------:R-:W-:Y:S01]  /*10210*/  USHF.R.S32.HI UR5, URZ, 0x1f, UR13 ;  /* 0x0000001f3f057899 */ /* 0x000fe2000801140d */
[----:B------:R-:W4:Y:S01]  /*10220*/  LDL.64 R12, [R1+0x18] ;  /* 0x00001800010c7983 */ /* 0x000f220000100a00 */
[----:B------:R-:W-:Y:S01]  /*10230*/  UIMAD UR4, UR25, UR13, URZ ;  /* 0x0000000d190472a4 */ /* 0x000fe2000f8e023f */
[----:B------:R-:W-:Y:S01]  /*10240*/  MOV R20, UR22 ;  /* 0x0000001600147c02 */ /* 0x000fe20008000f00 */
[----:B------:R-:W-:Y:S01]  /*10250*/  UISETP.GT.AND UP0, UPT, UR13, UR8, UPT ;  /* 0x000000080d00728c */ /* 0x000fe2000bf04270 */
[----:B------:R-:W-:Y:S01]  /*10260*/  MOV R21, UR23 ;  /* 0x0000001700157c02 */ /* 0x000fe20008000f00 */
[----:B------:R-:W-:Y:S01]  /*10270*/  UIMAD UR4, UR5, UR22, UR4 ;  /* 0x00000016050472a4 */ /* 0x000fe2000f8e0204 */
[----:B------:R-:W-:Y:S01]  /*10280*/  BAR.SYNC.DEFER_BLOCKING 0x0 ;  /* 0x0000000000007b1d */ /* 0x000fe20000010000 */
[----:B------:R-:W-:Y:S06]  /*10290*/  UISETP.NE.AND UP1, UPT, UR17, URZ, UPT ;  /* 0x0000003f1100728c */ /* 0x000fec000bf25270 */
[----:B------:R-:W-:Y:S01]  /*102a0*/  PLOP3.LUT P2, PT, PT, PT, UP1, 0x80, 0x0 ;  /* 0x000000000000781c */ /* 0x000fe20003f4f018 */
[----:B------:R-:W-:Y:S04]  /*102b0*/  @UP0 UIADD3 UR27, UR13, -0x1, URZ ;  /* 0xffffffff0d1b0890 */ /* 0x000fe8000fffe03f */
[----:B------:R-:W-:Y:S01]  /*102c0*/  @UP0 USHF.R.S32.HI UR26, URZ, 0x1f, UR27 ;  /* 0x0000001f3f1a0899 */ /* 0x000fe2000801141b */
        /* <DEDUP_REMOVED lines=15> */
[C---:B---3--:R-:W-:Y:S05]  /*103c0*/  IMAD.WIDE.U32 R2, R20.reuse, UR13, R2 ;  /* 0x0000000d14027c25 */ /* 0x048fea000f8e0002 */
[----:B------:R-:W-:Y:S01]  /*103d0*/  IADD3 R0, R3, UR4, RZ ;  /* 0x0000000403007c10 */ /* 0x000fe2000fffe0ff */
[----:B----4-:R-:W-:Y:S01]  /*103e0*/  IMAD.WIDE.U32 R20, R20, UR13, R12 ;  /* 0x0000000d14147c25 */ /* 0x010fe2000f8e000c */
[C---:B------:R-:W-:Y:S01]  /*103f0*/  LEA R24, P1, R2.reuse, c[0x0][0x1f8], 0x1 ;  /* 0x00007e0002187a11 */ /* 0x040fe200078208ff */
[-C--:B------:R-:W-:Y:S03]  /*10400*/  HMMA.16816.F32 R12, R44, R18.reuse, RZ ;  /* 0x000000122c0c723c */ /* 0x080fe600000018ff */
[----:B------:R-:W-:Y:S02]  /*10410*/  LEA.HI.X R25, R2, c[0x0][0x1fc], R0, 0x1, P1 ;  /* 0x00007f0002197a11 */ /* 0x000fe400008f0c00 */
[----:B------:R-:W-:Y:S01]  /*10420*/  IADD3 R3, R21, UR4, RZ ;  /* 0x0000000415037c10 */ /* 0x000fe2000fffe0ff */
[----:B------:R-:W-:Y:S01]  /*10430*/  ULDC.64 UR4, c[0x0][0x1e0] ;  /* 0x0000780000047ab9 */ /* 0x000fe20000000a00 */
[C---:B------:R-:W-:Y:S01]  /*10440*/  LEA R28, P0, R20.reuse, c[0x0][0x1f8], 0x1 ;  /* 0x00007e00141c7a11 */ /* 0x040fe200078008ff */
[C---:B------:R-:W-:Y:S01]  /*10450*/  HMMA.16816.F32 R16, R48.reuse, R18, RZ ;  /* 0x000000123010723c */ /* 0x040fe200000018ff */
[----:B------:R-:W-:Y:S01]  /*10460*/  @!PT LDS RZ, [RZ] ;  /* 0x00000000fffff984 */ /* 0x000fe20000000800 */
[----:B------:R-:W-:Y:S01]  /*10470*/  @!PT LDS RZ, [RZ] ;  /* 0x00000000fffff984 */ /* 0x000fe20000000800 */
[----:B------:R-:W-:Y:S01]  /*10480*/  @!PT LDS RZ, [RZ] ;  /* 0x00000000fffff984 */ /* 0x000fe20000000800 */
[----:B------:R3:W-:Y:S03]  /*10490*/  LDGSTS.E.BYPASS.LTC128B.128 [R243+0x2080], [R24.64], !P4 ;  /* 0x0208000018f37fae */ /* 0x0007e6000e101d54 */
[----:B------:R-:W-:Y:S01]  /*104a0*/  LEA.HI.X R29, R20, c[0x0][0x1fc], R3, 0x1, P0 ;  /* 0x00007f00141d7a11 */ /* 0x000fe200000f0c03 */
[----:B------:R-:W-:Y:S01]  /*104b0*/  @UP0 UIMAD.WIDE.U32 UR28, UR27, UR4, URZ ;  /* 0x000000041b1c02a5 */ /* 0x000fe2000f8e003f */
[----:B------:R-:W-:Y:S01]  /*104c0*/  IADD3 R2, P0, R24, UR12, RZ ;  /* 0x0000000c18027c10 */ /* 0x000fe2000ff1e0ff */
[----:B------:R-:W-:Y:S01]  /*104d0*/  @UP0 UIMAD UR26, UR26, UR4, URZ ;  /* 0x000000041a1a02a4 */ /* 0x000fe2000f8e023f */
[-C--:B------:R-:W-:Y:S01]  /*104e0*/  HMMA.16816.F32 R20, R48, R32.reuse, RZ ;  /* 0x000000203014723c */ /* 0x080fe200000018ff */
[----:B------:R4:W-:Y:S02]  /*104f0*/  LDGSTS.E.BYPASS.LTC128B.128 [R243+0x3880], [R28.64], !P3 ;  /* 0x038800001cf37fae */ /* 0x0009e4000d901d54 */
[----:B------:R-:W-:Y:S01]  /*10500*/  @UP0 UIMAD UR26, UR27, UR5, UR26 ;  /* 0x000000051b1a02a4 */ /* 0x000fe2000f8e021a */
[----:B------:R-:W-:Y:S02]  /*10510*/  IADD3.X R3, R25, UR11, RZ, P0, !PT ;  /* 0x0000000b19037c10 */ /* 0x000fe400087fe4ff */
[C---:B------:R-:W-:Y:S01]  /*10520*/  IADD3 R38, P1, R2.reuse, UR12, RZ ;  /* 0x0000000c02267c10 */ /* 0x040fe2000ff3e0ff */
[----:B------:R-:W-:Y:S01]  /*10530*/  @UP0 UIADD3 UR4, UR29, UR26, URZ ;  /* 0x0000001a1d040290 */ /* 0x000fe2000fffe03f */
[----:B------:R-:W-:Y:S01]  /*10540*/  IADD3 R36, P0, R2, UR19, RZ ;  /* 0x0000001302247c10 */ /* 0x000fe2000ff1e0ff */
[----:B------:R2:W-:Y:S01]  /*10550*/  LDGSTS.E.BYPASS.LTC128B.128 [R243+0x2880], [R2.64], !P4 ;  /* 0x0288000002f37fae */ /* 0x0005e2000e101d54 */
[----:B------:R-:W-:Y:S02]  /*10560*/  UIMAD UR29, UR13, -0x30, URZ ;  /* 0xffffffd00d1d78a4 */ /* 0x000fe4000f8e023f */
[C---:B------:R-:W-:Y:S01]  /*10570*/  IADD3.X R39, R3.reuse, UR11, RZ, P1, !PT ;  /* 0x0000000b03277c10 */ /* 0x040fe20008ffe4ff */
[----:B------:R-:W-:Y:S01]  /*10580*/  @UP0 UIMAD UR4, UR4, 0x30, URZ ;  /* 0x00000030040408a4 */ /* 0x000fe2000f8e023f */
[----:B------:R-:W-:Y:S02]  /*10590*/  IADD3.X R37, R3, UR24, RZ, P0, !PT ;  /* 0x0000001803257c10 */ /* 0x000fe400087fe4ff */
[----:B------:R-:W-:Y:S01]  /*105a0*/  PLOP3.LUT P1, PT, PT, PT, UP0, 0x80, 0x0 ;  /* 0x000000000000781c */ /* 0x000fe20003f2f008 */
[----:B------:R2:W-:Y:S01]  /*105b0*/  LDGSTS.E.BYPASS.LTC128B.128 [R243+0x4080], [R2.64+0x80], !P3 ;  /* 0x0408008002f37fae */ /* 0x0005e2000d901d54 */
[----:B------:R-:W-:Y:S01]  /*105c0*/  PLOP3.LUT P0, PT, PT, PT, UP1, 0x80, 0x0 ;  /* 0x000000000000781c */ /* 0x000fe20003f0f018 */
[----:B------:R-:W-:Y:S01]  /*105d0*/  UISETP.NE.AND UP0, UPT, UR16, URZ, UPT ;  /* 0x0000003f1000728c */ /* 0x000fe2000bf05270 */
[C---:B---3--:R-:W-:Y:S01]  /*105e0*/  HMMA.16816.F32 R24, R44.reuse, R32, RZ ;  /* 0x000000202c18723c */ /* 0x048fe200000018ff */
[----:B------:R-:W-:Y:S04]  /*105f0*/  MOV R0, UR28 ;  /* 0x0000001c00007c02 */ /* 0x000fe80008000f00 */
[----:B------:R3:W-:Y:S03]  /*10600*/  LDGSTS.E.BYPASS.LTC128B.128 [R243+0x3080], [R38.64], !P4 ;  /* 0x0308000026f37fae */ /* 0x0007e6000e101d54 */
[-C--:B----4-:R-:W-:Y:S05]  /*10610*/  HMMA.16816.F32 R28, R44, R34.reuse, RZ ;  /* 0x000000222c1c723c */ /* 0x090fea00000018ff */
[----:B------:R3:W-:Y:S03]  /*10620*/  LDGSTS.E.BYPASS.LTC128B.128 [R243+0x4880], [R36.64], !P3 ;  /* 0x0488000024f37fae */ /* 0x0007e6000d901d54 */
[C---:B------:R-:W-:Y:S05]  /*10630*/  HMMA.16816.F32 R32, R48.reuse, R34, RZ ;  /* 0x000000223020723c */ /* 0x040fea00000018ff */
[----:B------:R-:W-:Y:S08]  /*10640*/  LDSM.16.M88.4 R212, [R232+0x8080] ;  /* 0x00808000e8d4783b */ /* 0x000ff00000000200 */
[----:B------:R-:W0:Y:S08]  /*10650*/  LDGDEPBAR ;  /* 0x00000000000079af */ /* 0x000e300000000000 */
[----:B------:R-:W4:Y:S01]  /*10660*/  LDSM.16.M88.4 R216, [R230+0x5080] ;  /* 0x00508000e6d8783b */ /* 0x000f220000000200 */
[-C--:B---3--:R-:W-:Y:S07]  /*10670*/  HMMA.16816.F32 R36, R48, R140.reuse, RZ ;  /* 0x0000008c3024723c */ /* 0x088fee00000018ff */
[----:B------:R-:W3:Y:S01]  /*10680*/  LDSM.16.M88.4 R220, [R232+0xa080] ;  /* 0x00a08000e8dc783b */ /* 0x000ee20000000200 */
[C---:B------:R-:W-:Y:S08]  /*10690*/  HMMA.16816.F32 R40, R44.reuse, R140, RZ ;  /* 0x0000008c2c28723c */ /* 0x040ff000000018ff */
[-C--:B------:R-:W-:Y:S08]  /*106a0*/  HMMA.16816.F32 R44, R44, R142.reuse, RZ ;  /* 0x0000008e2c2c723c */ /* 0x080ff000000018ff */
[----:B------:R-:W-:Y:S01]  /*106b0*/  HMMA.16816.F32 R48, R48, R142, RZ ;  /* 0x0000008e3030723c */ /* 0x000fe200000018ff */
[----:B------:R-:W3:Y:S07]  /*106c0*/  LDSM.16.M88.4 R140, [R230+0x5880] ;  /* 0x00588000e68c783b */ /* 0x000eee0000000200 */
[-C--:B-1----:R-:W-:Y:S05]  /*106d0*/  HMMA.16816.F32 R4, R192, R196.reuse, R4 ;  /* 0x000000c4c004723c */ /* 0x082fea0000001804 */
[----:B--2---:R-:W-:Y:S02]  /*106e0*/  @P1 MOV R3, R247 ;  /* 0x000000f700031202 */ /* 0x004fe40000000f00 */
[----:B------:R-:W-:Y:S01]  /*106f0*/  @P1 MOV R2, R244 ;  /* 0x000000f400021202 */ /* 0x000fe20000000f00 */
[C---:B------:R-:W-:Y:S04]  /*10700*/  HMMA.16816.F32 R8, R200.reuse, R196, R8 ;  /* 0x000000c4c808723c */ /* 0x040fe80000001808 */
[----:B------:R-:W-:Y:S04]  /*10710*/  @P1 IMAD.WIDE.U32 R2, R0, 0x30, R2 ;  /* 0x0000003000021825 */ /* 0x000fe800078e0002 */
[-C--:B------:R-:W-:Y:S04]  /*10720*/  HMMA.16816.F32 R12, R200, R198.reuse, R12 ;  /* 0x000000c6c80c723c */ /* 0x080fe8000000180c */
[----:B------:R-:W-:Y:S01]  /*10730*/  @P2 IMAD.HI.U32 R0, R242, c[0x0][0x2c8], RZ ;  /* 0x0000b200f2002a27 */ /* 0x000fe200078e00ff */
[----:B------:R-:W-:Y:S03]  /*10740*/  @P1 IADD3 R3, R3, UR4, RZ ;  /* 0x0000000403031c10 */ /* 0x000fe6000fffe0ff */
[C---:B------:R-:W-:Y:S01]  /*10750*/  HMMA.16816.F32 R16, R192.reuse, R198, R16 ;  /* 0x000000c6c010723c */ /* 0x040fe20000001810 */
[----:B------:R-:W1:Y:S03]  /*10760*/  LDSM.16.M88.4 R196, [R230+0x6080] ;  /* 0x00608000e6c4783b */ /* 0x000e660000000200 */
[----:B------:R-:W-:Y:S04]  /*10770*/  @P1 SHF.L.U64.HI R3, R2, 0x1, R3 ;  /* 0x0000000102031819 */ /* 0x000fe80000010203 */
        /* <DEDUP_REMOVED lines=11> */
[-C--:B----4-:R-:W-:Y:S01]  /*10830*/  HMMA.16816.F32 R4, R212, R216.reuse, R4 ;  /* 0x000000d8d404723c */ /* 0x090fe20000001804 */
[----:B------:R-:W4:Y:S07]  /*10840*/  LDSM.16.M88.4 R208, [R229+0x800] ;  /* 0x00080000e5d0783b */ /* 0x000f2e0000000200 */
        /* <DEDUP_REMOVED lines=15> */
[-C--:B--2---:R-:W-:Y:S01]  /*10940*/  HMMA.16816.F32 R4, R192, R200.reuse, R4 ;  /* 0x000000c8c004723c */ /* 0x084fe20000001804 */
[----:B------:R-:W2:Y:S07]  /*10950*/  LDSM.16.M88.4 R212, [R231+0xe080] ;  /* 0x00e08000e7d4783b */ /* 0x000eae0000000200 */
        /* <DEDUP_REMOVED lines=8> */
[----:B------:R-:W-:Y:S07]  /*109e0*/  LDSM.16.M88.4 R208, [R239] ;  /* 0x00000000efd0783b */ /* 0x000fee0000000200 */
[-C--:B---3--:R-:W-:Y:S08]  /*109f0*/  HMMA.16816.F32 R36, R192, R216.reuse, R36 ;  /* 0x000000d8c024723c */ /* 0x088ff00000001824 */
[C---:B------:R-:W-:Y:S08]  /*10a00*/  HMMA.16816.F32 R40, R204.reuse, R216, R40 ;  /* 0x000000d8cc28723c */ /* 0x040ff00000001828 */
[-C--:B------:R-:W-:Y:S01]  /*10a10*/  HMMA.16816.F32 R44, R204, R218.reuse, R44 ;  /* 0x000000dacc2c723c */ /* 0x080fe2000000182c */
[----:B------:R-:W3:Y:S07]  /*10a20*/  LDSM.16.M88.4 R204, [R224+0x7880] ;  /* 0x00788000e0cc783b */ /* 0x000eee0000000200 */
[----:B------:R-:W-:Y:S01]  /*10a30*/  HMMA.16816.F32 R48, R192, R218, R48 ;  /* 0x000000dac030723c */ /* 0x000fe20000001830 */
[----:B------:R-:W4:Y:S07]  /*10a40*/  LDSM.16.M88.4 R192, [R233+0xc080] ;  /* 0x00c08000e9c0783b */ /* 0x000f2e0000000200 */
[-C--:B-1----:R-:W-:Y:S01]  /*10a50*/  HMMA.16816.F32 R4, R140, R196.reuse, R4 ;  /* 0x000000c48c04723c */ /* 0x082fe20000001804 */
[----:B------:R-:W1:Y:S07]  /*10a60*/  LDSM.16.M88.4 R216, [R233+0xe080] ;  /* 0x00e08000e9d8783b */ /* 0x000e6e0000000200 */
[C---:B--2---:R-:W-:Y:S08]  /*10a70*/  HMMA.16816.F32 R8, R212.reuse, R196, R8 ;  /* 0x000000c4d408723c */ /* 0x044ff00000001808 */
        /* <DEDUP_REMOVED lines=13> */
[----:B------:R-:W3:Y:S07]  /*10b50*/  LDSM.16.M88.4 R140, [R232+0xc080] ;  /* 0x00c08000e88c783b */ /* 0x000eee0000000200 */
        /* <DEDUP_REMOVED lines=14> */
[----:B------:R-:W2:Y:S07]  /*10c40*/  LDSM.16.M88.4 R216, [R234+0xc080] ;  /* 0x00c08000ead8783b */ /* 0x000eae0000000200 */
[----:B------:R-:W-:Y:S01]  /*10c50*/  HMMA.16816.F32 R48, R192, R198, R48 ;  /* 0x000000c6c030723c */ /* 0x000fe20000001830 */
[----:B------:R-:W2:Y:S07]  /*10c60*/  LDSM.16.M88.4 R192, [R236+0xe080] ;  /* 0x00e08000ecc0783b */ /* 0x000eae0000000200 */
[-C--:B---3--:R-:W-:Y:S08]  /*10c70*/  HMMA.16816.F32 R4, R140, R200.reuse, R4 ;  /* 0x000000c88c04723c */ /* 0x088ff00000001804 */
        /* <DEDUP_REMOVED lines=11> */
[-C--:B--2---:R-:W-:Y:S08]  /*10d30*/  HMMA.16816.F32 R4, R216, R220.reuse, R4 ;  /* 0x000000dcd804723c */ /* 0x084ff00000001804 */
        /* <DEDUP_REMOVED lines=21> */
[----:B------:R-:W1:Y:S10]  /*10e90*/  MUFU.TANH R206, R6 ;  /* 0x0000000600ce7308 */ /* 0x000e740000002400 */
[----:B------:R1:W1:Y:S01]  /*10ea0*/  MUFU.TANH R204, R7 ;  /* 0x0000000700cc7308 */ /* 0x0002620000002400 */
[----:B---3--:R-:W3:Y:S09]  /*10eb0*/  LDL R13, [R1+0x4] ;  /* 0x00000400010d7983 */ /* 0x008ef20000100800 */
        /* <DEDUP_REMOVED lines=13> */
[----:B------:R1:W1:Y:S01]  /*10f90*/  MUFU.TANH R142, R16 ;  /* 0x00000010008e7308 */ /* 0x0002620000002400 */
[----:B------:R-:W-:Y:S01]  /*10fa0*/  MOV R4, R242 ;  /* 0x000000f200047202 */ /* 0x000fe20000000f00 */
[-C--:B------:R-:W-:Y:S04]  /*10fb0*/  HMMA.16816.F32 R28, R192, R6.reuse, R28 ;  /* 0x00000006c01c723c */ /* 0x080fe8000000181c */
[----:B------:R-:W-:Y:S04]  /*10fc0*/  @P0 SHF.R.U32.HI R4, RZ, c[0x0][0x2cc], R0 ;  /* 0x0000b300ff040a19 */ /* 0x000fe80000011600 */
[----:B------:R-:W2:Y:S01]  /*10fd0*/  MUFU.TANH R197, R19 ;  /* 0x0000001300c57308 */ /* 0x000ea20000002400 */
[----:B------:R-:W-:Y:S01]  /*10fe0*/  MOV R0, UR29 ;  /* 0x0000001d00007c02 */ /* 0x000fe20008000f00 */
[C---:B------:R-:W-:Y:S04]  /*10ff0*/  HMMA.16816.F32 R32, R216.reuse, R6, R32 ;  /* 0x00000006d820723c */ /* 0x040fe80000001820 */
[----:B------:R-:W-:Y:S02]  /*11000*/  FMUL.FTZ R20, R20, c[0x0][0x320] ;  /* 0x0000c80014147a20 */ /* 0x000fe40000410000 */
[----:B------:R-:W-:Y:S02]  /*11010*/  FMUL.FTZ R21, R21, c[0x0][0x320] ;  /* 0x0000c80015157a20 */ /* 0x000fe40000410000 */
[----:B------:R-:W2:Y:S01]  /*11020*/  MUFU.TANH R196, R18 ;  /* 0x0000001200c47308 */ /* 0x000ea20000002400 */
[----:B------:R-:W-:Y:S03]  /*11030*/  @P1 SHF.L.U32 R6, R2, 0x1, RZ ;  /* 0x0000000102061819 */ /* 0x000fe600000006ff */
[----:B------:R-:W-:Y:S01]  /*11040*/  FMUL.FTZ R22, R22, c[0x0][0x320] ;  /* 0x0000c80016167a20 */ /* 0x000fe20000410000 */
[-C--:B-1----:R-:W-:Y:S03]  /*11050*/  HMMA.16816.F32 R36, R216, R8.reuse, R36 ;  /* 0x00000008d824723c */ /* 0x082fe60000001824 */
[----:B------:R-:W-:Y:S02]  /*11060*/  FMUL.FTZ R23, R23, c[0x0][0x320] ;  /* 0x0000c80017177a20 */ /* 0x000fe40000410000 */
[----:B------:R-:W-:Y:S01]  /*11070*/  FMUL.FTZ R24, R24, c[0x0][0x320] ;  /* 0x0000c80018187a20 */ /* 0x000fe20000410000 */
[----:B------:R1:W1:Y:S01]  /*11080*/  MUFU.TANH R135, R20 ;  /* 0x0000001400877308 */ /* 0x0002620000002400 */
[----:B------:R-:W-:Y:S01]  /*11090*/  FMUL.FTZ R25, R25, c[0x0][0x320] ;  /* 0x0000c80019197a20 */ /* 0x000fe20000410000 */
[C---:B------:R-:W-:Y:S04]  /*110a0*/  HMMA.16816.F32 R40, R192.reuse, R8, R40 ;  /* 0x00000008c028723c */ /* 0x040fe80000001828 */
[----:B------:R-:W-:Y:S02]  /*110b0*/  FMUL.FTZ R26, R26, c[0x0][0x320] ;  /* 0x0000c8001a1a7a20 */ /* 0x000fe40000410000 */
[----:B------:R-:W-:Y:S01]  /*110c0*/  FMUL.FTZ R27, R27, c[0x0][0x320] ;  /* 0x0000c8001b1b7a20 */ /* 0x000fe20000410000 */
[C---:B------:R-:W-:Y:S01]  /*110d0*/  @P1 IADD3 R8, P5, R6.reuse, 0x80, RZ ;  /* 0x0000008006081810 */ /* 0x040fe20007fbe0ff */
[----:B------:R-:W1:Y:S01]  /*110e0*/  MUFU.TANH R133, R21 ;  /* 0x0000001500857308 */ /* 0x000e620000002400 */
[----:B------:R-:W-:Y:S01]  /*110f0*/  @P1 IADD3 R6, P6, R6, c[0x0][0x1c8], RZ ;  /* 0x0000720006061a10 */ /* 0x000fe20007fde0ff */
[-C--:B------:R-:W-:Y:S03]  /*11100*/  HMMA.16816.F32 R44, R192, R10.reuse, R44 ;  /* 0x0000000ac02c723c */ /* 0x080fe6000000182c */
[----:B------:R-:W-:Y:S01]  /*11110*/  @P1 IADD3.X R7, R3, c[0x0][0x1cc], RZ, P6, !PT ;  /* 0x0000730003071a10 */ /* 0x000fe200037fe4ff */
[----:B------:R-:W-:Y:S01]  /*11120*/  FMUL.FTZ R28, R28, c[0x0][0x320] ;  /* 0x0000c8001c1c7a20 */ /* 0x000fe20000410000 */
[----:B------:R-:W-:Y:S01]  /*11130*/  @P1 IADD3 R8, P2, R8, c[0x0][0x1c8], RZ ;  /* 0x0000720008081a10 */ /* 0x000fe20007f5e0ff */
[----:B------:R-:W-:Y:S01]  /*11140*/  FMUL.FTZ R29, R29, c[0x0][0x320] ;  /* 0x0000c8001d1d7a20 */ /* 0x000fe20000410000 */
[----:B------:R-:W-:Y:S01]  /*11150*/  @P1 IADD3 R2, P0, R6, UR7, RZ ;  /* 0x0000000706021c10 */ /* 0x000fe2000ff1e0ff */
[----:B------:R2:W2:Y:S01]  /*11160*/  MUFU.TANH R141, R22 ;  /* 0x00000016008d7308 */ /* 0x0004a20000002400 */
[----:B------:R-:W-:Y:S01]  /*11170*/  @!PT LDS RZ, [RZ] ;  /* 0x00000000fffff984 */ /* 0x000fe20000000800 */
[----:B------:R-:W-:Y:S01]  /*11180*/  @!PT LDS RZ, [RZ] ;  /* 0x00000000fffff984 */ /* 0x000fe20000000800 */
[----:B------:R-:W-:Y:S01]  /*11190*/  @!PT LDS RZ, [RZ] ;  /* 0x00000000fffff984 */ /* 0x000fe20000000800 */
[----:B------:R4:W-:Y:S01]  /*111a0*/  @P1 LDGSTS.E.BYPASS.LTC128B.128 [R243+0x5080], [R6.64], !P4 ;  /* 0x0508000006f31fae */ /* 0x0009e2000e101d54 */
[----:B------:R-:W-:Y:S04]  /*111b0*/  HMMA.16816.F32 R48, R216, R10, R48 ;  /* 0x0000000ad830723c */ /* 0x000fe80000001830 */
[----:B------:R-:W-:Y:S01]  /*111c0*/  @P1 IADD3.X R9, RZ, c[0x0][0x1cc], R3, P2, P5 ;  /* 0x00007300ff091a10 */ /* 0x000fe200017ea403 */
[----:B------:R-:W-:Y:S01]  /*111d0*/  FMUL.FTZ R16, R17, c[0x0][0x320] ;  /* 0x0000c80011107a20 */ /* 0x000fe20000410000 */
[----:B------:R-:W-:Y:S01]  /*111e0*/  @P1 IADD3.X R3, R7, UR6, RZ, P0, !PT ;  /* 0x0000000607031c10 */ /* 0x000fe200087fe4ff */
[----:B------:R-:W-:Y:S01]  /*111f0*/  FMUL.FTZ R30, R30, c[0x0][0x320] ;  /* 0x0000c8001e1e7a20 */ /* 0x000fe20000410000 */
[----:B------:R4:W3:Y:S01]  /*11200*/  MUFU.TANH R140, R23 ;  /* 0x00000017008c7308 */ /* 0x0008e20000002400 */
[----:B------:R4:W-:Y:S03]  /*11210*/  @P1 LDGSTS.E.BYPASS.LTC128B.128 [R243+0x6880], [R8.64], !P3 ;  /* 0x0688000008f31fae */ /* 0x0009e6000d901d54 */
[----:B------:R-:W-:Y:S02]  /*11220*/  FMUL.FTZ R31, R31, c[0x0][0x320] ;  /* 0x0000c8001f1f7a20 */ /* 0x000fe40000410000 */
[----:B-1----:R-:W-:Y:S02]  /*11230*/  FMUL.FTZ R20, R33, c[0x0][0x320] ;  /* 0x0000c80021147a20 */ /* 0x002fe40000410000 */
[----:B------:R-:W-:Y:S01]  /*11240*/  FMUL.FTZ R15, R36, c[0x0][0x320] ;  /* 0x0000c800240f7a20 */ /* 0x000fe20000410000 */
[----:B------:R1:W-:Y:S01]  /*11250*/  @P1 LDGSTS.E.BYPASS.LTC128B.128 [R243+0x5880], [R2.64], !P4 ;  /* 0x0588000002f31fae */ /* 0x0003e2000e101d54 */
[----:B------:R1:W1:Y:S01]  /*11260*/  MUFU.TANH R198, R24 ;  /* 0x0000001800c67308 */ /* 0x0002620000002400 */
[----:B------:R-:W-:Y:S02]  /*11270*/  FMUL.FTZ R12, R37, c[0x0][0x320] ;  /* 0x0000c800250c7a20 */ /* 0x000fe40000410000 */
[----:B------:R-:W-:Y:S02]  /*11280*/  FMUL.FTZ R42, R42, c[0x0][0x320] ;  /* 0x0000c8002a2a7a20 */ /* 0x000fe40000410000 */
[----:B--2---:R-:W-:Y:S02]  /*11290*/  FMUL.FTZ R22, R39, c[0x0][0x320] ;  /* 0x0000c80027167a20 */ /* 0x004fe40000410000 */
[----:B------:R2:W-:Y:S01]  /*112a0*/  @P1 LDGSTS.E.BYPASS.LTC128B.128 [R243+0x7080], [R2.64+0x80], !P3 ;  /* 0x0708008002f31fae */ /* 0x0005e2000d901d54 */
[----:B----4-:R-:W-:Y:S01]  /*112b0*/  @P1 IADD3 R6, P0, R2, UR18, RZ ;  /* 0x0000001202061c10 */ /* 0x010fe2000ff1e0ff */
[----:B------:R-:W-:Y:S01]  /*112c0*/  FMUL.FTZ R43, R43, c[0x0][0x320] ;  /* 0x0000c8002b2b7a20 */ /* 0x000fe20000410000 */
[----:B------:R4:W2:Y:S01]  /*112d0*/  MUFU.TANH R143, R25 ;  /* 0x00000019008f7308 */ /* 0x0008a20000002400 */
[----:B------:R-:W-:Y:S01]  /*112e0*/  FMUL.FTZ R21, R45, c[0x0][0x320] ;  /* 0x0000c8002d157a20 */ /* 0x000fe20000410000 */
[----:B------:R-:W-:Y:S01]  /*112f0*/  @P1 IADD3.X R7, R3, UR10, RZ, P0, !PT ;  /* 0x0000000a03071c10 */ /* 0x000fe200087fe4ff */
[----:B------:R-:W-:Y:S01]  /*11300*/  FMUL.FTZ R46, R46, c[0x0][0x320] ;  /* 0x0000c8002e2e7a20 */ /* 0x000fe20000410000 */
[----:B------:R-:W-:Y:S01]  /*11310*/  PLOP3.LUT P0, PT, PT, PT, UP0, 0x40, 0x0 ;  /* 0x000000000000781c */ /* 0x000fe20003f0e808 */
[----:B------:R-:W-:Y:S02]  /*11320*/  FMUL.FTZ R23, R44, c[0x0][0x320] ;  /* 0x0000c8002c177a20 */ /* 0x000fe40000410000 */
[----:B------:R-:W-:Y:S01]  /*11330*/  FMUL.FTZ R47, R47, c[0x0][0x320] ;  /* 0x0000c8002f2f7a20 */ /* 0x000fe20000410000 */
[----:B------:R-:W-:Y:S01]  /*11340*/  @P1 IADD3 R8, P2, R2, UR7, RZ ;  /* 0x0000000702081c10 */ /* 0x000fe2000ff5e0ff */
[----:B------:R-:W-:Y:S01]  /*11350*/  FMUL.FTZ R11, R48, c[0x0][0x320] ;  /* 0x0000c800300b7a20 */ /* 0x000fe20000410000 */
[----:B------:R2:W2:Y:S01]  /*11360*/  MUFU.TANH R215, R26 ;  /* 0x0000001a00d77308 */ /* 0x0004a20000002400 */
[----:B------:R-:W-:Y:S01]  /*11370*/  FMUL.FTZ R10, R49, c[0x0][0x320] ;  /* 0x0000c800310a7a20 */ /* 0x000fe20000410000 */
[----:B------:R-:W-:Y:S01]  /*11380*/  @P1 IADD3.X R9, R3, UR6, RZ, P2, !PT ;  /* 0x0000000603091c10 */ /* 0x000fe200097fe4ff */
[----:B------:R-:W-:Y:S02]  /*11390*/  FMUL.FTZ R19, R50, c[0x0][0x320] ;  /* 0x0000c80032137a20 */ /* 0x000fe40000410000 */
[----:B-1----:R-:W-:Y:S02]  /*113a0*/  FMUL.FTZ R24, R38, c[0x0][0x320] ;  /* 0x0000c80026187a20 */ /* 0x002fe40000410000 */
[----:B------:R1:W-:Y:S01]  /*113b0*/  @P1 LDGSTS.E.BYPASS.LTC128B.128 [R243+0x6080], [R8.64], !P4 ;  /* 0x0608000008f31fae */ /* 0x0003e2000e101d54 */
[----:B------:R-:W-:Y:S02]  /*113c0*/  FMUL.FTZ R14, R51, c[0x0][0x320] ;  /* 0x0000c800330e7a20 */ /* 0x000fe40000410000 */
[----:B------:R1:W1:Y:S01]  /*113d0*/  MUFU.TANH R213, R27 ;  /* 0x0000001b00d57308 */ /* 0x0002620000002400 */
[----:B----4-:R-:W-:Y:S04]  /*113e0*/  FMUL.FTZ R25, R32, c[0x0][0x320] ;  /* 0x0000c80020197a20 */ /* 0x010fe80000410000 */
[----:B------:R4:W-:Y:S05]  /*113f0*/  @P1 LDGSTS.E.BYPASS.LTC128B.128 [R243+0x7880], [R6.64], !P3 ;  /* 0x0788000006f31fae */ /* 0x0009ea000d901d54 */
[----:B------:R4:W3:Y:S03]  /*11400*/  MUFU.TANH R137, R28 ;  /* 0x0000001c00897308 */ /* 0x0008e60000002400 */
[----:B------:R-:W0:Y:S01]  /*11410*/  LDGDEPBAR ;  /* 0x00000000000079af */ /* 0x000e220000000000 */
[----:B--2---:R-:W-:Y:S06]  /*11420*/  FMUL.FTZ R26, R41, c[0x0][0x320] ;  /* 0x0000c800291a7a20 */ /* 0x004fec0000410000 */
[----:B------:R2:W2:Y:S01]  /*11430*/  MUFU.TANH R136, R29 ;  /* 0x0000001d00887308 */ /* 0x0004a20000002400 */
[----:B------:R-:W3:Y:S01]  /*11440*/  SHFL.IDX PT, R3, R4, RZ, 0x1c1f ;  /* 0x001c1fff04037589 */ /* 0x000ee200000e0000 */
[----:B-1----:R-:W-:Y:S08]  /*11450*/  FMUL.FTZ R27, R35, c[0x0][0x320] ;  /* 0x0000c800231b7a20 */ /* 0x002ff00000410000 */
[----:B------:R-:W1:Y:S01]  /*11460*/  MUFU.TANH R16, R16 ;  /* 0x0000001000107308 */ /* 0x000e620000002400 */
[----:B----4-:R-:W-:Y:S01]  /*11470*/  MOV R6, UR15 ;  /* 0x0000000f00067c02 */ /* 0x010fe20008000f00 */
[----:B------:R-:W-:Y:S08]  /*11480*/  FMUL.FTZ R28, R34, c[0x0][0x320] ;  /* 0x0000c800221c7a20 */ /* 0x000ff00000410000 */
[----:B------:R-:W4:Y:S01]  /*11490*/  MUFU.TANH R30, R30 ;  /* 0x0000001e001e7308 */ /* 0x000f220000002400 */
[----:B--2---:R-:W-:Y:S09]  /*114a0*/  FMUL.FTZ R29, R40, c[0x0][0x320] ;  /* 0x0000c800281d7a20 */ /* 0x004ff20000410000 */
[----:B------:R-:W2:Y:S10]  /*114b0*/  MUFU.TANH R31, R31 ;  /* 0x0000001f001f7308 */ /* 0x000eb40000002400 */
        /* <DEDUP_REMOVED lines=8> */
[----:B------:R-:W-:Y:S02]  /*11540*/  IADD3 R7, -R13, UR29, RZ ;  /* 0x0000001d0d077c10 */ /* 0x000fe4000fffe1ff */
[----:B------:R-:W-:Y:S05]  /*11550*/  IADD3 R6, -R6, UR9, R0 ;  /* 0x0000000906067c10 */ /* 0x000fea000fffe100 */
[----:B------:R-:W3:Y:S01]  /*11560*/  MUFU.TANH R22, R22 ;  /* 0x0000001600167308 */ /* 0x000ee20000002400 */
[C---:B------:R-:W-:Y:S02]  /*11570*/  IADD3 R5, R6.reuse, c[0x0][0x328], RZ ;  /* 0x0000ca0006057a10 */ /* 0x040fe40007ffe0ff */
[----:B------:R-:W-:Y:S02]  /*11580*/  IADD3 R6, R6, UR14, RZ ;  /* 0x0000000e06067c10 */ /* 0x000fe4000fffe0ff */
[-C--:B------:R-:W-:Y:S02]  /*11590*/  IADD3 R2, R5, R3.reuse, RZ ;  /* 0x0000000305027210 */ /* 0x080fe40007ffe0ff */
[----:B------:R-:W-:Y:S03]  /*115a0*/  IADD3 R0, R6, R3, RZ ;  /* 0x0000000306007210 */ /* 0x000fe60007ffe0ff */
        /* <DEDUP_REMOVED lines=13> */
[----:B--234-:R-:W-:Y:S01]  /*11680*/  IMAD.U32 R8, RZ, RZ, UR15 ;  /* 0x0000000fff087e24 */ /* 0x01cfe2000f8e00ff */
        /* <DEDUP_REMOVED lines=13> */
.L_x_1052:
[----:B------:R-:W-:Y:S04]  /*11760*/  MOV R8, c[0x0][0x32c] ;  /* 0x0000cb0000087a02 */ /* 0x000fe80000000f00 */
[----:B------:R-:W-:Y:S11]  /*11770*/  ISETP.NE.AND P0, PT, R8, 0x1, PT ;  /* 0x000000010800780c */ /* 0x000ff60003f05270 */
[----:B------:R-:W-:Y:S02]  /*11780*/  @!UPT UIADD3 URZ, URZ, URZ, URZ ;  /* 0x0000003f3f3ff290 */ /* 0x000fe4000fffe03f */
[----:B------:R-:W-:Y:S05]  /*11790*/  @P0 IMAD.HI.U32 R8, R3, c[0x0][0x330], RZ ;  /* 0x0000cc0003080a27 */ /* 0x000fea00078e00ff */
[----:B------:R-:W-:Y:S02]  /*117a0*/  @P0 SHF.R.U32.HI R3, RZ, c[0x0][0x334], R8 ;  /* 0x0000cd00ff030a19 */ /* 0x000fe40000011608 */
.L_x_1053:
[----:B------:R-:W-:Y:S05]  /*117b0*/  BSYNC B0 ;  /* 0x0000000000007941 */ /* 0x000fea0003800000 */
.L_x_1051:
[----:B------:R-:W-:Y:S05]  /*117c0*/  IMAD R3, R3, c[0x0][0x32c], R7 ;  /* 0x0000cb0003037a24 */ /* 0x000fea00078e0207 */
[----:B------:R-:W-:Y:S02]  /*117d0*/  IADD3 R8, R3, c[0x0][0x32c], RZ ;  /* 0x0000cb0003087a10 */ /* 0x000fe40007ffe0ff */
[----:B------:R-:W-:Y:S02]  /*117e0*/  IMNMX R0, R0, R3, !PT ;  /* 0x0000000300007217 */ /* 0x000fe40007800200 */
[----:B------:R-:W-:Y:S02]  /*117f0*/  IMNMX R2, R2, R8, PT ;  /* 0x0000000802027217 */ /* 0x000fe40003800200 */
.L_x_1050:
[----:B--234-:R-:W-:Y:S01]  /*11800*/  UISETP.GE.AND UP2, UPT, UR29, 0x9, UPT ;  /* 0x000000091d00788c */ /* 0x01cfe2000bf46270 */
        /* <DEDUP_REMOVED lines=46> */
[----:B-1----:R-:W-:Y:S02]  /*11af0*/  FSEL R205, R20, -INF , !P0 ;  /* 0xff80000014cd7808 */ /* 0x002fe40004000000 */
        /* <DEDUP_REMOVED lines=39> */
.L_x_1056:
[----:B------:R-:W-:Y:S04]  /*11d70*/  MOV R8, c[0x0][0x32c] ;  /* 0x0000cb0000087a02 */ /* 0x000fe80000000f00 */
[----:B------:R-:W-:Y:S11]  /*11d80*/  ISETP.NE.AND P0, PT, R8, 0x1, PT ;  /* 0x000000010800780c */ /* 0x000ff60003f05270 */
[----:B------:R-:W-:Y:S02]  /*11d90*/  @!UPT UIADD3 URZ, URZ, URZ, URZ ;  /* 0x0000003f3f3ff290 */ /* 0x000fe4000fffe03f */
[----:B------:R-:W-:Y:S05]  /*11da0*/  @P0 IMAD.HI.U32 R8, R3, c[0x0][0x330], RZ ;  /* 0x0000cc0003080a27 */ /* 0x000fea00078e00ff */
[----:B------:R-:W-:Y:S02]  /*11db0*/  @P0 SHF.R.U32.HI R3, RZ, c[0x0][0x334], R8 ;  /* 0x0000cd00ff030a19 */ /* 0x000fe40000011608 */
.L_x_1057:
[----:B------:R-:W-:Y:S05]  /*11dc0*/  BSYNC B0 ;  /* 0x0000000000007941 */ /* 0x000fea0003800000 */
.L_x_1055:
[----:B------:R-:W-:Y:S05]  /*11dd0*/  IMAD R3, R3, c[0x0][0x32c], R7 ;  /* 0x0000cb0003037a24 */ /* 0x000fea00078e0207 */
[----:B------:R-:W-:Y:S02]  /*11de0*/  IADD3 R8, R3, c[0x0][0x32c], RZ ;  /* 0x0000cb0003087a10 */ /* 0x000fe40007ffe0ff */
[----:B------:R-:W-:Y:S02]  /*11df0*/  IMNMX R0, R0, R3, !PT ;  /* 0x0000000300007217 */ /* 0x000fe40007800200 */
[----:B------:R-:W-:Y:S02]  /*11e00*/  IMNMX R2, R2, R8, PT ;  /* 0x0000000802027217 */ /* 0x000fe40003800200 */
.L_x_1054:
        /* <DEDUP_REMOVED lines=85> */
.L_x_1060:
[----:B------:R-:W-:Y:S04]  /*12360*/  MOV R8, c[0x0][0x32c] ;  /* 0x0000cb0000087a02 */ /* 0x000fe80000000f00 */
[----:B------:R-:W-:Y:S11]  /*12370*/  ISETP.NE.AND P0, PT, R8, 0x1, PT ;  /* 0x000000010800780c */ /* 0x000ff60003f05270 */
[----:B------:R-:W-:Y:S02]  /*12380*/  @!UPT UIADD3 URZ, URZ, URZ, URZ ;  /* 0x0000003f3f3ff290 */ /* 0x000fe4000fffe03f */
[----:B------:R-:W-:Y:S05]  /*12390*/  @P0 IMAD.HI.U32 R8, R3, c[0x0][0x330], RZ ;  /* 0x0000cc0003080a27 */ /* 0x000fea00078e00ff */
[----:B------:R-:W-:Y:S02]  /*123a0*/  @P0 SHF.R.U32.HI R3, RZ, c[0x0][0x334], R8 ;  /* 0x0000cd00ff030a19 */ /* 0x000fe40000011608 */
.L_x_1061:
[----:B------:R-:W-:Y:S05]  /*123b0*/  BSYNC B0 ;  /* 0x0000000000007941 */ /* 0x000fea0003800000 */
.L_x_1059:
[----:B------:R-:W-:Y:S05]  /*123c0*/  IMAD R3, R3, c[0x0][0x32c], R7 ;  /* 0x0000cb0003037a24 */ /* 0x000fea00078e0207 */
[----:B------:R-:W-:Y:S02]  /*123d0*/  IADD3 R8, R3, c[0x0][0x32c], RZ ;  /* 0x0000cb0003087a10 */ /* 0x000fe40007ffe0ff */
[----:B------:R-:W-:Y:S02]  /*123e0*/  IMNMX R0, R0, R3, !PT ;  /* 0x0000000300007217 */ /* 0x000fe40007800200 */
[----:B------:R-:W-:Y:S02]  /*123f0*/  IMNMX R2, R2, R8, PT ;  /* 0x0000000802027217 */ /* 0x000fe40003800200 */
.L_x_1058:
        /* <DEDUP_REMOVED lines=85> */
.L_x_1064:
[----:B------:R-:W-:Y:S04]  /*12950*/  MOV R4, c[0x0][0x32c] ;  /* 0x0000cb0000047a02 */ /* 0x000fe80000000f00 */
[----:B------:R-:W-:Y:S11]  /*12960*/  ISETP.NE.AND P0, PT, R4, 0x1, PT ;  /* 0x000000010400780c */ /* 0x000ff60003f05270 */
[----:B------:R-:W-:Y:S02]  /*12970*/  @!UPT UIADD3 URZ, URZ, URZ, URZ ;  /* 0x0000003f3f3ff290 */ /* 0x000fe4000fffe03f */
[----:B------:R-:W-:Y:S05]  /*12980*/  @P0 IMAD.HI.U32 R4, R3, c[0x0][0x330], RZ ;  /* 0x0000cc0003040a27 */ /* 0x000fea00078e00ff */
[----:B------:R-:W-:Y:S02]  /*12990*/  @P0 SHF.R.U32.HI R3, RZ, c[0x0][0x334], R4 ;  /* 0x0000cd00ff030a19 */ /* 0x000fe40000011604 */
.L_x_1065:
[----:B------:R-:W-:Y:S05]  /*129a0*/  BSYNC B0 ;  /* 0x0000000000007941 */ /* 0x000fea0003800000 */
.L_x_1063:
[----:B------:R-:W-:Y:S05]  /*129b0*/  IMAD R7, R3, c[0x0][0x32c], R7 ;  /* 0x0000cb0003077a24 */ /* 0x000fea00078e0207 */
[----:B------:R-:W-:Y:S02]  /*129c0*/  IADD3 R3, R7, c[0x0][0x32c], RZ ;  /* 0x0000cb0007037a10 */ /* 0x000fe40007ffe0ff */
[----:B------:R-:W-:Y:S02]  /*129d0*/  IMNMX R0, R0, R7, !PT ;  /* 0x0000000700007217 */ /* 0x000fe40007800200 */
[----:B------:R-:W-:Y:S02]  /*129e0*/  IMNMX R2, R2, R3, PT ;  /* 0x0000000302027217 */ /* 0x000fe40003800200 */
.L_x_1062:
        /* <DEDUP_REMOVED lines=68> */
[----:B------:R-:W-:Y:S02]  /*12e30*/  ISETP.GT.AND P6, PT, R0, 0x11, P6 ;  /* 0x000000110000780c */ /* 0x000fe400037c4270 */
        /* <DEDUP_REMOVED lines=121> */
[C---:B------:R-:W-:Y:S01]  /*135d0*/  FMUL.FTZ R32, R133.reuse, R172 ;  /* 0x000000ac85207220 */ /* 0x040fe20000410000 */
[----:B------:R-:W-:Y:S01]  /*135e0*/  LDSM.16.MT88.4 R156, [R226+0x2880] ;  /* 0x00288000e29c783b */ /* 0x000fe20000004200 */
[C---:B------:R-:W-:Y:S01]  /*135f0*/  FMUL.FTZ R52, R133.reuse, R52 ;  /* 0x0000003485347220 */ /* 0x040fe20000410000 */
[----:B------:R1:W-:Y:S01]  /*13600*/  MUFU.EX2 R215, R5 ;  /* 0x0000000500d77308 */ /* 0x0003e20000000800 */
[----:B------:R-:W-:Y:S02]  /*13610*/  FMUL.FTZ R53, R133, R53 ;  /* 0x0000003585357220 */ /* 0x000fe40000410000 */
[----:B------:R-:W-:Y:S02]  /*13620*/  FMUL.FTZ R54, R132, R54 ;  /* 0x0000003684367220 */ /* 0x000fe40000410000 */
[----:B--2---:R-:W-:Y:S02]  /*13630*/  FFMA.FTZ R0, R21, c[0x0][0x2d0], -R134 ;  /* 0x0000b40015007a23 */ /* 0x004fe40000010886 */
[C---:B----4-:R-:W-:Y:S01]  /*13640*/  FMUL.FTZ R45, R2.reuse, R185 ;  /* 0x000000b9022d7220 */ /* 0x050fe20000410000 */
[----:B------:R-:W2:Y:S01]  /*13650*/  LDSM.16.MT88.4 R20, [R225+0x2080] ;  /* 0x00208000e114783b */ /* 0x000ea20000004200 */
[C---:B------:R-:W-:Y:S01]  /*13660*/  FMUL.FTZ R41, R2.reuse, R181 ;  /* 0x000000b502297220 */ /* 0x040fe20000410000 */
[----:B------:R4:W5:Y:S01]  /*13670*/  MUFU.EX2 R216, R0 ;  /* 0x0000000000d87308 */ /* 0x0009620000000800 */
[----:B------:R-:W-:Y:S01]  /*13680*/  MOV R181, R42 ;  /* 0x0000002a00b57202 */ /* 0x000fe20000000f00 */
[C---:B------:R-:W-:Y:S01]  /*13690*/  FMUL.FTZ R9, R2.reuse, R149 ;  /* 0x0000009502097220 */ /* 0x040fe20000410000 */
[----:B---3--:R-:W-:Y:S01]  /*136a0*/  F2FP.PACK_AB R195, R35, R40 ;  /* 0x0000002823c3723e */ /* 0x008fe200000000ff */
[C---:B------:R-:W-:Y:S02]  /*136b0*/  FMUL.FTZ R12, R2.reuse, R152 ;  /* 0x00000098020c7220 */ /* 0x040fe40000410000 */
[----:B------:R-:W-:Y:S02]  /*136c0*/  FMUL.FTZ R13, R2, R153 ;  /* 0x00000099020d7220 */ /* 0x000fe40000410000 */
[----:B------:R-:W-:Y:S02]  /*136d0*/  FMUL.FTZ R35, R132, R175 ;  /* 0x000000af84237220 */ /* 0x000fe40000410000 */
[----:B------:R3:W-:Y:S01]  /*136e0*/  MUFU.EX2 R218, R7 ;  /* 0x0000000700da7308 */ /* 0x0007e20000000800 */
[----:B------:R-:W-:Y:S01]  /*136f0*/  MOV R175, R40 ;  /* 0x0000002800af7202 */ /* 0x000fe20000000f00 */
[C---:B------:R-:W-:Y:S02]  /*13700*/  FMUL.FTZ R40, R2.reuse, R180 ;  /* 0x000000b402287220 */ /* 0x040fe40000410000 */
[----:B-1----:R-:W-:Y:S02]  /*13710*/  FMUL.FTZ R5, R133, R145 ;  /* 0x0000009185057220 */ /* 0x002fe40000410000 */
[C---:B------:R-:W-:Y:S02]  /*13720*/  FMUL.FTZ R24, R2.reuse, R164 ;  /* 0x000000a402187220 */ /* 0x040fe40000410000 */
[C---:B------:R-:W-:Y:S02]  /*13730*/  FMUL.FTZ R25, R2.reuse, R165 ;  /* 0x000000a502197220 */ /* 0x040fe40000410000 */
[----:B------:R-:W1:Y:S01]  /*13740*/  MUFU.EX2 R219, R6 ;  /* 0x0000000600db7308 */ /* 0x000e620000000800 */
[C---:B------:R-:W-:Y:S02]  /*13750*/  FMUL.FTZ R28, R2.reuse, R168 ;  /* 0x000000a8021c7220 */ /* 0x040fe40000410000 */
[----:B------:R-:W-:Y:S01]  /*13760*/  FMUL.FTZ R29, R2, R169 ;  /* 0x000000a9021d7220 */ /* 0x000fe20000410000 */
[----:B----4-:R-:W-:Y:S01]  /*13770*/  FSEL R0, R3, RZ, P0 ;  /* 0x000000ff03007208 */ /* 0x010fe20000000000 */
[----:B------:R-:W-:Y:S01]  /*13780*/  FMUL.FTZ R55, R132, R55 ;  /* 0x0000003784377220 */ /* 0x000fe20000410000 */
[----:B-----5:R-:W-:Y:S01]  /*13790*/  F2FP.PACK_AB R145, R216, R215 ;  /* 0x000000d7d891723e */ /* 0x020fe200000000ff */
[----:B------:R-:W-:Y:S01]  /*137a0*/  FMUL.FTZ R56, R2, R56 ;  /* 0x0000003802387220 */ /* 0x000fe20000410000 */
[----:B------:R-:W-:Y:S01]  /*137b0*/  MOV R169, R221 ;  /* 0x000000dd00a97202 */ /* 0x000fe20000000f00 */
[----:B------:R-:W-:Y:S01]  /*137c0*/  FADD.FTZ R0, -R0, R139 ;  /* 0x0000008b00007221 */ /* 0x000fe20000010100 */
[----:B------:R-:W4:Y:S01]  /*137d0*/  MUFU.EX2 R44, R10 ;  /* 0x0000000a002c7308 */ /* 0x000f220000000800 */
[----:B------:R-:W-:Y:S01]  /*137e0*/  FMUL.FTZ R57, R2, R57 ;  /* 0x0000003902397220 */ /* 0x000fe20000410000 */
[----:B------:R-:W-:Y:S01]  /*137f0*/  PLOP3.LUT P0, PT, PT, PT, UP0, 0x80, 0x0 ;  /* 0x000000000000781c */ /* 0x000fe20003f0f008 */
[----:B------:R-:W-:Y:S02]  /*13800*/  FMUL.FTZ R0, R0, c[0x0][0x2d0] ;  /* 0x0000b40000007a20 */ /* 0x000fe40000410000 */
[----:B---3--:R-:W-:Y:S02]  /*13810*/  FMUL.FTZ R7, R132, R147 ;  /* 0x0000009384077220 */ /* 0x008fe40000410000 */
[C---:B------:R-:W-:Y:S02]  /*13820*/  FMUL.FTZ R60, R2.reuse, R60 ;  /* 0x0000003c023c7220 */ /* 0x040fe40000410000 */
[----:B------:R-:W-:Y:S01]  /*13830*/  FMUL.FTZ R61, R2, R61 ;  /* 0x0000003d023d7220 */ /* 0x000fe20000410000 */
[----:B------:R-:W3:Y:S01]  /*13840*/  MUFU.EX2 R0, R0 ;  /* 0x0000000000007308 */ /* 0x000ee20000000800 */
[C---:B------:R-:W-:Y:S02]  /*13850*/  FMUL.FTZ R64, R133.reuse, R64 ;  /* 0x0000004085407220 */ /* 0x040fe40000410000 */
[----:B------:R-:W-:Y:S01]  /*13860*/  FMUL.FTZ R65, R133, R65 ;  /* 0x0000004185417220 */ /* 0x000fe20000410000 */
[----:B-1----:R-:W-:Y:S01]  /*13870*/  F2FP.PACK_AB R147, R219, R218 ;  /* 0x000000dadb93723e */ /* 0x002fe200000000ff */
[C---:B------:R-:W-:Y:S02]  /*13880*/  FMUL.FTZ R6, R132.reuse, R146 ;  /* 0x0000009284067220 */ /* 0x040fe40000410000 */
[C---:B------:R-:W-:Y:S02]  /*13890*/  FMUL.FTZ R66, R132.reuse, R66 ;  /* 0x0000004284427220 */ /* 0x040fe40000410000 */
[C---:B------:R-:W-:Y:S01]  /*138a0*/  FMUL.FTZ R67, R132.reuse, R67 ;  /* 0x0000004384437220 */ /* 0x040fe20000410000 */
[----:B------:R-:W1:Y:S01]  /*138b0*/  MUFU.EX2 R48, R14 ;  /* 0x0000000e00307308 */ /* 0x000e620000000800 */
[C---:B------:R-:W-:Y:S01]  /*138c0*/  FMUL.FTZ R68, R133.reuse, R68 ;  /* 0x0000004485447220 */ /* 0x040fe20000410000 */
[-C--:B--2---:R-:W-:Y:S05]  /*138d0*/  HMMA.16816.F32 R4, R192, R20.reuse, R4 ;  /* 0x00000014c004723c */ /* 0x084fea0000001804 */
[----:B----4-:R-:W-:Y:S01]  /*138e0*/  MOV R172, R44 ;  /* 0x0000002c00ac7202 */ /* 0x010fe20000000f00 */
[C---:B------:R-:W-:Y:S02]  /*138f0*/  FMUL.FTZ R69, R133.reuse, R69 ;  /* 0x0000004585457220 */ /* 0x040fe40000410000 */
[----:B------:R2:W-:Y:S01]  /*13900*/  MUFU.EX2 R252, R8 ;  /* 0x0000000800fc7308 */ /* 0x0005e20000000800 */
        /* <DEDUP_REMOVED lines=13> */
[----:B------:R1:W4:Y:S01]  /*139e0*/  MUFU.EX2 R220, R11 ;  /* 0x0000000b00dc7308 */ /* 0x0003220000000800 */
[C---:B------:R-:W-:Y:S02]  /*139f0*/  FMUL.FTZ R27, R0.reuse, R167 ;  /* 0x000000a7001b7220 */ /* 0x040fe40000410000 */
[----:B------:R-:W-:Y:S02]  /*13a00*/  FMUL.FTZ R30, R0, R170 ;  /* 0x000000aa001e7220 */ /* 0x000fe40000410000 */
[C---:B--2---:R-:W-:Y:S01]  /*13a10*/  FMUL.FTZ R8, R2.reuse, R148 ;  /* 0x0000009402087220 */ /* 0x044fe20000410000 */
[----:B------:R-:W-:Y:S01]  /*13a20*/  LDSM.16.MT88.4 R164, [R227+0x2880] ;  /* 0x00288000e3a4783b */ /* 0x000fe20000004200 */
[----:B------:R-:W-:Y:S02]  /*13a30*/  FMUL.FTZ R44, R2, R184 ;  /* 0x000000b8022c7220 */ /* 0x000fe40000410000 */
[C---:B------:R-:W-:Y:S02]  /*13a40*/  FMUL.FTZ R47, R0.reuse, R187 ;  /* 0x000000bb002f7220 */ /* 0x040fe40000410000 */
[C---:B------:R-:W-:Y:S02]  /*13a50*/  FMUL.FTZ R31, R0.reuse, R171 ;  /* 0x000000ab001f7220 */ /* 0x040fe40000410000 */
[----:B------:R-:W-:Y:S02]  /*13a60*/  FMUL.FTZ R58, R0, R58 ;  /* 0x0000003a003a7220 */ /* 0x000fe40000410000 */
[--C-:B---3--:R-:W-:Y:S02]  /*13a70*/  FFMA.FTZ R138, R200, c[0x0][0x2d0], -R141.reuse ;  /* 0x0000b400c88a7a23 */ /* 0x108fe4000001088d */
[C---:B------:R-:W-:Y:S02]  /*13a80*/  FMUL.FTZ R59, R0.reuse, R59 ;  /* 0x0000003b003b7220 */ /* 0x040fe40000410000 */
[----:B------:R2:W-:Y:S01]  /*13a90*/  MUFU.EX2 R185, R138 ;  /* 0x0000008a00b97308 */ /* 0x0005e20000000800 */
[C---:B------:R-:W-:Y:S02]  /*13aa0*/  FMUL.FTZ R62, R0.reuse, R62 ;  /* 0x0000003e003e7220 */ /* 0x040fe40000410000 */
[C---:B------:R-:W-:Y:S02]  /*13ab0*/  FMUL.FTZ R63, R0.reuse, R63 ;  /* 0x0000003f003f7220 */ /* 0x040fe40000410000 */
[----:B-1----:R-:W-:Y:S01]  /*13ac0*/  FMUL.FTZ R11, R0, R151 ;  /* 0x00000097000b7220 */ /* 0x002fe20000410000 */
[----:B----4-:R-:W-:Y:S01]  /*13ad0*/  F2FP.PACK_AB R144, R220, R252 ;  /* 0x000000fcdc90723e */ /* 0x010fe200000000ff */
[----:B------:R-:W1:Y:S01]  /*13ae0*/  LDSM.16.MT88.4 R148, [R228+0x2080] ;  /* 0x00208000e494783b */ /* 0x000e620000004200 */
[----:B------:R-:W-:Y:S01]  /*13af0*/  FMUL.FTZ R71, R132, R71 ;  /* 0x0000004784477220 */ /* 0x000fe20000410000 */
[----:B------:R-:W-:Y:S01]  /*13b00*/  MOV R168, R220 ;  /* 0x000000dc00a87202 */ /* 0x000fe20000000f00 */
[C---:B------:R-:W-:Y:S02]  /*13b10*/  FMUL.FTZ R72, R2.reuse, R72 ;  /* 0x0000004802487220 */ /* 0x040fe40000410000 */
[----:B------:R-:W-:Y:S01]  /*13b20*/  FMUL.FTZ R73, R2, R73 ;  /* 0x0000004902497220 */ /* 0x000fe20000410000 */
[C---:B------:R-:W-:Y:S04]  /*13b30*/  HMMA.16816.F32 R8, R144.reuse, R20, R8 ;  /* 0x000000149008723c */ /* 0x040fe80000001808 */
[C---:B------:R-:W-:Y:S02]  /*13b40*/  FMUL.FTZ R74, R0.reuse, R74 ;  /* 0x0000004a004a7220 */ /* 0x040fe40000410000 */
[----:B------:R-:W-:Y:S02]  /*13b50*/  FMUL.FTZ R75, R0, R75 ;  /* 0x0000004b004b7220 */ /* 0x000fe40000410000 */
[-C--:B------:R-:W-:Y:S04]  /*13b60*/  HMMA.16816.F32 R12, R144, R22.reuse, R12 ;  /* 0x00000016900c723c */ /* 0x080fe8000000180c */
[--C-:B--2---:R-:W-:Y:S02]  /*13b70*/  FFMA.FTZ R138, R196, c[0x0][0x2d0], -R142.reuse ;  /* 0x0000b400c48a7a23 */ /* 0x104fe4000001088e */
        /* <DEDUP_REMOVED lines=8> */
[----:B------:R-:W-:Y:S02]  /*13c00*/  FMUL.FTZ R77, R2, R77 ;  /* 0x0000004d024d7220 */ /* 0x000fe40000410000 */
[C---:B------:R-:W-:Y:S02]  /*13c10*/  FMUL.FTZ R78, R0.reuse, R78 ;  /* 0x0000004e004e7220 */ /* 0x040fe40000410000 */
[-C--:B------:R-:W-:Y:S03]  /*13c20*/  HMMA.16816.F32 R20, R192, R36.reuse, R20 ;  /* 0x00000024c014723c */ /* 0x080fe60000001814 */
[----:B------:R-:W-:Y:S02]  /*13c30*/  FMUL.FTZ R79, R0, R79 ;  /* 0x0000004f004f7220 */ /* 0x000fe40000410000 */
[----:B------:R-:W-:Y:S02]  /*13c40*/  FMUL.FTZ R80, R133, R80 ;  /* 0x0000005085507220 */ /* 0x000fe40000410000 */
[--C-:B--2---:R-:W-:Y:S01]  /*13c50*/  FFMA.FTZ R138, R197, c[0x0][0x2d0], -R142.reuse ;  /* 0x0000b400c58a7a23 */ /* 0x104fe2000001088e */
        /* <DEDUP_REMOVED lines=14> */
[--C-:B--2---:R-:W-:Y:S02]  /*13d40*/  FFMA.FTZ R138, R203, c[0x0][0x2d0], -R141.reuse ;  /* 0x0000b400cb8a7a23 */ /* 0x104fe4000001088d */
[C---:B------:R-:W-:Y:S01]  /*13d50*/  FMUL.FTZ R38, R132.reuse, R178 ;  /* 0x000000b284267220 */ /* 0x040fe20000410000 */
[----:B------:R-:W-:Y:S01]  /*13d60*/  MOV R178, R51 ;  /* 0x0000003300b27202 */ /* 0x000fe20000000f00 */
[----:B------:R2:W-:Y:S01]  /*13d70*/  MUFU.EX2 R188, R138 ;  /* 0x0000008a00bc7308 */ /* 0x0005e20000000800 */
[C---:B------:R-:W-:Y:S02]  /*13d80*/  FMUL.FTZ R51, R132.reuse, R191 ;  /* 0x000000bf84337220 */ /* 0x040fe40000410000 */
[C---:B------:R-:W-:Y:S02]  /*13d90*/  FMUL.FTZ R83, R132.reuse, R83 ;  /* 0x0000005384537220 */ /* 0x040fe40000410000 */
[-C--:B-1----:R-:W-:Y:S03]  /*13da0*/  HMMA.16816.F32 R36, R192, R148.reuse, R36 ;  /* 0x00000094c024723c */ /* 0x082fe60000001824 */
[C---:B------:R-:W-:Y:S02]  /*13db0*/  FMUL.FTZ R84, R133.reuse, R84 ;  /* 0x0000005485547220 */ /* 0x040fe40000410000 */
[----:B------:R-:W-:Y:S02]  /*13dc0*/  FMUL.FTZ R85, R133, R85 ;  /* 0x0000005585557220 */ /* 0x000fe40000410000 */
[C---:B------:R-:W-:Y:S01]  /*13dd0*/  FMUL.FTZ R86, R132.reuse, R86 ;  /* 0x0000005684567220 */ /* 0x040fe20000410000 */
[C---:B------:R-:W-:Y:S04]  /*13de0*/  HMMA.16816.F32 R40, R144.reuse, R148, R40 ;  /* 0x000000949028723c */ /* 0x040fe80000001828 */
[----:B------:R-:W-:Y:S02]  /*13df0*/  FMUL.FTZ R87, R132, R87 ;  /* 0x0000005784577220 */ /* 0x000fe40000410000 */
[C---:B------:R-:W-:Y:S02]  /*13e00*/  FMUL.FTZ R88, R2.reuse, R88 ;  /* 0x0000005802587220 */ /* 0x040fe40000410000 */
[-C--:B------:R-:W-:Y:S04]  /*13e10*/  HMMA.16816.F32 R44, R144, R150.reuse, R44 ;  /* 0x00000096902c723c */ /* 0x080fe8000000182c */
[----:B--2---:R-:W-:Y:S02]  /*13e20*/  FFMA.FTZ R138, R205, c[0x0][0x2d0], -R141 ;  /* 0x0000b400cd8a7a23 */ /* 0x004fe4000001088d */
[----:B------:R-:W-:Y:S02]  /*13e30*/  FMUL.FTZ R89, R2, R89 ;  /* 0x0000005902597220 */ /* 0x000fe40000410000 */
[C---:B------:R-:W-:Y:S01]  /*13e40*/  HMMA.16816.F32 R48, R192.reuse, R150, R48 ;  /* 0x00000096c030723c */ /* 0x040fe20000001830 */
[----:B------:R1:W-:Y:S01]  /*13e50*/  MUFU.EX2 R180, R138 ;  /* 0x0000008a00b47308 */ /* 0x0003e20000000800 */
[----:B------:R-:W2:Y:S02]  /*13e60*/  LDSM.16.MT88.4 R148, [R225+0x3880] ;  /* 0x00388000e194783b */ /* 0x000ea40000004200 */
[C---:B------:R-:W-:Y:S02]  /*13e70*/  FMUL.FTZ R90, R0.reuse, R90 ;  /* 0x0000005a005a7220 */ /* 0x040fe40000410000 */
[----:B------:R-:W-:Y:S02]  /*13e80*/  FMUL.FTZ R91, R0, R91 ;  /* 0x0000005b005b7220 */ /* 0x000fe40000410000 */
[-C--:B------:R-:W-:Y:S04]  /*13e90*/  HMMA.16816.F32 R52, R192, R152.reuse, R52 ;  /* 0x00000098c034723c */ /* 0x080fe80000001834 */
[C---:B------:R-:W-:Y:S02]  /*13ea0*/  FMUL.FTZ R92, R2.reuse, R92 ;  /* 0x0000005c025c7220 */ /* 0x040fe40000410000 */
[----:B------:R-:W-:Y:S02]  /*13eb0*/  FMUL.FTZ R93, R2, R93 ;  /* 0x0000005d025d7220 */ /* 0x000fe40000410000 */
[C---:B------:R-:W-:Y:S04]  /*13ec0*/  HMMA.16816.F32 R56, R144.reuse, R152, R56 ;  /* 0x000000989038723c */ /* 0x040fe80000001838 */
[C---:B------:R-:W-:Y:S02]  /*13ed0*/  FMUL.FTZ R94, R0.reuse, R94 ;  /* 0x0000005e005e7220 */ /* 0x040fe40000410000 */
        /* <DEDUP_REMOVED lines=11> */
[C---:B------:R-:W-:Y:S02]  /*13f90*/  FMUL.FTZ R100, R133.reuse, R100 ;  /* 0x0000006485647220 */ /* 0x040fe40000410000 */
[----:B------:R-:W-:Y:S02]  /*13fa0*/  FMUL.FTZ R101, R133, R101 ;  /* 0x0000006585657220 */ /* 0x000fe40000410000 */
[C---:B------:R-:W-:Y:S01]  /*13fb0*/  FMUL.FTZ R102, R132.reuse, R102 ;  /* 0x0000006684667220 */ /* 0x040fe20000410000 */
[C---:B------:R-:W-:Y:S04]  /*13fc0*/  HMMA.16816.F32 R72, R144.reuse, R148, R72 ;  /* 0x000000949048723c */ /* 0x040fe80000001848 */
[----:B------:R-:W-:Y:S02]  /*13fd0*/  FMUL.FTZ R103, R132, R103 ;  /* 0x0000006784677220 */ /* 0x000fe40000410000 */
[C---:B------:R-:W-:Y:S02]  /*13fe0*/  FMUL.FTZ R104, R2.reuse, R104 ;  /* 0x0000006802687220 */ /* 0x040fe40000410000 */
[-C--:B------:R-:W-:Y:S04]  /*13ff0*/  HMMA.16816.F32 R76, R144, R150.reuse, R76 ;  /* 0x00000096904c723c */ /* 0x080fe8000000184c */
[----:B-1----:R-:W-:Y:S02]  /*14000*/  FFMA.FTZ R138, R207, c[0x0][0x2d0], -R142 ;  /* 0x0000b400cf8a7a23 */ /* 0x002fe4000001088e */
[----:B------:R-:W-:Y:S02]  /*14010*/  FMUL.FTZ R105, R2, R105 ;  /* 0x0000006902697220 */ /* 0x000fe40000410000 */
[C---:B------:R-:W-:Y:S01]  /*14020*/  HMMA.16816.F32 R80, R192.reuse, R150, R80 ;  /* 0x00000096c050723c */ /* 0x040fe20000001850 */
[----:B------:R1:W-:Y:S01]  /*14030*/  MUFU.EX2 R170, R138 ;  /* 0x0000008a00aa7308 */ /* 0x0003e20000000800 */
[----:B------:R-:W2:Y:S02]  /*14040*/  LDSM.16.MT88.4 R148, [R228+0x3880] ;  /* 0x00388000e494783b */ /* 0x000ea40000004200 */
[C---:B------:R-:W-:Y:S02]  /*14050*/  FMUL.FTZ R106, R0.reuse, R106 ;  /* 0x0000006a006a7220 */ /* 0x040fe40000410000 */
[----:B------:R-:W-:Y:S02]  /*14060*/  FMUL.FTZ R107, R0, R107 ;  /* 0x0000006b006b7220 */ /* 0x000fe40000410000 */
[-C--:B---3--:R-:W-:Y:S04]  /*14070*/  HMMA.16816.F32 R84, R192, R152.reuse, R84 ;  /* 0x00000098c054723c */ /* 0x088fe80000001854 */
        /* <DEDUP_REMOVED lines=11> */
[----:B------:R-:W-:Y:S02]  /*14130*/  FMUL.FTZ R113, R133, R113 ;  /* 0x0000007185717220 */ /* 0x000fe40000410000 */
[C---:B------:R-:W-:Y:S02]  /*14140*/  FMUL.FTZ R114, R132.reuse, R114 ;  /* 0x0000007284727220 */ /* 0x040fe40000410000 */
[----:B------:R-:W-:Y:S01]  /*14150*/  FMUL.FTZ R115, R132, R115 ;  /* 0x0000007384737220 */ /* 0x000fe20000410000 */
        /* <DEDUP_REMOVED lines=17> */
[C---:B------:R-:W-:Y:S02]  /*14270*/  FMUL.FTZ R126, R0.reuse, R126 ;  /* 0x0000007e007e7220 */ /* 0x040fe40000410000 */
[----:B------:R-:W-:Y:S02]  /*14280*/  FMUL.FTZ R127, R0, R127 ;  /* 0x0000007f007f7220 */ /* 0x000fe40000410000 */
[C---:B------:R-:W-:Y:S01]  /*14290*/  FMUL.FTZ R128, R133.reuse, R128 ;  /* 0x0000008085807220 */ /* 0x040fe20000410000 */
[-C--:B---3--:R-:W-:Y:S03]  /*142a0*/  HMMA.16816.F32 R116, R192, R152.reuse, R116 ;  /* 0x00000098c074723c */ /* 0x088fe60000001874 */
[----:B------:R-:W-:Y:S02]  /*142b0*/  FMUL.FTZ R129, R133, R129 ;  /* 0x0000008185817220 */ /* 0x000fe40000410000 */
[----:B------:R-:W-:Y:S02]  /*142c0*/  FMUL.FTZ R130, R132, R130 ;  /* 0x0000008284827220 */ /* 0x000fe40000410000 */
[--C-:B-1----:R-:W-:Y:S01]  /*142d0*/  FFMA.FTZ R138, R210, c[0x0][0x2d0], -R143.reuse ;  /* 0x0000b400d28a7a23 */ /* 0x102fe2000001088f */
[C---:B------:R-:W-:Y:S03]  /*142e0*/  HMMA.16816.F32 R120, R144.reuse, R152, R120 ;  /* 0x000000989078723c */ /* 0x040fe60000001878 */
[----:B------:R1:W-:Y:S01]  /*142f0*/  MUFU.EX2 R171, R138 ;  /* 0x0000008a00ab7308 */ /* 0x0003e20000000800 */
[----:B------:R-:W-:Y:S03]  /*14300*/  FMUL.FTZ R131, R132, R131 ;  /* 0x0000008384837220 */ /* 0x000fe60000410000 */
        /* <DEDUP_REMOVED lines=224> */
.L_x_1049:
[----:B-123--:R-:W2:Y:S04]  /*15110*/  LDL.LU R0, [R1+0xc] ;  /* 0x00000c0001007983 */ /* 0x00eea80000300800 */
[----:B------:R-:W3:Y:S04]  /*15120*/  LDL.LU R4, [R1+0x8] ;  /* 0x0000080001047983 */ /* 0x000ee80000300800 */
[----:B------:R-:W4:Y:S04]  /*15130*/  LDL.LU R5, [R1+0x10] ;  /* 0x0000100001057983 */ /* 0x000f280000300800 */
[----:B------:R-:W4:Y:S01]  /*15140*/  LDL.LU R2, [R1+0x14] ;  /* 0x0000140001027983 */ /* 0x000f220000300800 */
[----:B------:R-:W-:-:S03]  /*15150*/  PLOP3.LUT P0, PT, PT, PT, PT, 0x8, 0x0 ;  /* 0x000000000000781c */ /* 0x000fc60003f0e170 */
        /* <DEDUP_REMOVED lines=21> */
[----:B------:R-:W-:-:S05]  /*152b0*/  FSETP.NE.FTZ.AND P2, PT, R7, RZ, PT ;  /* 0x000000ff0700720b */ /* 0x000fca0003f55000 */
[----:B------:R-:W1:Y:S01]  /*152c0*/  @P4 MUFU.RCP R0, R11 ;  /* 0x0000000b00004308 */ /* 0x000e620000001000 */
[----:B------:R-:W-:-:S07]  /*152d0*/  FSETP.NE.FTZ.AND P1, PT, R6, RZ, PT ;  /* 0x000000ff0600720b */ /* 0x000fce0003f35000 */
[----:B------:R-:W2:Y:S06]  /*152e0*/  @P3 MUFU.RCP R4, R9 ;  /* 0x0000000900043308 */ /* 0x000eac0000001000 */
[----:B------:R-:W-:Y:S01]  /*152f0*/  @P1 MOV R8, 0x3f317218 ;  /* 0x3f31721800081802 */ /* 0x000fe20000000f00 */
[C---:B-1----:R-:W-:Y:S01]  /*15300*/  FMUL.FTZ R144, R0.reuse, R144 ;  /* 0x0000009000907220 */ /* 0x042fe20000410000 */
[----:B------:R-:W1:Y:S01]  /*15310*/  @P2 MUFU.RCP R2, R7 ;  /* 0x0000000700022308 */ /* 0x000e620000001000 */
        /* <DEDUP_REMOVED lines=16> */
[C---:B------:R-:W-:Y:S01]  /*15420*/  FMUL.FTZ R24, R0.reuse, R64 ;  /* 0x0000004000187220 */ /* 0x040fe20000410000 */
[----:B------:R-:W-:Y:S01]  /*15430*/  MOV R64, 0xff800000 ;  /* 0xff80000000407802 */ /* 0x000fe20000000f00 */
[C---:B------:R-:W-:Y:S01]  /*15440*/  FMUL.FTZ R42, R0.reuse, R65 ;  /* 0x00000041002a7220 */ /* 0x040fe20000410000 */
[----:B------:R-:W-:Y:S01]  /*15450*/  MOV R65, 0xff800000 ;  /* 0xff80000000417802 */ /* 0x000fe20000000f00 */
[C---:B------:R-:W-:Y:S01]  /*15460*/  FMUL.FTZ R28, R0.reuse, R68 ;  /* 0x00000044001c7220 */ /* 0x040fe20000410000 */
[----:B------:R-:W-:Y:S01]  /*15470*/  MOV R68, 0xff800000 ;  /* 0xff80000000447802 */ /* 0x000fe20000000f00 */
        /* <DEDUP_REMOVED lines=15> */
[----:B------:R-:W-:Y:S01]  /*15570*/  MOV R0, RZ ;  /* 0x000000ff00007202 */ /* 0x000fe20000000f00 */
[C---:B--2---:R-:W-:Y:S02]  /*15580*/  FMUL.FTZ R15, R4.reuse, R54 ;  /* 0x00000036040f7220 */ /* 0x044fe40000410000 */
[----:B------:R-:W-:Y:S02]  /*15590*/  FMUL.FTZ R44, R4, R55 ;  /* 0x00000037042c7220 */ /* 0x000fe40000410000 */
[C---:B-1----:R-:W-:Y:S01]  /*155a0*/  FMUL.FTZ R148, R2.reuse, R148 ;  /* 0x0000009402947220 */ /* 0x042fe20000410000 */
[----:B------:R-:W1:Y:S01]  /*155b0*/  @P1 MUFU.RCP R0, R6 ;  /* 0x0000000600001308 */ /* 0x000e620000001000 */
[----:B------:R-:W-:-:S02]  /*155c0*/  FMUL.FTZ R149, R2, R149 ;  /* 0x0000009502957220 */ /* 0x000fc40000410000 */
[C---:B------:R-:W-:Y:S02]  /*155d0*/  FMUL.FTZ R152, R2.reuse, R152 ;  /* 0x0000009802987220 */ /* 0x040fe40000410000 */
[C---:B------:R-:W-:Y:S02]  /*155e0*/  FMUL.FTZ R153, R2.reuse, R153 ;  /* 0x0000009902997220 */ /* 0x040fe40000410000 */
[C---:B------:R-:W-:Y:S01]  /*155f0*/  FMUL.FTZ R164, R2.reuse, R164 ;  /* 0x000000a402a47220 */ /* 0x040fe20000410000 */
[----:B------:R-:W2:Y:S01]  /*15600*/  @P1 MUFU.LG2 R6, R6 ;  /* 0x0000000600061308 */ /* 0x000ea20000000c00 */
        /* <DEDUP_REMOVED lines=41> */
[C---:B------:R-:W-:Y:S01]  /*158a0*/  FMUL.FTZ R41, R4.reuse, R67 ;  /* 0x0000004304297220 */ /* 0x040fe20000410000 */
[----:B------:R-:W-:Y:S01]  /*158b0*/  MOV R67, 0xff800000 ;  /* 0xff80000000437802 */ /* 0x000fe20000000f00 */
        /* <DEDUP_REMOVED lines=51> */
[----:B------:R-:W-:Y:S02]  /*15bf0*/  @P4 FMUL.FTZ R10, R4, c[0x0][0x2d0] ;  /* 0x0000b400040a4a20 */ /* 0x000fe40000410000 */
[----:B------:R-:W-:Y:S02]  /*15c00*/  @P2 FMUL.FTZ R2, R0, c[0x0][0x2d0] ;  /* 0x0000b40000022a20 */ /* 0x000fe40000410000 */
[----:B------:R-:W-:Y:S02]  /*15c10*/  @P4 FMUL.FTZ R11, R11, 0.69314718246459960938 ;  /* 0x3f3172180b0b4820 */ /* 0x000fe40000410000 */
[----:B------:R-:W-:-:S02]  /*15c20*/  @P3 FMUL.FTZ R9, R9, 0.69314718246459960938 ;  /* 0x3f31721809093820 */ /* 0x000fc40000410000 */
[----:B------:R-:W-:Y:S02]  /*15c30*/  @P2 FMUL.FTZ R7, R7, 0.69314718246459960938 ;  /* 0x3f31721807072820 */ /* 0x000fe40000410000 */
[----:B--2---:R-:W-:Y:S02]  /*15c40*/  @P1 FMUL.FTZ R4, R6, 0.69314718246459960938 ;  /* 0x3f31721806041820 */ /* 0x004fe40000410000 */
[----:B------:R-:W-:Y:S02]  /*15c50*/  @P1 FMUL.FTZ R0, R8, c[0x0][0x2d0] ;  /* 0x0000b40008001a20 */ /* 0x000fe40000410000 */
[----:B------:R-:W-:Y:S02]  /*15c60*/  @P4 FFMA.FTZ R64, R10, R137, R11 ;  /* 0x000000890a404223 */ /* 0x000fe4000001000b */
[----:B------:R-:W-:Y:S02]  /*15c70*/  @P3 FFMA.FTZ R65, R5, R136, R9 ;  /* 0x0000008805413223 */ /* 0x000fe40000010009 */
[----:B------:R-:W-:-:S02]  /*15c80*/  @P2 FFMA.FTZ R67, R2, R135, R7 ;  /* 0x0000008702432223 */ /* 0x000fc40000010007 */
[----:B------:R-:W-:Y:S02]  /*15c90*/  @P1 FFMA.FTZ R68, R0, R3, R4 ;  /* 0x0000000300441223 */ /* 0x000fe40000010004 */
.L_x_991:
[----:B------:R-:W-:Y:S05]  /*15ca0*/  @P0 BRA `(.L_x_1067) ;  /* 0x00001c6000000947 */ /* 0x000fea0003800000 */
[----:B------:R-:W2:Y:S01]  /*15cb0*/  LDL R71, [R1+0x2c] ;  /* 0x00002c0001477983 */ /* 0x000ea20000100800 */
[----:B------:R-:W-:Y:S02]  /*15cc0*/  F2FP.PACK_AB R41, R41, R66 ;  /* 0x000000422929723e */ /* 0x000fe400000000ff */
[----:B------:R-:W-:Y:S01]  /*15cd0*/  F2FP.PACK_AB R62, R63, R62 ;  /* 0x0000003e3f3e723e */ /* 0x000fe200000000ff */
[----:B------:R-:W1:Y:S01]  /*15ce0*/  S2R R69, SR_TID.X ;  /* 0x0000000000457919 */ /* 0x000e620000002100 */
        /* <DEDUP_REMOVED lines=12> */
[----:B-1----:R-:W-:Y:S02]  /*15db0*/  SHF.R.S32.HI R66, RZ, 0x1f, R69 ;  /* 0x0000001fff427819 */ /* 0x002fe40000011445 */
[----:B------:R-:W-:Y:S02]  /*15dc0*/  F2FP.PACK_AB R8, R173, R172 ;  /* 0x000000acad08723e */ /* 0x000fe400000000ff */
[CC--:B------:R-:W-:Y:S02]  /*15dd0*/  LEA.HI R2, R66.reuse, R69.reuse, RZ, 0x2 ;  /* 0x0000004542027211 */ /* 0x0c0fe400078f10ff */
[----:B------:R-:W-:-:S02]  /*15de0*/  LEA.HI R63, R66, R69, RZ, 0x5 ;  /* 0x00000045423f7211 */ /* 0x000fc400078f28ff */
[--C-:B------:R-:W-:Y:S02]  /*15df0*/  SHF.R.S32.HI R4, RZ, 0x2, R2.reuse ;  /* 0x00000002ff047819 */ /* 0x100fe40000011402 */
[----:B------:R-:W-:Y:S02]  /*15e00*/  SHF.R.S32.HI R0, RZ, 0x1f, R2 ;  /* 0x0000001fff007819 */ /* 0x000fe40000011402 */
[----:B------:R-:W-:Y:S02]  /*15e10*/  SHF.R.S32.HI R59, RZ, 0x5, R63 ;  /* 0x00000005ff3b7819 */ /* 0x000fe4000001143f */
[----:B------:R-:W-:Y:S02]  /*15e20*/  LEA.HI R0, R0, R4, RZ, 0x3 ;  /* 0x0000000400007211 */ /* 0x000fe400078f18ff */
[----:B------:R-:W-:Y:S02]  /*15e30*/  F2FP.PACK_AB R55, R55, R164 ;  /* 0x000000a43737723e */ /* 0x000fe400000000ff */
[----:B------:R-:W-:-:S02]  /*15e40*/  LOP3.LUT R0, R0, 0xfffffff8, RZ, 0xc0, !PT ;  /* 0xfffffff800007812 */ /* 0x000fc400078ec0ff */
        /* <DEDUP_REMOVED lines=157> */
.L_x_1068:
        /* <DEDUP_REMOVED lines=151> */
.L_x_1070:
[----:B--234-:R-:W-:Y:S05]  /*17190*/  BSYNC B0 ;  /* 0x0000000000007941 */ /* 0x01cfea0003800000 */
.L_x_1069:
        /* <DEDUP_REMOVED lines=16> */
.L_x_1072:
[----:B------:R-:W-:Y:S05]  /*172a0*/  BSYNC B0 ;  /* 0x0000000000007941 */ /* 0x000fea0003800000 */
.L_x_1071:
        /* <DEDUP_REMOVED lines=16> */
.L_x_1074:
[----:B------:R-:W-:Y:S05]  /*173b0*/  BSYNC B0 ;  /* 0x0000000000007941 */ /* 0x000fea0003800000 */
.L_x_1073:
        /* <DEDUP_REMOVED lines=16> */
.L_x_1076:
[----:B------:R-:W-:Y:S05]  /*174c0*/  BSYNC B0 ;  /* 0x0000000000007941 */ /* 0x000fea0003800000 */
.L_x_1075:
        /* <DEDUP_REMOVED lines=16> */
.L_x_1078:
[----:B------:R-:W-:Y:S05]  /*175d0*/  BSYNC B0 ;  /* 0x0000000000007941 */ /* 0x000fea0003800000 */
.L_x_1077:
        /* <DEDUP_REMOVED lines=16> */
.L_x_1080:
[----:B------:R-:W-:Y:S05]  /*176e0*/  BSYNC B0 ;  /* 0x0000000000007941 */ /* 0x000fea0003800000 */
.L_x_1079:
        /* <DEDUP_REMOVED lines=16> */
.L_x_1082:
[----:B------:R-:W-:Y:S05]  /*177f0*/  BSYNC B0 ;  /* 0x0000000000007941 */ /* 0x000fea0003800000 */
.L_x_1081:
        /* <DEDUP_REMOVED lines=17> */
.L_x_1067:
        /* <DEDUP_REMOVED lines=19> */
.L_x_1083:
        /* <DEDUP_REMOVED lines=42> */
.L_x_1085:
[----:B------:R-:W-:Y:S05]  /*17ce0*/  BSYNC B0 ;  /* 0x0000000000007941 */ /* 0x000fea0003800000 */
.L_x_1084:
        /* <DEDUP_REMOVED lines=59> */
.L_x_1087:
[----:B------:R-:W-:Y:S05]  /*180a0*/  BSYNC B0 ;  /* 0x0000000000007941 */ /* 0x000fea0003800000 */
.L_x_1086:
        /* <DEDUP_REMOVED lines=15> */
.L_x_1089:
[----:B------:R-:W-:Y:S05]  /*181a0*/  BSYNC B0 ;  /* 0x0000000000007941 */ /* 0x000fea0003800000 */
.L_x_1088:
        /* <DEDUP_REMOVED lines=15> */
.L_x_1091:
[----:B------:R-:W-:Y:S05]  /*182a0*/  BSYNC B0 ;  /* 0x0000000000007941 */ /* 0x000fea0003800000 */
.L_x_1090:
        /* <DEDUP_REMOVED lines=15> */
.L_x_1093:
[----:B------:R-:W-:Y:S05]  /*183a0*/  BSYNC B0 ;  /* 0x0000000000007941 */ /* 0x000fea0003800000 */
.L_x_1092:
        /* <DEDUP_REMOVED lines=15> */
.L_x_1095:
[----:B------:R-:W-:Y:S05]  /*184a0*/  BSYNC B0 ;  /* 0x0000000000007941 */ /* 0x000fea0003800000 */
.L_x_1094:
        /* <DEDUP_REMOVED lines=15> */
.L_x_1097:
[----:B------:R-:W-:Y:S05]  /*185a0*/  BSYNC B0 ;  /* 0x0000000000007941 */ /* 0x000fea0003800000 */
.L_x_1096:
        /* <DEDUP_REMOVED lines=15> */
.L_x_1099:
[----:B------:R-:W-:Y:S05]  /*186a0*/  BSYNC B0 ;  /* 0x0000000000007941 */ /* 0x000fea0003800000 */
.L_x_1098:
        /* <DEDUP_REMOVED lines=16> */
.L_x_1100:
        /* <DEDUP_REMOVED lines=13> */
.L_x_3551:


//--------------------- .text._ZN7cutlass13device_kernelIN5flash19enable_sm80_to_sm89INS1_16FlashAttnFwdSm80INS1_25CollectiveMainloopFwdSm80ILi4ELi1ELb0EN4cute5tupleIJNS5_1CILi128EEENS7_ILi48EEES8_EEELi128ENS_6half_tEfNS_4arch4Sm80ELb0ELb1ELb1ELb1ELb0ELb1ELb1ELb0EEENS1_21CollectiveEpilogueFwdINS6_IJS8_S8_S9_EEENS6_IJNS7_ILi1EEESH_SH_EEESB_SD_Li128ELb1ELb1ELb0ELb0EEENS1_19SingleTileSchedulerILb1ELb0ELb1ELi128EEEEEEEEEvNT_6ParamsE --------------------------
	.section	.text._ZN7cutlass13device_kernelIN5flash19enable_sm80_to_sm89INS1_16FlashAttnFwdSm80INS1_25CollectiveMainloopFwdSm80ILi4ELi1ELb0EN4cute5tupleIJNS5_1CILi128EEENS7_ILi48EEES8_EEELi128ENS_6half_tEfNS_4arch4Sm80ELb0ELb1ELb1ELb1ELb0ELb1ELb1ELb0EEENS1_21CollectiveEpilogueFwdINS6_IJS8_S8_S9_EEENS6_IJNS7_ILi1EEESH_SH_EEESB_SD_Li128ELb1ELb1ELb0ELb0EEENS1_19SingleTileSchedulerILb1ELb0ELb1ELi128EEEEEEEEEvNT_6ParamsE,"ax",@progbits
	.sectioninfo	@"SHI_REGISTERS=255"
	.align	128
.text._ZN7cutlass13device_kernelIN5flash19enable_sm80_to_sm89INS1_16FlashAttnFwdSm80INS1_25CollectiveMainloopFwdSm80ILi4ELi1ELb0EN4cute5tupleIJNS5_1CILi128EEENS7_ILi48EEES8_EEELi128ENS_6half_tEfNS_4arch4Sm80ELb0ELb1ELb1ELb1ELb0ELb1ELb1ELb0EEENS1_21CollectiveEpilogueFwdINS6_IJS8_S8_S9_EEENS6_IJNS7_ILi1EEESH_SH_EEESB_SD_Li128ELb1ELb1ELb0ELb0EEENS1_19SingleTileSchedulerILb1ELb0ELb1ELi128EEEEEEEEEvNT_6ParamsE:
        .type           _ZN7cutlass13device_kernelIN5flash19enable_sm80_to_sm89INS1_16FlashAttnFwdSm80INS1_25CollectiveMainloopFwdSm80ILi4ELi1ELb0EN4cute5tupleIJNS5_1CILi128EEENS7_ILi48EEES8_EEELi128ENS_6half_tEfNS_4arch4Sm80ELb0ELb1ELb1ELb1ELb0ELb1ELb1ELb0EEENS1_21CollectiveEpilogueFwdINS6_IJS8_S8_S9_EEENS6_IJNS7_ILi1EEESH_SH_EEESB_SD_Li128ELb1ELb1ELb0ELb0EEENS1_19SingleTileSchedulerILb1ELb0ELb1ELi128EEEEEEEEEvNT_6ParamsE,@function
        .size           _ZN7cutlass13device_kernelIN5flash19enable_sm80_to_sm89INS1_16FlashAttnFwdSm80INS1_25CollectiveMainloopFwdSm80ILi4ELi1ELb0EN4cute5tupleIJNS5_1CILi128EEENS7_ILi48EEES8_EEELi128ENS_6half_tEfNS_4arch4Sm80ELb0ELb1ELb1ELb1ELb0ELb1ELb1ELb0EEENS1_21CollectiveEpilogueFwdINS6_IJS8_S8_S9_EEENS6_IJNS7_ILi1EEESH_SH_EEESB_SD_Li128ELb1ELb1ELb0ELb0EEENS1_19SingleTileSchedulerILb1ELb0ELb1ELi128EEEEEEEEEvNT_6ParamsE,(.L_x_3552 - _ZN7cutlass13device_kernelIN5flash19enable_sm80_to_sm89INS1_16FlashAttnFwdSm80INS1_25CollectiveMainloopFwdSm80ILi4ELi1ELb0EN4cute5tupleIJNS5_1CILi128EEENS7_ILi48EEES8_EEELi128ENS_6half_tEfNS_4arch4Sm80ELb0ELb1ELb1ELb1ELb0ELb1ELb1ELb0EEENS1_21CollectiveEpilogueFwdINS6_IJS8_S8_S9_EEENS6_IJNS7_ILi1EEESH_SH_EEESB_SD_Li128ELb1ELb1ELb0ELb0EEENS1_19SingleTileSchedulerILb1ELb0ELb1ELi128EEEEEEEEEvNT_6ParamsE)
        .other          _ZN7cutlass13device_kernelIN5flash19enable_sm80_to_sm89INS1_16FlashAttnFwdSm80INS1_25CollectiveMainloopFwdSm80ILi4ELi1ELb0EN4cute5tupleIJNS5_1CILi128EEENS7_ILi48EEES8_EEELi128ENS_6half_tEfNS_4arch4Sm80ELb0ELb1ELb1ELb1ELb0ELb1ELb1ELb0EEENS1_21CollectiveEpilogueFwdINS6_IJS8_S8_S9_EEENS6_IJNS7_ILi1EEESH_SH_EEESB_SD_Li128ELb1ELb1ELb0ELb0EEENS1_19SingleTileSchedulerILb1ELb0ELb1ELi128EEEEEEEEEvNT_6ParamsE,@"STO_CUDA_ENTRY STV_DEFAULT"
_ZN7cutlass13device_kernelIN5flash19enable_sm80_to_sm89INS1_16FlashAttnFwdSm80INS1_25CollectiveMainloopFwdSm80ILi4ELi1ELb0EN4cute5tupleIJNS5_1CILi128EEENS7_ILi48EEES8_EEELi128ENS_6half_tEfNS_4arch4Sm80ELb0ELb1ELb1ELb1ELb0ELb1ELb1ELb0EEENS1_21CollectiveEpilogueFwdINS6_IJS8_S8_S9_EEENS6_IJNS7_ILi1EEESH_SH_EEESB_SD_Li128ELb1ELb1ELb0ELb0EEENS1_19SingleTileSchedulerILb1ELb0ELb1ELi128EEEEEEEEEvNT_6ParamsE:
        /* <DEDUP_REMOVED lines=17> */
.L_x_1102:
        /* <DEDUP_REMOVED lines=8> */
.L_x_1104:
[----:B------:R-:W-:-:S05]  /*0190*/  MOV R0, c[0x0][0x54c] ;  /* 0x0001530000007a02 */ /* 0x000fca0000000f00 */
.L_x_1103:
[----:B-----5:R-:W-:Y:S01]  /*01a0*/  IMAD R0, R0, c[0x0][0x548], RZ ;  /* 0x0001520000007a24 */ /* 0x020fe200078e02ff */
[----:B------:R-:W-:-:S04]  /*01b0*/  SHF.L.U32 R140, R197, 0x7, RZ ;  /* 0x00000007c58c7819 */ /* 0x000fc800000006ff */
[----:B------:R-:W-:-:S04]  /*01c0*/  ISETP.GE.AND P0, PT, R140, R0, PT ;  /* 0x000000008c00720c */ /* 0x000fc80003f06270 */
[----:B------:R-:W-:-:S05]  /*01d0*/  SEL R0, R5, 0xffffffff, !P0 ;  /* 0xffffffff05007807 */ /* 0x000fca0004000000 */
[----:B------:R2:W-:Y:S01]  /*01e0*/  STL [R1+0xe0], R0 ;  /* 0x0000e00001007387 */ /* 0x0005e20000100800 */
[----:B------:R-:W-:Y:S05]  /*01f0*/  BRA `(.L_x_1105) ;  /* 0x0000013000007947 */ /* 0x000fea0003800000 */
.L_x_1101:
[----:B---3--:R-:W-:-:S04]  /*0200*/  ISETP.NE.U32.AND P0, PT, RZ, c[0x0][0x568], PT ;  /* 0x00015a00ff007a0c */ /* 0x008fc80003f05070 */
[----:B------:R-:W-:-:S13]  /*0210*/  ISETP.NE.AND.EX P0, PT, RZ, c[0x0][0x56c], PT, P0 ;  /* 0x00015b00ff007a0c */ /* 0x000fda0003f05300 */
[----:B------:R-:W-:Y:S05]  /*0220*/  @!P0 BRA `(.L_x_1106) ;  /* 0x0000002000008947 */ /* 0x000fea0003800000 */
[----:B------:R1:W5:Y:S01]  /*0230*/  LDG.E R0, [R2.64] ;  /* 0x0000000602007981 */ /* 0x000362000c1e1900 */
[----:B------:R-:W-:Y:S05]  /*0240*/  BRA `(.L_x_1107) ;  /* 0x0000009000007947 */ /* 0x000fea0003800000 */
.L_x_1106:
        /* <DEDUP_REMOVED lines=8> */
.L_x_1108:
[----:B------:R-:W-:-:S05]  /*02d0*/  MOV R0, c[0x0][0x54c] ;  /* 0x0001530000007a02 */ /* 0x000fca0000000f00 */
.L_x_1107:
[----:B-----5:R-:W-:Y:S01]  /*02e0*/  IMAD R0, R0, c[0x0][0x548], RZ ;  /* 0x0001520000007a24 */ /* 0x020fe200078e02ff */
[----:B------:R-:W-:-:S04]  /*02f0*/  SHF.L.U32 R140, R197, 0x7, RZ ;  /* 0x00000007c58c7819 */ /* 0x000fc800000006ff */
[----:B------:R-:W-:-:S04]  /*0300*/  ISETP.GE.AND P0, PT, R140, R0, PT ;  /* 0x000000008c00720c */ /* 0x000fc80003f06270 */
[----:B------:R-:W-:-:S05]  /*0310*/  SEL R0, R5, 0xffffffff, !P0 ;  /* 0xffffffff05007807 */ /* 0x000fca0004000000 */
[----:B------:R2:W-:Y:S04]  /*0320*/  STL [R1+0xe0], R0 ;  /* 0x0000e00001007387 */ /* 0x0005e80000100800 */
.L_x_1105:
[----:B------:R-:W3:Y:S02]  /*0330*/  LDL R36, [R1+0xe0] ;  /* 0x0000e00001247983 */ /* 0x000ee40000100800 */
[----:B---3--:R-:W-:-:S13]  /*0340*/  ISETP.GE.AND P0, PT, R36, RZ, PT ;  /* 0x000000ff2400720c */ /* 0x008fda0003f06270 */
[----:B------:R-:W-:Y:S05]  /*0350*/  @!P0 EXIT ;  /* 0x000000000000894d */ /* 0x000fea0003800000 */
[----:B------:R-:W-:Y:S01]  /*0360*/  ISETP.NE.U32.AND P0, PT, RZ, c[0x0][0x370], PT ;  /* 0x0000dc00ff007a0c */ /* 0x000fe20003f05070 */
[----:B------:R-:W-:Y:S01]  /*0370*/  IMAD.MOV.U32 R10, RZ, RZ, RZ ;  /* 0x000000ffff0a7224 */ /* 0x000fe200078e00ff */
[----:B------:R-:W-:Y:S01]  /*0380*/  ISETP.NE.U32.AND P1, PT, RZ, c[0x0][0x350], PT ;  /* 0x0000d400ff007a0c */ /* 0x000fe20003f25070 */
[----:B------:R-:W-:Y:S01]  /*0390*/  IMAD.MOV.U32 R12, RZ, RZ, RZ ;  /* 0x000000ffff0c7224 */ /* 0x000fe200078e00ff */
[----:B------:R-:W-:Y:S01]  /*03a0*/  ISETP.NE.AND.EX P0, PT, RZ, c[0x0][0x374], PT, P0 ;  /* 0x0000dd00ff007a0c */ /* 0x000fe20003f05300 */
[----:B------:R-:W-:Y:S01]  /*03b0*/  IMAD.WIDE R6, R36, R35, c[0x0][0x350] ;  /* 0x0000d40024067625 */ /* 0x000fe200078e0223 */
[----:B------:R-:W-:Y:S02]  /*03c0*/  ISETP.NE.U32.AND P2, PT, RZ, c[0x0][0x348], PT ;  /* 0x0000d200ff007a0c */ /* 0x000fe40003f45070 */
[----:B------:R-:W-:Y:S02]  /*03d0*/  ISETP.NE.U32.AND P4, PT, RZ, c[0x0][0x358], PT ;  /* 0x0000d600ff007a0c */ /* 0x000fe40003f85070 */
[----:B------:R-:W-:-:S02]  /*03e0*/  ISETP.NE.AND.EX P5, PT, RZ, c[0x0][0x354], PT, P1 ;  /* 0x0000d500ff007a0c */ /* 0x000fc40003fa5310 */
[----:B------:R-:W-:Y:S02]  /*03f0*/  ISETP.NE.AND.EX P1, PT, RZ, c[0x0][0x34c], PT, P2 ;  /* 0x0000d300ff007a0c */ /* 0x000fe40003f25320 */
[----:B------:R-:W-:-:S03]  /*0400*/  ISETP.NE.AND.EX P4, PT, RZ, c[0x0][0x35c], PT, P4 ;  /* 0x0000d700ff007a0c */ /* 0x000fc60003f85340 */
[----:B-1----:R-:W-:-:S04]  /*0410*/  @P0 IMAD.WIDE R2, R36, R35, c[0x0][0x370] ;  /* 0x0000dc0024020625 */ /* 0x002fc800078e0223 */
[----:B--2---:R-:W-:Y:S01]  /*0420*/  IMAD.MOV.U32 R0, RZ, RZ, RZ ;  /* 0x000000ffff007224 */ /* 0x004fe200078e00ff */
[----:B------:R1:W2:Y:S01]  /*0430*/  @P0 LDG.E R10, [R2.64] ;  /* 0x00000006020a0981 */ /* 0x0002a2000c1e1900 */
[----:B------:R-:W-:Y:S02]  /*0440*/  IMAD.MOV.U32 R14, RZ, RZ, RZ ;  /* 0x000000ffff0e7224 */ /* 0x000fe400078e00ff */
[CC--:B------:R-:W-:Y:S01]  /*0450*/  IMAD.WIDE R8, R36.reuse, R35.reuse, c[0x0][0x348] ;  /* 0x0000d20024087625 */ /* 0x0c0fe200078e0223 */
[----:B------:R-:W3:Y:S04]  /*0460*/  @P5 LDG.E R12, [R6.64] ;  /* 0x00000006060c5981 */ /* 0x000ee8000c1e1900 */
[----:B------:R-:W4:Y:S01]  /*0470*/  @P1 LDG.E R0, [R8.64] ;  /* 0x0000000608001981 */ /* 0x000f22000c1e1900 */
[----:B-1----:R-:W-:-:S05]  /*0480*/  IMAD.WIDE R2, R36, R35, c[0x0][0x358] ;  /* 0x0000d60024027625 */ /* 0x002fca00078e0223 */
[----:B------:R-:W3:Y:S01]  /*0490*/  @P4 LDG.E R14, [R2.64] ;  /* 0x00000006020e4981 */ /* 0x000ee2000c1e1900 */
[----:B------:R-:W-:-:S03]  /*04a0*/  ISETP.NE.U32.AND P0, PT, RZ, c[0x0][0x360], PT ;  /* 0x0000d800ff007a0c */ /* 0x000fc60003f05070 */
[----:B------:R-:W1:Y:S01]  /*04b0*/  S2R R15, SR_CTAID.Y ;  /* 0x00000000000f7919 */ /* 0x000e620000002600 */
[----:B------:R-:W-:Y:S02]  /*04c0*/  ISETP.NE.AND.EX P0, PT, RZ, c[0x0][0x364], PT, P0 ;  /* 0x0000d900ff007a0c */ /* 0x000fe40003f05300 */
[----:B------:R-:W-:-:S11]  /*04d0*/  MOV R18, c[0x0][0x168] ;  /* 0x00005a0000127a02 */ /* 0x000fd60000000f00 */
[----:B------:R-:W-:-:S05]  /*04e0*/  @P0 IMAD.WIDE R4, R36, R35, c[0x0][0x360] ;  /* 0x0000d80024040625 */ /* 0x000fca00078e0223 */
[----:B------:R3:W5:Y:S01]  /*04f0*/  @P0 LDG.E R18, [R4.64] ;  /* 0x0000000604120981 */ /* 0x000762000c1e1900 */
[----:B------:R-:W-:Y:S01]  /*0500*/  IMAD.MOV.U32 R11, RZ, RZ, c[0x0][0x1d0] ;  /* 0x00007400ff0b7624 */ /* 0x000fe200078e00ff */
[----:B-1----:R-:W-:Y:S02]  /*0510*/  SHF.R.S32.HI R13, RZ, 0x1f, R15 ;  /* 0x0000001fff0d7819 */ /* 0x002fe4000001140f */
[----:B--2---:R-:W-:Y:S04]  /*0520*/  STL [R1+0x48], R10 ;  /* 0x0000480a01007387 */ /* 0x004fe80000100800 */
[----:B----4-:R-:W-:Y:S01]  /*0530*/  STL [R1+0x4c], R0 ;  /* 0x00004c0001007387 */ /* 0x010fe20000100800 */
[----:B---3--:R-:W-:-:S03]  /*0540*/  IMAD.IADD R4, R12, 0x1, R10 ;  /* 0x000000010c047824 */ /* 0x008fc600078e020a */
[----:B------:R-:W-:Y:S04]  /*0550*/  STL [R1+0x54], R14 ;  /* 0x0000540e01007387 */ /* 0x000fe80000100800 */
[----:B------:R1:W-:Y:S02]  /*0560*/  STL [R1+0x50], R4 ;  /* 0x0000500401007387 */ /* 0x0003e40000100800 */
[----:B-1----:R-:W-:Y:S01]  /*0570*/  MOV R4, c[0x0][0x228] ;  /* 0x00008a0000047a02 */ /* 0x002fe20000000f00 */
[----:B------:R-:W-:Y:S05]  /*0580*/  @P0 BRA `(.L_x_1109) ;  /* 0x0000004000000947 */ /* 0x000fea0003800000 */
[----:B------:R-:W-:Y:S05]  /*0590*/  @!P1 BRA `(.L_x_1109) ;  /* 0x0000003000009947 */ /* 0x000fea0003800000 */
[----:B------:R1:W2:Y:S04]  /*05a0*/  LDG.E R0, [R8.64] ;  /* 0x0000000608007981 */ /* 0x0002a8000c1e1900 */
[----:B-1----:R-:W2:Y:S02]  /*05b0*/  LDG.E R8, [R8.64+0x4] ;  /* 0x0000040608087981 */ /* 0x002ea4000c1e1900 */
[----:B--2--5:R-:W-:-:S05]  /*05c0*/  IADD3 R18, -R0, R8, RZ ;  /* 0x0000000800127210 */ /* 0x024fca0007ffe1ff */
.L_x_1109:
[----:B-----5:R1:W-:Y:S01]  /*05d0*/  STL [R1+0x58], R18 ;  /* 0x0000581201007387 */ /* 0x0203e20000100800 */
[----:B------:R-:W-:-:S04]  /*05e0*/  ISETP.NE.U32.AND P0, PT, RZ, c[0x0][0x368], PT ;  /* 0x0000da00ff007a0c */ /* 0x000fc80003f05070 */
[----:B------:R-:W-:-:S13]  /*05f0*/  ISETP.NE.AND.EX P0, PT, RZ, c[0x0][0x36c], PT, P0 ;  /* 0x0000db00ff007a0c */ /* 0x000fda0003f05300 */
[----:B------:R-:W-:Y:S05]  /*0600*/  @!P0 BRA `(.L_x_1110) ;  /* 0x0000003000008947 */ /* 0x000fea0003800000 */
[----:B------:R-:W-:-:S05]  /*0610*/  IMAD.WIDE R6, R36, R35, c[0x0][0x368] ;  /* 0x0000da0024067625 */ /* 0x000fca00078e0223 */
[----:B------:R2:W5:Y:S01]  /*0620*/  LDG.E R11, [R6.64] ;  /* 0x00000006060b7981 */ /* 0x000562000c1e1900 */
[----:B------:R-:W-:Y:S05]  /*0630*/  BRA `(.L_x_1111) ;  /* 0x0000004000007947 */ /* 0x000fea0003800000 */
.L_x_1110:
[----:B------:R-:W-:Y:S05]  /*0640*/  @!P5 BRA `(.L_x_1111) ;  /* 0x000000300000d947 */ /* 0x000fea0003800000 */
[----:B------:R2:W3:Y:S04]  /*0650*/  LDG.E R0, [R6.64] ;  /* 0x0000000606007981 */ /* 0x0004e8000c1e1900 */
[----:B--2---:R-:W3:Y:S02]  /*0660*/  LDG.E R6, [R6.64+0x4] ;  /* 0x0000040606067981 */ /* 0x004ee4000c1e1900 */
[----:B---3--:R-:W-:Y:S02]  /*0670*/  IADD3 R11, -R0, R6, RZ ;  /* 0x00000006000b7210 */ /* 0x008fe40007ffe1ff */
.L_x_1111:
[----:B------:R-:W-:Y:S01]  /*0680*/  ISETP.NE.U32.AND P0, PT, RZ, c[0x0][0x378], PT ;  /* 0x0000de00ff007a0c */ /* 0x000fe20003f05070 */
[----:B------:R3:W4:Y:S03]  /*0690*/  @P4 LDG.E R5, [R2.64] ;  /* 0x0000000602054981 */ /* 0x000726000c1e1900 */
[----:B------:R-:W-:Y:S01]  /*06a0*/  ISETP.NE.AND.EX P0, PT, RZ, c[0x0][0x37c], PT, P0 ;  /* 0x0000df00ff007a0c */ /* 0x000fe20003f05300 */
[----:B------:R3:W4:Y:S01]  /*06b0*/  @P4 LDG.E R0, [R2.64+0x4] ;  /* 0x0000040602004981 */ /* 0x000722000c1e1900 */
[----:B-----5:R-:W-:-:S11]  /*06c0*/  IMAD.MOV.U32 R24, RZ, RZ, R11 ;  /* 0x000000ffff187224 */ /* 0x020fd600078e000b */
[----:B---3--:R-:W-:-:S05]  /*06d0*/  @P0 IMAD.WIDE R2, R36, R35, c[0x0][0x378] ;  /* 0x0000de0024020625 */ /* 0x008fca00078e0223 */
[----:B--2---:R3:W2:Y:S01]  /*06e0*/  @P0 LDG.E R24, [R2.64] ;  /* 0x0000000602180981 */ /* 0x0046a2000c1e1900 */
[----:B------:R-:W-:Y:S02]  /*06f0*/  IMAD.IADD R10, R11, 0x1, -R10 ;  /* 0x000000010b0a7824 */ /* 0x000fe400078e0a0a */
[----:B------:R-:W-:-:S03]  /*0700*/  IMAD.MOV.U32 R8, RZ, RZ, c[0x0][0x32c] ;  /* 0x0000cb00ff087624 */ /* 0x000fc600078e00ff */
[----:B------:R1:W-:Y:S01]  /*0710*/  STL [R1+0x5c], R10 ;  /* 0x00005c0a01007387 */ /* 0x0003e20000100800 */
[----:B---3--:R-:W-:-:S05]  /*0720*/  IMAD.MOV.U32 R2, RZ, RZ, c[0x0][0x2c4] ;  /* 0x0000b100ff027624 */ /* 0x008fca00078e00ff */
[----:B------:R-:W-:Y:S02]  /*0730*/  ISETP.NE.AND P1, PT, R2, 0x1, PT ;  /* 0x000000010200780c */ /* 0x000fe40003f25270 */
[----:B------:R-:W-:Y:S01]  /*0740*/  ISETP.GE.AND P2, PT, R8, 0x1, PT ;  /* 0x000000010800780c */ /* 0x000fe20003f46270 */
[----:B----4-:R-:W-:Y:S01]  /*0750*/  @P4 IMAD.IADD R4, R0, 0x1, -R5 ;  /* 0x0000000100044824 */ /* 0x010fe200078e0a05 */
[----:B------:R-:W-:-:S03]  /*0760*/  IADD3 R0, R140, 0x7f, RZ ;  /* 0x0000007f8c007810 */ /* 0x000fc60007ffe0ff */
[----:B------:R-:W-:-:S06]  /*0770*/  IMAD.IADD R5, R10, 0x1, R4 ;  /* 0x000000010a057824 */ /* 0x000fcc00078e0204 */
[----:B------:R-:W-:Y:S01]  /*0780*/  @P1 IMAD.HI.U32 R2, R0, c[0x0][0x2c8], RZ ;  /* 0x0000b20000021a27 */ /* 0x000fe200078e00ff */
[----:B------:R1:W-:Y:S01]  /*0790*/  STL.64 [R1+0x60], R4 ;  /* 0x0000600401007387 */ /* 0x0003e20000100a00 */
[----:B------:R-:W-:-:S03]  /*07a0*/  IADD3 R3, R5, 0x2f, RZ ;  /* 0x0000002f05037810 */ /* 0x000fc60007ffe0ff */
[----:B------:R-:W-:Y:S02]  /*07b0*/  @P1 SHF.R.U32.HI R0, RZ, c[0x0][0x2cc], R2 ;  /* 0x0000b300ff001a19 */ /* 0x000fe40000011602 */
[----:B------:R-:W-:Y:S02]  /*07c0*/  IMAD.HI R3, R3, 0x2aaaaaab, RZ ;  /* 0x2aaaaaab03037827 */ /* 0x000fe400078e02ff */
[----:B------:R-:W-:Y:S01]  /*07d0*/  IADD3 R0, R0, 0x1, R5 ;  /* 0x0000000100007810 */ /* 0x000fe20007ffe005 */
[----:B--2---:R1:W-:Y:S02]  /*07e0*/  STL [R1+0x68], R24 ;  /* 0x0000681801007387 */ /* 0x0043e40000100800 */
[----:B------:R-:W-:Y:S02]  /*07f0*/  SHF.R.U32.HI R6, RZ, 0x1f, R3 ;  /* 0x0000001fff067819 */ /* 0x000fe40000011603 */
[----:B------:R-:W-:Y:S02]  /*0800*/  IMAD.IADD R2, R0, 0x1, -R18 ;  /* 0x0000000100027824 */ /* 0x000fe400078e0a12 */
[----:B------:R-:W-:-:S03]  /*0810*/  LEA.HI.SX32 R7, R3, R6, 0x1d ;  /* 0x0000000603077211 */ /* 0x000fc600078feaff */
        /* <DEDUP_REMOVED lines=11> */
.L_x_1113:
[----:B------:R-:W-:-:S13]  /*08d0*/  ISETP.NE.AND P0, PT, R8, 0x1, PT ;  /* 0x000000010800780c */ /* 0x000fda0003f05270 */
[----:B------:R-:W-:-:S05]  /*08e0*/  @P0 IMAD.HI.U32 R2, R0, c[0x0][0x330], RZ ;  /* 0x0000cc0000020a27 */ /* 0x000fca00078e00ff */
[----:B------:R-:W-:-:S05]  /*08f0*/  @P0 SHF.R.U32.HI R0, RZ, c[0x0][0x334], R2 ;  /* 0x0000cd00ff000a19 */ /* 0x000fca0000011602 */
.L_x_1114:
[----:B------:R-:W-:-:S05]  /*0900*/  IMAD R0, R0, R8, c[0x0][0x32c] ;  /* 0x0000cb0000007624 */ /* 0x000fca00078e0208 */
[----:B------:R-:W-:Y:S02]  /*0910*/  IMNMX R6, R6, R0, PT ;  /* 0x0000000006067217 */ /* 0x000fe40003800200 */
.L_x_1112:
[----:B------:R-:W-:-:S04]  /*0920*/  @P1 IMAD.HI.U32 R2, R140, c[0x0][0x2c8], RZ ;  /* 0x0000b2008c021a27 */ /* 0x000fc800078e00ff */
[----:B------:R-:W-:Y:S01]  /*0930*/  IMAD.MOV.U32 R0, RZ, RZ, R140 ;  /* 0x000000ffff007224 */ /* 0x000fe200078e008c */
[----:B------:R-:W-:-:S04]  /*0940*/  @P1 SHF.R.U32.HI R0, RZ, c[0x0][0x2cc], R2 ;  /* 0x0000b300ff001a19 */ /* 0x000fc80000011602 */
[----:B------:R-:W-:-:S04]  /*0950*/  IADD3 R0, R0, R5, -R18 ;  /* 0x0000000500007210 */ /* 0x000fc80007ffe812 */
        /* <DEDUP_REMOVED lines=10> */
.L_x_1116:
[----:B------:R-:W-:-:S13]  /*0a00*/  ISETP.NE.AND P0, PT, R8, 0x1, PT ;  /* 0x000000010800780c */ /* 0x000fda0003f05270 */
[----:B------:R-:W-:-:S05]  /*0a10*/  @P0 IMAD.HI.U32 R2, R0, c[0x0][0x330], RZ ;  /* 0x0000cc0000020a27 */ /* 0x000fca00078e00ff */
[----:B------:R-:W-:-:S05]  /*0a20*/  @P0 SHF.R.U32.HI R0, RZ, c[0x0][0x334], R2 ;  /* 0x0000cd00ff000a19 */ /* 0x000fca0000011602 */
.L_x_1117:
[----:B------:R-:W-:-:S05]  /*0a30*/  IMAD R0, R0, c[0x0][0x32c], RZ ;  /* 0x0000cb0000007a24 */ /* 0x000fca00078e02ff */
[----:B------:R-:W-:-:S04]  /*0a40*/  IMNMX R3, R3, R0, !PT ;  /* 0x0000000003037217 */ /* 0x000fc80007800200 */
.L_x_1115:
        /* <DEDUP_REMOVED lines=15> */
[----:B------:R-:W-:-:S07]  /*0b40*/  SHF.R.U32.HI R130, RZ, 0x5, R3 ;  /* 0x00000005ff827819 */ /* 0x000fce0000011603 */
[----:B------:R-:W-:Y:S01]  /*0b50*/  @P0 IADD3 R2, R0, 0x2f, RZ ;  /* 0x0000002f00020810 */ /* 0x000fe20007ffe0ff */
[----:B------:R-:W-:-:S04]  /*0b60*/  IMAD.MOV.U32 R0, RZ, RZ, R130 ;  /* 0x000000ffff007224 */ /* 0x000fc800078e0082 */
[----:B------:R-:W-:-:S05]  /*0b70*/  @P0 IMAD.HI R2, R2, 0x2aaaaaab, RZ ;  /* 0x2aaaaaab02020827 */ /* 0x000fca00078e02ff */
[----:B------:R-:W-:-:S04]  /*0b80*/  @P0 SHF.R.U32.HI R3, RZ, 0x1f, R2 ;  /* 0x0000001fff030819 */ /* 0x000fc80000011602 */
[----:B------:R-:W-:-:S04]  /*0b90*/  @P0 LEA.HI.SX32 R0, R2, R3, 0x1d ;  /* 0x0000000302000211 */ /* 0x000fc800078feaff */
[----:B------:R-:W-:-:S13]  /*0ba0*/  ISETP.GT.AND P0, PT, R0, R130, PT ;  /* 0x000000820000720c */ /* 0x000fda0003f04270 */
[----:B------:R-:W-:Y:S05]  /*0bb0*/  @!P0 BRA `(.L_x_1118) ;  /* 0x000057a000008947 */ /* 0x000fea0003800000 */
[----:B------:R-:W-:-:S04]  /*0bc0*/  ISETP.NE.U32.AND P0, PT, RZ, c[0x0][0x340], PT ;  /* 0x0000d000ff007a0c */ /* 0x000fc80003f05070 */
[----:B------:R-:W-:-:S13]  /*0bd0*/  ISETP.NE.AND.EX P1, PT, RZ, c[0x0][0x344], PT, P0 ;  /* 0x0000d100ff007a0c */ /* 0x000fda0003f25300 */
[----:B------:R-:W-:-:S05]  /*0be0*/  @P1 IMAD.WIDE R2, R36, R35, c[0x0][0x340] ;  /* 0x0000d00024021625 */ /* 0x000fca00078e0223 */
[----:B------:R2:W3:Y:S01]  /*0bf0*/  @P1 LDG.E R25, [R2.64] ;  /* 0x0000000602191981 */ /* 0x0004e2000c1e1900 */
[----:B------:R-:W-:Y:S01]  /*0c00*/  IMAD.MOV.U32 R144, RZ, RZ, 0x30 ;  /* 0x00000030ff907424 */ /* 0x000fe200078e00ff */
[----:B------:R-:W-:Y:S01]  /*0c10*/  SHF.R.S32.HI R34, RZ, 0x1f, R196 ;  /* 0x0000001fff227819 */ /* 0x000fe200000114c4 */
[----:B------:R-:W-:Y:S01]  /*0c20*/  IMAD.WIDE.U32 R28, R15, c[0x0][0x1e8], RZ ;  /* 0x00007a000f1c7a25 */ /* 0x000fe200078e00ff */
[----:B------:R-:W-:Y:S01]  /*0c30*/  IADD3 R41, R0, -0x1, RZ ;  /* 0xffffffff00297810 */ /* 0x000fe20007ffe0ff */
[----:B------:R-:W-:Y:S01]  /*0c40*/  ULDC.U8 UR4, c[0x0][0x298] ;  /* 0x0000a60000047ab9 */ /* 0x000fe20000000000 */
[----:B------:R-:W-:Y:S01]  /*0c50*/  SEL R96, R36, RZ, !P4 ;  /* 0x000000ff24607207 */ /* 0x000fe20006000000 */
[----:B------:R-:W-:Y:S01]  /*0c60*/  IMAD.WIDE.U32 R148, R144, c[0x0][0x238], RZ ;  /* 0x00008e0090947a25 */ /* 0x000fe200078e00ff */
[----:B------:R-:W-:-:S03]  /*0c70*/  MOV R171, c[0x0][0x290] ;  /* 0x0000a40000ab7a02 */ /* 0x000fc60000000f00 */
[----:B------:R-:W-:Y:S01]  /*0c80*/  IMAD.IADD R30, R12, 0x1, R11 ;  /* 0x000000010c1e7824 */ /* 0x000fe200078e020b */
[----:B------:R-:W-:Y:S01]  /*0c90*/  SHF.R.S32.HI R12, RZ, 0x1f, R36 ;  /* 0x0000001fff0c7819 */ /* 0x000fe20000011424 */
[----:B-1----:R-:W-:Y:S01]  /*0ca0*/  IMAD R5, R13, c[0x0][0x240], RZ ;  /* 0x000090000d057a24 */ /* 0x002fe200078e02ff */
[----:B------:R-:W-:Y:S01]  /*0cb0*/  SHF.L.U64.HI R150, R171, R35, c[0x0][0x294] ;  /* 0x0000a500ab967619 */ /* 0x000fe20000010223 */
[----:B------:R-:W-:Y:S01]  /*0cc0*/  IMAD R20, R13, c[0x0][0x260], RZ ;  /* 0x000098000d147a24 */ /* 0x000fe200078e02ff */
[----:B------:R-:W-:Y:S01]  /*0cd0*/  SEL R26, R12, RZ, !P4 ;  /* 0x000000ff0c1a7207 */ /* 0x000fe20006000000 */
[C---:B------:R-:W-:Y:S02]  /*0ce0*/  IMAD R5, R15.reuse, c[0x0][0x244], R5 ;  /* 0x000091000f057a24 */ /* 0x040fe400078e0205 */
[----:B------:R-:W-:Y:S02]  /*0cf0*/  IMAD R20, R15, c[0x0][0x264], R20 ;  /* 0x000099000f147a24 */ /* 0x000fe400078e0214 */
[----:B------:R-:W-:-:S02]  /*0d00*/  IMAD R22, R13, c[0x0][0x210], RZ ;  /* 0x000084000d167a24 */ /* 0x000fc400078e02ff */
[----:B------:R-:W-:Y:S02]  /*0d10*/  IMAD.MOV.U32 R141, RZ, RZ, c[0x0][0x238] ;  /* 0x00008e00ff8d7624 */ /* 0x000fe400078e00ff */
[----:B--2---:R-:W-:Y:S02]  /*0d20*/  IMAD R3, R144, c[0x0][0x23c], RZ ;  /* 0x00008f0090037a24 */ /* 0x004fe400078e02ff */
[----:B------:R-:W-:Y:S01]  /*0d30*/  IMAD R2, R13, c[0x0][0x1e8], RZ ;  /* 0x00007a000d027a24 */ /* 0x000fe200078e02ff */
[----:B------:R-:W-:Y:S01]  /*0d40*/  SHF.L.U32 R156, R141, 0x5, RZ ;  /* 0x000000058d9c7819 */ /* 0x000fe200000006ff */
[----:B------:R-:W-:Y:S01]  /*0d50*/  IMAD.IADD R168, R149, 0x1, R3 ;  /* 0x0000000195a87824 */ /* 0x000fe200078e0203 */
[----:B------:R-:W-:Y:S01]  /*0d60*/  LEA.HI R3, R34, R196, RZ, 0x3 ;  /* 0x000000c422037211 */ /* 0x000fe200078f18ff */
[----:B------:R-:W-:Y:S02]  /*0d70*/  IMAD R2, R15, c[0x0][0x1ec], R2 ;  /* 0x00007b000f027a24 */ /* 0x000fe400078e0202 */
[----:B------:R-:W-:Y:S01]  /*0d80*/  IMAD R0, R168, R41, RZ ;  /* 0x00000029a8007224 */ /* 0x000fe200078e02ff */
[----:B------:R-:W-:Y:S01]  /*0d90*/  LOP3.LUT R32, R3, 0xfffffff8, RZ, 0xc0, !PT ;  /* 0xfffffff803207812 */ /* 0x000fe200078ec0ff */
[----:B------:R-:W-:Y:S01]  /*0da0*/  IMAD R22, R15, c[0x0][0x214], R22 ;  /* 0x000085000f167a24 */ /* 0x000fe200078e0216 */
[----:B------:R-:W-:Y:S01]  /*0db0*/  IADD3 R29, R29, R2, RZ ;  /* 0x000000021d1d7210 */ /* 0x000fe20007ffe0ff */
[----:B------:R-:W-:Y:S01]  /*0dc0*/  IMAD.MOV.U32 R152, RZ, RZ, 0x5 ;  /* 0x00000005ff987424 */ /* 0x000fe200078e00ff */
[----:B------:R-:W-:Y:S01]  /*0dd0*/  SHF.R.S32.HI R2, RZ, 0x1f, R41 ;  /* 0x0000001fff027819 */ /* 0x000fe20000011429 */
[----:B------:R-:W-:Y:S01]  /*0de0*/  IMAD.IADD R32, R196, 0x1, -R32 ;  /* 0x00000001c4207824 */ /* 0x000fe200078e0a20 */
[----:B------:R-:W-:Y:S01]  /*0df0*/  SHF.R.S32.HI R88, RZ, 0x3, R3 ;  /* 0x00000003ff587819 */ /* 0x000fe20000011403 */
[----:B------:R-:W-:-:S02]  /*0e00*/  IMAD.MOV.U32 R71, RZ, RZ, c[0x0][0x27c] ;  /* 0x00009f00ff477624 */ /* 0x000fc400078e00ff */
[----:B------:R-:W-:Y:S01]  /*0e10*/  IMAD R27, R2, R148, R0 ;  /* 0x00000094021b7224 */ /* 0x000fe200078e0200 */
[C---:B------:R-:W-:Y:S01]  /*0e20*/  SHF.L.U32 R38, R32.reuse, 0x3, RZ ;  /* 0x0000000320267819 */ /* 0x040fe200000006ff */
[--C-:B------:R-:W-:Y:S01]  /*0e30*/  IMAD R0, R41, -0x30, -R88.reuse ;  /* 0xffffffd029007824 */ /* 0x100fe200078e0a58 */
[----:B------:R-:W-:Y:S01]  /*0e40*/  SHF.R.S32.HI R31, RZ, 0x1f, R88 ;  /* 0x0000001fff1f7819 */ /* 0x000fe20000011458 */
[----:B------:R-:W-:Y:S01]  /*0e50*/  IMAD.SHL.U32 R32, R32, 0x4, RZ ;  /* 0x0000000420207824 */ /* 0x000fe200078e00ff */
[----:B------:R-:W-:Y:S01]  /*0e60*/  SHF.R.S32.HI R39, RZ, 0x1f, R38 ;  /* 0x0000001fff277819 */ /* 0x000fe20000011426 */
[----:B------:R-:W-:Y:S01]  /*0e70*/  IMAD.IADD R0, R0, 0x1, R4 ;  /* 0x0000000100007824 */ /* 0x000fe200078e0204 */
[----:B------:R-:W-:Y:S01]  /*0e80*/  IADD3 R124, P4, R88, R14, RZ ;  /* 0x0000000e587c7210 */ /* 0x000fe20007f9e0ff */
[----:B------:R-:W-:Y:S01]  /*0e90*/  IMAD R16, R31, c[0x0][0x280], RZ ;  /* 0x0000a0001f107a24 */ /* 0x000fe200078e02ff */
[----:B------:R-:W-:Y:S01]  /*0ea0*/  SHF.R.S32.HI R33, RZ, 0x1f, R32 ;  /* 0x0000001fff217819 */ /* 0x000fe20000011420 */
[----:B------:R-:W-:Y:S01]  /*0eb0*/  IMAD.WIDE.U32 R2, R15, c[0x0][0x240], R38 ;  /* 0x000090000f027a25 */ /* 0x000fe200078e0026 */
[----:B------:R-:W-:-:S02]  /*0ec0*/  ISETP.GE.AND P3, PT, R0, 0x1, PT ;  /* 0x000000010000780c */ /* 0x000fc40003f66270 */
[----:B------:R-:W-:Y:S01]  /*0ed0*/  ISETP.GE.AND P2, PT, R0, 0x11, PT ;  /* 0x000000110000780c */ /* 0x000fe20003f46270 */
[C---:B------:R-:W-:Y:S01]  /*0ee0*/  IMAD R16, R88.reuse, c[0x0][0x284], R16 ;  /* 0x0000a10058107a24 */ /* 0x040fe200078e0210 */
[----:B------:R-:W-:Y:S01]  /*0ef0*/  IADD3 R3, R3, R5, RZ ;  /* 0x0000000503037210 */ /* 0x000fe20007ffe0ff */
[----:B------:R-:W-:Y:S01]  /*0f00*/  IMAD.WIDE.U32 R8, R88, c[0x0][0x280], R32 ;  /* 0x0000a00058087a25 */ /* 0x000fe200078e0020 */
[----:B------:R-:W-:Y:S02]  /*0f10*/  ISETP.GT.AND P0, PT, R0, 0x20, PT ;  /* 0x000000200000780c */ /* 0x000fe40003f04270 */
[----:B------:R-:W-:Y:S01]  /*0f20*/  LEA.HI.X.SX32 R135, R14, R31, 0x1, P4 ;  /* 0x0000001f0e877211 */ /* 0x000fe200020f0eff */
[----:B------:R-:W-:Y:S01]  /*0f30*/  IMAD R0, R26, c[0x0][0x248], RZ ;  /* 0x000092001a007a24 */ /* 0x000fe200078e02ff */
[----:B------:R-:W-:Y:S01]  /*0f40*/  IADD3 R19, R9, R16, RZ ;  /* 0x0000001009137210 */ /* 0x000fe20007ffe0ff */
[----:B------:R-:W-:Y:S01]  /*0f50*/  IMAD.WIDE.U32 R2, R96, c[0x0][0x248], R2 ;  /* 0x0000920060027a25 */ /* 0x000fe200078e0002 */
[----:B------:R-:W-:-:S02]  /*0f60*/  ISETP.GE.AND P4, PT, R38, c[0x0][0x1d4], PT ;  /* 0x0000750026007a0c */ /* 0x000fc40003f86270 */
[----:B------:R-:W-:Y:S01]  /*0f70*/  IADD3 R87, R38, 0x40, RZ ;  /* 0x0000004026577810 */ /* 0x000fe20007ffe0ff */
[----:B------:R-:W-:Y:S01]  /*0f80*/  IMAD R0, R96, c[0x0][0x24c], R0 ;  /* 0x0000930060007a24 */ /* 0x000fe200078e0200 */
[----:B------:R-:W-:Y:S01]  /*0f90*/  P2R R123, PR, RZ, 0x10 ;  /* 0x00000010ff7b7803 */ /* 0x000fe20000000000 */
[----:B------:R-:W-:Y:S01]  /*0fa0*/  IMAD.MOV.U32 R18, RZ, RZ, R8 ;  /* 0x000000ffff127224 */ /* 0x000fe200078e0008 */
[----:B------:R-:W-:Y:S01]  /*0fb0*/  ISETP.GE.AND P6, PT, R87, c[0x0][0x1d4], PT ;  /* 0x0000750057007a0c */ /* 0x000fe20003fc6270 */
[C---:B------:R-:W-:Y:S01]  /*0fc0*/  IMAD.WIDE.U32 R8, R88.reuse, c[0x0][0x280], R38 ;  /* 0x0000a00058087a25 */ /* 0x040fe200078e0026 */
[C---:B------:R-:W-:Y:S02]  /*0fd0*/  IADD3 R138, R88.reuse, 0x20, RZ ;  /* 0x00000020588a7810 */ /* 0x040fe40007ffe0ff */
[C---:B------:R-:W-:Y:S01]  /*0fe0*/  IADD3 R139, R88.reuse, 0x10, RZ ;  /* 0x00000010588b7810 */ /* 0x040fe20007ffe0ff */
[----:B------:R-:W-:Y:S01]  /*0ff0*/  IMAD.IADD R3, R3, 0x1, R0 ;  /* 0x0000000103037824 */ /* 0x000fe200078e0200 */
[----:B------:R-:W-:Y:S01]  /*1000*/  P2R R137, PR, RZ, 0x40 ;  /* 0x00000040ff897803 */ /* 0x000fe20000000000 */
[----:B------:R-:W-:Y:S01]  /*1010*/  IMAD.WIDE.U32 R6, R15, c[0x0][0x260], R38 ;  /* 0x000098000f067a25 */ /* 0x000fe200078e0026 */
[----:B------:R-:W-:-:S03]  /*1020*/  IADD3 R132, -R88, R4, RZ ;  /* 0x0000000458847210 */ /* 0x000fc60007ffe1ff */
[----:B------:R-:W-:Y:S02]  /*1030*/  IMAD R0, R135, c[0x0][0x238], RZ ;  /* 0x00008e0087007a24 */ /* 0x000fe400078e02ff */
[----:B------:R-:W-:Y:S01]  /*1040*/  IMAD.IADD R17, R16, 0x1, R9 ;  /* 0x0000000110117824 */ /* 0x000fe200078e0209 */
[----:B------:R-:W-:Y:S01]  /*1050*/  MOV R16, R8 ;  /* 0x0000000800107202 */ /* 0x000fe20000000f00 */
[----:B------:R-:W-:-:S04]  /*1060*/  IMAD.WIDE.U32 R120, R124, c[0x0][0x238], R2 ;  /* 0x00008e007c787a25 */ /* 0x000fc800078e0002 */
[----:B------:R-:W-:Y:S01]  /*1070*/  IMAD R13, R31, c[0x0][0x290], RZ ;  /* 0x0000a4001f0d7a24 */ /* 0x000fe200078e02ff */
[----:B------:R-:W-:Y:S01]  /*1080*/  MOV R118, R120 ;  /* 0x0000007800767202 */ /* 0x000fe20000000f00 */
[----:B------:R-:W-:Y:S02]  /*1090*/  IMAD.IADD R21, R7, 0x1, R20 ;  /* 0x0000000107157824 */ /* 0x000fe400078e0214 */
[----:B------:R-:W-:Y:S02]  /*10a0*/  IMAD R0, R124, c[0x0][0x23c], R0 ;  /* 0x00008f007c007a24 */ /* 0x000fe400078e0200 */
[----:B------:R-:W-:Y:S02]  /*10b0*/  IMAD.MOV.U32 R20, RZ, RZ, R6 ;  /* 0x000000ffff147224 */ /* 0x000fe400078e0006 */
[----:B------:R-:W-:-:S04]  /*10c0*/  IMAD.WIDE.U32 R6, R15, c[0x0][0x210], R38 ;  /* 0x000084000f067a25 */ /* 0x000fc800078e0026 */
[C---:B------:R-:W-:Y:S01]  /*10d0*/  IMAD R13, R88.reuse, c[0x0][0x294], R13 ;  /* 0x0000a500580d7a24 */ /* 0x040fe200078e020d */
[----:B------:R-:W-:Y:S01]  /*10e0*/  IADD3 R23, R7, R22, RZ ;  /* 0x0000001607177210 */ /* 0x000fe20007ffe0ff */
[----:B------:R-:W-:-:S04]  /*10f0*/  IMAD.WIDE.U32 R10, R88, c[0x0][0x290], R32 ;  /* 0x0000a400580a7a25 */ /* 0x000fc800078e0020 */
[----:B------:R-:W-:Y:S02]  /*1100*/  IMAD.IADD R119, R121, 0x1, R0 ;  /* 0x0000000179777824 */ /* 0x000fe400078e0200 */
[----:B------:R-:W-:Y:S02]  /*1110*/  IMAD.SHL.U32 R2, R88, 0x40, RZ ;  /* 0x0000004058027824 */ /* 0x000fe400078e00ff */
[----:B------:R-:W-:Y:S02]  /*1120*/  IMAD.IADD R15, R11, 0x1, R13 ;  /* 0x000000010b0f7824 */ /* 0x000fe400078e020d */
[----:B------:R-:W-:Y:S01]  /*1130*/  IMAD.MOV.U32 R14, RZ, RZ, R10 ;  /* 0x000000ffff0e7224 */ /* 0x000fe200078e000a */
[----:B------:R-:W-:Y:S01]  /*1140*/  LOP3.LUT R117, R2, 0x1c0, RZ, 0xc0, !PT ;  /* 0x000001c002757812 */ /* 0x000fe200078ec0ff */
[----:B------:R-:W-:Y:S01]  /*1150*/  IMAD.MOV.U32 R22, RZ, RZ, R6 ;  /* 0x000000ffff167224 */ /* 0x000fe200078e0006 */
[----:B------:R-:W-:Y:S01]  /*1160*/  LEA.HI R6, R34, R196, RZ, 0x6 ;  /* 0x000000c422067211 */ /* 0x000fe200078f30ff */
[----:B------:R-:W-:Y:S01]  /*1170*/  IMAD.WIDE.U32 R10, R41, R148, R118 ;  /* 0x00000094290a7225 */ /* 0x000fe200078e0076 */
[----:B------:R-:W-:-:S02]  /*1180*/  LOP3.LUT R72, R117, 0x38, R38, 0xf8, !PT ;  /* 0x0000003875487812 */ /* 0x000fc400078ef826 */
[----:B------:R-:W-:Y:S01]  /*1190*/  SHF.L.U32 R6, R6, 0x3, RZ ;  /* 0x0000000306067819 */ /* 0x000fe200000006ff */
[----:B------:R-:W-:Y:S01]  /*11a0*/  IMAD.WIDE.U32 R2, R88, c[0x0][0x290], R38 ;  /* 0x0000a40058027a25 */ /* 0x000fe200078e0026 */
[----:B------:R-:W-:Y:S02]  /*11b0*/  SHF.R.U32.HI R169, RZ, 0x3, R117 ;  /* 0x00000003ffa97819 */ /* 0x000fe40000011675 */
[----:B------:R-:W-:Y:S01]  /*11c0*/  LOP3.LUT R6, R6, 0xfffffe00, RZ, 0xc0, !PT ;  /* 0xfffffe0006067812 */ /* 0x000fe200078ec0ff */
[----:B------:R-:W-:Y:S01]  /*11d0*/  IMAD.WIDE.U32 R102, R24, c[0x0][0x280], R16 ;  /* 0x0000a00018667a25 */ /* 0x000fe200078e0010 */
[----:B------:R-:W-:Y:S02]  /*11e0*/  IADD3 R3, R13, R3, RZ ;  /* 0x000000030d037210 */ /* 0x000fe40007ffe0ff */
[----:B------:R-:W-:Y:S01]  /*11f0*/  LOP3.LUT R72, R6, R72, R169, 0xf6, !PT ;  /* 0x0000004806487212 */ /* 0x000fe200078ef6a9 */
[----:B------:R-:W-:Y:S01]  /*1200*/  IMAD.WIDE.U32 R100, R24, c[0x0][0x290], R14 ;  /* 0x0000a40018647a25 */ /* 0x000fe200078e000e */
[----:B------:R-:W-:-:S03]  /*1210*/  IADD3 R34, R32, 0x20, RZ ;  /* 0x0000002020227810 */ /* 0x000fc60007ffe0ff */
[----:B------:R-:W-:Y:S02]  /*1220*/  IMAD.SHL.U32 R72, R72, 0x2, RZ ;  /* 0x0000000248487824 */ /* 0x000fe400078e00ff */
[----:B------:R-:W-:-:S04]  /*1230*/  IMAD.WIDE.U32 R98, R24, c[0x0][0x290], R2 ;  /* 0x0000a40018627a25 */ /* 0x000fc800078e0002 */
[----:B------:R-:W-:-:S04]  /*1240*/  IMAD.WIDE.U32 R2, R141, 0x20, RZ ;  /* 0x000000208d027825 */ /* 0x000fc800078e00ff */
[----:B------:R-:W-:-:S04]  /*1250*/  IMAD.WIDE.U32 R104, R24, c[0x0][0x280], R18 ;  /* 0x0000a00018687a25 */ /* 0x000fc800078e0012 */
[----:B------:R-:W-:-:S04]  /*1260*/  IMAD.WIDE.U32 R154, R88, c[0x0][0x1e0], RZ ;  /* 0x00007800589a7a25 */ /* 0x000fc800078e00ff */
[C---:B------:R-:W-:Y:S02]  /*1270*/  IMAD R157, R144.reuse, c[0x0][0x294], RZ ;  /* 0x0000a500909d7a24 */ /* 0x040fe400078e02ff */
[C---:B------:R-:W-:Y:S02]  /*1280*/  IMAD R162, R144.reuse, c[0x0][0x284], RZ ;  /* 0x0000a10090a27a24 */ /* 0x040fe400078e02ff */
[C---:B------:R-:W-:Y:S02]  /*1290*/  IMAD R163, R144.reuse, c[0x0][0x1e4], RZ ;  /* 0x0000790090a37a24 */ /* 0x040fe400078e02ff */
[----:B------:R-:W-:-:S04]  /*12a0*/  IMAD.WIDE.U32 R146, R144, c[0x0][0x290], RZ ;  /* 0x0000a40090927a25 */ /* 0x000fc800078e00ff */
[----:B------:R-:W-:Y:S01]  /*12b0*/  IMAD.WIDE.U32 R158, R138, c[0x0][0x1e0], RZ ;  /* 0x000078008a9e7a25 */ /* 0x000fe200078e00ff */
[----:B------:R-:W-:-:S03]  /*12c0*/  IADD3 R157, R147, R157, RZ ;  /* 0x0000009d939d7210 */ /* 0x000fc60007ffe0ff */
[----:B------:R-:W-:-:S04]  /*12d0*/  IMAD.WIDE.U32 R144, R144, c[0x0][0x280], RZ ;  /* 0x0000a00090907a25 */ /* 0x000fc800078e00ff */
[----:B------:R-:W-:-:S04]  /*12e0*/  IMAD.WIDE.U32 R160, R139, c[0x0][0x1e0], RZ ;  /* 0x000078008ba07a25 */ /* 0x000fc800078e00ff */
[----:B------:R-:W-:Y:S02]  /*12f0*/  IMAD.SHL.U32 R170, R171, 0x20, RZ ;  /* 0x00000020abaa7824 */ /* 0x000fe400078e00ff */
[----:B------:R-:W-:Y:S02]  /*1300*/  IMAD.SHL.U32 R70, R71, 0x2, RZ ;  /* 0x0000000247467824 */ /* 0x000fe400078e00ff */
[----:B------:R-:W-:Y:S01]  /*1310*/  IMAD.IADD R162, R145, 0x1, R162 ;  /* 0x0000000191a27824 */ /* 0x000fe200078e02a2 */
[--C-:B---3--:R-:W-:Y:S01]  /*1320*/  @P1 SHF.R.S32.HI R9, RZ, 0x1f, R25.reuse ;  /* 0x0000001fff091819 */ /* 0x108fe20000011419 */
[----:B------:R-:W-:Y:S01]  /*1330*/  @P1 IMAD.MOV.U32 R8, RZ, RZ, R25 ;  /* 0x000000ffff081224 */ /* 0x000fe200078e0019 */
[----:B------:R-:W-:Y:S01]  /*1340*/  @!P1 MOV R8, R36 ;  /* 0x0000002400089202 */ /* 0x000fe20000000f00 */
[----:B------:R-:W-:Y:S01]  /*1350*/  @!P1 IMAD.MOV.U32 R9, RZ, RZ, R12 ;  /* 0x000000ffff099224 */ /* 0x000fe200078e000c */
[----:B------:R-:W-:Y:S01]  /*1360*/  ISETP.GE.AND P1, PT, R38, c[0x0][0x27c], PT ;  /* 0x00009f0026007a0c */ /* 0x000fe20003f26270 */
[----:B------:R-:W-:Y:S01]  /*1370*/  IMAD.IADD R25, R11, 0x1, R27 ;  /* 0x000000010b197824 */ /* 0x000fe200078e021b */
[----:B------:R-:W-:Y:S01]  /*1380*/  @P3 LEA R12, P4, R10, c[0x0][0x220], 0x1 ;  /* 0x000088000a0c3a11 */ /* 0x000fe200078808ff */
[----:B------:R-:W-:Y:S01]  /*1390*/  IMAD R11, R26, c[0x0][0x268], RZ ;  /* 0x00009a001a0b7a24 */ /* 0x000fe200078e02ff */
[----:B------:R-:W-:-:S02]  /*13a0*/  SEL R5, RZ, c[0x0][0x27c], !P1 ;  /* 0x00009f00ff057a07 */ /* 0x000fc40004800000 */
[----:B------:R-:W-:Y:S01]  /*13b0*/  @P3 LEA.HI.X R13, R10, c[0x0][0x224], R25, 0x1, P4 ;  /* 0x000089000a0d3a11 */ /* 0x000fe200020f0c19 */
[----:B------:R-:W-:Y:S01]  /*13c0*/  IMAD R106, R96, c[0x0][0x26c], R11 ;  /* 0x00009b00606a7a24 */ /* 0x000fe200078e020b */
[----:B------:R-:W-:Y:S01]  /*13d0*/  ISETP.NE.AND P4, PT, R123, RZ, PT ;  /* 0x000000ff7b00720c */ /* 0x000fe20003f85270 */
[----:B------:R-:W-:Y:S01]  /*13e0*/  IMAD.IADD R5, R38, 0x1, R5 ;  /* 0x0000000126057824 */ /* 0x000fe200078e0205 */
[----:B------:R-:W-:Y:S01]  /*13f0*/  SEL R14, R8, RZ, !P5 ;  /* 0x000000ff080e7207 */ /* 0x000fe20006800000 */
[----:B------:R-:W-:Y:S01]  /*1400*/  IMAD.WIDE.U32 R96, R96, c[0x0][0x268], R20 ;  /* 0x00009a0060607a25 */ /* 0x000fe200078e0014 */
[----:B------:R-:W-:Y:S02]  /*1410*/  MOV R21, c[0x0][0x23c] ;  /* 0x00008f0000157a02 */ /* 0x000fe40000000f00 */
[----:B------:R-:W-:Y:S01]  /*1420*/  SHF.R.S32.HI R7, RZ, 0x1f, R5 ;  /* 0x0000001fff077819 */ /* 0x000fe20000011405 */
[----:B------:R-:W-:-:S03]  /*1430*/  IMAD.WIDE.U32 R94, R14, c[0x0][0x218], R22 ;  /* 0x000086000e5e7a25 */ /* 0x000fc600078e0016 */
[-C--:B------:R-:W-:Y:S01]  /*1440*/  LEA.HI R0, R7, R5.reuse, RZ, 0x3 ;  /* 0x0000000507007211 */ /* 0x080fe200078f18ff */
[----:B------:R-:W-:Y:S01]  /*1450*/  IMAD.SHL.U32 R15, R21, 0x20, RZ ;  /* 0x00000020150f7824 */ /* 0x000fe200078e00ff */
[----:B------:R-:W-:Y:S01]  /*1460*/  LEA.HI R26, R7, R5, RZ, 0x6 ;  /* 0x00000005071a7211 */ /* 0x000fe200078f30ff */
[----:B------:R-:W-:Y:S01]  /*1470*/  @!PT LDS RZ, [RZ] ;  /* 0x00000000fffff984 */ /* 0x000fe20000000800 */
[----:B------:R-:W-:Y:S01]  /*1480*/  @!PT LDS RZ, [RZ] ;  /* 0x00000000fffff984 */ /* 0x000fe20000000800 */
[----:B------:R-:W-:Y:S01]  /*1490*/  @!PT LDS RZ, [RZ] ;  /* 0x00000000fffff984 */ /* 0x000fe20000000800 */
[----:B------:R1:W-:Y:S01]  /*14a0*/  @P3 LDGSTS.E.BYPASS.LTC128B.128 [R72+0x5080], [R12.64], !P4 ;  /* 0x050800000c483fae */ /* 0x0003e2000e101d46 */
[----:B------:R-:W-:Y:S01]  /*14b0*/  SHF.R.S32.HI R5, RZ, 0x1f, R24 ;  /* 0x0000001fff057819 */ /* 0x000fe20000011418 */
[----:B------:R-:W-:Y:S01]  /*14c0*/  IMAD.IADD R106, R97, 0x1, R106 ;  /* 0x00000001616a7824 */ /* 0x000fe200078e026a */
[----:B------:R-:W-:Y:S01]  /*14d0*/  LOP3.LUT R11, R117, 0x38, R0, 0xf8, !PT ;  /* 0x00000038750b7812 */ /* 0x000fe200078ef800 */
[----:B------:R1:W-:Y:S01]  /*14e0*/  @P3 LDGSTS.E.BYPASS.LTC128B.128 [R72+0x6880], [R12.64+0x80], !P6 ;  /* 0x068800800c483fae */ /* 0x0003e2000f101d46 */
[----:B------:R-:W-:Y:S01]  /*14f0*/  IADD3 R15, R3, R15, RZ ;  /* 0x0000000f030f7210 */ /* 0x000fe20007ffe0ff */
[C---:B------:R-:W-:Y:S01]  /*1500*/  IMAD R7, R5.reuse, c[0x0][0x280], RZ ;  /* 0x0000a00005077a24 */ /* 0x040fe200078e02ff */
[----:B------:R-:W-:Y:S01]  /*1510*/  IADD3 R136, P4, R2, 0x80, RZ ;  /* 0x0000008002887810 */ /* 0x000fe20007f9e0ff */
[----:B------:R-:W-:Y:S01]  /*1520*/  IMAD R5, R5, c[0x0][0x290], RZ ;  /* 0x0000a40005057a24 */ /* 0x000fe200078e02ff */
[----:B------:R-:W-:Y:S01]  /*1530*/  LOP3.LUT R107, R0, 0xfffffff8, RZ, 0xc0, !PT ;  /* 0xfffffff8006b7812 */ /* 0x000fe200078ec0ff */
[C---:B------:R-:W-:Y:S01]  /*1540*/  IMAD R111, R24.reuse, c[0x0][0x284], R7 ;  /* 0x0000a100186f7a24 */ /* 0x040fe200078e0207 */
[----:B------:R-:W-:Y:S01]  /*1550*/  @P2 LEA R7, P3, R141, R10, 0x4 ;  /* 0x0000000a8d072211 */ /* 0x000fe200078620ff */
[----:B------:R-:W-:Y:S01]  /*1560*/  IMAD R110, R24, c[0x0][0x294], R5 ;  /* 0x0000a500186e7a24 */ /* 0x000fe200078e0205 */
[----:B------:R-:W-:Y:S01]  /*1570*/  SHF.R.S32.HI R5, RZ, 0x6, R26 ;  /* 0x00000006ff057819 */ /* 0x000fe2000001141a */
[----:B------:R-:W-:Y:S01]  /*1580*/  IMAD.SHL.U32 R3, R139, 0x40, RZ ;  /* 0x000000408b037824 */ /* 0x000fe200078e00ff */
[----:B------:R-:W-:Y:S01]  /*1590*/  IADD3 R113, R105, R111, RZ ;  /* 0x0000006f69717210 */ /* 0x000fe20007ffe0ff */
[----:B------:R-:W-:Y:S01]  /*15a0*/  IMAD.X R133, RZ, RZ, R15, P4 ;  /* 0x000000ffff857224 */ /* 0x000fe200020e060f */
[----:B------:R-:W-:Y:S01]  /*15b0*/  IADD3 R112, R101, R110, RZ ;  /* 0x0000006e65707210 */ /* 0x000fe20007ffe0ff */
[----:B------:R-:W-:Y:S01]  /*15c0*/  IMAD.IADD R111, R111, 0x1, R103 ;  /* 0x000000016f6f7824 */ /* 0x000fe200078e0267 */
[----:B------:R-:W-:Y:S01]  /*15d0*/  LOP3.LUT R116, R3, 0x1c0, RZ, 0xc0, !PT ;  /* 0x000001c003747812 */ /* 0x000fe200078ec0ff */
[----:B------:R-:W-:Y:S01]  /*15e0*/  IMAD.IADD R110, R110, 0x1, R99 ;  /* 0x000000016e6e7824 */ /* 0x000fe200078e0263 */
[----:B------:R-:W-:-:S02]  /*15f0*/  SHF.R.S32.HI R68, RZ, 0x3, R0 ;  /* 0x00000003ff447819 */ /* 0x000fc40000011400 */
[----:B------:R-:W-:Y:S02]  /*1600*/  SHF.R.U32.HI R167, RZ, 0x3, R116 ;  /* 0x00000003ffa77819 */ /* 0x000fe40000011674 */
[----:B------:R-:W-:Y:S02]  /*1610*/  LOP3.LUT R3, R116, 0x38, R0, 0xf8, !PT ;  /* 0x0000003874037812 */ /* 0x000fe400078ef800 */
[----:B------:R-:W-:Y:S02]  /*1620*/  SHF.R.S32.HI R114, RZ, 0x1f, R107 ;  /* 0x0000001fff727819 */ /* 0x000fe4000001146b */
[----:B-1----:R-:W-:Y:S01]  /*1630*/  LOP3.LUT R12, R11, R169, RZ, 0x3c, !PT ;  /* 0x000000a90b0c7212 */ /* 0x002fe200078e3cff */
[----:B------:R-:W-:Y:S01]  /*1640*/  IMAD R13, R5, 0xc00, R6 ;  /* 0x00000c00050d7824 */ /* 0x000fe200078e0206 */
[----:B------:R-:W-:Y:S02]  /*1650*/  @P2 LEA.HI.X R11, R141, R25, R21, 0x4, P3 ;  /* 0x000000198d0b2211 */ /* 0x000fe400018f2415 */
[----:B------:R-:W-:Y:S01]  /*1660*/  @P2 LEA R16, P3, R7, c[0x0][0x220], 0x1 ;  /* 0x0000880007102a11 */ /* 0x000fe200078608ff */
[----:B------:R-:W-:Y:S01]  /*1670*/  IMAD.IADD R20, R13, 0x1, R12 ;  /* 0x000000010d147824 */ /* 0x000fe200078e020c */
[----:B------:R-:W-:-:S02]  /*1680*/  SHF.R.S32.HI R12, RZ, 0x1f, R138 ;  /* 0x0000001fff0c7819 */ /* 0x000fc4000001148a */
[----:B------:R-:W-:Y:S02]  /*1690*/  @P2 LEA.HI.X R17, R7, c[0x0][0x224], R11, 0x1, P3 ;  /* 0x0000890007112a11 */ /* 0x000fe400018f0c0b */
[----:B------:R-:W-:Y:S02]  /*16a0*/  SHF.R.S32.HI R11, RZ, 0x1f, R139 ;  /* 0x0000001fff0b7819 */ /* 0x000fe4000001148b */
[----:B------:R-:W-:Y:S02]  /*16b0*/  LEA.HI R12, R12, R138, RZ, 0x3 ;  /* 0x0000008a0c0c7211 */ /* 0x000fe400078f18ff */
[----:B------:R-:W-:Y:S01]  /*16c0*/  @P0 IADD3 R10, P3, R10, R2, RZ ;  /* 0x000000020a0a0210 */ /* 0x000fe20007f7e0ff */
[----:B------:R-:W-:Y:S01]  /*16d0*/  IMAD.SHL.U32 R2, R138, 0x40, RZ ;  /* 0x000000408a027824 */ /* 0x000fe200078e00ff */
[----:B------:R-:W-:Y:S01]  /*16e0*/  LEA.HI R11, R11, R139, RZ, 0x3 ;  /* 0x0000008b0b0b7211 */ /* 0x000fe200078f18ff */
[----:B------:R-:W-:Y:S01]  /*16f0*/  IMAD.SHL.U32 R12, R12, 0x40, RZ ;  /* 0x000000400c0c7824 */ /* 0x000fe200078e00ff */
[----:B------:R-:W-:-:S02]  /*1700*/  SEL R7, R9, RZ, !P5 ;  /* 0x000000ff09077207 */ /* 0x000fc40006800000 */
[----:B------:R-:W-:Y:S02]  /*1710*/  SHF.L.U32 R11, R11, 0x6, RZ ;  /* 0x000000060b0b7819 */ /* 0x000fe400000006ff */
[----:B------:R-:W-:Y:S02]  /*1720*/  LOP3.LUT R115, R2, 0x1c0, RZ, 0xc0, !PT ;  /* 0x000001c002737812 */ /* 0x000fe400078ec0ff */
[----:B------:R-:W-:Y:S02]  /*1730*/  LOP3.LUT R11, R11, 0xfffffe00, RZ, 0xc0, !PT ;  /* 0xfffffe000b0b7812 */ /* 0x000fe400078ec0ff */
[----:B------:R-:W-:Y:S02]  /*1740*/  LOP3.LUT R12, R12, 0xfffffe00, RZ, 0xc0, !PT ;  /* 0xfffffe000c0c7812 */ /* 0x000fe400078ec0ff */
[----:B------:R-:W-:Y:S01]  /*1750*/  ISETP.NE.AND P5, PT, R123, RZ, PT ;  /* 0x000000ff7b00720c */ /* 0x000fe20003fa5270 */
[C---:B------:R-:W-:Y:S01]  /*1760*/  IMAD R13, R5.reuse, 0xc00, R11 ;  /* 0x00000c00050d7824 */ /* 0x040fe200078e020b */
[----:B------:R-:W-:Y:S01]  /*1770*/  SHF.R.U32.HI R166, RZ, 0x3, R115 ;  /* 0x00000003ffa67819 */ /* 0x000fe20000011673 */
[----:B------:R-:W-:Y:S01]  /*1780*/  IMAD R8, R5, 0xc00, R12 ;  /* 0x00000c0005087824 */ /* 0x000fe200078e020c */
[----:B------:R-:W-:-:S02]  /*1790*/  LOP3.LUT R2, R115, 0x38, R0, 0xf8, !PT ;  /* 0x0000003873027812 */ /* 0x000fc400078ef800 */
[----:B------:R-:W-:Y:S01]  /*17a0*/  LOP3.LUT R9, R3, R167, RZ, 0x3c, !PT ;  /* 0x000000a703097212 */ /* 0x000fe200078e3cff */
[----:B------:R-:W-:Y:S01]  /*17b0*/  @P0 IMAD.X R3, R15, 0x1, R25, P3 ;  /* 0x000000010f030824 */ /* 0x000fe200018e0619 */
[----:B------:R-:W-:Y:S02]  /*17c0*/  LOP3.LUT R5, R2, R166, RZ, 0x3c, !PT ;  /* 0x000000a602057212 */ /* 0x000fe400078e3cff */
[C---:B------:R-:W-:Y:S02]  /*17d0*/  @P0 LEA R2, P3, R10.reuse, c[0x0][0x220], 0x1 ;  /* 0x000088000a020a11 */ /* 0x040fe400078608ff */
[----:B------:R-:W-:Y:S01]  /*17e0*/  IADD3 R19, R13, R9, RZ ;  /* 0x000000090d137210 */ /* 0x000fe20007ffe0ff */
[----:B------:R1:W-:Y:S01]  /*17f0*/  @P2 LDGSTS.E.BYPASS.LTC128B.128 [R72+0x5880], [R16.64], !P5 ;  /* 0x0588000010482fae */ /* 0x0003e2000e901d46 */
[----:B------:R-:W-:Y:S01]  /*1800*/  @P0 LEA.HI.X R3, R10, c[0x0][0x224], R3, 0x1, P3 ;  /* 0x000089000a030a11 */ /* 0x000fe200018f0c03 */
[----:B------:R-:W-:Y:S01]  /*1810*/  IMAD R13, R7, c[0x0][0x1f0], RZ ;  /* 0x00007c00070d7a24 */ /* 0x000fe200078e02ff */
[----:B------:R-:W-:Y:S01]  /*1820*/  SHF.L.U64.HI R141, R141, R152, c[0x0][0x23c] ;  /* 0x00008f008d8d7619 */ /* 0x000fe20000010298 */
[----:B------:R1:W-:Y:S01]  /*1830*/  @P2 LDGSTS.E.BYPASS.LTC128B.128 [R72+0x7080], [R16.64+0x80], !P6 ;  /* 0x0708008010482fae */ /* 0x0003e2000f101d46 */
[----:B------:R-:W-:Y:S01]  /*1840*/  IMAD.IADD R18, R8, 0x1, R5 ;  /* 0x0000000108127824 */ /* 0x000fe200078e0205 */
[----:B------:R-:W-:Y:S01]  /*1850*/  SHF.L.U32 R127, R20, 0x1, RZ ;  /* 0x00000001147f7819 */ /* 0x000fe200000006ff */
[----:B------:R-:W-:Y:S01]  /*1860*/  IMAD.WIDE.U32 R8, R14, c[0x0][0x1f0], R28 ;  /* 0x00007c000e087a25 */ /* 0x000fe200078e001c */
[----:B------:R2:W-:Y:S01]  /*1870*/  @P0 LDGSTS.E.BYPASS.LTC128B.128 [R72+0x6080], [R2.64], !P5 ;  /* 0x0608000002480fae */ /* 0x0005e2000e901d46 */
[----:B------:R-:W-:-:S02]  /*1880*/  ISETP.GE.AND P5, PT, R38, c[0x0][0x1d4], PT ;  /* 0x0000750026007a0c */ /* 0x000fc40003fa6270 */
[----:B------:R-:W-:Y:S01]  /*1890*/  IMAD R5, R14, c[0x0][0x1f4], R13 ;  /* 0x00007d000e057a24 */ /* 0x000fe200078e020d */
[----:B------:R2:W-:Y:S01]  /*18a0*/  @P0 LDGSTS.E.BYPASS.LTC128B.128 [R72+0x7880], [R2.64+0x80], !P6 ;  /* 0x0788008002480fae */ /* 0x0005e2000f101d46 */
[----:B------:R-:W-:Y:S01]  /*18b0*/  ISETP.GE.AND P0, PT, R71, 0x1, PT ;  /* 0x000000014700780c */ /* 0x000fe20003f06270 */
[----:B------:R-:W-:Y:S01]  /*18c0*/  IMAD R7, R7, c[0x0][0x218], RZ ;  /* 0x0000860007077a24 */ /* 0x000fe200078e02ff */
[----:B------:R-:W-:Y:S01]  /*18d0*/  IADD3 R134, P0, R30, R88, RZ ;  /* 0x000000581e867210 */ /* 0x000fe20007f1e0ff */
[----:B------:R-:W0:Y:S01]  /*18e0*/  LDGDEPBAR ;  /* 0x00000000000079af */ /* 0x000e220000000000 */
[----:B------:R-:W-:Y:S01]  /*18f0*/  IADD3 R9, R9, R5, RZ ;  /* 0x0000000509097210 */ /* 0x000fe20007ffe0ff */
[----:B------:R-:W-:Y:S01]  /*1900*/  IMAD.MOV.U32 R5, RZ, RZ, c[0x0][0x1e0] ;  /* 0x00007800ff057624 */ /* 0x000fe200078e00ff */
[----:B------:R-:W-:Y:S01]  /*1910*/  SHF.L.U32 R125, R18, 0x1, RZ ;  /* 0x00000001127d7819 */ /* 0x000fe200000006ff */
[----:B------:R-:W-:Y:S02]  /*1920*/  IMAD R7, R14, c[0x0][0x21c], R7 ;  /* 0x000087000e077a24 */ /* 0x000fe400078e0207 */
[----:B------:R-:W-:Y:S01]  /*1930*/  IMAD.WIDE.U32 R90, R30, c[0x0][0x1e0], R8 ;  /* 0x000078001e5a7a25 */ /* 0x000fe200078e0008 */
[----:B------:R-:W-:-:S02]  /*1940*/  SHF.R.S32.HI R8, RZ, 0x1f, R138 ;  /* 0x0000001fff087819 */ /* 0x000fc4000001148a */
[C---:B------:R-:W-:Y:S01]  /*1950*/  SHF.L.U64.HI R164, R5.reuse, R152, c[0x0][0x1e4] ;  /* 0x0000790005a47619 */ /* 0x040fe20000010298 */
[C---:B------:R-:W-:Y:S01]  /*1960*/  IMAD.WIDE.U32 R142, R5.reuse, 0x30, RZ ;  /* 0x00000030058e7825 */ /* 0x040fe200078e00ff */
[C---:B------:R-:W-:Y:S02]  /*1970*/  SHF.L.U64.HI R165, R5.reuse, R35, c[0x0][0x1e4] ;  /* 0x0000790005a57619 */ /* 0x040fe40000010223 */
[C---:B------:R-:W-:Y:S01]  /*1980*/  SHF.L.U32 R175, R5.reuse, 0x5, RZ ;  /* 0x0000000505af7819 */ /* 0x040fe200000006ff */
[----:B------:R-:W-:Y:S01]  /*1990*/  IMAD.SHL.U32 R174, R5, 0x10, RZ ;  /* 0x0000001005ae7824 */ /* 0x000fe200078e00ff */
[----:B------:R-:W-:Y:S01]  /*19a0*/  IADD3 R163, R143, R163, RZ ;  /* 0x000000a38fa37210 */ /* 0x000fe20007ffe0ff */
[----:B------:R-:W-:Y:S01]  /*19b0*/  IMAD.SHL.U32 R126, R19, 0x2, RZ ;  /* 0x00000002137e7824 */ /* 0x000fe200078e00ff */
[----:B------:R-:W-:Y:S02]  /*19c0*/  IADD3 R93, R95, R7, RZ ;  /* 0x000000075f5d7210 */ /* 0x000fe40007ffe0ff */
[----:B--2---:R-:W-:-:S04]  /*19d0*/  MOV R2, c[0x0][0x280] ;  /* 0x0000a00000027a02 */ /* 0x004fc80000000f00 */
[CC--:B------:R-:W-:Y:S01]  /*19e0*/  SHF.L.U64.HI R151, R2.reuse, R152.reuse, c[0x0][0x284] ;  /* 0x0000a10002977619 */ /* 0x0c0fe20000010298 */
[C---:B------:R-:W-:Y:S01]  /*19f0*/  IMAD.SHL.U32 R173, R2.reuse, 0x20, RZ ;  /* 0x0000002002ad7824 */ /* 0x040fe200078e00ff */
[C---:B------:R-:W-:Y:S02]  /*1a00*/  SHF.L.U64.HI R153, R2.reuse, R35, c[0x0][0x284] ;  /* 0x0000a10002997619 */ /* 0x040fe40000010223 */
[----:B------:R-:W-:Y:S02]  /*1a10*/  SHF.L.U32 R172, R2, 0x4, RZ ;  /* 0x0000000402ac7819 */ /* 0x000fe400000006ff */
[----:B------:R-:W-:Y:S02]  /*1a20*/  SHF.R.S32.HI R2, RZ, 0x1f, R30 ;  /* 0x0000001fff027819 */ /* 0x000fe4000001141e */
[C---:B------:R-:W-:Y:S02]  /*1a30*/  SHF.L.U64.HI R152, R171.reuse, R152, c[0x0][0x294] ;  /* 0x0000a500ab987619 */ /* 0x040fe40000010298 */
[----:B------:R-:W-:Y:S01]  /*1a40*/  SHF.L.U32 R171, R171, 0x4, RZ ;  /* 0x00000004abab7819 */ /* 0x000fe200000006ff */
[----:B------:R-:W-:-:S02]  /*1a50*/  IMAD R3, R2, c[0x0][0x1e0], RZ ;  /* 0x0000780002037a24 */ /* 0x000fc400078e02ff */
[----:B------:R-:W-:Y:S01]  /*1a60*/  IMAD.X R131, R2, 0x1, R31, P0 ;  /* 0x0000000102837824 */ /* 0x000fe200000e061f */
[----:B------:R-:W-:Y:S01]  /*1a70*/  BAR.SYNC.DEFER_BLOCKING 0x0 ;  /* 0x0000000000007b1d */ /* 0x000fe20000010000 */
[----:B------:R-:W-:Y:S01]  /*1a80*/  IMAD R89, R30, c[0x0][0x1e4], R3 ;  /* 0x000079001e597a24 */ /* 0x000fe200078e0203 */
[----:B------:R-:W-:Y:S01]  /*1a90*/  SHF.R.S32.HI R3, RZ, 0x1f, R139 ;  /* 0x0000001fff037819 */ /* 0x000fe2000001148b */
[----:B------:R-:W-:Y:S01]  /*1aa0*/  IMAD R2, R31, c[0x0][0x1e0], RZ ;  /* 0x000078001f027a24 */ /* 0x000fe200078e02ff */
[----:B------:R-:W-:Y:S01]  /*1ab0*/  IADD3 R109, P2, P0, R90, R154, R38 ;  /* 0x0000009a5a6d7210 */ /* 0x000fe2000785e026 */
[----:B------:R-:W-:Y:S02]  /*1ac0*/  IMAD.IADD R89, R91, 0x1, R89 ;  /* 0x000000015b597824 */ /* 0x000fe400078e0259 */
[----:B------:R-:W-:Y:S02]  /*1ad0*/  IMAD R5, R88, c[0x0][0x1e4], R2 ;  /* 0x0000790058057a24 */ /* 0x000fe400078e0202 */
[----:B------:R-:W-:-:S02]  /*1ae0*/  IMAD R2, R8, c[0x0][0x1e0], RZ ;  /* 0x0000780008027a24 */ /* 0x000fc400078e02ff */
[----:B------:R-:W-:Y:S01]  /*1af0*/  IMAD R3, R3, c[0x0][0x1e0], RZ ;  /* 0x0000780003037a24 */ /* 0x000fe200078e02ff */
[----:B------:R-:W-:Y:S01]  /*1b00*/  IADD3 R122, R155, R5, RZ ;  /* 0x000000059b7a7210 */ /* 0x000fe20007ffe0ff */
[----:B------:R-:W-:Y:S02]  /*1b10*/  IMAD R2, R138, c[0x0][0x1e4], R2 ;  /* 0x000079008a027a24 */ /* 0x000fe400078e0202 */
[----:B------:R-:W-:Y:S01]  /*1b20*/  IMAD R3, R139, c[0x0][0x1e4], R3 ;  /* 0x000079008b037a24 */ /* 0x000fe200078e0203 */
[----:B------:R-:W-:Y:S02]  /*1b30*/  IADD3.X R108, R89, R122, R39, P2, P0 ;  /* 0x0000007a596c7210 */ /* 0x000fe400017e0427 */
[----:B------:R-:W-:Y:S01]  /*1b40*/  IADD3 R128, R159, R2, RZ ;  /* 0x000000029f807210 */ /* 0x000fe20007ffe0ff */
[----:B-1----:R-:W-:Y:S02]  /*1b50*/  IMAD.IADD R129, R161, 0x1, R3 ;  /* 0x00000001a1817824 */ /* 0x002fe400078e0203 */
.L_x_1153:
[----:B------:R-:W-:Y:S01]  /*1b60*/  SHF.R.S32.HI R92, RZ, 0x1f, R41 ;  /* 0x0000001fff5c7819 */ /* 0x000fe20000011429 */
[-C--:B------:R-:W-:Y:S01]  /*1b70*/  IMAD R0, R163, R41.reuse, RZ ;  /* 0x00000029a3007224 */ /* 0x080fe200078e02ff */
[----:B------:R-:W-:Y:S01]  /*1b80*/  ISETP.GE.AND P3, PT, R71, 0x1, PT ;  /* 0x000000014700780c */ /* 0x000fe20003f66270 */
[----:B------:R-:W-:Y:S01]  /*1b90*/  IMAD.WIDE.U32 R74, R142, R41, RZ ;  /* 0x000000298e4a7225 */ /* 0x000fe200078e00ff */
[----:B------:R-:W-:Y:S04]  /*1ba0*/  DEPBAR.LE SB0, 0x0 ;  /* 0x000080000000791a */ /* 0x000fe80000000000 */
[----:B------:R-:W-:Y:S01]  /*1bb0*/  BAR.SYNC.DEFER_BLOCKING 0x0 ;  /* 0x0000000000007b1d */ /* 0x000fe20000010000 */
[----:B-1----:R-:W-:Y:S01]  /*1bc0*/  IADD3 R2, P2, P0, R109, R74, R174 ;  /* 0x0000004a6d027210 */ /* 0x002fe2000785e0ae */
[----:B------:R-:W-:Y:S04]  /*1bd0*/  IMAD R0, R92, R142, R0 ;  /* 0x0000008e5c007224 */ /* 0x000fe800078e0200 */
[----:B------:R-:W-:Y:S05]  /*1be0*/  IMAD.IADD R77, R75, 0x1, R0 ;  /* 0x000000014b4d7824 */ /* 0x000fea00078e0200 */
[-C--:B------:R-:W-:Y:S02]  /*1bf0*/  IADD3.X R5, R108, R77.reuse, R165, P2, P0 ;  /* 0x0000004d6c057210 */ /* 0x080fe400017e04a5 */
[-C--:B------:R-:W-:Y:S04]  /*1c00*/  IADD3 R0, P2, R109, R74.reuse, RZ ;  /* 0x0000004a6d007210 */ /* 0x080fe80007f5e0ff */
[C---:B------:R-:W-:Y:S01]  /*1c10*/  LEA R60, P0, R0.reuse, c[0x0][0x1c8], 0x1 ;  /* 0x00007200003c7a11 */ /* 0x040fe200078008ff */
[----:B------:R-:W-:Y:S05]  /*1c20*/  IMAD.X R3, R77, 0x1, R108, P2 ;  /* 0x000000014d037824 */ /* 0x000fea00010e066c */
[----:B------:R-:W-:Y:S01]  /*1c30*/  LEA.HI.X R61, R0, c[0x0][0x1cc], R3, 0x1, P0 ;  /* 0x00007300003d7a11 */ /* 0x000fe200000f0c03 */
[----:B------:R-:W-:Y:S01]  /*1c40*/  BSSY B2, `(.L_x_1119) ;  /* 0x00003d9000027945 */ /* 0x000fe20003800000 */
[----:B------:R-:W-:Y:S04]  /*1c50*/  IADD3 R0, P2, P0, R109, R74, R175 ;  /* 0x0000004a6d007210 */ /* 0x000fe8000785e0af */
[----:B------:R-:W-:Y:S02]  /*1c60*/  IADD3.X R3, R108, R77, R164, P2, P0 ;  /* 0x0000004d6c037210 */ /* 0x000fe400017e04a4 */
[----:B------:R-:W-:Y:S02]  /*1c70*/  LEA R66, P2, R2, c[0x0][0x1c8], 0x1 ;  /* 0x0000720002427a11 */ /* 0x000fe400078408ff */
[----:B------:R-:W-:Y:S02]  /*1c80*/  LEA R78, P0, R0, c[0x0][0x1c8], 0x1 ;  /* 0x00007200004e7a11 */ /* 0x000fe400078008ff */
[----:B------:R-:W-:Y:S02]  /*1c90*/  LEA.HI.X R67, R2, c[0x0][0x1cc], R5, 0x1, P2 ;  /* 0x0000730002437a11 */ /* 0x000fe400010f0c05 */
[----:B------:R-:W-:Y:S01]  /*1ca0*/  LEA.HI.X R79, R0, c[0x0][0x1cc], R3, 0x1, P0 ;  /* 0x00007300004f7a11 */ /* 0x000fe200000f0c03 */
[----:B------:R-:W-:-:S05]  /*1cb0*/  @!P3 BRA `(.L_x_1120) ;  /* 0x00003b000000b947 */ /* 0x000fca0003800000 */
[-C--:B------:R-:W-:Y:S01]  /*1cc0*/  IMAD R3, R162, R41.reuse, RZ ;  /* 0x00000029a2037224 */ /* 0x080fe200078e02ff */
[----:B------:R-:W-:Y:S01]  /*1cd0*/  ISETP.NE.AND P0, PT, RZ, UR4, PT ;  /* 0x00000004ff007c0c */ /* 0x000fe2000bf05270 */
        /* <DEDUP_REMOVED lines=38> */
.L_x_1123:
[----:B------:R-:W-:Y:S05]  /*1f40*/  BSYNC B0 ;  /* 0x0000000000007941 */ /* 0x000fea0003800000 */
.L_x_1122:
[----:B------:R-:W-:Y:S01]  /*1f50*/  ISETP.GE.AND P4, PT, R139, R73, PT ;  /* 0x000000498b00720c */ /* 0x000fe20003f86270 */
[----:B-----5:R-:W-:Y:S01]  /*1f60*/  IMAD.MOV.U32 R0, RZ, RZ, R44 ;  /* 0x000000ffff007224 */ /* 0x020fe200078e002c */
[----:B------:R-:W-:Y:S01]  /*1f70*/  BSSY B0, `(.L_x_1124) ;  /* 0x0000027000007945 */ /* 0x000fe20003800000 */
[----:B------:R-:W-:Y:S01]  /*1f80*/  IMAD.MOV.U32 R7, RZ, RZ, R36 ;  /* 0x000000ffff077224 */ /* 0x000fe200078e0024 */
[----:B------:R-:W-:Y:S01]  /*1f90*/  CS2R R46, SRZ ;  /* 0x00000000002e7805 */ /* 0x000fe2000001ff00 */
        /* <DEDUP_REMOVED lines=12> */
[----:B------:R-:W-:Y:S01]  /*2060*/  CS2R R20, SRZ ;  /* 0x0000000000147805 */ /* 0x000fe2000001ff00 */
[----:B-1----:R-:W-:Y:S02]  /*2070*/  CS2R R14, SRZ ;  /* 0x00000000000e7805 */ /* 0x002fe4000001ff00 */
        /* <DEDUP_REMOVED lines=22> */
.L_x_1125:
[----:B------:R-:W-:Y:S05]  /*21e0*/  BSYNC B0 ;  /* 0x0000000000007941 */ /* 0x000fea0003800000 */
.L_x_1124:
        /* <DEDUP_REMOVED lines=10> */
[----:B------:R-:W-:Y:S01]  /*2290*/  CS2R R50, SRZ ;  /* 0x0000000000327805 */ /* 0x000fe2000001ff00 */
[----:B------:R-:W-:Y:S01]  /*22a0*/  IMAD.MOV.U32 R5, RZ, RZ, R14 ;  /* 0x000000ffff057224 */ /* 0x000fe200078e000e */
[----:B------:R-:W-:Y:S01]  /*22b0*/  PRMT R55, R0, 0x5410, R10 ;  /* 0x0000541000377816 */ /* 0x000fe2000000000a */
[----:B------:R-:W-:Y:S01]  /*22c0*/  CS2R R24, SRZ ;  /* 0x0000000000187805 */ /* 0x000fe2000001ff00 */
        /* <DEDUP_REMOVED lines=8> */
[----:B------:R-:W-:Y:S02]  /*2350*/  CS2R R24, SRZ ;  /* 0x0000000000187805 */ /* 0x000fe4000001ff00 */
[----:B------:R-:W-:Y:S02]  /*2360*/  IADD3.X R29, R113, R151, R29, P2, P0 ;  /* 0x00000097711d7210 */ /* 0x000fe400017e041d */
[----:B------:R-:W-:Y:S04]  /*2370*/  IADD3 R64, P2, P0, R100, R170, R64 ;  /* 0x000000aa64407210 */ /* 0x000fe8000785e040 */
[----:B------:R-:W-:Y:S02]  /*2380*/  IADD3.X R40, R112, R152, R40, P2, P0 ;  /* 0x0000009870287210 */ /* 0x000fe400017e0428 */
[C---:B-1----:R-:W-:Y:S04]  /*2390*/  LEA R18, P0, R30.reuse, c[0x0][0x270], 0x1 ;  /* 0x00009c001e127a11 */ /* 0x042fe800078008ff */
        /* <DEDUP_REMOVED lines=11> */
.L_x_1127:
[----:B------:R-:W-:Y:S05]  /*2450*/  BSYNC B0 ;  /* 0x0000000000007941 */ /* 0x000fea0003800000 */
.L_x_1126:
[----:B-----5:R-:W-:Y:S01]  /*2460*/  MOV R5, R50 ;  /* 0x0000003200057202 */ /* 0x020fe20000000f00 */
[----:B------:R-:W-:Y:S01]  /*2470*/  IMAD.MOV.U32 R10, RZ, RZ, R52 ;  /* 0x000000ffff0a7224 */ /* 0x000fe200078e0034 */
[----:B------:R-:W-:Y:S01]  /*2480*/  BSSY B1, `(.L_x_1128) ;  /* 0x000007b000017945 */ /* 0x000fe20003800000 */
[----:B------:R-:W-:Y:S01]  /*2490*/  IMAD.MOV.U32 R0, RZ, RZ, R51 ;  /* 0x000000ffff007224 */ /* 0x000fe200078e0033 */
[----:B------:R-:W-:Y:S01]  /*24a0*/  PRMT R56, R56, 0x5410, R5 ;  /* 0x0000541038387816 */ /* 0x000fe20000000005 */
[----:B------:R-:W-:Y:S02]  /*24b0*/  IMAD.MOV.U32 R7, RZ, RZ, R53 ;  /* 0x000000ffff077224 */ /* 0x000fe400078e0035 */
[----:B------:R-:W-:Y:S01]  /*24c0*/  IMAD.MOV.U32 R5, RZ, RZ, R22 ;  /* 0x000000ffff057224 */ /* 0x000fe200078e0016 */
[----:B------:R-:W-:Y:S01]  /*24d0*/  PRMT R57, R0, 0x5410, R10 ;  /* 0x0000541000397816 */ /* 0x000fe2000000000a */
[----:B------:R-:W-:Y:S01]  /*24e0*/  IMAD.MOV.U32 R10, RZ, RZ, R24 ;  /* 0x000000ffff0a7224 */ /* 0x000fe200078e0018 */
[----:B------:R-:W-:Y:S02]  /*24f0*/  PRMT R58, R7, 0x7610, R58 ;  /* 0x00007610073a7816 */ /* 0x000fe4000000003a */
[----:B------:R-:W-:Y:S02]  /*2500*/  MOV R7, R25 ;  /* 0x0000001900077202 */ /* 0x000fe40000000f00 */
[----:B------:R-:W-:Y:S02]  /*2510*/  MOV R0, R23 ;  /* 0x0000001700007202 */ /* 0x000fe40000000f00 */
[----:B------:R-:W-:Y:S02]  /*2520*/  PRMT R30, R10, 0x5410, R7 ;  /* 0x000054100a1e7816 */ /* 0x000fe40000000007 */
[----:B------:R-:W-:Y:S01]  /*2530*/  PRMT R29, R5, 0x5410, R0 ;  /* 0x00005410051d7816 */ /* 0x000fe20000000000 */
[----:B------:R-:W-:-:S05]  /*2540*/  @P6 BRA `(.L_x_1129) ;  /* 0x000006e000006947 */ /* 0x000fca0003800000 */
[----:B------:R-:W-:Y:S01]  /*2550*/  BSSY B0, `(.L_x_1130) ;  /* 0x0000036000007945 */ /* 0x000fe20003800000 */
[----:B------:R-:W-:-:S05]  /*2560*/  @P5 BRA `(.L_x_1131) ;  /* 0x0000034000005947 */ /* 0x000fca0003800000 */
[----:B------:R-:W-:Y:S01]  /*2570*/  ISETP.GE.AND P0, PT, R32, c[0x0][0x27c], PT ;  /* 0x00009f0020007a0c */ /* 0x000fe20003f06270 */
[----:B-1----:R-:W1:Y:S11]  /*2580*/  LDS.128 R16, [R72+0x5080] ;  /* 0x0050800048107984 */ /* 0x002e760000000c00 */
[----:B------:R-:W-:Y:S01]  /*2590*/  @!UPT UIADD3 URZ, URZ, URZ, URZ ;  /* 0x0000003f3f3ff290 */ /* 0x000fe2000fffe03f */
[----:B------:R-:W-:Y:S01]  /*25a0*/  @!P0 HADD2.F32 R0, -RZ, R13.H0_H0 ;  /* 0x2000000dff008230 */ /* 0x000fe20000004100 */
[--C-:B------:R-:W-:Y:S01]  /*25b0*/  @!P0 SHF.R.U64 R7, R2, 0x10, R3.reuse ;  /* 0x0000001002078819 */ /* 0x100fe20000001203 */
[----:B------:R-:W-:Y:S01]  /*25c0*/  @!P0 HADD2.F32 R35, -RZ, R35.H0_H0 ;  /* 0x20000023ff238230 */ /* 0x000fe20000004100 */
[----:B------:R-:W-:Y:S02]  /*25d0*/  @!P0 SHF.R.U32.HI R10, RZ, 0x10, R3 ;  /* 0x00000010ff0a8819 */ /* 0x000fe40000011603 */
[--C-:B------:R-:W-:Y:S02]  /*25e0*/  @!P0 SHF.R.U64 R40, R36, 0x10, R37.reuse ;  /* 0x0000001024288819 */ /* 0x100fe40000001225 */
[----:B------:R-:W-:Y:S05]  /*25f0*/  @!P0 SHF.R.U32.HI R42, RZ, 0x10, R37 ;  /* 0x00000010ff2a8819 */ /* 0x000fea0000011625 */
[----:B------:R-:W-:Y:S01]  /*2600*/  @!P0 HADD2.F32 R42, -RZ, R42.H0_H0 ;  /* 0x2000002aff2a8230 */ /* 0x000fe20000004100 */
[----:B-1----:R-:W-:Y:S02]  /*2610*/  @!P0 MOV R5, R16 ;  /* 0x0000001000058202 */ /* 0x002fe40000000f00 */
[----:B------:R-:W-:Y:S03]  /*2620*/  @!P0 MOV R3, R17 ;  /* 0x0000001100038202 */ /* 0x000fe60000000f00 */
[--C-:B------:R-:W-:Y:S02]  /*2630*/  @!P0 HADD2.F32 R31, -RZ, R5.reuse.H1_H1 ;  /* 0x30000005ff1f8230 */ /* 0x100fe40000004100 */
[----:B------:R-:W-:Y:S02]  /*2640*/  @!P0 HADD2.F32 R2, -RZ, R5.H0_H0 ;  /* 0x20000005ff028230 */ /* 0x000fe40000004100 */
[----:B------:R-:W-:Y:S01]  /*2650*/  @!P0 HADD2.F32 R5, -RZ, R7.H0_H0 ;  /* 0x20000007ff058230 */ /* 0x000fe20000004100 */
[CC--:B------:R-:W-:Y:S01]  /*2660*/  @!P0 FMUL.FTZ R37, R31.reuse, R0.reuse ;  /* 0x000000001f258220 */ /* 0x0c0fe20000410000 */
[--C-:B------:R-:W-:Y:S01]  /*2670*/  @!P0 HADD2.F32 R36, -RZ, R3.reuse.H1_H1 ;  /* 0x30000003ff248230 */ /* 0x100fe20000004100 */
[C---:B------:R-:W-:Y:S01]  /*2680*/  @!P0 FMUL.FTZ R0, R2.reuse, R0 ;  /* 0x0000000002008220 */ /* 0x040fe20000410000 */
[----:B------:R-:W-:Y:S01]  /*2690*/  @!P0 HADD2.F32 R3, -RZ, R3.H0_H0 ;  /* 0x20000003ff038230 */ /* 0x000fe20000004100 */
[-C--:B------:R-:W-:Y:S01]  /*26a0*/  @!P0 FFMA.FTZ R63, R2, R35.reuse, -R37 ;  /* 0x00000023023f8223 */ /* 0x080fe20000010825 */
[----:B------:R-:W-:Y:S01]  /*26b0*/  @!P0 MOV R7, R18 ;  /* 0x0000001200078202 */ /* 0x000fe20000000f00 */
[----:B------:R-:W-:Y:S01]  /*26c0*/  @!P0 FFMA.FTZ R0, R31, R35, R0 ;  /* 0x000000231f008223 */ /* 0x000fe20000010000 */
[----:B------:R-:W-:Y:S01]  /*26d0*/  @!P0 HADD2.F32 R37, -RZ, R40.H0_H0 ;  /* 0x20000028ff258230 */ /* 0x000fe20000004100 */
[CC--:B------:R-:W-:Y:S01]  /*26e0*/  @!P0 FMUL.FTZ R40, R36.reuse, R5.reuse ;  /* 0x0000000524288220 */ /* 0x0c0fe20000410000 */
[----:B------:R-:W-:Y:S01]  /*26f0*/  @!P0 HADD2.F32 R35, -RZ, R43.H0_H0 ;  /* 0x2000002bff238230 */ /* 0x000fe20000004100 */
[C---:B------:R-:W-:Y:S01]  /*2700*/  @!P0 FMUL.FTZ R2, R3.reuse, R5 ;  /* 0x0000000503028220 */ /* 0x040fe20000410000 */
[----:B------:R-:W-:Y:S01]  /*2710*/  @!P0 MOV R5, R19 ;  /* 0x0000001300058202 */ /* 0x000fe20000000f00 */
[-C--:B------:R-:W-:Y:S01]  /*2720*/  @!P0 FFMA.FTZ R62, R3, R37.reuse, -R40 ;  /* 0x00000025033e8223 */ /* 0x080fe20000010828 */
[----:B------:R-:W-:Y:S01]  /*2730*/  @!P0 HADD2.F32 R31, -RZ, R7.H1_H1 ;  /* 0x30000007ff1f8230 */ /* 0x000fe20000004100 */
[----:B------:R-:W-:Y:S01]  /*2740*/  @!P0 FFMA.FTZ R2, R36, R37, R2 ;  /* 0x0000002524028223 */ /* 0x000fe20000010002 */
[----:B------:R-:W-:Y:S01]  /*2750*/  @!P0 F2FP.PACK_AB R0, R0, R63 ;  /* 0x0000003f0000823e */ /* 0x000fe200000000ff */
[----:B------:R-:W-:Y:S02]  /*2760*/  @!P0 HADD2.F32 R3, -RZ, R13.H1_H1 ;  /* 0x3000000dff038230 */ /* 0x000fe40000004100 */
[----:B------:R-:W-:Y:S01]  /*2770*/  @!P0 HADD2.F32 R13, -RZ, R10.H0_H0 ;  /* 0x2000000aff0d8230 */ /* 0x000fe20000004100 */
[----:B------:R-:W-:Y:S01]  /*2780*/  @!P0 F2FP.PACK_AB R2, R2, R62 ;  /* 0x0000003e0202823e */ /* 0x000fe200000000ff */
[----:B------:R-:W-:Y:S01]  /*2790*/  @!P0 HADD2.F32 R10, -RZ, R7.H0_H0 ;  /* 0x20000007ff0a8230 */ /* 0x000fe20000004100 */
[----:B------:R-:W-:Y:S01]  /*27a0*/  @!P0 MOV R16, R0 ;  /* 0x0000000000108202 */ /* 0x000fe20000000f00 */
[--C-:B------:R-:W-:Y:S01]  /*27b0*/  @!P0 HADD2.F32 R40, -RZ, R5.reuse.H1_H1 ;  /* 0x30000005ff288230 */ /* 0x100fe20000004100 */
[----:B------:R-:W-:Y:S01]  /*27c0*/  @!P0 MOV R17, R2 ;  /* 0x0000000200118202 */ /* 0x000fe20000000f00 */
[----:B------:R-:W-:Y:S01]  /*27d0*/  @!P0 HADD2.F32 R7, -RZ, R5.H0_H0 ;  /* 0x20000005ff078230 */ /* 0x000fe20000004100 */
[-C--:B------:R-:W-:Y:S02]  /*27e0*/  @!P0 FMUL.FTZ R5, R31, R3.reuse ;  /* 0x000000031f058220 */ /* 0x080fe40000410000 */
[----:B------:R-:W-:Y:S02]  /*27f0*/  @!P0 FMUL.FTZ R3, R10, R3 ;  /* 0x000000030a038220 */ /* 0x000fe40000410000 */
[----:B------:R-:W-:Y:S02]  /*2800*/  @!P0 FMUL.FTZ R59, R40, R13 ;  /* 0x0000000d283b8220 */ /* 0x000fe40000410000 */
[----:B------:R-:W-:Y:S02]  /*2810*/  @!P0 FFMA.FTZ R10, R10, R35, -R5 ;  /* 0x000000230a0a8223 */ /* 0x000fe40000010805 */
[----:B------:R-:W-:Y:S02]  /*2820*/  @!P0 FMUL.FTZ R5, R7, R13 ;  /* 0x0000000d07058220 */ /* 0x000fe40000410000 */
[----:B------:R-:W-:Y:S02]  /*2830*/  @!P0 FFMA.FTZ R3, R31, R35, R3 ;  /* 0x000000231f038223 */ /* 0x000fe40000010003 */
[-C--:B------:R-:W-:Y:S02]  /*2840*/  @!P0 FFMA.FTZ R59, R7, R42.reuse, -R59 ;  /* 0x0000002a073b8223 */ /* 0x080fe4000001083b */
[----:B------:R-:W-:Y:S01]  /*2850*/  @!P0 FFMA.FTZ R5, R40, R42, R5 ;  /* 0x0000002a28058223 */ /* 0x000fe20000010005 */
[----:B------:R-:W-:Y:S04]  /*2860*/  @!P0 F2FP.PACK_AB R3, R3, R10 ;  /* 0x0000000a0303823e */ /* 0x000fe800000000ff */
[----:B------:R-:W-:Y:S02]  /*2870*/  @!P0 F2FP.PACK_AB R5, R5, R59 ;  /* 0x0000003b0505823e */ /* 0x000fe400000000ff */
[----:B------:R-:W-:Y:S02]  /*2880*/  @!P0 MOV R18, R3 ;  /* 0x0000000300128202 */ /* 0x000fe40000000f00 */
[----:B------:R-:W-:Y:S05]  /*2890*/  @!P0 MOV R19, R5 ;  /* 0x0000000500138202 */ /* 0x000fea0000000f00 */
[----:B------:R1:W-:Y:S02]  /*28a0*/  STG.E.128 [R60.64], R16 ;  /* 0x000000103c007986 */ /* 0x0003e4000c101d06 */
.L_x_1131:
[----:B------:R-:W-:Y:S05]  /*28b0*/  BSYNC B0 ;  /* 0x0000000000007941 */ /* 0x000fea0003800000 */
.L_x_1130:
[----:B------:R-:W-:Y:S11]  /*28c0*/  ISETP.GE.AND P0, PT, R87, c[0x0][0x1d4], PT ;  /* 0x0000750057007a0c */ /* 0x000ff60003f06270 */
[----:B------:R-:W-:Y:S02]  /*28d0*/  @!UPT UIADD3 URZ, URZ, URZ, URZ ;  /* 0x0000003f3f3ff290 */ /* 0x000fe4000fffe03f */
[----:B------:R-:W-:-:S05]  /*28e0*/  @P0 BRA `(.L_x_1129) ;  /* 0x0000034000000947 */ /* 0x000fca0003800000 */
[----:B------:R-:W-:Y:S01]  /*28f0*/  ISETP.GE.AND P0, PT, R34, c[0x0][0x27c], PT ;  /* 0x00009f0022007a0c */ /* 0x000fe20003f06270 */
[----:B-1----:R-:W1:Y:S11]  /*2900*/  LDS.128 R16, [R72+0x6880] ;  /* 0x0068800048107984 */ /* 0x002e760000000c00 */
[----:B------:R-:W-:Y:S01]  /*2910*/  @!UPT UIADD3 URZ, URZ, URZ, URZ ;  /* 0x0000003f3f3ff290 */ /* 0x000fe2000fffe03f */
[----:B------:R-:W-:Y:S01]  /*2920*/  @!P0 HADD2.F32 R0, -RZ, R26.H0_H0 ;  /* 0x2000001aff008230 */ /* 0x000fe20000004100 */
[--C-:B------:R-:W-:Y:S02]  /*2930*/  @!P0 SHF.R.U64 R5, R8, 0x10, R9.reuse ;  /* 0x0000001008058819 */ /* 0x100fe40000001209 */
[----:B------:R-:W-:Y:S01]  /*2940*/  @!P0 SHF.R.U32.HI R8, RZ, 0x10, R9 ;  /* 0x00000010ff088819 */ /* 0x000fe20000011609 */
[----:B------:R-:W-:Y:S01]  /*2950*/  @!P0 HADD2.F32 R9, -RZ, R43.H1_H1 ;  /* 0x3000002bff098230 */ /* 0x000fe20000004100 */
[--C-:B------:R-:W-:Y:S01]  /*2960*/  @!P0 SHF.R.U64 R13, R44, 0x10, R45.reuse ;  /* 0x000000102c0d8819 */ /* 0x100fe2000000122d */
[----:B------:R-:W-:Y:S01]  /*2970*/  @!P0 HADD2.F32 R5, -RZ, R5.H0_H0 ;  /* 0x20000005ff058230 */ /* 0x000fe20000004100 */
[----:B------:R-:W-:Y:S03]  /*2980*/  @!P0 SHF.R.U32.HI R36, RZ, 0x10, R45 ;  /* 0x00000010ff248819 */ /* 0x000fe6000001162d */
        /* <DEDUP_REMOVED lines=11> */
[----:B------:R-:W-:Y:S01]  /*2a40*/  @!P0 FFMA.FTZ R0, R7, R9, R0 ;  /* 0x0000000907008223 */ /* 0x000fe20000010000 */
[----:B------:R-:W-:Y:S01]  /*2a50*/  @!P0 MOV R7, R18 ;  /* 0x0000001200078202 */ /* 0x000fe20000000f00 */
        /* <DEDUP_REMOVED lines=8> */
[--C-:B------:R-:W-:Y:S02]  /*2ae0*/  @!P0 HADD2.F32 R26, -RZ, R7.reuse.H1_H1 ;  /* 0x30000007ff1a8230 */ /* 0x100fe40000004100 */
        /* <DEDUP_REMOVED lines=8> */
[C---:B------:R-:W-:Y:S02]  /*2b70*/  @!P0 FMUL.FTZ R3, R8.reuse, R3 ;  /* 0x0000000308038220 */ /* 0x040fe40000410000 */
[----:B------:R-:W-:Y:S02]  /*2b80*/  @!P0 FMUL.FTZ R37, R35, R9 ;  /* 0x0000000923258220 */ /* 0x000fe40000410000 */
[----:B------:R-:W-:Y:S02]  /*2b90*/  @!P0 FFMA.FTZ R8, R8, R31, -R5 ;  /* 0x0000001f08088223 */ /* 0x000fe40000010805 */
[C---:B------:R-:W-:Y:S02]  /*2ba0*/  @!P0 FMUL.FTZ R5, R7.reuse, R9 ;  /* 0x0000000907058220 */ /* 0x040fe40000410000 */
[----:B------:R-:W-:Y:S02]  /*2bb0*/  @!P0 FFMA.FTZ R3, R26, R31, R3 ;  /* 0x0000001f1a038223 */ /* 0x000fe40000010003 */
[-C--:B------:R-:W-:Y:S02]  /*2bc0*/  @!P0 FFMA.FTZ R37, R7, R36.reuse, -R37 ;  /* 0x0000002407258223 */ /* 0x080fe40000010825 */
[----:B------:R-:W-:Y:S01]  /*2bd0*/  @!P0 FFMA.FTZ R5, R35, R36, R5 ;  /* 0x0000002423058223 */ /* 0x000fe20000010005 */
[----:B------:R-:W-:Y:S04]  /*2be0*/  @!P0 F2FP.PACK_AB R3, R3, R8 ;  /* 0x000000080303823e */ /* 0x000fe800000000ff */
[----:B------:R-:W-:Y:S02]  /*2bf0*/  @!P0 F2FP.PACK_AB R5, R5, R37 ;  /* 0x000000250505823e */ /* 0x000fe400000000ff */
[----:B------:R-:W-:Y:S02]  /*2c00*/  @!P0 MOV R18, R3 ;  /* 0x0000000300128202 */ /* 0x000fe40000000f00 */
[----:B------:R-:W-:Y:S05]  /*2c10*/  @!P0 MOV R19, R5 ;  /* 0x0000000500138202 */ /* 0x000fea0000000f00 */
[----:B------:R1:W-:Y:S02]  /*2c20*/  STG.E.128 [R60.64+0x80], R16 ;  /* 0x000080103c007986 */ /* 0x0003e4000c101d06 */
.L_x_1129:
[----:B------:R-:W-:Y:S05]  /*2c30*/  BSYNC B1 ;  /* 0x0000000000017941 */ /* 0x000fea0003800000 */
.L_x_1128:
[----:B------:R-:W-:Y:S01]  /*2c40*/  BSSY B1, `(.L_x_1132) ;  /* 0x0000070000017945 */ /* 0x000fe20003800000 */
[----:B------:R-:W-:-:S05]  /*2c50*/  @P4 BRA `(.L_x_1133) ;  /* 0x000006e000004947 */ /* 0x000fca0003800000 */
[----:B------:R-:W-:Y:S01]  /*2c60*/  BSSY B0, `(.L_x_1134) ;  /* 0x0000036000007945 */ /* 0x000fe20003800000 */
[----:B------:R-:W-:-:S05]  /*2c70*/  @P5 BRA `(.L_x_1135) ;  /* 0x0000034000005947 */ /* 0x000fca0003800000 */
[----:B------:R-:W-:Y:S01]  /*2c80*/  ISETP.GE.AND P0, PT, R32, c[0x0][0x27c], PT ;  /* 0x00009f0020007a0c */ /* 0x000fe20003f06270 */
[----:B-1----:R-:W1:Y:S11]  /*2c90*/  LDS.128 R16, [R72+0x5880] ;  /* 0x0058800048107984 */ /* 0x002e760000000c00 */
[----:B------:R-:W-:Y:S01]  /*2ca0*/  @!UPT UIADD3 URZ, URZ, URZ, URZ ;  /* 0x0000003f3f3ff290 */ /* 0x000fe2000fffe03f */
[----:B------:R-:W-:Y:S01]  /*2cb0*/  @!P0 HADD2.F32 R0, -RZ, R27.H0_H0 ;  /* 0x2000001bff008230 */ /* 0x000fe20000004100 */
[----:B------:R-:W-:Y:S01]  /*2cc0*/  @!P0 SHF.R.U64 R5, R14, 0x10, R15 ;  /* 0x000000100e058819 */ /* 0x000fe2000000120f */
[----:B------:R-:W-:Y:S01]  /*2cd0*/  @!P0 HADD2.F32 R8, -RZ, R54.H1_H1 ;  /* 0x30000036ff088230 */ /* 0x000fe20000004100 */
[----:B------:R-:W-:Y:S02]  /*2ce0*/  @!P0 SHF.R.U64 R10, R46, 0x10, R47 ;  /* 0x000000102e0a8819 */ /* 0x000fe4000000122f */
        /* <DEDUP_REMOVED lines=17> */
[-C--:B------:R-:W-:Y:S02]  /*2e00*/  @!P0 FMUL.FTZ R13, R9, R5.reuse ;  /* 0x00000005090d8220 */ /* 0x080fe40000410000 */
        /* <DEDUP_REMOVED lines=9> */
[--C-:B------:R-:W-:Y:S01]  /*2ea0*/  @!P0 HADD2.F32 R26, -RZ, R5.reuse.H1_H1 ;  /* 0x30000005ff1a8230 */ /* 0x100fe20000004100 */
[----:B------:R-:W-:Y:S01]  /*2eb0*/  @!P0 MOV R16, R0 ;  /* 0x0000000000108202 */ /* 0x000fe20000000f00 */
[----:B------:R-:W-:Y:S01]  /*2ec0*/  @!P0 HADD2.F32 R7, -RZ, R5.H0_H0 ;  /* 0x20000005ff078230 */ /* 0x000fe20000004100 */
[-C--:B------:R-:W-:Y:S01]  /*2ed0*/  @!P0 FMUL.FTZ R5, R13, R3.reuse ;  /* 0x000000030d058220 */ /* 0x080fe20000410000 */
[----:B------:R-:W-:Y:S01]  /*2ee0*/  @!P0 MOV R17, R2 ;  /* 0x0000000200118202 */ /* 0x000fe20000000f00 */
[----:B------:R-:W-:Y:S01]  /*2ef0*/  @!P0 FMUL.FTZ R3, R8, R3 ;  /* 0x0000000308038220 */ /* 0x000fe20000410000 */
[----:B------:R-:W-:Y:S01]  /*2f00*/  @!P0 HADD2.F32 R27, -RZ, R46.H0_H0 ;  /* 0x2000002eff1b8230 */ /* 0x000fe20000004100 */
[-C--:B------:R-:W-:Y:S02]  /*2f10*/  @!P0 FMUL.FTZ R31, R26, R14.reuse ;  /* 0x0000000e1a1f8220 */ /* 0x080fe40000410000 */
[-C--:B------:R-:W-:Y:S02]  /*2f20*/  @!P0 FFMA.FTZ R8, R8, R15.reuse, -R5 ;  /* 0x0000000f08088223 */ /* 0x080fe40000010805 */
        /* <DEDUP_REMOVED lines=9> */
.L_x_1135:
[----:B------:R-:W-:Y:S05]  /*2fc0*/  BSYNC B0 ;  /* 0x0000000000007941 */ /* 0x000fea0003800000 */
.L_x_1134:
[----:B------:R-:W-:Y:S11]  /*2fd0*/  ISETP.GE.AND P0, PT, R87, c[0x0][0x1d4], PT ;  /* 0x0000750057007a0c */ /* 0x000ff60003f06270 */
[----:B------:R-:W-:Y:S02]  /*2fe0*/  @!UPT UIADD3 URZ, URZ, URZ, URZ ;  /* 0x0000003f3f3ff290 */ /* 0x000fe4000fffe03f */
[----:B------:R-:W-:-:S05]  /*2ff0*/  @P0 BRA `(.L_x_1133) ;  /* 0x0000034000000947 */ /* 0x000fca0003800000 */
[----:B------:R-:W-:Y:S01]  /*3000*/  ISETP.GE.AND P0, PT, R34, c[0x0][0x27c], PT ;  /* 0x00009f0022007a0c */ /* 0x000fe20003f06270 */
[----:B-1----:R-:W1:Y:S11]  /*3010*/  LDS.128 R16, [R72+0x7080] ;  /* 0x0070800048107984 */ /* 0x002e760000000c00 */
[----:B------:R-:W-:Y:S01]  /*3020*/  @!UPT UIADD3 URZ, URZ, URZ, URZ ;  /* 0x0000003f3f3ff290 */ /* 0x000fe2000fffe03f */
[----:B------:R-:W-:Y:S01]  /*3030*/  @!P0 HADD2.F32 R0, -RZ, R28.H0_H0 ;  /* 0x2000001cff008230 */ /* 0x000fe20000004100 */
        /* <DEDUP_REMOVED lines=21> */
[CC--:B------:R-:W-:Y:S02]  /*3190*/  @!P0 FMUL.FTZ R14, R10.reuse, R5.reuse ;  /* 0x000000050a0e8220 */ /* 0x0c0fe40000410000 */
[C---:B------:R-:W-:Y:S01]  /*31a0*/  @!P0 FMUL.FTZ R2, R3.reuse, R5 ;  /* 0x0000000503028220 */ /* 0x040fe20000410000 */
[----:B------:R-:W-:Y:S01]  /*31b0*/  @!P0 MOV R5, R19 ;  /* 0x0000001300058202 */ /* 0x000fe20000000f00 */
[-C--:B------:R-:W-:Y:S01]  /*31c0*/  @!P0 FFMA.FTZ R27, R3, R13.reuse, -R14 ;  /* 0x0000000d031b8223 */ /* 0x080fe2000001080e */
[--C-:B------:R-:W-:Y:S01]  /*31d0*/  @!P0 HADD2.F32 R14, -RZ, R7.reuse.H1_H1 ;  /* 0x30000007ff0e8230 */ /* 0x100fe20000004100 */
        /* <DEDUP_REMOVED lines=10> */
[----:B------:R-:W-:Y:S02]  /*3280*/  @!P0 FMUL.FTZ R3, R8, R3 ;  /* 0x0000000308038220 */ /* 0x000fe40000410000 */
        /* <DEDUP_REMOVED lines=11> */
.L_x_1133:
[----:B------:R-:W-:Y:S05]  /*3340*/  BSYNC B1 ;  /* 0x0000000000017941 */ /* 0x000fea0003800000 */
.L_x_1132:
        /* <DEDUP_REMOVED lines=55> */
.L_x_1138:
[----:B------:R-:W-:Y:S05]  /*36c0*/  BSYNC B0 ;  /* 0x0000000000007941 */ /* 0x000fea0003800000 */
.L_x_1137:
        /* <DEDUP_REMOVED lines=54> */
[----:B------:R1:W-:Y:S01]  /*3a30*/  STG.E.128 [R78.64+0x80], R16 ;  /* 0x000080104e007986 */ /* 0x0003e2000c101d06 */
[----:B------:R-:W-:-:S05]  /*3a40*/  BRA `(.L_x_1136) ;  /* 0x00001f8000007947 */ /* 0x000fca0003800000 */
.L_x_1121:
[----:B------:R-:W-:Y:S01]  /*3a50*/  ISETP.GE.AND P2, PT, R139, R73, PT ;  /* 0x000000498b00720c */ /* 0x000fe20003f46270 */
[----:B------:R-:W-:Y:S01]  /*3a60*/  CS2R R58, SRZ ;  /* 0x00000000003a7805 */ /* 0x000fe2000001ff00 */
[----:B------:R-:W-:Y:S01]  /*3a70*/  IADD3 R69, -R70, c[0x0][0x1d4], RZ ;  /* 0x0000750046457a10 */ /* 0x000fe20007ffe1ff */
        /* <DEDUP_REMOVED lines=9> */
[----:B------:R-:W-:Y:S05]  /*3b10*/  BSSY B0, `(.L_x_1139) ;  /* 0x00000c6000007945 */ /* 0x000fea0003800000 */
        /* <DEDUP_REMOVED lines=18> */
[----:B------:R-:W3:Y:S01]  /*3c40*/  @!P2 LDG.E.128 R24, [R8.64] ;  /* 0x000000060818a981 */ /* 0x000ee2000c1e1d00 */
[----:B------:R-:W-:Y:S02]  /*3c50*/  @!P0 LEA R16, P3, R10, c[0x0][0x288], 0x1 ;  /* 0x0000a2000a108a11 */ /* 0x000fe400078608ff */
[-C--:B------:R-:W-:Y:S02]  /*3c60*/  ISETP.GE.OR P2, PT, R88, R73.reuse, P5 ;  /* 0x000000495800720c */ /* 0x080fe40002f46670 */
[----:B------:R-:W-:Y:S02]  /*3c70*/  @!P0 LEA.HI.X R17, R10, c[0x0][0x28c], R17, 0x1, P3 ;  /* 0x0000a3000a118a11 */ /* 0x000fe400018f0c11 */
[----:B------:R-:W-:Y:S01]  /*3c80*/  ISETP.GE.AND P3, PT, R88, R73, PT ;  /* 0x000000495800720c */ /* 0x000fe20003f66270 */
[----:B------:R-:W4:Y:S03]  /*3c90*/  @!P0 LDG.E.128 R60, [R14.64] ;  /* 0x000000060e3c8981 */ /* 0x000f26000c1e1d00 */
[----:B------:R-:W-:Y:S11]  /*3ca0*/  ISETP.GE.OR P3, PT, R38, c[0x0][0x27c], P3 ;  /* 0x00009f0026007a0c */ /* 0x000ff60001f66670 */
[----:B------:R-:W-:Y:S02]  /*3cb0*/  @!UPT UIADD3 URZ, URZ, URZ, URZ ;  /* 0x0000003f3f3ff290 */ /* 0x000fe4000fffe03f */
[----:B------:R-:W-:Y:S02]  /*3cc0*/  @!P3 IADD3 R0, P4, R102, R30, RZ ;  /* 0x0000001e6600b210 */ /* 0x000fe40007f9e0ff */
[----:B------:R-:W-:Y:S03]  /*3cd0*/  CS2R R30, SRZ ;  /* 0x00000000001e7805 */ /* 0x000fe6000001ff00 */
[----:B------:R-:W-:Y:S01]  /*3ce0*/  @!P3 IMAD.X R5, R29, 0x1, R111, P4 ;  /* 0x000000011d05b824 */ /* 0x000fe200020e066f */
[C---:B------:R-:W-:Y:S01]  /*3cf0*/  @!P3 LEA R20, P4, R0.reuse, c[0x0][0x270], 0x1 ;  /* 0x00009c000014ba11 */ /* 0x040fe200078808ff */
[----:B------:R-:W-:Y:S03]  /*3d00*/  CS2R R28, SRZ ;  /* 0x00000000001c7805 */ /* 0x000fe6000001ff00 */
[----:B------:R-:W-:Y:S03]  /*3d10*/  @!P3 LEA.HI.X R21, R0, c[0x0][0x274], R5, 0x1, P4 ;  /* 0x00009d000015ba11 */ /* 0x000fe600020f0c05 */
[----:B------:R1:W4:Y:S01]  /*3d20*/  @!P0 LDG.E.128 R28, [R16.64] ;  /* 0x00000006101c8981 */ /* 0x000322000c1e1d00 */
[----:B------:R-:W-:Y:S05]  /*3d30*/  @!P3 IADD3 R64, P0, R98, R64, RZ ;  /* 0x000000406240b210 */ /* 0x000fea0007f1e0ff */
[----:B------:R-:W-:Y:S01]  /*3d40*/  @!P3 IMAD.X R0, R40, 0x1, R110, P0 ;  /* 0x000000012800b824 */ /* 0x000fe200000e066e */
[C---:B-1----:R-:W-:Y:S01]  /*3d50*/  @!P3 LEA R2, P0, R64.reuse, c[0x0][0x288], 0x1 ;  /* 0x0000a2004002ba11 */ /* 0x042fe200078008ff */
[----:B------:R1:W5:Y:S03]  /*3d60*/  @!P3 LDG.E.128 R44, [R20.64] ;  /* 0x00000006142cb981 */ /* 0x000366000c1e1d00 */
[----:B------:R-:W-:Y:S02]  /*3d70*/  @!P3 LEA.HI.X R3, R64, c[0x0][0x28c], R0, 0x1, P0 ;  /* 0x0000a3004003ba11 */ /* 0x000fe400000f0c00 */
[----:B------:R-:W-:Y:S01]  /*3d80*/  ISETP.GE.AND P0, PT, R38, c[0x0][0x27c], PT ;  /* 0x00009f0026007a0c */ /* 0x000fe20003f06270 */
[----:B------:R-:W-:Y:S06]  /*3d90*/  CS2R R16, SRZ ;  /* 0x0000000000107805 */ /* 0x000fec000001ff00 */
[----:B------:R1:W5:Y:S01]  /*3da0*/  @!P3 LDG.E.128 R16, [R2.64] ;  /* 0x000000060210b981 */ /* 0x000362000c1e1d00 */
[----:B--2---:R-:W-:Y:S02]  /*3db0*/  IMAD.MOV.U32 R5, RZ, RZ, R58 ;  /* 0x000000ffff057224 */ /* 0x004fe400078e003a */
[----:B-1----:R-:W-:Y:S02]  /*3dc0*/  IMAD.MOV.U32 R3, RZ, RZ, R59 ;  /* 0x000000ffff037224 */ /* 0x002fe400078e003b */
        /* <DEDUP_REMOVED lines=14> */
[----:B------:R-:W-:Y:S04]  /*3eb0*/  PRMT R67, R3, 0x5410, R5 ;  /* 0x0000541003437816 */ /* 0x000fe80000000005 */
[----:B------:R-:W-:Y:S01]  /*3ec0*/  PRMT R66, R0, 0x5410, R2 ;  /* 0x0000541000427816 */ /* 0x000fe20000000002 */
[----:B------:R-:W-:Y:S02]  /*3ed0*/  IMAD.MOV.U32 R5, RZ, RZ, R30 ;  /* 0x000000ffff057224 */ /* 0x000fe400078e001e */
[----:B------:R-:W-:Y:S02]  /*3ee0*/  IMAD.MOV.U32 R3, RZ, RZ, R31 ;  /* 0x000000ffff037224 */ /* 0x000fe400078e001f */
[----:B------:R-:W-:Y:S02]  /*3ef0*/  IMAD.MOV.U32 R2, RZ, RZ, R28 ;  /* 0x000000ffff027224 */ /* 0x000fe400078e001c */
[----:B------:R-:W-:Y:S01]  /*3f00*/  IMAD.MOV.U32 R0, RZ, RZ, R29 ;  /* 0x000000ffff007224 */ /* 0x000fe200078e001d */
[----:B------:R-:W-:Y:S04]  /*3f10*/  PRMT R40, R3, 0x5410, R5 ;  /* 0x0000541003287816 */ /* 0x000fe80000000005 */
[----:B------:R-:W-:Y:S01]  /*3f20*/  PRMT R37, R0, 0x5410, R2 ;  /* 0x0000541000257816 */ /* 0x000fe20000000002 */
[----:B------:R-:W-:-:S05]  /*3f30*/  @P2 BRA `(.L_x_1140) ;  /* 0x0000083000002947 */ /* 0x000fca0003800000 */
[----:B------:R-:W-:Y:S01]  /*3f40*/  SEL R0, R70, R69, !P1 ;  /* 0x0000004546007207 */ /* 0x000fe20004800000 */
[----:B------:R-:W-:Y:S01]  /*3f50*/  LDS.128 R20, [R127+0x5080] ;  /* 0x005080007f147984 */ /* 0x000fe20000000c00 */
[----:B------:R-:W-:Y:S01]  /*3f60*/  IADD3 R5, P2, R154, R74, RZ ;  /* 0x0000004a9a057210 */ /* 0x000fe20007f5e0ff */
[----:B-----5:R-:W-:Y:S01]  /*3f70*/  IMAD.MOV.U32 R43, RZ, RZ, R45 ;  /* 0x000000ffff2b7224 */ /* 0x020fe200078e002d */
[----:B------:R-:W-:Y:S01]  /*3f80*/  SHF.R.S32.HI R2, RZ, 0x1f, R0 ;  /* 0x0000001fff027819 */ /* 0x000fe20000011400 */
[----:B------:R-:W-:Y:S01]  /*3f90*/  IMAD.MOV.U32 R49, RZ, RZ, R47 ;  /* 0x000000ffff317224 */ /* 0x000fe200078e002f */
[----:B------:R-:W-:Y:S01]  /*3fa0*/  MOV R13, R44 ;  /* 0x0000002c000d7202 */ /* 0x000fe20000000f00 */
[----:B------:R-:W-:Y:S01]  /*3fb0*/  IMAD.X R7, R77, 0x1, R122, P2 ;  /* 0x000000014d077824 */ /* 0x000fe200010e067a */
[----:B------:R-:W-:Y:S02]  /*3fc0*/  LEA.HI R0, R2, R0, RZ, 0x4 ;  /* 0x0000000002007211 */ /* 0x000fe400078f20ff */
[----:B------:R-:W-:Y:S02]  /*3fd0*/  IADD3 R8, P3, P2, R90, R5, R107 ;  /* 0x000000055a087210 */ /* 0x000fe40007a7e06b */
[----:B------:R-:W-:Y:S02]  /*3fe0*/  LEA.HI.SX32 R0, R0, R68, 0x1c ;  /* 0x0000004400007211 */ /* 0x000fe400078fe2ff */
[----:B------:R-:W-:Y:S02]  /*3ff0*/  IADD3.X R10, R89, R7, R114, P3, P2 ;  /* 0x00000007590a7210 */ /* 0x000fe40001fe4472 */
[----:B------:R-:W-:Y:S01]  /*4000*/  @!P0 SHF.R.U64 R42, R44, 0x10, R45 ;  /* 0x000000102c2a8819 */ /* 0x000fe2000000122d */
[----:B------:R-:W-:Y:S01]  /*4010*/  IMAD.SHL.U32 R3, R0, 0x8, RZ ;  /* 0x0000000800037824 */ /* 0x000fe200078e00ff */
[----:B------:R-:W-:Y:S02]  /*4020*/  MOV R14, R19 ;  /* 0x00000013000e7202 */ /* 0x000fe40000000f00 */
[----:B------:R-:W-:Y:S02]  /*4030*/  @!P0 SHF.R.U32.HI R15, RZ, 0x10, R19 ;  /* 0x00000010ff0f8819 */ /* 0x000fe40000011613 */
[----:B------:R-:W-:Y:S02]  /*4040*/  ISETP.GE.AND P2, PT, R3, c[0x0][0x1d4], PT ;  /* 0x0000750003007a0c */ /* 0x000fe40003f46270 */
[----:B------:R-:W-:Y:S02]  /*4050*/  @!P0 SHF.R.U32.HI R50, RZ, 0x10, R47 ;  /* 0x00000010ff328819 */ /* 0x000fe4000001162f */
[----:B------:R-:W-:Y:S02]  /*4060*/  @!P0 SHF.R.U32.HI R44, RZ, 0x10, R45 ;  /* 0x00000010ff2c8819 */ /* 0x000fe4000001162d */
[----:B------:R-:W-:Y:S05]  /*4070*/  @!P0 SHF.R.U64 R45, R46, 0x10, R47 ;  /* 0x000000102e2d8819 */ /* 0x000fea000000122f */
[----:B------:R-:W-:Y:S02]  /*4080*/  @!P0 HADD2.F32 R45, -RZ, R45.H0_H0 ;  /* 0x2000002dff2d8230 */ /* 0x000fe40000004100 */
[--C-:B------:R-:W-:Y:S02]  /*4090*/  @!P2 IADD3 R2, P4, P3, R90, R5, R3.reuse ;  /* 0x000000055a02a210 */ /* 0x100fe40007b9e003 */
[----:B------:R-:W-:Y:S04]  /*40a0*/  @!P2 SHF.R.S32.HI R9, RZ, 0x1f, R3 ;  /* 0x0000001fff09a819 */ /* 0x000fe80000011403 */
[----:B------:R-:W-:Y:S01]  /*40b0*/  @!P2 IADD3.X R7, R89, R7, R9, P4, P3 ;  /* 0x000000075907a210 */ /* 0x000fe200027e6409 */
[--C-:B------:R-:W-:Y:S01]  /*40c0*/  IMAD.MOV.U32 R9, RZ, RZ, R17.reuse ;  /* 0x000000ffff097224 */ /* 0x100fe200078e0011 */
[C---:B------:R-:W-:Y:S04]  /*40d0*/  LEA R80, P3, R8.reuse, c[0x0][0x1c8], 0x1 ;  /* 0x0000720008507a11 */ /* 0x040fe800078608ff */
[----:B------:R-:W-:Y:S02]  /*40e0*/  LEA.HI.X R81, R8, c[0x0][0x1cc], R10, 0x1, P3 ;  /* 0x0000730008517a11 */ /* 0x000fe400018f0c0a */
[C---:B------:R-:W-:Y:S02]  /*40f0*/  @!P2 LEA R78, P3, R2.reuse, c[0x0][0x1c8], 0x1 ;  /* 0x00007200024eaa11 */ /* 0x040fe400078608ff */
[----:B------:R-:W-:Y:S02]  /*4100*/  @!P0 SHF.R.U32.HI R8, RZ, 0x10, R17 ;  /* 0x00000010ff088819 */ /* 0x000fe40000011611 */
[----:B------:R-:W-:Y:S02]  /*4110*/  @!P2 LEA.HI.X R79, R2, c[0x0][0x1cc], R7, 0x1, P3 ;  /* 0x00007300024faa11 */ /* 0x000fe400018f0c07 */
[----:B------:R-:W-:Y:S02]  /*4120*/  SHF.R.S32.HI R2, RZ, 0x1f, R0 ;  /* 0x0000001fff027819 */ /* 0x000fe40000011400 */
[----:B------:R-:W-:Y:S01]  /*4130*/  @!P0 SHF.R.U64 R10, R18, 0x10, R19 ;  /* 0x00000010120a8819 */ /* 0x000fe20000001213 */
[----:B------:R-:W-:Y:S01]  /*4140*/  @!P0 HADD2.F32 R19, -RZ, R42.H0_H0 ;  /* 0x2000002aff138230 */ /* 0x000fe20000004100 */
[----:B------:R-:W-:Y:S02]  /*4150*/  LEA.HI R0, R2, R0, RZ, 0x3 ;  /* 0x0000000002007211 */ /* 0x000fe400078f18ff */
[----:B------:R-:W-:Y:S02]  /*4160*/  LOP3.LUT R2, R117, 0x38, R3, 0xf8, !PT ;  /* 0x0000003875027812 */ /* 0x000fe400078ef803 */
[----:B------:R-:W-:Y:S02]  /*4170*/  SHF.R.S32.HI R0, RZ, 0x3, R0 ;  /* 0x00000003ff007819 */ /* 0x000fe40000011400 */
[----:B------:R-:W-:Y:S02]  /*4180*/  LOP3.LUT R2, R2, R169, RZ, 0x3c, !PT ;  /* 0x000000a902027212 */ /* 0x000fe400078e3cff */
[----:B------:R-:W-:Y:S01]  /*4190*/  MOV R3, R16 ;  /* 0x0000001000037202 */ /* 0x000fe20000000f00 */
[----:B------:R-:W-:Y:S04]  /*41a0*/  IMAD R0, R0, 0xc00, R6 ;  /* 0x00000c0000007824 */ /* 0x000fe800078e0206 */
[----:B------:R-:W-:Y:S01]  /*41b0*/  @!P0 HADD2.F32 R3, -RZ, R3.H0_H0 ;  /* 0x20000003ff038230 */ /* 0x000fe20000004100 */
[----:B------:R-:W-:Y:S02]  /*41c0*/  IADD3 R0, R0, R2, RZ ;  /* 0x0000000200007210 */ /* 0x000fe40007ffe0ff */
[----:B------:R-:W-:Y:S01]  /*41d0*/  @!P0 SHF.R.U64 R2, R16, 0x10, R17 ;  /* 0x0000001010028819 */ /* 0x000fe20000001211 */
[----:B------:R-:W-:Y:S02]  /*41e0*/  @!P0 HADD2.F32 R16, -RZ, R13.H0_H0 ;  /* 0x2000000dff108230 */ /* 0x000fe40000004100 */
[----:B------:R-:W-:Y:S02]  /*41f0*/  IMAD.SHL.U32 R0, R0, 0x2, RZ ;  /* 0x0000000200007824 */ /* 0x000fe400078e00ff */
[----:B------:R-:W-:Y:S03]  /*4200*/  @!P0 HADD2.F32 R2, -RZ, R2.H0_H0 ;  /* 0x20000002ff028230 */ /* 0x000fe60000004100 */
[----:B------:R-:W1:Y:S02]  /*4210*/  LDS.128 R52, [R0+0x5080] ;  /* 0x0050800000347984 */ /* 0x000e640000000c00 */
[----:B-1----:R-:W-:Y:S01]  /*4220*/  @!P0 IMAD.MOV.U32 R5, RZ, RZ, R52 ;  /* 0x000000ffff058224 */ /* 0x002fe200078e0034 */
[----:B------:R-:W-:Y:S02]  /*4230*/  @!P0 MOV R0, R20 ;  /* 0x0000001400008202 */ /* 0x000fe40000000f00 */
[----:B------:R-:W-:Y:S02]  /*4240*/  @!P0 MOV R48, R55 ;  /* 0x0000003700308202 */ /* 0x000fe40000000f00 */
[--C-:B------:R-:W-:Y:S02]  /*4250*/  @!P0 HADD2.F32 R13, -RZ, R5.reuse.H0_H0 ;  /* 0x20000005ff0d8230 */ /* 0x100fe40000004100 */
[--C-:B------:R-:W-:Y:S02]  /*4260*/  @!P0 HADD2.F32 R7, -RZ, R0.reuse.H0_H0 ;  /* 0x20000000ff078230 */ /* 0x100fe40000004100 */
[----:B------:R-:W-:Y:S01]  /*4270*/  @!P0 HADD2.F32 R17, -RZ, R5.H1_H1 ;  /* 0x30000005ff118230 */ /* 0x000fe20000004100 */
[-C--:B------:R-:W-:Y:S01]  /*4280*/  @!P0 FMUL.FTZ R42, R13, R3.reuse ;  /* 0x000000030d2a8220 */ /* 0x080fe20000410000 */
[----:B------:R-:W-:Y:S01]  /*4290*/  @!P0 HADD2.F32 R5, -RZ, R0.H1_H1 ;  /* 0x30000000ff058230 */ /* 0x000fe20000004100 */
[----:B------:R-:W-:Y:S02]  /*42a0*/  @!P0 FMUL.FTZ R0, R7, R3 ;  /* 0x0000000307008220 */ /* 0x000fe40000410000 */
[----:B------:R-:W-:Y:S02]  /*42b0*/  @!P0 FMUL.FTZ R3, R17, R2 ;  /* 0x0000000211038220 */ /* 0x000fe40000410000 */
[----:B------:R-:W-:Y:S01]  /*42c0*/  @!P0 FFMA.FTZ R0, R13, R16, R0 ;  /* 0x000000100d008223 */ /* 0x000fe20000010000 */
[----:B------:R-:W-:Y:S01]  /*42d0*/  @!P0 MOV R13, R53 ;  /* 0x00000035000d8202 */ /* 0x000fe20000000f00 */
[C---:B------:R-:W-:Y:S02]  /*42e0*/  @!P0 FMUL.FTZ R2, R5.reuse, R2 ;  /* 0x0000000205028220 */ /* 0x040fe40000410000 */
[-C--:B------:R-:W-:Y:S01]  /*42f0*/  @!P0 FFMA.FTZ R85, R5, R19.reuse, -R3 ;  /* 0x0000001305558223 */ /* 0x080fe20000010803 */
[----:B------:R-:W-:Y:S01]  /*4300*/  @!P0 HADD2.F32 R3, -RZ, R9.H0_H0 ;  /* 0x20000009ff038230 */ /* 0x000fe20000004100 */
[----:B------:R-:W-:Y:S02]  /*4310*/  @!P0 IMAD.MOV.U32 R5, RZ, RZ, R21 ;  /* 0x000000ffff058224 */ /* 0x000fe400078e0015 */
[----:B------:R-:W-:Y:S01]  /*4320*/  @!P0 FFMA.FTZ R86, R7, R16, -R42 ;  /* 0x0000001007568223 */ /* 0x000fe2000001082a */
[--C-:B------:R-:W-:Y:S01]  /*4330*/  @!P0 HADD2.F32 R16, -RZ, R13.reuse.H0_H0 ;  /* 0x2000000dff108230 */ /* 0x100fe20000004100 */
[----:B------:R-:W-:Y:S01]  /*4340*/  @!P0 FFMA.FTZ R2, R17, R19, R2 ;  /* 0x0000001311028223 */ /* 0x000fe20000010002 */
[----:B------:R-:W-:Y:S01]  /*4350*/  @!P0 HADD2.F32 R19, -RZ, R13.H1_H1 ;  /* 0x3000000dff138230 */ /* 0x000fe20000004100 */
[----:B------:R-:W-:Y:S01]  /*4360*/  @!P0 MOV R13, R54 ;  /* 0x00000036000d8202 */ /* 0x000fe20000000f00 */
[----:B------:R-:W-:Y:S02]  /*4370*/  @!P0 HADD2.F32 R7, -RZ, R8.H0_H0 ;  /* 0x20000008ff078230 */ /* 0x000fe40000004100 */
[----:B------:R-:W-:Y:S01]  /*4380*/  @!P0 HADD2.F32 R8, -RZ, R5.H1_H1 ;  /* 0x30000005ff088230 */ /* 0x000fe20000004100 */
[----:B------:R-:W-:Y:S01]  /*4390*/  @!P0 F2FP.PACK_AB R0, R2, R0 ;  /* 0x000000000200823e */ /* 0x000fe200000000ff */
[----:B------:R-:W-:Y:S01]  /*43a0*/  @!P0 HADD2.F32 R17, -RZ, R43.H0_H0 ;  /* 0x2000002bff118230 */ /* 0x000fe20000004100 */
[----:B------:R-:W-:Y:S01]  /*43b0*/  @!P0 FMUL.FTZ R43, R19, R7 ;  /* 0x00000007132b8220 */ /* 0x000fe20000410000 */
[----:B------:R-:W-:Y:S01]  /*43c0*/  @!P0 HADD2.F32 R9, -RZ, R5.H0_H0 ;  /* 0x20000005ff098230 */ /* 0x000fe20000004100 */
[----:B------:R-:W-:Y:S01]  /*43d0*/  @!P0 FMUL.FTZ R5, R16, R3 ;  /* 0x0000000310058220 */ /* 0x000fe20000410000 */
[----:B------:R-:W-:Y:S01]  /*43e0*/  @!P0 HADD2.F32 R42, -RZ, R44.H0_H0 ;  /* 0x2000002cff2a8230 */ /* 0x000fe20000004100 */
[----:B------:R-:W-:Y:S01]  /*43f0*/  @!P0 MOV R52, R0 ;  /* 0x0000000000348202 */ /* 0x000fe20000000f00 */
[--C-:B------:R-:W-:Y:S01]  /*4400*/  @!P0 HADD2.F32 R44, -RZ, R13.reuse.H1_H1 ;  /* 0x3000000dff2c8230 */ /* 0x100fe20000004100 */
[C---:B------:R-:W-:Y:S02]  /*4410*/  @!P0 FFMA.FTZ R84, R9.reuse, R17, -R5 ;  /* 0x0000001109548223 */ /* 0x040fe40000010805 */
[C---:B------:R-:W-:Y:S01]  /*4420*/  @!P0 FMUL.FTZ R5, R8.reuse, R7 ;  /* 0x0000000708058220 */ /* 0x040fe20000410000 */
[----:B------:R-:W-:Y:S01]  /*4430*/  @!P0 HADD2.F32 R7, -RZ, R10.H0_H0 ;  /* 0x2000000aff078230 */ /* 0x000fe20000004100 */
[-C--:B------:R-:W-:Y:S01]  /*4440*/  @!P0 FFMA.FTZ R83, R8, R42.reuse, -R43 ;  /* 0x0000002a08538223 */ /* 0x080fe2000001082b */
[----:B------:R-:W-:Y:S01]  /*4450*/  @!P0 HADD2.F32 R43, -RZ, R46.H0_H0 ;  /* 0x2000002eff2b8230 */ /* 0x000fe20000004100 */
[----:B------:R-:W-:Y:S02]  /*4460*/  @!P0 IMAD.MOV.U32 R8, RZ, RZ, R22 ;  /* 0x000000ffff088224 */ /* 0x000fe400078e0016 */
[----:B------:R-:W-:Y:S01]  /*4470*/  @!P0 FMUL.FTZ R3, R9, R3 ;  /* 0x0000000309038220 */ /* 0x000fe20000410000 */
[----:B------:R-:W-:Y:S01]  /*4480*/  @!P0 HADD2.F32 R9, -RZ, R18.H0_H0 ;  /* 0x20000012ff098230 */ /* 0x000fe20000004100 */
[----:B------:R-:W-:Y:S01]  /*4490*/  @!P0 FMUL.FTZ R47, R44, R7 ;  /* 0x000000072c2f8220 */ /* 0x000fe20000410000 */
[----:B------:R-:W-:Y:S01]  /*44a0*/  @!P0 HADD2.F32 R18, -RZ, R13.H0_H0 ;  /* 0x2000000dff128230 */ /* 0x000fe20000004100 */
[----:B------:R-:W-:Y:S01]  /*44b0*/  @!P0 FFMA.FTZ R3, R16, R17, R3 ;  /* 0x0000001110038223 */ /* 0x000fe20000010003 */
[--C-:B------:R-:W-:Y:S01]  /*44c0*/  @!P0 HADD2.F32 R10, -RZ, R8.reuse.H1_H1 ;  /* 0x30000008ff0a8230 */ /* 0x100fe20000004100 */
[----:B------:R-:W-:Y:S01]  /*44d0*/  @!P0 FFMA.FTZ R5, R19, R42, R5 ;  /* 0x0000002a13058223 */ /* 0x000fe20000010005 */
[----:B------:R-:W-:Y:S01]  /*44e0*/  @!P0 HADD2.F32 R13, -RZ, R8.H0_H0 ;  /* 0x20000008ff0d8230 */ /* 0x000fe20000004100 */
[----:B------:R-:W-:Y:S02]  /*44f0*/  @!P0 FMUL.FTZ R46, R18, R9 ;  /* 0x00000009122e8220 */ /* 0x000fe40000410000 */
[C---:B------:R-:W-:Y:S01]  /*4500*/  @!P0 FMUL.FTZ R8, R10.reuse, R7 ;  /* 0x000000070a088220 */ /* 0x040fe20000410000 */
[----:B------:R-:W-:Y:S01]  /*4510*/  @!P0 F2FP.PACK_AB R3, R5, R3 ;  /* 0x000000030503823e */ /* 0x000fe200000000ff */
[----:B------:R-:W-:Y:S01]  /*4520*/  @!P0 FFMA.FTZ R82, R10, R45, -R47 ;  /* 0x0000002d0a528223 */ /* 0x000fe2000001082f */
[----:B------:R-:W-:Y:S01]  /*4530*/  @!P0 HADD2.F32 R47, -RZ, R49.H0_H0 ;  /* 0x20000031ff2f8230 */ /* 0x000fe20000004100 */
[----:B------:R-:W-:Y:S01]  /*4540*/  @!P0 IMAD.MOV.U32 R10, RZ, RZ, R23 ;  /* 0x000000ffff0a8224 */ /* 0x000fe200078e0017 */
[----:B------:R-:W-:Y:S01]  /*4550*/  @!P0 HADD2.F32 R49, -RZ, R50.H0_H0 ;  /* 0x20000032ff318230 */ /* 0x000fe20000004100 */
[C---:B------:R-:W-:Y:S01]  /*4560*/  @!P0 FMUL.FTZ R7, R13.reuse, R9 ;  /* 0x000000090d078220 */ /* 0x040fe20000410000 */
[----:B------:R-:W-:Y:S01]  /*4570*/  @!P0 HADD2.F32 R9, -RZ, R14.H0_H0 ;  /* 0x2000000eff098230 */ /* 0x000fe20000004100 */
[-C--:B------:R-:W-:Y:S01]  /*4580*/  @!P0 FFMA.FTZ R76, R13, R43.reuse, -R46 ;  /* 0x0000002b0d4c8223 */ /* 0x080fe2000001082e */
[----:B------:R-:W-:Y:S01]  /*4590*/  @!P0 HADD2.F32 R13, -RZ, R15.H0_H0 ;  /* 0x2000000fff0d8230 */ /* 0x000fe20000004100 */
[----:B------:R-:W-:Y:S01]  /*45a0*/  @!P0 FFMA.FTZ R7, R18, R43, R7 ;  /* 0x0000002b12078223 */ /* 0x000fe20000010007 */
[--C-:B------:R-:W-:Y:S01]  /*45b0*/  @!P0 HADD2.F32 R46, -RZ, R48.reuse.H0_H0 ;  /* 0x20000030ff2e8230 */ /* 0x100fe20000004100 */
[----:B------:R-:W-:Y:S01]  /*45c0*/  @!P0 FFMA.FTZ R8, R44, R45, R8 ;  /* 0x0000002d2c088223 */ /* 0x000fe20000010008 */
[----:B------:R-:W-:Y:S01]  /*45d0*/  @!P0 HADD2.F32 R48, -RZ, R48.H1_H1 ;  /* 0x30000030ff308230 */ /* 0x000fe20000004100 */
[----:B------:R-:W-:Y:S01]  /*45e0*/  @!P0 IMAD.MOV.U32 R53, RZ, RZ, R3 ;  /* 0x000000ffff358224 */ /* 0x000fe200078e0003 */
[--C-:B------:R-:W-:Y:S02]  /*45f0*/  @!P0 HADD2.F32 R15, -RZ, R10.reuse.H0_H0 ;  /* 0x2000000aff0f8230 */ /* 0x100fe40000004100 */
[----:B------:R-:W-:Y:S01]  /*4600*/  @!P0 HADD2.F32 R14, -RZ, R10.H1_H1 ;  /* 0x3000000aff0e8230 */ /* 0x000fe20000004100 */
[----:B------:R-:W-:Y:S01]  /*4610*/  @!P0 FMUL.FTZ R10, R46, R9 ;  /* 0x000000092e0a8220 */ /* 0x000fe20000410000 */
[----:B------:R-:W-:Y:S01]  /*4620*/  @!P0 F2FP.PACK_AB R7, R8, R7 ;  /* 0x000000070807823e */ /* 0x000fe200000000ff */
[----:B------:R-:W-:Y:S02]  /*4630*/  @!P0 FMUL.FTZ R50, R48, R13 ;  /* 0x0000000d30328220 */ /* 0x000fe40000410000 */
[C---:B------:R-:W-:Y:S01]  /*4640*/  @!P0 FFMA.FTZ R51, R15.reuse, R47, -R10 ;  /* 0x0000002f0f338223 */ /* 0x040fe2000001080a */
[----:B------:R-:W-:Y:S01]  /*4650*/  @!P0 MOV R54, R7 ;  /* 0x0000000700368202 */ /* 0x000fe20000000f00 */
[----:B------:R-:W-:Y:S02]  /*4660*/  @!P0 FFMA.FTZ R50, R14, R49, -R50 ;  /* 0x000000310e328223 */ /* 0x000fe40000010832 */
        /* <DEDUP_REMOVED lines=12> */
[----:B------:R-:W-:Y:S03]  /*4730*/  @!P0 F2FP.PACK_AB R9, R10, R9 ;  /* 0x000000090a09823e */ /* 0x000fe600000000ff */
[----:B------:R1:W-:Y:S02]  /*4740*/  STG.E.128 [R80.64], R20 ;  /* 0x0000001450007986 */ /* 0x0003e4000c101d06 */
[----:B------:R-:W-:Y:S06]  /*4750*/  @!P0 IMAD.MOV.U32 R55, RZ, RZ, R9 ;  /* 0x000000ffff378224 */ /* 0x000fec00078e0009 */
[----:B------:R1:W-:Y:S02]  /*4760*/  @!P2 STG.E.128 [R78.64], R52 ;  /* 0x000000344e00a986 */ /* 0x0003e4000c101d06 */
.L_x_1140:
[----:B------:R-:W-:Y:S05]  /*4770*/  BSYNC B0 ;  /* 0x0000000000007941 */ /* 0x000fea0003800000 */
.L_x_1139:
[----:B------:R-:W-:Y:S01]  /*4780*/  ISETP.GE.OR P2, PT, R139, R73, P5 ;  /* 0x000000498b00720c */ /* 0x000fe20002f46670 */
[----:B------:R-:W-:Y:S01]  /*4790*/  @!UPT UIADD3 URZ, URZ, URZ, URZ ;  /* 0x0000003f3f3ff290 */ /* 0x000fe2000fffe03f */
[----:B------:R-:W-:Y:S11]  /*47a0*/  BSSY B0, `(.L_x_1141) ;  /* 0x000007f000007945 */ /* 0x000ff60003800000 */
[----:B------:R-:W-:-:S05]  /*47b0*/  @P2 BRA `(.L_x_1142) ;  /* 0x000007d000002947 */ /* 0x000fca0003800000 */
[----:B------:R-:W-:Y:S01]  /*47c0*/  SEL R0, R70, R69, !P1 ;  /* 0x0000004546007207 */ /* 0x000fe20004800000 */
[----:B-----5:R-:W-:Y:S01]  /*47d0*/  LDS.128 R16, [R126+0x5080] ;  /* 0x005080007e107984 */ /* 0x020fe20000000c00 */
[----:B------:R-:W-:Y:S01]  /*47e0*/  IADD3 R5, P2, R160, R74, RZ ;  /* 0x0000004aa0057210 */ /* 0x000fe20007f5e0ff */
[----:B------:R-:W-:Y:S01]  /*47f0*/  @!P0 HADD2.F32 R13, -RZ, R64.H0_H0 ;  /* 0x20000040ff0d8230 */ /* 0x000fe20000004100 */
[----:B------:R-:W-:Y:S01]  /*4800*/  SHF.R.S32.HI R2, RZ, 0x1f, R0 ;  /* 0x0000001fff027819 */ /* 0x000fe20000011400 */
[----:B------:R-:W-:Y:S01]  /*4810*/  @!P0 HADD2.F32 R42, -RZ, R65.H0_H0 ;  /* 0x20000041ff2a8230 */ /* 0x000fe20000004100 */
[----:B-1----:R-:W-:Y:S01]  /*4820*/  @!P0 SHF.R.U64 R20, R56, 0x10, R57 ;  /* 0x0000001038148819 */ /* 0x002fe20000001239 */
[----:B------:R-:W-:Y:S01]  /*4830*/  IMAD.X R7, R77, 0x1, R129, P2 ;  /* 0x000000014d077824 */ /* 0x000fe200010e0681 */
[----:B------:R-:W-:Y:S02]  /*4840*/  LEA.HI R0, R2, R0, RZ, 0x4 ;  /* 0x0000000002007211 */ /* 0x000fe400078f20ff */
[----:B------:R-:W-:Y:S01]  /*4850*/  IADD3 R8, P3, P2, R90, R5, R107 ;  /* 0x000000055a087210 */ /* 0x000fe20007a7e06b */
[----:B------:R-:W-:Y:S01]  /*4860*/  @!P0 HADD2.F32 R20, -RZ, R20.H0_H0 ;  /* 0x20000014ff148230 */ /* 0x000fe20000004100 */
[----:B------:R-:W-:Y:S02]  /*4870*/  LEA.HI.SX32 R0, R0, R68, 0x1c ;  /* 0x0000004400007211 */ /* 0x000fe400078fe2ff */
[----:B------:R-:W-:Y:S02]  /*4880*/  IADD3.X R10, R89, R7, R114, P3, P2 ;  /* 0x00000007590a7210 */ /* 0x000fe40001fe4472 */
[----:B------:R-:W-:Y:S01]  /*4890*/  @!P0 SHF.R.U64 R14, R26, 0x10, R27 ;  /* 0x000000101a0e8819 */ /* 0x000fe2000000121b */
[----:B------:R-:W-:Y:S01]  /*48a0*/  IMAD.SHL.U32 R3, R0, 0x8, RZ ;  /* 0x0000000800037824 */ /* 0x000fe200078e00ff */
[----:B------:R-:W-:Y:S02]  /*48b0*/  @!P0 SHF.R.U32.HI R44, RZ, 0x10, R59 ;  /* 0x00000010ff2c8819 */ /* 0x000fe4000001163b */
[----:B------:R-:W-:Y:S02]  /*48c0*/  @!P0 SHF.R.U32.HI R23, RZ, 0x10, R57 ;  /* 0x00000010ff178819 */ /* 0x000fe40000011639 */
[----:B------:R-:W-:Y:S01]  /*48d0*/  ISETP.GE.AND P2, PT, R3, c[0x0][0x1d4], PT ;  /* 0x0000750003007a0c */ /* 0x000fe20003f46270 */
[----:B------:R-:W-:Y:S02]  /*48e0*/  @!P0 HADD2.F32 R44, -RZ, R44.H0_H0 ;  /* 0x2000002cff2c8230 */ /* 0x000fe40000004100 */
[----:B------:R-:W-:Y:S10]  /*48f0*/  @!P0 HADD2.F32 R23, -RZ, R23.H0_H0 ;  /* 0x20000017ff178230 */ /* 0x000ff40000004100 */
[--C-:B------:R-:W-:Y:S02]  /*4900*/  @!P2 IADD3 R2, P4, P3, R90, R5, R3.reuse ;  /* 0x000000055a02a210 */ /* 0x100fe40007b9e003 */
[----:B------:R-:W-:Y:S04]  /*4910*/  @!P2 SHF.R.S32.HI R9, RZ, 0x1f, R3 ;  /* 0x0000001fff09a819 */ /* 0x000fe80000011403 */
[----:B------:R-:W-:Y:S02]  /*4920*/  @!P2 IADD3.X R7, R89, R7, R9, P4, P3 ;  /* 0x000000075907a210 */ /* 0x000fe400027e6409 */
[C---:B------:R-:W-:Y:S04]  /*4930*/  LEA R54, P3, R8.reuse, c[0x0][0x1c8], 0x1 ;  /* 0x0000720008367a11 */ /* 0x040fe800078608ff */
[----:B------:R-:W-:Y:S02]  /*4940*/  LEA.HI.X R55, R8, c[0x0][0x1cc], R10, 0x1, P3 ;  /* 0x0000730008377a11 */ /* 0x000fe400018f0c0a */
[C---:B------:R-:W-:Y:S02]  /*4950*/  @!P2 LEA R52, P3, R2.reuse, c[0x0][0x1c8], 0x1 ;  /* 0x000072000234aa11 */ /* 0x040fe400078608ff */
[----:B------:R-:W-:Y:S02]  /*4960*/  @!P0 SHF.R.U32.HI R10, RZ, 0x10, R27 ;  /* 0x00000010ff0a8819 */ /* 0x000fe4000001161b */
[----:B------:R-:W-:Y:S02]  /*4970*/  @!P2 LEA.HI.X R53, R2, c[0x0][0x1cc], R7, 0x1, P3 ;  /* 0x000073000235aa11 */ /* 0x000fe400018f0c07 */
[----:B------:R-:W-:Y:S01]  /*4980*/  SHF.R.S32.HI R2, RZ, 0x1f, R0 ;  /* 0x0000001fff027819 */ /* 0x000fe20000011400 */
[----:B------:R-:W-:Y:S01]  /*4990*/  @!P0 HADD2.F32 R10, -RZ, R10.H0_H0 ;  /* 0x2000000aff0a8230 */ /* 0x000fe20000004100 */
[----:B------:R-:W-:Y:S02]  /*49a0*/  @!P0 SHF.R.U64 R27, R58, 0x10, R59 ;  /* 0x000000103a1b8819 */ /* 0x000fe4000000123b */
[----:B------:R-:W-:Y:S02]  /*49b0*/  LEA.HI R0, R2, R0, RZ, 0x3 ;  /* 0x0000000002007211 */ /* 0x000fe400078f18ff */
[----:B------:R-:W-:Y:S01]  /*49c0*/  LOP3.LUT R2, R116, 0x38, R3, 0xf8, !PT ;  /* 0x0000003874027812 */ /* 0x000fe200078ef803 */
[----:B------:R-:W-:Y:S01]  /*49d0*/  @!P0 HADD2.F32 R3, -RZ, R35.H0_H0 ;  /* 0x20000023ff038230 */ /* 0x000fe20000004100 */
[----:B------:R-:W-:Y:S01]  /*49e0*/  SHF.R.S32.HI R0, RZ, 0x3, R0 ;  /* 0x00000003ff007819 */ /* 0x000fe20000011400 */
[----:B------:R-:W-:Y:S01]  /*49f0*/  @!P0 HADD2.F32 R27, -RZ, R27.H0_H0 ;  /* 0x2000001bff1b8230 */ /* 0x000fe20000004100 */
[----:B------:R-:W-:Y:S02]  /*4a00*/  LOP3.LUT R2, R2, R167, RZ, 0x3c, !PT ;  /* 0x000000a702027212 */ /* 0x000fe400078e3cff */
[----:B------:R-:W-:Y:S01]  /*4a10*/  @!P0 SHF.R.U32.HI R8, RZ, 0x10, R25 ;  /* 0x00000010ff088819 */ /* 0x000fe20000011619 */
[----:B------:R-:W-:Y:S05]  /*4a20*/  IMAD R0, R0, 0xc00, R11 ;  /* 0x00000c0000007824 */ /* 0x000fea00078e020b */
[----:B------:R-:W-:Y:S02]  /*4a30*/  IADD3 R0, R0, R2, RZ ;  /* 0x0000000200007210 */ /* 0x000fe40007ffe0ff */
[----:B------:R-:W-:Y:S01]  /*4a40*/  @!P0 SHF.R.U64 R2, R24, 0x10, R25 ;  /* 0x0000001018028819 */ /* 0x000fe20000001219 */
[----:B------:R-:W-:Y:S02]  /*4a50*/  @!P0 HADD2.F32 R25, -RZ, R65.H1_H1 ;  /* 0x30000041ff198230 */ /* 0x000fe40000004100 */
[----:B------:R-:W-:Y:S02]  /*4a60*/  IMAD.SHL.U32 R0, R0, 0x2, RZ ;  /* 0x0000000200007824 */ /* 0x000fe400078e00ff */
[----:B------:R-:W-:Y:S03]  /*4a70*/  @!P0 HADD2.F32 R2, -RZ, R2.H0_H0 ;  /* 0x20000002ff028230 */ /* 0x000fe60000004100 */
[----:B------:R-:W1:Y:S02]  /*4a80*/  LDS.128 R48, [R0+0x5080] ;  /* 0x0050800000307984 */ /* 0x000e640000000c00 */
[----:B-1----:R-:W-:Y:S01]  /*4a90*/  @!P0 IMAD.MOV.U32 R5, RZ, RZ, R48 ;  /* 0x000000ffff058224 */ /* 0x002fe200078e0030 */
[----:B------:R-:W-:Y:S04]  /*4aa0*/  @!P0 MOV R0, R16 ;  /* 0x0000001000008202 */ /* 0x000fe80000000f00 */
[--C-:B------:R-:W-:Y:S02]  /*4ab0*/  @!P0 HADD2.F32 R9, -RZ, R5.reuse.H0_H0 ;  /* 0x20000005ff098230 */ /* 0x100fe40000004100 */
[--C-:B------:R-:W-:Y:S02]  /*4ac0*/  @!P0 HADD2.F32 R7, -RZ, R0.reuse.H0_H0 ;  /* 0x20000000ff078230 */ /* 0x100fe40000004100 */
[----:B------:R-:W-:Y:S01]  /*4ad0*/  @!P0 HADD2.F32 R15, -RZ, R5.H1_H1 ;  /* 0x30000005ff0f8230 */ /* 0x000fe20000004100 */
[-C--:B------:R-:W-:Y:S01]  /*4ae0*/  @!P0 FMUL.FTZ R21, R9, R3.reuse ;  /* 0x0000000309158220 */ /* 0x080fe20000410000 */
[----:B------:R-:W-:Y:S01]  /*4af0*/  @!P0 HADD2.F32 R5, -RZ, R0.H1_H1 ;  /* 0x30000000ff058230 */ /* 0x000fe20000004100 */
[----:B------:R-:W-:Y:S02]  /*4b00*/  @!P0 FMUL.FTZ R0, R7, R3 ;  /* 0x0000000307008220 */ /* 0x000fe40000410000 */
[-C--:B------:R-:W-:Y:S02]  /*4b10*/  @!P0 FMUL.FTZ R3, R15, R2.reuse ;  /* 0x000000020f038220 */ /* 0x080fe40000410000 */
[-C--:B------:R-:W-:Y:S02]  /*4b20*/  @!P0 FFMA.FTZ R0, R9, R13.reuse, R0 ;  /* 0x0000000d09008223 */ /* 0x080fe40000010000 */
[----:B------:R-:W-:Y:S01]  /*4b30*/  @!P0 FFMA.FTZ R59, R7, R13, -R21 ;  /* 0x0000000d073b8223 */ /* 0x000fe20000010815 */
[----:B------:R-:W-:Y:S01]  /*4b40*/  @!P0 MOV R13, R49 ;  /* 0x00000031000d8202 */ /* 0x000fe20000000f00 */
[C---:B------:R-:W-:Y:S01]  /*4b50*/  @!P0 FMUL.FTZ R2, R5.reuse, R2 ;  /* 0x0000000205028220 */ /* 0x040fe20000410000 */
[----:B------:R-:W-:Y:S01]  /*4b60*/  @!P0 HADD2.F32 R7, -RZ, R8.H0_H0 ;  /* 0x20000008ff078230 */ /* 0x000fe20000004100 */
[-C--:B------:R-:W-:Y:S01]  /*4b70*/  @!P0 FFMA.FTZ R58, R5, R20.reuse, -R3 ;  /* 0x00000014053a8223 */ /* 0x080fe20000010803 */
[----:B------:R-:W-:Y:S01]  /*4b80*/  @!P0 HADD2.F32 R3, -RZ, R35.H1_H1 ;  /* 0x30000023ff038230 */ /* 0x000fe20000004100 */
[----:B------:R-:W-:Y:S01]  /*4b90*/  @!P0 IMAD.MOV.U32 R5, RZ, RZ, R17 ;  /* 0x000000ffff058224 */ /* 0x000fe200078e0011 */
[--C-:B------:R-:W-:Y:S01]  /*4ba0*/  @!P0 HADD2.F32 R22, -RZ, R13.reuse.H1_H1 ;  /* 0x3000000dff168230 */ /* 0x100fe20000004100 */
[----:B------:R-:W-:Y:S01]  /*4bb0*/  @!P0 FFMA.FTZ R2, R15, R20, R2 ;  /* 0x000000140f028223 */ /* 0x000fe20000010002 */
[----:B------:R-:W-:Y:S02]  /*4bc0*/  @!P0 HADD2.F32 R20, -RZ, R13.H0_H0 ;  /* 0x2000000dff148230 */ /* 0x000fe40000004100 */
[--C-:B------:R-:W-:Y:S01]  /*4bd0*/  @!P0 HADD2.F32 R9, -RZ, R5.reuse.H0_H0 ;  /* 0x20000005ff098230 */ /* 0x100fe20000004100 */
[----:B------:R-:W-:Y:S01]  /*4be0*/  @!P0 FMUL.FTZ R13, R22, R7 ;  /* 0x00000007160d8220 */ /* 0x000fe20000410000 */
[----:B------:R-:W-:Y:S01]  /*4bf0*/  @!P0 HADD2.F32 R21, -RZ, R64.H1_H1 ;  /* 0x30000040ff158230 */ /* 0x000fe20000004100 */
[----:B------:R-:W-:Y:S01]  /*4c00*/  @!P0 F2FP.PACK_AB R0, R2, R0 ;  /* 0x000000000200823e */ /* 0x000fe200000000ff */
[----:B------:R-:W-:Y:S01]  /*4c10*/  @!P0 HADD2.F32 R8, -RZ, R5.H1_H1 ;  /* 0x30000005ff088230 */ /* 0x000fe20000004100 */
[-C--:B------:R-:W-:Y:S02]  /*4c20*/  @!P0 FMUL.FTZ R5, R20, R3.reuse ;  /* 0x0000000314058220 */ /* 0x080fe40000410000 */
[C---:B------:R-:W-:Y:S01]  /*4c30*/  @!P0 FMUL.FTZ R3, R9.reuse, R3 ;  /* 0x0000000309038220 */ /* 0x040fe20000410000 */
[----:B------:R-:W-:Y:S01]  /*4c40*/  @!P0 MOV R48, R0 ;  /* 0x0000000000308202 */ /* 0x000fe20000000f00 */
[----:B------:R-:W-:Y:S01]  /*4c50*/  @!P0 FFMA.FTZ R57, R9, R21, -R5 ;  /* 0x0000001509398223 */ /* 0x000fe20000010805 */
[----:B------:R-:W-:Y:S01]  /*4c60*/  @!P0 MOV R9, R51 ;  /* 0x0000003300098202 */ /* 0x000fe20000000f00 */
[C---:B------:R-:W-:Y:S01]  /*4c70*/  @!P0 FMUL.FTZ R5, R8.reuse, R7 ;  /* 0x0000000708058220 */ /* 0x040fe20000410000 */
[----:B------:R-:W-:Y:S01]  /*4c80*/  @!P0 HADD2.F32 R7, -RZ, R36.H0_H0 ;  /* 0x20000024ff078230 */ /* 0x000fe20000004100 */
[----:B------:R-:W-:Y:S02]  /*4c90*/  @!P0 FFMA.FTZ R56, R8, R23, -R13 ;  /* 0x0000001708388223 */ /* 0x000fe4000001080d */
[----:B------:R-:W-:Y:S01]  /*4ca0*/  @!P0 IMAD.MOV.U32 R8, RZ, RZ, R19 ;  /* 0x000000ffff088224 */ /* 0x000fe200078e0013 */
[--C-:B------:R-:W-:Y:S01]  /*4cb0*/  @!P0 HADD2.F32 R35, -RZ, R9.reuse.H0_H0 ;  /* 0x20000009ff238230 */ /* 0x100fe20000004100 */
[----:B------:R-:W-:Y:S01]  /*4cc0*/  @!P0 FFMA.FTZ R3, R20, R21, R3 ;  /* 0x0000001514038223 */ /* 0x000fe20000010003 */
[----:B------:R-:W-:Y:S01]  /*4cd0*/  @!P0 HADD2.F32 R43, -RZ, R9.H1_H1 ;  /* 0x30000009ff2b8230 */ /* 0x000fe20000004100 */
[----:B------:R-:W-:Y:S01]  /*4ce0*/  @!P0 FFMA.FTZ R5, R22, R23, R5 ;  /* 0x0000001716058223 */ /* 0x000fe20000010005 */
[--C-:B------:R-:W-:Y:S01]  /*4cf0*/  @!P0 HADD2.F32 R13, -RZ, R8.reuse.H0_H0 ;  /* 0x20000008ff0d8230 */ /* 0x100fe20000004100 */
[----:B------:R-:W-:Y:S01]  /*4d00*/  @!P0 FMUL.FTZ R15, R35, R7 ;  /* 0x00000007230f8220 */ /* 0x000fe20000410000 */
[----:B------:R-:W-:Y:S02]  /*4d10*/  @!P0 HADD2.F32 R8, -RZ, R8.H1_H1 ;  /* 0x30000008ff088230 */ /* 0x000fe40000004100 */
[----:B------:R-:W-:Y:S01]  /*4d20*/  @!P0 F2FP.PACK_AB R3, R5, R3 ;  /* 0x000000030503823e */ /* 0x000fe200000000ff */
[----:B------:R-:W-:Y:S02]  /*4d30*/  @!P0 FMUL.FTZ R9, R13, R7 ;  /* 0x000000070d098220 */ /* 0x000fe40000410000 */
[----:B------:R-:W-:Y:S02]  /*4d40*/  @!P0 FMUL.FTZ R7, R43, R10 ;  /* 0x0000000a2b078220 */ /* 0x000fe40000410000 */
[----:B------:R-:W-:Y:S01]  /*4d50*/  @!P0 FFMA.FTZ R47, R13, R42, -R15 ;  /* 0x0000002a0d2f8223 */ /* 0x000fe2000001080f */
[----:B------:R-:W-:Y:S01]  /*4d60*/  @!P0 MOV R15, R50 ;  /* 0x00000032000f8202 */ /* 0x000fe20000000f00 */
[C---:B------:R-:W-:Y:S01]  /*4d70*/  @!P0 FMUL.FTZ R10, R8.reuse, R10 ;  /* 0x0000000a080a8220 */ /* 0x040fe20000410000 */
[----:B------:R-:W-:Y:S01]  /*4d80*/  @!P0 HADD2.F32 R13, -RZ, R14.H0_H0 ;  /* 0x2000000eff0d8230 */ /* 0x000fe20000004100 */
[----:B------:R-:W-:Y:S01]  /*4d90*/  @!P0 FFMA.FTZ R46, R8, R44, -R7 ;  /* 0x0000002c082e8223 */ /* 0x000fe20000010807 */
[----:B------:R-:W-:Y:S01]  /*4da0*/  @!P0 HADD2.F32 R7, -RZ, R36.H1_H1 ;  /* 0x30000024ff078230 */ /* 0x000fe20000004100 */
[----:B------:R-:W-:Y:S01]  /*4db0*/  @!P0 IMAD.MOV.U32 R8, RZ, RZ, R18 ;  /* 0x000000ffff088224 */ /* 0x000fe200078e0012 */
[--C-:B------:R-:W-:Y:S01]  /*4dc0*/  @!P0 HADD2.F32 R24, -RZ, R15.reuse.H0_H0 ;  /* 0x2000000fff188230 */ /* 0x100fe20000004100 */
[----:B------:R-:W-:Y:S01]  /*4dd0*/  @!P0 IMAD.MOV.U32 R49, RZ, RZ, R3 ;  /* 0x000000ffff318224 */ /* 0x000fe200078e0003 */
[----:B------:R-:W-:Y:S01]  /*4de0*/  @!P0 HADD2.F32 R26, -RZ, R15.H1_H1 ;  /* 0x3000000fff1a8230 */ /* 0x000fe20000004100 */
[----:B------:R-:W-:Y:S01]  /*4df0*/  @!P0 F2FP.PACK_AB R20, R46, R47 ;  /* 0x0000002f2e14823e */ /* 0x000fe200000000ff */
[--C-:B------:R-:W-:Y:S02]  /*4e00*/  @!P0 HADD2.F32 R15, -RZ, R8.reuse.H0_H0 ;  /* 0x20000008ff0f8230 */ /* 0x100fe40000004100 */
[----:B------:R-:W-:Y:S01]  /*4e10*/  @!P0 HADD2.F32 R14, -RZ, R8.H1_H1 ;  /* 0x30000008ff0e8230 */ /* 0x000fe20000004100 */
[----:B------:R-:W-:Y:S02]  /*4e20*/  @!P0 FMUL.FTZ R8, R24, R7 ;  /* 0x0000000718088220 */ /* 0x000fe40000410000 */
[----:B------:R-:W-:Y:S02]  /*4e30*/  @!P0 FMUL.FTZ R36, R26, R13 ;  /* 0x0000000d1a248220 */ /* 0x000fe40000410000 */
[C---:B------:R-:W-:Y:S02]  /*4e40*/  @!P0 FMUL.FTZ R7, R15.reuse, R7 ;  /* 0x000000070f078220 */ /* 0x040fe40000410000 */
[----:B------:R-:W-:Y:S02]  /*4e50*/  @!P0 FFMA.FTZ R45, R15, R25, -R8 ;  /* 0x000000190f2d8223 */ /* 0x000fe40000010808 */
[----:B------:R-:W-:Y:S01]  /*4e60*/  @!P0 FMUL.FTZ R8, R14, R13 ;  /* 0x0000000d0e088220 */ /* 0x000fe20000410000 */
[----:B------:R-:W-:Y:S01]  /*4e70*/  @!P0 F2FP.PACK_AB R13, R58, R59 ;  /* 0x0000003b3a0d823e */ /* 0x000fe200000000ff */
[----:B------:R-:W-:Y:S01]  /*4e80*/  @!P0 FFMA.FTZ R15, R14, R27, -R36 ;  /* 0x0000001b0e0f8223 */ /* 0x000fe20000010824 */
[----:B------:R-:W-:Y:S01]  /*4e90*/  @!P0 F2FP.PACK_AB R14, R56, R57 ;  /* 0x00000039380e823e */ /* 0x000fe200000000ff */
[----:B------:R-:W-:Y:S01]  /*4ea0*/  @!P0 FFMA.FTZ R7, R24, R25, R7 ;  /* 0x0000001918078223 */ /* 0x000fe20000010007 */
[----:B------:R-:W-:Y:S01]  /*4eb0*/  @!P0 MOV R16, R13 ;  /* 0x0000000d00108202 */ /* 0x000fe20000000f00 */
[----:B------:R-:W-:Y:S01]  /*4ec0*/  @!P0 FFMA.FTZ R8, R26, R27, R8 ;  /* 0x0000001b1a088223 */ /* 0x000fe20000010008 */
[----:B------:R-:W-:Y:S01]  /*4ed0*/  @!P0 F2FP.PACK_AB R15, R15, R45 ;  /* 0x0000002d0f0f823e */ /* 0x000fe200000000ff */
[----:B------:R-:W-:Y:S02]  /*4ee0*/  @!P0 FFMA.FTZ R9, R35, R42, R9 ;  /* 0x0000002a23098223 */ /* 0x000fe40000010009 */
[----:B------:R-:W-:Y:S01]  /*4ef0*/  @!P0 FFMA.FTZ R10, R43, R44, R10 ;  /* 0x0000002c2b0a8223 */ /* 0x000fe2000001000a */
[----:B------:R-:W-:Y:S01]  /*4f00*/  @!P0 MOV R18, R15 ;  /* 0x0000000f00128202 */ /* 0x000fe20000000f00 */
[----:B------:R-:W-:Y:S01]  /*4f10*/  @!P0 IMAD.MOV.U32 R17, RZ, RZ, R14 ;  /* 0x000000ffff118224 */ /* 0x000fe200078e000e */
[----:B------:R-:W-:Y:S01]  /*4f20*/  @!P0 F2FP.PACK_AB R7, R8, R7 ;  /* 0x000000070807823e */ /* 0x000fe200000000ff */
[----:B------:R-:W-:Y:S01]  /*4f30*/  @!P0 IMAD.MOV.U32 R19, RZ, RZ, R20 ;  /* 0x000000ffff138224 */ /* 0x000fe200078e0014 */
[----:B------:R-:W-:Y:S02]  /*4f40*/  @!P0 F2FP.PACK_AB R9, R10, R9 ;  /* 0x000000090a09823e */ /* 0x000fe400000000ff */
[----:B------:R-:W-:Y:S02]  /*4f50*/  @!P0 MOV R50, R7 ;  /* 0x0000000700328202 */ /* 0x000fe40000000f00 */
[----:B------:R1:W-:Y:S01]  /*4f60*/  STG.E.128 [R54.64], R16 ;  /* 0x0000001036007986 */ /* 0x0003e2000c101d06 */
[----:B------:R-:W-:Y:S07]  /*4f70*/  @!P0 IMAD.MOV.U32 R51, RZ, RZ, R9 ;  /* 0x000000ffff338224 */ /* 0x000fee00078e0009 */
[----:B------:R1:W-:Y:S02]  /*4f80*/  @!P2 STG.E.128 [R52.64], R48 ;  /* 0x000000303400a986 */ /* 0x0003e4000c101d06 */
.L_x_1142:
[----:B------:R-:W-:Y:S05]  /*4f90*/  BSYNC B0 ;  /* 0x0000000000007941 */ /* 0x000fea0003800000 */
.L_x_1141:
[----:B------:R-:W-:Y:S05]  /*4fa0*/  IADD3 R74, P2, R158, R74, RZ ;  /* 0x0000004a9e4a7210 */ /* 0x000fea0007f5e0ff */
[----:B------:R-:W-:Y:S01]  /*4fb0*/  IMAD.X R64, R77, 0x1, R128, P2 ;  /* 0x000000014d407824 */ /* 0x000fe200010e0680 */
[----:B------:R-:W-:Y:S11]  /*4fc0*/  ISETP.GE.OR P2, PT, R138, R73, P5 ;  /* 0x000000498a00720c */ /* 0x000ff60002f46670 */
[----:B------:R-:W-:Y:S02]  /*4fd0*/  @!UPT UIADD3 URZ, URZ, URZ, URZ ;  /* 0x0000003f3f3ff290 */ /* 0x000fe4000fffe03f */
[----:B------:R-:W-:-:S05]  /*4fe0*/  @P2 BRA `(.L_x_1136) ;  /* 0x000009e000002947 */ /* 0x000fca0003800000 */
[----:B------:R-:W-:Y:S01]  /*4ff0*/  SEL R0, R70, R69, !P1 ;  /* 0x0000004546007207 */ /* 0x000fe20004800000 */
[----:B-1---5:R-:W1:Y:S01]  /*5000*/  LDS.128 R16, [R125+0x5080] ;  /* 0x005080007d107984 */ /* 0x022e620000000c00 */
[----:B------:R-:W-:Y:S01]  /*5010*/  IADD3 R7, P3, P2, R90, R74, R107 ;  /* 0x0000004a5a077210 */ /* 0x000fe20007a7e06b */
[----:B------:R-:W-:Y:S01]  /*5020*/  @!P0 HADD2.F32 R3, -RZ, R37.H0_H0 ;  /* 0x20000025ff038230 */ /* 0x000fe20000004100 */
[----:B------:R-:W-:Y:S01]  /*5030*/  SHF.R.S32.HI R2, RZ, 0x1f, R0 ;  /* 0x0000001fff027819 */ /* 0x000fe20000011400 */
[--C-:B------:R-:W-:Y:S01]  /*5040*/  @!P0 HADD2.F32 R27, -RZ, R66.reuse.H0_H0 ;  /* 0x20000042ff1b8230 */ /* 0x100fe20000004100 */
[----:B------:R-:W-:Y:S01]  /*5050*/  IADD3.X R8, R89, R64, R114, P3, P2 ;  /* 0x0000004059087210 */ /* 0x000fe20001fe4472 */
[----:B------:R-:W-:Y:S01]  /*5060*/  @!P0 HADD2.F32 R23, -RZ, R66.H1_H1 ;  /* 0x30000042ff178230 */ /* 0x000fe20000004100 */
[----:B------:R-:W-:Y:S01]  /*5070*/  LEA.HI R0, R2, R0, RZ, 0x4 ;  /* 0x0000000002007211 */ /* 0x000fe200078f20ff */
[----:B------:R-:W-:Y:S01]  /*5080*/  @!P0 HADD2.F32 R14, -RZ, R40.H0_H0 ;  /* 0x20000028ff0e8230 */ /* 0x000fe20000004100 */
[C---:B------:R-:W-:Y:S02]  /*5090*/  LEA R56, P2, R7.reuse, c[0x0][0x1c8], 0x1 ;  /* 0x0000720007387a11 */ /* 0x040fe400078408ff */
[----:B------:R-:W-:Y:S02]  /*50a0*/  LEA.HI.SX32 R0, R0, R68, 0x1c ;  /* 0x0000004400007211 */ /* 0x000fe400078fe2ff */
[----:B------:R-:W-:Y:S02]  /*50b0*/  LEA.HI.X R57, R7, c[0x0][0x1cc], R8, 0x1, P2 ;  /* 0x0000730007397a11 */ /* 0x000fe400010f0c08 */
[----:B------:R-:W-:Y:S02]  /*50c0*/  SHF.R.S32.HI R2, RZ, 0x1f, R0 ;  /* 0x0000001fff027819 */ /* 0x000fe40000011400 */
[----:B------:R-:W-:Y:S02]  /*50d0*/  SHF.L.U32 R52, R0, 0x3, RZ ;  /* 0x0000000300347819 */ /* 0x000fe400000006ff */
[----:B------:R-:W-:Y:S02]  /*50e0*/  LEA.HI R2, R2, R0, RZ, 0x3 ;  /* 0x0000000002027211 */ /* 0x000fe400078f18ff */
[----:B------:R-:W-:Y:S02]  /*50f0*/  @!P0 SHF.R.U64 R10, R60, 0x10, R61 ;  /* 0x000000103c0a8819 */ /* 0x000fe4000000123d */
[----:B------:R-:W-:Y:S02]  /*5100*/  SHF.R.S32.HI R0, RZ, 0x3, R2 ;  /* 0x00000003ff007819 */ /* 0x000fe40000011402 */
[----:B------:R-:W-:Y:S01]  /*5110*/  LOP3.LUT R2, R115, 0x38, R52, 0xf8, !PT ;  /* 0x0000003873027812 */ /* 0x000fe200078ef834 */
[----:B------:R-:W-:Y:S01]  /*5120*/  @!P0 HADD2.F32 R25, -RZ, R10.H0_H0 ;  /* 0x2000000aff198230 */ /* 0x000fe20000004100 */
[--C-:B------:R-:W-:Y:S01]  /*5130*/  @!P0 SHF.R.U64 R5, R28, 0x10, R29.reuse ;  /* 0x000000101c058819 */ /* 0x100fe2000000121d */
[----:B------:R-:W-:Y:S01]  /*5140*/  IMAD R0, R0, 0xc00, R12 ;  /* 0x00000c0000007824 */ /* 0x000fe200078e020c */
[----:B------:R-:W-:Y:S02]  /*5150*/  LOP3.LUT R2, R2, R166, RZ, 0x3c, !PT ;  /* 0x000000a602027212 */ /* 0x000fe400078e3cff */
[----:B------:R-:W-:Y:S01]  /*5160*/  @!P0 SHF.R.U32.HI R13, RZ, 0x10, R29 ;  /* 0x00000010ff0d8819 */ /* 0x000fe2000001161d */
[----:B------:R-:W-:Y:S01]  /*5170*/  @!P0 HADD2.F32 R5, -RZ, R5.H0_H0 ;  /* 0x20000005ff058230 */ /* 0x000fe20000004100 */
[--C-:B------:R-:W-:Y:S01]  /*5180*/  @!P0 SHF.R.U32.HI R15, RZ, 0x10, R31.reuse ;  /* 0x00000010ff0f8819 */ /* 0x100fe2000001161f */
[----:B------:R-:W-:Y:S01]  /*5190*/  IMAD.IADD R0, R0, 0x1, R2 ;  /* 0x0000000100007824 */ /* 0x000fe200078e0202 */
[----:B------:R-:W-:Y:S01]  /*51a0*/  @!P0 SHF.R.U64 R20, R30, 0x10, R31 ;  /* 0x000000101e148819 */ /* 0x000fe2000000121f */
[----:B------:R-:W-:Y:S01]  /*51b0*/  @!P0 HADD2.F32 R31, -RZ, R67.H1_H1 ;  /* 0x30000043ff1f8230 */ /* 0x000fe20000004100 */
[----:B------:R-:W-:Y:S01]  /*51c0*/  @!P0 SHF.R.U32.HI R29, RZ, 0x10, R61 ;  /* 0x00000010ff1d8819 */ /* 0x000fe2000001163d */
[----:B------:R-:W-:Y:S01]  /*51d0*/  @!P0 HADD2.F32 R21, -RZ, R15.H0_H0 ;  /* 0x2000000fff158230 */ /* 0x000fe20000004100 */
[----:B------:R-:W-:Y:S02]  /*51e0*/  SHF.L.U32 R44, R0, 0x1, RZ ;  /* 0x00000001002c7819 */ /* 0x000fe400000006ff */
[----:B-1----:R-:W-:Y:S01]  /*51f0*/  @!P0 MOV R9, R17 ;  /* 0x0000001100098202 */ /* 0x002fe20000000f00 */
[----:B------:R-:W-:Y:S01]  /*5200*/  @!P0 HADD2.F32 R29, -RZ, R29.H0_H0 ;  /* 0x2000001dff1d8230 */ /* 0x000fe20000004100 */
[--C-:B------:R-:W-:Y:S02]  /*5210*/  @!P0 SHF.R.U32.HI R43, RZ, 0x10, R63.reuse ;  /* 0x00000010ff2b8819 */ /* 0x100fe4000001163f */
[----:B------:R-:W1:Y:S01]  /*5220*/  LDS.128 R44, [R44+0x5080] ;  /* 0x005080002c2c7984 */ /* 0x000e620000000c00 */
[----:B------:R-:W-:Y:S01]  /*5230*/  @!P0 HADD2.F32 R0, -RZ, R9.H0_H0 ;  /* 0x20000009ff008230 */ /* 0x000fe20000004100 */
[----:B------:R-:W-:Y:S01]  /*5240*/  @!P0 SHF.R.U64 R36, R62, 0x10, R63 ;  /* 0x000000103e248819 */ /* 0x000fe2000000123f */
[----:B------:R-:W-:Y:S01]  /*5250*/  @!P0 HADD2.F32 R43, -RZ, R43.H0_H0 ;  /* 0x2000002bff2b8230 */ /* 0x000fe20000004100 */
[----:B------:R-:W-:Y:S01]  /*5260*/  ISETP.GE.AND P2, PT, R52, c[0x0][0x1d4], PT ;  /* 0x0000750034007a0c */ /* 0x000fe20003f46270 */
[----:B------:R-:W-:Y:S02]  /*5270*/  @!P0 HADD2.F32 R9, -RZ, R9.H1_H1 ;  /* 0x30000009ff098230 */ /* 0x000fe40000004100 */
[----:B------:R-:W-:Y:S01]  /*5280*/  @!P0 HADD2.F32 R36, -RZ, R36.H0_H0 ;  /* 0x20000024ff248230 */ /* 0x000fe20000004100 */
[----:B-1----:R-:W-:Y:S01]  /*5290*/  @!P0 IMAD.MOV.U32 R28, RZ, RZ, R45 ;  /* 0x000000ffff1c8224 */ /* 0x002fe200078e002d */
[----:B------:R-:W-:Y:S01]  /*52a0*/  @!P0 MOV R35, R46 ;  /* 0x0000002e00238202 */ /* 0x000fe20000000f00 */
[----:B------:R-:W-:Y:S02]  /*52b0*/  @!P0 IMAD.MOV.U32 R7, RZ, RZ, R44 ;  /* 0x000000ffff078224 */ /* 0x000fe400078e002c */
[----:B------:R-:W-:Y:S01]  /*52c0*/  @!P0 IMAD.MOV.U32 R30, RZ, RZ, R47 ;  /* 0x000000ffff1e8224 */ /* 0x000fe200078e002f */
[--C-:B------:R-:W-:Y:S02]  /*52d0*/  @!P0 HADD2.F32 R26, -RZ, R28.reuse.H0_H0 ;  /* 0x2000001cff1a8230 */ /* 0x100fe40000004100 */
[--C-:B------:R-:W-:Y:S02]  /*52e0*/  @!P0 HADD2.F32 R22, -RZ, R7.reuse.H0_H0 ;  /* 0x20000007ff168230 */ /* 0x100fe40000004100 */
[----:B------:R-:W-:Y:S01]  /*52f0*/  @!P0 HADD2.F32 R24, -RZ, R7.H1_H1 ;  /* 0x30000007ff188230 */ /* 0x000fe20000004100 */
[-C--:B------:R-:W-:Y:S01]  /*5300*/  @!P0 FMUL.FTZ R2, R26, R3.reuse ;  /* 0x000000031a028220 */ /* 0x080fe20000410000 */
[----:B------:R-:W-:Y:S01]  /*5310*/  @!P0 HADD2.F32 R28, -RZ, R28.H1_H1 ;  /* 0x3000001cff1c8230 */ /* 0x000fe20000004100 */
[C---:B------:R-:W-:Y:S01]  /*5320*/  @!P0 FMUL.FTZ R3, R0.reuse, R3 ;  /* 0x0000000300038220 */ /* 0x040fe20000410000 */
[--C-:B------:R-:W-:Y:S01]  /*5330*/  @!P0 HADD2.F32 R42, -RZ, R30.reuse.H1_H1 ;  /* 0x3000001eff2a8230 */ /* 0x100fe20000004100 */
[----:B------:R-:W-:Y:S01]  /*5340*/  @!P0 FFMA.FTZ R60, R0, R27, -R2 ;  /* 0x0000001b003c8223 */ /* 0x000fe20000010802 */
[----:B------:R-:W-:Y:S01]  /*5350*/  @!P0 MOV R2, R16 ;  /* 0x0000001000028202 */ /* 0x000fe20000000f00 */
[----:B------:R-:W-:Y:S01]  /*5360*/  @!P0 FMUL.FTZ R10, R24, R5 ;  /* 0x00000005180a8220 */ /* 0x000fe20000410000 */
[----:B------:R-:W-:Y:S01]  /*5370*/  @!P0 HADD2.F32 R0, -RZ, R37.H1_H1 ;  /* 0x30000025ff008230 */ /* 0x000fe20000004100 */
[----:B------:R-:W-:Y:S01]  /*5380*/  @!P0 FMUL.FTZ R48, R42, R21 ;  /* 0x000000152a308220 */ /* 0x000fe20000410000 */
[----:B------:R-:W-:Y:S02]  /*5390*/  @!P0 HADD2.F32 R37, -RZ, R30.H0_H0 ;  /* 0x2000001eff258230 */ /* 0x000fe40000004100 */
[--C-:B------:R-:W-:Y:S02]  /*53a0*/  @!P0 HADD2.F32 R8, -RZ, R2.reuse.H0_H0 ;  /* 0x20000002ff088230 */ /* 0x100fe40000004100 */
[----:B------:R-:W-:Y:S01]  /*53b0*/  @!P0 HADD2.F32 R7, -RZ, R2.H1_H1 ;  /* 0x30000002ff078230 */ /* 0x000fe20000004100 */
[-C--:B------:R-:W-:Y:S01]  /*53c0*/  @!P0 FMUL.FTZ R2, R22, R0.reuse ;  /* 0x0000000016028220 */ /* 0x080fe20000410000 */
[--C-:B------:R-:W-:Y:S01]  /*53d0*/  @!P0 HADD2.F32 R30, -RZ, R35.reuse.H0_H0 ;  /* 0x20000023ff1e8230 */ /* 0x100fe20000004100 */
[C---:B------:R-:W-:Y:S01]  /*53e0*/  @!P0 FMUL.FTZ R0, R8.reuse, R0 ;  /* 0x0000000008008220 */ /* 0x040fe20000410000 */
[----:B------:R-:W-:Y:S01]  /*53f0*/  @!P0 HADD2.F32 R35, -RZ, R35.H1_H1 ;  /* 0x30000023ff238230 */ /* 0x000fe20000004100 */
[----:B------:R-:W-:Y:S01]  /*5400*/  @!P0 FFMA.FTZ R59, R8, R23, -R2 ;  /* 0x00000017083b8223 */ /* 0x000fe20000010802 */
[----:B------:R-:W-:Y:S01]  /*5410*/  @!P0 MOV R8, R18 ;  /* 0x0000001200088202 */ /* 0x000fe20000000f00 */
[C---:B------:R-:W-:Y:S01]  /*5420*/  @!P0 FMUL.FTZ R2, R7.reuse, R5 ;  /* 0x0000000507028220 */ /* 0x040fe20000410000 */
[----:B------:R-:W-:Y:S01]  /*5430*/  @!P0 HADD2.F32 R5, -RZ, R13.H0_H0 ;  /* 0x2000000dff058230 */ /* 0x000fe20000004100 */
        /* <DEDUP_REMOVED lines=8> */
[----:B------:R-:W-:Y:S01]  /*54c0*/  @!P0 FMUL.FTZ R51, R30, R10 ;  /* 0x0000000a1e338220 */ /* 0x000fe20000410000 */
[----:B------:R-:W-:Y:S01]  /*54d0*/  @!P0 HADD2.F32 R15, -RZ, R7.H1_H1 ;  /* 0x30000007ff0f8230 */ /* 0x000fe20000004100 */
[----:B------:R-:W-:Y:S01]  /*54e0*/  @!P0 FMUL.FTZ R50, R35, R13 ;  /* 0x0000000d23328220 */ /* 0x000fe20000410000 */
[--C-:B------:R-:W-:Y:S01]  /*54f0*/  @!P0 HADD2.F32 R7, -RZ, R8.reuse.H0_H0 ;  /* 0x20000008ff078230 */ /* 0x100fe20000004100 */
[----:B------:R-:W-:Y:S01]  /*5500*/  @!P0 FFMA.FTZ R55, R9, R29, -R53 ;  /* 0x0000001d09378223 */ /* 0x000fe20000010835 */
[----:B------:R-:W-:Y:S01]  /*5510*/  @!P0 HADD2.F32 R8, -RZ, R8.H1_H1 ;  /* 0x30000008ff088230 */ /* 0x000fe20000004100 */
[----:B------:R-:W-:Y:S02]  /*5520*/  @!P0 FFMA.FTZ R49, R20, R40, -R49 ;  /* 0x0000002814318223 */ /* 0x000fe40000010831 */
[----:B------:R-:W-:Y:S02]  /*5530*/  @!P0 FFMA.FTZ R48, R15, R43, -R48 ;  /* 0x0000002b0f308223 */ /* 0x000fe40000010830 */
[----:B------:R-:W-:Y:S01]  /*5540*/  @!P0 FFMA.FTZ R54, R7, R31, -R51 ;  /* 0x0000001f07368223 */ /* 0x000fe20000010833 */
[----:B------:R-:W-:Y:S01]  /*5550*/  @!P0 F2FP.PACK_AB R51, R55, R60 ;  /* 0x0000003c3733823e */ /* 0x000fe200000000ff */
[----:B------:R-:W-:Y:S01]  /*5560*/  @!P0 FFMA.FTZ R53, R8, R36, -R50 ;  /* 0x0000002408358223 */ /* 0x000fe20000010832 */
[----:B------:R-:W-:Y:S01]  /*5570*/  @!P0 F2FP.PACK_AB R50, R58, R59 ;  /* 0x0000003b3a32823e */ /* 0x000fe200000000ff */
[----:B------:R-:W-:Y:S01]  /*5580*/  @!P0 FFMA.FTZ R0, R22, R23, R0 ;  /* 0x0000001716008223 */ /* 0x000fe20000010000 */
[----:B------:R-:W-:Y:S01]  /*5590*/  @!P0 F2FP.PACK_AB R49, R48, R49 ;  /* 0x000000313031823e */ /* 0x000fe200000000ff */
[----:B------:R-:W-:Y:S01]  /*55a0*/  @!P0 FMUL.FTZ R5, R9, R5 ;  /* 0x0000000509058220 */ /* 0x000fe20000410000 */
[----:B------:R-:W-:Y:S01]  /*55b0*/  @!P0 F2FP.PACK_AB R48, R53, R54 ;  /* 0x000000363530823e */ /* 0x000fe200000000ff */
[----:B------:R-:W-:Y:S01]  /*55c0*/  @!P0 IMAD.MOV.U32 R16, RZ, RZ, R50 ;  /* 0x000000ffff108224 */ /* 0x000fe200078e0032 */
[----:B------:R-:W-:Y:S01]  /*55d0*/  @!P0 MOV R17, R51 ;  /* 0x0000003300118202 */ /* 0x000fe20000000f00 */
[----:B------:R-:W-:Y:S01]  /*55e0*/  @!P0 FFMA.FTZ R2, R24, R25, R2 ;  /* 0x0000001918028223 */ /* 0x000fe20000010002 */
[----:B------:R-:W-:Y:S01]  /*55f0*/  @!P0 MOV R19, R49 ;  /* 0x0000003100138202 */ /* 0x000fe20000000f00 */
[----:B------:R-:W-:Y:S02]  /*5600*/  @!P0 IMAD.MOV.U32 R18, RZ, RZ, R48 ;  /* 0x000000ffff128224 */ /* 0x000fe400078e0030 */
[----:B------:R-:W-:Y:S01]  /*5610*/  @!P0 FMUL.FTZ R7, R7, R10 ;  /* 0x0000000a07078220 */ /* 0x000fe20000410000 */
[----:B------:R-:W-:Y:S01]  /*5620*/  @!P0 F2FP.PACK_AB R0, R2, R0 ;  /* 0x000000000200823e */ /* 0x000fe200000000ff */
[----:B------:R-:W-:Y:S01]  /*5630*/  @!P0 FFMA.FTZ R3, R26, R27, R3 ;  /* 0x0000001b1a038223 */ /* 0x000fe20000010003 */
[----:B------:R1:W-:Y:S01]  /*5640*/  STG.E.128 [R56.64], R16 ;  /* 0x0000001038007986 */ /* 0x0003e2000c101d06 */
[----:B------:R-:W-:Y:S01]  /*5650*/  @!P0 FMUL.FTZ R8, R8, R13 ;  /* 0x0000000d08088220 */ /* 0x000fe20000410000 */
[----:B------:R-:W-:Y:S01]  /*5660*/  @!P0 MOV R44, R0 ;  /* 0x00000000002c8202 */ /* 0x000fe20000000f00 */
[----:B------:R-:W-:Y:S02]  /*5670*/  @!P0 FFMA.FTZ R5, R28, R29, R5 ;  /* 0x0000001d1c058223 */ /* 0x000fe40000010005 */
[----:B------:R-:W-:Y:S02]  /*5680*/  @!P0 FMUL.FTZ R9, R20, R14 ;  /* 0x0000000e14098220 */ /* 0x000fe40000410000 */
[----:B------:R-:W-:Y:S01]  /*5690*/  @!P0 FFMA.FTZ R7, R30, R31, R7 ;  /* 0x0000001f1e078223 */ /* 0x000fe20000010007 */
[----:B------:R-:W-:Y:S01]  /*56a0*/  @!P0 F2FP.PACK_AB R3, R5, R3 ;  /* 0x000000030503823e */ /* 0x000fe200000000ff */
[----:B------:R-:W-:Y:S02]  /*56b0*/  @!P0 FMUL.FTZ R10, R15, R21 ;  /* 0x000000150f0a8220 */ /* 0x000fe40000410000 */
[----:B------:R-:W-:Y:S02]  /*56c0*/  @!P0 FFMA.FTZ R8, R35, R36, R8 ;  /* 0x0000002423088223 */ /* 0x000fe40000010008 */
[----:B------:R-:W-:Y:S02]  /*56d0*/  @!P0 FFMA.FTZ R9, R37, R40, R9 ;  /* 0x0000002825098223 */ /* 0x000fe40000010009 */
[----:B------:R-:W-:Y:S01]  /*56e0*/  @!P0 FFMA.FTZ R10, R42, R43, R10 ;  /* 0x0000002b2a0a8223 */ /* 0x000fe2000001000a */
[----:B------:R-:W-:Y:S01]  /*56f0*/  @!P0 F2FP.PACK_AB R7, R8, R7 ;  /* 0x000000070807823e */ /* 0x000fe200000000ff */
[----:B------:R-:W-:Y:S03]  /*5700*/  @!P0 IMAD.MOV.U32 R45, RZ, RZ, R3 ;  /* 0x000000ffff2d8224 */ /* 0x000fe600078e0003 */
[----:B------:R-:W-:Y:S02]  /*5710*/  @!P0 F2FP.PACK_AB R9, R10, R9 ;  /* 0x000000090a09823e */ /* 0x000fe400000000ff */
[----:B------:R-:W-:Y:S02]  /*5720*/  @!P0 MOV R46, R7 ;  /* 0x00000007002e8202 */ /* 0x000fe40000000f00 */
[----:B------:R-:W-:Y:S01]  /*5730*/  @!P0 MOV R47, R9 ;  /* 0x00000009002f8202 */ /* 0x000fe20000000f00 */
[----:B------:R-:W-:-:S05]  /*5740*/  @P2 BRA `(.L_x_1136) ;  /* 0x0000028000002947 */ /* 0x000fca0003800000 */
[--C-:B------:R-:W-:Y:S02]  /*5750*/  IADD3 R0, P2, P0, R90, R74, R52.reuse ;  /* 0x0000004a5a007210 */ /* 0x100fe4000785e034 */
[----:B------:R-:W-:Y:S04]  /*5760*/  SHF.R.S32.HI R2, RZ, 0x1f, R52 ;  /* 0x0000001fff027819 */ /* 0x000fe80000011434 */
[----:B------:R-:W-:Y:S02]  /*5770*/  IADD3.X R3, R89, R64, R2, P2, P0 ;  /* 0x0000004059037210 */ /* 0x000fe400017e0402 */
[C---:B------:R-:W-:Y:S04]  /*5780*/  LEA R2, P0, R0.reuse, c[0x0][0x1c8], 0x1 ;  /* 0x0000720000027a11 */ /* 0x040fe800078008ff */
[----:B------:R-:W-:Y:S05]  /*5790*/  LEA.HI.X R3, R0, c[0x0][0x1cc], R3, 0x1, P0 ;  /* 0x0000730000037a11 */ /* 0x000fea00000f0c03 */
[----:B------:R2:W-:Y:S01]  /*57a0*/  STG.E.128 [R2.64], R44 ;  /* 0x0000002c02007986 */ /* 0x0005e2000c101d06 */
[----:B------:R-:W-:-:S05]  /*57b0*/  BRA `(.L_x_1136) ;  /* 0x0000021000007947 */ /* 0x000fca0003800000 */
.L_x_1120:
        /* <DEDUP_REMOVED lines=12> */
.L_x_1144:
[----:B------:R-:W-:Y:S05]  /*5880*/  BSYNC B0 ;  /* 0x0000000000007941 */ /* 0x000fea0003800000 */
.L_x_1143:
        /* <DEDUP_REMOVED lines=10> */
.L_x_1146:
[----:B------:R-:W-:Y:S05]  /*5930*/  BSYNC B0 ;  /* 0x0000000000007941 */ /* 0x000fea0003800000 */
.L_x_1145:
        /* <DEDUP_REMOVED lines=9> */
.L_x_1136:
[----:B------:R-:W-:Y:S05]  /*59d0*/  BSYNC B2 ;  /* 0x0000000000027941 */ /* 0x000fea0003800000 */
.L_x_1119:
[----:B------:R-:W-:Y:S01]  /*59e0*/  IMAD R10, R41, -0x30, RZ ;  /* 0xffffffd0290a7824 */ /* 0x000fe200078e02ff */
[----:B------:R-:W-:Y:S01]  /*59f0*/  ISETP.NE.AND P6, PT, R137, RZ, PT ;  /* 0x000000ff8900720c */ /* 0x000fe20003fc5270 */
[----:B------:R-:W-:Y:S01]  /*5a00*/  IMAD R0, R92, 0x30, RZ ;  /* 0x000000305c007824 */ /* 0x000fe200078e02ff */
[----:B------:R-:W-:Y:S01]  /*5a10*/  BSSY B0, `(.L_x_1147) ;  /* 0x0000047000007945 */ /* 0x000fe20003800000 */
[----:B--2---:R-:W-:Y:S02]  /*5a20*/  IMAD.IADD R3, R132, 0x1, R10 ;  /* 0x0000000184037824 */ /* 0x004fe400078e020a */
[----:B-1---5:R-:W-:Y:S03]  /*5a30*/  IMAD.WIDE.U32 R18, R41, 0x30, RZ ;  /* 0x0000003029127825 */ /* 0x022fe600078e00ff */
[----:B------:R-:W-:Y:S01]  /*5a40*/  ISETP.GE.AND P2, PT, R3, 0x11, PT ;  /* 0x000000110300780c */ /* 0x000fe20003f46270 */
[----:B------:R-:W-:Y:S01]  /*5a50*/  IMAD.IADD R19, R19, 0x1, R0 ;  /* 0x0000000113137824 */ /* 0x000fe200078e0200 */
[----:B------:R-:W-:Y:S04]  /*5a60*/  IADD3 R0, P0, R124, R18, RZ ;  /* 0x000000127c007210 */ /* 0x000fe80007f1e0ff */
[----:B------:R-:W-:Y:S07]  /*5a70*/  IADD3.X R2, R19, R135, RZ, P0, !PT ;  /* 0x0000008713027210 */ /* 0x000fee00007fe4ff */
[C---:B------:R-:W-:Y:S05]  /*5a80*/  @P2 IADD3 R7, P0, R0.reuse, 0x10, RZ ;  /* 0x0000001000072810 */ /* 0x040fea0007f1e0ff */
[--C-:B------:R-:W-:Y:S01]  /*5a90*/  @P2 IMAD.X R9, RZ, RZ, R2.reuse, P0 ;  /* 0x000000ffff092224 */ /* 0x100fe200000e0602 */
[C---:B------:R-:W-:Y:S11]  /*5aa0*/  ISETP.GE.AND P0, PT, R3.reuse, 0x21, PT ;  /* 0x000000210300780c */ /* 0x040ff60003f06270 */
[----:B------:R-:W-:Y:S02]  /*5ab0*/  @!UPT UIADD3 URZ, URZ, URZ, URZ ;  /* 0x0000003f3f3ff290 */ /* 0x000fe4000fffe03f */
[----:B------:R-:W-:Y:S05]  /*5ac0*/  @P0 IADD3 R8, P3, R0, 0x20, RZ ;  /* 0x0000002000080810 */ /* 0x000fea0007f7e0ff */
[----:B------:R-:W-:Y:S01]  /*5ad0*/  @P0 IMAD.X R13, RZ, RZ, R2, P3 ;  /* 0x000000ffff0d0224 */ /* 0x000fe200018e0602 */
[----:B------:R-:W-:Y:S11]  /*5ae0*/  ISETP.GE.AND P3, PT, R3, 0x1, PT ;  /* 0x000000010300780c */ /* 0x000ff60003f66270 */
[----:B------:R-:W-:Y:S02]  /*5af0*/  @!UPT UIADD3 URZ, URZ, URZ, URZ ;  /* 0x0000003f3f3ff290 */ /* 0x000fe4000fffe03f */
[----:B------:R-:W-:Y:S01]  /*5b00*/  @P3 IMAD R5, R2, c[0x0][0x258], RZ ;  /* 0x0000960002053a24 */ /* 0x000fe200078e02ff */
[----:B------:R-:W-:Y:S01]  /*5b10*/  @P3 MOV R2, R96 ;  /* 0x0000006000023202 */ /* 0x000fe20000000f00 */
[----:B------:R-:W-:Y:S04]  /*5b20*/  @P3 IMAD.MOV.U32 R3, RZ, RZ, R106 ;  /* 0x000000ffff033224 */ /* 0x000fe800078e006a */
[C---:B------:R-:W-:Y:S04]  /*5b30*/  @P3 IMAD.WIDE.U32 R2, R0.reuse, c[0x0][0x258], R2 ;  /* 0x0000960000023a25 */ /* 0x040fe800078e0002 */
[----:B------:R-:W-:Y:S01]  /*5b40*/  @P3 IMAD R0, R0, c[0x0][0x25c], R5 ;  /* 0x0000970000003a24 */ /* 0x000fe200078e0205 */
[C---:B------:R-:W-:Y:S04]  /*5b50*/  @P3 LEA R16, P4, R2.reuse, c[0x0][0x250], 0x1 ;  /* 0x0000940002103a11 */ /* 0x040fe800078808ff */
[----:B------:R-:W-:Y:S02]  /*5b60*/  @P3 IADD3 R0, R3, R0, RZ ;  /* 0x0000000003003210 */ /* 0x000fe40007ffe0ff */
[----:B------:R-:W-:Y:S02]  /*5b70*/  @P2 MOV R3, R106 ;  /* 0x0000006a00032202 */ /* 0x000fe40000000f00 */
        /* <DEDUP_REMOVED lines=8> */
[----:B------:R-:W-:Y:S01]  /*5c00*/  @P2 LEA.HI.X R15, R2, c[0x0][0x254], R0, 0x1, P4 ;  /* 0x00009500020f2a11 */ /* 0x000fe200020f0c00 */
[----:B------:R-:W-:Y:S01]  /*5c10*/  @P0 IMAD R0, R13, c[0x0][0x258], RZ ;  /* 0x000096000d000a24 */ /* 0x000fe200078e02ff */
[----:B------:R-:W-:Y:S03]  /*5c20*/  @P0 MOV R2, R96 ;  /* 0x0000006000020202 */ /* 0x000fe60000000f00 */
[C---:B------:R-:W-:Y:S02]  /*5c30*/  @P0 IMAD R0, R8.reuse, c[0x0][0x25c], R0 ;  /* 0x0000970008000a24 */ /* 0x040fe400078e0200 */
[----:B------:R-:W-:Y:S05]  /*5c40*/  @P0 IMAD.WIDE.U32 R2, R8, c[0x0][0x258], R2 ;  /* 0x0000960008020a25 */ /* 0x000fea00078e0002 */
[C---:B------:R-:W-:Y:S02]  /*5c50*/  @P0 LEA R8, P4, R2.reuse, c[0x0][0x250], 0x1 ;  /* 0x0000940002080a11 */ /* 0x040fe400078808ff */
[----:B------:R-:W-:Y:S04]  /*5c60*/  @P0 IADD3 R0, R3, R0, RZ ;  /* 0x0000000003000210 */ /* 0x000fe80007ffe0ff */
[----:B------:R-:W-:Y:S01]  /*5c70*/  @P0 LEA.HI.X R9, R2, c[0x0][0x254], R0, 0x1, P4 ;  /* 0x0000950002090a11 */ /* 0x000fe200020f0c00 */
[----:B------:R-:W-:Y:S01]  /*5c80*/  IMAD.IADD R0, R10, 0x1, R4 ;  /* 0x000000010a007824 */ /* 0x000fe200078e0204 */
[----:B------:R-:W-:Y:S04]  /*5c90*/  ISETP.NE.AND P4, PT, R123, RZ, PT ;  /* 0x000000ff7b00720c */ /* 0x000fe80003f85270 */
[----:B------:R-:W-:Y:S09]  /*5ca0*/  IMNMX R7, R0, 0x30, PT ;  /* 0x0000003000077817 */ /* 0x000ff20003800200 */
[----:B------:R-:W-:Y:S01]  /*5cb0*/  @!PT LDS RZ, [RZ] ;  /* 0x00000000fffff984 */ /* 0x000fe20000000800 */
[----:B------:R-:W-:Y:S01]  /*5cc0*/  @!PT LDS RZ, [RZ] ;  /* 0x00000000fffff984 */ /* 0x000fe20000000800 */
[----:B------:R-:W-:Y:S01]  /*5cd0*/  @!PT LDS RZ, [RZ] ;  /* 0x00000000fffff984 */ /* 0x000fe20000000800 */
[----:B------:R1:W-:Y:S05]  /*5ce0*/  @P3 LDGSTS.E.BYPASS.LTC128B.128 [R72+0x2080], [R16.64], !P4 ;  /* 0x0208000010483fae */ /* 0x0003ea000e101d46 */
[----:B------:R1:W-:Y:S05]  /*5cf0*/  @P3 LDGSTS.E.BYPASS.LTC128B.128 [R72+0x3880], [R16.64+0x80], !P6 ;  /* 0x0388008010483fae */ /* 0x0003ea000f101d46 */
[----:B------:R1:W-:Y:S05]  /*5d00*/  @P2 LDGSTS.E.BYPASS.LTC128B.128 [R72+0x2880], [R14.64], !P4 ;  /* 0x028800000e482fae */ /* 0x0003ea000e101d46 */
[----:B------:R1:W-:Y:S01]  /*5d10*/  @P2 LDGSTS.E.BYPASS.LTC128B.128 [R72+0x4080], [R14.64+0x80], !P6 ;  /* 0x040800800e482fae */ /* 0x0003e2000f101d46 */
[----:B------:R-:W-:Y:S04]  /*5d20*/  ISETP.GE.AND P2, PT, R88, R7, PT ;  /* 0x000000075800720c */ /* 0x000fe80003f46270 */
[----:B------:R1:W-:Y:S05]  /*5d30*/  @P0 LDGSTS.E.BYPASS.LTC128B.128 [R72+0x3080], [R8.64], !P4 ;  /* 0x0308000008480fae */ /* 0x0003ea000e101d46 */
[----:B------:R1:W-:Y:S01]  /*5d40*/  @P0 LDGSTS.E.BYPASS.LTC128B.128 [R72+0x4880], [R8.64+0x80], !P6 ;  /* 0x0488008008480fae */ /* 0x0003e2000f101d46 */
[----:B------:R-:W-:Y:S04]  /*5d50*/  IADD3 R5, P0, R134, R18, RZ ;  /* 0x0000001286057210 */ /* 0x000fe80007f1e0ff */
[----:B------:R-:W0:Y:S01]  /*5d60*/  LDGDEPBAR ;  /* 0x00000000000079af */ /* 0x000e220000000000 */
[----:B------:R-:W-:Y:S01]  /*5d70*/  IADD3.X R10, R19, R131, RZ, P0, !PT ;  /* 0x00000083130a7210 */ /* 0x000fe200007fe4ff */
        /* <DEDUP_REMOVED lines=16> */
.L_x_1148:
[----:B-1----:R-:W-:Y:S05]  /*5e80*/  BSYNC B0 ;  /* 0x0000000000007941 */ /* 0x002fea0003800000 */
.L_x_1147:
        /* <DEDUP_REMOVED lines=19> */
.L_x_1150:
[----:B------:R-:W-:Y:S05]  /*5fc0*/  BSYNC B0 ;  /* 0x0000000000007941 */ /* 0x000fea0003800000 */
.L_x_1149:
        /* <DEDUP_REMOVED lines=19> */
.L_x_1152:
[----:B------:R-:W-:Y:S05]  /*6100*/  BSYNC B0 ;  /* 0x0000000000007941 */ /* 0x000fea0003800000 */
.L_x_1151:
        /* <DEDUP_REMOVED lines=26> */
[----:B------:R1:W-:Y:S04]  /*62b0*/  @P0 LDGSTS.E.BYPASS.LTC128B.128 [R72+0x6080], [R16.64], !P4 ;  /* 0x0608000010480fae */ /* 0x0003e8000e101d46 */
[----:B------:R1:W-:Y:S04]  /*62c0*/  @P0 LDGSTS.E.BYPASS.LTC128B.128 [R72+0x7880], [R14.64], !P6 ;  /* 0x078800000e480fae */ /* 0x0003e8000f101d46 */
[----:B------:R-:W0:Y:S01]  /*62d0*/  LDGDEPBAR ;  /* 0x00000000000079af */ /* 0x000e220000000000 */
[----:B------:R-:W-:-:S05]  /*62e0*/  @P0 BRA `(.L_x_1153) ;  /* 0xffffb87000000947 */ /* 0x000fca000383ffff */
[----:B------:R-:W2:Y:S04]  /*62f0*/  LDL R5, [R1+0x64] ;  /* 0x0000640001057983 */ /* 0x000ea80000100800 */
[----:B-1----:R1:W5:Y:S04]  /*6300*/  LDL R18, [R1+0x58] ;  /* 0x0000580001127983 */ /* 0x0023680000100800 */
[----:B------:R-:W-:Y:S01]  /*6310*/  BAR.SYNC.DEFER_BLOCKING 0x0 ;  /* 0x0000000000007b1d */ /* 0x000fe20000010000 */
[----:B--2---:R-:W-:-:S05]  /*6320*/  IADD3 R0, R5, 0x2f, RZ ;  /* 0x0000002f05007810 */ /* 0x004fca0007ffe0ff */
[----:B------:R-:W-:-:S05]  /*6330*/  IMAD.HI R0, R0, 0x2aaaaaab, RZ ;  /* 0x2aaaaaab00007827 */ /* 0x000fca00078e02ff */
[----:B------:R-:W-:-:S04]  /*6340*/  SHF.R.U32.HI R2, RZ, 0x1f, R0 ;  /* 0x0000001fff027819 */ /* 0x000fc80000011600 */
[----:B------:R-:W-:Y:S02]  /*6350*/  LEA.HI.SX32 R7, R0, R2, 0x1d ;  /* 0x0000000200077211 */ /* 0x000fe400078feaff */
.L_x_1118:
[----:B-1----:R-:W-:Y:S01]  /*6360*/  IMAD.MOV.U32 R0, RZ, RZ, c[0x0][0x2c4] ;  /* 0x0000b100ff007624 */ /* 0x002fe200078e00ff */
[----:B------:R1:W-:Y:S01]  /*6370*/  STL.64 [R1], R196 ;  /* 0x000000c401007387 */ /* 0x0003e20000100a00 */
[----:B------:R-:W-:-:S03]  /*6380*/  IMAD.MOV.U32 R4, RZ, RZ, c[0x0][0x32c] ;  /* 0x0000cb00ff047624 */ /* 0x000fc600078e00ff */
[----:B------:R-:W-:Y:S02]  /*6390*/  ISETP.NE.AND P2, PT, R0, 0x1, PT ;  /* 0x000000010000780c */ /* 0x000fe40003f45270 */
[----:B------:R-:W-:Y:S02]  /*63a0*/  IADD3 R0, R140, 0x7f, RZ ;  /* 0x0000007f8c007810 */ /* 0x000fe40007ffe0ff */
[----:B------:R-:W-:-:S09]  /*63b0*/  ISETP.GE.AND P1, PT, R4, 0x1, PT ;  /* 0x000000010400780c */ /* 0x000fd20003f26270 */
[----:B------:R-:W-:-:S05]  /*63c0*/  @P2 IMAD.HI.U32 R2, R0, c[0x0][0x2c8], RZ ;  /* 0x0000b20000022a27 */ /* 0x000fca00078e00ff */
[----:B------:R-:W-:-:S04]  /*63d0*/  @P2 SHF.R.U32.HI R0, RZ, c[0x0][0x2cc], R2 ;  /* 0x0000b300ff002a19 */ /* 0x000fc80000011602 */
[----:B------:R-:W-:-:S05]  /*63e0*/  IADD3 R0, R0, 0x1, R5 ;  /* 0x0000000100007810 */ /* 0x000fca0007ffe005 */
[----:B-----5:R-:W-:-:S05]  /*63f0*/  IMAD.IADD R2, R0, 0x1, -R18 ;  /* 0x0000000100027824 */ /* 0x020fca00078e0a12 */
[----:B------:R-:W-:Y:S01]  /*6400*/  IADD3 R3, R2, c[0x0][0x328], RZ ;  /* 0x0000ca0002037a10 */ /* 0x000fe20007ffe0ff */
[----:B------:R-:W-:Y:S05]  /*6410*/  @!P1 BRA `(.L_x_1154) ;  /* 0x0000010000009947 */ /* 0x000fea0003800000 */
[C---:B-1----:R-:W-:Y:S01]  /*6420*/  ISETP.GT.AND P0, PT, R2.reuse, RZ, PT ;  /* 0x000000ff0200720c */ /* 0x042fe20003f04270 */
[----:B------:R-:W-:Y:S01]  /*6430*/  BSSY B0, `(.L_x_1155) ;  /* 0x000000c000007945 */ /* 0x000fe20003800000 */
        /* <DEDUP_REMOVED lines=8> */
.L_x_1156:
[----:B------:R-:W-:-:S13]  /*64c0*/  ISETP.NE.AND P0, PT, R4, 0x1, PT ;  /* 0x000000010400780c */ /* 0x000fda0003f05270 */
[----:B------:R-:W-:-:S05]  /*64d0*/  @P0 IMAD.HI.U32 R2, R0, c[0x0][0x330], RZ ;  /* 0x0000cc0000020a27 */ /* 0x000fca00078e00ff */
[----:B------:R-:W-:Y:S02]  /*64e0*/  @P0 SHF.R.U32.HI R0, RZ, c[0x0][0x334], R2 ;  /* 0x0000cd00ff000a19 */ /* 0x000fe40000011602 */
.L_x_1157:
[----:B------:R-:W-:Y:S05]  /*64f0*/  BSYNC B0 ;  /* 0x0000000000007941 */ /* 0x000fea0003800000 */
.L_x_1155:
[----:B------:R-:W-:-:S05]  /*6500*/  IMAD R0, R0, R4, c[0x0][0x32c] ;  /* 0x0000cb0000007624 */ /* 0x000fca00078e0204 */
[----:B------:R-:W-:-:S04]  /*6510*/  IMNMX R3, R3, R0, PT ;  /* 0x0000000003037217 */ /* 0x000fc80003800200 */
.L_x_1154:
[----:B-1----:R-:W-:Y:S01]  /*6520*/  IADD3 R3, R3, 0x2f, RZ ;  /* 0x0000002f03037810 */ /* 0x002fe20007ffe0ff */
[----:B------:R-:W-:-:S04]  /*6530*/  @P2 IMAD.HI.U32 R2, R140, c[0x0][0x2c8], RZ ;  /* 0x0000b2008c022a27 */ /* 0x000fc800078e00ff */
[----:B------:R-:W-:-:S04]  /*6540*/  IMAD.HI R3, R3, 0x2aaaaaab, RZ ;  /* 0x2aaaaaab03037827 */ /* 0x000fc800078e02ff */
[----:B------:R-:W-:Y:S01]  /*6550*/  IMAD.MOV.U32 R0, RZ, RZ, R140 ;  /* 0x000000ffff007224 */ /* 0x000fe200078e008c */
[----:B------:R-:W-:Y:S02]  /*6560*/  @P2 SHF.R.U32.HI R0, RZ, c[0x0][0x2cc], R2 ;  /* 0x0000b300ff002a19 */ /* 0x000fe40000011602 */
[----:B------:R-:W-:Y:S02]  /*6570*/  SHF.R.U32.HI R2, RZ, 0x1f, R3 ;  /* 0x0000001fff027819 */ /* 0x000fe40000011603 */
[----:B------:R-:W-:Y:S02]  /*6580*/  IADD3 R0, R0, R5, -R18 ;  /* 0x0000000500007210 */ /* 0x000fe40007ffe812 */
[----:B------:R-:W-:Y:S02]  /*6590*/  LEA.HI.SX32 R2, R3, R2, 0x1d ;  /* 0x0000000203027211 */ /* 0x000fe400078feaff */
[----:B------:R-:W-:Y:S02]  /*65a0*/  IADD3 R3, R0, -c[0x0][0x324], RZ ;  /* 0x8000c90000037a10 */ /* 0x000fe40007ffe0ff */
[----:B------:R-:W-:-:S05]  /*65b0*/  IMNMX R57, R2, R7, PT ;  /* 0x0000000702397217 */ /* 0x000fca0003800200 */
[----:B------:R1:W-:Y:S01]  /*65c0*/  STL [R1+0xe4], R57 ;  /* 0x0000e43901007387 */ /* 0x0003e20000100800 */
[----:B------:R-:W-:Y:S05]  /*65d0*/  @!P1 BRA `(.L_x_1158) ;  /* 0x000000f000009947 */ /* 0x000fea0003800000 */
[----:B------:R-:W-:Y:S01]  /*65e0*/  ISETP.GT.AND P0, PT, R0, -0x1, PT ;  /* 0xffffffff0000780c */ /* 0x000fe20003f04270 */
[----:B------:R-:W-:-:S12]  /*65f0*/  BSSY B0, `(.L_x_1159) ;  /* 0x000000b000007945 */ /* 0x000fd80003800000 */
[----:B------:R-:W-:Y:S05]  /*6600*/  @P0 BRA `(.L_x_1160) ;  /* 0x0000006000000947 */ /* 0x000fea0003800000 */
[----:B------:R-:W-:Y:S02]  /*6610*/  ISETP.NE.AND P0, PT, R4, 0x1, PT ;  /* 0x000000010400780c */ /* 0x000fe40003f05270 */
[----:B------:R-:W-:-:S11]  /*6620*/  LOP3.LUT R0, RZ, R0, RZ, 0x33, !PT ;  /* 0x00000000ff007212 */ /* 0x000fd600078e33ff */
[----:B------:R-:W-:-:S05]  /*6630*/  @P0 IMAD.HI.U32 R2, R0, c[0x0][0x330], RZ ;  /* 0x0000cc0000020a27 */ /* 0x000fca00078e00ff */
[----:B------:R-:W-:-:S04]  /*6640*/  @P0 SHF.R.U32.HI R0, RZ, c[0x0][0x334], R2 ;  /* 0x0000cd00ff000a19 */ /* 0x000fc80000011602 */
[----:B------:R-:W-:Y:S01]  /*6650*/  LOP3.LUT R0, RZ, R0, RZ, 0x33, !PT ;  /* 0x00000000ff007212 */ /* 0x000fe200078e33ff */
[----:B------:R-:W-:Y:S05]  /*6660*/  BRA `(.L_x_1161) ;  /* 0x0000003000007947 */ /* 0x000fea0003800000 */
.L_x_1160:
[----:B------:R-:W-:-:S13]  /*6670*/  ISETP.NE.AND P0, PT, R4, 0x1, PT ;  /* 0x000000010400780c */ /* 0x000fda0003f05270 */
[----:B------:R-:W-:-:S05]  /*6680*/  @P0 IMAD.HI.U32 R2, R0, c[0x0][0x330], RZ ;  /* 0x0000cc0000020a27 */ /* 0x000fca00078e00ff */
[----:B------:R-:W-:Y:S02]  /*6690*/  @P0 SHF.R.U32.HI R0, RZ, c[0x0][0x334], R2 ;  /* 0x0000cd00ff000a19 */ /* 0x000fe40000011602 */
.L_x_1161:
[----:B------:R-:W-:Y:S05]  /*66a0*/  BSYNC B0 ;  /* 0x0000000000007941 */ /* 0x000fea0003800000 */
.L_x_1159:
[----:B------:R-:W-:-:S05]  /*66b0*/  IMAD R0, R0, c[0x0][0x32c], RZ ;  /* 0x0000cb0000007a24 */ /* 0x000fca00078e02ff */
[----:B------:R-:W-:-:S05]  /*66c0*/  IMNMX R3, R3, R0, !PT ;  /* 0x0000000003037217 */ /* 0x000fca0007800200 */
.L_x_1158:
[----:B------:R-:W-:Y:S01]  /*66d0*/  IMAD.HI R0, R3, 0x2aaaaaab, RZ ;  /* 0x2aaaaaab03007827 */ /* 0x000fe200078e02ff */
[----:B------:R-:W-:Y:S01]  /*66e0*/  PLOP3.LUT P0, PT, PT, PT, PT, 0x80, 0x0 ;  /* 0x000000000000781c */ /* 0x000fe20003f0f070 */
[----:B------:R-:W-:Y:S01]  /*66f0*/  CS2R R14, SRZ ;  /* 0x00000000000e7805 */ /* 0x000fe2000001ff00 */
        /* <DEDUP_REMOVED lines=8> */
[----:B------:R-:W-:Y:S01]  /*6780*/  MOV R126, RZ ;  /* 0x000000ff007e7202 */ /* 0x000fe20000000f00 */
[----:B------:R-:W-:Y:S01]  /*6790*/  CS2R R12, SRZ ;  /* 0x00000000000c7805 */ /* 0x000fe2000001ff00 */
[----:B------:R-:W-:Y:S01]  /*67a0*/  IMNMX R4, RZ, R0, !PT ;  /* 0x00000000ff047217 */ /* 0x000fe20007800200 */
[----:B------:R-:W-:Y:S01]  /*67b0*/  IMAD.MOV.U32 R124, RZ, RZ, RZ ;  /* 0x000000ffff7c7224 */ /* 0x000fe200078e00ff */
[----:B------:R-:W-:Y:S01]  /*67c0*/  MOV R120, RZ ;  /* 0x000000ff00787202 */ /* 0x000fe20000000f00 */
[----:B------:R-:W-:Y:S01]  /*67d0*/  IMAD.MOV.U32 R122, RZ, RZ, RZ ;  /* 0x000000ffff7a7224 */ /* 0x000fe200078e00ff */
[----:B------:R-:W-:Y:S01]  /*67e0*/  ISETP.GT.AND P1, PT, R57, R4, PT ;  /* 0x000000043900720c */ /* 0x000fe20003f24270 */
[----:B------:R2:W-:Y:S01]  /*67f0*/  STL [R1+0xa4], R4 ;  /* 0x0000a40401007387 */ /* 0x0005e20000100800 */
        /* <DEDUP_REMOVED lines=69> */
[----:B------:R-:W-:Y:S01]  /*6c50*/  CS2R R154, SRZ ;  /* 0x00000000009a7805 */ /* 0x000fe2000001ff00 */
[----:B------:R-:W-:Y:S01]  /*6c60*/  IMAD.MOV.U32 R153, RZ, RZ, RZ ;  /* 0x000000ffff997224 */ /* 0x000fe200078e00ff */
[----:B------:R-:W-:Y:S01]  /*6c70*/  MOV R56, RZ ;  /* 0x000000ff00387202 */ /* 0x000fe20000000f00 */
[----:B------:R-:W-:Y:S01]  /*6c80*/  CS2R R54, SRZ ;  /* 0x0000000000367805 */ /* 0x000fe2000001ff00 */
[----:B------:R-:W-:Y:S01]  /*6c90*/  IMAD.MOV.U32 R150, RZ, RZ, RZ ;  /* 0x000000ffff967224 */ /* 0x000fe200078e00ff */
[----:B------:R-:W-:Y:S01]  /*6ca0*/  MOV R148, RZ ;  /* 0x000000ff00947202 */ /* 0x000fe20000000f00 */
[----:B------:R-:W-:Y:S05]  /*6cb0*/  @!P1 BRA `(.L_x_1162) ;  /* 0x0001467000009947 */ /* 0x000fea0003800000 */
[----:B--2---:R-:W2:Y:S04]  /*6cc0*/  LDL R61, [R1+0xe0] ;  /* 0x0000e000013d7983 */ /* 0x004ea80000100800 */
[----:B------:R-:W3:Y:S01]  /*6cd0*/  LDL R0, [R1+0x4c] ;  /* 0x00004c0001007983 */ /* 0x000ee20000100800 */
[----:B------:R-:W-:Y:S01]  /*6ce0*/  ISETP.NE.U32.AND P1, PT, RZ, c[0x0][0x340], PT ;  /* 0x0000d000ff007a0c */ /* 0x000fe20003f25070 */
[----:B------:R-:W-:-:S02]  /*6cf0*/  ULDC.64 UR4, c[0x0][0x18] ;  /* 0x0000060000047ab9 */ /* 0x000fc40000000a00 */
[----:B------:R-:W4:Y:S01]  /*6d00*/  LDL R21, [R1+0x50] ;  /* 0x0000500001157983 */ /* 0x000f220000100800 */
[----:B------:R-:W-:-:S03]  /*6d10*/  ISETP.NE.AND.EX P1, PT, RZ, c[0x0][0x344], PT, P1 ;  /* 0x0000d100ff007a0c */ /* 0x000fc60003f25310 */
[----:B------:R-:W5:Y:S10]  /*6d20*/  S2R R4, SR_CTAID.Y ;  /* 0x0000000000047919 */ /* 0x000f740000002600 */
[----:B------:R-:W-:Y:S01]  /*6d30*/  @P1 IMAD.MOV.U32 R2, RZ, RZ, 0x4 ;  /* 0x00000004ff021424 */ /* 0x000fe200078e00ff */
[----:B------:R-:W1:Y:S01]  /*6d40*/  S2R R9, SR_CTAID.Y ;  /* 0x0000000000097919 */ /* 0x000e620000002600 */
[----:B------:R-:W-:-:S02]  /*6d50*/  SHF.R.S32.HI R145, RZ, 0x1f, R196 ;  /* 0x0000001fff917819 */ /* 0x000fc400000114c4 */
[----:B-----5:R-:W-:-:S05]  /*6d60*/  SHF.R.S32.HI R7, RZ, 0x1f, R4 ;  /* 0x0000001fff077819 */ /* 0x020fca0000011404 */
[----:B------:R-:W-:Y:S02]  /*6d70*/  IMAD R6, R7, c[0x0][0x1e8], RZ ;  /* 0x00007a0007067a24 */ /* 0x000fe400078e02ff */
[----:B--2---:R-:W-:-:S05]  /*6d80*/  @P1 IMAD.WIDE R2, R61, R2, c[0x0][0x340] ;  /* 0x0000d0003d021625 */ /* 0x004fca00078e0202 */
[----:B------:R3:W2:Y:S01]  /*6d90*/  @P1 LDG.E R19, [R2.64] ;  /* 0x0000000602131981 */ /* 0x0006a2000c1e1900 */
[----:B-1----:R-:W-:-:S04]  /*6da0*/  IMAD.WIDE.U32 R14, R9, c[0x0][0x1e8], RZ ;  /* 0x00007a00090e7a25 */ /* 0x002fc800078e00ff */
[----:B------:R-:W-:Y:S01]  /*6db0*/  IMAD R6, R9, c[0x0][0x1ec], R6 ;  /* 0x00007b0009067a24 */ /* 0x000fe200078e0206 */
[----:B---3--:R-:W-:-:S05]  /*6dc0*/  SHF.R.S32.HI R2, RZ, 0x1f, R0 ;  /* 0x0000001fff027819 */ /* 0x008fca0000011400 */
[----:B------:R-:W-:-:S04]  /*6dd0*/  IMAD R2, R2, c[0x0][0x178], RZ ;  /* 0x00005e0002027a24 */ /* 0x000fc800078e02ff */
[C---:B------:R-:W-:Y:S02]  /*6de0*/  IMAD R4, R0.reuse, c[0x0][0x17c], R2 ;  /* 0x00005f0000047a24 */ /* 0x040fe400078e0202 */
[----:B------:R-:W-:Y:S01]  /*6df0*/  IMAD.WIDE.U32 R2, R0, c[0x0][0x178], RZ ;  /* 0x00005e0000027a25 */ /* 0x000fe200078e00ff */
[----:B------:R-:W-:-:S04]  /*6e00*/  LEA.HI R0, R145, R196, RZ, 0x3 ;  /* 0x000000c491007211 */ /* 0x000fc800078f18ff */
[----:B------:R-:W-:Y:S02]  /*6e10*/  SHF.R.S32.HI R117, RZ, 0x3, R0 ;  /* 0x00000003ff757819 */ /* 0x000fe40000011400 */
[----:B------:R-:W-:Y:S01]  /*6e20*/  LOP3.LUT R0, R0, 0xfffffff8, RZ, 0xc0, !PT ;  /* 0xfffffff800007812 */ /* 0x000fe200078ec0ff */
[----:B------:R-:W-:Y:S02]  /*6e30*/  IMAD.IADD R15, R15, 0x1, R6 ;  /* 0x000000010f0f7824 */ /* 0x000fe400078e0206 */
[----:B------:R-:W-:Y:S01]  /*6e40*/  IMAD.IADD R3, R3, 0x1, R4 ;  /* 0x0000000103037824 */ /* 0x000fe200078e0204 */
[----:B------:R-:W-:Y:S01]  /*6e50*/  IADD3 R110, -R0, R196, RZ ;  /* 0x000000c4006e7210 */ /* 0x000fe20007ffe1ff */
[----:B------:R-:W-:Y:S02]  /*6e60*/  IMAD R4, R7, c[0x0][0x210], RZ ;  /* 0x0000840007047a24 */ /* 0x000fe400078e02ff */
[----:B------:R-:W-:Y:S01]  /*6e70*/  IMAD.SHL.U32 R6, R117, 0x40, RZ ;  /* 0x0000004075067824 */ /* 0x000fe200078e00ff */
[----:B------:R-:W-:Y:S01]  /*6e80*/  ISETP.NE.U32.AND P0, PT, RZ, c[0x0][0x348], PT ;  /* 0x0000d200ff007a0c */ /* 0x000fe20003f05070 */
[----:B------:R-:W-:Y:S01]  /*6e90*/  IMAD.WIDE.U32 R12, R9, c[0x0][0x210], RZ ;  /* 0x00008400090c7a25 */ /* 0x000fe200078e00ff */
[----:B------:R-:W-:-:S02]  /*6ea0*/  SHF.R.S32.HI R17, RZ, 0x1f, R61 ;  /* 0x0000001fff117819 */ /* 0x000fc4000001143d */
[----:B------:R-:W-:Y:S01]  /*6eb0*/  LOP3.LUT R0, R6, 0x1c0, RZ, 0xc0, !PT ;  /* 0x000001c006007812 */ /* 0x000fe200078ec0ff */
[----:B------:R-:W-:Y:S02]  /*6ec0*/  IMAD R4, R9, c[0x0][0x214], R4 ;  /* 0x0000850009047a24 */ /* 0x000fe400078e0204 */
[----:B------:R-:W-:Y:S01]  /*6ed0*/  IMAD.SHL.U32 R25, R110, 0x8, RZ ;  /* 0x000000086e197824 */ /* 0x000fe200078e00ff */
[----:B------:R-:W-:Y:S01]  /*6ee0*/  ISETP.NE.AND.EX P0, PT, RZ, c[0x0][0x34c], PT, P0 ;  /* 0x0000d300ff007a0c */ /* 0x000fe20003f05300 */
[----:B------:R-:W-:Y:S02]  /*6ef0*/  IMAD R8, R7, c[0x0][0x1b8], RZ ;  /* 0x00006e0007087a24 */ /* 0x000fe400078e02ff */
[----:B------:R-:W-:Y:S01]  /*6f00*/  IMAD.IADD R13, R4, 0x1, R13 ;  /* 0x00000001040d7824 */ /* 0x000fe200078e020d */
[----:B------:R-:W-:Y:S01]  /*6f10*/  LOP3.LUT R4, R0, 0x38, R25, 0xf8, !PT ;  /* 0x0000003800047812 */ /* 0x000fe200078ef819 */
[----:B------:R-:W-:Y:S01]  /*6f20*/  IMAD R7, R110, 0x10, R117 ;  /* 0x000000106e077824 */ /* 0x000fe200078e0275 */
[----:B------:R-:W-:Y:S01]  /*6f30*/  SHF.R.U32.HI R0, RZ, 0x3, R0 ;  /* 0x00000003ff007819 */ /* 0x000fe20000011600 */
[----:B------:R-:W-:Y:S01]  /*6f40*/  IMAD R8, R9, c[0x0][0x1bc], R8 ;  /* 0x00006f0009087a24 */ /* 0x000fe200078e0208 */
[----:B------:R-:W-:Y:S01]  /*6f50*/  SEL R6, R17, RZ, !P0 ;  /* 0x000000ff11067207 */ /* 0x000fe20004000000 */
[----:B------:R-:W-:Y:S01]  /*6f60*/  IMAD.WIDE.U32 R2, R9, c[0x0][0x1b8], R2 ;  /* 0x00006e0009027a25 */ /* 0x000fe200078e0002 */
[----:B------:R-:W-:-:S03]  /*6f70*/  LOP3.LUT R16, R4, R0, RZ, 0x3c, !PT ;  /* 0x0000000004107212 */ /* 0x000fc600078e3cff */
[----:B------:R-:W-:Y:S01]  /*6f80*/  IMAD.IADD R10, R140, 0x1, R7 ;  /* 0x000000018c0a7824 */ /* 0x000fe200078e0207 */
[----:B------:R-:W-:Y:S01]  /*6f90*/  IADD3 R3, R3, R8, RZ ;  /* 0x0000000803037210 */ /* 0x000fe20007ffe0ff */
[----:B------:R-:W-:Y:S01]  /*6fa0*/  IMAD R6, R6, c[0x0][0x1c0], RZ ;  /* 0x0000700006067a24 */ /* 0x000fe200078e02ff */
[----:B------:R-:W-:Y:S01]  /*6fb0*/  SEL R0, R61, RZ, !P0 ;  /* 0x000000ff3d007207 */ /* 0x000fe20004000000 */
[----:B------:R-:W-:Y:S01]  /*6fc0*/  @P2 IMAD.HI.U32 R7, R10, c[0x0][0x2c8], RZ ;  /* 0x0000b2000a072a27 */ /* 0x000fe200078e00ff */
[----:B------:R-:W-:-:S03]  /*6fd0*/  LEA.HI R23, R145, R196, RZ, 0x4 ;  /* 0x000000c491177211 */ /* 0x000fc600078f20ff */
[----:B------:R-:W-:Y:S01]  /*6fe0*/  IMAD.MOV.U32 R4, RZ, RZ, R10 ;  /* 0x000000ffff047224 */ /* 0x000fe200078e000a */
[----:B------:R-:W-:Y:S01]  /*6ff0*/  @P2 SHF.R.U32.HI R4, RZ, c[0x0][0x2cc], R7 ;  /* 0x0000b300ff042a19 */ /* 0x000fe20000011607 */
[C---:B------:R-:W-:Y:S02]  /*7000*/  IMAD R6, R0.reuse, c[0x0][0x1c4], R6 ;  /* 0x0000710000067a24 */ /* 0x040fe400078e0206 */
[----:B------:R-:W-:Y:S01]  /*7010*/  IMAD.WIDE.U32 R2, R0, c[0x0][0x1c0], R2 ;  /* 0x0000700000027a25 */ /* 0x000fe200078e0002 */
[----:B------:R-:W-:Y:S01]  /*7020*/  UIADD3 UR4, UP0, UR4, 0x8080, URZ ;  /* 0x0000808004047890 */ /* 0x000fe2000ff1e03f */
[----:B------:R-:W-:Y:S02]  /*7030*/  LOP3.LUT R0, R23, 0xfffffff0, RZ, 0xc0, !PT ;  /* 0xfffffff017007812 */ /* 0x000fe400078ec0ff */
[----:B------:R-:W-:Y:S01]  /*7040*/  IMAD.IADD R3, R3, 0x1, R6 ;  /* 0x0000000103037824 */ /* 0x000fe200078e0206 */
[----:B------:R-:W-:Y:S01]  /*7050*/  SHF.R.S32.HI R6, RZ, 0x1f, R4 ;  /* 0x0000001fff067819 */ /* 0x000fe20000011404 */
[----:B------:R-:W-:Y:S01]  /*7060*/  UIADD3.X UR5, URZ, UR5, URZ, UP0, !UPT ;  /* 0x000000053f057290 */ /* 0x000fe200087fe43f */
[----:B------:R-:W-:-:S03]  /*7070*/  IADD3 R8, -R0, R196, RZ ;  /* 0x000000c400087210 */ /* 0x000fc60007ffe1ff */
[----:B------:R-:W-:Y:S01]  /*7080*/  IMAD R0, R6, c[0x0][0x1b0], RZ ;  /* 0x00006c0006007a24 */ /* 0x000fe200078e02ff */
[----:B------:R-:W-:Y:S01]  /*7090*/  SHF.R.S32.HI R20, RZ, 0x1f, R8 ;  /* 0x0000001fff147819 */ /* 0x000fe20000011408 */
[----:B------:R-:W-:Y:S02]  /*70a0*/  IMAD.U32 R6, RZ, RZ, UR4 ;  /* 0x00000004ff067e24 */ /* 0x000fe4000f8e00ff */
[----:B------:R-:W-:Y:S02]  /*70b0*/  IMAD.U32 R7, RZ, RZ, UR5 ;  /* 0x00000005ff077e24 */ /* 0x000fe4000f8e00ff */
[----:B------:R-:W-:Y:S01]  /*70c0*/  IMAD R9, R4, c[0x0][0x1b4], R0 ;  /* 0x00006d0004097a24 */ /* 0x000fe200078e0200 */
[----:B------:R-:W-:Y:S01]  /*70d0*/  LEA.HI R22, R20, R8, RZ, 0x3 ;  /* 0x0000000814167211 */ /* 0x000fe200078f18ff */
[----:B------:R-:W-:Y:S01]  /*70e0*/  IMAD.MOV R0, RZ, RZ, -R4 ;  /* 0x000000ffff007224 */ /* 0x000fe200078e0a04 */
[----:B------:R1:W-:Y:S01]  /*70f0*/  STL.64 [R1+0x8], R6 ;  /* 0x0000080601007387 */ /* 0x0003e20000100a00 */
[----:B------:R-:W-:-:S04]  /*7100*/  IMAD.WIDE.U32 R2, R4, c[0x0][0x1b0], R2 ;  /* 0x00006c0004027a25 */ /* 0x000fc800078e0002 */
[----:B------:R-:W-:Y:S01]  /*7110*/  IMAD R0, R0, c[0x0][0x2c4], R10 ;  /* 0x0000b10000007a24 */ /* 0x000fe200078e020a */
[----:B------:R-:W-:-:S04]  /*7120*/  ISETP.NE.U32.AND P0, PT, RZ, c[0x0][0x350], PT ;  /* 0x0000d400ff007a0c */ /* 0x000fc80003f05070 */
[----:B------:R-:W-:Y:S02]  /*7130*/  SHF.R.S32.HI R4, RZ, 0x1f, R0 ;  /* 0x0000001fff047819 */ /* 0x000fe40000011400 */
[----:B------:R-:W-:Y:S02]  /*7140*/  LEA.HI R11, R145, R196, RZ, 0x6 ;  /* 0x000000c4910b7211 */ /* 0x000fe400078f30ff */
[----:B------:R-:W-:Y:S02]  /*7150*/  ISETP.NE.AND.EX P0, PT, RZ, c[0x0][0x354], PT, P0 ;  /* 0x0000d500ff007a0c */ /* 0x000fe40003f05300 */
[----:B-1----:R-:W-:Y:S02]  /*7160*/  LOP3.LUT R6, R22, 0xfffffff8, RZ, 0xc0, !PT ;  /* 0xfffffff816067812 */ /* 0x002fe400078ec0ff */
[----:B------:R-:W-:-:S03]  /*7170*/  IADD3 R7, R3, R9, RZ ;  /* 0x0000000903077210 */ /* 0x000fc60007ffe0ff */
[----:B------:R-:W-:Y:S02]  /*7180*/  IMAD.IADD R20, R8, 0x1, -R6 ;  /* 0x0000000108147824 */ /* 0x000fe400078e0a06 */
[----:B------:R-:W-:Y:S02]  /*7190*/  IMAD.MOV.U32 R6, RZ, RZ, R2 ;  /* 0x000000ffff067224 */ /* 0x000fe400078e0002 */
[----:B------:R-:W-:Y:S02]  /*71a0*/  IMAD R8, R4, c[0x0][0x1a8], RZ ;  /* 0x00006a0004087a24 */ /* 0x000fe400078e02ff */
[----:B------:R-:W-:Y:S02]  /*71b0*/  IMAD.SHL.U32 R11, R11, 0x8, RZ ;  /* 0x000000080b0b7824 */ /* 0x000fe400078e00ff */
[----:B------:R-:W-:-:S03]  /*71c0*/  IMAD R8, R0, c[0x0][0x1ac], R8 ;  /* 0x00006b0000087a24 */ /* 0x000fc600078e0208 */
[----:B------:R-:W-:Y:S02]  /*71d0*/  LOP3.LUT R234, R16, 0xfffffe00, R11, 0xf8, !PT ;  /* 0xfffffe0010ea7812 */ /* 0x000fe400078ef80b */
[----:B------:R-:W-:Y:S02]  /*71e0*/  LOP3.LUT R236, R236, 0xffffff7f, RZ, 0xc0, !PT ;  /* 0xffffff7fecec7812 */ /* 0x000fe400078ec0ff */
[C---:B------:R-:W-:Y:S02]  /*71f0*/  IADD3 R24, R25.reuse, 0x40, RZ ;  /* 0x0000004019187810 */ /* 0x040fe40007ffe0ff */
[----:B------:R-:W-:Y:S02]  /*7200*/  ISETP.GE.AND P4, PT, R25, c[0x0][0x198], PT ;  /* 0x0000660019007a0c */ /* 0x000fe40003f86270 */
[----:B------:R-:W-:Y:S01]  /*7210*/  ISETP.GE.AND P3, PT, R24, c[0x0][0x198], PT ;  /* 0x0000660018007a0c */ /* 0x000fe20003f66270 */
[----:B------:R-:W-:Y:S01]  /*7220*/  IMAD.MOV.U32 R11, RZ, RZ, 0x10 ;  /* 0x00000010ff0b7424 */ /* 0x000fe200078e00ff */
[----:B------:R1:W-:Y:S04]  /*7230*/  STL [R1+0xac], R25 ;  /* 0x0000ac1901007387 */ /* 0x0003e80000100800 */
[----:B------:R1:W-:Y:S04]  /*7240*/  STL [R1+0x10], R18 ;  /* 0x0000101201007387 */ /* 0x0003e80000100800 */
[----:B------:R1:W-:Y:S01]  /*7250*/  STL [R1+0xe8], R24 ;  /* 0x0000e81801007387 */ /* 0x0003e20000100800 */
[----:B------:R-:W-:-:S02]  /*7260*/  IADD3 R131, R57, -0x1, RZ ;  /* 0xffffffff39837810 */ /* 0x000fc40007ffe0ff */
[--C-:B--2---:R-:W-:Y:S01]  /*7270*/  @P1 SHF.R.S32.HI R3, RZ, 0x1f, R19.reuse ;  /* 0x0000001fff031819 */ /* 0x104fe20000011413 */
[----:B------:R-:W-:Y:S01]  /*7280*/  @P1 IMAD.MOV.U32 R2, RZ, RZ, R19 ;  /* 0x000000ffff021224 */ /* 0x000fe200078e0013 */
[----:B------:R-:W-:Y:S01]  /*7290*/  @!P1 MOV R2, R61 ;  /* 0x0000003d00029202 */ /* 0x000fe20000000f00 */
[----:B------:R-:W-:-:S03]  /*72a0*/  @!P1 IMAD.MOV.U32 R3, RZ, RZ, R17 ;  /* 0x000000ffff039224 */ /* 0x000fc600078e0011 */
[----:B------:R-:W-:Y:S02]  /*72b0*/  SEL R10, R2, RZ, !P0 ;  /* 0x000000ff020a7207 */ /* 0x000fe40004000000 */
[----:B------:R-:W-:Y:S01]  /*72c0*/  SEL R4, R3, RZ, !P0 ;  /* 0x000000ff03047207 */ /* 0x000fe20004000000 */
[----:B------:R-:W-:-:S04]  /*72d0*/  IMAD.WIDE.U32 R2, R0, c[0x0][0x1a8], R6 ;  /* 0x00006a0000027a25 */ /* 0x000fc800078e0006 */
[----:B------:R-:W-:Y:S01]  /*72e0*/  IMAD.IADD R3, R3, 0x1, R8 ;  /* 0x0000000103037824 */ /* 0x000fe200078e0208 */
[----:B------:R-:W-:Y:S01]  /*72f0*/  LEA R16, P0, R2, c[0x0][0x160], 0x1 ;  /* 0x0000580002107a11 */ /* 0x000fe200078008ff */
[C---:B------:R-:W-:Y:S02]  /*7300*/  IMAD R0, R4.reuse, c[0x0][0x1f0], RZ ;  /* 0x00007c0004007a24 */ /* 0x040fe400078e02ff */
[----:B------:R-:W-:Y:S02]  /*7310*/  IMAD R4, R4, c[0x0][0x218], RZ ;  /* 0x0000860004047a24 */ /* 0x000fe400078e02ff */
[----:B------:R-:W-:Y:S01]  /*7320*/  IMAD.WIDE.U32 R8, R10, c[0x0][0x218], R12 ;  /* 0x000086000a087a25 */ /* 0x000fe200078e000c */
[----:B------:R-:W-:Y:S02]  /*7330*/  LEA.HI.X R17, R2, c[0x0][0x164], R3, 0x1, P0 ;  /* 0x0000590002117a11 */ /* 0x000fe400000f0c03 */
[----:B------:R-:W-:Y:S01]  /*7340*/  SHF.R.S32.HI R19, RZ, 0x1f, R25 ;  /* 0x0000001fff137819 */ /* 0x000fe20000011419 */
[C---:B------:R-:W-:Y:S01]  /*7350*/  IMAD R3, R10.reuse, c[0x0][0x21c], R4 ;  /* 0x000087000a037a24 */ /* 0x040fe200078e0204 */
[----:B------:R-:W-:Y:S01]  /*7360*/  IADD3 R2, P0, R25, R8, RZ ;  /* 0x0000000819027210 */ /* 0x000fe20007f1e0ff */
[----:B------:R-:W-:-:S03]  /*7370*/  IMAD.WIDE.U32 R6, R10, c[0x0][0x1f0], R14 ;  /* 0x00007c000a067a25 */ /* 0x000fc600078e000e */
[----:B------:R-:W-:Y:S01]  /*7380*/  IADD3.X R3, R19, R9, R3, P0, !PT ;  /* 0x0000000913037210 */ /* 0x000fe200007fe403 */
[----:B------:R-:W-:Y:S01]  /*7390*/  IMAD R0, R10, c[0x0][0x1f4], R0 ;  /* 0x00007d000a007a24 */ /* 0x000fe200078e0200 */
[C---:B------:R-:W-:Y:S02]  /*73a0*/  ISETP.GE.AND P0, PT, R25.reuse, c[0x0][0x1d4], PT ;  /* 0x0000750019007a0c */ /* 0x040fe40003f06270 */
[----:B------:R-:W-:Y:S02]  /*73b0*/  IADD3 R6, P1, R25, R6, RZ ;  /* 0x0000000619067210 */ /* 0x000fe40007f3e0ff */
[----:B----4-:R-:W-:Y:S02]  /*73c0*/  SHF.R.S32.HI R4, RZ, 0x1f, R21 ;  /* 0x0000001fff047819 */ /* 0x010fe40000011415 */
[----:B------:R-:W-:Y:S02]  /*73d0*/  IADD3.X R7, R19, R7, R0, P1, !PT ;  /* 0x0000000713077210 */ /* 0x000fe40000ffe400 */
[----:B------:R-:W-:-:S04]  /*73e0*/  IADD3 R0, P1, R117, R21, RZ ;  /* 0x0000001575007210 */ /* 0x000fc80007f3e0ff */
[----:B------:R-:W-:Y:S02]  /*73f0*/  LEA.HI.X.SX32 R4, R117, R4, 0x1, P1 ;  /* 0x0000000475047211 */ /* 0x000fe400008f0eff */
[----:B------:R-:W-:Y:S02]  /*7400*/  @P0 LOP3.LUT R236, R236, 0x80, RZ, 0xfc, !PT ;  /* 0x00000080ecec0812 */ /* 0x000fe400078efcff */
[----:B------:R-:W-:Y:S01]  /*7410*/  ISETP.GE.AND P0, PT, R24, c[0x0][0x1d4], PT ;  /* 0x0000750018007a0c */ /* 0x000fe20003f06270 */
[C---:B------:R-:W-:Y:S02]  /*7420*/  IMAD R8, R4.reuse, c[0x0][0x1e0], RZ ;  /* 0x0000780004087a24 */ /* 0x040fe400078e02ff */
[----:B------:R-:W-:Y:S01]  /*7430*/  IMAD R4, R4, c[0x0][0x208], RZ ;  /* 0x0000820004047a24 */ /* 0x000fe200078e02ff */
[----:B------:R-:W-:Y:S01]  /*7440*/  R2P PR, R20, 0x6 ;  /* 0x0000000614007804 */ /* 0x000fe20000000000 */
[C---:B------:R-:W-:Y:S02]  /*7450*/  IMAD R9, R0.reuse, c[0x0][0x1e4], R8 ;  /* 0x0000790000097a24 */ /* 0x040fe400078e0208 */
[----:B------:R-:W-:-:S02]  /*7460*/  IMAD R8, R0, c[0x0][0x20c], R4 ;  /* 0x0000830000087a24 */ /* 0x000fc400078e0204 */
[----:B------:R-:W-:Y:S01]  /*7470*/  IMAD.WIDE.U32 R14, R0, c[0x0][0x1e0], R6 ;  /* 0x00007800000e7a25 */ /* 0x000fe200078e0006 */
[----:B------:R-:W-:-:S03]  /*7480*/  SEL R6, R11, 0xfffffff0, !P1 ;  /* 0xfffffff00b067807 */ /* 0x000fc60004800000 */
[----:B------:R-:W-:-:S04]  /*7490*/  IMAD.WIDE.U32 R12, R0, c[0x0][0x208], R2 ;  /* 0x00008200000c7a25 */ /* 0x000fc800078e0002 */
[----:B------:R-:W-:Y:S02]  /*74a0*/  IMAD.IADD R11, R15, 0x1, R9 ;  /* 0x000000010f0b7824 */ /* 0x000fe400078e0209 */
[----:B------:R-:W-:Y:S01]  /*74b0*/  IMAD.IADD R3, R13, 0x1, R8 ;  /* 0x000000010d037824 */ /* 0x000fe200078e0208 */
[----:B------:R1:W-:Y:S04]  /*74c0*/  STL.64 [R1+0xc0], R14 ;  /* 0x0000c00e01007387 */ /* 0x0003e80000100a00 */
[----:B------:R1:W-:Y:S04]  /*74d0*/  STL.64 [R1+0xc8], R12 ;  /* 0x0000c80c01007387 */ /* 0x0003e80000100a00 */
[----:B------:R1:W-:Y:S04]  /*74e0*/  STL [R1+0xbc], R3 ;  /* 0x0000bc0301007387 */ /* 0x0003e80000100800 */
[----:B------:R1:W-:Y:S01]  /*74f0*/  STL [R1+0xb4], R11 ;  /* 0x0000b40b01007387 */ /* 0x0003e20000100800 */
[----:B------:R-:W-:-:S02]  /*7500*/  MOV R10, 0x20 ;  /* 0x00000020000a7802 */ /* 0x000fc40000000f00 */
[----:B------:R-:W-:Y:S02]  /*7510*/  LOP3.LUT R236, R236, 0xffffffbf, RZ, 0xc0, !PT ;  /* 0xffffffbfecec7812 */ /* 0x000fe400078ec0ff */
[----:B------:R-:W-:Y:S02]  /*7520*/  SEL R4, R10, 0xffffffe0, !P2 ;  /* 0xffffffe00a047807 */ /* 0x000fe40005000000 */
[----:B------:R-:W-:Y:S01]  /*7530*/  @P0 LOP3.LUT R236, R236, 0x40, RZ, 0xfc, !PT ;  /* 0x00000040ecec0812 */ /* 0x000fe200078efcff */
[----:B------:R-:W-:Y:S05]  /*7540*/  BRA.DIV ~URZ, `(.L_x_1163) ;  /* 0x00016a227f007947 */ /* 0x000fea000b800000 */
[----:B------:R2:W3:Y:S02]  /*7550*/  SHFL.IDX PT, R7, R17, RZ, 0x181f ;  /* 0x00181fff11077589 */ /* 0x0004e400000e0000 */
.L_x_1301:
[----:B------:R-:W-:Y:S05]  /*7560*/  BRA.DIV ~URZ, `(.L_x_1164) ;  /* 0x00016a827f007947 */ /* 0x000fea000b800000 */
[----:B------:R4:W1:Y:S02]  /*7570*/  SHFL.IDX PT, R0, R16, RZ, 0x181f ;  /* 0x00181fff10007589 */ /* 0x00086400000e0000 */
.L_x_1302:
[----:B-1----:R-:W-:Y:S01]  /*7580*/  IMAD R12, R18, c[0x0][0x2c4], RZ ;  /* 0x0000b100120c7a24 */ /* 0x002fe200078e02ff */
[----:B------:R-:W-:Y:S01]  /*7590*/  IADD3 R11, R140, R117, RZ ;  /* 0x000000758c0b7210 */ /* 0x000fe20007ffe0ff */
[----:B------:R-:W-:Y:S03]  /*75a0*/  BSSY B0, `(.L_x_1165) ;  /* 0x0000014000007945 */ /* 0x000fe60003800000 */
[----:B------:R-:W-:-:S13]  /*75b0*/  ISETP.GE.AND P0, PT, R11, R12, PT ;  /* 0x0000000c0b00720c */ /* 0x000fda0003f06270 */
[----:B------:R-:W-:Y:S05]  /*75c0*/  @P0 BRA `(.L_x_1166) ;  /* 0x0000011000000947 */ /* 0x000fea0003800000 */
[C---:B------:R-:W-:Y:S02]  /*75d0*/  IMAD.SHL.U32 R2, R110.reuse, 0x8, RZ ;  /* 0x000000086e027824 */ /* 0x040fe400078e00ff */
[----:B------:R-:W-:Y:S02]  /*75e0*/  IMAD.SHL.U32 R13, R110, 0x8, RZ ;  /* 0x000000086e0d7824 */ /* 0x000fe400078e00ff */
[----:B------:R-:W-:Y:S01]  /*75f0*/  IMAD.MOV.U32 R8, RZ, RZ, R0 ;  /* 0x000000ffff087224 */ /* 0x000fe200078e0000 */
[----:B------:R-:W-:Y:S01]  /*7600*/  IADD3 R2, R2, 0x40, RZ ;  /* 0x0000004002027810 */ /* 0x000fe20007ffe0ff */
[----:B---3--:R-:W-:-:S03]  /*7610*/  IMAD.MOV.U32 R9, RZ, RZ, R7 ;  /* 0x000000ffff097224 */ /* 0x008fc600078e0007 */
[----:B------:R-:W-:-:S04]  /*7620*/  SHF.R.S32.HI R3, RZ, 0x1f, R2 ;  /* 0x0000001fff037819 */ /* 0x000fc80000011402 */
[----:B------:R-:W-:Y:S02]  /*7630*/  LEA.HI R3, R3, R2, RZ, 0x3 ;  /* 0x0000000203037211 */ /* 0x000fe400078f18ff */
[----:B------:R-:W-:Y:S01]  /*7640*/  LEA R2, P0, R13, R0, 0x1 ;  /* 0x000000000d027211 */ /* 0x000fe200078008ff */
[----:B------:R-:W-:Y:S01]  /*7650*/  IMAD.SHL.U32 R0, R234, 0x2, RZ ;  /* 0x00000002ea007824 */ /* 0x000fe200078e00ff */
[----:B------:R-:W-:Y:S02]  /*7660*/  LOP3.LUT R10, R3, 0xfffffff8, RZ, 0xc0, !PT ;  /* 0xfffffff8030a7812 */ /* 0x000fe400078ec0ff */
[----:B------:R-:W-:-:S03]  /*7670*/  LEA.HI.X R3, R13, R7, R19, 0x1, P0 ;  /* 0x000000070d037211 */ /* 0x000fc600000f0c13 */
[----:B------:R-:W-:Y:S02]  /*7680*/  IMAD.WIDE R8, R10, 0x2, R8 ;  /* 0x000000020a087825 */ /* 0x000fe400078e0208 */
[----:B------:R-:W-:Y:S01]  /*7690*/  @!PT LDS RZ, [RZ] ;  /* 0x00000000fffff984 */ /* 0x000fe20000000800 */
[----:B------:R-:W-:Y:S01]  /*76a0*/  @!PT LDS RZ, [RZ] ;  /* 0x00000000fffff984 */ /* 0x000fe20000000800 */
[----:B------:R-:W-:Y:S01]  /*76b0*/  @!PT LDS RZ, [RZ] ;  /* 0x00000000fffff984 */ /* 0x000fe20000000800 */
[----:B------:R1:W-:Y:S04]  /*76c0*/  LDGSTS.E.BYPASS.LTC128B.128 [R0+0x8080], [R2.64], !P4 ;  /* 0x0808000002007fae */ /* 0x0003e8000e101d46 */
[----:B------:R1:W-:Y:S02]  /*76d0*/  LDGSTS.E.BYPASS.LTC128B.128 [R0+0xc080], [R8.64], !P3 ;  /* 0x0c08000008007fae */ /* 0x0003e4000d901d46 */
.L_x_1166:
[----:B------:R-:W-:Y:S05]  /*76e0*/  BSYNC B0 ;  /* 0x0000000000007941 */ /* 0x000fea0003800000 */
.L_x_1165:
[----:B------:R-:W-:Y:S05]  /*76f0*/  BRA.DIV ~URZ, `(.L_x_1167) ;  /* 0x000169727f007947 */ /* 0x000fea000b800000 */
[----:B---3--:R3:W1:Y:S04]  /*7700*/  SHFL.IDX PT, R7, R17, 0x1, 0x181f ;  /* 0x00381f0011077f89 */ /* 0x00866800000e0000 */
[----:B-1----:R3:W1:Y:S02]  /*7710*/  SHFL.IDX PT, R0, R16, 0x1, 0x181f ;  /* 0x00381f0010007f89 */ /* 0x00266400000e0000 */
.L_x_1303:
[----:B------:R-:W-:Y:S01]  /*7720*/  IADD3 R2, R11, 0x10, RZ ;  /* 0x000000100b027810 */ /* 0x000fe20007ffe0ff */
[----:B------:R-:W-:Y:S03]  /*7730*/  BSSY B0, `(.L_x_1168) ;  /* 0x0000014000007945 */ /* 0x000fe60003800000 */
[----:B------:R-:W-:-:S13]  /*7740*/  ISETP.GE.AND P0, PT, R2, R12, PT ;  /* 0x0000000c0200720c */ /* 0x000fda0003f06270 */
[----:B------:R-:W-:Y:S05]  /*7750*/  @P0 BRA `(.L_x_1169) ;  /* 0x0000011000000947 */ /* 0x000fea0003800000 */
[C---:B------:R-:W-:Y:S02]  /*7760*/  IMAD.SHL.U32 R8, R110.reuse, 0x8, RZ ;  /* 0x000000086e087824 */ /* 0x040fe400078e00ff */
[----:B------:R-:W-:Y:S02]  /*7770*/  IMAD.SHL.U32 R13, R110, 0x8, RZ ;  /* 0x000000086e0d7824 */ /* 0x000fe400078e00ff */
[----:B------:R-:W-:Y:S01]  /*7780*/  IMAD.MOV.U32 R9, RZ, RZ, R7 ;  /* 0x000000ffff097224 */ /* 0x000fe200078e0007 */
[----:B------:R-:W-:Y:S02]  /*7790*/  IADD3 R8, R8, 0x40, RZ ;  /* 0x0000004008087810 */ /* 0x000fe40007ffe0ff */
[----:B-1----:R-:W-:Y:S02]  /*77a0*/  LEA R2, P0, R13, R0, 0x1 ;  /* 0x000000000d027211 */ /* 0x002fe400078008ff */
[----:B------:R-:W-:-:S04]  /*77b0*/  SHF.R.S32.HI R3, RZ, 0x1f, R8 ;  /* 0x0000001fff037819 */ /* 0x000fc80000011408 */
[----:B------:R-:W-:Y:S01]  /*77c0*/  LEA.HI R3, R3, R8, RZ, 0x3 ;  /* 0x0000000803037211 */ /* 0x000fe200078f18ff */
[----:B------:R-:W-:Y:S02]  /*77d0*/  IMAD.MOV.U32 R8, RZ, RZ, R0 ;  /* 0x000000ffff087224 */ /* 0x000fe400078e0000 */
        /* <DEDUP_REMOVED lines=9> */
.L_x_1169:
[----:B------:R-:W-:Y:S05]  /*7870*/  BSYNC B0 ;  /* 0x0000000000007941 */ /* 0x000fea0003800000 */
.L_x_1168:
[----:B------:R-:W-:Y:S05]  /*7880*/  BRA.DIV ~URZ, `(.L_x_1170) ;  /* 0x000168d27f007947 */ /* 0x000fea000b800000 */
[----:B------:R2:W3:Y:S02]  /*7890*/  SHFL.IDX PT, R7, R17, 0x2, 0x181f ;  /* 0x00581f0011077f89 */ /* 0x0004e400000e0000 */
.L_x_1304:
[----:B------:R-:W-:Y:S05]  /*78a0*/  BRA.DIV ~URZ, `(.L_x_1171) ;  /* 0x000169327f007947 */ /* 0x000fea000b800000 */
[----:B-1----:R1:W2:Y:S02]  /*78b0*/  SHFL.IDX PT, R0, R16, 0x2, 0x181f ;  /* 0x00581f0010007f89 */ /* 0x0022a400000e0000 */
.L_x_1305:
[----:B------:R-:W-:Y:S01]  /*78c0*/  IADD3 R2, R11, 0x20, RZ ;  /* 0x000000200b027810 */ /* 0x000fe20007ffe0ff */
[----:B------:R-:W-:Y:S03]  /*78d0*/  BSSY B0, `(.L_x_1172) ;  /* 0x0000014000007945 */ /* 0x000fe60003800000 */
[----:B------:R-:W-:-:S13]  /*78e0*/  ISETP.GE.AND P0, PT, R2, R12, PT ;  /* 0x0000000c0200720c */ /* 0x000fda0003f06270 */
[----:B------:R-:W-:Y:S05]  /*78f0*/  @P0 BRA `(.L_x_1173) ;  /* 0x0000011000000947 */ /* 0x000fea0003800000 */
[C---:B------:R-:W-:Y:S02]  /*7900*/  IMAD.SHL.U32 R8, R110.reuse, 0x8, RZ ;  /* 0x000000086e087824 */ /* 0x040fe400078e00ff */
[----:B------:R-:W-:Y:S02]  /*7910*/  IMAD.SHL.U32 R13, R110, 0x8, RZ ;  /* 0x000000086e0d7824 */ /* 0x000fe400078e00ff */
[----:B---3--:R-:W-:Y:S01]  /*7920*/  IMAD.MOV.U32 R9, RZ, RZ, R7 ;  /* 0x000000ffff097224 */ /* 0x008fe200078e0007 */
[----:B------:R-:W-:Y:S02]  /*7930*/  IADD3 R8, R8, 0x40, RZ ;  /* 0x0000004008087810 */ /* 0x000fe40007ffe0ff */
[----:B--2---:R-:W-:Y:S02]  /*7940*/  LEA R2, P0, R13, R0, 0x1 ;  /* 0x000000000d027211 */ /* 0x004fe400078008ff */
        /* <DEDUP_REMOVED lines=12> */
.L_x_1173:
[----:B------:R-:W-:Y:S05]  /*7a10*/  BSYNC B0 ;  /* 0x0000000000007941 */ /* 0x000fea0003800000 */
.L_x_1172:
[----:B------:R-:W-:Y:S05]  /*7a20*/  BRA.DIV ~URZ, `(.L_x_1174) ;  /* 0x000168327f007947 */ /* 0x000fea000b800000 */
[----:B---3--:R3:W1:Y:S04]  /*7a30*/  SHFL.IDX PT, R7, R17, 0x3, 0x181f ;  /* 0x00781f0011077f89 */ /* 0x00866800000e0000 */
[----:B--2---:R3:W2:Y:S02]  /*7a40*/  SHFL.IDX PT, R0, R16, 0x3, 0x181f ;  /* 0x00781f0010007f89 */ /* 0x0046a400000e0000 */
.L_x_1306:
[----:B------:R-:W-:Y:S01]  /*7a50*/  IADD3 R2, R11, 0x30, RZ ;  /* 0x000000300b027810 */ /* 0x000fe20007ffe0ff */
[----:B------:R-:W-:Y:S03]  /*7a60*/  BSSY B0, `(.L_x_1175) ;  /* 0x0000014000007945 */ /* 0x000fe60003800000 */
[----:B------:R-:W-:-:S13]  /*7a70*/  ISETP.GE.AND P0, PT, R2, R12, PT ;  /* 0x0000000c0200720c */ /* 0x000fda0003f06270 */
[----:B------:R-:W-:Y:S05]  /*7a80*/  @P0 BRA `(.L_x_1176) ;  /* 0x0000011000000947 */ /* 0x000fea0003800000 */
[C---:B------:R-:W-:Y:S02]  /*7a90*/  IMAD.SHL.U32 R8, R110.reuse, 0x8, RZ ;  /* 0x000000086e087824 */ /* 0x040fe400078e00ff */
[----:B------:R-:W-:Y:S02]  /*7aa0*/  IMAD.SHL.U32 R13, R110, 0x8, RZ ;  /* 0x000000086e0d7824 */ /* 0x000fe400078e00ff */
[----:B-1----:R-:W-:Y:S01]  /*7ab0*/  IMAD.MOV.U32 R9, RZ, RZ, R7 ;  /* 0x000000ffff097224 */ /* 0x002fe200078e0007 */
        /* <DEDUP_REMOVED lines=14> */
.L_x_1176:
[----:B------:R-:W-:Y:S05]  /*7ba0*/  BSYNC B0 ;  /* 0x0000000000007941 */ /* 0x000fea0003800000 */
.L_x_1175:
[----:B------:R-:W-:Y:S05]  /*7bb0*/  BRA.DIV ~URZ, `(.L_x_1177) ;  /* 0x000167927f007947 */ /* 0x000fea000b800000 */
[----:B-1----:R1:W3:Y:S02]  /*7bc0*/  SHFL.IDX PT, R7, R17, 0x4, 0x181f ;  /* 0x00981f0011077f89 */ /* 0x0022e400000e0000 */
.L_x_1307:
[----:B------:R-:W-:Y:S05]  /*7bd0*/  BRA.DIV ~URZ, `(.L_x_1178) ;  /* 0x000167f27f007947 */ /* 0x000fea000b800000 */
[----:B--2---:R2:W1:Y:S02]  /*7be0*/  SHFL.IDX PT, R0, R16, 0x4, 0x181f ;  /* 0x00981f0010007f89 */ /* 0x00446400000e0000 */
.L_x_1308:
        /* <DEDUP_REMOVED lines=21> */
.L_x_1180:
[----:B------:R-:W-:Y:S05]  /*7d40*/  BSYNC B0 ;  /* 0x0000000000007941 */ /* 0x000fea0003800000 */
.L_x_1179:
[----:B------:R-:W-:Y:S05]  /*7d50*/  BRA.DIV ~URZ, `(.L_x_1181) ;  /* 0x000166f27f007947 */ /* 0x000fea000b800000 */
[----:B---3--:R3:W2:Y:S04]  /*7d60*/  SHFL.IDX PT, R7, R17, 0x5, 0x181f ;  /* 0x00b81f0011077f89 */ /* 0x0086a800000e0000 */
[----:B-1----:R3:W1:Y:S02]  /*7d70*/  SHFL.IDX PT, R0, R16, 0x5, 0x181f ;  /* 0x00b81f0010007f89 */ /* 0x00266400000e0000 */
.L_x_1309:
[----:B------:R-:W-:Y:S01]  /*7d80*/  IADD3 R2, R11, 0x50, RZ ;  /* 0x000000500b027810 */ /* 0x000fe20007ffe0ff */
[----:B------:R-:W-:Y:S03]  /*7d90*/  BSSY B0, `(.L_x_1182) ;  /* 0x0000014000007945 */ /* 0x000fe60003800000 */
[----:B------:R-:W-:-:S13]  /*7da0*/  ISETP.GE.AND P0, PT, R2, R12, PT ;  /* 0x0000000c0200720c */ /* 0x000fda0003f06270 */
[----:B------:R-:W-:Y:S05]  /*7db0*/  @P0 BRA `(.L_x_1183) ;  /* 0x0000011000000947 */ /* 0x000fea0003800000 */
[C---:B------:R-:W-:Y:S02]  /*7dc0*/  IMAD.SHL.U32 R8, R110.reuse, 0x8, RZ ;  /* 0x000000086e087824 */ /* 0x040fe400078e00ff */
[----:B------:R-:W-:Y:S02]  /*7dd0*/  IMAD.SHL.U32 R13, R110, 0x8, RZ ;  /* 0x000000086e0d7824 */ /* 0x000fe400078e00ff */
[----:B--2---:R-:W-:Y:S01]  /*7de0*/  IMAD.MOV.U32 R9, RZ, RZ, R7 ;  /* 0x000000ffff097224 */ /* 0x004fe200078e0007 */
        /* <DEDUP_REMOVED lines=14> */
.L_x_1183:
[----:B------:R-:W-:Y:S05]  /*7ed0*/  BSYNC B0 ;  /* 0x0000000000007941 */ /* 0x000fea0003800000 */
.L_x_1182:
[----:B------:R-:W-:Y:S05]  /*7ee0*/  BRA.DIV ~URZ, `(.L_x_1184) ;  /* 0x000166527f007947 */ /* 0x000fea000b800000 */
[----:B--2---:R2:W3:Y:S02]  /*7ef0*/  SHFL.IDX PT, R7, R17, 0x6, 0x181f ;  /* 0x00d81f0011077f89 */ /* 0x0044e400000e0000 */
.L_x_1310:
[----:B------:R-:W-:Y:S05]  /*7f00*/  BRA.DIV ~URZ, `(.L_x_1185) ;  /* 0x000166b27f007947 */ /* 0x000fea000b800000 */
[----:B-1----:R1:W2:Y:S02]  /*7f10*/  SHFL.IDX PT, R0, R16, 0x6, 0x181f ;  /* 0x00d81f0010007f89 */ /* 0x0022a400000e0000 */
.L_x_1311:
        /* <DEDUP_REMOVED lines=21> */
.L_x_1187:
[----:B------:R-:W-:Y:S05]  /*8070*/  BSYNC B0 ;  /* 0x0000000000007941 */ /* 0x000fea0003800000 */
.L_x_1186:
[----:B------:R-:W-:Y:S05]  /*8080*/  BRA.DIV ~URZ, `(.L_x_1188) ;  /* 0x000165b27f007947 */ /* 0x000fea000b800000 */
[----:B--23--:R-:W2:Y:S04]  /*8090*/  SHFL.IDX PT, R17, R17, 0x7, 0x181f ;  /* 0x00f81f0011117f89 */ /* 0x00cea800000e0000 */
[----:B-1--4-:R-:W1:Y:S02]  /*80a0*/  SHFL.IDX PT, R16, R16, 0x7, 0x181f ;  /* 0x00f81f0010107f89 */ /* 0x012e6400000e0000 */
.L_x_1312:
[----:B------:R-:W-:Y:S01]  /*80b0*/  IADD3 R0, R11, 0x70, RZ ;  /* 0x000000700b007810 */ /* 0x000fe20007ffe0ff */
[----:B------:R-:W-:Y:S01]  /*80c0*/  IMAD.SHL.U32 R21, R110, 0x8, RZ ;  /* 0x000000086e157824 */ /* 0x000fe200078e00ff */
[----:B------:R-:W-:Y:S01]  /*80d0*/  IADD3 R2, P1, R1, c[0x0][0x20], RZ ;  /* 0x0000080001027a10 */ /* 0x000fe20007f3e0ff */
[----:B------:R-:W-:Y:S01]  /*80e0*/  ULDC.64 UR4, c[0x0][0x40] ;  /* 0x0000100000047ab9 */ /* 0x000fe20000000a00 */
[----:B------:R-:W-:Y:S01]  /*80f0*/  ISETP.GE.AND P0, PT, R0, R12, PT ;  /* 0x0000000c0000720c */ /* 0x000fe20003f06270 */
[----:B------:R-:W-:Y:S01]  /*8100*/  UIADD3 UR4, UP0, UR4, 0x160, URZ ;  /* 0x0000016004047890 */ /* 0x000fe2000ff1e03f */
[----:B------:R-:W-:Y:S01]  /*8110*/  IADD3 R8, P2, R2, 0x8, RZ ;  /* 0x0000000802087810 */ /* 0x000fe20007f5e0ff */
[----:B------:R-:W-:Y:S01]  /*8120*/  IMAD.X R3, RZ, RZ, c[0x0][0x24], P1 ;  /* 0x00000900ff037624 */ /* 0x000fe200008e06ff */
[----:B------:R-:W-:Y:S01]  /*8130*/  MOV R121, 0x30 ;  /* 0x0000003000797802 */ /* 0x000fe20000000f00 */
[----:B------:R-:W-:Y:S01]  /*8140*/  IMAD.SHL.U32 R18, R110, 0x8, RZ ;  /* 0x000000086e127824 */ /* 0x000fe200078e00ff */
[----:B------:R-:W-:Y:S01]  /*8150*/  UIADD3.X UR5, URZ, UR5, URZ, UP0, !UPT ;  /* 0x000000053f057290 */ /* 0x000fe200087fe43f */
[----:B------:R-:W-:Y:S01]  /*8160*/  IMAD.X R9, RZ, RZ, R3, P2 ;  /* 0x000000ffff097224 */ /* 0x000fe200010e0603 */
[----:B------:R-:W-:Y:S01]  /*8170*/  IADD3 R10, P2, R2, 0x10, RZ ;  /* 0x00000010020a7810 */ /* 0x000fe20007f5e0ff */
[----:B------:R-:W-:Y:S01]  /*8180*/  STL.64 [R1+0x20], R2 ;  /* 0x0000200201007387 */ /* 0x000fe20000100a00 */
[----:B------:R-:W-:Y:S01]  /*8190*/  IADD3 R18, R18, 0x40, RZ ;  /* 0x0000004012127810 */ /* 0x000fe20007ffe0ff */
[----:B------:R-:W-:-:S02]  /*81a0*/  IMAD.WIDE.U32 R146, R121, c[0x0][0x1e0], RZ ;  /* 0x0000780079927a25 */ /* 0x000fc400078e00ff */
[C---:B-1----:R-:W-:Y:S01]  /*81b0*/  @!P0 LEA R14, P1, R21.reuse, R16, 0x1 ;  /* 0x00000010150e8211 */ /* 0x042fe200078208ff */
[----:B------:R1:W-:Y:S01]  /*81c0*/  STL.64 [R1+0x40], R8 ;  /* 0x0000400801007387 */ /* 0x0003e20000100a00 */
[----:B------:R-:W-:Y:S01]  /*81d0*/  @!P0 SHF.R.S32.HI R0, RZ, 0x1f, R18 ;  /* 0x0000001fff008819 */ /* 0x000fe20000011412 */
[----:B------:R-:W-:Y:S01]  /*81e0*/  IMAD.X R11, RZ, RZ, R3, P2 ;  /* 0x000000ffff0b7224 */ /* 0x000fe200010e0603 */
[----:B--2---:R-:W-:Y:S02]  /*81f0*/  @!P0 LEA.HI.X R15, R21, R17, R19, 0x1, P1 ;  /* 0x00000011150f8211 */ /* 0x004fe400008f0c13 */
[----:B------:R-:W-:Y:S02]  /*8200*/  IADD3 R12, P1, R2, 0x4, RZ ;  /* 0x00000004020c7810 */ /* 0x000fe40007f3e0ff */
[----:B------:R-:W-:Y:S01]  /*8210*/  @!P0 LEA.HI R0, R0, R18, RZ, 0x3 ;  /* 0x0000001200008211 */ /* 0x000fe200078f18ff */
[----:B------:R2:W-:Y:S01]  /*8220*/  STL.64 [R1+0x28], R10 ;  /* 0x0000280a01007387 */ /* 0x0005e20000100a00 */
[----:B------:R-:W-:-:S02]  /*8230*/  IADD3.X R13, RZ, R3, RZ, P1, !PT ;  /* 0x00000003ff0d7210 */ /* 0x000fc40000ffe4ff */
[----:B------:R-:W-:Y:S01]  /*8240*/  @!P0 LOP3.LUT R7, R0, 0xfffffff8, RZ, 0xc0, !PT ;  /* 0xfffffff800078812 */ /* 0x000fe200078ec0ff */
[----:B------:R-:W-:Y:S02]  /*8250*/  @!P0 IMAD.SHL.U32 R0, R234, 0x2, RZ ;  /* 0x00000002ea008824 */ /* 0x000fe400078e00ff */
[----:B------:R-:W-:Y:S04]  /*8260*/  STL.64 [R1+0x38], R12 ;  /* 0x0000380c01007387 */ /* 0x000fe80000100a00 */
[----:B------:R-:W-:Y:S01]  /*8270*/  @!PT LDS RZ, [RZ] ;  /* 0x00000000fffff984 */ /* 0x000fe20000000800 */
[----:B------:R-:W-:Y:S01]  /*8280*/  @!PT LDS RZ, [RZ] ;  /* 0x00000000fffff984 */ /* 0x000fe20000000800 */
[----:B------:R-:W-:Y:S01]  /*8290*/  @!PT LDS RZ, [RZ] ;  /* 0x00000000fffff984 */ /* 0x000fe20000000800 */
[----:B------:R3:W-:Y:S01]  /*82a0*/  @!P0 LDGSTS.E.BYPASS.LTC128B.128 [R0+0xb880], [R14.64], !P4 ;  /* 0x0b8800000e008fae */ /* 0x0007e2000e101d46 */
[----:B-1----:R-:W-:-:S05]  /*82b0*/  IADD3 R8, P1, R2, 0x48, RZ ;  /* 0x0000004802087810 */ /* 0x002fca0007f3e0ff */
[----:B------:R-:W-:Y:S02]  /*82c0*/  IMAD.X R9, RZ, RZ, R3, P1 ;  /* 0x000000ffff097224 */ /* 0x000fe400008e0603 */
[----:B--2---:R-:W-:-:S03]  /*82d0*/  IMAD.MOV.U32 R10, RZ, RZ, R16 ;  /* 0x000000ffff0a7224 */ /* 0x004fc600078e0010 */
[----:B------:R1:W-:Y:S01]  /*82e0*/  STL.64 [R1+0x30], R8 ;  /* 0x0000300801007387 */ /* 0x0003e20000100a00 */
[----:B------:R-:W-:-:S04]  /*82f0*/  IMAD.MOV.U32 R11, RZ, RZ, R17 ;  /* 0x000000ffff0b7224 */ /* 0x000fc800078e0011 */
[----:B------:R-:W-:-:S05]  /*8300*/  @!P0 IMAD.WIDE R10, R7, 0x2, R10 ;  /* 0x00000002070a8825 */ /* 0x000fca00078e020a */
[----:B------:R3:W-:Y:S04]  /*8310*/  @!P0 LDGSTS.E.BYPASS.LTC128B.128 [R0+0xf880], [R10.64], !P3 ;  /* 0x0f8800000a008fae */ /* 0x0007e8000d901d46 */
[----:B------:R-:W0:Y:S01]  /*8320*/  LDGDEPBAR ;  /* 0x00000000000079af */ /* 0x000e220000000000 */
[----:B-1----:R-:W-:Y:S01]  /*8330*/  MOV R8, UR4 ;  /* 0x0000000400087c02 */ /* 0x002fe20008000f00 */
[----:B------:R-:W-:Y:S01]  /*8340*/  IMAD.U32 R9, RZ, RZ, UR5 ;  /* 0x00000005ff097e24 */ /* 0x000fe2000f8e00ff */
[----:B------:R-:W-:Y:S04]  /*8350*/  WARPSYNC 0xffffffff ;  /* 0xffffffff00007948 */ /* 0x000fe80003800000 */
[----:B------:R1:W-:Y:S01]  /*8360*/  STL.64 [R1+0x18], R8 ;  /* 0x0000180801007387 */ /* 0x0003e20000100a00 */
[----:B---3--:R-:W-:-:S04]  /*8370*/  IMAD R0, R121, c[0x0][0x1e4], RZ ;  /* 0x0000790079007a24 */ /* 0x008fc800078e02ff */
[----:B------:R-:W-:Y:S02]  /*8380*/  IMAD.IADD R144, R0, 0x1, R147 ;  /* 0x0000000100907824 */ /* 0x000fe400078e0293 */
[----:B------:R-:W2:Y:S04]  /*8390*/  LDL R28, [R1+0xe4] ;  /* 0x0000e400011c7983 */ /* 0x000ea80000100800 */
[----:B------:R-:W3:Y:S04]  /*83a0*/  LDL R0, [R1+0x64] ;  /* 0x0000640001007983 */ /* 0x000ee80000100800 */
[----:B------:R-:W4:Y:S04]  /*83b0*/  LDL.64 R26, [R1+0xc0] ;  /* 0x0000c000011a7983 */ /* 0x000f280000100a00 */
[----:B------:R-:W4:Y:S01]  /*83c0*/  LDL.LU.64 R24, [R1+0xb0] ;  /* 0x0000b00001187983 */ /* 0x000f220000300a00 */
[----:B------:R-:W-:Y:S01]  /*83d0*/  SHF.R.S32.HI R140, RZ, 0x1f, R131 ;  /* 0x0000001fff8c7819 */ /* 0x000fe20000011483 */
[----:B------:R-:W-:Y:S01]  /*83e0*/  ULDC.64 UR4, c[0x0][0x1e0] ;  /* 0x0000780000047ab9 */ /* 0x000fe20000000a00 */
[----:B------:R-:W-:Y:S01]  /*83f0*/  IMAD.MOV.U32 R7, RZ, RZ, c[0x0][0x1e0] ;  /* 0x00007800ff077624 */ /* 0x000fe200078e00ff */
[----:B------:R-:W-:-:S02]  /*8400*/  UIMAD.WIDE.U32 UR12, UR4, 0x20, URZ ;  /* 0x00000020040c78a5 */ /* 0x000fc4000f8e003f */
[----:B------:R-:W-:Y:S01]  /*8410*/  USHF.L.U32 UR5, UR5, 0x5, URZ ;  /* 0x0000000505057899 */ /* 0x000fe2000800063f */
[----:B------:R-:W-:-:S03]  /*8420*/  IMAD.MOV.U32 R10, RZ, RZ, c[0x0][0x1e4] ;  /* 0x00007900ff0a7624 */ /* 0x000fc600078e00ff */
[----:B------:R-:W-:Y:S01]  /*8430*/  UIADD3 UR9, UR13, UR5, URZ ;  /* 0x000000050d097290 */ /* 0x000fe2000fffe03f */
[----:B------:R-:W-:Y:S01]  /*8440*/  ISETP.GE.AND P6, PT, R21, c[0x0][0x1d4], PT ;  /* 0x0000750015007a0c */ /* 0x000fe20003fc6270 */
[----:B------:R-:W-:Y:S01]  /*8450*/  BAR.SYNC.DEFER_BLOCKING 0x0 ;  /* 0x0000000000007b1d */ /* 0x000fe20000010000 */
[----:B------:R-:W-:Y:S02]  /*8460*/  ISETP.GE.AND P5, PT, R18, c[0x0][0x1d4], PT ;  /* 0x0000750012007a0c */ /* 0x000fe40003fa6270 */
[----:B------:R-:W-:-:S03]  /*8470*/  SHF.R.S32.HI R14, RZ, 0x4, R23 ;  /* 0x00000004ff0e7819 */ /* 0x000fc60000011417 */
[----:B------:R-:W-:Y:S01]  /*8480*/  BSSY B2, `(.L_x_1189) ;  /* 0x0000035000027945 */ /* 0x000fe20003800000 */
[----:B------:R-:W-:Y:S02]  /*8490*/  IADD3 R94, R2, 0x18, RZ ;  /* 0x00000018025e7810 */ /* 0x000fe40007ffe0ff */
[----:B------:R-:W-:Y:S01]  /*84a0*/  MOV R148, 0x87d0 ;  /* 0x000087d000947802 */ /* 0x000fe20000000f00 */
[----:B--2---:R-:W-:-:S04]  /*84b0*/  IMAD R121, R28, -0x30, R121 ;  /* 0xffffffd01c797824 */ /* 0x004fc800078e0279 */
[----:B------:R-:W-:-:S04]  /*84c0*/  IMAD.IADD R141, R121, 0x1, -R117 ;  /* 0x00000001798d7824 */ /* 0x000fc800078e0a75 */
[----:B---3--:R-:W-:-:S05]  /*84d0*/  IMAD.IADD R0, R141, 0x1, R0 ;  /* 0x000000018d007824 */ /* 0x008fca00078e0200 */
[C---:B------:R-:W-:Y:S01]  /*84e0*/  ISETP.GE.AND P2, PT, R0.reuse, 0x1, PT ;  /* 0x000000010000780c */ /* 0x040fe20003f46270 */
[----:B----4-:R-:W-:Y:S01]  /*84f0*/  IMAD.MOV.U32 R24, RZ, RZ, R26 ;  /* 0x000000ffff187224 */ /* 0x010fe200078e001a */
[C---:B------:R-:W-:Y:S02]  /*8500*/  ISETP.GE.AND P1, PT, R0.reuse, 0x11, PT ;  /* 0x000000110000780c */ /* 0x040fe40003f26270 */
[----:B------:R-:W-:Y:S01]  /*8510*/  ISETP.GE.AND P0, PT, R0, 0x21, PT ;  /* 0x000000210000780c */ /* 0x000fe20003f06270 */
[----:B------:R-:W-:Y:S02]  /*8520*/  IMAD R0, R144, R131, RZ ;  /* 0x0000008390007224 */ /* 0x000fe400078e02ff */
[----:B-1----:R-:W-:-:S04]  /*8530*/  IMAD.WIDE.U32 R8, R131, R146, R24 ;  /* 0x0000009283087225 */ /* 0x002fc800078e0018 */
[----:B------:R-:W-:Y:S02]  /*8540*/  IMAD R0, R140, R146, R0 ;  /* 0x000000928c007224 */ /* 0x000fe400078e0200 */
[----:B------:R-:W-:Y:S02]  /*8550*/  @P2 LEA R12, P3, R8, c[0x0][0x1c8], 0x1 ;  /* 0x00007200080c2a11 */ /* 0x000fe400078608ff */
[----:B------:R-:W-:Y:S01]  /*8560*/  IMAD.IADD R0, R9, 0x1, R0 ;  /* 0x0000000109007824 */ /* 0x000fe200078e0200 */
[----:B------:R-:W-:-:S04]  /*8570*/  @P1 LEA R3, P4, R7, R8, 0x4 ;  /* 0x0000000807031211 */ /* 0x000fc800078820ff */
[C---:B------:R-:W-:Y:S02]  /*8580*/  @P2 LEA.HI.X R13, R8.reuse, c[0x0][0x1cc], R0, 0x1, P3 ;  /* 0x00007300080d2a11 */ /* 0x040fe400018f0c00 */
[----:B------:R-:W-:Y:S02]  /*8590*/  @P0 IADD3 R9, P3, R8, UR12, RZ ;  /* 0x0000000c08090c10 */ /* 0x000fe4000ff7e0ff */
[----:B------:R-:W-:Y:S02]  /*85a0*/  @P1 LEA.HI.X R7, R7, R0, R10, 0x4, P4 ;  /* 0x0000000007071211 */ /* 0x000fe400020f240a */
[----:B------:R-:W-:Y:S02]  /*85b0*/  @P0 IADD3.X R0, R0, UR9, RZ, P3, !PT ;  /* 0x0000000900000c10 */ /* 0x000fe40009ffe4ff */
[----:B------:R-:W-:Y:S02]  /*85c0*/  @P0 LEA R8, P3, R9, c[0x0][0x1c8], 0x1 ;  /* 0x0000720009080a11 */ /* 0x000fe400078608ff */
[----:B------:R-:W-:-:S02]  /*85d0*/  @P1 LEA R10, P4, R3, c[0x0][0x1c8], 0x1 ;  /* 0x00007200030a1a11 */ /* 0x000fc400078808ff */
[----:B------:R-:W-:Y:S01]  /*85e0*/  @P0 LEA.HI.X R9, R9, c[0x0][0x1cc], R0, 0x1, P3 ;  /* 0x0000730009090a11 */ /* 0x000fe200018f0c00 */
[C---:B------:R-:W-:Y:S01]  /*85f0*/  @P2 IMAD.SHL.U32 R0, R234.reuse, 0x2, RZ ;  /* 0x00000002ea002824 */ /* 0x040fe200078e00ff */
[----:B------:R-:W-:Y:S01]  /*8600*/  @P1 LEA.HI.X R11, R3, c[0x0][0x1cc], R7, 0x1, P4 ;  /* 0x00007300030b1a11 */ /* 0x000fe200020f0c07 */
[----:B------:R-:W-:-:S03]  /*8610*/  @P1 IMAD.SHL.U32 R3, R234, 0x2, RZ ;  /* 0x00000002ea031824 */ /* 0x000fc600078e00ff */
[----:B------:R-:W-:Y:S01]  /*8620*/  @!PT LDS RZ, [RZ] ;  /* 0x00000000fffff984 */ /* 0x000fe20000000800 */
[----:B------:R-:W-:Y:S01]  /*8630*/  @!PT LDS RZ, [RZ] ;  /* 0x00000000fffff984 */ /* 0x000fe20000000800 */
[----:B------:R-:W-:Y:S01]  /*8640*/  @!PT LDS RZ, [RZ] ;  /* 0x00000000fffff984 */ /* 0x000fe20000000800 */
[----:B------:R1:W-:Y:S04]  /*8650*/  @P2 LDGSTS.E.BYPASS.LTC128B.128 [R0+0x5080], [R12.64], !P6 ;  /* 0x050800000c002fae */ /* 0x0003e8000f101d46 */
[----:B------:R1:W-:Y:S01]  /*8660*/  @P2 LDGSTS.E.BYPASS.LTC128B.128 [R0+0x6880], [R12.64+0x80], !P5 ;  /* 0x068800800c002fae */ /* 0x0003e2000e901d46 */
[----:B------:R-:W-:-:S03]  /*8670*/  LEA.HI R7, R23, R14, RZ, 0x1 ;  /* 0x0000000e17077211 */ /* 0x000fc600078f08ff */
[----:B------:R2:W-:Y:S04]  /*8680*/  @P1 LDGSTS.E.BYPASS.LTC128B.128 [R3+0x5880], [R10.64], !P6 ;  /* 0x058800000a031fae */ /* 0x0005e8000f101d46 */
[----:B------:R2:W-:Y:S04]  /*8690*/  @P1 LDGSTS.E.BYPASS.LTC128B.128 [R3+0x7080], [R10.64+0x80], !P5 ;  /* 0x070800800a031fae */ /* 0x0005e8000e901d46 */
[----:B------:R3:W-:Y:S01]  /*86a0*/  STL.64 [R1+0xb0], R24 ;  /* 0x0000b01801007387 */ /* 0x0007e20000100a00 */
[----:B-1----:R-:W-:-:S05]  /*86b0*/  @P0 IMAD.SHL.U32 R0, R234, 0x2, RZ ;  /* 0x00000002ea000824 */ /* 0x002fca00078e00ff */
[----:B------:R1:W-:Y:S01]  /*86c0*/  @P0 LDGSTS.E.BYPASS.LTC128B.128 [R0+0x6080], [R8.64], !P6 ;  /* 0x0608000008000fae */ /* 0x0003e2000f101d46 */
[----:B--2---:R-:W-:-:S03]  /*86d0*/  LOP3.LUT R3, R7, 0xfffffffe, RZ, 0xc0, !PT ;  /* 0xfffffffe07037812 */ /* 0x004fc600078ec0ff */
[----:B------:R1:W-:Y:S04]  /*86e0*/  @P0 LDGSTS.E.BYPASS.LTC128B.128 [R0+0x7880], [R8.64+0x80], !P5 ;  /* 0x0788008008000fae */ /* 0x0003e8000e901d46 */
[----:B------:R-:W0:Y:S01]  /*86f0*/  LDGDEPBAR ;  /* 0x00000000000079af */ /* 0x000e220000000000 */
[----:B------:R-:W-:-:S04]  /*8700*/  IMAD.IADD R139, R14, 0x1, -R3 ;  /* 0x000000010e8b7824 */ /* 0x000fc800078e0a03 */
[----:B------:R-:W-:Y:S01]  /*8710*/  IMAD.SHL.U32 R3, R139, 0x8, RZ ;  /* 0x000000088b037824 */ /* 0x000fe200078e00ff */
[----:B------:R-:W-:Y:S01]  /*8720*/  LOP3.LUT P5, RZ, R110, 0x4, RZ, 0xc0, !PT ;  /* 0x000000046eff7812 */ /* 0x000fe200078ac0ff */
[----:B-1----:R-:W-:-:S05]  /*8730*/  IMAD.SHL.U32 R0, R20, 0x40, RZ ;  /* 0x0000004014007824 */ /* 0x002fca00078e00ff */
[----:B------:R-:W-:Y:S01]  /*8740*/  LOP3.LUT R0, R0, 0x1c0, RZ, 0xc0, !PT ;  /* 0x000001c000007812 */ /* 0x000fe200078ec0ff */
[----:B------:R-:W-:-:S03]  /*8750*/  IMAD.SHL.U32 R8, R110, 0x40, RZ ;  /* 0x000000406e087824 */ /* 0x000fc600078e00ff */
[----:B------:R-:W-:Y:S02]  /*8760*/  SHF.R.U32.HI R7, RZ, 0x3, R0 ;  /* 0x00000003ff077819 */ /* 0x000fe40000011600 */
[----:B------:R-:W-:Y:S01]  /*8770*/  LOP3.LUT R0, R0, 0x8, R3, 0xf8, !PT ;  /* 0x0000000800007812 */ /* 0x000fe200078ef803 */
[----:B------:R-:W-:Y:S01]  /*8780*/  IMAD.SHL.U32 R3, R22, 0x40, RZ ;  /* 0x0000004016037824 */ /* 0x000fe200078e00ff */
[----:B------:R-:W-:Y:S02]  /*8790*/  LOP3.LUT R138, R8, 0x1c0, RZ, 0xc0, !PT ;  /* 0x000001c0088a7812 */ /* 0x000fe400078ec0ff */
[----:B------:R-:W-:Y:S02]  /*87a0*/  LOP3.LUT R143, R0, R7, RZ, 0x3c, !PT ;  /* 0x00000007008f7212 */ /* 0x000fe400078e3cff */
[----:B------:R-:W-:Y:S02]  /*87b0*/  LOP3.LUT R142, R3, 0xfffffe00, RZ, 0xc0, !PT ;  /* 0xfffffe00038e7812 */ /* 0x000fe400078ec0ff */
[----:B---3--:R-:W-:Y:S05]  /*87c0*/  CALL.REL.NOINC `($_ZN7cutlass13device_kernelIN5flash19enable_sm80_to_sm89INS1_16FlashAttnFwdSm80INS1_25CollectiveMainloopFwdSm80ILi4ELi1ELb0EN4cute5tupleIJNS5_1CILi128EEENS7_ILi48EEES8_EEELi128ENS_6half_tEfNS_4arch4Sm80ELb0ELb1ELb1ELb1ELb0ELb1ELb1ELb0EEENS1_21CollectiveEpilogueFwdINS6_IJS8_S8_S9_EEENS6_IJNS7_ILi1EEESH_SH_EEESB_SD_Li128ELb1ELb1ELb0ELb0EEENS1_19SingleTileSchedulerILb1ELb0ELb1ELi128EEEEEEEEEvNT_6ParamsE$_ZZN5flash25CollectiveMainloopFwdSm80ILi4ELi1ELb0EN4cute5tupleIJNS1_1CILi128EEENS3_ILi48EEES4_EEELi128EN7cutlass6half_tEfNS7_4arch4Sm80ELb0ELb1ELb1ELb1ELb0ELb1ELb1ELb0EE3mmaINS_16FlashAttnFwdSm80ISB_NS_21CollectiveEpilogueFwdINS2_IJS4_S4_S5_EEENS2_IJNS3_ILi1EEESG_SG_EEES8_SA_Li128ELb1ELb1ELb0ELb0EEENS_19SingleTileSchedulerILb1ELb0ELb1ELi128EEEE13SharedStorageENS1_6TensorINS1_11ArrayEngineIfLm128EEENS1_6LayoutINS2_IJNS2_IJNS3_ILi2EEESR_EEESR_NS3_ILi16EEEEEENS2_IJNS2_IJSG_SR_EEENS3_ILi4EEENS3_ILi8EEEEEEEEEENS_7SoftmaxILi4ELi0EEEEEbRKNSB_6ParamsERT0_RT1_iRKNS_16SeqlenInfoQKNewKILb1ELb1EEENS2_IJiiiiEEERT_ENKUlvE_clEv) ;  /* 0x000169e000007944 */ /* 0x008fea0003c00000 */
[----:B------:R-:W-:Y:S05]  /*87d0*/  BSYNC B2 ;  /* 0x0000000000027941 */ /* 0x000fea0003800000 */
.L_x_1189:
[----:B------:R-:W2:Y:S01]  /*87e0*/  LDL R122, [R1+0x10] ;  /* 0x00001000017a7983 */ /* 0x000ea20000100800 */
[----:B------:R-:W-:-:S04]  /*87f0*/  DEPBAR.LE SB0, 0x0 ;  /* 0x000080000000791a */ /* 0x000fc80000000000 */
[----:B------:R3:W5:Y:S01]  /*8800*/  LDL R120, [R1] ;  /* 0x0000000001787983 */ /* 0x0007620000100800 */
[----:B------:R-:W-:Y:S03]  /*8810*/  WARPSYNC 0xffffffff ;  /* 0xffffffff00007948 */ /* 0x000fe60003800000 */
[----:B--2---:R3:W-:Y:S02]  /*8820*/  STL [R1+0x74], R122 ;  /* 0x0000747a01007387 */ /* 0x0047e40000100800 */
[----:B------:R-:W2:Y:S04]  /*8830*/  LDL.64 R64, [R1+0xc8] ;  /* 0x0000c80001407983 */ /* 0x000ea80000100a00 */
[----:B------:R-:W2:Y:S04]  /*8840*/  LDL.LU.64 R82, [R1+0xb8] ;  /* 0x0000b80001527983 */ /* 0x000ea80000300a00 */
[----:B------:R-:W4:Y:S04]  /*8850*/  LDL R7, [R1+0x64] ;  /* 0x0000640001077983 */ /* 0x000f280000100800 */
[----:B---3--:R-:W3:Y:S04]  /*8860*/  LDL R123, [R1+0xac] ;  /* 0x0000ac00017b7983 */ /* 0x008ee80000100800 */
[----:B------:R-:W3:Y:S01]  /*8870*/  LDL R80, [R1+0xe8] ;  /* 0x0000e80001507983 */ /* 0x000ee20000100800 */
[----:B------:R-:W-:Y:S01]  /*8880*/  LEA.HI R2, R145, R196, RZ, 0x5 ;  /* 0x000000c491027211 */ /* 0x000fe200078f28ff */
[----:B------:R-:W-:Y:S01]  /*8890*/  IMAD.SHL.U32 R0, R117, 0x8, RZ ;  /* 0x0000000875007824 */ /* 0x000fe200078e00ff */
[----:B------:R-:W-:Y:S01]  /*88a0*/  SHF.R.U32.HI R3, RZ, 0x3, R138 ;  /* 0x00000003ff037819 */ /* 0x000fe2000001168a */
[----:B------:R-:W3:Y:S01]  /*88b0*/  LDL R124, [R1+0xa4] ;  /* 0x0000a400017c7983 */ /* 0x000ee20000100800 */
[----:B------:R-:W-:Y:S01]  /*88c0*/  LOP3.LUT P0, RZ, R110, 0x2, RZ, 0xc0, !PT ;  /* 0x000000026eff7812 */ /* 0x000fe2000780c0ff */
[----:B------:R-:W-:-:S02]  /*88d0*/  ULDC.64 UR4, c[0x0][0x208] ;  /* 0x0000820000047ab9 */ /* 0x000fc40000000a00 */
[----:B------:R1:W5:Y:S01]  /*88e0*/  LDL R191, [R1+0xe4] ;  /* 0x0000e40001bf7983 */ /* 0x0003620000100800 */
[----:B------:R-:W-:Y:S01]  /*88f0*/  IMAD.SHL.U32 R2, R2, 0x20, RZ ;  /* 0x0000002002027824 */ /* 0x000fe200078e00ff */
[----:B------:R-:W-:-:S04]  /*8900*/  LOP3.LUT R0, R138, 0x8, R0, 0xf8, !PT ;  /* 0x000000088a007812 */ /* 0x000fc800078ef800 */
[----:B------:R-:W-:Y:S02]  /*8910*/  LOP3.LUT R2, R2, 0x7ffffc00, RZ, 0xc0, !PT ;  /* 0x7ffffc0002027812 */ /* 0x000fe400078ec0ff */
[----:B------:R-:W-:Y:S02]  /*8920*/  LOP3.LUT R0, R0, R3, RZ, 0x3c, !PT ;  /* 0x0000000300007212 */ /* 0x000fe400078e3cff */
[----:B------:R-:W-:-:S03]  /*8930*/  IADD3 R2, R143, R142, R2 ;  /* 0x0000008e8f027210 */ /* 0x000fc60007ffe002 */
[----:B------:R-:W-:Y:S02]  /*8940*/  IMAD R0, R139, 0x200, R0 ;  /* 0x000002008b007824 */ /* 0x000fe400078e0200 */
[----:B------:R-:W-:Y:S01]  /*8950*/  IMAD.SHL.U32 R223, R2, 0x2, RZ ;  /* 0x0000000202df7824 */ /* 0x000fe200078e00ff */
[----:B------:R-:W-:Y:S01]  /*8960*/  BAR.SYNC.DEFER_BLOCKING 0x0 ;  /* 0x0000000000007b1d */ /* 0x000fe20000010000 */
[----:B------:R-:W-:-:S05]  /*8970*/  IMAD.SHL.U32 R216, R0, 0x2, RZ ;  /* 0x0000000200d87824 */ /* 0x000fca00078e00ff */
[----:B-1----:R-:W-:Y:S04]  /*8980*/  LDSM.16.M88.4 R8, [R223+0xa080] ;  /* 0x00a08000df08783b */ /* 0x002fe80000000200 */
[----:B------:R-:W1:Y:S04]  /*8990*/  LDSM.16.M88.4 R16, [R216+0x5080] ;  /* 0x00508000d810783b */ /* 0x000e680000000200 */
[----:B------:R-:W1:Y:S04]  /*89a0*/  LDSM.16.M88.4 R12, [R223+0x8080] ;  /* 0x00808000df0c783b */ /* 0x000e680000000200 */
[----:B------:R-:W1:Y:S04]  /*89b0*/  LDSM.16.M88.4 R20, [R216+0x5880] ;  /* 0x00588000d814783b */ /* 0x000e680000000200 */
[----:B------:R-:W1:Y:S01]  /*89c0*/  LDSM.16.M88.4 R24, [R216+0x6080] ;  /* 0x00608000d818783b */ /* 0x000e620000000200 */
[----:B------:R-:W-:-:S02]  /*89d0*/  IADD3 R0, R216, 0x5080, RZ ;  /* 0x00005080d8007810 */ /* 0x000fc40007ffe0ff */
[----:B------:R-:W-:Y:S02]  /*89e0*/  IADD3 R227, R216, 0x50a0, RZ ;  /* 0x000050a0d8e37810 */ /* 0x000fe40007ffe0ff */
[----:B------:R-:W-:Y:S01]  /*89f0*/  @P0 IADD3 R227, R0, -0x20, RZ ;  /* 0xffffffe000e30810 */ /* 0x000fe20007ffe0ff */
[----:B------:R-:W-:Y:S02]  /*8a00*/  IMAD R0, R140, c[0x0][0x208], RZ ;  /* 0x000082008c007a24 */ /* 0x000fe400078e02ff */
[C---:B------:R-:W-:Y:S02]  /*8a10*/  IMAD.WIDE.U32 R2, R131.reuse, c[0x0][0x208], RZ ;  /* 0x0000820083027a25 */ /* 0x040fe400078e00ff */
[----:B------:R-:W-:Y:S02]  /*8a20*/  LDSM.16.M88.4 R40, [R227+0x800] ;  /* 0x00080000e328783b */ /* 0x000fe40000000200 */
[----:B------:R-:W-:Y:S02]  /*8a30*/  IMAD R0, R131, c[0x0][0x20c], R0 ;  /* 0x0000830083007a24 */ /* 0x000fe400078e0200 */
[----:B------:R-:W-:Y:S01]  /*8a40*/  IMAD R225, R6, 0x2, R223 ;  /* 0x0000000206e17824 */ /* 0x000fe200078e02df */
[----:B------:R-:W-:Y:S01]  /*8a50*/  LDSM.16.M88.4 R44, [R227] ;  /* 0x00000000e32c783b */ /* 0x000fe20000000200 */
[----:B------:R-:W-:-:S03]  /*8a60*/  IMAD.IADD R0, R3, 0x1, R0 ;  /* 0x0000000103007824 */ /* 0x000fc600078e0200 */
[----:B------:R-:W-:Y:S01]  /*8a70*/  LDSM.16.M88.4 R48, [R227+0x1000] ;  /* 0x00100000e330783b */ /* 0x000fe20000000200 */
[----:B------:R-:W-:Y:S01]  /*8a80*/  IMAD R3, R0, 0x30, RZ ;  /* 0x0000003000037824 */ /* 0x000fe200078e02ff */
[C---:B-1----:R-:W-:Y:S08]  /*8a90*/  HMMA.16816.F32 R28, R8.reuse, R16, RZ ;  /* 0x00000010081c723c */ /* 0x042ff000000018ff */
[----:B------:R-:W-:Y:S08]  /*8aa0*/  HMMA.16816.F32 R52, R8, R18, RZ ;  /* 0x000000120834723c */ /* 0x000ff000000018ff */
[C---:B------:R-:W-:Y:S08]  /*8ab0*/  HMMA.16816.F32 R72, R12.reuse, R16, RZ ;  /* 0x000000100c48723c */ /* 0x040ff000000018ff */
[----:B------:R-:W-:Y:S01]  /*8ac0*/  HMMA.16816.F32 R68, R12, R18, RZ ;  /* 0x000000120c44723c */ /* 0x000fe200000018ff */
[----:B------:R-:W1:Y:S01]  /*8ad0*/  LDSM.16.M88.4 R16, [R225+0xa080] ;  /* 0x00a08000e110783b */ /* 0x000e620000000200 */
[----:B------:R-:W-:-:S06]  /*8ae0*/  USHF.L.U32 UR10, UR4, 0x5, URZ ;  /* 0x00000005040a7899 */ /* 0x000fcc000800063f */
[----:B------:R-:W-:Y:S01]  /*8af0*/  HMMA.16816.F32 R36, R8, R20, RZ ;  /* 0x000000140824723c */ /* 0x000fe200000018ff */
[----:B------:R-:W-:-:S07]  /*8b00*/  UMOV UR8, 0x5 ;  /* 0x0000000500087882 */ /* 0x000fce0000000000 */
[C---:B------:R-:W-:Y:S08]  /*8b10*/  HMMA.16816.F32 R32, R8.reuse, R24, RZ ;  /* 0x000000180820723c */ /* 0x040ff000000018ff */
[C---:B------:R-:W-:Y:S08]  /*8b20*/  HMMA.16816.F32 R56, R8.reuse, R22, RZ ;  /* 0x000000160838723c */ /* 0x040ff000000018ff */
[----:B------:R-:W-:Y:S01]  /*8b30*/  HMMA.16816.F32 R76, R8, R26, RZ ;  /* 0x0000001a084c723c */ /* 0x000fe200000018ff */
[----:B------:R-:W-:Y:S01]  /*8b40*/  USHF.L.U64.HI UR5, UR4, UR8, UR5 ;  /* 0x0000000804057299 */ /* 0x000fe20008010205 */
[----:B------:R-:W-:-:S06]  /*8b50*/  IMAD.SHL.U32 R234, R234, 0x2, RZ ;  /* 0x00000002eaea7824 */ /* 0x000fcc00078e00ff */
[C---:B------:R-:W-:Y:S08]  /*8b60*/  HMMA.16816.F32 R60, R12.reuse, R20, RZ ;  /* 0x000000140c3c723c */ /* 0x040ff000000018ff */
[----:B------:R-:W-:Y:S01]  /*8b70*/  HMMA.16816.F32 R84, R12, R22, RZ ;  /* 0x000000160c54723c */ /* 0x000fe200000018ff */
[----:B------:R-:W1:Y:S01]  /*8b80*/  LDSM.16.M88.4 R20, [R225+0x8080] ;  /* 0x00808000e114783b */ /* 0x000e620000000200 */
[----:B------:R-:W-:-:S06]  /*8b90*/  IMAD R224, R4, 0x2, R223 ;  /* 0x0000000204e07824 */ /* 0x000fcc00078e02df */
[C---:B-1----:R-:W-:Y:S08]  /*8ba0*/  HMMA.16816.F32 R96, R16.reuse, R40, R36 ;  /* 0x000000281060723c */ /* 0x042ff00000001824 */
[C---:B------:R-:W-:Y:S08]  /*8bb0*/  HMMA.16816.F32 R100, R16.reuse, R44, R28 ;  /* 0x0000002c1064723c */ /* 0x040ff0000000181c */
[C---:B------:R-:W-:Y:S08]  /*8bc0*/  HMMA.16816.F32 R92, R16.reuse, R48, R32 ;  /* 0x00000030105c723c */ /* 0x040ff00000001820 */
[C---:B------:R-:W-:Y:S08]  /*8bd0*/  HMMA.16816.F32 R88, R16.reuse, R46, R52 ;  /* 0x0000002e1058723c */ /* 0x040ff00000001834 */
[----:B------:R-:W-:Y:S01]  /*8be0*/  HMMA.16816.F32 R76, R16, R50, R76 ;  /* 0x00000032104c723c */ /* 0x000fe2000000184c */
[----:B------:R-:W-:-:S07]  /*8bf0*/  IMAD R226, R4, 0x2, R225 ;  /* 0x0000000204e27824 */ /* 0x000fce00078e02e1 */
[C---:B------:R-:W-:Y:S08]  /*8c00*/  HMMA.16816.F32 R72, R20.reuse, R44, R72 ;  /* 0x0000002c1448723c */ /* 0x040ff00000001848 */
[----:B------:R-:W-:Y:S01]  /*8c10*/  HMMA.16816.F32 R52, R20, R46, R68 ;  /* 0x0000002e1434723c */ /* 0x000fe20000001844 */
[----:B--2---:R-:W-:Y:S02]  /*8c20*/  IMAD.MOV.U32 R82, RZ, RZ, R64 ;  /* 0x000000ffff527224 */ /* 0x004fe400078e0040 */
[----:B----4-:R-:W-:Y:S01]  /*8c30*/  IMAD.IADD R0, R141, 0x1, R7 ;  /* 0x000000018d007824 */ /* 0x010fe200078e0207 */
[----:B---3--:R-:W-:Y:S01]  /*8c40*/  ISETP.GE.AND P3, PT, R123, c[0x0][0x1d4], PT ;  /* 0x000075007b007a0c */ /* 0x008fe20003f66270 */
[----:B------:R-:W-:Y:S01]  /*8c50*/  IMAD.WIDE.U32 R8, R2, 0x30, R82 ;  /* 0x0000003002087825 */ /* 0x000fe200078e0052 */
[----:B------:R-:W-:-:S02]  /*8c60*/  ISETP.GE.AND P6, PT, R80, c[0x0][0x1d4], PT ;  /* 0x0000750050007a0c */ /* 0x000fc40003fc6270 */
[C---:B------:R-:W-:Y:S02]  /*8c70*/  ISETP.LT.OR P1, PT, R0.reuse, 0x1, P3 ;  /* 0x000000010000780c */ /* 0x040fe40001f21670 */
[----:B------:R-:W-:Y:S01]  /*8c80*/  ISETP.LT.OR P2, PT, R0, 0x1, P6 ;  /* 0x000000010000780c */ /* 0x000fe20003741670 */
[----:B------:R-:W-:Y:S01]  /*8c90*/  IMAD.IADD R3, R9, 0x1, R3 ;  /* 0x0000000109037824 */ /* 0x000fe200078e0203 */
[----:B------:R-:W-:Y:S01]  /*8ca0*/  LEA R2, P0, R8, c[0x0][0x1f8], 0x1 ;  /* 0x00007e0008027a11 */ /* 0x000fe200078008ff */
[----:B------:R-:W-:-:S03]  /*8cb0*/  IMAD.U32 R7, RZ, RZ, UR10 ;  /* 0x0000000aff077e24 */ /* 0x000fc6000f8e00ff */
[----:B------:R-:W-:Y:S02]  /*8cc0*/  LEA.HI.X R3, R8, c[0x0][0x1fc], R3, 0x1, P0 ;  /* 0x00007f0008037a11 */ /* 0x000fe400000f0c03 */
[----:B------:R-:W-:-:S03]  /*8cd0*/  IADD3 R8, P0, R2, UR10, RZ ;  /* 0x0000000a02087c10 */ /* 0x000fc6000ff1e0ff */
[----:B------:R-:W-:Y:S01]  /*8ce0*/  @!PT LDS RZ, [RZ] ;  /* 0x00000000fffff984 */ /* 0x000fe20000000800 */
[----:B------:R-:W-:Y:S01]  /*8cf0*/  @!PT LDS RZ, [RZ] ;  /* 0x00000000fffff984 */ /* 0x000fe20000000800 */
[----:B------:R-:W-:Y:S01]  /*8d00*/  @!PT LDS RZ, [RZ] ;  /* 0x00000000fffff984 */ /* 0x000fe20000000800 */
[----:B------:R1:W-:Y:S01]  /*8d10*/  LDGSTS.E.BYPASS.LTC128B.128 [R234+0x2080], [R2.64], !P1 ;  /* 0x0208000002ea7fae */ /* 0x0003e2000c901d46 */
[----:B------:R-:W-:Y:S02]  /*8d20*/  IADD3.X R9, R3, UR5, RZ, P0, !PT ;  /* 0x0000000503097c10 */ /* 0x000fe400087fe4ff */
[----:B------:R-:W-:Y:S01]  /*8d30*/  IADD3 R10, P1, P0, R7, 0x80, R2 ;  /* 0x00000080070a7810 */ /* 0x000fe2000783e002 */
[----:B------:R1:W-:Y:S01]  /*8d40*/  LDGSTS.E.BYPASS.LTC128B.128 [R234+0x3880], [R2.64+0x80], !P2 ;  /* 0x0388008002ea7fae */ /* 0x0003e2000d101d46 */
[----:B------:R-:W-:Y:S02]  /*8d50*/  ISETP.GE.AND P2, PT, R123, c[0x0][0x1d4], PT ;  /* 0x000075007b007a0c */ /* 0x000fe40003f46270 */
[C---:B------:R-:W-:Y:S02]  /*8d60*/  ISETP.LT.OR P4, PT, R0.reuse, 0x11, P3 ;  /* 0x000000110000780c */ /* 0x040fe40001f81670 */
[----:B------:R-:W-:Y:S02]  /*8d70*/  IADD3.X R11, RZ, UR5, R3, P1, P0 ;  /* 0x00000005ff0b7c10 */ /* 0x000fe40008fe0403 */
[----:B------:R-:W-:-:S02]  /*8d80*/  ISETP.LT.OR P3, PT, R0, 0x11, P6 ;  /* 0x000000110000780c */ /* 0x000fc40003761670 */
[C---:B------:R-:W-:Y:S02]  /*8d90*/  ISETP.LT.OR P2, PT, R0.reuse, 0x21, P2 ;  /* 0x000000210000780c */ /* 0x040fe40001741670 */
[----:B------:R-:W-:Y:S01]  /*8da0*/  ISETP.LT.OR P1, PT, R0, 0x21, P6 ;  /* 0x000000210000780c */ /* 0x000fe20003721670 */
[----:B------:R-:W-:Y:S01]  /*8db0*/  IMAD.MOV.U32 R0, RZ, RZ, 0x40 ;  /* 0x00000040ff007424 */ /* 0x000fe200078e00ff */
[----:B------:R-:W-:Y:S03]  /*8dc0*/  HMMA.16816.F32 R64, R12, R24, RZ ;  /* 0x000000180c40723c */ /* 0x000fe600000018ff */
[----:B------:R2:W-:Y:S01]  /*8dd0*/  LDGSTS.E.BYPASS.LTC128B.128 [R234+0x2880], [R8.64], !P4 ;  /* 0x0288000008ea7fae */ /* 0x0005e2000e101d46 */
[----:B------:R-:W-:-:S03]  /*8de0*/  SEL R0, R0, 0xffffffc0, !P5 ;  /* 0xffffffc000007807 */ /* 0x000fc60006800000 */
[----:B------:R2:W-:Y:S01]  /*8df0*/  LDGSTS.E.BYPASS.LTC128B.128 [R234+0x4080], [R10.64], !P3 ;  /* 0x040800000aea7fae */ /* 0x0005e2000d901d46 */
[----:B-1----:R-:W-:Y:S01]  /*8e00*/  IADD3 R2, P0, R8, UR10, RZ ;  /* 0x0000000a08027c10 */ /* 0x002fe2000ff1e0ff */
[----:B------:R-:W-:-:S03]  /*8e10*/  IMAD.IADD R222, R216, 0x1, R0 ;  /* 0x00000001d8de7824 */ /* 0x000fc600078e0200 */
[----:B------:R-:W-:Y:S01]  /*8e20*/  IADD3.X R3, R9, UR5, RZ, P0, !PT ;  /* 0x0000000509037c10 */ /* 0x000fe200087fe4ff */
[----:B------:R-:W-:Y:S01]  /*8e30*/  HMMA.16816.F32 R24, R12, R26, RZ ;  /* 0x0000001a0c18723c */ /* 0x000fe200000018ff */
[----:B------:R1:W-:Y:S04]  /*8e40*/  STL.64 [R1+0xb8], R82 ;  /* 0x0000b85201007387 */ /* 0x0003e80000100a00 */
[----:B------:R3:W-:Y:S04]  /*8e50*/  LDGSTS.E.BYPASS.LTC128B.128 [R234+0x3080], [R2.64], !P2 ;  /* 0x0308000002ea7fae */ /* 0x0007e8000d101d46 */
[----:B------:R3:W-:Y:S04]  /*8e60*/  LDGSTS.E.BYPASS.LTC128B.128 [R234+0x4880], [R2.64+0x80], !P1 ;  /* 0x0488008002ea7fae */ /* 0x0007e8000c901d46 */
[----:B------:R-:W-:Y:S04]  /*8e70*/  LDSM.16.M88.4 R12, [R224+0xa080] ;  /* 0x00a08000e00c783b */ /* 0x000fe80000000200 */
[----:B------:R-:W4:Y:S04]  /*8e80*/  LDSM.16.M88.4 R36, [R222+0x6080] ;  /* 0x00608000de24783b */ /* 0x000f280000000200 */
[----:B------:R-:W3:Y:S04]  /*8e90*/  LDSM.16.M88.4 R28, [R222+0x5880] ;  /* 0x00588000de1c783b */ /* 0x000ee80000000200 */
[----:B------:R-:W3:Y:S01]  /*8ea0*/  LDSM.16.M88.4 R32, [R222+0x5080] ;  /* 0x00508000de20783b */ /* 0x000ee20000000200 */
[----:B-1----:R-:W-:Y:S03]  /*8eb0*/  HMMA.16816.F32 R80, R16, R42, R56 ;  /* 0x0000002a1050723c */ /* 0x002fe60000001838 */
[----:B------:R-:W1:Y:S01]  /*8ec0*/  LDSM.16.M88.4 R16, [R224+0x8080] ;  /* 0x00808000e010783b */ /* 0x000e620000000200 */
[----:B------:R-:W-:-:S03]  /*8ed0*/  IMAD.IADD R221, R0, 0x1, R227 ;  /* 0x0000000100dd7824 */ /* 0x000fc600078e02e3 */
[----:B--2---:R-:W-:Y:S01]  /*8ee0*/  LDSM.16.M88.4 R8, [R226+0xa080] ;  /* 0x00a08000e208783b */ /* 0x004fe20000000200 */
[----:B------:R-:W-:Y:S03]  /*8ef0*/  HMMA.16816.F32 R60, R20, R40, R60 ;  /* 0x00000028143c723c */ /* 0x000fe6000000183c */
[----:B------:R-:W-:Y:S01]  /*8f00*/  LDSM.16.M88.4 R68, [R221+0x1000] ;  /* 0x00100000dd44783b */ /* 0x000fe20000000200 */
[----:B------:R-:W-:-:S03]  /*8f10*/  IMAD R228, R6, 0x2, R224 ;  /* 0x0000000206e47824 */ /* 0x000fc600078e02e0 */
[----:B------:R-:W0:Y:S01]  /*8f20*/  LDGDEPBAR ;  /* 0x00000000000079af */ /* 0x000e220000000000 */
[C---:B------:R-:W-:Y:S03]  /*8f30*/  HMMA.16816.F32 R56, R20.reuse, R48, R64 ;  /* 0x000000301438723c */ /* 0x040fe60000001840 */
[----:B------:R-:W-:Y:S05]  /*8f40*/  LDSM.16.M88.4 R64, [R221+0x800] ;  /* 0x00080000dd40783b */ /* 0x000fea0000000200 */
[C---:B------:R-:W-:Y:S01]  /*8f50*/  HMMA.16816.F32 R44, R20.reuse, R42, R84 ;  /* 0x0000002a142c723c */ /* 0x040fe20000001854 */
[----:B------:R-:W2:Y:S07]  /*8f60*/  LDSM.16.M88.4 R40, [R221] ;  /* 0x00000000dd28783b */ /* 0x000eae0000000200 */
[----:B------:R-:W-:Y:S01]  /*8f70*/  HMMA.16816.F32 R48, R20, R50, R24 ;  /* 0x000000321430723c */ /* 0x000fe20000001818 */
[----:B------:R-:W1:Y:S04]  /*8f80*/  LDSM.16.M88.4 R24, [R226+0x8080] ;  /* 0x00808000e218783b */ /* 0x000e680000000200 */
[----:B------:R-:W-:Y:S03]  /*8f90*/  LDSM.16.M88.4 R20, [R223+0xe080] ;  /* 0x00e08000df14783b */ /* 0x000fe60000000200 */
[C---:B----4-:R-:W-:Y:S08]  /*8fa0*/  HMMA.16816.F32 R104, R12.reuse, R36, R92 ;  /* 0x000000240c68723c */ /* 0x050ff0000000185c */
[C---:B---3--:R-:W-:Y:S08]  /*8fb0*/  HMMA.16816.F32 R92, R12.reuse, R30, R80 ;  /* 0x0000001e0c5c723c */ /* 0x048ff00000001850 */
[C---:B------:R-:W-:Y:S08]  /*8fc0*/  HMMA.16816.F32 R84, R12.reuse, R32, R100 ;  /* 0x000000200c54723c */ /* 0x040ff00000001864 */
[C---:B------:R-:W-:Y:S08]  /*8fd0*/  HMMA.16816.F32 R96, R12.reuse, R28, R96 ;  /* 0x0000001c0c60723c */ /* 0x040ff00000001860 */
[C---:B------:R-:W-:Y:S08]  /*8fe0*/  HMMA.16816.F32 R88, R12.reuse, R34, R88 ;  /* 0x000000220c58723c */ /* 0x040ff00000001858 */
[----:B------:R-:W-:Y:S08]  /*8ff0*/  HMMA.16816.F32 R80, R12, R38, R76 ;  /* 0x000000260c50723c */ /* 0x000ff0000000184c */
[C---:B-1----:R-:W-:Y:S08]  /*9000*/  HMMA.16816.F32 R12, R16.reuse, R32, R72 ;  /* 0x00000020100c723c */ /* 0x042ff00000001848 */
[C---:B------:R-:W-:Y:S01]  /*9010*/  HMMA.16816.F32 R52, R16.reuse, R34, R52 ;  /* 0x000000221034723c */ /* 0x040fe20000001834 */
[----:B------:R-:W1:Y:S07]  /*9020*/  LDSM.16.M88.4 R32, [R216+0x6880] ;  /* 0x00688000d820783b */ /* 0x000e6e0000000200 */
[C---:B------:R-:W-:Y:S08]  /*9030*/  HMMA.16816.F32 R60, R16.reuse, R28, R60 ;  /* 0x0000001c103c723c */ /* 0x040ff0000000183c */
[C---:B------:R-:W-:Y:S01]  /*9040*/  HMMA.16816.F32 R108, R16.reuse, R30, R44 ;  /* 0x0000001e106c723c */ /* 0x040fe2000000182c */
[----:B------:R-:W3:Y:S07]  /*9050*/  LDSM.16.M88.4 R28, [R216+0x7080] ;  /* 0x00708000d81c783b */ /* 0x000eee0000000200 */
[C---:B------:R-:W-:Y:S08]  /*9060*/  HMMA.16816.F32 R112, R16.reuse, R36, R56 ;  /* 0x000000241070723c */ /* 0x040ff00000001838 */
[----:B------:R-:W-:Y:S01]  /*9070*/  HMMA.16816.F32 R56, R16, R38, R48 ;  /* 0x000000261038723c */ /* 0x000fe20000001830 */
[----:B------:R-:W4:Y:S04]  /*9080*/  LDSM.16.M88.4 R16, [R216+0x7880] ;  /* 0x00788000d810783b */ /* 0x000f280000000200 */
[----:B------:R-:W-:Y:S03]  /*9090*/  LDSM.16.M88.4 R48, [R227+0x2000] ;  /* 0x00200000e330783b */ /* 0x000fe60000000200 */
[C---:B--2---:R-:W-:Y:S08]  /*90a0*/  HMMA.16816.F32 R44, R8.reuse, R40, R84 ;  /* 0x00000028082c723c */ /* 0x044ff00000001854 */
[C---:B------:R-:W-:Y:S08]  /*90b0*/  HMMA.16816.F32 R72, R8.reuse, R64, R96 ;  /* 0x000000400848723c */ /* 0x040ff00000001860 */
[----:B------:R-:W-:Y:S08]  /*90c0*/  HMMA.16816.F32 R36, R8, R42, R88 ;  /* 0x0000002a0824723c */ /* 0x000ff00000001858 */
[----:B------:R-:W-:Y:S01]  /*90d0*/  HMMA.16816.F32 R96, R24, R40, R12 ;  /* 0x000000281860723c */ /* 0x000fe2000000180c */
[----:B------:R-:W2:Y:S07]  /*90e0*/  LDSM.16.M88.4 R12, [R223+0xc080] ;  /* 0x00c08000df0c783b */ /* 0x000eae0000000200 */
[C---:B------:R-:W-:Y:S08]  /*90f0*/  HMMA.16816.F32 R76, R8.reuse, R66, R92 ;  /* 0x00000042084c723c */ /* 0x040ff0000000185c */
[C---:B------:R-:W-:Y:S08]  /*9100*/  HMMA.16816.F32 R104, R8.reuse, R68, R104 ;  /* 0x000000440868723c */ /* 0x040ff00000001868 */
[----:B------:R-:W-:Y:S01]  /*9110*/  HMMA.16816.F32 R100, R8, R70, R80 ;  /* 0x000000460864723c */ /* 0x000fe20000001850 */
[----:B------:R-:W1:Y:S07]  /*9120*/  LDSM.16.M88.4 R8, [R225+0xe080] ;  /* 0x00e08000e108783b */ /* 0x000e6e0000000200 */
[C---:B------:R-:W-:Y:S01]  /*9130*/  HMMA.16816.F32 R92, R24.reuse, R64, R60 ;  /* 0x00000040185c723c */ /* 0x040fe2000000183c */
[----:B------:R-:W2:Y:S07]  /*9140*/  LDSM.16.M88.4 R60, [R227+0x2800] ;  /* 0x00280000e33c783b */ /* 0x000eae0000000200 */
[C---:B------:R-:W-:Y:S01]  /*9150*/  HMMA.16816.F32 R88, R24.reuse, R42, R52 ;  /* 0x0000002a1858723c */ /* 0x040fe20000001834 */
[----:B------:R-:W2:Y:S07]  /*9160*/  LDSM.16.M88.4 R52, [R227+0x1800] ;  /* 0x00180000e334783b */ /* 0x000eae0000000200 */
[C---:B------:R-:W-:Y:S08]  /*9170*/  HMMA.16816.F32 R108, R24.reuse, R66, R108 ;  /* 0x00000042186c723c */ /* 0x040ff0000000186c */
[C---:B------:R-:W-:Y:S08]  /*9180*/  HMMA.16816.F32 R112, R24.reuse, R68, R112 ;  /* 0x000000441870723c */ /* 0x040ff00000001870 */
[----:B------:R-:W-:Y:S01]  /*9190*/  HMMA.16816.F32 R84, R24, R70, R56 ;  /* 0x000000461854723c */ /* 0x000fe20000001838 */
[----:B------:R-:W2:Y:S07]  /*91a0*/  LDSM.16.M88.4 R24, [R225+0xc080] ;  /* 0x00c08000e118783b */ /* 0x000eae0000000200 */
[C---:B-1----:R-:W-:Y:S08]  /*91b0*/  HMMA.16816.F32 R80, R20.reuse, R32, R44 ;  /* 0x000000201450723c */ /* 0x042ff0000000182c */
[C---:B------:R-:W-:Y:S08]  /*91c0*/  HMMA.16816.F32 R56, R20.reuse, R34, R36 ;  /* 0x000000221438723c */ /* 0x040ff00000001824 */
[C---:B---3--:R-:W-:Y:S08]  /*91d0*/  HMMA.16816.F32 R44, R20.reuse, R28, R72 ;  /* 0x0000001c142c723c */ /* 0x048ff00000001848 */
[C---:B------:R-:W-:Y:S08]  /*91e0*/  HMMA.16816.F32 R40, R20.reuse, R30, R76 ;  /* 0x0000001e1428723c */ /* 0x040ff0000000184c */
[----:B----4-:R-:W-:Y:S08]  /*91f0*/  HMMA.16816.F32 R36, R20, R16, R104 ;  /* 0x000000101424723c */ /* 0x010ff00000001868 */
[C---:B--2---:R-:W-:Y:S08]  /*9200*/  HMMA.16816.F32 R76, R12.reuse, R32, R96 ;  /* 0x000000200c4c723c */ /* 0x044ff00000001860 */
        /* <DEDUP_REMOVED lines=28> */
[----:B------:R-:W-:Y:S01]  /*93d0*/  ISETP.GT.AND P0, PT, R131, R124, PT ;  /* 0x0000007c8300720c */ /* 0x000fe20003f04270 */
[----:B------:R-:W-:-:S05]  /*93e0*/  DEPBAR.LE SB0, 0x0 ;  /* 0x000080000000791a */ /* 0x000fca0000000000 */
        /* <DEDUP_REMOVED lines=11> */
[----:B------:R-:W-:Y:S01]  /*94a0*/  HMMA.16816.F32 R16, R16, R38, R60 ;  /* 0x000000261010723c */ /* 0x000fe2000000183c */
[----:B------:R-:W-:Y:S01]  /*94b0*/  BSSY B0, `(.L_x_1190) ;  /* 0x0000035000007945 */ /* 0x000fe20003800000 */
[----:B------:R-:W-:-:S06]  /*94c0*/  IADD3 R233, R227, 0x800, RZ ;  /* 0x00000800e3e97810 */ /* 0x000fcc0007ffe0ff */
[----:B----4-:R-:W-:Y:S01]  /*94d0*/  HMMA.16816.F32 R60, R8, R26, R56 ;  /* 0x0000001a083c723c */ /* 0x010fe20000001838 */
[C---:B------:R-:W-:Y:S02]  /*94e0*/  IADD3 R232, R227.reuse, 0x1000, RZ ;  /* 0x00001000e3e87810 */ /* 0x040fe40007ffe0ff */
[----:B------:R-:W-:-:S05]  /*94f0*/  IADD3 R231, R227, 0x1800, RZ ;  /* 0x00001800e3e77810 */ /* 0x000fca0007ffe0ff */
[----:B------:R-:W-:Y:S01]  /*9500*/  HMMA.16816.F32 R84, R8, R32, R84 ;  /* 0x000000200854723c */ /* 0x000fe20000001854 */
[C---:B------:R-:W-:Y:S02]  /*9510*/  IADD3 R230, R227.reuse, 0x2000, RZ ;  /* 0x00002000e3e67810 */ /* 0x040fe40007ffe0ff */
[----:B------:R-:W-:-:S05]  /*9520*/  IADD3 R229, R227, 0x2800, RZ ;  /* 0x00002800e3e57810 */ /* 0x000fca0007ffe0ff */
        /* <DEDUP_REMOVED lines=11> */
[----:B------:R-:W-:Y:S01]  /*95e0*/  @!UPT UIADD3 URZ, URZ, URZ, URZ ;  /* 0x0000003f3f3ff290 */ /* 0x000fe2000fffe03f */
[----:B------:R-:W-:Y:S11]  /*95f0*/  @!P0 BRA `(.L_x_1191) ;  /* 0x0000020000008947 */ /* 0x000ff60003800000 */
[----:B------:R-:W2:Y:S04]  /*9600*/  LDL.64 R126, [R1+0xb0] ;  /* 0x0000b000017e7983 */ /* 0x000ea80000100a00 */
[----:B------:R-:W3:Y:S01]  /*9610*/  LDL.64 R124, [R1+0xc0] ;  /* 0x0000c000017c7983 */ /* 0x000ee20000100a00 */
[----:B-----5:R-:W-:-:S02]  /*9620*/  IADD3 R0, R191, -0x2, RZ ;  /* 0xfffffffebf007810 */ /* 0x020fc40007ffe0ff */
[----:B------:R-:W-:Y:S02]  /*9630*/  ISETP.GE.AND P4, PT, R123, c[0x0][0x1d4], PT ;  /* 0x000075007b007a0c */ /* 0x000fe40003f86270 */
[----:B------:R-:W-:Y:S01]  /*9640*/  SHF.R.S32.HI R8, RZ, 0x1f, R0 ;  /* 0x0000001fff087819 */ /* 0x000fe20000011400 */
[----:B------:R-:W-:Y:S02]  /*9650*/  IMAD R7, R144, R0, RZ ;  /* 0x0000000090077224 */ /* 0x000fe400078e02ff */
[----:B--2---:R-:W-:Y:S02]  /*9660*/  IMAD.MOV.U32 R3, RZ, RZ, R127 ;  /* 0x000000ffff037224 */ /* 0x004fe400078e007f */
[----:B---3--:R-:W-:-:S04]  /*9670*/  IMAD.MOV.U32 R2, RZ, RZ, R124 ;  /* 0x000000ffff027224 */ /* 0x008fc800078e007c */
[----:B------:R-:W-:-:S04]  /*9680*/  IMAD.WIDE.U32 R10, R0, R146, R2 ;  /* 0x00000092000a7225 */ /* 0x000fc800078e0002 */
[----:B------:R-:W-:Y:S01]  /*9690*/  IMAD.MOV.U32 R3, RZ, RZ, c[0x0][0x1e0] ;  /* 0x00007800ff037624 */ /* 0x000fe200078e00ff */
[----:B------:R-:W-:Y:S01]  /*96a0*/  LEA R2, P0, R10, c[0x0][0x1c8], 0x1 ;  /* 0x000072000a027a11 */ /* 0x000fe200078008ff */
[----:B------:R-:W-:Y:S02]  /*96b0*/  IMAD R0, R8, R146, R7 ;  /* 0x0000009208007224 */ /* 0x000fe400078e0207 */
[----:B------:R-:W-:Y:S01]  /*96c0*/  IMAD.MOV.U32 R7, RZ, RZ, c[0x0][0x1e4] ;  /* 0x00007900ff077624 */ /* 0x000fe200078e00ff */
[----:B------:R-:W-:Y:S01]  /*96d0*/  SHF.L.U32 R9, R3, 0x5, RZ ;  /* 0x0000000503097819 */ /* 0x000fe200000006ff */
[----:B------:R-:W-:-:S03]  /*96e0*/  IMAD.IADD R0, R11, 0x1, R0 ;  /* 0x000000010b007824 */ /* 0x000fc600078e0200 */
[----:B------:R-:W-:Y:S02]  /*96f0*/  SHF.L.U64.HI R7, R3, 0x5, R7 ;  /* 0x0000000503077819 */ /* 0x000fe40000010207 */
[-C--:B------:R-:W-:Y:S02]  /*9700*/  IADD3 R8, P3, R2, R9.reuse, RZ ;  /* 0x0000000902087210 */ /* 0x080fe40007f7e0ff */
[----:B------:R-:W-:Y:S02]  /*9710*/  LEA.HI.X R3, R10, c[0x0][0x1cc], R0, 0x1, P0 ;  /* 0x000073000a037a11 */ /* 0x000fe400000f0c00 */
[----:B------:R-:W-:Y:S02]  /*9720*/  IADD3 R12, P2, P1, R9, 0x80, R2 ;  /* 0x00000080090c7810 */ /* 0x000fe4000795e002 */
[----:B------:R-:W-:Y:S01]  /*9730*/  IADD3 R10, P0, R8, R9, RZ ;  /* 0x00000009080a7210 */ /* 0x000fe20007f1e0ff */
[C-C-:B------:R-:W-:Y:S01]  /*9740*/  IMAD.X R9, R7.reuse, 0x1, R3.reuse, P3 ;  /* 0x0000000107097824 */ /* 0x140fe200018e0603 */
[----:B------:R-:W-:Y:S01]  /*9750*/  IADD3.X R13, R7, RZ, R3, P2, P1 ;  /* 0x000000ff070d7210 */ /* 0x000fe200017e2403 */
[----:B------:R-:W-:Y:S01]  /*9760*/  @!PT LDS RZ, [RZ] ;  /* 0x00000000fffff984 */ /* 0x000fe20000000800 */
[----:B------:R-:W-:Y:S01]  /*9770*/  @!PT LDS RZ, [RZ] ;  /* 0x00000000fffff984 */ /* 0x000fe20000000800 */
[----:B------:R-:W-:Y:S01]  /*9780*/  @!PT LDS RZ, [RZ] ;  /* 0x00000000fffff984 */ /* 0x000fe20000000800 */
[----:B------:R1:W-:Y:S03]  /*9790*/  LDGSTS.E.BYPASS.LTC128B.128 [R234+0x5080], [R2.64], !P4 ;  /* 0x0508000002ea7fae */ /* 0x0003e6000e101d46 */
[----:B------:R-:W-:Y:S01]  /*97a0*/  IADD3.X R11, R9, R7, RZ, P0, !PT ;  /* 0x00000007090b7210 */ /* 0x000fe200007fe4ff */
[----:B------:R1:W-:Y:S04]  /*97b0*/  LDGSTS.E.BYPASS.LTC128B.128 [R234+0x6880], [R2.64+0x80], !P6 ;  /* 0x0688008002ea7fae */ /* 0x0003e8000f101d46 */
[----:B------:R1:W-:Y:S04]  /*97c0*/  LDGSTS.E.BYPASS.LTC128B.128 [R234+0x5880], [R8.64], !P4 ;  /* 0x0588000008ea7fae */ /* 0x0003e8000e101d46 */
[----:B------:R1:W-:Y:S04]  /*97d0*/  LDGSTS.E.BYPASS.LTC128B.128 [R234+0x7080], [R12.64], !P6 ;  /* 0x070800000cea7fae */ /* 0x0003e8000f101d46 */
[----:B------:R1:W-:Y:S04]  /*97e0*/  LDGSTS.E.BYPASS.LTC128B.128 [R234+0x6080], [R10.64], !P4 ;  /* 0x060800000aea7fae */ /* 0x0003e8000e101d46 */
[----:B------:R1:W-:Y:S02]  /*97f0*/  LDGSTS.E.BYPASS.LTC128B.128 [R234+0x7880], [R10.64+0x80], !P6 ;  /* 0x078800800aea7fae */ /* 0x0003e4000f101d46 */
.L_x_1191:
[----:B------:R-:W-:Y:S05]  /*9800*/  BSYNC B0 ;  /* 0x0000000000007941 */ /* 0x000fea0003800000 */
.L_x_1190:
[----:B------:R-:W2:Y:S01]  /*9810*/  LDL R214, [R1+0x4] ;  /* 0x0000040001d67983 */ /* 0x000ea20000100800 */
[----:B------:R-:W-:Y:S01]  /*9820*/  FMUL.FTZ R0, R49, c[0x0][0x320] ;  /* 0x0000c80031007a20 */ /* 0x000fe20000410000 */
[----:B------:R-:W-:Y:S01]  /*9830*/  LOP3.LUT R236, R236, 0xfffffdff, RZ, 0xc0, !PT ;  /* 0xfffffdffecec7812 */ /* 0x000fe200078ec0ff */
[----:B------:R-:W-:Y:S01]  /*9840*/  IMAD.MOV.U32 R7, RZ, RZ, c[0x0][0x2c4] ;  /* 0x0000b100ff077624 */ /* 0x000fe200078e00ff */
[----:B------:R-:W-:Y:S01]  /*9850*/  MOV R64, c[0x0][0x32c] ;  /* 0x0000cb0000407a02 */ /* 0x000fe20000000f00 */
[----:B------:R3:W4:Y:S01]  /*9860*/  MUFU.TANH R25, R0 ;  /* 0x0000000000197308 */ /* 0x0007220000002400 */
[----:B-1----:R-:W-:Y:S01]  /*9870*/  FMUL.FTZ R2, R40, c[0x0][0x320] ;  /* 0x0000c80028027a20 */ /* 0x002fe20000410000 */
[----:B------:R-:W-:Y:S01]  /*9880*/  ULDC UR4, c[0x0][0x324] ;  /* 0x0000c90000047ab9 */ /* 0x000fe20000000800 */
[----:B------:R-:W-:Y:S01]  /*9890*/  ISETP.NE.AND P0, PT, R7, 0x1, PT ;  /* 0x000000010700780c */ /* 0x000fe20003f05270 */
[----:B------:R-:W-:Y:S01]  /*98a0*/  FMUL.FTZ R9, R41, c[0x0][0x320] ;  /* 0x0000c80029097a20 */ /* 0x000fe20000410000 */
[----:B------:R-:W-:Y:S01]  /*98b0*/  ULOP3.LUT UR4, URZ, UR4, URZ, 0x33, !UPT ;  /* 0x000000043f047292 */ /* 0x000fe2000f8e333f */
[----:B------:R-:W-:Y:S01]  /*98c0*/  FMUL.FTZ R10, R36, c[0x0][0x320] ;  /* 0x0000c800240a7a20 */ /* 0x000fe20000410000 */
[----:B------:R-:W0:Y:S01]  /*98d0*/  LDGDEPBAR ;  /* 0x00000000000079af */ /* 0x000e220000000000 */
[----:B------:R-:W1:Y:S01]  /*98e0*/  MUFU.TANH R22, R2 ;  /* 0x0000000200167308 */ /* 0x000e620000002400 */
[----:B---3--:R-:W-:-:S07]  /*98f0*/  FMUL.FTZ R0, R44, c[0x0][0x320] ;  /* 0x0000c8002c007a20 */ /* 0x008fce0000410000 */
[----:B------:R-:W3:Y:S01]  /*9900*/  MUFU.TANH R20, R9 ;  /* 0x0000000900147308 */ /* 0x000ee20000002400 */
[----:B------:R-:W-:-:S04]  /*9910*/  @P0 LOP3.LUT R236, R236, 0x200, RZ, 0xfc, !PT ;  /* 0x00000200ecec0812 */ /* 0x000fc800078efcff */
[----:B------:R-:W-:-:S03]  /*9920*/  LOP3.LUT R236, R236, 0xfffffeff, RZ, 0xc0, !PT ;  /* 0xfffffeffecec7812 */ /* 0x000fc600078ec0ff */
[----:B------:R1:W1:Y:S08]  /*9930*/  MUFU.TANH R24, R0 ;  /* 0x0000000000187308 */ /* 0x0002700000002400 */
[----:B------:R-:W2:Y:S01]  /*9940*/  MUFU.TANH R19, R10 ;  /* 0x0000000a00137308 */ /* 0x000ea20000002400 */
[----:B-1----:R-:W-:-:S07]  /*9950*/  FMUL.FTZ R0, R45, c[0x0][0x320] ;  /* 0x0000c8002d007a20 */ /* 0x002fce0000410000 */
[----:B------:R1:W1:Y:S02]  /*9960*/  MUFU.TANH R23, R0 ;  /* 0x0000000000177308 */ /* 0x0002640000002400 */
[----:B-1---5:R-:W-:-:S04]  /*9970*/  SHF.R.S32.HI R0, RZ, 0x1f, R120 ;  /* 0x0000001fff007819 */ /* 0x022fc80000011478 */
[CC--:B------:R-:W-:Y:S02]  /*9980*/  LEA.HI R3, R0.reuse, R120.reuse, RZ, 0x2 ;  /* 0x0000007800037211 */ /* 0x0c0fe400078f10ff */
[----:B------:R-:W-:Y:S02]  /*9990*/  LEA.HI R0, R0, R120, RZ, 0x5 ;  /* 0x0000007800007211 */ /* 0x000fe400078f28ff */
[----:B------:R-:W-:Y:S02]  /*99a0*/  LOP3.LUT R3, R3, 0xfffffffc, RZ, 0xc0, !PT ;  /* 0xfffffffc03037812 */ /* 0x000fe400078ec0ff */
[--C-:B------:R-:W-:Y:S02]  /*99b0*/  SHF.R.S32.HI R7, RZ, 0x5, R0.reuse ;  /* 0x00000005ff077819 */ /* 0x100fe40000011400 */
[----:B------:R-:W-:Y:S01]  /*99c0*/  SHF.R.S32.HI R2, RZ, 0x1f, R0 ;  /* 0x0000001fff027819 */ /* 0x000fe20000011400 */
[----:B------:R-:W-:Y:S01]  /*99d0*/  IMAD.IADD R3, R120, 0x1, -R3 ;  /* 0x0000000178037824 */ /* 0x000fe200078e0a03 */
[----:B------:R-:W-:-:S02]  /*99e0*/  LOP3.LUT R0, R0, 0xffffffe0, RZ, 0xc0, !PT ;  /* 0xffffffe000007812 */ /* 0x000fc400078ec0ff */
[----:B------:R-:W-:Y:S02]  /*99f0*/  LEA.HI R8, R2, R7, RZ, 0x2 ;  /* 0x0000000702087211 */ /* 0x000fe400078f10ff */
[----:B------:R-:W-:Y:S01]  /*9a00*/  LEA.HI R2, R3, R3, RZ, 0x1 ;  /* 0x0000000303027211 */ /* 0x000fe200078f08ff */
[----:B------:R-:W-:Y:S01]  /*9a10*/  IMAD.IADD R0, R120, 0x1, -R0 ;  /* 0x0000000178007824 */ /* 0x000fe200078e0a00 */
[----:B------:R-:W-:Y:S02]  /*9a20*/  LOP3.LUT R8, R8, 0xffffffc, RZ, 0xc0, !PT ;  /* 0x0ffffffc08087812 */ /* 0x000fe400078ec0ff */
[C---:B------:R-:W-:Y:S02]  /*9a30*/  LOP3.LUT R9, R2.reuse, 0x1ffffffe, RZ, 0xc0, !PT ;  /* 0x1ffffffe02097812 */ /* 0x040fe400078ec0ff */
[----:B------:R-:W-:Y:S01]  /*9a40*/  SHF.R.S32.HI R12, RZ, 0x1f, R0 ;  /* 0x0000001fff0c7819 */ /* 0x000fe20000011400 */
[----:B------:R-:W-:Y:S01]  /*9a50*/  IMAD.IADD R11, R7, 0x1, -R8 ;  /* 0x00000001070b7824 */ /* 0x000fe200078e0a08 */
[----:B------:R-:W-:Y:S01]  /*9a60*/  SHF.L.U32 R2, R2, 0x5, RZ ;  /* 0x0000000502027819 */ /* 0x000fe200000006ff */
[----:B------:R-:W-:Y:S01]  /*9a70*/  IMAD.IADD R8, R3, 0x1, -R9 ;  /* 0x0000000103087824 */ /* 0x000fe200078e0a09 */
[----:B------:R-:W-:Y:S01]  /*9a80*/  LEA.HI R7, R12, R0, RZ, 0x2 ;  /* 0x000000000c077211 */ /* 0x000fe200078f10ff */
[----:B------:R-:W-:Y:S01]  /*9a90*/  FMUL.FTZ R3, R37, c[0x0][0x320] ;  /* 0x0000c80025037a20 */ /* 0x000fe20000410000 */
[----:B------:R-:W-:Y:S01]  /*9aa0*/  LOP3.LUT R9, R2, 0xffffffc0, RZ, 0xc0, !PT ;  /* 0xffffffc002097812 */ /* 0x000fe200078ec0ff */
[----:B------:R-:W-:Y:S01]  /*9ab0*/  IMAD.SHL.U32 R13, R11, 0x10, RZ ;  /* 0x000000100b0d7824 */ /* 0x000fe200078e00ff */
[----:B------:R-:W-:Y:S01]  /*9ac0*/  SHF.R.S32.HI R14, RZ, 0x2, R7 ;  /* 0x00000002ff0e7819 */ /* 0x000fe20000011407 */
[----:B------:R1:W1:Y:S01]  /*9ad0*/  MUFU.TANH R16, R3 ;  /* 0x0000000300107308 */ /* 0x0002620000002400 */
[----:B------:R-:W-:Y:S01]  /*9ae0*/  IMAD.SHL.U32 R8, R8, 0x8, RZ ;  /* 0x0000000808087824 */ /* 0x000fe200078e00ff */
[----:B------:R1:W-:Y:S04]  /*9af0*/  STL [R1+0xd4], R9 ;  /* 0x0000d40901007387 */ /* 0x0003e80000100800 */
[----:B------:R1:W-:Y:S04]  /*9b00*/  STL [R1+0xdc], R14 ;  /* 0x0000dc0e01007387 */ /* 0x0003e80000100800 */
[----:B------:R1:W-:Y:S04]  /*9b10*/  STL [R1+0xd8], R13 ;  /* 0x0000d80d01007387 */ /* 0x0003e80000100800 */
[----:B------:R1:W-:Y:S01]  /*9b20*/  STL [R1+0xd0], R8 ;  /* 0x0000d00801007387 */ /* 0x0003e20000100800 */
[----:B--2---:R-:W-:-:S05]  /*9b30*/  IMAD R2, R214, 0x80, R14 ;  /* 0x00000080d6027824 */ /* 0x004fca00078e020e */
[----:B-1----:R-:W-:Y:S01]  /*9b40*/  IADD3 R3, R9, R2, R13 ;  /* 0x0000000209037210 */ /* 0x002fe20007ffe00d */
[----:B------:R-:W-:-:S03]  /*9b50*/  FMUL.FTZ R2, R32, c[0x0][0x320] ;  /* 0x0000c80020027a20 */ /* 0x000fc60000410000 */
[----:B------:R-:W-:Y:S01]  /*9b60*/  IADD3 R9, R8, R3, RZ ;  /* 0x0000000308097210 */ /* 0x000fe20007ffe0ff */
[----:B------:R1:W2:Y:S04]  /*9b70*/  MUFU.TANH R14, R2 ;  /* 0x00000002000e7308 */ /* 0x0002a80000002400 */
[----:B------:R-:W-:-:S05]  /*9b80*/  @P0 IMAD.HI.U32 R3, R9, c[0x0][0x2c8], RZ ;  /* 0x0000b20009030a27 */ /* 0x000fca00078e00ff */
[----:B------:R-:W-:Y:S01]  /*9b90*/  @P0 SHF.R.U32.HI R9, RZ, c[0x0][0x2cc], R3 ;  /* 0x0000b300ff090a19 */ /* 0x000fe20000011603 */
[----:B------:R-:W-:Y:S01]  /*9ba0*/  FMUL.FTZ R3, R56, c[0x0][0x320] ;  /* 0x0000c80038037a20 */ /* 0x000fe20000410000 */
[----:B------:R-:W-:-:S03]  /*9bb0*/  ISETP.GE.AND P0, PT, R64, 0x1, PT ;  /* 0x000000014000780c */ /* 0x000fc60003f06270 */
[----:B------:R-:W2:Y:S01]  /*9bc0*/  MUFU.TANH R12, R3 ;  /* 0x00000003000c7308 */ /* 0x000ea20000002400 */
[----:B-1----:R-:W-:-:S07]  /*9bd0*/  FMUL.FTZ R2, R33, c[0x0][0x320] ;  /* 0x0000c80021027a20 */ /* 0x002fce0000410000 */
[----:B------:R1:W1:Y:S02]  /*9be0*/  MUFU.TANH R13, R2 ;  /* 0x00000002000d7308 */ /* 0x0002640000002400 */
[----:B------:R-:W-:Y:S02]  /*9bf0*/  @P0 LOP3.LUT R236, R236, 0x100, RZ, 0xfc, !PT ;  /* 0x00000100ecec0812 */ /* 0x000fe400078efcff */
[----:B-1----:R-:W-:Y:S02]  /*9c00*/  LOP3.LUT R2, R7, 0x7ffffffc, RZ, 0xc0, !PT ;  /* 0x7ffffffc07027812 */ /* 0x002fe400078ec0ff */
[----:B------:R-:W1:Y:S03]  /*9c10*/  SHFL.IDX PT, R7, R9, RZ, 0x1c1f ;  /* 0x001c1fff09077589 */ /* 0x000e6600000e0000 */
[----:B------:R-:W-:Y:S02]  /*9c20*/  IMAD.IADD R3, R0, 0x1, -R2 ;  /* 0x0000000100037824 */ /* 0x000fe400078e0a02 */
[----:B------:R-:W-:-:S02]  /*9c30*/  FMUL.FTZ R2, R57, c[0x0][0x320] ;  /* 0x0000c80039027a20 */ /* 0x000fc40000410000 */
[----:B------:R-:W-:Y:S02]  /*9c40*/  IMAD.IADD R0, R121, 0x1, R5 ;  /* 0x0000000179007824 */ /* 0x000fe400078e0205 */
[----:B------:R-:W-:Y:S01]  /*9c50*/  IMAD.SHL.U32 R8, R3, 0x2, RZ ;  /* 0x0000000203087824 */ /* 0x000fe200078e00ff */
[----:B------:R1:W1:Y:S01]  /*9c60*/  MUFU.TANH R11, R2 ;  /* 0x00000002000b7308 */ /* 0x0002620000002400 */
[----:B------:R-:W-:Y:S02]  /*9c70*/  FMUL.FTZ R3, R48, c[0x0][0x320] ;  /* 0x0000c80030037a20 */ /* 0x000fe40000410000 */
[--C-:B------:R-:W-:Y:S01]  /*9c80*/  IMAD.IADD R18, R0, 0x1, -R8.reuse ;  /* 0x0000000100127824 */ /* 0x100fe200078e0a08 */
[----:B------:R2:W-:Y:S01]  /*9c90*/  STL [R1+0x90], R8 ;  /* 0x0000900801007387 */ /* 0x0005e20000100800 */
[----:B------:R-:W-:-:S03]  /*9ca0*/  IMAD.IADD R21, R121, 0x1, -R8 ;  /* 0x0000000179157824 */ /* 0x000fc600078e0a08 */
[----:B------:R2:W2:Y:S01]  /*9cb0*/  MUFU.TANH R10, R3 ;  /* 0x00000003000a7308 */ /* 0x0004a20000002400 */
[----:B-1----:R-:W-:Y:S02]  /*9cc0*/  IADD3 R2, -R8, 0x1, R0 ;  /* 0x0000000108027810 */ /* 0x002fe40007ffe100 */
[----:B------:R-:W-:-:S03]  /*9cd0*/  IADD3 R0, R142, R143, RZ ;  /* 0x0000008f8e007210 */ /* 0x000fc60007ffe0ff */
[----:B------:R-:W-:-:S05]  /*9ce0*/  IMAD.IADD R2, R2, 0x1, -R122 ;  /* 0x0000000102027824 */ /* 0x000fca00078e0a7a */
[C---:B------:R-:W-:Y:S02]  /*9cf0*/  IADD3 R15, R2.reuse, c[0x0][0x328], RZ ;  /* 0x0000ca00020f7a10 */ /* 0x040fe40007ffe0ff */
[----:B------:R-:W-:-:S03]  /*9d00*/  IADD3 R17, R2, UR4, RZ ;  /* 0x0000000402117c10 */ /* 0x000fc6000fffe0ff */
[--C-:B--2---:R-:W-:Y:S02]  /*9d10*/  IMAD.IADD R3, R15, 0x1, R7.reuse ;  /* 0x000000010f037824 */ /* 0x104fe400078e0207 */
[----:B------:R-:W-:-:S03]  /*9d20*/  IMAD.IADD R2, R17, 0x1, R7 ;  /* 0x0000000111027824 */ /* 0x000fc600078e0207 */
[----:B------:R-:W-:Y:S01]  /*9d30*/  IMNMX R3, R18, R3, PT ;  /* 0x0000000312037217 */ /* 0x000fe20003800200 */
[----:B------:R-:W-:Y:S05]  /*9d40*/  @!P0 BRA `(.L_x_1192) ;  /* 0x0000012000008947 */ /* 0x000fea0003800000 */
[----:B---34-:R-:W-:Y:S01]  /*9d50*/  IADD3 R7, -R122, R5, R7 ;  /* 0x000000057a077210 */ /* 0x018fe20007ffe107 */
        /* <DEDUP_REMOVED lines=9> */
.L_x_1194:
[----:B------:R-:W-:-:S13]  /*9df0*/  ISETP.NE.AND P0, PT, R64, 0x1, PT ;  /* 0x000000014000780c */ /* 0x000fda0003f05270 */
[----:B------:R-:W-:-:S05]  /*9e00*/  @P0 IMAD.HI.U32 R8, R7, c[0x0][0x330], RZ ;  /* 0x0000cc0007080a27 */ /* 0x000fca00078e00ff */
[----:B------:R-:W-:Y:S02]  /*9e10*/  @P0 SHF.R.U32.HI R7, RZ, c[0x0][0x334], R8 ;  /* 0x0000cd00ff070a19 */ /* 0x000fe40000011608 */
.L_x_1195:
[----:B------:R-:W-:Y:S05]  /*9e20*/  BSYNC B0 ;  /* 0x0000000000007941 */ /* 0x000fea0003800000 */
.L_x_1193:
[----:B------:R-:W-:-:S05]  /*9e30*/  IMAD R7, R7, c[0x0][0x32c], R21 ;  /* 0x0000cb0007077a24 */ /* 0x000fca00078e0215 */
[----:B------:R-:W-:Y:S02]  /*9e40*/  IADD3 R8, R7, c[0x0][0x32c], RZ ;  /* 0x0000cb0007087a10 */ /* 0x000fe40007ffe0ff */
[----:B------:R-:W-:Y:S02]  /*9e50*/  IMNMX R2, R2, R7, !PT ;  /* 0x0000000702027217 */ /* 0x000fe40007800200 */
[----:B------:R-:W-:Y:S02]  /*9e60*/  IMNMX R3, R3, R8, PT ;  /* 0x0000000803037217 */ /* 0x000fe40003800200 */
.L_x_1192:
[C---:B---34-:R-:W-:Y:S01]  /*9e70*/  ISETP.GE.AND P0, PT, R121.reuse, 0x2, PT ;  /* 0x000000027900780c */ /* 0x058fe20003f06270 */
[----:B------:R-:W1:Y:S01]  /*9e80*/  SHFL.IDX PT, R7, R9, 0x1, 0x1c1f ;  /* 0x003c1f0009077f89 */ /* 0x000e6200000e0000 */
[----:B------:R-:W-:Y:S02]  /*9e90*/  ISETP.GE.AND P1, PT, R121, 0x9, PT ;  /* 0x000000097900780c */ /* 0x000fe40003f26270 */
[----:B------:R-:W-:Y:S02]  /*9ea0*/  P2R R31, PR, RZ, 0x1 ;  /* 0x00000001ff1f7803 */ /* 0x000fe40000000000 */
[----:B------:R-:W-:-:S02]  /*9eb0*/  ISETP.GT.AND P0, PT, R2, 0x1, !P0 ;  /* 0x000000010200780c */ /* 0x000fc40004704270 */
[----:B------:R-:W-:Y:S02]  /*9ec0*/  P2R R30, PR, RZ, 0x2 ;  /* 0x00000002ff1e7803 */ /* 0x000fe40000000000 */
[----:B------:R-:W-:Y:S02]  /*9ed0*/  ISETP.LT.OR P0, PT, R3, 0x2, P0 ;  /* 0x000000020300780c */ /* 0x000fe40000701670 */
[----:B------:R-:W-:Y:S02]  /*9ee0*/  ISETP.GE.AND P6, PT, R121, 0x11, PT ;  /* 0x000000117900780c */ /* 0x000fe40003fc6270 */
[----:B------:R-:W-:Y:S02]  /*9ef0*/  FSEL R48, R11, -INF , !P0 ;  /* 0xff8000000b307808 */ /* 0x000fe40004000000 */
[----:B------:R-:W-:Y:S02]  /*9f00*/  ISETP.GT.AND P0, PT, R2, 0x8, !P1 ;  /* 0x000000080200780c */ /* 0x000fe40004f04270 */
[----:B------:R-:W-:-:S02]  /*9f10*/  ISETP.GE.AND P1, PT, R121, 0xa, PT ;  /* 0x0000000a7900780c */ /* 0x000fc40003f26270 */
[----:B------:R-:W-:Y:S02]  /*9f20*/  ISETP.LT.OR P0, PT, R3, 0x9, P0 ;  /* 0x000000090300780c */ /* 0x000fe40000701670 */
[C---:B------:R-:W-:Y:S02]  /*9f30*/  ISETP.GE.AND P5, PT, R121.reuse, 0x12, PT ;  /* 0x000000127900780c */ /* 0x040fe40003fa6270 */
[----:B------:R-:W-:Y:S02]  /*9f40*/  FSEL R49, R10, -INF , !P0 ;  /* 0xff8000000a317808 */ /* 0x000fe40004000000 */
[----:B------:R-:W-:Y:S02]  /*9f50*/  ISETP.GT.AND P0, PT, R2, 0x9, !P1 ;  /* 0x000000090200780c */ /* 0x000fe40004f04270 */
[----:B------:R-:W-:Y:S02]  /*9f60*/  ISETP.GE.AND P4, PT, R121, 0x19, PT ;  /* 0x000000197900780c */ /* 0x000fe40003f86270 */
[----:B------:R-:W-:-:S02]  /*9f70*/  ISETP.LT.OR P0, PT, R3, 0xa, P0 ;  /* 0x0000000a0300780c */ /* 0x000fc40000701670 */
[----:B------:R-:W-:Y:S02]  /*9f80*/  ISETP.GE.AND P3, PT, R121, 0x1a, PT ;  /* 0x0000001a7900780c */ /* 0x000fe40003f66270 */
[----:B------:R-:W-:Y:S02]  /*9f90*/  FSEL R52, R25, -INF , !P0 ;  /* 0xff80000019347808 */ /* 0x000fe40004000000 */
[----:B------:R-:W-:Y:S02]  /*9fa0*/  ISETP.GT.AND P0, PT, R2, 0x10, !P6 ;  /* 0x000000100200780c */ /* 0x000fe40007704270 */
[----:B------:R-:W-:Y:S02]  /*9fb0*/  ISETP.GE.AND P2, PT, R121, 0x21, PT ;  /* 0x000000217900780c */ /* 0x000fe40003f46270 */
[----:B------:R-:W-:Y:S02]  /*9fc0*/  ISETP.LT.OR P0, PT, R3, 0x11, P0 ;  /* 0x000000110300780c */ /* 0x000fe40000701670 */
[----:B------:R-:W-:-:S02]  /*9fd0*/  P2R R29, PR, RZ, 0x2 ;  /* 0x00000002ff1d7803 */ /* 0x000fc40000000000 */
[----:B------:R-:W-:Y:S02]  /*9fe0*/  FSEL R53, R24, -INF , !P0 ;  /* 0xff80000018357808 */ /* 0x000fe40004000000 */
[----:B------:R-:W-:Y:S02]  /*9ff0*/  ISETP.GT.AND P0, PT, R2, 0x11, !P5 ;  /* 0x000000110200780c */ /* 0x000fe40006f04270 */
[----:B------:R-:W-:Y:S02]  /*a000*/  ISETP.GE.AND P1, PT, R121, 0x22, PT ;  /* 0x000000227900780c */ /* 0x000fe40003f26270 */
[----:B------:R-:W-:Y:S02]  /*a010*/  ISETP.LT.OR P0, PT, R3, 0x12, P0 ;  /* 0x000000120300780c */ /* 0x000fe40000701670 */
[----:B------:R-:W-:Y:S02]  /*a020*/  P2R R28, PR, RZ, 0x2 ;  /* 0x00000002ff1c7803 */ /* 0x000fe40000000000 */
[----:B------:R-:W-:-:S02]  /*a030*/  FSEL R55, R23, -INF , !P0 ;  /* 0xff80000017377808 */ /* 0x000fc40004000000 */
        /* <DEDUP_REMOVED lines=21> */
[----:B------:R-:W-:-:S04]  /*a190*/  ISETP.GE.AND P0, PT, R121, 0x2a, PT ;  /* 0x0000002a7900780c */ /* 0x000fc80003f06270 */
[----:B------:R-:W-:Y:S02]  /*a1a0*/  P2R R26, PR, RZ, 0x1 ;  /* 0x00000001ff1a7803 */ /* 0x000fe40000000000 */
[----:B------:R-:W-:Y:S01]  /*a1b0*/  ISETP.GT.AND P0, PT, R2, 0x29, !P0 ;  /* 0x000000290200780c */ /* 0x000fe20004704270 */
[----:B------:R-:W-:-:S03]  /*a1c0*/  FMUL.FTZ R2, R42, c[0x0][0x320] ;  /* 0x0000c8002a027a20 */ /* 0x000fc60000410000 */
[----:B------:R-:W-:Y:S01]  /*a1d0*/  ISETP.LT.OR P0, PT, R3, 0x2a, P0 ;  /* 0x0000002a0300780c */ /* 0x000fe20000701670 */
[----:B------:R2:W3:Y:S01]  /*a1e0*/  MUFU.TANH R25, R2 ;  /* 0x0000000200197308 */ /* 0x0004e20000002400 */
[----:B-1----:R-:W-:Y:S02]  /*a1f0*/  IMAD.IADD R3, R15, 0x1, R7 ;  /* 0x000000010f037824 */ /* 0x002fe400078e0207 */
[----:B------:R-:W-:Y:S02]  /*a200*/  FSEL R172, R13, -INF , !P0 ;  /* 0xff8000000dac7808 */ /* 0x000fe40004000000 */
[----:B------:R-:W-:Y:S02]  /*a210*/  ISETP.GE.AND P0, PT, R64, 0x1, PT ;  /* 0x000000014000780c */ /* 0x000fe40003f06270 */
[----:B------:R-:W-:Y:S01]  /*a220*/  IMNMX R3, R18, R3, PT ;  /* 0x0000000312037217 */ /* 0x000fe20003800200 */
[----:B--2---:R-:W-:-:S04]  /*a230*/  FMUL.FTZ R2, R46, c[0x0][0x320] ;  /* 0x0000c8002e027a20 */ /* 0x004fc80000410000 */
[----:B------:R1:W2:Y:S02]  /*a240*/  MUFU.TANH R24, R2 ;  /* 0x0000000200187308 */ /* 0x0002a40000002400 */
[----:B-1----:R-:W-:-:S06]  /*a250*/  FMUL.FTZ R2, R34, c[0x0][0x320] ;  /* 0x0000c80022027a20 */ /* 0x002fcc0000410000 */
[----:B------:R1:W4:Y:S02]  /*a260*/  MUFU.TANH R23, R2 ;  /* 0x0000000200177308 */ /* 0x0003240000002400 */
        /* <DEDUP_REMOVED lines=30> */
.L_x_1198:
[----:B------:R-:W-:-:S13]  /*a450*/  ISETP.NE.AND P0, PT, R64, 0x1, PT ;  /* 0x000000014000780c */ /* 0x000fda0003f05270 */
[----:B------:R-:W-:-:S05]  /*a460*/  @P0 IMAD.HI.U32 R8, R7, c[0x0][0x330], RZ ;  /* 0x0000cc0007080a27 */ /* 0x000fca00078e00ff */
[----:B------:R-:W-:Y:S02]  /*a470*/  @P0 SHF.R.U32.HI R7, RZ, c[0x0][0x334], R8 ;  /* 0x0000cd00ff070a19 */ /* 0x000fe40000011608 */
.L_x_1199:
[----:B------:R-:W-:Y:S05]  /*a480*/  BSYNC B0 ;  /* 0x0000000000007941 */ /* 0x000fea0003800000 */
.L_x_1197:
[----:B------:R-:W-:-:S05]  /*a490*/  IMAD R7, R7, c[0x0][0x32c], R21 ;  /* 0x0000cb0007077a24 */ /* 0x000fca00078e0215 */
[----:B------:R-:W-:Y:S02]  /*a4a0*/  IADD3 R8, R7, c[0x0][0x32c], RZ ;  /* 0x0000cb0007087a10 */ /* 0x000fe40007ffe0ff */
[----:B------:R-:W-:Y:S02]  /*a4b0*/  IMNMX R2, R2, R7, !PT ;  /* 0x0000000702027217 */ /* 0x000fe40007800200 */
[----:B------:R-:W-:Y:S02]  /*a4c0*/  IMNMX R3, R3, R8, PT ;  /* 0x0000000803037217 */ /* 0x000fe40003800200 */
.L_x_1196:
        /* <DEDUP_REMOVED lines=36> */
[----:B------:R-:W-:-:S04]  /*a710*/  ISETP.GT.AND P0, PT, R2, RZ, !P1 ;  /* 0x000000ff0200720c */ /* 0x000fc80004f04270 */
[----:B------:R-:W-:-:S04]  /*a720*/  ISETP.LT.OR P0, PT, R3, 0x1, P0 ;  /* 0x000000010300780c */ /* 0x000fc80000701670 */
[----:B------:R-:W-:Y:S02]  /*a730*/  FSEL R32, R16, -INF , !P0 ;  /* 0xff80000010207808 */ /* 0x000fe40004000000 */
[----:B------:R-:W-:-:S04]  /*a740*/  ISETP.NE.AND P0, PT, R26, RZ, PT ;  /* 0x000000ff1a00720c */ /* 0x000fc80003f05270 */
        /* <DEDUP_REMOVED lines=42> */
.L_x_1202:
[----:B------:R-:W-:-:S13]  /*a9f0*/  ISETP.NE.AND P0, PT, R64, 0x1, PT ;  /* 0x000000014000780c */ /* 0x000fda0003f05270 */
[----:B------:R-:W-:-:S05]  /*aa00*/  @P0 IMAD.HI.U32 R8, R7, c[0x0][0x330], RZ ;  /* 0x0000cc0007080a27 */ /* 0x000fca00078e00ff */
[----:B------:R-:W-:Y:S02]  /*aa10*/  @P0 SHF.R.U32.HI R7, RZ, c[0x0][0x334], R8 ;  /* 0x0000cd00ff070a19 */ /* 0x000fe40000011608 */
.L_x_1203:
[----:B------:R-:W-:Y:S05]  /*aa20*/  BSYNC B0 ;  /* 0x0000000000007941 */ /* 0x000fea0003800000 */
.L_x_1201:
[----:B------:R-:W-:-:S05]  /*aa30*/  IMAD R7, R7, c[0x0][0x32c], R21 ;  /* 0x0000cb0007077a24 */ /* 0x000fca00078e0215 */
[----:B------:R-:W-:Y:S02]  /*aa40*/  IADD3 R8, R7, c[0x0][0x32c], RZ ;  /* 0x0000cb0007087a10 */ /* 0x000fe40007ffe0ff */
[----:B------:R-:W-:Y:S02]  /*aa50*/  IMNMX R2, R2, R7, !PT ;  /* 0x0000000702027217 */ /* 0x000fe40007800200 */
[----:B------:R-:W-:Y:S02]  /*aa60*/  IMNMX R3, R3, R8, PT ;  /* 0x0000000803037217 */ /* 0x000fe40003800200 */
.L_x_1200:
        /* <DEDUP_REMOVED lines=82> */
.L_x_1206:
[----:B------:R-:W-:-:S13]  /*af90*/  ISETP.NE.AND P0, PT, R64, 0x1, PT ;  /* 0x000000014000780c */ /* 0x000fda0003f05270 */
[----:B------:R-:W-:-:S05]  /*afa0*/  @P0 IMAD.HI.U32 R8, R7, c[0x0][0x330], RZ ;  /* 0x0000cc0007080a27 */ /* 0x000fca00078e00ff */
[----:B------:R-:W-:Y:S02]  /*afb0*/  @P0 SHF.R.U32.HI R7, RZ, c[0x0][0x334], R8 ;  /* 0x0000cd00ff070a19 */ /* 0x000fe40000011608 */
.L_x_1207:
[----:B------:R-:W-:Y:S05]  /*afc0*/  BSYNC B0 ;  /* 0x0000000000007941 */ /* 0x000fea0003800000 */
.L_x_1205:
[----:B------:R-:W-:-:S05]  /*afd0*/  IMAD R7, R7, c[0x0][0x32c], R21 ;  /* 0x0000cb0007077a24 */ /* 0x000fca00078e0215 */
[----:B------:R-:W-:Y:S02]  /*afe0*/  IADD3 R8, R7, c[0x0][0x32c], RZ ;  /* 0x0000cb0007087a10 */ /* 0x000fe40007ffe0ff */
[----:B------:R-:W-:Y:S02]  /*aff0*/  IMNMX R2, R2, R7, !PT ;  /* 0x0000000702027217 */ /* 0x000fe40007800200 */
[----:B------:R-:W-:Y:S02]  /*b000*/  IMNMX R3, R3, R8, PT ;  /* 0x0000000803037217 */ /* 0x000fe40003800200 */
.L_x_1204:
[----:B--234-:R-:W-:Y:S01]  /*b010*/  FMNMX.FTZ R140, R40, R48, !PT ;  /* 0x00000030288c7209 */ /* 0x01cfe20007810000 */
[----:B------:R-:W-:Y:S01]  /*b020*/  STL [R1+0xec], R5 ;  /* 0x0000ec0501007387 */ /* 0x000fe20000100800 */
[----:B------:R-:W-:Y:S01]  /*b030*/  ISETP.NE.AND P0, PT, R31, RZ, PT ;  /* 0x000000ff1f00720c */ /* 0x000fe20003f05270 */
[----:B------:R-:W-:Y:S01]  /*b040*/  IMAD.SHL.U32 R217, R0, 0x2, RZ ;  /* 0x0000000200d97824 */ /* 0x000fe200078e00ff */
[----:B------:R-:W-:Y:S01]  /*b050*/  FMNMX.FTZ R140, R49, R140, !PT ;  /* 0x0000008c318c7209 */ /* 0x000fe20007810000 */
[----:B------:R-:W-:Y:S01]  /*b060*/  STL [R1+0xf8], R222 ;  /* 0x0000f8de01007387 */ /* 0x000fe20000100800 */
[----:B------:R-:W-:Y:S01]  /*b070*/  ISETP.GT.AND P0, PT, R2, 0x1, !P0 ;  /* 0x000000010200780c */ /* 0x000fe20004704270 */
[----:B------:R-:W-:Y:S01]  /*b080*/  IMAD R218, R6, 0x2, R217 ;  /* 0x0000000206da7824 */ /* 0x000fe200078e02d9 */
[----:B------:R-:W-:Y:S01]  /*b090*/  FMNMX.FTZ R140, R52, R140, !PT ;  /* 0x0000008c348c7209 */ /* 0x000fe20007810000 */
[----:B------:R-:W-:Y:S01]  /*b0a0*/  STL [R1+0xf4], R221 ;  /* 0x0000f4dd01007387 */ /* 0x000fe20000100800 */
[----:B------:R-:W-:Y:S01]  /*b0b0*/  ISETP.LT.OR P0, PT, R3, 0x2, P0 ;  /* 0x000000020300780c */ /* 0x000fe20000701670 */
[----:B------:R-:W-:Y:S01]  /*b0c0*/  IMAD R219, R4, 0x2, R218 ;  /* 0x0000000204db7824 */ /* 0x000fe200078e02da */
[----:B------:R-:W-:Y:S01]  /*b0d0*/  FMNMX.FTZ R140, R53, R140, !PT ;  /* 0x0000008c358c7209 */ /* 0x000fe20007810000 */
[----:B------:R-:W-:Y:S01]  /*b0e0*/  STL [R1+0xf0], R216 ;  /* 0x0000f0d801007387 */ /* 0x000fe20000100800 */
[----:B------:R-:W-:-:S02]  /*b0f0*/  FSEL R13, R13, -INF , !P0 ;  /* 0xff8000000d0d7808 */ /* 0x000fc40004000000 */
[----:B------:R-:W-:Y:S01]  /*b100*/  FMNMX.FTZ R140, R55, R140, !PT ;  /* 0x0000008c378c7209 */ /* 0x000fe20007810000 */
[----:B------:R-:W-:Y:S01]  /*b110*/  LDSM.16.MT88.4 R80, [R219+0x2080] ;  /* 0x00208000db50783b */ /* 0x000fe20000004200 */
[----:B------:R-:W-:Y:S02]  /*b120*/  ISETP.NE.AND P0, PT, R30, RZ, PT ;  /* 0x000000ff1e00720c */ /* 0x000fe40003f05270 */
[----:B------:R-:W-:Y:S01]  /*b130*/  FMNMX.FTZ R140, R54, R140, !PT ;  /* 0x0000008c368c7209 */ /* 0x000fe20007810000 */
[----:B------:R-:W-:Y:S01]  /*b140*/  LDSM.16.MT88.4 R84, [R217+0x2880] ;  /* 0x00288000d954783b */ /* 0x000fe20000004200 */
[----:B------:R-:W-:Y:S02]  /*b150*/  ISETP.GT.AND P0, PT, R2, 0x8, !P0 ;  /* 0x000000080200780c */ /* 0x000fe40004704270 */
[----:B------:R-:W-:Y:S01]  /*b160*/  FMNMX.FTZ R140, R56, R140, !PT ;  /* 0x0000008c388c7209 */ /* 0x000fe20007810000 */
[----:B------:R-:W-:Y:S01]  /*b170*/  LDSM.16.MT88.4 R72, [R217+0x3880] ;  /* 0x00388000d948783b */ /* 0x000fe20000004200 */
[----:B------:R-:W-:-:S02]  /*b180*/  ISETP.LT.OR P0, PT, R3, 0x9, P0 ;  /* 0x000000090300780c */ /* 0x000fc40000701670 */
[----:B------:R-:W-:Y:S01]  /*b190*/  FMNMX.FTZ R140, R175, R140, !PT ;  /* 0x0000008caf8c7209 */ /* 0x000fe20007810000 */
[----:B------:R-:W-:Y:S01]  /*b1a0*/  LDSM.16.MT88.4 R60, [R218+0x2080] ;  /* 0x00208000da3c783b */ /* 0x000fe20000004200 */
[----:B------:R-:W-:Y:S02]  /*b1b0*/  FSEL R15, R12, -INF , !P0 ;  /* 0xff8000000c0f7808 */ /* 0x000fe40004000000 */
[----:B------:R-:W-:Y:S02]  /*b1c0*/  FMNMX.FTZ R140, R174, R140, !PT ;  /* 0x0000008cae8c7209 */ /* 0x000fe40007810000 */
[----:B------:R-:W-:Y:S02]  /*b1d0*/  ISETP.NE.AND P0, PT, R29, RZ, PT ;  /* 0x000000ff1d00720c */ /* 0x000fe40003f05270 */
[----:B------:R-:W-:Y:S02]  /*b1e0*/  FMNMX.FTZ R140, R173, R140, !PT ;  /* 0x0000008cad8c7209 */ /* 0x000fe40007810000 */
[----:B------:R-:W-:-:S02]  /*b1f0*/  ISETP.GT.AND P0, PT, R2, 0x9, !P0 ;  /* 0x000000090200780c */ /* 0x000fc40004704270 */
[----:B------:R-:W-:Y:S02]  /*b200*/  FMNMX.FTZ R140, R172, R140, !PT ;  /* 0x0000008cac8c7209 */ /* 0x000fe40007810000 */
[----:B------:R-:W-:Y:S02]  /*b210*/  ISETP.LT.OR P0, PT, R3, 0xa, P0 ;  /* 0x0000000a0300780c */ /* 0x000fe40000701670 */
[----:B------:R-:W-:Y:S01]  /*b220*/  FMNMX.FTZ R142, R32, R35, !PT ;  /* 0x00000023208e7209 */ /* 0x000fe20007810000 */
[----:B------:R-:W1:Y:S01]  /*b230*/  SHFL.BFLY PT, R7, R140, 0x2, 0x1f ;  /* 0x0c401f008c077f89 */ /* 0x000e6200000e0000 */
[----:B------:R-:W-:Y:S02]  /*b240*/  FSEL R12, R11, -INF , !P0 ;  /* 0xff8000000b0c7808 */ /* 0x000fe40004000000 */
[----:B------:R-:W-:Y:S02]  /*b250*/  ISETP.GT.AND P0, PT, R2, 0x10, !P6 ;  /* 0x000000100200780c */ /* 0x000fe40007704270 */
[----:B------:R-:W-:-:S02]  /*b260*/  FMNMX.FTZ R142, R37, R142, !PT ;  /* 0x0000008e258e7209 */ /* 0x000fc40007810000 */
[----:B------:R-:W-:Y:S02]  /*b270*/  ISETP.LT.OR P0, PT, R3, 0x11, P0 ;  /* 0x000000110300780c */ /* 0x000fe40000701670 */
[----:B------:R-:W-:Y:S02]  /*b280*/  FMNMX.FTZ R142, R38, R142, !PT ;  /* 0x0000008e268e7209 */ /* 0x000fe40007810000 */
[----:B------:R-:W-:Y:S02]  /*b290*/  FSEL R17, R20, -INF , !P0 ;  /* 0xff80000014117808 */ /* 0x000fe40004000000 */
[----:B------:R-:W-:Y:S02]  /*b2a0*/  FMNMX.FTZ R142, R39, R142, !PT ;  /* 0x0000008e278e7209 */ /* 0x000fe40007810000 */
[----:B------:R-:W-:Y:S02]  /*b2b0*/  ISETP.GT.AND P0, PT, R2, 0x11, !P5 ;  /* 0x000000110200780c */ /* 0x000fe40006f04270 */
[----:B------:R-:W-:-:S02]  /*b2c0*/  FMNMX.FTZ R142, R42, R142, !PT ;  /* 0x0000008e2a8e7209 */ /* 0x000fc40007810000 */
[----:B------:R-:W-:Y:S02]  /*b2d0*/  ISETP.LT.OR P0, PT, R3, 0x12, P0 ;  /* 0x000000120300780c */ /* 0x000fe40000701670 */
[----:B------:R-:W-:Y:S02]  /*b2e0*/  FMNMX.FTZ R142, R43, R142, !PT ;  /* 0x0000008e2b8e7209 */ /* 0x000fe40007810000 */
[----:B------:R-:W-:Y:S02]  /*b2f0*/  FSEL R25, R14, -INF , !P0 ;  /* 0xff8000000e197808 */ /* 0x000fe40004000000 */
[----:B-1----:R-:W-:Y:S02]  /*b300*/  FMNMX.FTZ R140, R140, R7, !PT ;  /* 0x000000078c8c7209 */ /* 0x002fe40007810000 */
[----:B------:R-:W-:Y:S02]  /*b310*/  ISETP.GT.AND P0, PT, R2, 0x18, !P4 ;  /* 0x000000180200780c */ /* 0x000fe40006704270 */
[----:B------:R-:W-:Y:S01]  /*b320*/  FMNMX.FTZ R142, R44, R142, !PT ;  /* 0x0000008e2c8e7209 */ /* 0x000fe20007810000 */
[----:B------:R-:W1:Y:S01]  /*b330*/  SHFL.BFLY PT, R7, R140, 0x1, 0x1f ;  /* 0x0c201f008c077f89 */ /* 0x000e6200000e0000 */
[----:B------:R-:W-:-:S02]  /*b340*/  ISETP.LT.OR P0, PT, R3, 0x19, P0 ;  /* 0x000000190300780c */ /* 0x000fc40000701670 */
[----:B------:R-:W-:Y:S02]  /*b350*/  FMNMX.FTZ R142, R159, R142, !PT ;  /* 0x0000008e9f8e7209 */ /* 0x000fe40007810000 */
[----:B------:R-:W-:Y:S02]  /*b360*/  ISETP.NE.AND P6, PT, R26, RZ, PT ;  /* 0x000000ff1a00720c */ /* 0x000fe40003fc5270 */
[----:B------:R-:W-:Y:S02]  /*b370*/  FSEL R26, R9, -INF , !P0 ;  /* 0xff800000091a7808 */ /* 0x000fe40004000000 */
[----:B------:R-:W-:Y:S02]  /*b380*/  ISETP.GT.AND P0, PT, R2, 0x19, !P3 ;  /* 0x000000190200780c */ /* 0x000fe40005f04270 */
[----:B------:R-:W-:Y:S02]  /*b390*/  FMNMX.FTZ R142, R158, R142, !PT ;  /* 0x0000008e9e8e7209 */ /* 0x000fe40007810000 */
[----:B------:R-:W-:-:S02]  /*b3a0*/  ISETP.LT.OR P0, PT, R3, 0x1a, P0 ;  /* 0x0000001a0300780c */ /* 0x000fc40000701670 */
[----:B------:R-:W-:Y:S02]  /*b3b0*/  FMNMX.FTZ R142, R157, R142, !PT ;  /* 0x0000008e9d8e7209 */ /* 0x000fe40007810000 */
[----:B------:R-:W-:Y:S02]  /*b3c0*/  ISETP.NE.AND P5, PT, R27, RZ, PT ;  /* 0x000000ff1b00720c */ /* 0x000fe40003fa5270 */
[----:B------:R-:W-:Y:S02]  /*b3d0*/  FSEL R27, R16, -INF , !P0 ;  /* 0xff800000101b7808 */ /* 0x000fe40004000000 */
[----:B------:R-:W-:Y:S02]  /*b3e0*/  ISETP.GT.AND P0, PT, R2, 0x20, !P2 ;  /* 0x000000200200780c */ /* 0x000fe40005704270 */
[----:B------:R-:W-:Y:S02]  /*b3f0*/  FMNMX.FTZ R142, R156, R142, !PT ;  /* 0x0000008e9c8e7209 */ /* 0x000fe40007810000 */
[----:B------:R-:W-:-:S02]  /*b400*/  ISETP.LT.OR P0, PT, R3, 0x21, P0 ;  /* 0x000000210300780c */ /* 0x000fc40000701670 */
[----:B-1----:R-:W-:Y:S02]  /*b410*/  FMNMX.FTZ R140, R140, R7, !PT ;  /* 0x000000078c8c7209 */ /* 0x002fe40007810000 */
[----:B------:R-:W1:Y:S01]  /*b420*/  SHFL.BFLY PT, R7, R142, 0x2, 0x1f ;  /* 0x0c401f008e077f89 */ /* 0x000e6200000e0000 */
[----:B------:R-:W-:Y:S02]  /*b430*/  FSEL R143, R19, -INF , !P0 ;  /* 0xff800000138f7808 */ /* 0x000fe40004000000 */
[----:B------:R-:W-:Y:S01]  /*b440*/  ISETP.GT.AND P0, PT, R2, RZ, !P1 ;  /* 0x000000ff0200720c */ /* 0x000fe20004f04270 */
[----:B------:R-:W-:Y:S01]  /*b450*/  FMUL.FTZ R24, R140, c[0x0][0x2d0] ;  /* 0x0000b4008c187a20 */ /* 0x000fe20000410000 */
[----:B------:R-:W-:Y:S02]  /*b460*/  FMNMX.FTZ R141, R22, R23, !PT ;  /* 0x00000017168d7209 */ /* 0x000fe40007810000 */
[----:B------:R-:W-:Y:S02]  /*b470*/  ISETP.LT.OR P0, PT, R3, 0x1, P0 ;  /* 0x000000010300780c */ /* 0x000fe40000701670 */
[----:B------:R-:W-:-:S02]  /*b480*/  FMNMX.FTZ R141, R33, R141, !PT ;  /* 0x0000008d218d7209 */ /* 0x000fc40007810000 */
[----:B------:R-:W-:Y:S02]  /*b490*/  FSEL R11, R10, -INF , !P0 ;  /* 0xff8000000a0b7808 */ /* 0x000fe40004000000 */
[----:B------:R-:W-:Y:S02]  /*b4a0*/  FSETP.NEU.FTZ.AND P0, PT, R140, -INF , PT ;  /* 0xff8000008c00780b */ /* 0x000fe40003f1d000 */
[----:B------:R-:W-:Y:S02]  /*b4b0*/  FMNMX.FTZ R141, R34, R141, !PT ;  /* 0x0000008d228d7209 */ /* 0x000fe40007810000 */
[----:B------:R-:W-:Y:S02]  /*b4c0*/  FSEL R24, R24, RZ, P0 ;  /* 0x000000ff18187208 */ /* 0x000fe40000000000 */
[----:B------:R-:W-:Y:S02]  /*b4d0*/  FMNMX.FTZ R141, R36, R141, !PT ;  /* 0x0000008d248d7209 */ /* 0x000fe40007810000 */
[----:B------:R-:W-:Y:S01]  /*b4e0*/  ISETP.NE.AND P4, PT, R28, RZ, PT ;  /* 0x000000ff1c00720c */ /* 0x000fe20003f85270 */
[--C-:B------:R-:W-:Y:S01]  /*b4f0*/  FFMA.FTZ R8, R40, c[0x0][0x2d0], -R24.reuse ;  /* 0x0000b40028087a23 */ /* 0x100fe20000010818 */
[----:B------:R-:W-:Y:S01]  /*b500*/  FMNMX.FTZ R141, R41, R141, !PT ;  /* 0x0000008d298d7209 */ /* 0x000fe20007810000 */
[----:B------:R-:W-:Y:S01]  /*b510*/  FFMA.FTZ R9, R56, c[0x0][0x2d0], -R24 ;  /* 0x0000b40038097a23 */ /* 0x000fe20000010818 */
[----:B-1----:R-:W-:Y:S01]  /*b520*/  FMNMX.FTZ R142, R142, R7, !PT ;  /* 0x000000078e8e7209 */ /* 0x002fe20007810000 */
[----:B------:R1:W-:Y:S01]  /*b530*/  MUFU.EX2 R241, R8 ;  /* 0x0000000800f17308 */ /* 0x0003e20000000800 */
[----:B------:R-:W-:Y:S01]  /*b540*/  FMNMX.FTZ R141, R45, R141, !PT ;  /* 0x0000008d2d8d7209 */ /* 0x000fe20007810000 */
[----:B------:R-:W-:Y:S01]  /*b550*/  LDSM.16.MT88.4 R28, [R219+0x3880] ;  /* 0x00388000db1c783b */ /* 0x000fe20000004200 */
[----:B------:R-:W-:-:S02]  /*b560*/  ISETP.GT.AND P1, PT, R2, 0x21, !P4 ;  /* 0x000000210200780c */ /* 0x000fc40006724270 */
[----:B------:R-:W-:Y:S01]  /*b570*/  FMNMX.FTZ R141, R57, R141, !PT ;  /* 0x0000008d398d7209 */ /* 0x000fe20007810000 */
[----:B------:R-:W2:Y:S01]  /*b580*/  SHFL.BFLY PT, R7, R142, 0x1, 0x1f ;  /* 0x0c201f008e077f89 */ /* 0x000ea200000e0000 */
[----:B------:R-:W-:Y:S01]  /*b590*/  ISETP.GT.AND P3, PT, R2, 0x29, !P6 ;  /* 0x000000290200780c */ /* 0x000fe20007764270 */
[----:B------:R-:W-:Y:S01]  /*b5a0*/  MUFU.EX2 R120, R9 ;  /* 0x0000000900787308 */ /* 0x000fe20000000800 */
[----:B------:R-:W-:Y:S02]  /*b5b0*/  FMNMX.FTZ R141, R154, R141, !PT ;  /* 0x0000008d9a8d7209 */ /* 0x000fe40007810000 */
[----:B------:R-:W-:Y:S02]  /*b5c0*/  ISETP.LT.OR P2, PT, R3, 0x22, P1 ;  /* 0x000000220300780c */ /* 0x000fe40000f41670 */
[----:B------:R-:W-:Y:S02]  /*b5d0*/  FMNMX.FTZ R141, R153, R141, !PT ;  /* 0x0000008d998d7209 */ /* 0x000fe40007810000 */
[----:B------:R-:W-:Y:S01]  /*b5e0*/  FSEL R137, R46, -INF , !P2 ;  /* 0xff8000002e897808 */ /* 0x000fe20005000000 */
[----:B-1----:R-:W-:Y:S01]  /*b5f0*/  FFMA.FTZ R8, R48, c[0x0][0x2d0], -R24 ;  /* 0x0000b40030087a23 */ /* 0x002fe20000010818 */
[----:B------:R-:W-:-:S02]  /*b600*/  FMNMX.FTZ R141, R152, R141, !PT ;  /* 0x0000008d988d7209 */ /* 0x000fc40007810000 */
[----:B------:R-:W-:Y:S01]  /*b610*/  LEA R220, R4, R217, 0x1 ;  /* 0x000000d904dc7211 */ /* 0x000fe200078e08ff */
[----:B------:R-:W1:Y:S01]  /*b620*/  MUFU.EX2 R5, R8 ;  /* 0x0000000800057308 */ /* 0x000e620000000800 */
[----:B------:R-:W-:-:S03]  /*b630*/  FMNMX.FTZ R141, R155, R141, !PT ;  /* 0x0000008d9b8d7209 */ /* 0x000fc60007810000 */
[----:B------:R-:W-:Y:S04]  /*b640*/  LDSM.16.MT88.4 R68, [R220+0x2080] ;  /* 0x00208000dc44783b */ /* 0x000fe80000004200 */
[----:B------:R-:W3:Y:S01]  /*b650*/  SHFL.BFLY PT, R10, R141, 0x2, 0x1f ;  /* 0x0c401f008d0a7f89 */ /* 0x000ee200000e0000 */
[----:B--2---:R-:W-:-:S03]  /*b660*/  FMNMX.FTZ R142, R142, R7, !PT ;  /* 0x000000078e8e7209 */ /* 0x004fc60007810000 */
[----:B------:R-:W-:Y:S01]  /*b670*/  LDSM.16.MT88.4 R76, [R220+0x4080] ;  /* 0x00408000dc4c783b */ /* 0x000fe20000004200 */
[C---:B------:R-:W-:Y:S01]  /*b680*/  FSETP.NEU.FTZ.AND P0, PT, R142.reuse, -INF , PT ;  /* 0xff8000008e00780b */ /* 0x040fe20003f1d000 */
[----:B------:R-:W-:Y:S01]  /*b690*/  FMUL.FTZ R7, R142, c[0x0][0x2d0] ;  /* 0x0000b4008e077a20 */ /* 0x000fe20000410000 */
[----:B-1----:R-:W-:Y:S01]  /*b6a0*/  F2FP.PACK_AB R20, R5, R241 ;  /* 0x000000f10514723e */ /* 0x002fe200000000ff */
[----:B------:R-:W-:-:S03]  /*b6b0*/  FFMA.FTZ R8, R49, c[0x0][0x2d0], -R24 ;  /* 0x0000b40031087a23 */ /* 0x000fc60000010818 */
[----:B------:R-:W-:Y:S01]  /*b6c0*/  FSEL R7, R7, RZ, P0 ;  /* 0x000000ff07077208 */ /* 0x000fe20000000000 */
[----:B------:R1:W-:Y:S01]  /*b6d0*/  MUFU.EX2 R235, R8 ;  /* 0x0000000800eb7308 */ /* 0x0003e20000000800 */
[----:B------:R-:W-:-:S03]  /*b6e0*/  ISETP.GT.AND P0, PT, R2, 0x28, !P5 ;  /* 0x000000280200780c */ /* 0x000fc60006f04270 */
[----:B------:R-:W-:Y:S01]  /*b6f0*/  FFMA.FTZ R2, R35, c[0x0][0x2d0], -R7 ;  /* 0x0000b40023027a23 */ /* 0x000fe20000010807 */
[C---:B------:R-:W-:Y:S02]  /*b700*/  ISETP.LT.OR P1, PT, R3.reuse, 0x29, P0 ;  /* 0x000000290300780c */ /* 0x040fe40000721670 */
[----:B------:R-:W-:Y:S01]  /*b710*/  ISETP.LT.OR P0, PT, R3, 0x2a, P3 ;  /* 0x0000002a0300780c */ /* 0x000fe20001f01670 */
[----:B------:R-:W-:Y:S01]  /*b720*/  MUFU.EX2 R245, R2 ;  /* 0x0000000200f57308 */ /* 0x000fe20000000800 */
[----:B------:R-:W-:Y:S02]  /*b730*/  FSEL R139, R50, -INF , !P1 ;  /* 0xff800000328b7808 */ /* 0x000fe40004800000 */
[----:B---3--:R-:W-:Y:S01]  /*b740*/  FMNMX.FTZ R141, R141, R10, !PT ;  /* 0x0000000a8d8d7209 */ /* 0x008fe20007810000 */
[----:B------:R-:W-:Y:S01]  /*b750*/  LDSM.16.MT88.4 R48, [R217+0x2080] ;  /* 0x00208000d930783b */ /* 0x000fe20000004200 */
[----:B------:R-:W-:Y:S01]  /*b760*/  FSEL R138, R47, -INF , !P0 ;  /* 0xff8000002f8a7808 */ /* 0x000fe20004000000 */
[----:B-1----:R-:W-:-:S02]  /*b770*/  FFMA.FTZ R8, R52, c[0x0][0x2d0], -R24 ;  /* 0x0000b40034087a23 */ /* 0x002fc40000010818 */
[----:B------:R-:W1:Y:S02]  /*b780*/  SHFL.BFLY PT, R10, R141, 0x1, 0x1f ;  /* 0x0c201f008d0a7f89 */ /* 0x000e6400000e0000 */
[----:B------:R2:W-:Y:S02]  /*b790*/  MUFU.EX2 R192, R8 ;  /* 0x0000000800c07308 */ /* 0x0005e40000000800 */
[----:B--2---:R-:W-:-:S06]  /*b7a0*/  FFMA.FTZ R8, R53, c[0x0][0x2d0], -R24 ;  /* 0x0000b40035087a23 */ /* 0x004fcc0000010818 */
[----:B------:R2:W-:Y:S01]  /*b7b0*/  MUFU.EX2 R194, R8 ;  /* 0x0000000800c27308 */ /* 0x0005e20000000800 */
[----:B-1----:R-:W-:-:S04]  /*b7c0*/  FMNMX.FTZ R141, R141, R10, !PT ;  /* 0x0000000a8d8d7209 */ /* 0x002fc80007810000 */
[----:B------:R-:W-:Y:S01]  /*b7d0*/  FSETP.NEU.FTZ.AND P0, PT, R141, -INF , PT ;  /* 0xff8000008d00780b */ /* 0x000fe20003f1d000 */
[----:B--2---:R-:W-:-:S04]  /*b7e0*/  FFMA.FTZ R8, R55, c[0x0][0x2d0], -R24 ;  /* 0x0000b40037087a23 */ /* 0x004fc80000010818 */
[----:B------:R1:W-:Y:S02]  /*b7f0*/  MUFU.EX2 R190, R8 ;  /* 0x0000000800be7308 */ /* 0x0003e40000000800 */
[----:B-1----:R-:W-:Y:S02]  /*b800*/  FFMA.FTZ R8, R54, c[0x0][0x2d0], -R24 ;  /* 0x0000b40036087a23 */ /* 0x002fe40000010818 */
[----:B------:R-:W-:Y:S04]  /*b810*/  LDSM.16.MT88.4 R52, [R219+0x2880] ;  /* 0x00288000db34783b */ /* 0x000fe80000004200 */
[----:B------:R1:W2:Y:S02]  /*b820*/  MUFU.EX2 R247, R8 ;  /* 0x0000000800f77308 */ /* 0x0002a40000000800 */
[----:B-1----:R-:W-:-:S02]  /*b830*/  FMNMX.FTZ R8, R11, R13, !PT ;  /* 0x0000000d0b087209 */ /* 0x002fc40007810000 */
[----:B--2---:R-:W-:Y:S02]  /*b840*/  F2FP.PACK_AB R14, R120, R247 ;  /* 0x000000f7780e723e */ /* 0x004fe400000000ff */
[----:B------:R-:W-:-:S04]  /*b850*/  FMNMX.FTZ R8, R15, R8, !PT ;  /* 0x000000080f087209 */ /* 0x000fc80007810000 */
[----:B------:R-:W-:Y:S01]  /*b860*/  FMNMX.FTZ R9, R12, R8, !PT ;  /* 0x000000080c097209 */ /* 0x000fe20007810000 */
[----:B------:R-:W-:-:S03]  /*b870*/  FFMA.FTZ R8, R32, c[0x0][0x2d0], -R7 ;  /* 0x0000b40020087a23 */ /* 0x000fc60000010807 */
[----:B------:R-:W-:Y:S01]  /*b880*/  FMNMX.FTZ R9, R17, R9, !PT ;  /* 0x0000000911097209 */ /* 0x000fe20007810000 */
[----:B------:R1:W2:Y:S03]  /*b890*/  MUFU.EX2 R242, R8 ;  /* 0x0000000800f27308 */ /* 0x0002a60000000800 */
[----:B-1----:R-:W-:Y:S02]  /*b8a0*/  FMNMX.FTZ R8, R25, R9, !PT ;  /* 0x0000000919087209 */ /* 0x002fe40007810000 */
[----:B--2---:R-:W-:Y:S02]  /*b8b0*/  F2FP.PACK_AB R21, R245, R242 ;  /* 0x000000f2f515723e */ /* 0x004fe400000000ff */
[----:B------:R-:W-:-:S04]  /*b8c0*/  FMNMX.FTZ R8, R26, R8, !PT ;  /* 0x000000081a087209 */ /* 0x000fc80007810000 */
[----:B------:R-:W-:Y:S01]  /*b8d0*/  FMNMX.FTZ R2, R27, R8, !PT ;  /* 0x000000081b027209 */ /* 0x000fe20007810000 */
[----:B------:R-:W-:-:S03]  /*b8e0*/  FFMA.FTZ R8, R37, c[0x0][0x2d0], -R7 ;  /* 0x0000b40025087a23 */ /* 0x000fc60000010807 */
[----:B------:R-:W-:Y:S01]  /*b8f0*/  FMNMX.FTZ R2, R143, R2, !PT ;  /* 0x000000028f027209 */ /* 0x000fe20007810000 */
[----:B------:R1:W-:Y:S03]  /*b900*/  MUFU.EX2 R222, R8 ;  /* 0x0000000800de7308 */ /* 0x0003e60000000800 */
[----:B------:R-:W-:Y:S01]  /*b910*/  FMNMX.FTZ R3, R137, R2, !PT ;  /* 0x0000000289037209 */ /* 0x000fe20007810000 */
[----:B------:R-:W-:-:S03]  /*b920*/  FFMA.FTZ R2, R38, c[0x0][0x2d0], -R7 ;  /* 0x0000b40026027a23 */ /* 0x000fc60000010807 */
[----:B------:R-:W-:Y:S01]  /*b930*/  FMNMX.FTZ R3, R139, R3, !PT ;  /* 0x000000038b037209 */ /* 0x000fe20007810000 */
[----:B------:R2:W-:Y:S03]  /*b940*/  MUFU.EX2 R193, R2 ;  /* 0x0000000200c17308 */ /* 0x0005e60000000800 */
[----:B------:R-:W-:-:S05]  /*b950*/  FMNMX.FTZ R3, R138, R3, !PT ;  /* 0x000000038a037209 */ /* 0x000fca0007810000 */
[----:B------:R-:W3:Y:S01]  /*b960*/  SHFL.BFLY PT, R9, R3, 0x2, 0x1f ;  /* 0x0c401f0003097f89 */ /* 0x000ee200000e0000 */
[----:B-1----:R-:W-:-:S04]  /*b970*/  FFMA.FTZ R8, R43, c[0x0][0x2d0], -R7 ;  /* 0x0000b4002b087a23 */ /* 0x002fc80000010807 */
[----:B------:R1:W-:Y:S01]  /*b980*/  MUFU.EX2 R246, R8 ;  /* 0x0000000800f67308 */ /* 0x0003e20000000800 */
[----:B--2---:R-:W-:-:S07]  /*b990*/  FFMA.FTZ R2, R39, c[0x0][0x2d0], -R7 ;  /* 0x0000b40027027a23 */ /* 0x004fce0000010807 */
[----:B------:R2:W-:Y:S01]  /*b9a0*/  MUFU.EX2 R215, R2 ;  /* 0x0000000200d77308 */ /* 0x0005e20000000800 */
[----:B-1----:R-:W-:Y:S01]  /*b9b0*/  FFMA.FTZ R8, R44, c[0x0][0x2d0], -R7 ;  /* 0x0000b4002c087a23 */ /* 0x002fe20000010807 */
[----:B---3--:R-:W-:-:S06]  /*b9c0*/  FMNMX.FTZ R3, R3, R9, !PT ;  /* 0x0000000903037209 */ /* 0x008fcc0007810000 */
[----:B------:R-:W-:Y:S01]  /*b9d0*/  MUFU.EX2 R189, R8 ;  /* 0x0000000800bd7308 */ /* 0x000fe20000000800 */
[----:B--2---:R-:W-:-:S07]  /*b9e0*/  FFMA.FTZ R2, R42, c[0x0][0x2d0], -R7 ;  /* 0x0000b4002a027a23 */ /* 0x004fce0000010807 */
[----:B------:R1:W2:Y:S02]  /*b9f0*/  MUFU.EX2 R18, R2 ;  /* 0x0000000200127308 */ /* 0x0002a40000000800 */
[----:B-1----:R-:W-:Y:S02]  /*ba00*/  FMUL.FTZ R2, R141, c[0x0][0x2d0] ;  /* 0x0000b4008d027a20 */ /* 0x002fe40000410000 */
[----:B--2---:R-:W-:-:S03]  /*ba10*/  IMAD.MOV.U32 R4, RZ, RZ, R18 ;  /* 0x000000ffff047224 */ /* 0x004fc600078e0012 */
[----:B------:R-:W-:-:S05]  /*ba20*/  FSEL R2, R2, RZ, P0 ;  /* 0x000000ff02027208 */ /* 0x000fca0000000000 */
[--C-:B------:R-:W-:Y:S01]  /*ba30*/  FFMA.FTZ R8, R22, c[0x0][0x2d0], -R2.reuse ;  /* 0x0000b40016087a23 */ /* 0x100fe20000010802 */
[----:B------:R-:W-:Y:S01]  /*ba40*/  F2FP.PACK_AB R22, R192, R235 ;  /* 0x000000ebc016723e */ /* 0x000fe200000000ff */
[--C-:B------:R-:W-:Y:S02]  /*ba50*/  FFMA.FTZ R0, R33, c[0x0][0x2d0], -R2.reuse ;  /* 0x0000b40021007a23 */ /* 0x100fe40000010802 */
[----:B------:R1:W-:Y:S08]  /*ba60*/  MUFU.EX2 R239, R8 ;  /* 0x0000000800ef7308 */ /* 0x0003f00000000800 */
[----:B------:R2:W-:Y:S01]  /*ba70*/  MUFU.EX2 R221, R0 ;  /* 0x0000000000dd7308 */ /* 0x0005e20000000800 */
[----:B-1----:R-:W-:Y:S01]  /*ba80*/  FFMA.FTZ R8, R23, c[0x0][0x2d0], -R2 ;  /* 0x0000b40017087a23 */ /* 0x002fe20000010802 */
[----:B------:R-:W-:-:S06]  /*ba90*/  F2FP.PACK_AB R23, R193, R222 ;  /* 0x000000dec117723e */ /* 0x000fcc00000000ff */
[----:B------:R1:W3:Y:S01]  /*baa0*/  MUFU.EX2 R238, R8 ;  /* 0x0000000800ee7308 */ /* 0x0002e20000000800 */
[----:B--2---:R-:W-:Y:S01]  /*bab0*/  FFMA.FTZ R0, R34, c[0x0][0x2d0], -R2 ;  /* 0x0000b40022007a23 */ /* 0x004fe20000010802 */
[C---:B------:R-:W-:Y:S01]  /*bac0*/  HMMA.16816.F32 R108, R20.reuse, R80, RZ ;  /* 0x00000050146c723c */ /* 0x040fe200000018ff */
[----:B------:R-:W-:Y:S05]  /*bad0*/  LDSM.16.MT88.4 R32, [R220+0x3880] ;  /* 0x00388000dc20783b */ /* 0x000fea0000004200 */
[----:B------:R2:W4:Y:S02]  /*bae0*/  MUFU.EX2 R195, R0 ;  /* 0x0000000000c37308 */ /* 0x0005240000000800 */
[----:B------:R-:W-:Y:S01]  /*baf0*/  HMMA.16816.F32 R116, R20, R60, RZ ;  /* 0x0000003c1474723c */ /* 0x000fe200000018ff */
[----:B-1----:R-:W1:Y:S01]  /*bb00*/  SHFL.BFLY PT, R8, R3, 0x1, 0x1f ;  /* 0x0c201f0003087f89 */ /* 0x002e6200000e0000 */
[----:B---3--:R-:W-:-:S06]  /*bb10*/  F2FP.PACK_AB R16, R238, R239 ;  /* 0x000000efee10723e */ /* 0x008fcc00000000ff */
[C---:B------:R-:W-:Y:S01]  /*bb20*/  HMMA.16816.F32 R112, R20.reuse, R68, RZ ;  /* 0x000000441470723c */ /* 0x040fe200000018ff */
[--C-:B--2---:R-:W-:Y:S01]  /*bb30*/  FFMA.FTZ R0, R36, c[0x0][0x2d0], -R2.reuse ;  /* 0x0000b40024007a23 */ /* 0x104fe20000010802 */
[----:B----4-:R-:W-:Y:S01]  /*bb40*/  F2FP.PACK_AB R18, R195, R221 ;  /* 0x000000ddc312723e */ /* 0x010fe200000000ff */
[----:B------:R-:W-:Y:S02]  /*bb50*/  LDSM.16.MT88.4 R36, [R218+0x3880] ;  /* 0x00388000da24783b */ /* 0x000fe40000004200 */
[----:B------:R2:W-:Y:S03]  /*bb60*/  MUFU.EX2 R237, R0 ;  /* 0x0000000000ed7308 */ /* 0x0005e60000000800 */
[----:B------:R-:W-:Y:S01]  /*bb70*/  HMMA.16816.F32 R104, R20, R72, RZ ;  /* 0x000000481468723c */ /* 0x000fe200000018ff */
[----:B-1----:R-:W-:Y:S01]  /*bb80*/  FMNMX.FTZ R136, R3, R8, !PT ;  /* 0x0000000803887209 */ /* 0x002fe20007810000 */
[----:B------:R-:W-:-:S02]  /*bb90*/  FFMA.FTZ R3, R45, c[0x0][0x2d0], -R2 ;  /* 0x0000b4002d037a23 */ /* 0x000fc40000010802 */
[----:B------:R-:W1:Y:S01]  /*bba0*/  LDSM.16.MT88.4 R44, [R218+0x2880] ;  /* 0x00288000da2c783b */ /* 0x000e620000004200 */
[----:B--2---:R-:W-:Y:S01]  /*bbb0*/  FFMA.FTZ R0, R41, c[0x0][0x2d0], -R2 ;  /* 0x0000b40029007a23 */ /* 0x004fe20000010802 */
[C---:B------:R-:W-:Y:S01]  /*bbc0*/  FSETP.NEU.FTZ.AND P0, PT, R136.reuse, -INF , PT ;  /* 0xff8000008800780b */ /* 0x040fe20003f1d000 */
[----:B------:R-:W-:Y:S01]  /*bbd0*/  MUFU.EX2 R244, R3 ;  /* 0x0000000300f47308 */ /* 0x000fe20000000800 */
[----:B------:R-:W2:Y:S07]  /*bbe0*/  LDSM.16.MT88.4 R40, [R220+0x2880] ;  /* 0x00288000dc28783b */ /* 0x000eae0000004200 */
[----:B------:R3:W4:Y:S02]  /*bbf0*/  MUFU.EX2 R240, R0 ;  /* 0x0000000000f07308 */ /* 0x0007240000000800 */
[----:B---3--:R-:W-:-:S05]  /*bc00*/  FMUL.FTZ R0, R136, c[0x0][0x2d0] ;  /* 0x0000b40088007a20 */ /* 0x008fca0000410000 */
[----:B------:R-:W-:-:S05]  /*bc10*/  FSEL R0, R0, RZ, P0 ;  /* 0x000000ff00007208 */ /* 0x000fca0000000000 */
[--C-:B------:R-:W-:Y:S02]  /*bc20*/  FFMA.FTZ R3, R11, c[0x0][0x2d0], -R0.reuse ;  /* 0x0000b4000b037a23 */ /* 0x100fe40000010800 */
[----:B------:R-:W-:Y:S02]  /*bc30*/  HMMA.16816.F32 R8, R20, R48, RZ ;  /* 0x000000301408723c */ /* 0x000fe400000018ff */
[----:B------:R3:W-:Y:S02]  /*bc40*/  MUFU.EX2 R204, R3 ;  /* 0x0000000300cc7308 */ /* 0x0007e40000000800 */
[----:B---3--:R-:W-:Y:S01]  /*bc50*/  FFMA.FTZ R3, R13, c[0x0][0x2d0], -R0 ;  /* 0x0000b4000d037a23 */ /* 0x008fe20000010800 */
[----:B------:R-:W-:-:S05]  /*bc60*/  F2FP.PACK_AB R13, R4, R215 ;  /* 0x000000d7040d723e */ /* 0x000fca00000000ff */
[----:B------:R3:W-:Y:S02]  /*bc70*/  MUFU.EX2 R216, R3 ;  /* 0x0000000300d87308 */ /* 0x0007e40000000800 */
[----:B---3--:R-:W-:Y:S01]  /*bc80*/  FFMA.FTZ R3, R15, c[0x0][0x2d0], -R0 ;  /* 0x0000b4000f037a23 */ /* 0x008fe20000010800 */
[----:B------:R-:W-:-:S05]  /*bc90*/  F2FP.PACK_AB R15, R189, R246 ;  /* 0x000000f6bd0f723e */ /* 0x000fca00000000ff */
[----:B------:R3:W-:Y:S02]  /*bca0*/  MUFU.EX2 R252, R3 ;  /* 0x0000000300fc7308 */ /* 0x0007e40000000800 */
[----:B---3--:R-:W-:Y:S01]  /*bcb0*/  FFMA.FTZ R3, R12, c[0x0][0x2d0], -R0 ;  /* 0x0000b4000c037a23 */ /* 0x008fe20000010800 */
[----:B------:R-:W-:-:S05]  /*bcc0*/  F2FP.PACK_AB R12, R190, R194 ;  /* 0x000000c2be0c723e */ /* 0x000fca00000000ff */
[----:B------:R3:W1:Y:S02]  /*bcd0*/  MUFU.EX2 R205, R3 ;  /* 0x0000000300cd7308 */ /* 0x0006640000000800 */
[C---:B------:R-:W-:Y:S07]  /*bce0*/  HMMA.16816.F32 R176, R12.reuse, R84, R8 ;  /* 0x000000540cb0723c */ /* 0x040fee0000001808 */
[----:B----4-:R-:W-:Y:S01]  /*bcf0*/  F2FP.PACK_AB R8, R240, R237 ;  /* 0x000000edf008723e */ /* 0x010fe200000000ff */
[C---:B------:R-:W-:Y:S01]  /*bd00*/  HMMA.16816.F32 R108, R12.reuse, R52, R108 ;  /* 0x000000340c6c723c */ /* 0x040fe2000000186c */
[----:B---3--:R-:W-:Y:S01]  /*bd10*/  FFMA.FTZ R3, R57, c[0x0][0x2d0], -R2 ;  /* 0x0000b40039037a23 */ /* 0x008fe20000010802 */
[----:B-1----:R-:W-:Y:S01]  /*bd20*/  F2FP.PACK_AB R19, R205, R252 ;  /* 0x000000fccd13723e */ /* 0x002fe200000000ff */
[----:B------:R-:W1:Y:S02]  /*bd30*/  LDSM.16.MT88.4 R56, [R217+0x4080] ;  /* 0x00408000d938783b */ /* 0x000e640000004200 */
[----:B------:R3:W-:Y:S03]  /*bd40*/  MUFU.EX2 R6, R3 ;  /* 0x0000000300067308 */ /* 0x0007e60000000800 */
[C---:B------:R-:W-:Y:S08]  /*bd50*/  HMMA.16816.F32 R164, R12.reuse, R44, R116 ;  /* 0x0000002c0ca4723c */ /* 0x040ff00000001874 */
[----:B--2---:R-:W-:Y:S01]  /*bd60*/  HMMA.16816.F32 R180, R12, R40, R112 ;  /* 0x000000280cb4723c */ /* 0x004fe20000001870 */
[----:B---3--:R-:W-:Y:S01]  /*bd70*/  FFMA.FTZ R3, R17, c[0x0][0x2d0], -R0 ;  /* 0x0000b40011037a23 */ /* 0x008fe20000010800 */
[----:B------:R-:W-:-:S03]  /*bd80*/  F2FP.PACK_AB R17, R216, R204 ;  /* 0x000000ccd811723e */ /* 0x000fc600000000ff */
[----:B------:R2:W-:Y:S04]  /*bd90*/  MUFU.EX2 R207, R3 ;  /* 0x0000000300cf7308 */ /* 0x0005e80000000800 */
[C---:B------:R-:W-:Y:S08]  /*bda0*/  HMMA.16816.F32 R92, R16.reuse, R80, RZ ;  /* 0x00000050105c723c */ /* 0x040ff000000018ff */
[----:B------:R-:W-:Y:S01]  /*bdb0*/  HMMA.16816.F32 R64, R16, R48, RZ ;  /* 0x000000301040723c */ /* 0x000fe200000018ff */
[----:B--2---:R-:W-:-:S04]  /*bdc0*/  FFMA.FTZ R3, R25, c[0x0][0x2d0], -R0 ;  /* 0x0000b40019037a23 */ /* 0x004fc80000010800 */
[----:B------:R2:W3:Y:S03]  /*bdd0*/  MUFU.EX2 R206, R3 ;  /* 0x0000000300ce7308 */ /* 0x0004e60000000800 */
[C---:B------:R-:W-:Y:S08]  /*bde0*/  HMMA.16816.F32 R88, R16.reuse, R72, RZ ;  /* 0x000000481058723c */ /* 0x040ff000000018ff */
[----:B------:R-:W-:Y:S01]  /*bdf0*/  HMMA.16816.F32 R100, R16, R60, RZ ;  /* 0x0000003c1064723c */ /* 0x000fe200000018ff */
[----:B--2---:R-:W-:Y:S01]  /*be00*/  FFMA.FTZ R3, R26, c[0x0][0x2d0], -R0 ;  /* 0x0000b4001a037a23 */ /* 0x004fe20000010800 */
[----:B---3--:R-:W-:-:S06]  /*be10*/  F2FP.PACK_AB R9, R206, R207 ;  /* 0x000000cfce09723e */ /* 0x008fcc00000000ff */
[C---:B------:R-:W-:Y:S01]  /*be20*/  HMMA.16816.F32 R96, R16.reuse, R68, RZ ;  /* 0x000000441060723c */ /* 0x040fe200000018ff */
[----:B------:R-:W-:Y:S01]  /*be30*/  MOV R26, R120 ;  /* 0x00000078001a7202 */ /* 0x000fe20000000f00 */
[----:B------:R2:W-:Y:S06]  /*be40*/  MUFU.EX2 R213, R3 ;  /* 0x0000000300d57308 */ /* 0x0005ec0000000800 */
[C---:B------:R-:W-:Y:S08]  /*be50*/  HMMA.16816.F32 R112, R16.reuse, R36, RZ ;  /* 0x000000241070723c */ /* 0x040ff000000018ff */
[----:B------:R-:W-:Y:S01]  /*be60*/  HMMA.16816.F32 R116, R16, R62, RZ ;  /* 0x0000003e1074723c */ /* 0x000fe200000018ff */
[----:B--2---:R-:W-:Y:S01]  /*be70*/  FFMA.FTZ R3, R27, c[0x0][0x2d0], -R0 ;  /* 0x0000b4001b037a23 */ /* 0x004fe20000010800 */
[----:B------:R-:W-:-:S03]  /*be80*/  MOV R27, R6 ;  /* 0x00000006001b7202 */ /* 0x000fc60000000f00 */
[----:B------:R-:W2:Y:S01]  /*be90*/  MUFU.EX2 R212, R3 ;  /* 0x0000000300d47308 */ /* 0x000ea20000000800 */
[----:B------:R-:W-:Y:S02]  /*bea0*/  F2FP.PACK_AB R10, R27, R244 ;  /* 0x000000f41b0a723e */ /* 0x000fe400000000ff */
[C---:B------:R-:W-:Y:S08]  /*beb0*/  HMMA.16816.F32 R120, R16.reuse, R70, RZ ;  /* 0x000000461078723c */ /* 0x040ff000000018ff */
[----:B------:R-:W-:Y:S01]  /*bec0*/  HMMA.16816.F32 R124, R16, R82, RZ ;  /* 0x00000052107c723c */ /* 0x000fe200000018ff */
[----:B--2---:R-:W-:-:S07]  /*bed0*/  F2FP.PACK_AB R11, R212, R213 ;  /* 0x000000d5d40b723e */ /* 0x004fce00000000ff */
[----:B------:R-:W-:Y:S08]  /*bee0*/  HMMA.16816.F32 R128, R16, R74, RZ ;  /* 0x0000004a1080723c */ /* 0x000ff000000018ff */
[C---:B------:R-:W-:Y:S01]  /*bef0*/  HMMA.16816.F32 R92, R8.reuse, R52, R92 ;  /* 0x00000034085c723c */ /* 0x040fe2000000185c */
[----:B------:R-:W2:Y:S04]  /*bf00*/  LDL R53, [R1+0x64] ;  /* 0x0000640001357983 */ /* 0x000ea80000100800 */
[----:B------:R-:W2:Y:S03]  /*bf10*/  LDL R52, [R1+0x58] ;  /* 0x0000580001347983 */ /* 0x000ea60000100800 */
[C---:B------:R-:W-:Y:S01]  /*bf20*/  HMMA.16816.F32 R160, R8.reuse, R84, R64 ;  /* 0x0000005408a0723c */ /* 0x040fe20000001840 */
[----:B------:R-:W3:Y:S07]  /*bf30*/  LDSM.16.MT88.4 R64, [R218+0x4080] ;  /* 0x00408000da40783b */ /* 0x000eee0000004200 */
[C---:B-1----:R-:W-:Y:S08]  /*bf40*/  HMMA.16816.F32 R88, R8.reuse, R56, R88 ;  /* 0x000000380858723c */ /* 0x042ff00000001858 */
[----:B------:R-:W-:Y:S01]  /*bf50*/  HMMA.16816.F32 R168, R8, R44, R100 ;  /* 0x0000002c08a8723c */ /* 0x000fe20000001864 */
[----:B------:R-:W-:Y:S01]  /*bf60*/  IMAD.MOV.U32 R25, RZ, RZ, R92 ;  /* 0x000000ffff197224 */ /* 0x000fe200078e005c */
[----:B------:R-:W-:Y:S01]  /*bf70*/  MOV R3, R94 ;  /* 0x0000005e00037202 */ /* 0x000fe20000000f00 */
[----:B------:R-:W-:-:S02]  /*bf80*/  IMAD.MOV.U32 R188, RZ, RZ, R95 ;  /* 0x000000ffffbc7224 */ /* 0x000fc400078e005f */
[----:B------:R-:W-:Y:S02]  /*bf90*/  IMAD.MOV.U32 R6, RZ, RZ, R93 ;  /* 0x000000ffff067224 */ /* 0x000fe400078e005d */
[----:B------:R-:W-:Y:S01]  /*bfa0*/  IMAD.MOV.U32 R45, RZ, RZ, R109 ;  /* 0x000000ffff2d7224 */ /* 0x000fe200078e006d */
[----:B------:R-:W-:Y:S01]  /*bfb0*/  HMMA.16816.F32 R184, R8, R40, R96 ;  /* 0x0000002808b8723c */ /* 0x000fe20000001860 */
[----:B------:R-:W-:-:S06]  /*bfc0*/  IMAD.MOV.U32 R44, RZ, RZ, R110 ;  /* 0x000000ffff2c7224 */ /* 0x000fcc00078e006e */
[----:B------:R-:W-:Y:S01]  /*bfd0*/  MOV R41, R111 ;  /* 0x0000006f00297202 */ /* 0x000fe20000000f00 */
[----:B------:R-:W-:Y:S01]  /*bfe0*/  IMAD.MOV.U32 R40, RZ, RZ, R108 ;  /* 0x000000ffff287224 */ /* 0x000fe200078e006c */
[----:B------:R-:W-:Y:S01]  /*bff0*/  HMMA.16816.F32 R96, R16, R32, RZ ;  /* 0x000000201060723c */ /* 0x000fe200000018ff */
[----:B------:R-:W-:Y:S02]  /*c000*/  IMAD.MOV.U32 R85, RZ, RZ, R88 ;  /* 0x000000ffff557224 */ /* 0x000fe400078e0058 */
[----:B------:R-:W-:-:S05]  /*c010*/  IMAD.MOV.U32 R84, RZ, RZ, R90 ;  /* 0x000000ffff547224 */ /* 0x000fca00078e005a */
[C---:B------:R-:W-:Y:S08]  /*c020*/  HMMA.16816.F32 R92, R16.reuse, R28, RZ ;  /* 0x0000001c105c723c */ /* 0x040ff000000018ff */
[C---:B------:R-:W-:Y:S08]  /*c030*/  HMMA.16816.F32 R108, R16.reuse, R50, RZ ;  /* 0x00000032106c723c */ /* 0x040ff000000018ff */
[C---:B------:R-:W-:Y:S08]  /*c040*/  HMMA.16816.F32 R132, R16.reuse, R38, RZ ;  /* 0x000000261084723c */ /* 0x040ff000000018ff */
[C---:B------:R-:W-:Y:S08]  /*c050*/  HMMA.16816.F32 R148, R16.reuse, R34, RZ ;  /* 0x000000221094723c */ /* 0x040ff000000018ff */
[----:B------:R-:W-:Y:S01]  /*c060*/  HMMA.16816.F32 R144, R16, R30, RZ ;  /* 0x0000001e1090723c */ /* 0x000fe200000018ff */
[----:B------:R-:W1:Y:S07]  /*c070*/  LDSM.16.MT88.4 R16, [R219+0x4080] ;  /* 0x00408000db10783b */ /* 0x000e6e0000004200 */
[----:B------:R-:W-:Y:S07]  /*c080*/  HMMA.16816.F32 R248, R12, R56, R104 ;  /* 0x000000380cf8723c */ /* 0x000fee0000001868 */
[----:B------:R-:W-:Y:S01]  /*c090*/  MOV R57, R91 ;  /* 0x0000005b00397202 */ /* 0x000fe20000000f00 */
[----:B------:R-:W-:Y:S01]  /*c0a0*/  HMMA.16816.F32 R104, R20, R36, RZ ;  /* 0x000000241468723c */ /* 0x000fe200000018ff */
[----:B------:R-:W-:-:S07]  /*c0b0*/  IMAD.MOV.U32 R56, RZ, RZ, R89 ;  /* 0x000000ffff387224 */ /* 0x000fce00078e0059 */
[C---:B------:R-:W-:Y:S08]  /*c0c0*/  HMMA.16816.F32 R100, R20.reuse, R32, RZ ;  /* 0x000000201464723c */ /* 0x040ff000000018ff */
[C---:B------:R-:W-:Y:S08]  /*c0d0*/  HMMA.16816.F32 R80, R20.reuse, R82, RZ ;  /* 0x000000521450723c */ /* 0x040ff000000018ff */
[C---:B------:R-:W-:Y:S08]  /*c0e0*/  HMMA.16816.F32 R88, R20.reuse, R50, RZ ;  /* 0x000000321458723c */ /* 0x040ff000000018ff */
[C---:B------:R-:W-:Y:S08]  /*c0f0*/  HMMA.16816.F32 R48, R20.reuse, R38, RZ ;  /* 0x000000261430723c */ /* 0x040ff000000018ff */
[C---:B------:R-:W-:Y:S08]  /*c100*/  HMMA.16816.F32 R36, R20.reuse, R34, RZ ;  /* 0x000000221424723c */ /* 0x040ff000000018ff */
[C---:B------:R-:W-:Y:S08]  /*c110*/  HMMA.16816.F32 R32, R20.reuse, R28, RZ ;  /* 0x0000001c1420723c */ /* 0x040ff000000018ff */
[----:B------:R-:W-:Y:S08]  /*c120*/  HMMA.16816.F32 R72, R20, R74, RZ ;  /* 0x0000004a1448723c */ /* 0x000ff000000018ff */
[-C--:B---3--:R-:W-:Y:S07]  /*c130*/  HMMA.16816.F32 R196, R8, R64.reuse, R112 ;  /* 0x0000004008c4723c */ /* 0x088fee0000001870 */
[----:B------:R-:W-:Y:S01]  /*c140*/  IMAD.MOV.U32 R113, RZ, RZ, R3 ;  /* 0x000000ffff717224 */ /* 0x000fe200078e0003 */
[----:B------:R-:W-:Y:S01]  /*c150*/  HMMA.16816.F32 R208, R12, R64, R104 ;  /* 0x000000400cd0723c */ /* 0x000fe20000001868 */
[----:B------:R-:W-:-:S02]  /*c160*/  FFMA.FTZ R3, R175, c[0x0][0x2d0], -R24 ;  /* 0x0000b400af037a23 */ /* 0x000fc40000010818 */
[----:B------:R-:W-:-:S04]  /*c170*/  IMAD.MOV.U32 R112, RZ, RZ, R242 ;  /* 0x000000ffff707224 */ /* 0x000fc800078e00f2 */
[----:B------:R-:W-:Y:S01]  /*c180*/  MOV R65, R241 ;  /* 0x000000f100417202 */ /* 0x000fe20000000f00 */
[----:B------:R-:W-:Y:S01]  /*c190*/  HMMA.16816.F32 R104, R12, R76, R100 ;  /* 0x0000004c0c68723c */ /* 0x000fe20000001864 */
[----:B------:R-:W-:-:S07]  /*c1a0*/  IMAD.MOV.U32 R64, RZ, RZ, R240 ;  /* 0x000000ffff407224 */ /* 0x000fce00078e00f0 */
[C---:B------:R-:W-:Y:S07]  /*c1b0*/  HMMA.16816.F32 R100, R12.reuse, R54, R80 ;  /* 0x000000360c64723c */ /* 0x040fee0000001850 */
[----:B------:R-:W-:Y:S01]  /*c1c0*/  IMAD.MOV.U32 R83, RZ, RZ, R252 ;  /* 0x000000ffff537224 */ /* 0x000fe200078e00fc */
[----:B------:R-:W-:Y:S01]  /*c1d0*/  HMMA.16816.F32 R88, R12, R86, R88 ;  /* 0x000000560c58723c */ /* 0x000fe20000001858 */
[----:B------:R3:W-:Y:S07]  /*c1e0*/  MUFU.EX2 R252, R3 ;  /* 0x0000000300fc7308 */ /* 0x0007ee0000000800 */
[----:B------:R-:W-:Y:S07]  /*c1f0*/  HMMA.16816.F32 R240, R8, R76, R96 ;  /* 0x0000004c08f0723c */ /* 0x000fee0000001860 */
[----:B------:R-:W-:Y:S01]  /*c200*/  IMAD.MOV.U32 R99, RZ, RZ, R247 ;  /* 0x000000ffff637224 */ /* 0x000fe200078e00f7 */
[----:B-1----:R-:W-:Y:S01]  /*c210*/  HMMA.16816.F32 R200, R12, R16, R32 ;  /* 0x000000100cc8723c */ /* 0x002fe20000001820 */
[----:B---3--:R-:W-:Y:S01]  /*c220*/  FFMA.FTZ R3, R174, c[0x0][0x2d0], -R24 ;  /* 0x0000b400ae037a23 */ /* 0x008fe20000010818 */
[----:B------:R-:W-:Y:S01]  /*c230*/  MOV R98, R246 ;  /* 0x000000f600627202 */ /* 0x000fe20000000f00 */
[----:B------:R-:W-:-:S02]  /*c240*/  IMAD.MOV.U32 R97, RZ, RZ, R245 ;  /* 0x000000ffff617224 */ /* 0x000fc400078e00f5 */
[----:B------:R-:W-:-:S03]  /*c250*/  IMAD.MOV.U32 R96, RZ, RZ, R244 ;  /* 0x000000ffff607224 */ /* 0x000fc600078e00f4 */
[----:B------:R-:W-:Y:S01]  /*c260*/  HMMA.16816.F32 R244, R8, R16, R92 ;  /* 0x0000001008f4723c */ /* 0x000fe2000000185c */
[----:B------:R1:W3:Y:S01]  /*c270*/  MUFU.EX2 R92, R3 ;  /* 0x00000003005c7308 */ /* 0x0002e20000000800 */
[----:B------:R-:W-:-:S05]  /*c280*/  MOV R76, R85 ;  /* 0x00000055004c7202 */ /* 0x000fca0000000f00 */
[----:B------:R-:W-:Y:S01]  /*c290*/  IMAD.MOV.U32 R94, RZ, RZ, R84 ;  /* 0x000000ffff5e7224 */ /* 0x000fe200078e0054 */
[----:B------:R-:W-:Y:S01]  /*c2a0*/  HMMA.16816.F32 R32, R12, R58, R72 ;  /* 0x0000003a0c20723c */ /* 0x000fe20000001848 */
[----:B------:R-:W-:-:S07]  /*c2b0*/  IMAD.MOV.U32 R93, RZ, RZ, R239 ;  /* 0x000000ffff5d7224 */ /* 0x000fce00078e00ef */
[----:B------:R-:W-:Y:S01]  /*c2c0*/  HMMA.16816.F32 R60, R20, R62, RZ ;  /* 0x0000003e143c723c */ /* 0x000fe200000018ff */
[----:B-1----:R-:W-:-:S07]  /*c2d0*/  FFMA.FTZ R3, R173, c[0x0][0x2d0], -R24 ;  /* 0x0000b400ad037a23 */ /* 0x002fce0000010818 */
[----:B------:R-:W-:Y:S01]  /*c2e0*/  HMMA.16816.F32 R84, R8, R86, R108 ;  /* 0x000000560854723c */ /* 0x000fe2000000186c */
[----:B------:R1:W4:Y:S01]  /*c2f0*/  MUFU.EX2 R111, R3 ;  /* 0x00000003006f7308 */ /* 0x0003220000000800 */
[----:B------:R-:W-:Y:S01]  /*c300*/  IMAD.MOV.U32 R74, RZ, RZ, R235 ;  /* 0x000000ffff4a7224 */ /* 0x000fe200078e00eb */
[----:B------:R-:W-:Y:S02]  /*c310*/  MOV R73, R237 ;  /* 0x000000ed00497202 */ /* 0x000fe40000000f00 */
[----:B------:R-:W-:-:S03]  /*c320*/  MOV R72, R238 ;  /* 0x000000ee00487202 */ /* 0x000fc60000000f00 */
[----:B------:R-:W-:Y:S01]  /*c330*/  HMMA.16816.F32 R68, R20, R70, RZ ;  /* 0x000000461444723c */ /* 0x000fe200000018ff */
[----:B------:R-:W-:-:S07]  /*c340*/  IMAD.MOV.U32 R75, RZ, RZ, R215 ;  /* 0x000000ffff4b7224 */ /* 0x000fce00078e00d7 */
[----:B------:R-:W-:Y:S01]  /*c350*/  HMMA.16816.F32 R20, R20, R30, RZ ;  /* 0x0000001e1414723c */ /* 0x000fe200000018ff */
[----:B-1----:R-:W-:-:S07]  /*c360*/  FFMA.FTZ R3, R172, c[0x0][0x2d0], -R24 ;  /* 0x0000b400ac037a23 */ /* 0x002fce0000010818 */
[----:B------:R-:W-:Y:S01]  /*c370*/  HMMA.16816.F32 R124, R8, R54, R124 ;  /* 0x00000036087c723c */ /* 0x000fe2000000187c */
[----:B------:R1:W-:Y:S01]  /*c380*/  MUFU.EX2 R239, R3 ;  /* 0x0000000300ef7308 */ /* 0x0003e20000000800 */
[----:B------:R-:W-:Y:S01]  /*c390*/  IMAD.MOV.U32 R115, RZ, RZ, R27 ;  /* 0x000000ffff737224 */ /* 0x000fe200078e001b */
[----:B------:R-:W-:Y:S01]  /*c3a0*/  MOV R80, R26 ;  /* 0x0000001a00507202 */ /* 0x000fe20000000f00 */
[----:B------:R-:W-:-:S04]  /*c3b0*/  IMAD.MOV.U32 R114, RZ, RZ, R25 ;  /* 0x000000ffff727224 */ /* 0x000fc800078e0019 */
[----:B------:R-:W-:Y:S01]  /*c3c0*/  HMMA.16816.F32 R36, R12, R78, R36 ;  /* 0x0000004e0c24723c */ /* 0x000fe20000001824 */
[----:B------:R-:W-:-:S07]  /*c3d0*/  IMAD.MOV.U32 R109, RZ, RZ, R189 ;  /* 0x000000ffff6d7224 */ /* 0x000fce00078e00bd */
[----:B------:R-:W-:Y:S01]  /*c3e0*/  HMMA.16816.F32 R144, R8, R18, R144 ;  /* 0x000000120890723c */ /* 0x000fe20000001890 */
[----:B-1----:R-:W-:Y:S01]  /*c3f0*/  FFMA.FTZ R3, R159, c[0x0][0x2d0], -R7 ;  /* 0x0000b4009f037a23 */ /* 0x002fe20000010807 */
[----:B------:R-:W-:Y:S02]  /*c400*/  MOV R77, R56 ;  /* 0x00000038004d7202 */ /* 0x000fe40000000f00 */
[----:B------:R-:W-:Y:S01]  /*c410*/  MOV R82, R41 ;  /* 0x0000002900527202 */ /* 0x000fe20000000f00 */
[----:B------:R1:W-:Y:S03]  /*c420*/  MUFU.EX2 R235, R3 ;  /* 0x0000000300eb7308 */ /* 0x0003e60000000800 */
[C---:B------:R-:W-:Y:S01]  /*c430*/  HMMA.16816.F32 R48, R12.reuse, R66, R48 ;  /* 0x000000420c30723c */ /* 0x040fe20000001830 */
[----:B------:R-:W-:Y:S01]  /*c440*/  IMAD.MOV.U32 R95, RZ, RZ, R57 ;  /* 0x000000ffff5f7224 */ /* 0x000fe200078e0039 */
[----:B------:R-:W-:Y:S06]  /*c450*/  LDSM.16.MT88.4 R172, [R218+0x3080] ;  /* 0x00308000daac783b */ /* 0x000fec0000004200 */
[----:B------:R-:W-:Y:S01]  /*c460*/  HMMA.16816.F32 R28, R12, R18, R20 ;  /* 0x000000120c1c723c */ /* 0x000fe20000001814 */
[----:B-1----:R-:W-:-:S07]  /*c470*/  FFMA.FTZ R3, R158, c[0x0][0x2d0], -R7 ;  /* 0x0000b4009e037a23 */ /* 0x002fce0000010807 */
[----:B------:R-:W-:Y:S01]  /*c480*/  HMMA.16816.F32 R68, R12, R42, R68 ;  /* 0x0000002a0c44723c */ /* 0x000fe20000001844 */
[----:B------:R1:W-:Y:S01]  /*c490*/  MUFU.EX2 R237, R3 ;  /* 0x0000000300ed7308 */ /* 0x0003e20000000800 */
[----:B------:R-:W-:-:S06]  /*c4a0*/  IMAD.MOV.U32 R81, RZ, RZ, R44 ;  /* 0x000000ffff517224 */ /* 0x000fcc00078e002c */
[----:B------:R-:W-:Y:S01]  /*c4b0*/  HMMA.16816.F32 R60, R12, R46, R60 ;  /* 0x0000002e0c3c723c */ /* 0x000fe2000000183c */
[----:B-1----:R-:W-:-:S04]  /*c4c0*/  FFMA.FTZ R3, R157, c[0x0][0x2d0], -R7 ;  /* 0x0000b4009d037a23 */ /* 0x002fc80000010807 */
[----:B------:R1:W-:Y:S02]  /*c4d0*/  MUFU.EX2 R238, R3 ;  /* 0x0000000300ee7308 */ /* 0x0003e40000000800 */
[----:B-1----:R-:W-:Y:S02]  /*c4e0*/  FFMA.FTZ R3, R156, c[0x0][0x2d0], -R7 ;  /* 0x0000b4009c037a23 */ /* 0x002fe40000010807 */
[----:B------:R-:W1:Y:S04]  /*c4f0*/  LDSM.16.MT88.4 R156, [R217+0x3080] ;  /* 0x00308000d99c783b */ /* 0x000e680000004200 */
[----:B------:R2:W-:Y:S02]  /*c500*/  MUFU.EX2 R215, R3 ;  /* 0x0000000300d77308 */ /* 0x0005e40000000800 */
[----:B--2---:R-:W-:-:S06]  /*c510*/  FFMA.FTZ R3, R154, c[0x0][0x2d0], -R2 ;  /* 0x0000b4009a037a23 */ /* 0x004fcc0000010802 */
[----:B------:R2:W-:Y:S01]  /*c520*/  MUFU.EX2 R54, R3 ;  /* 0x0000000300367308 */ /* 0x0005e20000000800 */
[----:B------:R-:W-:Y:S01]  /*c530*/  HMMA.16816.F32 R24, R8, R78, R148 ;  /* 0x0000004e0818723c */ /* 0x000fe20000001894 */
[----:B------:R-:W-:Y:S01]  /*c540*/  MOV R19, R188 ;  /* 0x000000bc00137202 */ /* 0x000fe20000000f00 */
[----:B--2---:R-:W-:-:S05]  /*c550*/  FFMA.FTZ R3, R153, c[0x0][0x2d0], -R2 ;  /* 0x0000b40099037a23 */ /* 0x004fca0000010802 */
[----:B------:R2:W1:Y:S01]  /*c560*/  MUFU.EX2 R55, R3 ;  /* 0x0000000300377308 */ /* 0x0004620000000800 */
[----:B------:R-:W-:Y:S01]  /*c570*/  MOV R79, R191 ;  /* 0x000000bf004f7202 */ /* 0x000fe20000000f00 */
[----:B------:R-:W-:Y:S02]  /*c580*/  IMAD.MOV.U32 R78, RZ, RZ, R190 ;  /* 0x000000ffff4e7224 */ /* 0x000fe400078e00be */
[----:B------:R-:W1:Y:S01]  /*c590*/  LDSM.16.MT88.4 R188, [R220+0x3080] ;  /* 0x00308000dcbc783b */ /* 0x000e620000004200 */
[--C-:B--2---:R-:W-:Y:S02]  /*c5a0*/  FFMA.FTZ R3, R152, c[0x0][0x2d0], -R2.reuse ;  /* 0x0000b40098037a23 */ /* 0x104fe40000010802 */
[----:B------:R-:W-:-:S04]  /*c5b0*/  FFMA.FTZ R2, R155, c[0x0][0x2d0], -R2 ;  /* 0x0000b4009b027a23 */ /* 0x000fc80000010802 */
[----:B------:R2:W-:Y:S08]  /*c5c0*/  MUFU.EX2 R16, R2 ;  /* 0x0000000200107308 */ /* 0x0005f00000000800 */
[----:B------:R-:W1:Y:S01]  /*c5d0*/  MUFU.EX2 R17, R3 ;  /* 0x0000000300117308 */ /* 0x000e620000000800 */
[----:B--2---:R-:W-:-:S07]  /*c5e0*/  FFMA.FTZ R2, R143, c[0x0][0x2d0], -R0 ;  /* 0x0000b4008f027a23 */ /* 0x004fce0000010800 */
[----:B------:R2:W-:Y:S01]  /*c5f0*/  MUFU.EX2 R7, R2 ;  /* 0x0000000200077308 */ /* 0x0005e20000000800 */
[----:B------:R-:W-:Y:S02]  /*c600*/  IMAD.MOV.U32 R56, RZ, RZ, R40 ;  /* 0x000000ffff387224 */ /* 0x000fe400078e0028 */
[----:B--2---:R-:W-:-:S05]  /*c610*/  FFMA.FTZ R2, R137, c[0x0][0x2d0], -R0 ;  /* 0x0000b40089027a23 */ /* 0x004fca0000010800 */
[----:B------:R2:W1:Y:S01]  /*c620*/  MUFU.EX2 R3, R2 ;  /* 0x0000000200037308 */ /* 0x0004620000000800 */
[C---:B------:R-:W-:Y:S01]  /*c630*/  HMMA.16816.F32 R40, R8.reuse, R42, R120 ;  /* 0x0000002a0828723c */ /* 0x040fe20000001878 */
[--C-:B--2---:R-:W-:Y:S02]  /*c640*/  FFMA.FTZ R2, R139, c[0x0][0x2d0], -R0.reuse ;  /* 0x0000b4008b027a23 */ /* 0x104fe40000010800 */
[----:B------:R-:W-:Y:S02]  /*c650*/  FFMA.FTZ R0, R138, c[0x0][0x2d0], -R0 ;  /* 0x0000b4008a007a23 */ /* 0x000fe40000010800 */
[----:B------:R-:W-:Y:S02]  /*c660*/  IMAD.MOV.U32 R138, RZ, RZ, R6 ;  /* 0x000000ffff8a7224 */ /* 0x000fe400078e0006 */
[----:B------:R-:W-:Y:S08]  /*c670*/  MUFU.EX2 R2, R2 ;  /* 0x0000000200027308 */ /* 0x000ff00000000800 */
[----:B------:R-:W2:Y:S01]  /*c680*/  MUFU.EX2 R6, R0 ;  /* 0x0000000000067308 */ /* 0x000ea20000000800 */
[----:B---3--:R-:W-:Y:S01]  /*c690*/  IMAD.MOV.U32 R18, RZ, RZ, R92 ;  /* 0x000000ffff127224 */ /* 0x008fe200078e005c */
[----:B----4-:R-:W-:Y:S01]  /*c6a0*/  MOV R143, R111 ;  /* 0x0000006f008f7202 */ /* 0x010fe20000000f00 */
[----:B------:R-:W-:Y:S01]  /*c6b0*/  HMMA.16816.F32 R20, R8, R58, R128 ;  /* 0x0000003a0814723c */ /* 0x000fe20000001880 */
[----:B------:R-:W-:-:S06]  /*c6c0*/  IMAD.MOV.U32 R57, RZ, RZ, R45 ;  /* 0x000000ffff397224 */ /* 0x000fcc00078e002d */
[----:B-1----:R-:W-:Y:S01]  /*c6d0*/  F2FP.PACK_AB R128, R55, R54 ;  /* 0x000000363780723e */ /* 0x002fe200000000ff */
[----:B------:R-:W-:Y:S01]  /*c6e0*/  HMMA.16816.F32 R12, R8, R66, R132 ;  /* 0x00000042080c723c */ /* 0x000fe20000001884 */
[----:B------:R-:W-:Y:S02]  /*c6f0*/  F2FP.PACK_AB R130, R16, R17 ;  /* 0x000000111082723e */ /* 0x000fe400000000ff */
[----:B------:R-:W-:Y:S02]  /*c700*/  F2FP.PACK_AB R129, R3, R7 ;  /* 0x000000070381723e */ /* 0x000fe400000000ff */
[----:B--2---:R-:W-:Y:S02]  /*c710*/  F2FP.PACK_AB R131, R6, R2 ;  /* 0x000000020683723e */ /* 0x004fe400000000ff */
[----:B------:R-:W-:Y:S02]  /*c720*/  F2FP.PACK_AB R132, R18, R252 ;  /* 0x000000fc1284723e */ /* 0x000fe400000000ff */
[----:B------:R-:W-:-:S02]  /*c730*/  F2FP.PACK_AB R133, R237, R235 ;  /* 0x000000ebed85723e */ /* 0x000fc400000000ff */
[----:B------:R-:W-:Y:S02]  /*c740*/  F2FP.PACK_AB R134, R239, R143 ;  /* 0x0000008fef86723e */ /* 0x000fe400000000ff */
[----:B------:R-:W-:Y:S01]  /*c750*/  F2FP.PACK_AB R135, R215, R238 ;  /* 0x000000eed787723e */ /* 0x000fe200000000ff */
[----:B------:R-:W-:Y:S01]  /*c760*/  HMMA.16816.F32 R44, R8, R46, R116 ;  /* 0x0000002e082c723c */ /* 0x000fe20000001874 */
[----:B------:R-:W-:Y:S02]  /*c770*/  IMAD.MOV.U32 R120, RZ, RZ, R112 ;  /* 0x000000ffff787224 */ /* 0x000fe400078e0070 */
[----:B------:R-:W-:Y:S02]  /*c780*/  IMAD.MOV.U32 R111, RZ, RZ, R93 ;  /* 0x000000ffff6f7224 */ /* 0x000fe400078e005d */
[----:B------:R-:W-:Y:S02]  /*c790*/  IMAD.MOV.U32 R92, RZ, RZ, R193 ;  /* 0x000000ffff5c7224 */ /* 0x000fe400078e00c1 */
[----:B------:R-:W-:Y:S01]  /*c7a0*/  IMAD.MOV.U32 R123, RZ, RZ, R99 ;  /* 0x000000ffff7b7224 */ /* 0x000fe200078e0063 */
[----:B------:R-:W-:Y:S01]  /*c7b0*/  MOV R117, R97 ;  /* 0x0000006100757202 */ /* 0x000fe20000000f00 */
[-C--:B------:R-:W-:Y:S01]  /*c7c0*/  HMMA.16816.F32 R152, R128, R156.reuse, R160 ;  /* 0x0000009c8098723c */ /* 0x080fe200000018a0 */
[----:B------:R-:W-:Y:S01]  /*c7d0*/  MOV R119, R94 ;  /* 0x0000005e00777202 */ /* 0x000fe20000000f00 */
[----:B------:R-:W-:Y:S01]  /*c7e0*/  IMAD.MOV.U32 R118, RZ, RZ, R96 ;  /* 0x000000ffff767224 */ /* 0x000fe200078e0060 */
[----:B------:R-:W-:Y:S01]  /*c7f0*/  MOV R94, R195 ;  /* 0x000000c3005e7202 */ /* 0x000fe20000000f00 */
[----:B------:R-:W-:Y:S01]  /*c800*/  IMAD.MOV.U32 R93, RZ, RZ, R194 ;  /* 0x000000ffff5d7224 */ /* 0x000fe200078e00c2 */
[----:B------:R-:W-:Y:S01]  /*c810*/  MOV R58, R81 ;  /* 0x00000051003a7202 */ /* 0x000fe20000000f00 */
[----:B------:R-:W-:Y:S01]  /*c820*/  IMAD.MOV.U32 R110, RZ, RZ, R95 ;  /* 0x000000ffff6e7224 */ /* 0x000fe200078e005f */
[----:B------:R-:W-:Y:S01]  /*c830*/  LDSM.16.MT88.4 R8, [R219+0x4880] ;  /* 0x00488000db08783b */ /* 0x000fe20000004200 */
[C---:B------:R-:W-:Y:S08]  /*c840*/  HMMA.16816.F32 R148, R132.reuse, R156, R176 ;  /* 0x0000009c8494723c */ /* 0x040ff000000018b0 */
[-C--:B------:R-:W-:Y:S07]  /*c850*/  HMMA.16816.F32 R160, R132, R158.reuse, R88 ;  /* 0x0000009e84a0723c */ /* 0x080fee0000001858 */
[----:B------:R-:W-:Y:S01]  /*c860*/  MOV R91, R192 ;  /* 0x000000c0005b7202 */ /* 0x000fe20000000f00 */
[----:B------:R-:W-:Y:S01]  /*c870*/  HMMA.16816.F32 R156, R128, R158, R84 ;  /* 0x0000009e809c723c */ /* 0x000fe20000001854 */
[----:B------:R-:W-:Y:S01]  /*c880*/  IMAD.MOV.U32 R88, RZ, RZ, R19 ;  /* 0x000000ffff587224 */ /* 0x000fe200078e0013 */
[----:B------:R-:W-:Y:S01]  /*c890*/  MOV R89, R78 ;  /* 0x0000004e00597202 */ /* 0x000fe20000000f00 */
[----:B------:R-:W-:-:S02]  /*c8a0*/  IMAD.MOV.U32 R19, RZ, RZ, R79 ;  /* 0x000000ffff137224 */ /* 0x000fc400078e004f */
[----:B------:R-:W-:Y:S02]  /*c8b0*/  IMAD.MOV.U32 R78, RZ, RZ, R117 ;  /* 0x000000ffff4e7224 */ /* 0x000fe400078e0075 */
[----:B------:R-:W-:Y:S01]  /*c8c0*/  MOV R86, R138 ;  /* 0x0000008a00567202 */ /* 0x000fe20000000f00 */
[-C--:B------:R-:W-:Y:S01]  /*c8d0*/  HMMA.16816.F32 R180, R132, R188.reuse, R180 ;  /* 0x000000bc84b4723c */ /* 0x080fe200000018b4 */
[----:B------:R-:W-:Y:S01]  /*c8e0*/  IMAD.MOV.U32 R138, RZ, RZ, R120 ;  /* 0x000000ffff8a7224 */ /* 0x000fe200078e0078 */
[----:B------:R-:W-:Y:S01]  /*c8f0*/  MOV R120, R119 ;  /* 0x0000007700787202 */ /* 0x000fe20000000f00 */
[----:B------:R-:W-:Y:S01]  /*c900*/  IMAD.MOV.U32 R79, RZ, RZ, R118 ;  /* 0x000000ffff4f7224 */ /* 0x000fe200078e0076 */
[----:B------:R-:W-:Y:S01]  /*c910*/  MOV R117, R222 ;  /* 0x000000de00757202 */ /* 0x000fe20000000f00 */
[----:B------:R-:W-:Y:S01]  /*c920*/  IMAD.MOV.U32 R118, RZ, RZ, R221 ;  /* 0x000000ffff767224 */ /* 0x000fe200078e00dd */
[----:B------:R-:W-:Y:S01]  /*c930*/  MOV R119, R5 ;  /* 0x0000000500777202 */ /* 0x000fe20000000f00 */
[----:B------:R1:W5:Y:S01]  /*c940*/  LDL.LU R222, [R1+0xf8] ;  /* 0x0000f80001de7983 */ /* 0x0003620000300800 */
[----:B------:R-:W-:Y:S03]  /*c950*/  HMMA.16816.F32 R184, R128, R188, R184 ;  /* 0x000000bc80b8723c */ /* 0x000fe600000018b8 */
[----:B------:R1:W5:Y:S04]  /*c960*/  LDL.LU R221, [R1+0xf4] ;  /* 0x0000f40001dd7983 */ /* 0x0003680000300800 */
[----:B------:R1:W5:Y:S01]  /*c970*/  LDL.LU R5, [R1+0xec] ;  /* 0x0000ec0001057983 */ /* 0x0003620000300800 */
[-C--:B------:R-:W-:Y:S08]  /*c980*/  HMMA.16816.F32 R192, R132, R190.reuse, R68 ;  /* 0x000000be84c0723c */ /* 0x080ff00000001844 */
[----:B------:R-:W-:Y:S07]  /*c990*/  HMMA.16816.F32 R188, R128, R190, R40 ;  /* 0x000000be80bc723c */ /* 0x000fee0000001828 */
[----:B------:R-:W-:-:S02]  /*c9a0*/  IMAD.MOV.U32 R42, RZ, RZ, R216 ;  /* 0x000000ffff2a7224 */ /* 0x000fc400078e00d8 */
[----:B------:R1:W5:Y:S01]  /*c9b0*/  LDL.LU R216, [R1+0xf0] ;  /* 0x0000f00001d87983 */ /* 0x0003620000300800 */
[----:B------:R-:W-:-:S03]  /*c9c0*/  IMAD.MOV.U32 R116, RZ, RZ, R98 ;  /* 0x000000ffff747224 */ /* 0x000fc600078e0062 */
[----:B------:R-:W2:Y:S01]  /*c9d0*/  LDSM.16.MT88.4 R96, [R218+0x4880] ;  /* 0x00488000da60783b */ /* 0x000ea20000004200 */
[----:B------:R-:W-:Y:S02]  /*c9e0*/  IMAD.MOV.U32 R108, RZ, RZ, R80 ;  /* 0x000000ffff6c7224 */ /* 0x000fe400078e0050 */
[----:B------:R-:W-:Y:S02]  /*c9f0*/  IMAD.MOV.U32 R59, RZ, RZ, R82 ;  /* 0x000000ffff3b7224 */ /* 0x000fe400078e0052 */
[----:B------:R-:W-:Y:S02]  /*ca00*/  IMAD.MOV.U32 R95, RZ, RZ, R83 ;  /* 0x000000ffff5f7224 */ /* 0x000fe400078e0053 */
[----:B------:R-:W3:Y:S01]  /*ca10*/  LDSM.16.MT88.4 R80, [R217+0x4880] ;  /* 0x00488000d950783b */ /* 0x000ee20000004200 */
[----:B------:R-:W-:Y:S01]  /*ca20*/  MOV R122, R64 ;  /* 0x00000040007a7202 */ /* 0x000fe20000000f00 */
[----:B------:R-:W-:Y:S02]  /*ca30*/  IMAD.MOV.U32 R121, RZ, RZ, R65 ;  /* 0x000000ffff797224 */ /* 0x000fe400078e0041 */
[----:B------:R-:W4:Y:S01]  /*ca40*/  LDSM.16.MT88.4 R64, [R219+0x3080] ;  /* 0x00308000db40783b */ /* 0x000f220000004200 */
[----:B------:R-:W-:Y:S01]  /*ca50*/  MOV R0, R114 ;  /* 0x0000007200007202 */ /* 0x000fe20000000f00 */
[----:B------:R-:W-:Y:S01]  /*ca60*/  IMAD.MOV.U32 R139, RZ, RZ, R113 ;  /* 0x000000ffff8b7224 */ /* 0x000fe200078e0071 */
[----:B------:R-:W-:Y:S01]  /*ca70*/  MOV R90, R121 ;  /* 0x00000079005a7202 */ /* 0x000fe20000000f00 */
[----:B------:R-:W-:-:S02]  /*ca80*/  IMAD.MOV.U32 R84, RZ, RZ, R91 ;  /* 0x000000ffff547224 */ /* 0x000fc400078e005b */
[----:B------:R-:W-:Y:S01]  /*ca90*/  IMAD.MOV.U32 R91, RZ, RZ, R122 ;  /* 0x000000ffff5b7224 */ /* 0x000fe200078e007a */
[-C--:B------:R-:W-:Y:S01]  /*caa0*/  HMMA.16816.F32 R164, R132, R172.reuse, R164 ;  /* 0x000000ac84a4723c */ /* 0x080fe200000018a4 */
[----:B------:R-:W-:Y:S02]  /*cab0*/  IMAD.MOV.U32 R85, RZ, RZ, R0 ;  /* 0x000000ffff557224 */ /* 0x000fe400078e0000 */
[----:B------:R-:W-:Y:S01]  /*cac0*/  IMAD.MOV.U32 R87, RZ, RZ, R139 ;  /* 0x000000ffff577224 */ /* 0x000fe200078e008b */
[----:B------:R-:W-:Y:S01]  /*cad0*/  MOV R139, R116 ;  /* 0x00000074008b7202 */ /* 0x000fe20000000f00 */
[----:B------:R-:W-:Y:S01]  /*cae0*/  IMAD.MOV.U32 R0, RZ, RZ, R123 ;  /* 0x000000ffff007224 */ /* 0x000fe200078e007b */
[----:B------:R-:W-:Y:S02]  /*caf0*/  MOV R122, R73 ;  /* 0x00000049007a7202 */ /* 0x000fe40000000f00 */
[----:B------:R-:W-:Y:S01]  /*cb00*/  HMMA.16816.F32 R168, R128, R172, R168 ;  /* 0x000000ac80a8723c */ /* 0x000fe200000018a8 */
[----:B------:R-:W-:Y:S01]  /*cb10*/  IMAD.MOV.U32 R121, RZ, RZ, R110 ;  /* 0x000000ffff797224 */ /* 0x000fe200078e006e */
[----:B------:R-:W-:Y:S01]  /*cb20*/  MOV R43, R89 ;  /* 0x00000059002b7202 */ /* 0x000fe20000000f00 */
[----:B------:R-:W-:-:S05]  /*cb30*/  IMAD.MOV.U32 R123, RZ, RZ, R74 ;  /* 0x000000ffff7b7224 */ /* 0x000fca00078e004a */
[----:B------:R-:W-:Y:S01]  /*cb40*/  HMMA.16816.F32 R176, R132, R174, R60 ;  /* 0x000000ae84b0723c */ /* 0x000fe2000000183c */
[----:B------:R-:W-:Y:S02]  /*cb50*/  IMAD.MOV.U32 R110, RZ, RZ, R72 ;  /* 0x000000ffff6e7224 */ /* 0x000fe400078e0048 */
[----:B------:R-:W-:-:S04]  /*cb60*/  IMAD.MOV.U32 R116, RZ, RZ, R75 ;  /* 0x000000ffff747224 */ /* 0x000fc800078e004b */
[----:B------:R-:W-:Y:S01]  /*cb70*/  IMAD.MOV.U32 R63, RZ, RZ, R88 ;  /* 0x000000ffff3f7224 */ /* 0x000fe200078e0058 */
[----:B------:R-:W-:Y:S01]  /*cb80*/  HMMA.16816.F32 R172, R128, R174, R44 ;  /* 0x000000ae80ac723c */ /* 0x000fe2000000182c */
[----:B------:R-:W-:-:S06]  /*cb90*/  IMAD.MOV.U32 R41, RZ, RZ, R122 ;  /* 0x000000ffff297224 */ /* 0x000fcc00078e007a */
[----:B------:R-:W-:Y:S01]  /*cba0*/  IMAD.MOV.U32 R44, RZ, RZ, R90 ;  /* 0x000000ffff2c7224 */ /* 0x000fe200078e005a */
[----:B------:R-:W-:Y:S02]  /*cbb0*/  MOV R45, R91 ;  /* 0x0000005b002d7202 */ /* 0x000fe40000000f00 */
[----:B--2---:R-:W-:Y:S01]  /*cbc0*/  HMMA.16816.F32 R88, R132, R96, R208 ;  /* 0x000000608458723c */ /* 0x004fe200000018d0 */
[----:B------:R-:W-:Y:S01]  /*cbd0*/  IMAD.MOV.U32 R46, RZ, RZ, R0 ;  /* 0x000000ffff2e7224 */ /* 0x000fe200078e0000 */
[----:B------:R-:W-:Y:S01]  /*cbe0*/  MOV R47, R139 ;  /* 0x0000008b002f7202 */ /* 0x000fe20000000f00 */
[----:B------:R-:W-:Y:S01]  /*cbf0*/  IMAD.MOV.U32 R0, RZ, RZ, R78 ;  /* 0x000000ffff007224 */ /* 0x000fe200078e004e */
[----:B------:R-:W-:-:S03]  /*cc00*/  MOV R139, R79 ;  /* 0x0000004f008b7202 */ /* 0x000fc60000000f00 */
[----:B------:R-:W-:Y:S01]  /*cc10*/  MOV R211, R119 ;  /* 0x0000007700d37202 */ /* 0x000fe20000000f00 */
[----:B---3--:R-:W-:Y:S01]  /*cc20*/  HMMA.16816.F32 R72, R132, R80, R248 ;  /* 0x000000508448723c */ /* 0x008fe200000018f8 */
[----:B------:R-:W-:Y:S01]  /*cc30*/  IMAD.MOV.U32 R78, RZ, RZ, R120 ;  /* 0x000000ffff4e7224 */ /* 0x000fe200078e0078 */
[----:B------:R-:W-:-:S05]  /*cc40*/  MOV R79, R121 ;  /* 0x00000079004f7202 */ /* 0x000fca0000000f00 */
[----:B------:R-:W-:Y:S02]  /*cc50*/  MOV R248, R123 ;  /* 0x0000007b00f87202 */ /* 0x000fe40000000f00 */
[----:B------:R-:W-:Y:S01]  /*cc60*/  HMMA.16816.F32 R120, R132, R8, R200 ;  /* 0x000000088478723c */ /* 0x000fe200000018c8 */
[----:B------:R-:W-:Y:S02]  /*cc70*/  IMAD.MOV.U32 R137, RZ, RZ, R115 ;  /* 0x000000ffff897224 */ /* 0x000fe400078e0073 */
[----:B------:R-:W2:Y:S04]  /*cc80*/  LDSM.16.MT88.4 R112, [R220+0x4880] ;  /* 0x00488000dc70783b */ /* 0x000ea80000004200 */
[----:B------:R-:W-:Y:S01]  /*cc90*/  IMAD.MOV.U32 R202, RZ, RZ, R211 ;  /* 0x000000ffffca7224 */ /* 0x000fe200078e00d3 */
[----:B------:R-:W-:Y:S01]  /*cca0*/  MOV R211, R42 ;  /* 0x0000002a00d37202 */ /* 0x000fe20000000f00 */
[----:B------:R-:W-:Y:S01]  /*ccb0*/  IMAD.MOV.U32 R42, RZ, RZ, c[0x0][0x2c4] ;  /* 0x0000b100ff2a7624 */ /* 0x000fe200078e00ff */
[----:B------:R-:W-:-:S04]  /*ccc0*/  MOV R249, R117 ;  /* 0x0000007500f97202 */ /* 0x000fc80000000f00 */
[----:B------:R-:W-:Y:S01]  /*ccd0*/  ISETP.NE.AND P6, PT, R42, 0x1, PT ;  /* 0x000000012a00780c */ /* 0x000fe20003fc5270 */
[----:B------:R-:W-:Y:S01]  /*cce0*/  IMAD.MOV.U32 R250, RZ, RZ, R118 ;  /* 0x000000fffffa7224 */ /* 0x000fe200078e0076 */
[----:B------:R-:W-:Y:S01]  /*ccf0*/  MOV R42, R43 ;  /* 0x0000002b002a7202 */ /* 0x000fe20000000f00 */
[----:B------:R-:W-:Y:S02]  /*cd00*/  IMAD.MOV.U32 R251, RZ, RZ, R84 ;  /* 0x000000fffffb7224 */ /* 0x000fe400078e0054 */
[----:B------:R-:W-:Y:S01]  /*cd10*/  IMAD.MOV.U32 R43, RZ, RZ, R4 ;  /* 0x000000ffff2b7224 */ /* 0x000fe200078e0004 */
[----:B------:R-:W-:Y:S01]  /*cd20*/  SHF.L.U32 R4, R214, 0x7, RZ ;  /* 0x00000007d6047819 */ /* 0x000fe200000006ff */
[----:B------:R-:W-:Y:S01]  /*cd30*/  IMAD.MOV.U32 R208, RZ, RZ, R249 ;  /* 0x000000ffffd07224 */ /* 0x000fe200078e00f9 */
[----:B------:R-:W-:Y:S01]  /*cd40*/  MOV R203, R248 ;  /* 0x000000f800cb7202 */ /* 0x000fe20000000f00 */
[----:B------:R-:W-:Y:S01]  /*cd50*/  IMAD.MOV.U32 R210, RZ, RZ, R251 ;  /* 0x000000ffffd27224 */ /* 0x000fe200078e00fb */
[----:B------:R-:W-:Y:S01]  /*cd60*/  MOV R209, R250 ;  /* 0x000000fa00d17202 */ /* 0x000fe20000000f00 */
[----:B----4-:R-:W-:Y:S01]  /*cd70*/  HMMA.16816.F32 R68, R132, R66, R100 ;  /* 0x000000428444723c */ /* 0x010fe20000001864 */
[----:B------:R-:W-:Y:S01]  /*cd80*/  IMAD.MOV.U32 R248, RZ, RZ, R92 ;  /* 0x000000fffff87224 */ /* 0x000fe200078e005c */
[----:B------:R-:W-:Y:S01]  /*cd90*/  MOV R251, R93 ;  /* 0x0000005d00fb7202 */ /* 0x000fe20000000f00 */
[----:B------:R-:W-:Y:S01]  /*cda0*/  IMAD.MOV.U32 R249, RZ, RZ, R94 ;  /* 0x000000fffff97224 */ /* 0x000fe200078e005e */
[----:B------:R-:W-:-:S04]  /*cdb0*/  MOV R250, R95 ;  /* 0x0000005f00fa7202 */ /* 0x000fc80000000f00 */
[----:B------:R-:W-:Y:S08]  /*cdc0*/  HMMA.16816.F32 R100, R132, R98, R48 ;  /* 0x000000628464723c */ /* 0x000ff00000001830 */
[C---:B------:R-:W-:Y:S08]  /*cdd0*/  HMMA.16816.F32 R92, R128.reuse, R96, R196 ;  /* 0x00000060805c723c */ /* 0x040ff000000018c4 */
[----:B------:R-:W-:Y:S07]  /*cde0*/  HMMA.16816.F32 R96, R128, R98, R12 ;  /* 0x000000628060723c */ /* 0x000fee000000180c */
[----:B------:R-:W-:-:S04]  /*cdf0*/  @P6 IMAD.HI.U32 R12, R4, c[0x0][0x2c8], RZ ;  /* 0x0000b200040c6a27 */ /* 0x000fc800078e00ff */
[----:B------:R-:W-:Y:S02]  /*ce00*/  FADD.FTZ R13, R44, R202 ;  /* 0x000000ca2c0d7221 */ /* 0x000fe40000010000 */
[----:B------:R-:W-:Y:S02]  /*ce10*/  FADD.FTZ R14, R138, R0 ;  /* 0x000000008a0e7221 */ /* 0x000fe40000010000 */
[----:B------:R-:W-:Y:S01]  /*ce20*/  IMAD.MOV.U32 R0, RZ, RZ, R4 ;  /* 0x000000ffff007224 */ /* 0x000fe200078e0004 */
[----:B------:R-:W-:Y:S01]  /*ce30*/  @P6 SHF.R.U32.HI R0, RZ, c[0x0][0x2cc], R12 ;  /* 0x0000b300ff006a19 */ /* 0x000fe2000001160c */
[----:B------:R-:W-:Y:S02]  /*ce40*/  FADD.FTZ R15, R111, R110 ;  /* 0x0000006e6f0f7221 */ /* 0x000fe40000010000 */
[----:B------:R-:W-:Y:S02]  /*ce50*/  FADD.FTZ R13, R203, R13 ;  /* 0x0000000dcb0d7221 */ /* 0x000fe40000010000 */
[----:B------:R-:W-:Y:S01]  /*ce60*/  FADD.FTZ R14, R208, R14 ;  /* 0x0000000ed00e7221 */ /* 0x000fe20000010000 */
[----:B------:R-:W-:Y:S01]  /*ce70*/  MOV R60, R85 ;  /* 0x00000055003c7202 */ /* 0x000fe20000000f00 */
[----:B------:R-:W-:Y:S01]  /*ce80*/  FADD.FTZ R12, R204, R211 ;  /* 0x000000d3cc0c7221 */ /* 0x000fe20000010000 */
[----:B------:R-:W-:Y:S01]  /*ce90*/  MOV R62, R87 ;  /* 0x00000057003e7202 */ /* 0x000fe20000000f00 */
[----:B------:R-:W-:-:S02]  /*cea0*/  IMAD.MOV.U32 R61, RZ, RZ, R86 ;  /* 0x000000ffff3d7224 */ /* 0x000fc400078e0056 */
[----:B------:R-:W-:Y:S02]  /*ceb0*/  FADD.FTZ R15, R209, R15 ;  /* 0x0000000fd10f7221 */ /* 0x000fe40000010000 */
[----:B------:R-:W-:Y:S02]  /*cec0*/  IMAD.MOV.U32 R40, RZ, RZ, R116 ;  /* 0x000000ffff287224 */ /* 0x000fe400078e0074 */
        /* <DEDUP_REMOVED lines=8> */
[----:B------:R-:W-:Y:S01]  /*cf50*/  IMAD.MOV.U32 R44, RZ, RZ, R45 ;  /* 0x000000ffff2c7224 */ /* 0x000fe200078e002d */
[----:B------:R-:W-:Y:S01]  /*cf60*/  HMMA.16816.F32 R60, R128, R64, R60 ;  /* 0x00000040803c723c */ /* 0x000fe2000000183c */
[----:B------:R-:W-:Y:S01]  /*cf70*/  MOV R45, R46 ;  /* 0x0000002e002d7202 */ /* 0x000fe20000000f00 */
[----:B------:R-:W-:Y:S02]  /*cf80*/  FADD.FTZ R15, R41, R15 ;  /* 0x0000000f290f7221 */ /* 0x000fe40000010000 */
[----:B------:R-:W-:Y:S02]  /*cf90*/  IMAD.MOV.U32 R46, RZ, RZ, R47 ;  /* 0x000000ffff2e7224 */ /* 0x000fe400078e002f */
[----:B------:R-:W-:-:S02]  /*cfa0*/  FADD.FTZ R13, R42, R13 ;  /* 0x0000000d2a0d7221 */ /* 0x000fc40000010000 */
[----:B------:R-:W-:Y:S01]  /*cfb0*/  HMMA.16816.F32 R64, R128, R66, R124 ;  /* 0x000000428040723c */ /* 0x000fe2000000187c */
[----:B------:R-:W-:Y:S01]  /*cfc0*/  FADD.FTZ R12, R207, R12 ;  /* 0x0000000ccf0c7221 */ /* 0x000fe20000010000 */
[----:B------:R-:W-:Y:S01]  /*cfd0*/  MOV R47, R139 ;  /* 0x0000008b002f7202 */ /* 0x000fe20000000f00 */
[----:B------:R-:W-:-:S05]  /*cfe0*/  IMAD.MOV.U32 R138, RZ, RZ, R108 ;  /* 0x000000ffff8a7224 */ /* 0x000fca00078e006c */
[----:B------:R-:W-:Y:S01]  /*cff0*/  HMMA.16816.F32 R124, R128, R8, R244 ;  /* 0x00000008807c723c */ /* 0x000fe200000018f4 */
[----:B------:R-:W-:Y:S01]  /*d000*/  FADD.FTZ R13, R45, R13 ;  /* 0x0000000d2d0d7221 */ /* 0x000fe20000010000 */
[----:B------:R-:W-:-:S05]  /*d010*/  MOV R139, R109 ;  /* 0x0000006d008b7202 */ /* 0x000fca0000000f00 */
[----:B------:R-:W-:Y:S02]  /*d020*/  FADD.FTZ R9, R43, R14 ;  /* 0x0000000e2b097221 */ /* 0x000fe40000010000 */
[----:B------:R-:W-:Y:S02]  /*d030*/  FADD.FTZ R8, R44, R15 ;  /* 0x0000000f2c087221 */ /* 0x000fe40000010000 */
[----:B------:R-:W-:Y:S02]  /*d040*/  FADD.FTZ R14, R46, R9 ;  /* 0x000000092e0e7221 */ /* 0x000fe40000010000 */
[----:B------:R-:W-:Y:S01]  /*d050*/  FADD.FTZ R9, R206, R12 ;  /* 0x0000000cce097221 */ /* 0x000fe20000010000 */
[----:B--2---:R-:W-:Y:S01]  /*d060*/  HMMA.16816.F32 R104, R132, R112, R104 ;  /* 0x000000708468723c */ /* 0x004fe20000001868 */
[----:B------:R-:W-:Y:S02]  /*d070*/  FADD.FTZ R12, R47, R8 ;  /* 0x000000082f0c7221 */ /* 0x000fe40000010000 */
[----:B------:R-:W-:-:S02]  /*d080*/  FADD.FTZ R8, R138, R13 ;  /* 0x0000000d8a087221 */ /* 0x000fc40000010000 */
[----:B------:R-:W-:-:S03]  /*d090*/  FADD.FTZ R9, R213, R9 ;  /* 0x00000009d5097221 */ /* 0x000fc60000010000 */
[C---:B------:R-:W-:Y:S08]  /*d0a0*/  HMMA.16816.F32 R84, R132.reuse, R82, R32 ;  /* 0x000000528454723c */ /* 0x040ff00000001820 */
[----:B------:R-:W-:Y:S08]  /*d0b0*/  HMMA.16816.F32 R116, R132, R114, R36 ;  /* 0x000000728474723c */ /* 0x000ff00000001824 */
[C---:B------:R-:W-:Y:S08]  /*d0c0*/  HMMA.16816.F32 R76, R128.reuse, R80, R76 ;  /* 0x00000050804c723c */ /* 0x040ff0000000184c */
[C---:B------:R-:W-:Y:S08]  /*d0d0*/  HMMA.16816.F32 R108, R128.reuse, R112, R240 ;  /* 0x00000070806c723c */ /* 0x040ff000000018f0 */
[C---:B------:R-:W-:Y:S08]  /*d0e0*/  HMMA.16816.F32 R80, R128.reuse, R82, R20 ;  /* 0x000000528050723c */ /* 0x040ff00000001814 */
[----:B------:R-:W-:Y:S08]  /*d0f0*/  HMMA.16816.F32 R112, R128, R114, R24 ;  /* 0x000000728070723c */ /* 0x000ff00000001818 */
[-C--:B------:R-:W-:Y:S08]  /*d100*/  HMMA.16816.F32 R132, R132, R10.reuse, R28 ;  /* 0x0000000a8484723c */ /* 0x080ff0000000181c */
[----:B------:R-:W-:Y:S07]  /*d110*/  HMMA.16816.F32 R128, R128, R10, R144 ;  /* 0x0000000a8080723c */ /* 0x000fee0000001890 */
        /* <DEDUP_REMOVED lines=11> */
[----:B------:R-:W-:-:S03]  /*d1d0*/  FADD.FTZ R10, R143, R10 ;  /* 0x0000000a8f0a7221 */ /* 0x000fc60000010000 */
[----:B------:R2:W-:Y:S01]  /*d1e0*/  STL [R1+0x98], R2 ;  /* 0x0000980201007387 */ /* 0x0005e20000100800 */
[----:B------:R-:W-:Y:S02]  /*d1f0*/  FADD.FTZ R8, R239, R10 ;  /* 0x0000000aef087221 */ /* 0x000fe40000010000 */
[----:B------:R-:W-:Y:S01]  /*d200*/  FADD.FTZ R12, R137, R12 ;  /* 0x0000000c890c7221 */ /* 0x000fe20000010000 */
[----:B------:R-:W-:Y:S02]  /*d210*/  MOV R143, c[0x0][0x32c] ;  /* 0x0000cb00008f7a02 */ /* 0x000fe40000000f00 */
[----:B------:R-:W-:Y:S01]  /*d220*/  STL [R1+0x94], R8 ;  /* 0x0000940801007387 */ /* 0x000fe20000100800 */
[----:B------:R-:W-:Y:S01]  /*d230*/  FADD.FTZ R11, R54, R12 ;  /* 0x0000000c360b7221 */ /* 0x000fe20000010000 */
[----:B------:R-:W-:-:S03]  /*d240*/  ISETP.GE.AND P6, PT, R143, 0x1, PT ;  /* 0x000000018f00780c */ /* 0x000fc60003fc6270 */
[----:B------:R-:W-:Y:S02]  /*d250*/  FADD.FTZ R9, R55, R11 ;  /* 0x0000000b37097221 */ /* 0x000fe40000010000 */
[----:B--2---:R-:W-:-:S05]  /*d260*/  FADD.FTZ R2, R6, R7 ;  /* 0x0000000706027221 */ /* 0x004fca0000010000 */
[----:B------:R-:W-:Y:S01]  /*d270*/  STL [R1+0xa0], R2 ;  /* 0x0000a00201007387 */ /* 0x000fe20000100800 */
[----:B------:R-:W-:Y:S01]  /*d280*/  FADD.FTZ R9, R17, R9 ;  /* 0x0000000911097221 */ /* 0x000fe20000010000 */
[----:B------:R-:W-:-:S03]  /*d290*/  IADD3 R0, -R52, R53, R0 ;  /* 0x0000003534007210 */ /* 0x000fc60007ffe100 */
[----:B------:R-:W-:Y:S01]  /*d2a0*/  FADD.FTZ R3, R16, R9 ;  /* 0x0000000910037221 */ /* 0x000fe20000010000 */
[----:B------:R-:W-:-:S04]  /*d2b0*/  IADD3 R235, R19, -0x2, RZ ;  /* 0xfffffffe13eb7810 */ /* 0x000fc80007ffe0ff */
[----:B------:R2:W-:Y:S02]  /*d2c0*/  STL [R1+0x9c], R3 ;  /* 0x00009c0301007387 */ /* 0x0005e40000100800 */
[----:B--2---:R-:W-:Y:S01]  /*d2d0*/  IADD3 R3, R0, c[0x0][0x328], RZ ;  /* 0x0000ca0000037a10 */ /* 0x004fe20007ffe0ff */
        /* <DEDUP_REMOVED lines=11> */
.L_x_1210:
[----:B------:R-:W-:-:S13]  /*d390*/  ISETP.NE.AND P0, PT, R143, 0x1, PT ;  /* 0x000000018f00780c */ /* 0x000fda0003f05270 */
[----:B------:R-:W-:-:S05]  /*d3a0*/  @P0 IMAD.HI.U32 R0, R2, c[0x0][0x330], RZ ;  /* 0x0000cc0002000a27 */ /* 0x000fca00078e00ff */
[----:B------:R-:W-:Y:S02]  /*d3b0*/  @P0 SHF.R.U32.HI R2, RZ, c[0x0][0x334], R0 ;  /* 0x0000cd00ff020a19 */ /* 0x000fe40000011600 */
.L_x_1211:
[----:B------:R-:W-:Y:S05]  /*d3c0*/  BSYNC B0 ;  /* 0x0000000000007941 */ /* 0x000fea0003800000 */
.L_x_1209:
[----:B------:R-:W-:-:S05]  /*d3d0*/  IMAD R2, R2, R143, c[0x0][0x32c] ;  /* 0x0000cb0002027624 */ /* 0x000fca00078e028f */
[----:B------:R-:W-:-:S04]  /*d3e0*/  IMNMX R3, R3, R2, PT ;  /* 0x0000000203037217 */ /* 0x000fc80003800200 */
.L_x_1208:
[----:B-1----:R-:W2:Y:S01]  /*d3f0*/  LDL R2, [R1+0xa4] ;  /* 0x0000a40001027983 */ /* 0x002ea20000100800 */
[----:B------:R-:W-:-:S05]  /*d400*/  IMAD.HI R3, R3, 0x2aaaaaab, RZ ;  /* 0x2aaaaaab03037827 */ /* 0x000fca00078e02ff */
[----:B------:R-:W-:-:S04]  /*d410*/  SHF.R.U32.HI R0, RZ, 0x1f, R3 ;  /* 0x0000001fff007819 */ /* 0x000fc80000011603 */
[----:B------:R-:W-:-:S04]  /*d420*/  LEA.HI.SX32 R3, R3, R0, 0x1d ;  /* 0x0000000003037211 */ /* 0x000fc800078feaff */
[----:B--2---:R-:W-:-:S04]  /*d430*/  IMNMX R2, R2, R3, !PT ;  /* 0x0000000302027217 */ /* 0x004fc80007800200 */
[----:B------:R-:W-:Y:S01]  /*d440*/  ISETP.GE.AND P0, PT, R235, R2, PT ;  /* 0x00000002eb00720c */ /* 0x000fe20003f06270 */
[----:B------:R1:W-:-:S12]  /*d450*/  STL [R1+0xa8], R2 ;  /* 0x0000a80201007387 */ /* 0x0003d80000100800 */
[----:B------:R-:W-:Y:S05]  /*d460*/  @!P0 BRA `(.L_x_1212) ;  /* 0x00004bd000008947 */ /* 0x000fea0003800000 */
.L_x_1229:
[----:B--2---:R-:W2:Y:S01]  /*d470*/  LDL R4, [R1+0xa4] ;  /* 0x0000a40001047983 */ /* 0x004ea20000100800 */
[----:B------:R-:W-:Y:S04]  /*d480*/  DEPBAR.LE SB0, 0x0 ;  /* 0x000080000000791a */ /* 0x000fe80000000000 */
[----:B------:R-:W3:Y:S01]  /*d490*/  LDL.64 R212, [R1+0xb8] ;  /* 0x0000b80001d47983 */ /* 0x000ee20000100a00 */
[----:B------:R-:W-:Y:S05]  /*d4a0*/  WARPSYNC 0xffffffff ;  /* 0xffffffff00007948 */ /* 0x000fea0003800000 */
[----:B------:R-:W3:Y:S06]  /*d4b0*/  LDL.64 R138, [R1+0xc8] ;  /* 0x0000c800018a7983 */ /* 0x000eec0000100a00 */
[----:B------:R-:W4:Y:S04]  /*d4c0*/  LDL R143, [R1+0xac] ;  /* 0x0000ac00018f7983 */ /* 0x000f280000100800 */
[----:B------:R-:W4:Y:S04]  /*d4d0*/  LDL R137, [R1+0xe8] ;  /* 0x0000e80001897983 */ /* 0x000f280000100800 */
[----:B------:R-:W-:Y:S08]  /*d4e0*/  BAR.SYNC.DEFER_BLOCKING 0x0 ;  /* 0x0000000000007b1d */ /* 0x000ff00000010000 */
[----:B------:R-:W-:Y:S08]  /*d4f0*/  LDSM.16.M88.4 R52, [R223+0x8080] ;  /* 0x00808000df34783b */ /* 0x000ff00000000200 */
[----:B-----5:R-:W1:Y:S08]  /*d500*/  LDSM.16.M88.4 R20, [R216+0x5080] ;  /* 0x00508000d814783b */ /* 0x020e700000000200 */
[----:B------:R-:W1:Y:S08]  /*d510*/  LDSM.16.M88.4 R48, [R223+0xa080] ;  /* 0x00a08000df30783b */ /* 0x000e700000000200 */
[----:B------:R-:W1:Y:S08]  /*d520*/  LDSM.16.M88.4 R36, [R216+0x5880] ;  /* 0x00588000d824783b */ /* 0x000e700000000200 */
[----:B------:R-:W4:Y:S06]  /*d530*/  LDL.64 R250, [R1+0xc0] ;  /* 0x0000c00001fa7983 */ /* 0x000f2c0000100a00 */
[----:B------:R-:W1:Y:S08]  /*d540*/  LDSM.16.M88.4 R144, [R216+0x6080] ;  /* 0x00608000d890783b */ /* 0x000e700000000200 */
[----:B------:R-:W4:Y:S01]  /*d550*/  LDL R252, [R1+0xdc] ;  /* 0x0000dc0001fc7983 */ /* 0x000f220000100800 */
[-C--:B-1----:R-:W-:Y:S03]  /*d560*/  HMMA.16816.F32 R8, R52, R20.reuse, RZ ;  /* 0x000000143408723c */ /* 0x082fe600000018ff */
[----:B------:R-:W-:Y:S05]  /*d570*/  LDSM.16.M88.4 R196, [R225+0x8080] ;  /* 0x00808000e1c4783b */ /* 0x000fea0000000200 */
[C---:B------:R-:W-:Y:S03]  /*d580*/  HMMA.16816.F32 R12, R48.reuse, R20, RZ ;  /* 0x00000014300c723c */ /* 0x040fe600000018ff */
[----:B------:R-:W4:Y:S04]  /*d590*/  LDL R248, [R1+0xd8] ;  /* 0x0000d80001f87983 */ /* 0x000f280000100800 */
[----:B------:R-:W1:Y:S01]  /*d5a0*/  LDSM.16.M88.4 R200, [R227] ;  /* 0x00000000e3c8783b */ /* 0x000e620000000200 */
[-C--:B------:R-:W-:Y:S07]  /*d5b0*/  HMMA.16816.F32 R16, R48, R22.reuse, RZ ;  /* 0x000000163010723c */ /* 0x080fee00000018ff */
[----:B------:R-:W4:Y:S01]  /*d5c0*/  LDL R249, [R1+0xd0] ;  /* 0x0000d00001f97983 */ /* 0x000f220000100800 */
[C---:B------:R-:W-:Y:S03]  /*d5d0*/  HMMA.16816.F32 R20, R52.reuse, R22, RZ ;  /* 0x000000163414723c */ /* 0x040fe600000018ff */
[----:B------:R-:W1:Y:S05]  /*d5e0*/  LDSM.16.M88.4 R204, [R225+0xa080] ;  /* 0x00a08000e1cc783b */ /* 0x000e6a0000000200 */
[-C--:B------:R-:W-:Y:S03]  /*d5f0*/  HMMA.16816.F32 R24, R52, R36.reuse, RZ ;  /* 0x000000243418723c */ /* 0x080fe600000018ff */
[----:B------:R-:W1:Y:S05]  /*d600*/  LDSM.16.M88.4 R208, [R233] ;  /* 0x00000000e9d0783b */ /* 0x000e6a0000000200 */
        /* <DEDUP_REMOVED lines=20> */
[----:B--2---:R-:W-:Y:S11]  /*d750*/  ISETP.GT.AND P0, PT, R4, R235, PT ;  /* 0x000000eb0400720c */ /* 0x004ff60003f04270 */
[----:B------:R-:W-:Y:S02]  /*d760*/  @!UPT UIADD3 URZ, URZ, URZ, URZ ;  /* 0x0000003f3f3ff290 */ /* 0x000fe4000fffe03f */
[----:B------:R-:W-:Y:S01]  /*d770*/  @!P0 SHF.R.S32.HI R0, RZ, 0x1f, R235 ;  /* 0x0000001fff008819 */ /* 0x000fe200000114eb */
[----:B------:R-:W-:Y:S01]  /*d780*/  @!P0 IMAD.WIDE.U32 R2, R235, c[0x0][0x208], RZ ;  /* 0x00008200eb028a25 */ /* 0x000fe200078e00ff */
[----:B---3--:R-:W-:Y:S02]  /*d790*/  @!P0 MOV R139, R213 ;  /* 0x000000d5008b8202 */ /* 0x008fe40000000f00 */
[----:B----4-:R-:W-:Y:S01]  /*d7a0*/  ISETP.GE.AND P4, PT, R143, c[0x0][0x1d4], PT ;  /* 0x000075008f007a0c */ /* 0x010fe20003f86270 */
[----:B------:R-:W-:Y:S01]  /*d7b0*/  @!P0 IMAD R0, R0, c[0x0][0x208], RZ ;  /* 0x0000820000008a24 */ /* 0x000fe200078e02ff */
[----:B------:R-:W2:Y:S01]  /*d7c0*/  LDL R143, [R1+0xd4] ;  /* 0x0000d400018f7983 */ /* 0x000ea20000100800 */
[----:B------:R-:W-:Y:S01]  /*d7d0*/  @!P0 IMAD.WIDE.U32 R138, R2, 0x30, R138 ;  /* 0x00000030028a8825 */ /* 0x000fe200078e008a */
[----:B------:R-:W-:Y:S03]  /*d7e0*/  ISETP.GE.AND P3, PT, R137, c[0x0][0x1d4], PT ;  /* 0x0000750089007a0c */ /* 0x000fe60003f66270 */
[----:B------:R-:W-:Y:S01]  /*d7f0*/  @!P0 IMAD R0, R235, c[0x0][0x20c], R0 ;  /* 0x00008300eb008a24 */ /* 0x000fe200078e0200 */
[----:B------:R-:W-:Y:S04]  /*d800*/  @!P0 LEA R6, P1, R138, c[0x0][0x1f8], 0x1 ;  /* 0x00007e008a068a11 */ /* 0x000fe800078208ff */
[----:B------:R-:W-:Y:S02]  /*d810*/  @!P0 IADD3 R0, R3, R0, RZ ;  /* 0x0000000003008210 */ /* 0x000fe40007ffe0ff */
[----:B------:R-:W-:Y:S03]  /*d820*/  @!P0 IADD3 R2, P2, R6, UR10, RZ ;  /* 0x0000000a06028c10 */ /* 0x000fe6000ff5e0ff */
[----:B------:R-:W-:Y:S05]  /*d830*/  @!P0 IMAD R0, R0, 0x30, RZ ;  /* 0x0000003000008824 */ /* 0x000fea00078e02ff */
[----:B------:R-:W-:Y:S04]  /*d840*/  @!P0 IADD3 R0, R139, R0, RZ ;  /* 0x000000008b008210 */ /* 0x000fe80007ffe0ff */
[----:B------:R-:W-:Y:S02]  /*d850*/  @!P0 LEA.HI.X R7, R138, c[0x0][0x1fc], R0, 0x1, P1 ;  /* 0x00007f008a078a11 */ /* 0x000fe400008f0c00 */
[----:B------:R-:W-:Y:S02]  /*d860*/  @!P0 IADD3 R138, P1, R2, UR10, RZ ;  /* 0x0000000a028a8c10 */ /* 0x000fe4000ff3e0ff */
[----:B------:R-:W-:Y:S01]  /*d870*/  @!P0 IADD3.X R3, R7, UR5, RZ, P2, !PT ;  /* 0x0000000507038c10 */ /* 0x000fe200097fe4ff */
[----:B------:R-:W-:Y:S01]  /*d880*/  @!PT LDS RZ, [RZ] ;  /* 0x00000000fffff984 */ /* 0x000fe20000000800 */
[----:B------:R-:W-:Y:S01]  /*d890*/  @!PT LDS RZ, [RZ] ;  /* 0x00000000fffff984 */ /* 0x000fe20000000800 */
[----:B------:R-:W-:Y:S01]  /*d8a0*/  @!PT LDS RZ, [RZ] ;  /* 0x00000000fffff984 */ /* 0x000fe20000000800 */
[----:B------:R1:W-:Y:S01]  /*d8b0*/  @!P0 LDGSTS.E.BYPASS.LTC128B.128 [R234+0x2080], [R6.64], !P4 ;  /* 0x0208000006ea8fae */ /* 0x0003e2000e101d46 */
[----:B------:R-:W-:Y:S02]  /*d8c0*/  MOV R0, R4 ;  /* 0x0000000400007202 */ /* 0x000fe40000000f00 */
[----:B------:R-:W-:Y:S05]  /*d8d0*/  @!P0 IADD3.X R139, R3, UR5, RZ, P1, !PT ;  /* 0x00000005038b8c10 */ /* 0x000fea0008ffe4ff */
[----:B------:R1:W-:Y:S08]  /*d8e0*/  @!P0 LDGSTS.E.BYPASS.LTC128B.128 [R234+0x3880], [R6.64+0x80], !P3 ;  /* 0x0388008006ea8fae */ /* 0x0003f0000d901d46 */
[----:B------:R3:W-:Y:S08]  /*d8f0*/  @!P0 LDGSTS.E.BYPASS.LTC128B.128 [R234+0x2880], [R2.64], !P4 ;  /* 0x0288000002ea8fae */ /* 0x0007f0000e101d46 */
[----:B------:R3:W-:Y:S08]  /*d900*/  @!P0 LDGSTS.E.BYPASS.LTC128B.128 [R234+0x4080], [R2.64+0x80], !P3 ;  /* 0x0408008002ea8fae */ /* 0x0007f0000d901d46 */
[----:B------:R4:W-:Y:S08]  /*d910*/  @!P0 LDGSTS.E.BYPASS.LTC128B.128 [R234+0x3080], [R138.64], !P4 ;  /* 0x030800008aea8fae */ /* 0x0009f0000e101d46 */
[----:B------:R4:W-:Y:S01]  /*d920*/  @!P0 LDGSTS.E.BYPASS.LTC128B.128 [R234+0x4880], [R138.64+0x80], !P3 ;  /* 0x048800808aea8fae */ /* 0x0009e2000d901d46 */
[C---:B------:R-:W-:Y:S07]  /*d930*/  ISETP.GT.AND P0, PT, R235.reuse, R0, PT ;  /* 0x00000000eb00720c */ /* 0x040fee0003f04270 */
[----:B------:R-:W-:Y:S06]  /*d940*/  LDSM.16.M88.4 R200, [R224+0x8080] ;  /* 0x00808000e0c8783b */ /* 0x000fec0000000200 */
[----:B-1----:R-:W-:Y:S02]  /*d950*/  @P0 IADD3 R6, R235, -0x1, RZ ;  /* 0xffffffffeb060810 */ /* 0x002fe40007ffe0ff */
[----:B------:R-:W1:Y:S02]  /*d960*/  LDSM.16.M88.4 R204, [R222+0x5080] ;  /* 0x00508000decc783b */ /* 0x000e640000000200 */
[----:B------:R-:W-:Y:S05]  /*d970*/  @P0 SHF.R.S32.HI R0, RZ, 0x1f, R6 ;  /* 0x0000001fff000819 */ /* 0x000fea0000011406 */
[----:B------:R-:W-:Y:S01]  /*d980*/  @P0 IMAD R0, R0, c[0x0][0x1e0], RZ ;  /* 0x0000780000000a24 */ /* 0x000fe200078e02ff */
[----:B------:R-:W4:Y:S03]  /*d990*/  LDSM.16.M88.4 R208, [R224+0xa080] ;  /* 0x00a08000e0d0783b */ /* 0x000f260000000200 */
[C---:B------:R-:W-:Y:S02]  /*d9a0*/  @P0 IMAD R0, R6.reuse, c[0x0][0x1e4], R0 ;  /* 0x0000790006000a24 */ /* 0x040fe400078e0200 */
[----:B------:R-:W-:Y:S03]  /*d9b0*/  @P0 IMAD.WIDE.U32 R6, R6, c[0x0][0x1e0], RZ ;  /* 0x0000780006060a25 */ /* 0x000fe600078e00ff */
[----:B------:R-:W4:Y:S02]  /*d9c0*/  LDSM.16.M88.4 R212, [R222+0x5880] ;  /* 0x00588000ded4783b */ /* 0x000f240000000200 */
[----:B------:R-:W-:Y:S05]  /*d9d0*/  @P0 IADD3 R0, R7, R0, RZ ;  /* 0x0000000007000210 */ /* 0x000fea0007ffe0ff */
[----:B------:R-:W-:Y:S01]  /*d9e0*/  @P0 IMAD R0, R0, 0x30, RZ ;  /* 0x0000003000000824 */ /* 0x000fe200078e02ff */
[----:B------:R-:W2:Y:S04]  /*d9f0*/  LDL R4, [R1+0x4] ;  /* 0x0000040001047983 */ /* 0x000ea80000100800 */
[----:B------:R-:W4:Y:S08]  /*da00*/  LDSM.16.M88.4 R144, [R222+0x6080] ;  /* 0x00608000de90783b */ /* 0x000f300000000200 */
[----:B---3--:R-:W3:Y:S01]  /*da10*/  LDL.64 R2, [R1+0xb0] ;  /* 0x0000b00001027983 */ /* 0x008ee20000100a00 */
[-C--:B-1----:R-:W-:Y:S05]  /*da20*/  HMMA.16816.F32 R8, R200, R204.reuse, R8 ;  /* 0x000000ccc808723c */ /* 0x082fea0000001808 */
[----:B------:R-:W-:Y:S03]  /*da30*/  LDSM.16.M88.4 R196, [R226+0x8080] ;  /* 0x00808000e2c4783b */ /* 0x000fe60000000200 */
[C---:B----4-:R-:W-:Y:S05]  /*da40*/  HMMA.16816.F32 R12, R208.reuse, R204, R12 ;  /* 0x000000ccd00c723c */ /* 0x050fea000000180c */
[----:B------:R-:W0:Y:S03]  /*da50*/  LDGDEPBAR ;  /* 0x00000000000079af */ /* 0x000e260000000000 */
[-C--:B------:R-:W-:Y:S08]  /*da60*/  HMMA.16816.F32 R16, R208, R206.reuse, R16 ;  /* 0x000000ced010723c */ /* 0x080ff00000001810 */
[C---:B------:R-:W-:Y:S01]  /*da70*/  HMMA.16816.F32 R20, R200.reuse, R206, R20 ;  /* 0x000000cec814723c */ /* 0x040fe20000001814 */
[----:B------:R-:W1:Y:S07]  /*da80*/  LDSM.16.M88.4 R204, [R221] ;  /* 0x00000000ddcc783b */ /* 0x000e6e0000000200 */
        /* <DEDUP_REMOVED lines=8> */
[----:B------:R-:W4:Y:S07]  /*db10*/  LDSM.16.M88.4 R208, [R226+0xa080] ;  /* 0x00a08000e2d0783b */ /* 0x000f2e0000000200 */
[----:B------:R-:W-:Y:S01]  /*db20*/  HMMA.16816.F32 R52, R200, R146, R52 ;  /* 0x00000092c834723c */ /* 0x000fe20000001834 */
[----:B------:R-:W4:Y:S07]  /*db30*/  LDSM.16.M88.4 R144, [R221+0x1000] ;  /* 0x00100000dd90783b */ /* 0x000f2e0000000200 */
[-C--:B-1----:R-:W-:Y:S01]  /*db40*/  HMMA.16816.F32 R8, R196, R204.reuse, R8 ;  /* 0x000000ccc408723c */ /* 0x082fe20000001808 */
[----:B------:R-:W-:Y:S07]  /*db50*/  LDSM.16.M88.4 R200, [R223+0xc080] ;  /* 0x00c08000dfc8783b */ /* 0x000fee0000000200 */
[C---:B----4-:R-:W-:Y:S08]  /*db60*/  HMMA.16816.F32 R12, R208.reuse, R204, R12 ;  /* 0x000000ccd00c723c */ /* 0x050ff0000000180c */
        /* <DEDUP_REMOVED lines=13> */
[----:B------:R-:W2:Y:S07]  /*dc40*/  LDSM.16.M88.4 R144, [R216+0x7880] ;  /* 0x00788000d890783b */ /* 0x000eae0000000200 */
[-C--:B-1----:R-:W-:Y:S01]  /*dc50*/  HMMA.16816.F32 R8, R200, R204.reuse, R8 ;  /* 0x000000ccc808723c */ /* 0x082fe20000001808 */
[----:B------:R-:W-:Y:S07]  /*dc60*/  LDSM.16.M88.4 R196, [R225+0xc080] ;  /* 0x00c08000e1c4783b */ /* 0x000fee0000000200 */
[C---:B----4-:R-:W-:Y:S08]  /*dc70*/  HMMA.16816.F32 R12, R208.reuse, R204, R12 ;  /* 0x000000ccd00c723c */ /* 0x050ff0000000180c */
[-C--:B------:R-:W-:Y:S08]  /*dc80*/  HMMA.16816.F32 R16, R208, R206.reuse, R16 ;  /* 0x000000ced010723c */ /* 0x080ff00000001810 */
[C---:B------:R-:W-:Y:S01]  /*dc90*/  HMMA.16816.F32 R20, R200.reuse, R206, R20 ;  /* 0x000000cec814723c */ /* 0x040fe20000001814 */
[----:B------:R-:W1:Y:S07]  /*dca0*/  LDSM.16.M88.4 R204, [R231] ;  /* 0x00000000e7cc783b */ /* 0x000e6e0000000200 */
[-C--:B------:R-:W-:Y:S08]  /*dcb0*/  HMMA.16816.F32 R24, R200, R212.reuse, R24 ;  /* 0x000000d4c818723c */ /* 0x080ff00000001818 */
[C---:B------:R-:W-:Y:S08]  /*dcc0*/  HMMA.16816.F32 R28, R208.reuse, R212, R28 ;  /* 0x000000d4d01c723c */ /* 0x040ff0000000181c */
[-C--:B------:R-:W-:Y:S08]  /*dcd0*/  HMMA.16816.F32 R32, R208, R214.reuse, R32 ;  /* 0x000000d6d020723c */ /* 0x080ff00000001820 */
[C---:B------:R-:W-:Y:S01]  /*dce0*/  HMMA.16816.F32 R36, R200.reuse, R214, R36 ;  /* 0x000000d6c824723c */ /* 0x040fe20000001824 */
[----:B------:R-:W4:Y:S07]  /*dcf0*/  LDSM.16.M88.4 R212, [R225+0xe080] ;  /* 0x00e08000e1d4783b */ /* 0x000f2e0000000200 */
[-C--:B--2---:R-:W-:Y:S01]  /*dd00*/  HMMA.16816.F32 R40, R200, R144.reuse, R40 ;  /* 0x00000090c828723c */ /* 0x084fe20000001828 */
[----:B------:R2:W-:Y:S03]  /*dd10*/  STL [R1+0x70], R4 ;  /* 0x0000700401007387 */ /* 0x0005e60000100800 */
[----:B---3--:R-:W-:Y:S04]  /*dd20*/  @P0 MOV R2, R250 ;  /* 0x000000fa00020202 */ /* 0x008fe80000000f00 */
[C---:B------:R-:W-:Y:S04]  /*dd30*/  HMMA.16816.F32 R44, R208.reuse, R144, R44 ;  /* 0x00000090d02c723c */ /* 0x040fe8000000182c */
[----:B------:R-:W-:Y:S04]  /*dd40*/  @P0 IMAD.WIDE.U32 R2, R6, 0x30, R2 ;  /* 0x0000003006020825 */ /* 0x000fe800078e0002 */
[-C--:B------:R-:W-:Y:S01]  /*dd50*/  HMMA.16816.F32 R48, R208, R146.reuse, R48 ;  /* 0x00000092d030723c */ /* 0x080fe20000001830 */
[----:B------:R-:W3:Y:S03]  /*dd60*/  LDSM.16.M88.4 R208, [R230] ;  /* 0x00000000e6d0783b */ /* 0x000ee60000000200 */
[----:B------:R-:W-:Y:S04]  /*dd70*/  @P0 IADD3 R0, R3, R0, RZ ;  /* 0x0000000003000210 */ /* 0x000fe80007ffe0ff */
[----:B------:R-:W-:Y:S01]  /*dd80*/  HMMA.16816.F32 R52, R200, R146, R52 ;  /* 0x00000092c834723c */ /* 0x000fe20000001834 */
[----:B------:R-:W3:Y:S03]  /*dd90*/  LDSM.16.M88.4 R144, [R229] ;  /* 0x00000000e590783b */ /* 0x000ee60000000200 */
[----:B--2---:R-:W-:Y:S04]  /*dda0*/  LEA R4, R4, R252, 0x7 ;  /* 0x000000fc04047211 */ /* 0x004fe800078e38ff */
[-C--:B-1----:R-:W-:Y:S01]  /*ddb0*/  HMMA.16816.F32 R8, R196, R204.reuse, R8 ;  /* 0x000000ccc408723c */ /* 0x082fe20000001808 */
[----:B------:R-:W-:Y:S04]  /*ddc0*/  LDSM.16.M88.4 R200, [R224+0xc080] ;  /* 0x00c08000e0c8783b */ /* 0x000fe80000000200 */
[----:B------:R-:W-:Y:S02]  /*ddd0*/  IADD3 R4, R143, R4, R248 ;  /* 0x000000048f047210 */ /* 0x000fe40007ffe0f8 */
[----:B------:R-:W-:Y:S01]  /*dde0*/  MOV R143, c[0x0][0x1e0] ;  /* 0x00007800008f7a02 */ /* 0x000fe20000000f00 */
[C---:B----4-:R-:W-:Y:S01]  /*ddf0*/  HMMA.16816.F32 R12, R212.reuse, R204, R12 ;  /* 0x000000ccd40c723c */ /* 0x050fe2000000180c */
[----:B------:R-:W-:Y:S03]  /*de00*/  MOV R248, c[0x0][0x2c4] ;  /* 0x0000b10000f87a02 */ /* 0x000fe60000000f00 */
[----:B------:R-:W-:Y:S02]  /*de10*/  IADD3 R6, R249, R4, RZ ;  /* 0x00000004f9067210 */ /* 0x000fe40007ffe0ff */
[----:B------:R-:W-:Y:S02]  /*de20*/  ISETP.NE.AND P5, PT, R248, 0x1, PT ;  /* 0x00000001f800780c */ /* 0x000fe40003fa5270 */
[-C--:B------:R-:W-:Y:S08]  /*de30*/  HMMA.16816.F32 R16, R212, R206.reuse, R16 ;  /* 0x000000ced410723c */ /* 0x080ff00000001810 */
[C---:B------:R-:W-:Y:S01]  /*de40*/  HMMA.16816.F32 R20, R196.reuse, R206, R20 ;  /* 0x000000cec414723c */ /* 0x040fe20000001814 */
[----:B------:R-:W1:Y:S03]  /*de50*/  LDSM.16.M88.4 R204, [R222+0x6880] ;  /* 0x00688000decc783b */ /* 0x000e660000000200 */
[----:B------:R-:W-:Y:S04]  /*de60*/  @P5 IMAD.HI.U32 R3, R6, c[0x0][0x2c8], RZ ;  /* 0x0000b20006035a27 */ /* 0x000fe800078e00ff */
[-C--:B---3--:R-:W-:Y:S04]  /*de70*/  HMMA.16816.F32 R24, R196, R208.reuse, R24 ;  /* 0x000000d0c418723c */ /* 0x088fe80000001818 */
[----:B------:R-:W-:Y:S04]  /*de80*/  @P5 SHF.R.U32.HI R6, RZ, c[0x0][0x2cc], R3 ;  /* 0x0000b300ff065a19 */ /* 0x000fe80000011603 */
[C---:B------:R-:W-:Y:S01]  /*de90*/  HMMA.16816.F32 R28, R212.reuse, R208, R28 ;  /* 0x000000d0d41c723c */ /* 0x040fe2000000181c */
[----:B------:R-:W-:Y:S07]  /*dea0*/  SHFL.IDX PT, R4, R6, RZ, 0x1c1f ;  /* 0x001c1fff06047589 */ /* 0x000fee00000e0000 */
        /* <DEDUP_REMOVED lines=9> */
[-C--:B-1----:R-:W-:Y:S01]  /*df40*/  HMMA.16816.F32 R8, R200, R204.reuse, R8 ;  /* 0x000000ccc808723c */ /* 0x082fe20000001808 */
[----:B------:R-:W-:Y:S07]  /*df50*/  LDSM.16.M88.4 R196, [R226+0xc080] ;  /* 0x00c08000e2c4783b */ /* 0x000fee0000000200 */
[C---:B--2---:R-:W-:Y:S08]  /*df60*/  HMMA.16816.F32 R12, R208.reuse, R204, R12 ;  /* 0x000000ccd00c723c */ /* 0x044ff0000000180c */
[-C--:B------:R-:W-:Y:S08]  /*df70*/  HMMA.16816.F32 R16, R208, R206.reuse, R16 ;  /* 0x000000ced010723c */ /* 0x080ff00000001810 */
[C---:B------:R-:W-:Y:S01]  /*df80*/  HMMA.16816.F32 R20, R200.reuse, R206, R20 ;  /* 0x000000cec814723c */ /* 0x040fe20000001814 */
[----:B------:R-:W1:Y:S07]  /*df90*/  LDSM.16.M88.4 R204, [R221+0x1800] ;  /* 0x00180000ddcc783b */ /* 0x000e6e0000000200 */
[-C--:B---3--:R-:W-:Y:S08]  /*dfa0*/  HMMA.16816.F32 R24, R200, R212.reuse, R24 ;  /* 0x000000d4c818723c */ /* 0x088ff00000001818 */
[C---:B------:R-:W-:Y:S08]  /*dfb0*/  HMMA.16816.F32 R28, R208.reuse, R212, R28 ;  /* 0x000000d4d01c723c */ /* 0x040ff0000000181c */
[-C--:B------:R-:W-:Y:S08]  /*dfc0*/  HMMA.16816.F32 R32, R208, R214.reuse, R32 ;  /* 0x000000d6d020723c */ /* 0x080ff00000001820 */
[C---:B------:R-:W-:Y:S01]  /*dfd0*/  HMMA.16816.F32 R36, R200.reuse, R214, R36 ;  /* 0x000000d6c824723c */ /* 0x040fe20000001824 */
[----:B------:R-:W2:Y:S07]  /*dfe0*/  LDSM.16.M88.4 R212, [R228+0xe080] ;  /* 0x00e08000e4d4783b */ /* 0x000eae0000000200 */
[-C--:B----4-:R-:W-:Y:S08]  /*dff0*/  HMMA.16816.F32 R40, R200, R144.reuse, R40 ;  /* 0x00000090c828723c */ /* 0x090ff00000001828 */
[C---:B------:R-:W-:Y:S08]  /*e000*/  HMMA.16816.F32 R44, R208.reuse, R144, R44 ;  /* 0x00000090d02c723c */ /* 0x040ff0000000182c */
[-C--:B------:R-:W-:Y:S08]  /*e010*/  HMMA.16816.F32 R48, R208, R146.reuse, R48 ;  /* 0x00000092d030723c */ /* 0x080ff00000001830 */
[----:B------:R-:W-:Y:S08]  /*e020*/  HMMA.16816.F32 R52, R200, R146, R52 ;  /* 0x00000092c834723c */ /* 0x000ff00000001834 */
[-C--:B-1----:R-:W-:Y:S08]  /*e030*/  HMMA.16816.F32 R8, R196, R204.reuse, R8 ;  /* 0x000000ccc408723c */ /* 0x082ff00000001808 */
[C---:B--2---:R-:W-:Y:S08]  /*e040*/  HMMA.16816.F32 R12, R212.reuse, R204, R12 ;  /* 0x000000ccd40c723c */ /* 0x044ff0000000180c */
        /* <DEDUP_REMOVED lines=21> */
[----:B------:R-:W-:Y:S09]  /*e1a0*/  FMUL.FTZ R23, R23, c[0x0][0x320] ;  /* 0x0000c80017177a20 */ /* 0x000ff20000410000 */
[----:B------:R1:W1:Y:S10]  /*e1b0*/  MUFU.TANH R211, R11 ;  /* 0x0000000b00d37308 */ /* 0x0002740000002400 */
        /* <DEDUP_REMOVED lines=14> */
[C---:B------:R-:W-:Y:S01]  /*e2a0*/  @P0 LEA R8, P1, R2.reuse, c[0x0][0x1c8], 0x1 ;  /* 0x0000720002080a11 */ /* 0x040fe200078208ff */
[-C--:B------:R-:W-:Y:S04]  /*e2b0*/  HMMA.16816.F32 R32, R212, R10.reuse, R32 ;  /* 0x0000000ad420723c */ /* 0x080fe80000001820 */
[----:B------:R-:W-:Y:S04]  /*e2c0*/  @P0 LEA.HI.X R9, R2, c[0x0][0x1cc], R0, 0x1, P1 ;  /* 0x0000730002090a11 */ /* 0x000fe800008f0c00 */
[----:B------:R-:W2:Y:S01]  /*e2d0*/  MUFU.TANH R139, R21 ;  /* 0x00000015008b7308 */ /* 0x000ea20000002400 */
[----:B------:R-:W-:Y:S01]  /*e2e0*/  FMUL.FTZ R24, R24, c[0x0][0x320] ;  /* 0x0000c80018187a20 */ /* 0x000fe20000410000 */
[C---:B------:R-:W-:Y:S01]  /*e2f0*/  HMMA.16816.F32 R36, R196.reuse, R10, R36 ;  /* 0x0000000ac424723c */ /* 0x040fe20000001824 */
[----:B------:R-:W-:Y:S01]  /*e300*/  @!PT LDS RZ, [RZ] ;  /* 0x00000000fffff984 */ /* 0x000fe20000000800 */
[----:B------:R-:W-:Y:S01]  /*e310*/  @!PT LDS RZ, [RZ] ;  /* 0x00000000fffff984 */ /* 0x000fe20000000800 */
[----:B------:R-:W-:Y:S01]  /*e320*/  @!PT LDS RZ, [RZ] ;  /* 0x00000000fffff984 */ /* 0x000fe20000000800 */
[----:B------:R2:W-:Y:S03]  /*e330*/  @P0 LDGSTS.E.BYPASS.LTC128B.128 [R234+0x5080], [R8.64], !P4 ;  /* 0x0508000008ea0fae */ /* 0x0005e6000e101d46 */
[----:B------:R-:W-:Y:S04]  /*e340*/  FMUL.FTZ R25, R25, c[0x0][0x320] ;  /* 0x0000c80019197a20 */ /* 0x000fe80000410000 */
[----:B------:R2:W2:Y:S01]  /*e350*/  MUFU.TANH R138, R24 ;  /* 0x00000018008a7308 */ /* 0x0004a20000002400 */
[----:B------:R-:W-:Y:S03]  /*e360*/  @P0 SHF.L.U32 R10, R143, 0x5, RZ ;  /* 0x000000058f0a0819 */ /* 0x000fe600000006ff */
[----:B------:R-:W-:Y:S01]  /*e370*/  FMUL.FTZ R27, R27, c[0x0][0x320] ;  /* 0x0000c8001b1b7a20 */ /* 0x000fe20000410000 */
[----:B------:R-:W-:Y:S01]  /*e380*/  MOV R11, c[0x0][0x1e4] ;  /* 0x00007900000b7a02 */ /* 0x000fe20000000f00 */
[----:B------:R3:W-:Y:S01]  /*e390*/  @P0 LDGSTS.E.BYPASS.LTC128B.128 [R234+0x6880], [R8.64+0x80], !P3 ;  /* 0x0688008008ea0fae */ /* 0x0007e2000d901d46 */
[-C--:B-1----:R-:W-:Y:S03]  /*e3a0*/  HMMA.16816.F32 R40, R196, R12.reuse, R40 ;  /* 0x0000000cc428723c */ /* 0x082fe60000001828 */
[-C--:B------:R-:W-:Y:S01]  /*e3b0*/  @P0 IADD3 R2, P2, R8, R10.reuse, RZ ;  /* 0x0000000a08020210 */ /* 0x080fe20007f5e0ff */
[----:B------:R-:W-:Y:S01]  /*e3c0*/  FMUL.FTZ R28, R28, c[0x0][0x320] ;  /* 0x0000c8001c1c7a20 */ /* 0x000fe20000410000 */
[----:B------:R-:W1:Y:S01]  /*e3d0*/  MUFU.TANH R137, R25 ;  /* 0x0000001900897308 */ /* 0x000e620000002400 */
[----:B------:R-:W-:Y:S01]  /*e3e0*/  @P0 SHF.L.U64.HI R0, R143, 0x5, R11 ;  /* 0x000000058f000819 */ /* 0x000fe2000001020b */
[----:B------:R-:W-:Y:S01]  /*e3f0*/  FMUL.FTZ R29, R29, c[0x0][0x320] ;  /* 0x0000c8001d1d7a20 */ /* 0x000fe20000410000 */
[----:B------:R-:W-:Y:S01]  /*e400*/  @P0 IADD3 R10, P1, R2, R10, RZ ;  /* 0x0000000a020a0210 */ /* 0x000fe20007f3e0ff */
[C---:B------:R-:W-:Y:S04]  /*e410*/  HMMA.16816.F32 R44, R212.reuse, R12, R44 ;  /* 0x0000000cd42c723c */ /* 0x040fe8000000182c */
[----:B------:R-:W-:Y:S01]  /*e420*/  FMUL.FTZ R20, R37, c[0x0][0x320] ;  /* 0x0000c80025147a20 */ /* 0x000fe20000410000 */
[-C--:B------:R-:W-:Y:S01]  /*e430*/  @P0 IADD3.X R3, R9, R0.reuse, RZ, P2, !PT ;  /* 0x0000000009030210 */ /* 0x080fe200017fe4ff */
[----:B------:R1:W1:Y:S01]  /*e440*/  MUFU.TANH R201, R27 ;  /* 0x0000001b00c97308 */ /* 0x0002620000002400 */
[----:B------:R-:W3:Y:S01]  /*e450*/  LDL R37, [R1+0x74] ;  /* 0x0000740001257983 */ /* 0x000ee20000100800 */
[-C--:B------:R-:W-:Y:S03]  /*e460*/  HMMA.16816.F32 R48, R212, R14.reuse, R48 ;  /* 0x0000000ed430723c */ /* 0x080fe60000001830 */
[----:B------:R3:W-:Y:S01]  /*e470*/  @P0 LDGSTS.E.BYPASS.LTC128B.128 [R234+0x5880], [R2.64], !P4 ;  /* 0x0588000002ea0fae */ /* 0x0007e2000e101d46 */
[----:B--2---:R-:W-:Y:S01]  /*e480*/  FMUL.FTZ R24, R36, c[0x0][0x320] ;  /* 0x0000c80024187a20 */ /* 0x004fe20000410000 */
[----:B------:R-:W-:Y:S01]  /*e490*/  @P0 IADD3.X R11, R3, R0, RZ, P1, !PT ;  /* 0x00000000030b0210 */ /* 0x000fe20000ffe4ff */
[----:B------:R-:W-:Y:S02]  /*e4a0*/  FMUL.FTZ R30, R30, c[0x0][0x320] ;  /* 0x0000c8001e1e7a20 */ /* 0x000fe40000410000 */
[----:B------:R2:W2:Y:S01]  /*e4b0*/  MUFU.TANH R207, R28 ;  /* 0x0000001c00cf7308 */ /* 0x0004a20000002400 */
[----:B------:R-:W-:Y:S01]  /*e4c0*/  FMUL.FTZ R31, R31, c[0x0][0x320] ;  /* 0x0000c8001f1f7a20 */ /* 0x000fe20000410000 */
[----:B------:R-:W-:Y:S01]  /*e4d0*/  HMMA.16816.F32 R52, R196, R14, R52 ;  /* 0x0000000ec434723c */ /* 0x000fe20000001834 */
[----:B------:R-:W3:Y:S03]  /*e4e0*/  LDL R36, [R1+0x90] ;  /* 0x0000900001247983 */ /* 0x000ee60000100800 */
[----:B------:R-:W-:Y:S01]  /*e4f0*/  FMUL.FTZ R32, R32, c[0x0][0x320] ;  /* 0x0000c80020207a20 */ /* 0x000fe20000410000 */
[----:B------:R3:W-:Y:S01]  /*e500*/  @P0 LDGSTS.E.BYPASS.LTC128B.128 [R234+0x7080], [R2.64+0x80], !P3 ;  /* 0x0708008002ea0fae */ /* 0x0007e2000d901d46 */
[----:B------:R-:W-:Y:S02]  /*e510*/  FMUL.FTZ R33, R33, c[0x0][0x320] ;  /* 0x0000c80021217a20 */ /* 0x000fe40000410000 */
[----:B------:R4:W3:Y:S01]  /*e520*/  MUFU.TANH R206, R29 ;  /* 0x0000001d00ce7308 */ /* 0x0008e20000002400 */
[----:B------:R-:W-:Y:S03]  /*e530*/  FMUL.FTZ R34, R34, c[0x0][0x320] ;  /* 0x0000c80022227a20 */ /* 0x000fe60000410000 */
[----:B------:R-:W-:Y:S01]  /*e540*/  FMUL.FTZ R35, R35, c[0x0][0x320] ;  /* 0x0000c80023237a20 */ /* 0x000fe20000410000 */
[----:B------:R3:W-:Y:S01]  /*e550*/  @P0 LDGSTS.E.BYPASS.LTC128B.128 [R234+0x6080], [R10.64], !P4 ;  /* 0x060800000aea0fae */ /* 0x0007e2000e101d46 */
[----:B------:R-:W-:Y:S02]  /*e560*/  FMUL.FTZ R19, R40, c[0x0][0x320] ;  /* 0x0000c80028137a20 */ /* 0x000fe40000410000 */
[----:B------:R-:W-:Y:S02]  /*e570*/  FMUL.FTZ R18, R41, c[0x0][0x320] ;  /* 0x0000c80029127a20 */ /* 0x000fe40000410000 */
[----:B------:R4:W3:Y:S01]  /*e580*/  MUFU.TANH R238, R30 ;  /* 0x0000001e00ee7308 */ /* 0x0008e20000002400 */
[----:B-1----:R-:W-:Y:S02]  /*e590*/  FMUL.FTZ R27, R42, c[0x0][0x320] ;  /* 0x0000c8002a1b7a20 */ /* 0x002fe40000410000 */
[----:B------:R1:W-:Y:S01]  /*e5a0*/  @P0 LDGSTS.E.BYPASS.LTC128B.128 [R234+0x7880], [R10.64+0x80], !P3 ;  /* 0x078800800aea0fae */ /* 0x0003e2000d901d46 */
[----:B------:R-:W-:Y:S02]  /*e5b0*/  FMUL.FTZ R25, R43, c[0x0][0x320] ;  /* 0x0000c8002b197a20 */ /* 0x000fe40000410000 */
[----:B------:R-:W-:Y:S02]  /*e5c0*/  FMUL.FTZ R47, R47, c[0x0][0x320] ;  /* 0x0000c8002f2f7a20 */ /* 0x000fe40000410000 */
[----:B--2---:R-:W-:Y:S02]  /*e5d0*/  FMUL.FTZ R28, R48, c[0x0][0x320] ;  /* 0x0000c800301c7a20 */ /* 0x004fe40000410000 */
[----:B------:R2:W1:Y:S01]  /*e5e0*/  MUFU.TANH R237, R31 ;  /* 0x0000001f00ed7308 */ /* 0x0004620000002400 */
[----:B------:R-:W0:Y:S01]  /*e5f0*/  LDGDEPBAR ;  /* 0x00000000000079af */ /* 0x000e220000000000 */
[----:B------:R-:W-:Y:S02]  /*e600*/  FMUL.FTZ R50, R50, c[0x0][0x320] ;  /* 0x0000c80032327a20 */ /* 0x000fe40000410000 */
[----:B----4-:R-:W-:Y:S02]  /*e610*/  FMUL.FTZ R29, R45, c[0x0][0x320] ;  /* 0x0000c8002d1d7a20 */ /* 0x010fe40000410000 */
[----:B------:R-:W-:Y:S02]  /*e620*/  FMUL.FTZ R51, R51, c[0x0][0x320] ;  /* 0x0000c80033337a20 */ /* 0x000fe40000410000 */
[----:B------:R-:W-:Y:S02]  /*e630*/  FMUL.FTZ R15, R52, c[0x0][0x320] ;  /* 0x0000c800340f7a20 */ /* 0x000fe40000410000 */
[----:B------:R4:W1:Y:S01]  /*e640*/  MUFU.TANH R200, R32 ;  /* 0x0000002000c87308 */ /* 0x0008620000002400 */
[----:B------:R-:W-:Y:S02]  /*e650*/  FMUL.FTZ R16, R54, c[0x0][0x320] ;  /* 0x0000c80036107a20 */ /* 0x000fe40000410000 */
[----:B------:R-:W-:Y:S02]  /*e660*/  FMUL.FTZ R26, R26, c[0x0][0x320] ;  /* 0x0000c8001a1a7a20 */ /* 0x000fe40000410000 */
[----:B------:R-:W-:Y:S02]  /*e670*/  FMUL.FTZ R30, R44, c[0x0][0x320] ;  /* 0x0000c8002c1e7a20 */ /* 0x000fe40000410000 */
[----:B------:R-:W-:Y:S02]  /*e680*/  FMUL.FTZ R49, R49, c[0x0][0x320] ;  /* 0x0000c80031317a20 */ /* 0x000fe40000410000 */
[----:B------:R-:W-:Y:S01]  /*e690*/  FMUL.FTZ R53, R53, c[0x0][0x320] ;  /* 0x0000c80035357a20 */ /* 0x000fe20000410000 */
[----:B------:R1:W1:Y:S01]  /*e6a0*/  MUFU.TANH R147, R33 ;  /* 0x0000002100937308 */ /* 0x0002620000002400 */
[----:B------:R-:W-:Y:S02]  /*e6b0*/  FMUL.FTZ R55, R55, c[0x0][0x320] ;  /* 0x0000c80037377a20 */ /* 0x000fe40000410000 */
[----:B------:R-:W-:Y:S02]  /*e6c0*/  IMAD R0, R235, -0x30, RZ ;  /* 0xffffffd0eb007824 */ /* 0x000fe400078e02ff */
[----:B--2---:R-:W-:Y:S05]  /*e6d0*/  FMUL.FTZ R31, R39, c[0x0][0x320] ;  /* 0x0000c800271f7a20 */ /* 0x004fea0000410000 */
[----:B------:R2:W2:Y:S01]  /*e6e0*/  MUFU.TANH R208, R22 ;  /* 0x0000001600d07308 */ /* 0x0004a20000002400 */
[----:B----4-:R-:W-:Y:S01]  /*e6f0*/  FMUL.FTZ R32, R38, c[0x0][0x320] ;  /* 0x0000c80026207a20 */ /* 0x010fe20000410000 */
[----:B------:R-:W-:Y:S04]  /*e700*/  MOV R38, c[0x0][0x32c] ;  /* 0x0000cb0000267a02 */ /* 0x000fe80000000f00 */
[----:B------:R-:W-:Y:S04]  /*e710*/  ISETP.GE.AND P3, PT, R38, 0x1, PT ;  /* 0x000000012600780c */ /* 0x000fe80003f66270 */
[----:B------:R4:W2:Y:S01]  /*e720*/  MUFU.TANH R205, R23 ;  /* 0x0000001700cd7308 */ /* 0x0008a20000002400 */
[----:B-1----:R-:W-:Y:S09]  /*e730*/  FMUL.FTZ R33, R46, c[0x0][0x320] ;  /* 0x0000c8002e217a20 */ /* 0x002ff20000410000 */
        /* <DEDUP_REMOVED lines=17> */
[----:B------:R-:W1:Y:S10]  /*e850*/  MUFU.TANH R50, R50 ;  /* 0x0000003200327308 */ /* 0x000e740000002400 */
[----:B------:R-:W1:Y:S10]  /*e860*/  MUFU.TANH R51, R51 ;  /* 0x0000003300337308 */ /* 0x000e740000002400 */
[----:B------:R-:W1:Y:S10]  /*e870*/  MUFU.TANH R15, R15 ;  /* 0x0000000f000f7308 */ /* 0x000e740000002400 */
[----:B------:R4:W1:Y:S10]  /*e880*/  MUFU.TANH R143, R53 ;  /* 0x00000035008f7308 */ /* 0x0008740000002400 */
[----:B------:R-:W1:Y:S10]  /*e890*/  MUFU.TANH R16, R16 ;  /* 0x0000001000107308 */ /* 0x000e740000002400 */
[----:B------:R4:W1:Y:S01]  /*e8a0*/  MUFU.TANH R144, R55 ;  /* 0x0000003700907308 */ /* 0x0008620000002400 */
[----:B---3--:R-:W-:Y:S04]  /*e8b0*/  IADD3 R8, -R36, 0x1, R0 ;  /* 0x0000000124087810 */ /* 0x008fe80007ffe100 */
[----:B------:R-:W-:Y:S04]  /*e8c0*/  IADD3 R8, -R37, R8, R5 ;  /* 0x0000000825087210 */ /* 0x000fe80007ffe105 */
[C---:B------:R-:W-:Y:S02]  /*e8d0*/  IADD3 R7, R8.reuse, c[0x0][0x328], RZ ;  /* 0x0000ca0008077a10 */ /* 0x040fe40007ffe0ff */
[----:B------:R-:W-:Y:S02]  /*e8e0*/  IADD3 R8, R8, UR4, RZ ;  /* 0x0000000408087c10 */ /* 0x000fe4000fffe0ff */
[C---:B------:R-:W-:Y:S02]  /*e8f0*/  IADD3 R3, R4.reuse, R7, RZ ;  /* 0x0000000704037210 */ /* 0x040fe40007ffe0ff */
[----:B------:R-:W-:Y:S01]  /*e900*/  IADD3 R2, R4, R8, RZ ;  /* 0x0000000804027210 */ /* 0x000fe20007ffe0ff */
[----:B------:R-:W-:-:S05]  /*e910*/  @!P3 BRA `(.L_x_1213) ;  /* 0x000001800000b947 */ /* 0x000fca0003800000 */
[----:B--2---:R-:W-:Y:S01]  /*e920*/  IADD3 R4, -R37, R5, R4 ;  /* 0x0000000525047210 */ /* 0x004fe20007ffe104 */
        /* <DEDUP_REMOVED lines=12> */
.L_x_1215:
[----:B------:R-:W-:Y:S04]  /*e9f0*/  MOV R9, c[0x0][0x32c] ;  /* 0x0000cb0000097a02 */ /* 0x000fe80000000f00 */
[----:B------:R-:W-:Y:S11]  /*ea00*/  ISETP.NE.AND P0, PT, R9, 0x1, PT ;  /* 0x000000010900780c */ /* 0x000ff60003f05270 */
[----:B------:R-:W-:Y:S02]  /*ea10*/  @!UPT UIADD3 URZ, URZ, URZ, URZ ;  /* 0x0000003f3f3ff290 */ /* 0x000fe4000fffe03f */
[----:B------:R-:W-:Y:S05]  /*ea20*/  @P0 IMAD.HI.U32 R9, R4, c[0x0][0x330], RZ ;  /* 0x0000cc0004090a27 */ /* 0x000fea00078e00ff */
[----:B------:R-:W-:Y:S02]  /*ea30*/  @P0 SHF.R.U32.HI R4, RZ, c[0x0][0x334], R9 ;  /* 0x0000cd00ff040a19 */ /* 0x000fe40000011609 */
.L_x_1216:
[----:B------:R-:W-:Y:S05]  /*ea40*/  BSYNC B0 ;  /* 0x0000000000007941 */ /* 0x000fea0003800000 */
.L_x_1214:
[----:B------:R-:W-:Y:S04]  /*ea50*/  IMAD.IADD R9, R0, 0x1, -R36 ;  /* 0x0000000100097824 */ /* 0x000fe800078e0a24 */
[----:B------:R-:W-:Y:S05]  /*ea60*/  IMAD R4, R4, c[0x0][0x32c], R9 ;  /* 0x0000cb0004047a24 */ /* 0x000fea00078e0209 */
[----:B------:R-:W-:Y:S02]  /*ea70*/  IADD3 R9, R4, c[0x0][0x32c], RZ ;  /* 0x0000cb0004097a10 */ /* 0x000fe40007ffe0ff */
[----:B------:R-:W-:Y:S02]  /*ea80*/  IMNMX R2, R2, R4, !PT ;  /* 0x0000000402027217 */ /* 0x000fe40007800200 */
[----:B------:R-:W-:Y:S02]  /*ea90*/  IMNMX R3, R3, R9, PT ;  /* 0x0000000903037217 */ /* 0x000fe40003800200 */
.L_x_1213:
[C---:B--2---:R-:W-:Y:S01]  /*eaa0*/  ISETP.GE.AND P0, PT, R0.reuse, 0x1, PT ;  /* 0x000000010000780c */ /* 0x044fe20003f06270 */
[----:B------:R-:W2:Y:S01]  /*eab0*/  SHFL.IDX PT, R4, R6, 0x1, 0x1c1f ;  /* 0x003c1f0006047f89 */ /* 0x000ea200000e0000 */
[----:B------:R-:W-:Y:S02]  /*eac0*/  ISETP.GE.AND P1, PT, R0, 0x2, PT ;  /* 0x000000020000780c */ /* 0x000fe40003f26270 */
[----:B------:R-:W-:Y:S02]  /*ead0*/  P2R R14, PR, RZ, 0x1 ;  /* 0x00000001ff0e7803 */ /* 0x000fe40000000000 */
[----:B------:R-:W-:Y:S02]  /*eae0*/  ISETP.GT.AND P0, PT, R2, RZ, !P0 ;  /* 0x000000ff0200720c */ /* 0x000fe40004704270 */
[----:B------:R-:W-:Y:S02]  /*eaf0*/  P2R R13, PR, RZ, 0x2 ;  /* 0x00000002ff0d7803 */ /* 0x000fe40000000000 */
[C---:B------:R-:W-:Y:S02]  /*eb00*/  ISETP.LT.OR P0, PT, R3.reuse, 0x1, P0 ;  /* 0x000000010300780c */ /* 0x040fe40000701670 */
[----:B------:R-:W-:Y:S02]  /*eb10*/  ISETP.GE.AND P6, PT, R0, 0x11, PT ;  /* 0x000000110000780c */ /* 0x000fe40003fc6270 */
[----:B------:R-:W-:Y:S02]  /*eb20*/  FSEL R17, R204, -INF , !P0 ;  /* 0xff800000cc117808 */ /* 0x000fe40004000000 */
[----:B------:R-:W-:Y:S02]  /*eb30*/  ISETP.GT.AND P0, PT, R2, 0x1, !P1 ;  /* 0x000000010200780c */ /* 0x000fe40004f04270 */
[----:B------:R-:W-:Y:S02]  /*eb40*/  ISETP.GE.AND P1, PT, R0, 0x9, PT ;  /* 0x000000090000780c */ /* 0x000fe40003f26270 */
[----:B------:R-:W-:Y:S02]  /*eb50*/  ISETP.LT.OR P0, PT, R3, 0x2, P0 ;  /* 0x000000020300780c */ /* 0x000fe40000701670 */
[----:B------:R-:W-:Y:S02]  /*eb60*/  P2R R12, PR, RZ, 0x2 ;  /* 0x00000002ff0c7803 */ /* 0x000fe40000000000 */
[----:B------:R-:W-:Y:S02]  /*eb70*/  FSEL R21, R203, -INF , !P0 ;  /* 0xff800000cb157808 */ /* 0x000fe40004000000 */
[----:B------:R-:W-:Y:S02]  /*eb80*/  ISETP.GT.AND P0, PT, R2, 0x8, !P1 ;  /* 0x000000080200780c */ /* 0x000fe40004f04270 */
[C---:B------:R-:W-:Y:S02]  /*eb90*/  ISETP.GE.AND P1, PT, R0.reuse, 0xa, PT ;  /* 0x0000000a0000780c */ /* 0x040fe40003f26270 */
[C---:B------:R-:W-:Y:S02]  /*eba0*/  ISETP.LT.OR P0, PT, R3.reuse, 0x9, P0 ;  /* 0x000000090300780c */ /* 0x040fe40000701670 */
[----:B------:R-:W-:Y:S02]  /*ebb0*/  ISETP.GE.AND P5, PT, R0, 0x12, PT ;  /* 0x000000120000780c */ /* 0x000fe40003fa6270 */
[----:B----4-:R-:W-:Y:S02]  /*ebc0*/  FSEL R23, R146, -INF , !P0 ;  /* 0xff80000092177808 */ /* 0x010fe40004000000 */
[----:B------:R-:W-:Y:S02]  /*ebd0*/  ISETP.GT.AND P0, PT, R2, 0x9, !P1 ;  /* 0x000000090200780c */ /* 0x000fe40004f04270 */
[C---:B------:R-:W-:Y:S02]  /*ebe0*/  ISETP.GE.AND P4, PT, R0.reuse, 0x19, PT ;  /* 0x000000190000780c */ /* 0x040fe40003f86270 */
[----:B------:R-:W-:Y:S02]  /*ebf0*/  ISETP.LT.OR P0, PT, R3, 0xa, P0 ;  /* 0x0000000a0300780c */ /* 0x000fe40000701670 */
[----:B------:R-:W-:Y:S02]  /*ec00*/  ISETP.GE.AND P3, PT, R0, 0x1a, PT ;  /* 0x0000001a0000780c */ /* 0x000fe40003f66270 */
[----:B------:R-:W-:Y:S02]  /*ec10*/  FSEL R22, R139, -INF , !P0 ;  /* 0xff8000008b167808 */ /* 0x000fe40004000000 */
[----:B------:R-:W-:Y:S02]  /*ec20*/  ISETP.GT.AND P0, PT, R2, 0x10, !P6 ;  /* 0x000000100200780c */ /* 0x000fe40007704270 */
[----:B------:R-:W-:Y:S02]  /*ec30*/  ISETP.GE.AND P2, PT, R0, 0x21, PT ;  /* 0x000000210000780c */ /* 0x000fe40003f46270 */
[C---:B------:R-:W-:Y:S02]  /*ec40*/  ISETP.LT.OR P0, PT, R3.reuse, 0x11, P0 ;  /* 0x000000110300780c */ /* 0x040fe40000701670 */
[----:B------:R-:W-:Y:S02]  /*ec50*/  P2R R11, PR, RZ, 0x2 ;  /* 0x00000002ff0b7803 */ /* 0x000fe40000000000 */
[----:B------:R-:W-:Y:S02]  /*ec60*/  FSEL R203, R138, -INF , !P0 ;  /* 0xff8000008acb7808 */ /* 0x000fe40004000000 */
[----:B------:R-:W-:Y:S02]  /*ec70*/  ISETP.GT.AND P0, PT, R2, 0x11, !P5 ;  /* 0x000000110200780c */ /* 0x000fe40006f04270 */
[----:B------:R-:W-:Y:S02]  /*ec80*/  ISETP.GE.AND P1, PT, R0, 0x22, PT ;  /* 0x000000220000780c */ /* 0x000fe40003f26270 */
[----:B------:R-:W-:Y:S04]  /*ec90*/  ISETP.LT.OR P0, PT, R3, 0x12, P0 ;  /* 0x000000120300780c */ /* 0x000fe80000701670 */
[----:B------:R-:W-:Y:S02]  /*eca0*/  FSEL R204, R137, -INF , !P0 ;  /* 0xff80000089cc7808 */ /* 0x000fe40004000000 */
[----:B------:R-:W-:Y:S04]  /*ecb0*/  ISETP.GT.AND P0, PT, R2, 0x18, !P4 ;  /* 0x000000180200780c */ /* 0x000fe80006704270 */
[C---:B------:R-:W-:Y:S04]  /*ecc0*/  ISETP.LT.OR P0, PT, R3.reuse, 0x19, P0 ;  /* 0x000000190300780c */ /* 0x040fe80000701670 */
[----:B-1----:R-:W-:Y:S02]  /*ecd0*/  FSEL R209, R24, -INF , !P0 ;  /* 0xff80000018d17808 */ /* 0x002fe40004000000 */
[----:B------:R-:W-:Y:S04]  /*ece0*/  ISETP.GT.AND P0, PT, R2, 0x19, !P3 ;  /* 0x000000190200780c */ /* 0x000fe80005f04270 */
[C---:B------:R-:W-:Y:S04]  /*ecf0*/  ISETP.LT.OR P0, PT, R3.reuse, 0x1a, P0 ;  /* 0x0000001a0300780c */ /* 0x040fe80000701670 */
[----:B------:R-:W-:Y:S02]  /*ed00*/  FSEL R210, R20, -INF , !P0 ;  /* 0xff80000014d27808 */ /* 0x000fe40004000000 */
[C---:B------:R-:W-:Y:S04]  /*ed10*/  ISETP.GT.AND P0, PT, R2.reuse, 0x20, !P2 ;  /* 0x000000200200780c */ /* 0x040fe80005704270 */
[----:B------:R-:W-:Y:S04]  /*ed20*/  ISETP.LT.OR P0, PT, R3, 0x21, P0 ;  /* 0x000000210300780c */ /* 0x000fe80000701670 */
[----:B------:R-:W-:Y:S02]  /*ed30*/  FSEL R250, R19, -INF , !P0 ;  /* 0xff80000013fa7808 */ /* 0x000fe40004000000 */
[----:B------:R-:W-:Y:S04]  /*ed40*/  ISETP.GT.AND P0, PT, R2, 0x21, !P1 ;  /* 0x000000210200780c */ /* 0x000fe80004f04270 */
[C---:B------:R-:W-:Y:S04]  /*ed50*/  ISETP.LT.OR P0, PT, R3.reuse, 0x22, P0 ;  /* 0x000000220300780c */ /* 0x040fe80000701670 */
[----:B------:R-:W-:Y:S02]  /*ed60*/  FSEL R252, R18, -INF , !P0 ;  /* 0xff80000012fc7808 */ /* 0x000fe40004000000 */
[----:B------:R-:W-:Y:S04]  /*ed70*/  ISETP.GE.AND P0, PT, R0, 0x29, PT ;  /* 0x000000290000780c */ /* 0x000fe80003f06270 */
[----:B------:R-:W-:Y:S02]  /*ed80*/  P2R R10, PR, RZ, 0x1 ;  /* 0x00000001ff0a7803 */ /* 0x000fe40000000000 */
[----:B------:R-:W-:Y:S04]  /*ed90*/  ISETP.GT.AND P0, PT, R2, 0x28, !P0 ;  /* 0x000000280200780c */ /* 0x000fe80004704270 */
[----:B------:R-:W-:Y:S04]  /*eda0*/  ISETP.LT.OR P0, PT, R3, 0x29, P0 ;  /* 0x000000290300780c */ /* 0x000fe80000701670 */
[----:B------:R-:W-:Y:S02]  /*edb0*/  FSEL R44, R15, -INF , !P0 ;  /* 0xff8000000f2c7808 */ /* 0x000fe40004000000 */
[----:B------:R-:W-:Y:S04]  /*edc0*/  ISETP.GE.AND P0, PT, R0, 0x2a, PT ;  /* 0x0000002a0000780c */ /* 0x000fe80003f06270 */
[----:B------:R-:W-:Y:S02]  /*edd0*/  P2R R9, PR, RZ, 0x1 ;  /* 0x00000001ff097803 */ /* 0x000fe40000000000 */
[----:B------:R-:W-:Y:S01]  /*ede0*/  ISETP.GT.AND P0, PT, R2, 0x29, !P0 ;  /* 0x000000290200780c */ /* 0x000fe20004704270 */
[--C-:B--2---:R-:W-:Y:S03]  /*edf0*/  IMAD.IADD R2, R8, 0x1, R4.reuse ;  /* 0x0000000108027824 */ /* 0x104fe600078e0204 */
[----:B------:R-:W-:Y:S01]  /*ee00*/  ISETP.LT.OR P0, PT, R3, 0x2a, P0 ;  /* 0x0000002a0300780c */ /* 0x000fe20000701670 */
[----:B------:R-:W-:Y:S03]  /*ee10*/  IMAD.IADD R3, R7, 0x1, R4 ;  /* 0x0000000107037824 */ /* 0x000fe600078e0204 */
        /* <DEDUP_REMOVED lines=17> */
.L_x_1219:
[----:B------:R-:W-:Y:S04]  /*ef30*/  MOV R15, c[0x0][0x32c] ;  /* 0x0000cb00000f7a02 */ /* 0x000fe80000000f00 */
[----:B------:R-:W-:Y:S11]  /*ef40*/  ISETP.NE.AND P0, PT, R15, 0x1, PT ;  /* 0x000000010f00780c */ /* 0x000ff60003f05270 */
[----:B------:R-:W-:Y:S02]  /*ef50*/  @!UPT UIADD3 URZ, URZ, URZ, URZ ;  /* 0x0000003f3f3ff290 */ /* 0x000fe4000fffe03f */
[----:B------:R-:W-:Y:S05]  /*ef60*/  @P0 IMAD.HI.U32 R15, R4, c[0x0][0x330], RZ ;  /* 0x0000cc00040f0a27 */ /* 0x000fea00078e00ff */
[----:B------:R-:W-:Y:S02]  /*ef70*/  @P0 SHF.R.U32.HI R4, RZ, c[0x0][0x334], R15 ;  /* 0x0000cd00ff040a19 */ /* 0x000fe4000001160f */
.L_x_1220:
[----:B------:R-:W-:Y:S05]  /*ef80*/  BSYNC B0 ;  /* 0x0000000000007941 */ /* 0x000fea0003800000 */
.L_x_1218:
[----:B------:R-:W-:Y:S04]  /*ef90*/  IMAD.IADD R15, R0, 0x1, -R36 ;  /* 0x00000001000f7824 */ /* 0x000fe800078e0a24 */
[----:B------:R-:W-:Y:S05]  /*efa0*/  IMAD R4, R4, c[0x0][0x32c], R15 ;  /* 0x0000cb0004047a24 */ /* 0x000fea00078e020f */
[----:B------:R-:W-:Y:S02]  /*efb0*/  IADD3 R15, R4, c[0x0][0x32c], RZ ;  /* 0x0000cb00040f7a10 */ /* 0x000fe40007ffe0ff */
[----:B------:R-:W-:Y:S02]  /*efc0*/  IMNMX R2, R2, R4, !PT ;  /* 0x0000000402027217 */ /* 0x000fe40007800200 */
[----:B------:R-:W-:Y:S02]  /*efd0*/  IMNMX R3, R3, R15, PT ;  /* 0x0000000f03037217 */ /* 0x000fe40003800200 */
.L_x_1217:
        /* <DEDUP_REMOVED lines=25> */
[C---:B------:R-:W-:Y:S04]  /*f170*/  ISETP.GT.AND P0, PT, R2.reuse, 0x20, !P2 ;  /* 0x000000200200780c */ /* 0x040fe80005704270 */
[----:B------:R-:W-:Y:S04]  /*f180*/  ISETP.LT.OR P0, PT, R3, 0x21, P0 ;  /* 0x000000210300780c */ /* 0x000fe80000701670 */
[----:B------:R-:W-:Y:S02]  /*f190*/  FSEL R248, R27, -INF , !P0 ;  /* 0xff8000001bf87808 */ /* 0x000fe40004000000 */
        /* <DEDUP_REMOVED lines=8> */
[C---:B------:R-:W-:Y:S04]  /*f220*/  ISETP.GT.AND P0, PT, R2.reuse, RZ, !P0 ;  /* 0x000000ff0200720c */ /* 0x040fe80004704270 */
[----:B------:R-:W-:Y:S04]  /*f230*/  ISETP.LT.OR P0, PT, R3, 0x1, P0 ;  /* 0x000000010300780c */ /* 0x000fe80000701670 */
[----:B------:R-:W-:Y:S02]  /*f240*/  FSEL R16, R241, -INF , !P0 ;  /* 0xff800000f1107808 */ /* 0x000fe40004000000 */
[----:B------:R-:W-:Y:S04]  /*f250*/  ISETP.NE.AND P0, PT, R9, RZ, PT ;  /* 0x000000ff0900720c */ /* 0x000fe80003f05270 */
[----:B------:R-:W-:Y:S01]  /*f260*/  ISETP.GT.AND P0, PT, R2, 0x29, !P0 ;  /* 0x000000290200780c */ /* 0x000fe20004704270 */
[--C-:B-1----:R-:W-:Y:S03]  /*f270*/  IMAD.IADD R2, R8, 0x1, R4.reuse ;  /* 0x0000000108027824 */ /* 0x102fe600078e0204 */
        /* <DEDUP_REMOVED lines=19> */
.L_x_1223:
[----:B------:R-:W-:Y:S04]  /*f3b0*/  MOV R15, c[0x0][0x32c] ;  /* 0x0000cb00000f7a02 */ /* 0x000fe80000000f00 */
[----:B------:R-:W-:Y:S11]  /*f3c0*/  ISETP.NE.AND P0, PT, R15, 0x1, PT ;  /* 0x000000010f00780c */ /* 0x000ff60003f05270 */
[----:B------:R-:W-:Y:S02]  /*f3d0*/  @!UPT UIADD3 URZ, URZ, URZ, URZ ;  /* 0x0000003f3f3ff290 */ /* 0x000fe4000fffe03f */
[----:B------:R-:W-:Y:S05]  /*f3e0*/  @P0 IMAD.HI.U32 R15, R4, c[0x0][0x330], RZ ;  /* 0x0000cc00040f0a27 */ /* 0x000fea00078e00ff */
[----:B------:R-:W-:Y:S02]  /*f3f0*/  @P0 SHF.R.U32.HI R4, RZ, c[0x0][0x334], R15 ;  /* 0x0000cd00ff040a19 */ /* 0x000fe4000001160f */
.L_x_1224:
[----:B------:R-:W-:Y:S05]  /*f400*/  BSYNC B0 ;  /* 0x0000000000007941 */ /* 0x000fea0003800000 */
.L_x_1222:
[----:B------:R-:W-:Y:S04]  /*f410*/  IMAD.IADD R15, R0, 0x1, -R36 ;  /* 0x00000001000f7824 */ /* 0x000fe800078e0a24 */
[----:B------:R-:W-:Y:S05]  /*f420*/  IMAD R4, R4, c[0x0][0x32c], R15 ;  /* 0x0000cb0004047a24 */ /* 0x000fea00078e020f */
[----:B------:R-:W-:Y:S02]  /*f430*/  IADD3 R15, R4, c[0x0][0x32c], RZ ;  /* 0x0000cb00040f7a10 */ /* 0x000fe40007ffe0ff */
[----:B------:R-:W-:Y:S02]  /*f440*/  IMNMX R2, R2, R4, !PT ;  /* 0x0000000402027217 */ /* 0x000fe40007800200 */
[----:B------:R-:W-:Y:S02]  /*f450*/  IMNMX R3, R3, R15, PT ;  /* 0x0000000f03037217 */ /* 0x000fe40003800200 */
.L_x_1221:
[----:B------:R-:W-:Y:S04]  /*f460*/  ISETP.NE.AND P0, PT, R13, RZ, PT ;  /* 0x000000ff0d00720c */ /* 0x000fe80003f05270 */
[----:B------:R-:W-:Y:S04]  /*f470*/  ISETP.GT.AND P0, PT, R2, 0x1, !P0 ;  /* 0x000000010200780c */ /* 0x000fe80004704270 */
[C---:B------:R-:W-:Y:S04]  /*f480*/  ISETP.LT.OR P0, PT, R3.reuse, 0x2, P0 ;  /* 0x000000020300780c */ /* 0x040fe80000701670 */
        /* <DEDUP_REMOVED lines=36> */
[----:B------:R-:W-:Y:S02]  /*f6d0*/  ISETP.GT.AND P0, PT, R2, 0x29, !P0 ;  /* 0x000000290200780c */ /* 0x000fe40004704270 */
[----:B------:R-:W1:Y:S02]  /*f6e0*/  SHFL.IDX PT, R2, R6, 0x3, 0x1c1f ;  /* 0x007c1f0006027f89 */ /* 0x000e6400000e0000 */
[----:B------:R-:W-:Y:S04]  /*f6f0*/  ISETP.LT.OR P0, PT, R3, 0x2a, P0 ;  /* 0x0000002a0300780c */ /* 0x000fe80000701670 */
[----:B------:R-:W-:Y:S02]  /*f700*/  FSEL R145, R145, -INF , !P0 ;  /* 0xff80000091917808 */ /* 0x000fe40004000000 */
[----:B------:R-:W-:Y:S01]  /*f710*/  ISETP.GE.AND P0, PT, R38, 0x1, PT ;  /* 0x000000012600780c */ /* 0x000fe20003f06270 */
[--C-:B-1----:R-:W-:Y:S02]  /*f720*/  IMAD.IADD R7, R7, 0x1, R2.reuse ;  /* 0x0000000107077824 */ /* 0x102fe400078e0202 */
[----:B------:R-:W-:Y:S10]  /*f730*/  IMAD.IADD R6, R8, 0x1, R2 ;  /* 0x0000000108067824 */ /* 0x000ff400078e0202 */
        /* <DEDUP_REMOVED lines=14> */
.L_x_1227:
[----:B------:R-:W-:Y:S04]  /*f820*/  MOV R3, c[0x0][0x32c] ;  /* 0x0000cb0000037a02 */ /* 0x000fe80000000f00 */
[----:B------:R-:W-:Y:S11]  /*f830*/  ISETP.NE.AND P0, PT, R3, 0x1, PT ;  /* 0x000000010300780c */ /* 0x000ff60003f05270 */
[----:B------:R-:W-:Y:S02]  /*f840*/  @!UPT UIADD3 URZ, URZ, URZ, URZ ;  /* 0x0000003f3f3ff290 */ /* 0x000fe4000fffe03f */
[----:B------:R-:W-:Y:S05]  /*f850*/  @P0 IMAD.HI.U32 R3, R2, c[0x0][0x330], RZ ;  /* 0x0000cc0002030a27 */ /* 0x000fea00078e00ff */
[----:B------:R-:W-:Y:S02]  /*f860*/  @P0 SHF.R.U32.HI R2, RZ, c[0x0][0x334], R3 ;  /* 0x0000cd00ff020a19 */ /* 0x000fe40000011603 */
.L_x_1228:
[----:B------:R-:W-:Y:S05]  /*f870*/  BSYNC B0 ;  /* 0x0000000000007941 */ /* 0x000fea0003800000 */
.L_x_1226:
[----:B------:R-:W-:Y:S04]  /*f880*/  IMAD.IADD R0, R0, 0x1, -R36 ;  /* 0x0000000100007824 */ /* 0x000fe800078e0a24 */
[----:B------:R-:W-:Y:S05]  /*f890*/  IMAD R2, R2, c[0x0][0x32c], R0 ;  /* 0x0000cb0002027a24 */ /* 0x000fea00078e0200 */
[----:B------:R-:W-:Y:S02]  /*f8a0*/  IADD3 R0, R2, c[0x0][0x32c], RZ ;  /* 0x0000cb0002007a10 */ /* 0x000fe40007ffe0ff */
[----:B------:R-:W-:Y:S02]  /*f8b0*/  IMNMX R6, R6, R2, !PT ;  /* 0x0000000206067217 */ /* 0x000fe40007800200 */
[----:B------:R-:W-:Y:S02]  /*f8c0*/  IMNMX R7, R7, R0, PT ;  /* 0x0000000007077217 */ /* 0x000fe40003800200 */
.L_x_1225:
[----:B------:R-:W-:Y:S01]  /*f8d0*/  FMNMX.FTZ R0, R17, R140, !PT ;  /* 0x0000008c11007209 */ /* 0x000fe20007810000 */
[----:B------:R-:W-:Y:S01]  /*f8e0*/  LDSM.16.MT88.4 R40, [R218+0x2080] ;  /* 0x00208000da28783b */ /* 0x000fe20000004200 */
[----:B------:R-:W-:Y:S02]  /*f8f0*/  FMNMX.FTZ R2, R16, R142, !PT ;  /* 0x0000008e10027209 */ /* 0x000fe40007810000 */
[----:B------:R-:W-:Y:S02]  /*f900*/  FMNMX.FTZ R0, R21, R0, !PT ;  /* 0x0000000015007209 */ /* 0x000fe40007810000 */
[----:B------:R-:W-:Y:S02]  /*f910*/  ISETP.NE.AND P0, PT, R14, RZ, PT ;  /* 0x000000ff0e00720c */ /* 0x000fe40003f05270 */
[----:B------:R-:W-:Y:S02]  /*f920*/  FMNMX.FTZ R0, R23, R0, !PT ;  /* 0x0000000017007209 */ /* 0x000fe40007810000 */
[----:B------:R-:W-:Y:S02]  /*f930*/  FMNMX.FTZ R2, R20, R2, !PT ;  /* 0x0000000214027209 */ /* 0x000fe40007810000 */
[----:B------:R-:W-:Y:S02]  /*f940*/  FMNMX.FTZ R0, R22, R0, !PT ;  /* 0x0000000016007209 */ /* 0x000fe40007810000 */
[----:B------:R-:W-:Y:S02]  /*f950*/  ISETP.GT.AND P0, PT, R6, RZ, !P0 ;  /* 0x000000ff0600720c */ /* 0x000fe40004704270 */
[----:B------:R-:W-:Y:S02]  /*f960*/  FMNMX.FTZ R0, R203, R0, !PT ;  /* 0x00000000cb007209 */ /* 0x000fe40007810000 */
[----:B------:R-:W-:Y:S02]  /*f970*/  FMNMX.FTZ R2, R24, R2, !PT ;  /* 0x0000000218027209 */ /* 0x000fe40007810000 */
        /* <DEDUP_REMOVED lines=27> */
[----:B------:R-:W-:Y:S02]  /*fb30*/  FMNMX.FTZ R4, R15, R141, !PT ;  /* 0x0000008d0f047209 */ /* 0x000fe40007810000 */
[----:B------:R-:W-:Y:S02]  /*fb40*/  ISETP.GT.AND P0, PT, R6, 0x9, !P0 ;  /* 0x000000090600780c */ /* 0x000fe40004704270 */
[----:B------:R-:W-:Y:S02]  /*fb50*/  FMNMX.FTZ R2, R144, R2, !PT ;  /* 0x0000000290027209 */ /* 0x000fe40007810000 */
[----:B------:R-:W-:Y:S02]  /*fb60*/  ISETP.LT.OR P0, PT, R7, 0xa, P0 ;  /* 0x0000000a0700780c */ /* 0x000fe40000701670 */
[----:B------:R-:W-:Y:S02]  /*fb70*/  FMNMX.FTZ R4, R19, R4, !PT ;  /* 0x0000000413047209 */ /* 0x000fe40007810000 */
[----:B-1----:R-:W-:Y:S02]  /*fb80*/  FMNMX.FTZ R0, R0, R3, !PT ;  /* 0x0000000300007209 */ /* 0x002fe40007810000 */
[----:B------:R-:W-:Y:S01]  /*fb90*/  FSEL R11, R243, -INF , !P0 ;  /* 0xff800000f30b7808 */ /* 0x000fe20004000000 */
[----:B------:R-:W1:Y:S01]  /*fba0*/  SHFL.BFLY PT, R3, R2, 0x2, 0x1f ;  /* 0x0c401f0002037f89 */ /* 0x000e6200000e0000 */
[----:B------:R-:W-:Y:S02]  /*fbb0*/  ISETP.GT.AND P0, PT, R6, 0x10, !P6 ;  /* 0x000000100600780c */ /* 0x000fe40007704270 */
[----:B------:R-:W-:Y:S02]  /*fbc0*/  ISETP.NE.AND P6, PT, R9, RZ, PT ;  /* 0x000000ff0900720c */ /* 0x000fe40003fc5270 */
[----:B------:R-:W-:Y:S02]  /*fbd0*/  FMNMX.FTZ R9, R18, R4, !PT ;  /* 0x0000000412097209 */ /* 0x000fe40007810000 */
[----:B------:R-:W-:Y:S01]  /*fbe0*/  ISETP.LT.OR P0, PT, R7, 0x11, P0 ;  /* 0x000000110700780c */ /* 0x000fe20000701670 */
[----:B------:R-:W2:Y:S01]  /*fbf0*/  SHFL.BFLY PT, R4, R0, 0x1, 0x1f ;  /* 0x0c201f0000047f89 */ /* 0x000ea200000e0000 */
[----:B------:R-:W-:Y:S02]  /*fc00*/  FMNMX.FTZ R9, R25, R9, !PT ;  /* 0x0000000919097209 */ /* 0x000fe40007810000 */
[----:B------:R-:W-:Y:S02]  /*fc10*/  FSEL R238, R238, -INF , !P0 ;  /* 0xff800000eeee7808 */ /* 0x000fe40004000000 */
[----:B------:R-:W-:Y:S02]  /*fc20*/  FMNMX.FTZ R9, R207, R9, !PT ;  /* 0x00000009cf097209 */ /* 0x000fe40007810000 */
[----:B------:R-:W-:Y:S02]  /*fc30*/  ISETP.GT.AND P0, PT, R6, 0x11, !P5 ;  /* 0x000000110600780c */ /* 0x000fe40006f04270 */
[----:B------:R-:W-:Y:S02]  /*fc40*/  FMNMX.FTZ R9, R206, R9, !PT ;  /* 0x00000009ce097209 */ /* 0x000fe40007810000 */
[----:B------:R-:W-:Y:S02]  /*fc50*/  ISETP.LT.OR P0, PT, R7, 0x12, P0 ;  /* 0x000000120700780c */ /* 0x000fe40000701670 */
[----:B------:R-:W-:Y:S02]  /*fc60*/  FMNMX.FTZ R9, R212, R9, !PT ;  /* 0x00000009d4097209 */ /* 0x000fe40007810000 */
[----:B------:R-:W-:Y:S02]  /*fc70*/  FSEL R237, R237, -INF , !P0 ;  /* 0xff800000eded7808 */ /* 0x000fe40004000000 */
[----:B------:R-:W-:Y:S02]  /*fc80*/  FMNMX.FTZ R9, R213, R9, !PT ;  /* 0x00000009d5097209 */ /* 0x000fe40007810000 */
[----:B-1----:R-:W-:Y:S02]  /*fc90*/  FMNMX.FTZ R3, R2, R3, !PT ;  /* 0x0000000302037209 */ /* 0x002fe40007810000 */
[----:B------:R-:W-:Y:S02]  /*fca0*/  FMNMX.FTZ R2, R251, R9, !PT ;  /* 0x00000009fb027209 */ /* 0x000fe40007810000 */
[----:B------:R-:W-:Y:S02]  /*fcb0*/  ISETP.GT.AND P0, PT, R6, 0x18, !P4 ;  /* 0x000000180600780c */ /* 0x000fe40006704270 */
[----:B--2---:R-:W-:Y:S02]  /*fcc0*/  FMNMX.FTZ R139, R0, R4, !PT ;  /* 0x00000004008b7209 */ /* 0x004fe40007810000 */
[----:B------:R-:W-:Y:S01]  /*fcd0*/  FMNMX.FTZ R0, R29, R2, !PT ;  /* 0x000000021d007209 */ /* 0x000fe20007810000 */
[----:B------:R-:W1:Y:S01]  /*fce0*/  SHFL.BFLY PT, R4, R3, 0x1, 0x1f ;  /* 0x0c201f0003047f89 */ /* 0x000e6200000e0000 */
[----:B------:R-:W-:Y:S01]  /*fcf0*/  ISETP.LT.OR P0, PT, R7, 0x19, P0 ;  /* 0x000000190700780c */ /* 0x000fe20000701670 */
[----:B------:R-:W-:Y:S01]  /*fd00*/  FMUL.FTZ R147, R139, c[0x0][0x2d0] ;  /* 0x0000b4008b937a20 */ /* 0x000fe20000410000 */
[----:B------:R-:W-:Y:S02]  /*fd10*/  FMNMX.FTZ R0, R54, R0, !PT ;  /* 0x0000000036007209 */ /* 0x000fe40007810000 */
[----:B------:R-:W-:Y:S02]  /*fd20*/  FMNMX.FTZ R9, R8, R136, !PT ;  /* 0x0000008808097209 */ /* 0x000fe40007810000 */
[----:B------:R-:W-:Y:S02]  /*fd30*/  FMNMX.FTZ R0, R145, R0, !PT ;  /* 0x0000000091007209 */ /* 0x000fe40007810000 */
[----:B------:R-:W-:Y:S02]  /*fd40*/  FSEL R214, R34, -INF , !P0 ;  /* 0xff80000022d67808 */ /* 0x000fe40004000000 */
[----:B------:R-:W-:Y:S01]  /*fd50*/  ISETP.GT.AND P0, PT, R6, 0x19, !P3 ;  /* 0x000000190600780c */ /* 0x000fe20005f04270 */
[----:B------:R-:W2:Y:S01]  /*fd60*/  SHFL.BFLY PT, R2, R0, 0x2, 0x1f ;  /* 0x0c401f0000027f89 */ /* 0x000ea200000e0000 */
[----:B------:R-:W-:Y:S02]  /*fd70*/  FMNMX.FTZ R9, R13, R9, !PT ;  /* 0x000000090d097209 */ /* 0x000fe40007810000 */
[----:B------:R-:W-:Y:S02]  /*fd80*/  ISETP.LT.OR P0, PT, R7, 0x1a, P0 ;  /* 0x0000001a0700780c */ /* 0x000fe40000701670 */
[----:B------:R-:W-:Y:S02]  /*fd90*/  FMNMX.FTZ R9, R12, R9, !PT ;  /* 0x000000090c097209 */ /* 0x000fe40007810000 */
[----:B------:R-:W-:Y:S02]  /*fda0*/  FSEL R215, R35, -INF , !P0 ;  /* 0xff80000023d77808 */ /* 0x000fe40004000000 */
[----:B------:R-:W-:Y:S02]  /*fdb0*/  ISETP.GT.AND P0, PT, R6, 0x20, !P2 ;  /* 0x000000200600780c */ /* 0x000fe40005704270 */
[----:B------:R-:W-:Y:S02]  /*fdc0*/  ISETP.NE.AND P5, PT, R10, RZ, PT ;  /* 0x000000ff0a00720c */ /* 0x000fe40003fa5270 */
[----:B-1----:R-:W-:Y:S02]  /*fdd0*/  FMNMX.FTZ R138, R3, R4, !PT ;  /* 0x00000004038a7209 */ /* 0x002fe40007810000 */
[----:B------:R-:W-:Y:S02]  /*fde0*/  FMNMX.FTZ R3, R11, R9, !PT ;  /* 0x000000090b037209 */ /* 0x000fe40007810000 */
[----:B------:R-:W-:Y:S01]  /*fdf0*/  ISETP.LT.OR P0, PT, R7, 0x21, P0 ;  /* 0x000000210700780c */ /* 0x000fe20000701670 */
[----:B------:R-:W-:Y:S01]  /*fe00*/  FMUL.FTZ R200, R138, c[0x0][0x2d0] ;  /* 0x0000b4008ac87a20 */ /* 0x000fe20000410000 */
[----:B------:R-:W-:Y:S02]  /*fe10*/  FMNMX.FTZ R3, R238, R3, !PT ;  /* 0x00000003ee037209 */ /* 0x000fe40007810000 */
[----:B------:R-:W-:Y:S02]  /*fe20*/  FSEL R242, R33, -INF , !P0 ;  /* 0xff80000021f27808 */ /* 0x000fe40004000000 */
[----:B------:R-:W-:Y:S02]  /*fe30*/  ISETP.GT.AND P0, PT, R6, 0x21, !P1 ;  /* 0x000000210600780c */ /* 0x000fe40004f04270 */
[----:B--2---:R-:W-:Y:S02]  /*fe40*/  FMNMX.FTZ R0, R0, R2, !PT ;  /* 0x0000000200007209 */ /* 0x004fe40007810000 */
[----:B------:R-:W-:Y:S02]  /*fe50*/  FMNMX.FTZ R2, R237, R3, !PT ;  /* 0x00000003ed027209 */ /* 0x000fe40007810000 */
[----:B------:R-:W-:Y:S01]  /*fe60*/  ISETP.LT.OR P0, PT, R7, 0x22, P0 ;  /* 0x000000220700780c */ /* 0x000fe20000701670 */
[----:B------:R-:W1:Y:S01]  /*fe70*/  SHFL.BFLY PT, R3, R0, 0x1, 0x1f ;  /* 0x0c201f0000037f89 */ /* 0x000e6200000e0000 */
[----:B------:R-:W-:Y:S02]  /*fe80*/  FMNMX.FTZ R2, R214, R2, !PT ;  /* 0x00000002d6027209 */ /* 0x000fe40007810000 */
[----:B------:R-:W-:Y:S02]  /*fe90*/  FSEL R240, R47, -INF , !P0 ;  /* 0xff8000002ff07808 */ /* 0x000fe40004000000 */
[----:B------:R-:W-:Y:S02]  /*fea0*/  ISETP.GT.AND P0, PT, R6, 0x28, !P5 ;  /* 0x000000280600780c */ /* 0x000fe40006f04270 */
[----:B------:R-:W-:Y:S02]  /*feb0*/  FMNMX.FTZ R2, R215, R2, !PT ;  /* 0x00000002d7027209 */ /* 0x000fe40007810000 */
[C---:B------:R-:W-:Y:S02]  /*fec0*/  ISETP.LT.OR P0, PT, R7.reuse, 0x29, P0 ;  /* 0x000000290700780c */ /* 0x040fe40000701670 */
[----:B------:R-:W-:Y:S02]  /*fed0*/  FMNMX.FTZ R2, R242, R2, !PT ;  /* 0x00000002f2027209 */ /* 0x000fe40007810000 */
[----:B------:R-:W-:Y:S02]  /*fee0*/  FSEL R239, R50, -INF , !P0 ;  /* 0xff80000032ef7808 */ /* 0x000fe40004000000 */
[----:B------:R-:W-:Y:S02]  /*fef0*/  ISETP.GT.AND P0, PT, R6, 0x29, !P6 ;  /* 0x000000290600780c */ /* 0x000fe40007704270 */
[----:B------:R-:W-:Y:S02]  /*ff00*/  FSETP.NEU.FTZ.AND P1, PT, R138, -INF , PT ;  /* 0xff8000008a00780b */ /* 0x000fe40003f3d000 */
[----:B------:R-:W-:Y:S02]  /*ff10*/  ISETP.LT.OR P0, PT, R7, 0x2a, P0 ;  /* 0x0000002a0700780c */ /* 0x000fe40000701670 */
[----:B------:R-:W-:Y:S02]  /*ff20*/  FMNMX.FTZ R2, R240, R2, !PT ;  /* 0x00000002f0027209 */ /* 0x000fe40007810000 */
[----:B------:R-:W-:Y:S02]  /*ff30*/  FSEL R200, R200, RZ, P1 ;  /* 0x000000ffc8c87208 */ /* 0x000fe40000800000 */
[----:B------:R-:W-:Y:S02]  /*ff40*/  FSEL R146, R51, -INF , !P0 ;  /* 0xff80000033927808 */ /* 0x000fe40004000000 */
[----:B------:R-:W-:Y:S01]  /*ff50*/  FMNMX.FTZ R2, R239, R2, !PT ;  /* 0x00000002ef027209 */ /* 0x000fe20007810000 */
[--C-:B------:R-:W-:Y:S01]  /*ff60*/  FFMA.FTZ R4, R24, c[0x0][0x2d0], -R200.reuse ;  /* 0x0000b40018047a23 */ /* 0x100fe200000108c8 */
[----:B-1----:R-:W-:Y:S01]  /*ff70*/  FMNMX.FTZ R137, R0, R3, !PT ;  /* 0x0000000300897209 */ /* 0x002fe20007810000 */
[--C-:B------:R-:W-:Y:S01]  /*ff80*/  FFMA.FTZ R3, R26, c[0x0][0x2d0], -R200.reuse ;  /* 0x0000b4001a037a23 */ /* 0x100fe200000108c8 */
[----:B------:R-:W-:Y:S01]  /*ff90*/  FMNMX.FTZ R2, R146, R2, !PT ;  /* 0x0000000292027209 */ /* 0x000fe20007810000 */
[----:B------:R-:W-:Y:S01]  /*ffa0*/  MUFU.EX2 R39, R4 ;  /* 0x0000000400277308 */ /* 0x000fe20000000800 */
[----:B------:R-:W-:Y:S01]  /*ffb0*/  FSETP.NEU.FTZ.AND P2, PT, R139, -INF , PT ;  /* 0xff8000008b00780b */ /* 0x000fe20003f5d000 */
[C---:B------:R-:W-:Y:S01]  /*ffc0*/  FMUL.FTZ R201, R137.reuse, c[0x0][0x2d0] ;  /* 0x0000b40089c97a20 */ /* 0x040fe20000410000 */
[----:B------:R-:W-:Y:S01]  /*ffd0*/  FSETP.NEU.FTZ.AND P0, PT, R137, -INF , PT ;  /* 0xff8000008900780b */ /* 0x000fe20003f1d000 */
[----:B------:R-:W1:Y:S01]  /*ffe0*/  SHFL.BFLY PT, R0, R2, 0x2, 0x1f ;  /* 0x0c401f0002007f89 */ /* 0x000e6200000e0000 */
[----:B------:R-:W-:Y:S01]  /*fff0*/  FSEL R147, R147, RZ, P2 ;  /* 0x000000ff93937208 */ /* 0x000fe20001000000 */
[--C-:B------:R-:W-:Y:S01]  /*10000*/  FFMA.FTZ R16, R16, c[0x0][0x2d0], -R200.reuse ;  /* 0x0000b40010107a23 */ /* 0x100fe200000108c8 */
[----:B------:R-:W-:Y:S01]  /*10010*/  FSEL R201, R201, RZ, P0 ;  /* 0x000000ffc9c97208 */ /* 0x000fe20000000000 */
[----:B------:R-:W-:Y:S02]  /*10020*/  FFMA.FTZ R20, R20, c[0x0][0x2d0], -R200 ;  /* 0x0000b40014147a23 */ /* 0x000fe400000108c8 */
[----:B------:R1:W2:Y:S01]  /*10030*/  MUFU.EX2 R53, R3 ;  /* 0x0000000300357308 */ /* 0x0002a20000000800 */
[--C-:B------:R-:W-:Y:S02]  /*10040*/  FFMA.FTZ R22, R22, c[0x0][0x2d0], -R147.reuse ;  /* 0x0000b40016167a23 */ /* 0x100fe40000010893 */
[--C-:B------:R-:W-:Y:S02]  /*10050*/  FFMA.FTZ R23, R23, c[0x0][0x2d0], -R147.reuse ;  /* 0x0000b40017177a23 */ /* 0x100fe40000010893 */
[--C-:B------:R-:W-:Y:S02]  /*10060*/  FFMA.FTZ R17, R17, c[0x0][0x2d0], -R147.reuse ;  /* 0x0000b40011117a23 */ /* 0x100fe40000010893 */
[----:B------:R-:W-:Y:S02]  /*10070*/  FFMA.FTZ R21, R21, c[0x0][0x2d0], -R147 ;  /* 0x0000b40015157a23 */ /* 0x000fe40000010893 */
[--C-:B------:R-:W-:Y:S01]  /*10080*/  FFMA.FTZ R15, R15, c[0x0][0x2d0], -R201.reuse ;  /* 0x0000b4000f0f7a23 */ /* 0x100fe200000108c9 */
[----:B------:R-:W-:Y:S01]  /*10090*/  MUFU.EX2 R27, R22 ;  /* 0x00000016001b7308 */ /* 0x000fe20000000800 */
[--C-:B------:R-:W-:Y:S02]  /*100a0*/  FFMA.FTZ R19, R19, c[0x0][0x2d0], -R201.reuse ;  /* 0x0000b40013137a23 */ /* 0x100fe400000108c9 */
[--C-:B------:R-:W-:Y:S07]  /*100b0*/  FFMA.FTZ R18, R18, c[0x0][0x2d0], -R201.reuse ;  /* 0x0000b40012127a23 */ /* 0x100fee00000108c9 */
[----:B------:R-:W3:Y:S01]  /*100c0*/  MUFU.EX2 R31, R23 ;  /* 0x00000017001f7308 */ /* 0x000ee20000000800 */
[----:B-1----:R-:W-:Y:S01]  /*100d0*/  FMNMX.FTZ R3, R2, R0, !PT ;  /* 0x0000000002037209 */ /* 0x002fe20007810000 */
[----:B------:R-:W-:Y:S01]  /*100e0*/  FFMA.FTZ R2, R25, c[0x0][0x2d0], -R201 ;  /* 0x0000b40019027a23 */ /* 0x000fe200000108c9 */
[----:B------:R-:W-:Y:S02]  /*100f0*/  FSEL R0, R139, RZ, P2 ;  /* 0x000000ff8b007208 */ /* 0x000fe40001000000 */
[----:B--2---:R-:W-:Y:S01]  /*10100*/  F2FP.PACK_AB R199, R53, R39 ;  /* 0x0000002735c7723e */ /* 0x004fe200000000ff */
[----:B------:R-:W1:Y:S04]  /*10110*/  SHFL.BFLY PT, R4, R3, 0x1, 0x1f ;  /* 0x0c201f0003047f89 */ /* 0x000e6800000e0000 */
[----:B------:R2:W-:Y:S01]  /*10120*/  MUFU.EX2 R52, R2 ;  /* 0x0000000200347308 */ /* 0x0005e20000000800 */
[----:B------:R-:W-:Y:S04]  /*10130*/  FADD.FTZ R0, -R0, R140 ;  /* 0x0000008c00007221 */ /* 0x000fe80000010100 */
[----:B------:R-:W-:Y:S05]  /*10140*/  FMUL.FTZ R0, R0, c[0x0][0x2d0] ;  /* 0x0000b40000007a20 */ /* 0x000fea0000410000 */
[----:B------:R4:W5:Y:S01]  /*10150*/  MUFU.EX2 R7, R0 ;  /* 0x0000000000077308 */ /* 0x0009620000000800 */
[----:B---3--:R-:W-:Y:S09]  /*10160*/  MOV R140, R31 ;  /* 0x0000001f008c7202 */ /* 0x008ff20000000f00 */
[----:B------:R-:W-:Y:S01]  /*10170*/  MUFU.EX2 R46, R17 ;  /* 0x00000011002e7308 */ /* 0x000fe20000000800 */
[----:B-1----:R-:W-:Y:S02]  /*10180*/  FMNMX.FTZ R3, R3, R4, !PT ;  /* 0x0000000403037209 */ /* 0x002fe40007810000 */
[----:B--2---:R-:W-:Y:S03]  /*10190*/  FSEL R2, R138, RZ, P1 ;  /* 0x000000ff8a027208 */ /* 0x004fe60000800000 */
[----:B------:R-:W-:Y:S02]  /*101a0*/  FMUL.FTZ R4, R3, c[0x0][0x2d0] ;  /* 0x0000b40003047a20 */ /* 0x000fe40000410000 */
[----:B------:R-:W-:Y:S01]  /*101b0*/  FADD.FTZ R2, -R2, R142 ;  /* 0x0000008e02027221 */ /* 0x000fe20000010100 */
[----:B------:R-:W-:Y:S01]  /*101c0*/  MOV R142, R27 ;  /* 0x0000001b008e7202 */ /* 0x000fe20000000f00 */
[----:B------:R-:W1:Y:S01]  /*101d0*/  MUFU.EX2 R30, R21 ;  /* 0x00000015001e7308 */ /* 0x000e620000000800 */
[----:B------:R-:W2:Y:S01]  /*101e0*/  LDSM.16.MT88.4 R24, [R217+0x2080] ;  /* 0x00208000d918783b */ /* 0x000ea20000004200 */
[----:B----4-:R-:W-:Y:S01]  /*101f0*/  FSEL R0, R137, RZ, P0 ;  /* 0x000000ff89007208 */ /* 0x010fe20000000000 */
[----:B------:R-:W-:Y:S01]  /*10200*/  FMUL.FTZ R2, R2, c[0x0][0x2d0] ;  /* 0x0000b40002027a20 */ /* 0x000fe20000410000 */
[----:B------:R-:W-:Y:S01]  /*10210*/  FSETP.NEU.FTZ.AND P0, PT, R3, -INF , PT ;  /* 0xff8000000300780b */ /* 0x000fe20003f1d000 */
[C---:B-----5:R-:W-:Y:S01]  /*10220*/  FMUL.FTZ R9, R7.reuse, R149 ;  /* 0x0000009507097220 */ /* 0x060fe20000410000 */
[----:B------:R-:W-:Y:S01]  /*10230*/  F2FP.PACK_AB R198, R142, R140 ;  /* 0x0000008c8ec6723e */ /* 0x000fe200000000ff */
[----:B------:R-:W-:Y:S01]  /*10240*/  FADD.FTZ R0, -R0, R141 ;  /* 0x0000008d00007221 */ /* 0x000fe20000010100 */
[----:B------:R-:W-:Y:S01]  /*10250*/  FSEL R4, R4, RZ, P0 ;  /* 0x000000ff04047208 */ /* 0x000fe20000000000 */
[C---:B------:R-:W-:Y:S01]  /*10260*/  FMUL.FTZ R56, R7.reuse, R56 ;  /* 0x0000003807387220 */ /* 0x040fe20000410000 */
[----:B------:R-:W3:Y:S01]  /*10270*/  MUFU.EX2 R6, R2 ;  /* 0x0000000200067308 */ /* 0x000ee20000000800 */
[----:B------:R-:W-:Y:S02]  /*10280*/  FMUL.FTZ R0, R0, c[0x0][0x2d0] ;  /* 0x0000b40000007a20 */ /* 0x000fe40000410000 */
[--C-:B------:R-:W-:Y:S02]  /*10290*/  FFMA.FTZ R8, R8, c[0x0][0x2d0], -R4.reuse ;  /* 0x0000b40008087a23 */ /* 0x100fe40000010804 */
[C---:B------:R-:W-:Y:S02]  /*102a0*/  FMUL.FTZ R57, R7.reuse, R57 ;  /* 0x0000003907397220 */ /* 0x040fe40000410000 */
[C---:B------:R-:W-:Y:S02]  /*102b0*/  FMUL.FTZ R68, R7.reuse, R68 ;  /* 0x0000004407447220 */ /* 0x040fe40000410000 */
[C---:B------:R-:W-:Y:S01]  /*102c0*/  FMUL.FTZ R69, R7.reuse, R69 ;  /* 0x0000004507457220 */ /* 0x040fe20000410000 */
[----:B------:R4:W5:Y:S01]  /*102d0*/  MUFU.EX2 R2, R0 ;  /* 0x0000000000027308 */ /* 0x0009620000000800 */
[C---:B------:R-:W-:Y:S02]  /*102e0*/  FMUL.FTZ R72, R7.reuse, R72 ;  /* 0x0000004807487220 */ /* 0x040fe40000410000 */
[C---:B------:R-:W-:Y:S01]  /*102f0*/  FMUL.FTZ R73, R7.reuse, R73 ;  /* 0x0000004907497220 */ /* 0x040fe20000410000 */
[----:B-1----:R-:W-:Y:S01]  /*10300*/  F2FP.PACK_AB R196, R30, R46 ;  /* 0x0000002e1ec4723e */ /* 0x002fe200000000ff */
[C---:B------:R-:W-:Y:S01]  /*10310*/  FMUL.FTZ R21, R7.reuse, R161 ;  /* 0x000000a107157220 */ /* 0x040fe20000410000 */
[----:B------:R-:W-:Y:S01]  /*10320*/  MOV R161, R30 ;  /* 0x0000001e00a17202 */ /* 0x000fe20000000f00 */
[C---:B------:R-:W-:Y:S02]  /*10330*/  FMUL.FTZ R84, R7.reuse, R84 ;  /* 0x0000005407547220 */ /* 0x040fe40000410000 */
[C---:B------:R-:W-:Y:S01]  /*10340*/  FMUL.FTZ R85, R7.reuse, R85 ;  /* 0x0000005507557220 */ /* 0x040fe20000410000 */
[----:B------:R1:W-:Y:S01]  /*10350*/  MUFU.EX2 R141, R8 ;  /* 0x00000008008d7308 */ /* 0x0003e20000000800 */
[C---:B------:R-:W-:Y:S02]  /*10360*/  FMUL.FTZ R88, R7.reuse, R88 ;  /* 0x0000005807587220 */ /* 0x040fe40000410000 */
[----:B------:R-:W-:Y:S02]  /*10370*/  FMUL.FTZ R89, R7, R89 ;  /* 0x0000005907597220 */ /* 0x000fe40000410000 */
[C---:B---3--:R-:W-:Y:S02]  /*10380*/  FMUL.FTZ R10, R6.reuse, R150 ;  /* 0x00000096060a7220 */ /* 0x048fe40000410000 */
[C---:B------:R-:W-:Y:S01]  /*10390*/  FMUL.FTZ R22, R6.reuse, R162 ;  /* 0x000000a206167220 */ /* 0x040fe20000410000 */
[----:B------:R-:W-:Y:S01]  /*103a0*/  MOV R162, R29 ;  /* 0x0000001d00a27202 */ /* 0x000fe20000000f00 */
[C---:B------:R-:W-:Y:S01]  /*103b0*/  FMUL.FTZ R23, R6.reuse, R163 ;  /* 0x000000a306177220 */ /* 0x040fe20000410000 */
[----:B------:R3:W-:Y:S01]  /*103c0*/  MUFU.EX2 R48, R16 ;  /* 0x0000001000307308 */ /* 0x0007e20000000800 */
[C---:B------:R-:W-:Y:S02]  /*103d0*/  FMUL.FTZ R55, R6.reuse, R195 ;  /* 0x000000c306377220 */ /* 0x040fe40000410000 */
[----:B------:R-:W-:Y:S02]  /*103e0*/  FMUL.FTZ R58, R6, R58 ;  /* 0x0000003a063a7220 */ /* 0x000fe40000410000 */
[--C-:B----4-:R-:W-:Y:S02]  /*103f0*/  FFMA.FTZ R0, R13, c[0x0][0x2d0], -R4.reuse ;  /* 0x0000b4000d007a23 */ /* 0x110fe40000010804 */
[C---:B-----5:R-:W-:Y:S02]  /*10400*/  FMUL.FTZ R13, R2.reuse, R153 ;  /* 0x00000099020d7220 */ /* 0x060fe40000410000 */
[C---:B------:R-:W-:Y:S01]  /*10410*/  FMUL.FTZ R17, R2.reuse, R157 ;  /* 0x0000009d02117220 */ /* 0x040fe20000410000 */
[----:B------:R-:W4:Y:S01]  /*10420*/  MUFU.EX2 R47, R0 ;  /* 0x00000000002f7308 */ /* 0x000f220000000800 */
[C---:B------:R-:W-:Y:S02]  /*10430*/  FMUL.FTZ R29, R2.reuse, R169 ;  /* 0x000000a9021d7220 */ /* 0x040fe40000410000 */
[----:B------:R-:W-:Y:S02]  /*10440*/  FMUL.FTZ R32, R2, R172 ;  /* 0x000000ac02207220 */ /* 0x000fe40000410000 */
[--C-:B-1----:R-:W-:Y:S02]  /*10450*/  FFMA.FTZ R8, R11, c[0x0][0x2d0], -R4.reuse ;  /* 0x0000b4000b087a23 */ /* 0x102fe40000010804 */
[----:B------:R-:W-:Y:S02]  /*10460*/  FMUL.FTZ R11, R6, R151 ;  /* 0x00000097060b7220 */ /* 0x000fe40000410000 */
[----:B------:R-:W-:Y:S01]  /*10470*/  FMUL.FTZ R33, R2, R173 ;  /* 0x000000ad02217220 */ /* 0x000fe20000410000 */
[----:B------:R-:W1:Y:S01]  /*10480*/  MUFU.EX2 R38, R20 ;  /* 0x0000001400267308 */ /* 0x000e620000000800 */
[----:B------:R-:W-:Y:S01]  /*10490*/  MOV R173, R39 ;  /* 0x0000002700ad7202 */ /* 0x000fe20000000f00 */
[----:B------:R-:W-:Y:S01]  /*104a0*/  FMUL.FTZ R39, R6, R179 ;  /* 0x000000b306277220 */ /* 0x000fe20000410000 */
[----:B------:R-:W-:Y:S01]  /*104b0*/  MOV R179, R45 ;  /* 0x0000002d00b37202 */ /* 0x000fe20000000f00 */
[C---:B---3--:R-:W-:Y:S02]  /*104c0*/  FMUL.FTZ R16, R2.reuse, R156 ;  /* 0x0000009c02107220 */ /* 0x048fe40000410000 */
[----:B------:R-:W-:Y:S01]  /*104d0*/  FMUL.FTZ R45, R2, R185 ;  /* 0x000000b9022d7220 */ /* 0x000fe20000410000 */
[----:B------:R-:W-:Y:S01]  /*104e0*/  MOV R185, R179 ;  /* 0x000000b300b97202 */ /* 0x000fe20000000f00 */
[----:B------:R-:W-:Y:S02]  /*104f0*/  FMUL.FTZ R59, R6, R59 ;  /* 0x0000003b063b7220 */ /* 0x000fe40000410000 */
[----:B------:R3:W-:Y:S01]  /*10500*/  MUFU.EX2 R241, R8 ;  /* 0x0000000800f17308 */ /* 0x0007e20000000800 */
[C---:B------:R-:W-:Y:S02]  /*10510*/  FMUL.FTZ R60, R2.reuse, R60 ;  /* 0x0000003c023c7220 */ /* 0x040fe40000410000 */
[----:B------:R-:W-:Y:S01]  /*10520*/  FMUL.FTZ R61, R2, R61 ;  /* 0x0000003d023d7220 */ /* 0x000fe20000410000 */
[----:B----4-:R-:W-:Y:S01]  /*10530*/  F2FP.PACK_AB R149, R47, R141 ;  /* 0x0000008d2f95723e */ /* 0x010fe200000000ff */
[----:B------:R-:W-:Y:S02]  /*10540*/  FFMA.FTZ R0, R12, c[0x0][0x2d0], -R4 ;  /* 0x0000b4000c007a23 */ /* 0x000fe40000010804 */
[C---:B------:R-:W-:Y:S02]  /*10550*/  FMUL.FTZ R12, R2.reuse, R152 ;  /* 0x00000098020c7220 */ /* 0x040fe40000410000 */
[C---:B------:R-:W-:Y:S01]  /*10560*/  FMUL.FTZ R64, R2.reuse, R64 ;  /* 0x0000004002407220 */ /* 0x040fe20000410000 */
[----:B------:R4:W5:Y:S01]  /*10570*/  MUFU.EX2 R37, R0 ;  /* 0x0000000000257308 */ /* 0x0009620000000800 */
[----:B------:R-:W-:Y:S02]  /*10580*/  FMUL.FTZ R65, R2, R65 ;  /* 0x0000004102417220 */ /* 0x000fe40000410000 */
[----:B------:R-:W-:Y:S01]  /*10590*/  FMUL.FTZ R70, R6, R70 ;  /* 0x0000004606467220 */ /* 0x000fe20000410000 */
[----:B-1----:R-:W-:Y:S01]  /*105a0*/  F2FP.PACK_AB R197, R38, R48 ;  /* 0x0000003026c5723e */ /* 0x002fe200000000ff */
[C---:B------:R-:W-:Y:S01]  /*105b0*/  FMUL.FTZ R20, R7.reuse, R160 ;  /* 0x000000a007147220 */ /* 0x040fe20000410000 */
[----:B------:R-:W-:Y:S01]  /*105c0*/  MOV R160, R44 ;  /* 0x0000002c00a07202 */ /* 0x000fe20000000f00 */
[----:B------:R-:W-:Y:S02]  /*105d0*/  FMUL.FTZ R44, R2, R184 ;  /* 0x000000b8022c7220 */ /* 0x000fe40000410000 */
[C---:B------:R-:W-:Y:S01]  /*105e0*/  FMUL.FTZ R71, R6.reuse, R71 ;  /* 0x0000004706477220 */ /* 0x040fe20000410000 */
[----:B------:R-:W1:Y:S01]  /*105f0*/  MUFU.EX2 R49, R15 ;  /* 0x0000000f00317308 */ /* 0x000e620000000800 */
[C---:B------:R-:W-:Y:S02]  /*10600*/  FMUL.FTZ R74, R6.reuse, R74 ;  /* 0x0000004a064a7220 */ /* 0x040fe40000410000 */
[----:B------:R-:W-:Y:S02]  /*10610*/  FMUL.FTZ R75, R6, R75 ;  /* 0x0000004b064b7220 */ /* 0x000fe40000410000 */
[----:B---3--:R-:W-:Y:S02]  /*10620*/  FMUL.FTZ R8, R7, R148 ;  /* 0x0000009407087220 */ /* 0x008fe40000410000 */
[C---:B------:R-:W-:Y:S02]  /*10630*/  FMUL.FTZ R76, R2.reuse, R76 ;  /* 0x0000004c024c7220 */ /* 0x040fe40000410000 */
[C---:B------:R-:W-:Y:S01]  /*10640*/  FMUL.FTZ R77, R2.reuse, R77 ;  /* 0x0000004d024d7220 */ /* 0x040fe20000410000 */
[----:B------:R-:W3:Y:S01]  /*10650*/  MUFU.EX2 R28, R19 ;  /* 0x00000013001c7308 */ /* 0x000ee20000000800 */
[C---:B------:R-:W-:Y:S01]  /*10660*/  FMUL.FTZ R80, R2.reuse, R80 ;  /* 0x0000005002507220 */ /* 0x040fe20000410000 */
[-C--:B--2---:R-:W-:Y:S05]  /*10670*/  HMMA.16816.F32 R8, R196, R24.reuse, R8 ;  /* 0x00000018c408723c */ /* 0x084fea0000001808 */
[----:B----4-:R-:W-:Y:S01]  /*10680*/  FSEL R0, R3, RZ, P0 ;  /* 0x000000ff03007208 */ /* 0x010fe20000000000 */
[----:B------:R-:W-:Y:S01]  /*10690*/  FMUL.FTZ R81, R2, R81 ;  /* 0x0000005102517220 */ /* 0x000fe20000410000 */
[-C--:B-----5:R-:W-:Y:S01]  /*106a0*/  F2FP.PACK_AB R151, R241, R37.reuse ;  /* 0x00000025f197723e */ /* 0x0a0fe200000000ff */
[----:B------:R-:W2:Y:S01]  /*106b0*/  MUFU.EX2 R36, R18 ;  /* 0x0000001200247308 */ /* 0x000ea20000000800 */
[----:B------:R-:W-:Y:S03]  /*106c0*/  MOV R169, R37 ;  /* 0x0000002500a97202 */ /* 0x000fe60000000f00 */
[----:B------:R-:W-:Y:S02]  /*106d0*/  FADD.FTZ R0, -R0, R136 ;  /* 0x0000008800007221 */ /* 0x000fe40000010100 */
[--C-:B------:R-:W-:Y:S02]  /*106e0*/  FFMA.FTZ R136, R203, c[0x0][0x2d0], -R147.reuse ;  /* 0x0000b400cb887a23 */ /* 0x100fe40000010893 */
[----:B------:R-:W-:Y:S02]  /*106f0*/  FMUL.FTZ R0, R0, c[0x0][0x2d0] ;  /* 0x0000b40000007a20 */ /* 0x000fe40000410000 */
[C---:B------:R-:W-:Y:S01]  /*10700*/  FMUL.FTZ R37, R7.reuse, R177 ;  /* 0x000000b107257220 */ /* 0x040fe20000410000 */
[----:B------:R-:W-:Y:S01]  /*10710*/  MOV R177, R38 ;  /* 0x0000002600b17202 */ /* 0x000fe20000000f00 */
[----:B------:R-:W-:Y:S01]  /*10720*/  FMUL.FTZ R38, R6, R178 ;  /* 0x000000b206267220 */ /* 0x000fe20000410000 */
[-C--:B-1----:R-:W-:Y:S01]  /*10730*/  MOV R178, R49.reuse ;  /* 0x0000003100b27202 */ /* 0x082fe20000000f00 */
[----:B------:R-:W1:Y:S01]  /*10740*/  MUFU.EX2 R0, R0 ;  /* 0x0000000000007308 */ /* 0x000e620000000800 */
[----:B---3--:R-:W-:Y:S01]  /*10750*/  F2FP.PACK_AB R148, R28, R49 ;  /* 0x000000311c94723e */ /* 0x008fe200000000ff */
[C---:B------:R-:W-:Y:S01]  /*10760*/  FMUL.FTZ R49, R2.reuse, R189 ;  /* 0x000000bd02317220 */ /* 0x040fe20000410000 */
[----:B------:R-:W-:Y:S01]  /*10770*/  MOV R163, R28 ;  /* 0x0000001c00a37202 */ /* 0x000fe20000000f00 */
[----:B------:R-:W-:Y:S01]  /*10780*/  FMUL.FTZ R28, R2, R168 ;  /* 0x000000a8021c7220 */ /* 0x000fe20000410000 */
[----:B------:R-:W-:Y:S01]  /*10790*/  MOV R179, R177 ;  /* 0x000000b100b37202 */ /* 0x000fe20000000f00 */
[C---:B------:R-:W-:Y:S01]  /*107a0*/  FMUL.FTZ R86, R6.reuse, R86 ;  /* 0x0000005606567220 */ /* 0x040fe20000410000 */
[----:B------:R-:W-:Y:S01]  /*107b0*/  MOV R177, R163 ;  /* 0x000000a300b17202 */ /* 0x000fe20000000f00 */
[----:B------:R-:W-:Y:S01]  /*107c0*/  FMUL.FTZ R87, R6, R87 ;  /* 0x0000005706577220 */ /* 0x000fe20000410000 */
[----:B--2---:R-:W-:Y:S01]  /*107d0*/  F2FP.PACK_AB R150, R52, R36 ;  /* 0x000000243496723e */ /* 0x004fe200000000ff */
[C---:B------:R-:W-:Y:S01]  /*107e0*/  FMUL.FTZ R90, R6.reuse, R90 ;  /* 0x0000005a065a7220 */ /* 0x040fe20000410000 */
[----:B------:R-:W-:Y:S01]  /*107f0*/  MOV R172, R36 ;  /* 0x0000002400ac7202 */ /* 0x000fe20000000f00 */
[C---:B------:R-:W-:Y:S01]  /*10800*/  FMUL.FTZ R36, R7.reuse, R176 ;  /* 0x000000b007247220 */ /* 0x040fe20000410000 */
[----:B------:R-:W-:Y:S01]  /*10810*/  MOV R176, R54 ;  /* 0x0000003600b07202 */ /* 0x000fe20000000f00 */
[C---:B------:R-:W-:Y:S02]  /*10820*/  FMUL.FTZ R54, R6.reuse, R194 ;  /* 0x000000c206367220 */ /* 0x040fe40000410000 */
[----:B------:R-:W-:Y:S02]  /*10830*/  FMUL.FTZ R91, R6, R91 ;  /* 0x0000005b065b7220 */ /* 0x000fe40000410000 */
[C---:B------:R-:W-:Y:S02]  /*10840*/  FMUL.FTZ R92, R2.reuse, R92 ;  /* 0x0000005c025c7220 */ /* 0x040fe40000410000 */
[C---:B------:R-:W-:Y:S02]  /*10850*/  FMUL.FTZ R93, R2.reuse, R93 ;  /* 0x0000005d025d7220 */ /* 0x040fe40000410000 */
[----:B------:R-:W-:Y:S02]  /*10860*/  FMUL.FTZ R96, R2, R96 ;  /* 0x0000006002607220 */ /* 0x000fe40000410000 */
[C---:B-1----:R-:W-:Y:S02]  /*10870*/  FMUL.FTZ R14, R0.reuse, R154 ;  /* 0x0000009a000e7220 */ /* 0x042fe40000410000 */
[C---:B------:R-:W-:Y:S02]  /*10880*/  FMUL.FTZ R15, R0.reuse, R155 ;  /* 0x0000009b000f7220 */ /* 0x040fe40000410000 */
[----:B------:R-:W1:Y:S01]  /*10890*/  LDSM.16.MT88.4 R152, [R220+0x2080] ;  /* 0x00208000dc98783b */ /* 0x000e620000004200 */
[C---:B------:R-:W-:Y:S02]  /*108a0*/  FMUL.FTZ R18, R0.reuse, R158 ;  /* 0x0000009e00127220 */ /* 0x040fe40000410000 */
[C---:B------:R-:W-:Y:S02]  /*108b0*/  FMUL.FTZ R19, R0.reuse, R159 ;  /* 0x0000009f00137220 */ /* 0x040fe40000410000 */
[C---:B------:R-:W-:Y:S03]  /*108c0*/  HMMA.16816.F32 R12, R148.reuse, R24, R12 ;  /* 0x00000018940c723c */ /* 0x040fe6000000180c */
[----:B------:R-:W2:Y:S01]  /*108d0*/  LDSM.16.MT88.4 R156, [R219+0x2080] ;  /* 0x00208000db9c783b */ /* 0x000ea20000004200 */
[C---:B------:R-:W-:Y:S02]  /*108e0*/  FMUL.FTZ R50, R0.reuse, R190 ;  /* 0x000000be00327220 */ /* 0x040fe40000410000 */
[C---:B------:R-:W-:Y:S02]  /*108f0*/  FMUL.FTZ R51, R0.reuse, R191 ;  /* 0x000000bf00337220 */ /* 0x040fe40000410000 */
[-C--:B------:R-:W-:Y:S04]  /*10900*/  HMMA.16816.F32 R16, R148, R26.reuse, R16 ;  /* 0x0000001a9410723c */ /* 0x080fe80000001810 */
[C---:B------:R-:W-:Y:S02]  /*10910*/  FMUL.FTZ R62, R0.reuse, R62 ;  /* 0x0000003e003e7220 */ /* 0x040fe40000410000 */
[C---:B------:R-:W-:Y:S02]  /*10920*/  FMUL.FTZ R63, R0.reuse, R63 ;  /* 0x0000003f003f7220 */ /* 0x040fe40000410000 */
[C---:B------:R-:W-:Y:S04]  /*10930*/  HMMA.16816.F32 R20, R196.reuse, R26, R20 ;  /* 0x0000001ac414723c */ /* 0x040fe80000001814 */
[C---:B------:R-:W-:Y:S02]  /*10940*/  FMUL.FTZ R30, R0.reuse, R170 ;  /* 0x000000aa001e7220 */ /* 0x040fe40000410000 */
[----:B------:R-:W-:Y:S02]  /*10950*/  FMUL.FTZ R31, R0, R171 ;  /* 0x000000ab001f7220 */ /* 0x000fe40000410000 */
[C---:B------:R-:W-:Y:S02]  /*10960*/  FMUL.FTZ R27, R6.reuse, R167 ;  /* 0x000000a7061b7220 */ /* 0x040fe40000410000 */
[----:B------:R3:W-:Y:S02]  /*10970*/  MUFU.EX2 R167, R136 ;  /* 0x0000008800a77308 */ /* 0x0007e40000000800 */
[C---:B------:R-:W-:Y:S01]  /*10980*/  FMUL.FTZ R24, R7.reuse, R164 ;  /* 0x000000a407187220 */ /* 0x040fe20000410000 */
[----:B------:R-:W-:Y:S01]  /*10990*/  MOV R164, R53 ;  /* 0x0000003500a47202 */ /* 0x000fe20000000f00 */
[C---:B------:R-:W-:Y:S01]  /*109a0*/  FMUL.FTZ R25, R7.reuse, R165 ;  /* 0x000000a507197220 */ /* 0x040fe20000410000 */
[----:B------:R-:W-:Y:S01]  /*109b0*/  MOV R165, R47 ;  /* 0x0000002f00a57202 */ /* 0x000fe20000000f00 */
[----:B------:R-:W-:Y:S01]  /*109c0*/  FMUL.FTZ R26, R6, R166 ;  /* 0x000000a6061a7220 */ /* 0x000fe20000410000 */
[----:B------:R-:W-:Y:S01]  /*109d0*/  MOV R166, R52 ;  /* 0x0000003400a67202 */ /* 0x000fe20000000f00 */
[C---:B------:R-:W-:Y:S02]  /*109e0*/  FMUL.FTZ R52, R7.reuse, R192 ;  /* 0x000000c007347220 */ /* 0x040fe40000410000 */
[C---:B------:R-:W-:Y:S02]  /*109f0*/  FMUL.FTZ R53, R7.reuse, R193 ;  /* 0x000000c107357220 */ /* 0x040fe40000410000 */
[----:B------:R-:W-:Y:S01]  /*10a00*/  LDSM.16.MT88.4 R192, [R220+0x3080] ;  /* 0x00308000dcc0783b */ /* 0x000fe20000004200 */
[-C--:B------:R-:W-:Y:S03]  /*10a10*/  HMMA.16816.F32 R24, R196, R40.reuse, R24 ;  /* 0x00000028c418723c */ /* 0x080fe60000001818 */
[C---:B------:R-:W-:Y:S02]  /*10a20*/  FMUL.FTZ R47, R0.reuse, R187 ;  /* 0x000000bb002f7220 */ /* 0x040fe40000410000 */
[C---:B------:R-:W-:Y:S02]  /*10a30*/  FMUL.FTZ R66, R0.reuse, R66 ;  /* 0x0000004200427220 */ /* 0x040fe40000410000 */
[----:B------:R-:W-:Y:S01]  /*10a40*/  FMUL.FTZ R67, R0, R67 ;  /* 0x0000004300437220 */ /* 0x000fe20000410000 */
[C---:B------:R-:W-:Y:S04]  /*10a50*/  HMMA.16816.F32 R28, R148.reuse, R40, R28 ;  /* 0x00000028941c723c */ /* 0x040fe8000000181c */
[--C-:B---3--:R-:W-:Y:S02]  /*10a60*/  FFMA.FTZ R136, R204, c[0x0][0x2d0], -R147.reuse ;  /* 0x0000b400cc887a23 */ /* 0x108fe40000010893 */
[C---:B------:R-:W-:Y:S01]  /*10a70*/  FMUL.FTZ R34, R0.reuse, R174 ;  /* 0x000000ae00227220 */ /* 0x040fe20000410000 */
[----:B------:R-:W-:Y:S01]  /*10a80*/  MOV R174, R46 ;  /* 0x0000002e00ae7202 */ /* 0x000fe20000000f00 */
[----:B------:R3:W4:Y:S01]  /*10a90*/  MUFU.EX2 R170, R136 ;  /* 0x0000008800aa7308 */ /* 0x0007220000000800 */
[C---:B------:R-:W-:Y:S03]  /*10aa0*/  FMUL.FTZ R40, R7.reuse, R180 ;  /* 0x000000b407287220 */ /* 0x040fe60000410000 */
[C---:B------:R-:W-:Y:S01]  /*10ab0*/  FMUL.FTZ R35, R0.reuse, R175 ;  /* 0x000000af00237220 */ /* 0x040fe20000410000 */
[----:B------:R-:W-:Y:S01]  /*10ac0*/  MOV R175, R48 ;  /* 0x0000003000af7202 */ /* 0x000fe20000000f00 */
[----:B------:R-:W-:Y:S02]  /*10ad0*/  FMUL.FTZ R46, R0, R186 ;  /* 0x000000ba002e7220 */ /* 0x000fe40000410000 */
[----:B------:R-:W5:Y:S01]  /*10ae0*/  LDL.LU R186, [R1+0x94] ;  /* 0x0000940001ba7983 */ /* 0x000f620000300800 */
[C---:B------:R-:W-:Y:S02]  /*10af0*/  FMUL.FTZ R41, R7.reuse, R181 ;  /* 0x000000b507297220 */ /* 0x040fe40000410000 */
[-C--:B------:R-:W-:Y:S03]  /*10b00*/  HMMA.16816.F32 R32, R148, R42.reuse, R32 ;  /* 0x0000002a9420723c */ /* 0x080fe60000001820 */
[----:B------:R-:W-:Y:S02]  /*10b10*/  FMUL.FTZ R48, R2, R188 ;  /* 0x000000bc02307220 */ /* 0x000fe40000410000 */
[C---:B------:R-:W-:Y:S02]  /*10b20*/  FMUL.FTZ R78, R0.reuse, R78 ;  /* 0x0000004e004e7220 */ /* 0x040fe40000410000 */
[C---:B------:R-:W-:Y:S01]  /*10b30*/  FMUL.FTZ R79, R0.reuse, R79 ;  /* 0x0000004f004f7220 */ /* 0x040fe20000410000 */
[C---:B------:R-:W-:Y:S04]  /*10b40*/  HMMA.16816.F32 R36, R196.reuse, R42, R36 ;  /* 0x0000002ac424723c */ /* 0x040fe80000001824 */
[----:B------:R-:W-:Y:S02]  /*10b50*/  FMUL.FTZ R82, R0, R82 ;  /* 0x0000005200527220 */ /* 0x000fe40000410000 */
[--C-:B---3--:R-:W-:Y:S02]  /*10b60*/  FFMA.FTZ R136, R202, c[0x0][0x2d0], -R200.reuse ;  /* 0x0000b400ca887a23 */ /* 0x108fe400000108c8 */
[C---:B------:R-:W-:Y:S02]  /*10b70*/  FMUL.FTZ R42, R6.reuse, R182 ;  /* 0x000000b6062a7220 */ /* 0x040fe40000410000 */
[----:B------:R3:W-:Y:S02]  /*10b80*/  MUFU.EX2 R168, R136 ;  /* 0x0000008800a87308 */ /* 0x0007e40000000800 */
[----:B------:R-:W-:Y:S02]  /*10b90*/  FMUL.FTZ R43, R6, R183 ;  /* 0x000000b7062b7220 */ /* 0x000fe40000410000 */
[C---:B------:R-:W-:Y:S02]  /*10ba0*/  FMUL.FTZ R83, R0.reuse, R83 ;  /* 0x0000005300537220 */ /* 0x040fe40000410000 */
[C---:B------:R-:W-:Y:S02]  /*10bb0*/  FMUL.FTZ R94, R0.reuse, R94 ;  /* 0x0000005e005e7220 */ /* 0x040fe40000410000 */
[----:B------:R-:W-:Y:S01]  /*10bc0*/  FMUL.FTZ R95, R0, R95 ;  /* 0x0000005f005f7220 */ /* 0x000fe20000410000 */
[-C--:B-1----:R-:W-:Y:S03]  /*10bd0*/  HMMA.16816.F32 R40, R196, R152.reuse, R40 ;  /* 0x00000098c428723c */ /* 0x082fe60000001828 */
[----:B------:R-:W-:Y:S02]  /*10be0*/  FMUL.FTZ R97, R2, R97 ;  /* 0x0000006102617220 */ /* 0x000fe40000410000 */
[C---:B------:R-:W-:Y:S02]  /*10bf0*/  FMUL.FTZ R98, R0.reuse, R98 ;  /* 0x0000006200627220 */ /* 0x040fe40000410000 */
[----:B------:R-:W-:Y:S01]  /*10c00*/  FMUL.FTZ R99, R0, R99 ;  /* 0x0000006300637220 */ /* 0x000fe20000410000 */
[C---:B------:R-:W-:Y:S04]  /*10c10*/  HMMA.16816.F32 R44, R148.reuse, R152, R44 ;  /* 0x00000098942c723c */ /* 0x040fe8000000182c */
[C---:B------:R-:W-:Y:S02]  /*10c20*/  FMUL.FTZ R100, R7.reuse, R100 ;  /* 0x0000006407647220 */ /* 0x040fe40000410000 */
[----:B------:R-:W-:Y:S02]  /*10c30*/  FMUL.FTZ R101, R7, R101 ;  /* 0x0000006507657220 */ /* 0x000fe40000410000 */
[-C--:B------:R-:W-:Y:S04]  /*10c40*/  HMMA.16816.F32 R48, R148, R154.reuse, R48 ;  /* 0x0000009a9430723c */ /* 0x080fe80000001830 */
[--C-:B---3--:R-:W-:Y:S02]  /*10c50*/  FFMA.FTZ R136, R205, c[0x0][0x2d0], -R200.reuse ;  /* 0x0000b400cd887a23 */ /* 0x108fe400000108c8 */
[C---:B------:R-:W-:Y:S02]  /*10c60*/  FMUL.FTZ R102, R6.reuse, R102 ;  /* 0x0000006606667220 */ /* 0x040fe40000410000 */
[C---:B------:R-:W-:Y:S01]  /*10c70*/  HMMA.16816.F32 R52, R196.reuse, R154, R52 ;  /* 0x0000009ac434723c */ /* 0x040fe20000001834 */
[----:B------:R1:W3:Y:S01]  /*10c80*/  MUFU.EX2 R171, R136 ;  /* 0x0000008800ab7308 */ /* 0x0002e20000000800 */
[----:B------:R-:W3:Y:S02]  /*10c90*/  LDSM.16.MT88.4 R152, [R217+0x3880] ;  /* 0x00388000d998783b */ /* 0x000ee40000004200 */
[C---:B------:R-:W-:Y:S02]  /*10ca0*/  FMUL.FTZ R103, R6.reuse, R103 ;  /* 0x0000006706677220 */ /* 0x040fe40000410000 */
[C---:B------:R-:W-:Y:S02]  /*10cb0*/  FMUL.FTZ R104, R7.reuse, R104 ;  /* 0x0000006807687220 */ /* 0x040fe40000410000 */
[-C--:B--2---:R-:W-:Y:S04]  /*10cc0*/  HMMA.16816.F32 R56, R196, R156.reuse, R56 ;  /* 0x0000009cc438723c */ /* 0x084fe80000001838 */
        /* <DEDUP_REMOVED lines=10> */
[----:B------:R-:W2:Y:S02]  /*10d70*/  LDSM.16.MT88.4 R156, [R218+0x3880] ;  /* 0x00388000da9c783b */ /* 0x000ea40000004200 */
[C---:B------:R-:W-:Y:S02]  /*10d80*/  FMUL.FTZ R110, R0.reuse, R110 ;  /* 0x0000006e006e7220 */ /* 0x040fe40000410000 */
[----:B------:R-:W-:Y:S02]  /*10d90*/  FMUL.FTZ R111, R0, R111 ;  /* 0x0000006f006f7220 */ /* 0x000fe40000410000 */
[C---:B------:R-:W-:Y:S01]  /*10da0*/  FMUL.FTZ R112, R2.reuse, R112 ;  /* 0x0000007002707220 */ /* 0x040fe20000410000 */
[-C--:B---3--:R-:W-:Y:S03]  /*10db0*/  HMMA.16816.F32 R72, R196, R152.reuse, R72 ;  /* 0x00000098c448723c */ /* 0x088fe60000001848 */
[----:B------:R-:W-:Y:S02]  /*10dc0*/  FMUL.FTZ R113, R2, R113 ;  /* 0x0000007102717220 */ /* 0x000fe40000410000 */
[C---:B------:R-:W-:Y:S02]  /*10dd0*/  FMUL.FTZ R114, R0.reuse, R114 ;  /* 0x0000007200727220 */ /* 0x040fe40000410000 */
[----:B------:R-:W-:Y:S01]  /*10de0*/  FMUL.FTZ R115, R0, R115 ;  /* 0x0000007300737220 */ /* 0x000fe20000410000 */
[C---:B------:R-:W-:Y:S04]  /*10df0*/  HMMA.16816.F32 R76, R148.reuse, R152, R76 ;  /* 0x00000098944c723c */ /* 0x040fe8000000184c */
[C---:B------:R-:W-:Y:S02]  /*10e00*/  FMUL.FTZ R116, R7.reuse, R116 ;  /* 0x0000007407747220 */ /* 0x040fe40000410000 */
[C---:B------:R-:W-:Y:S02]  /*10e10*/  FMUL.FTZ R117, R7.reuse, R117 ;  /* 0x0000007507757220 */ /* 0x040fe40000410000 */
[-C--:B------:R-:W-:Y:S04]  /*10e20*/  HMMA.16816.F32 R80, R148, R154.reuse, R80 ;  /* 0x0000009a9450723c */ /* 0x080fe80000001850 */
[----:B-1----:R-:W-:Y:S02]  /*10e30*/  FFMA.FTZ R136, R210, c[0x0][0x2d0], -R147 ;  /* 0x0000b400d2887a23 */ /* 0x002fe40000010893 */
[C---:B------:R-:W-:Y:S02]  /*10e40*/  FMUL.FTZ R118, R6.reuse, R118 ;  /* 0x0000007606767220 */ /* 0x040fe40000410000 */
[C---:B------:R-:W-:Y:S01]  /*10e50*/  HMMA.16816.F32 R84, R196.reuse, R154, R84 ;  /* 0x0000009ac454723c */ /* 0x040fe20000001854 */
[----:B------:R1:W-:Y:S01]  /*10e60*/  MUFU.EX2 R182, R136 ;  /* 0x0000008800b67308 */ /* 0x0003e20000000800 */
[----:B------:R-:W3:Y:S02]  /*10e70*/  LDSM.16.MT88.4 R152, [R220+0x3880] ;  /* 0x00388000dc98783b */ /* 0x000ee40000004200 */
[C---:B------:R-:W-:Y:S02]  /*10e80*/  FMUL.FTZ R119, R6.reuse, R119 ;  /* 0x0000007706777220 */ /* 0x040fe40000410000 */
[C---:B------:R-:W-:Y:S02]  /*10e90*/  FMUL.FTZ R132, R7.reuse, R132 ;  /* 0x0000008407847220 */ /* 0x040fe40000410000 */
[-C--:B--2---:R-:W-:Y:S04]  /*10ea0*/  HMMA.16816.F32 R88, R196, R156.reuse, R88 ;  /* 0x0000009cc458723c */ /* 0x084fe80000001858 */
[C---:B------:R-:W-:Y:S02]  /*10eb0*/  FMUL.FTZ R133, R7.reuse, R133 ;  /* 0x0000008507857220 */ /* 0x040fe40000410000 */
        /* <DEDUP_REMOVED lines=25> */
[----:B------:R-:W3:Y:S02]  /*11050*/  LDSM.16.MT88.4 R152, [R217+0x2880] ;  /* 0x00288000d998783b */ /* 0x000ee40000004200 */
[----:B------:R-:W-:Y:S04]  /*11060*/  FMUL.FTZ R131, R0, R131 ;  /* 0x0000008300837220 */ /* 0x000fe80000410000 */
[-C--:B--2---:R-:W-:Y:S08]  /*11070*/  HMMA.16816.F32 R120, R196, R156.reuse, R120 ;  /* 0x0000009cc478723c */ /* 0x084ff00000001878 */
[C---:B------:R-:W-:Y:S08]  /*11080*/  HMMA.16816.F32 R124, R148.reuse, R156, R124 ;  /* 0x0000009c947c723c */ /* 0x040ff0000000187c */
[-C--:B------:R-:W-:Y:S04]  /*11090*/  HMMA.16816.F32 R128, R148, R158.reuse, R128 ;  /* 0x0000009e9480723c */ /* 0x080fe80000001880 */
[--C-:B-1----:R-:W-:Y:S03]  /*110a0*/  FFMA.FTZ R136, R207, c[0x0][0x2d0], -R201.reuse ;  /* 0x0000b400cf887a23 */ /* 0x102fe600000108c9 */
[----:B----4-:R-:W-:Y:S01]  /*110b0*/  F2FP.PACK_AB R148, R170, R167 ;  /* 0x000000a7aa94723e */ /* 0x010fe200000000ff */
[----:B------:R-:W-:Y:S01]  /*110c0*/  HMMA.16816.F32 R132, R196, R158, R132 ;  /* 0x0000009ec484723c */ /* 0x000fe20000001884 */
[----:B------:R1:W-:Y:S03]  /*110d0*/  MUFU.EX2 R246, R136 ;  /* 0x0000008800f67308 */ /* 0x0003e60000000800 */
[----:B------:R-:W-:Y:S01]  /*110e0*/  F2FP.PACK_AB R149, R171, R168 ;  /* 0x000000a8ab95723e */ /* 0x000fe200000000ff */
[--C-:B-1----:R-:W-:Y:S06]  /*110f0*/  FFMA.FTZ R136, R206, c[0x0][0x2d0], -R201.reuse ;  /* 0x0000b400ce887a23 */ /* 0x102fec00000108c9 */
[----:B------:R1:W2:Y:S02]  /*11100*/  MUFU.EX2 R245, R136 ;  /* 0x0000008800f57308 */ /* 0x0002a40000000800 */
[--C-:B-1----:R-:W-:Y:S01]  /*11110*/  FFMA.FTZ R136, R212, c[0x0][0x2d0], -R201.reuse ;  /* 0x0000b400d4887a23 */ /* 0x102fe200000108c9 */
[----:B--2---:R-:W-:Y:S07]  /*11120*/  F2FP.PACK_AB R156, R245, R246 ;  /* 0x000000f6f59c723e */ /* 0x004fee00000000ff */
[----:B------:R1:W-:Y:S02]  /*11130*/  MUFU.EX2 R244, R136 ;  /* 0x0000008800f47308 */ /* 0x0003e40000000800 */
[----:B-1----:R-:W-:Y:S08]  /*11140*/  FFMA.FTZ R136, R213, c[0x0][0x2d0], -R201 ;  /* 0x0000b400d5887a23 */ /* 0x002ff000000108c9 */
[----:B------:R1:W2:Y:S02]  /*11150*/  MUFU.EX2 R243, R136 ;  /* 0x0000008800f37308 */ /* 0x0002a40000000800 */
[--C-:B-1----:R-:W-:Y:S01]  /*11160*/  FFMA.FTZ R136, R238, c[0x0][0x2d0], -R4.reuse ;  /* 0x0000b400ee887a23 */ /* 0x102fe20000010804 */
[----:B------:R-:W-:Y:S02]  /*11170*/  MOV R238, R182 ;  /* 0x000000b600ee7202 */ /* 0x000fe40000000f00 */
[----:B------:R-:W-:Y:S05]  /*11180*/  MOV R182, R160 ;  /* 0x000000a000b67202 */ /* 0x000fea0000000f00 */
[----:B------:R1:W-:Y:S01]  /*11190*/  MUFU.EX2 R205, R136 ;  /* 0x0000008800cd7308 */ /* 0x0003e20000000800 */
[----:B--2---:R-:W-:Y:S01]  /*111a0*/  F2FP.PACK_AB R158, R243, R244 ;  /* 0x000000f4f39e723e */ /* 0x004fe200000000ff */
[--C-:B-1----:R-:W-:Y:S01]  /*111b0*/  FFMA.FTZ R136, R237, c[0x0][0x2d0], -R4.reuse ;  /* 0x0000b400ed887a23 */ /* 0x102fe20000010804 */
[----:B------:R-:W-:Y:S02]  /*111c0*/  MOV R237, R181 ;  /* 0x000000b500ed7202 */ /* 0x000fe40000000f00 */
[----:B------:R-:W-:Y:S05]  /*111d0*/  MOV R181, R162 ;  /* 0x000000a200b57202 */ /* 0x000fea0000000f00 */
[----:B------:R1:W2:Y:S01]  /*111e0*/  MUFU.EX2 R204, R136 ;  /* 0x0000008800cc7308 */ /* 0x0002a20000000800 */
[----:B------:R-:W-:Y:S02]  /*111f0*/  F2FP.PACK_AB R151, R247, R237 ;  /* 0x000000edf797723e */ /* 0x000fe400000000ff */
[----:B------:R-:W-:Y:S02]  /*11200*/  MOV R184, R181 ;  /* 0x000000b500b87202 */ /* 0x000fe40000000f00 */
[----:B------:R-:W-:Y:S02]  /*11210*/  MOV R181, R178 ;  /* 0x000000b200b57202 */ /* 0x000fe40000000f00 */
[----:B------:R-:W-:Y:S01]  /*11220*/  MOV R178, R140 ;  /* 0x0000008c00b27202 */ /* 0x000fe20000000f00 */
[--C-:B-1----:R-:W-:Y:S01]  /*11230*/  FFMA.FTZ R136, R214, c[0x0][0x2d0], -R4.reuse ;  /* 0x0000b400d6887a23 */ /* 0x102fe20000010804 */
[----:B--2---:R-:W-:Y:S03]  /*11240*/  F2FP.PACK_AB R157, R204, R205 ;  /* 0x000000cdcc9d723e */ /* 0x004fe600000000ff */
[----:B------:R1:W-:Y:S02]  /*11250*/  MUFU.EX2 R203, R136 ;  /* 0x0000008800cb7308 */ /* 0x0003e40000000800 */
[----:B-1----:R-:W-:Y:S01]  /*11260*/  FFMA.FTZ R136, R215, c[0x0][0x2d0], -R4 ;  /* 0x0000b400d7887a23 */ /* 0x002fe20000010804 */
[----:B------:R-:W-:Y:S02]  /*11270*/  MOV R215, R180 ;  /* 0x000000b400d77202 */ /* 0x000fe40000000f00 */
[----:B------:R-:W-:Y:S05]  /*11280*/  MOV R180, R176 ;  /* 0x000000b000b47202 */ /* 0x000fea0000000f00 */
[----:B------:R1:W2:Y:S01]  /*11290*/  MUFU.EX2 R202, R136 ;  /* 0x0000008800ca7308 */ /* 0x0002a20000000800 */
[----:B------:R-:W-:Y:S02]  /*112a0*/  MOV R176, R161 ;  /* 0x000000a100b07202 */ /* 0x000fe40000000f00 */
[----:B------:R-:W4:Y:S01]  /*112b0*/  LDSM.16.MT88.4 R160, [R218+0x2880] ;  /* 0x00288000daa0783b */ /* 0x000f220000004200 */
[----:B------:R-:W-:Y:S02]  /*112c0*/  F2FP.PACK_AB R150, R238, R215 ;  /* 0x000000d7ee96723e */ /* 0x000fe400000000ff */
[----:B------:R-:W-:Y:S02]  /*112d0*/  MOV R183, R180 ;  /* 0x000000b400b77202 */ /* 0x000fe40000000f00 */
[----:B------:R-:W-:Y:S02]  /*112e0*/  MOV R180, R175 ;  /* 0x000000af00b47202 */ /* 0x000fe40000000f00 */
[----:B------:R-:W-:Y:S01]  /*112f0*/  MOV R175, R142 ;  /* 0x0000008e00af7202 */ /* 0x000fe20000000f00 */
[-C--:B---3--:R-:W-:Y:S05]  /*11300*/  HMMA.16816.F32 R8, R148, R152.reuse, R8 ;  /* 0x000000989408723c */ /* 0x088fea0000001808 */
[--C-:B-1----:R-:W-:Y:S01]  /*11310*/  FFMA.FTZ R136, R250, c[0x0][0x2d0], -R147.reuse ;  /* 0x0000b400fa887a23 */ /* 0x102fe20000010893 */
[----:B--2---:R-:W-:Y:S02]  /*11320*/  F2FP.PACK_AB R159, R202, R203 ;  /* 0x000000cbca9f723e */ /* 0x004fe400000000ff */
[----:B------:R-:W-:Y:S01]  /*11330*/  MOV R250, R171 ;  /* 0x000000ab00fa7202 */ /* 0x000fe20000000f00 */
[----:B------:R1:W-:Y:S04]  /*11340*/  MUFU.EX2 R214, R136 ;  /* 0x0000008800d67308 */ /* 0x0003e80000000800 */
[C---:B------:R-:W-:Y:S08]  /*11350*/  HMMA.16816.F32 R12, R156.reuse, R152, R12 ;  /* 0x000000989c0c723c */ /* 0x040ff0000000180c */
[-C--:B------:R-:W-:Y:S08]  /*11360*/  HMMA.16816.F32 R16, R156, R154.reuse, R16 ;  /* 0x0000009a9c10723c */ /* 0x080ff00000001810 */
[C---:B------:R-:W-:Y:S01]  /*11370*/  HMMA.16816.F32 R20, R148.reuse, R154, R20 ;  /* 0x0000009a9414723c */ /* 0x040fe20000001814 */
[----:B------:R-:W2:Y:S03]  /*11380*/  LDSM.16.MT88.4 R152, [R220+0x2880] ;  /* 0x00288000dc98783b */ /* 0x000ea60000004200 */
[--C-:B-1----:R-:W-:Y:S01]  /*11390*/  FFMA.FTZ R136, R252, c[0x0][0x2d0], -R147.reuse ;  /* 0x0000b400fc887a23 */ /* 0x102fe20000010893 */
[----:B------:R-:W-:Y:S03]  /*113a0*/  MOV R252, R170 ;  /* 0x000000aa00fc7202 */ /* 0x000fe60000000f00 */
[-C--:B----4-:R-:W-:Y:S01]  /*113b0*/  HMMA.16816.F32 R24, R148, R160.reuse, R24 ;  /* 0x000000a09418723c */ /* 0x090fe20000001818 */
[----:B------:R1:W3:Y:S07]  /*113c0*/  MUFU.EX2 R213, R136 ;  /* 0x0000008800d57308 */ /* 0x0002ee0000000800 */
[C---:B------:R-:W-:Y:S08]  /*113d0*/  HMMA.16816.F32 R28, R156.reuse, R160, R28 ;  /* 0x000000a09c1c723c */ /* 0x040ff0000000181c */
[-C--:B------:R-:W-:Y:S08]  /*113e0*/  HMMA.16816.F32 R32, R156, R162.reuse, R32 ;  /* 0x000000a29c20723c */ /* 0x080ff00000001820 */
[C---:B------:R-:W-:Y:S01]  /*113f0*/  HMMA.16816.F32 R36, R148.reuse, R162, R36 ;  /* 0x000000a29424723c */ /* 0x040fe20000001824 */
[----:B------:R-:W4:Y:S03]  /*11400*/  LDSM.16.MT88.4 R160, [R219+0x2880] ;  /* 0x00288000dba0783b */ /* 0x000f260000004200 */
[--C-:B-1----:R-:W-:Y:S01]  /*11410*/  FFMA.FTZ R136, R248, c[0x0][0x2d0], -R200.reuse ;  /* 0x0000b400f8887a23 */ /* 0x102fe200000108c8 */
[----:B------:R-:W-:Y:S03]  /*11420*/  MOV R248, R169 ;  /* 0x000000a900f87202 */ /* 0x000fe60000000f00 */
[----:B------:R1:W-:Y:S01]  /*11430*/  MUFU.EX2 R212, R136 ;  /* 0x0000008800d47308 */ /* 0x0003e20000000800 */
[-C--:B--2---:R-:W-:Y:S08]  /*11440*/  HMMA.16816.F32 R40, R148, R152.reuse, R40 ;  /* 0x000000989428723c */ /* 0x084ff00000001828 */
[C---:B------:R-:W-:Y:S08]  /*11450*/  HMMA.16816.F32 R44, R156.reuse, R152, R44 ;  /* 0x000000989c2c723c */ /* 0x040ff0000000182c */
[-C--:B------:R-:W-:Y:S04]  /*11460*/  HMMA.16816.F32 R48, R156, R154.reuse, R48 ;  /* 0x0000009a9c30723c */ /* 0x080fe80000001830 */
[--C-:B-1----:R-:W-:Y:S04]  /*11470*/  FFMA.FTZ R136, R249, c[0x0][0x2d0], -R200.reuse ;  /* 0x0000b400f9887a23 */ /* 0x102fe800000108c8 */
[C---:B------:R-:W-:Y:S01]  /*11480*/  HMMA.16816.F32 R52, R148.reuse, R154, R52 ;  /* 0x0000009a9434723c */ /* 0x040fe20000001834 */
[----:B------:R-:W1:Y:S01]  /*11490*/  LDSM.16.MT88.4 R152, [R217+0x4080] ;  /* 0x00408000d998783b */ /* 0x000e620000004200 */
[----:B------:R2:W1:Y:S02]  /*114a0*/  MUFU.EX2 R211, R136 ;  /* 0x0000008800d37308 */ /* 0x0004640000000800 */
[----:B------:R-:W-:Y:S04]  /*114b0*/  MOV R249, R168 ;  /* 0x000000a800f97202 */ /* 0x000fe80000000f00 */
[-C--:B----4-:R-:W-:Y:S08]  /*114c0*/  HMMA.16816.F32 R56, R148, R160.reuse, R56 ;  /* 0x000000a09438723c */ /* 0x090ff00000001838 */
[C---:B------:R-:W-:Y:S08]  /*114d0*/  HMMA.16816.F32 R60, R156.reuse, R160, R60 ;  /* 0x000000a09c3c723c */ /* 0x040ff0000000183c */
[-C--:B------:R-:W-:Y:S04]  /*114e0*/  HMMA.16816.F32 R64, R156, R162.reuse, R64 ;  /* 0x000000a29c40723c */ /* 0x080fe80000001840 */
[--C-:B--2---:R-:W-:Y:S01]  /*114f0*/  FFMA.FTZ R136, R182, c[0x0][0x2d0], -R147.reuse ;  /* 0x0000b400b6887a23 */ /* 0x104fe20000010893 */
[----:B------:R-:W-:Y:S01]  /*11500*/  MOV R182, R179 ;  /* 0x000000b300b67202 */ /* 0x000fe20000000f00 */
[----:B------:R-:W-:Y:S01]  /*11510*/  FFMA.FTZ R147, R143, c[0x0][0x2d0], -R147 ;  /* 0x0000b4008f937a23 */ /* 0x000fe20000010893 */
[----:B------:R-:W-:Y:S01]  /*11520*/  MOV R179, R174 ;  /* 0x000000ae00b37202 */ /* 0x000fe20000000f00 */
[C---:B------:R-:W-:Y:S01]  /*11530*/  HMMA.16816.F32 R68, R148.reuse, R162, R68 ;  /* 0x000000a29444723c */ /* 0x040fe20000001844 */
[----:B------:R2:W-:Y:S01]  /*11540*/  MUFU.EX2 R210, R136 ;  /* 0x0000008800d27308 */ /* 0x0005e20000000800 */
[----:B------:R-:W4:Y:S02]  /*11550*/  LDSM.16.MT88.4 R160, [R218+0x4080] ;  /* 0x00408000daa0783b */ /* 0x000f240000004200 */
[----:B------:R-:W-:Y:S02]  /*11560*/  MOV R174, R141 ;  /* 0x0000008d00ae7202 */ /* 0x000fe40000000f00 */
[----:B------:R-:W-:Y:S02]  /*11570*/  MOV R187, R179 ;  /* 0x000000b300bb7202 */ /* 0x000fe40000000f00 */
[-C--:B-1----:R-:W-:Y:S02]  /*11580*/  HMMA.16816.F32 R72, R148, R152.reuse, R72 ;  /* 0x000000989448723c */ /* 0x082fe40000001848 */
[----:B------:R-:W1:Y:S01]  /*11590*/  LDSM.16.MT88.4 R140, [R220+0x4080] ;  /* 0x00408000dc8c783b */ /* 0x000e620000004200 */
[----:B------:R3:W1:Y:S01]  /*115a0*/  MUFU.EX2 R209, R147 ;  /* 0x0000009300d17308 */ /* 0x0006620000000800 */
[----:B-----5:R-:W-:Y:S04]  /*115b0*/  FFMA.FTZ R7, R7, R186, R187 ;  /* 0x000000ba07077223 */ /* 0x020fe800000100bb */
[C---:B------:R-:W-:Y:S08]  /*115c0*/  HMMA.16816.F32 R76, R156.reuse, R152, R76 ;  /* 0x000000989c4c723c */ /* 0x040ff0000000184c */
[-C--:B------:R-:W-:Y:S04]  /*115d0*/  HMMA.16816.F32 R80, R156, R154.reuse, R80 ;  /* 0x0000009a9c50723c */ /* 0x080fe80000001850 */
[--C-:B--2---:R-:W-:Y:S01]  /*115e0*/  FFMA.FTZ R136, R185, c[0x0][0x2d0], -R200.reuse ;  /* 0x0000b400b9887a23 */ /* 0x104fe200000108c8 */
[----:B------:R-:W-:Y:S01]  /*115f0*/  MOV R185, R180 ;  /* 0x000000b400b97202 */ /* 0x000fe20000000f00 */
[----:B------:R-:W-:Y:S01]  /*11600*/  FFMA.FTZ R200, R144, c[0x0][0x2d0], -R200 ;  /* 0x0000b40090c87a23 */ /* 0x000fe200000108c8 */
[----:B------:R-:W-:Y:S01]  /*11610*/  MOV R180, R178 ;  /* 0x000000b200b47202 */ /* 0x000fe20000000f00 */
[C---:B------:R-:W-:Y:S01]  /*11620*/  HMMA.16816.F32 R84, R148.reuse, R154, R84 ;  /* 0x0000009a9454723c */ /* 0x040fe20000001854 */
[----:B------:R-:W2:Y:S01]  /*11630*/  LDL.LU R144, [R1+0x9c] ;  /* 0x00009c0001907983 */ /* 0x000ea20000300800 */
[----:B------:R5:W-:Y:S03]  /*11640*/  MUFU.EX2 R207, R136 ;  /* 0x0000008800cf7308 */ /* 0x000be60000000800 */
[----:B---3--:R-:W3:Y:S03]  /*11650*/  LDL.LU R147, [R1+0x98] ;  /* 0x0000980001937983 */ /* 0x008ee60000300800 */
[-C--:B----4-:R-:W-:Y:S01]  /*11660*/  HMMA.16816.F32 R88, R148, R160.reuse, R88 ;  /* 0x000000a09458723c */ /* 0x090fe20000001858 */
[----:B------:R-:W4:Y:S03]  /*11670*/  LDSM.16.MT88.4 R152, [R219+0x4080] ;  /* 0x00408000db98783b */ /* 0x000f260000004200 */
[----:B------:R-:W1:Y:S04]  /*11680*/  MUFU.EX2 R208, R200 ;  /* 0x000000c800d07308 */ /* 0x000e680000000800 */
[C---:B------:R-:W-:Y:S08]  /*11690*/  HMMA.16816.F32 R92, R156.reuse, R160, R92 ;  /* 0x000000a09c5c723c */ /* 0x040ff0000000185c */
[-C--:B------:R-:W-:Y:S04]  /*116a0*/  HMMA.16816.F32 R96, R156, R162.reuse, R96 ;  /* 0x000000a29c60723c */ /* 0x080fe80000001860 */
[--C-:B-----5:R-:W-:Y:S01]  /*116b0*/  FFMA.FTZ R136, R251, c[0x0][0x2d0], -R201.reuse ;  /* 0x0000b400fb887a23 */ /* 0x120fe200000108c9 */
[----:B------:R-:W-:Y:S03]  /*116c0*/  MOV R251, R167 ;  /* 0x000000a700fb7202 */ /* 0x000fe60000000f00 */
[C---:B------:R-:W-:Y:S01]  /*116d0*/  HMMA.16816.F32 R100, R148.reuse, R162, R100 ;  /* 0x000000a29464723c */ /* 0x040fe20000001864 */
[----:B------:R5:W-:Y:S01]  /*116e0*/  MUFU.EX2 R206, R136 ;  /* 0x0000008800ce7308 */ /* 0x000be20000000800 */
[----:B------:R-:W4:Y:S06]  /*116f0*/  LDSM.16.MT88.4 R160, [R217+0x3080] ;  /* 0x00308000d9a0783b */ /* 0x000f2c0000004200 */
[-C--:B-1----:R-:W-:Y:S08]  /*11700*/  HMMA.16816.F32 R104, R148, R140.reuse, R104 ;  /* 0x0000008c9468723c */ /* 0x082ff00000001868 */
[C---:B------:R-:W-:Y:S07]  /*11710*/  HMMA.16816.F32 R108, R156.reuse, R140, R108 ;  /* 0x0000008c9c6c723c */ /* 0x040fee000000186c */
[----:B------:R-:W-:Y:S01]  /*11720*/  F2FP.PACK_AB R140, R213, R214 ;  /* 0x000000d6d58c723e */ /* 0x000fe200000000ff */
[-C--:B------:R-:W-:Y:S04]  /*11730*/  HMMA.16816.F32 R112, R156, R142.reuse, R112 ;  /* 0x0000008e9c70723c */ /* 0x080fe80000001870 */
[--C-:B-----5:R-:W-:Y:S01]  /*11740*/  FFMA.FTZ R136, R184, c[0x0][0x2d0], -R201.reuse ;  /* 0x0000b400b8887a23 */ /* 0x120fe200000108c9 */
[----:B------:R-:W-:Y:S02]  /*11750*/  MOV R184, R181 ;  /* 0x000000b500b87202 */ /* 0x000fe40000000f00 */
[----:B------:R-:W-:Y:S01]  /*11760*/  MOV R181, R177 ;  /* 0x000000b100b57202 */ /* 0x000fe20000000f00 */
[C---:B------:R-:W-:Y:S01]  /*11770*/  HMMA.16816.F32 R116, R148.reuse, R142, R116 ;  /* 0x0000008e9474723c */ /* 0x040fe20000001874 */
[----:B------:R1:W-:Y:S03]  /*11780*/  MUFU.EX2 R200, R136 ;  /* 0x0000008800c87308 */ /* 0x0003e60000000800 */
[----:B------:R-:W-:Y:S03]  /*11790*/  F2FP.PACK_AB R141, R211, R212 ;  /* 0x000000d4d38d723e */ /* 0x000fe600000000ff */
[----:B------:R-:W-:Y:S01]  /*117a0*/  F2FP.PACK_AB R142, R209, R210 ;  /* 0x000000d2d18e723e */ /* 0x000fe200000000ff */
[-C--:B----4-:R-:W-:Y:S04]  /*117b0*/  HMMA.16816.F32 R120, R148, R152.reuse, R120 ;  /* 0x000000989478723c */ /* 0x090fe80000001878 */
[----:B------:R-:W-:Y:S04]  /*117c0*/  F2FP.PACK_AB R143, R208, R207 ;  /* 0x000000cfd08f723e */ /* 0x000fe800000000ff */
[C---:B------:R-:W-:Y:S08]  /*117d0*/  HMMA.16816.F32 R124, R156.reuse, R152, R124 ;  /* 0x000000989c7c723c */ /* 0x040ff0000000187c */
[-C--:B------:R-:W-:Y:S04]  /*117e0*/  HMMA.16816.F32 R128, R156, R154.reuse, R128 ;  /* 0x0000009a9c80723c */ /* 0x080fe80000001880 */
[--C-:B-1----:R-:W-:Y:S01]  /*117f0*/  FFMA.FTZ R136, R183, c[0x0][0x2d0], -R201.reuse ;  /* 0x0000b400b7887a23 */ /* 0x102fe200000108c9 */
[----:B------:R-:W-:Y:S01]  /*11800*/  MOV R183, R176 ;  /* 0x000000b000b77202 */ /* 0x000fe20000000f00 */
[----:B------:R-:W-:Y:S01]  /*11810*/  FFMA.FTZ R201, R145, c[0x0][0x2d0], -R201 ;  /* 0x0000b40091c97a23 */ /* 0x000fe200000108c9 */
[----:B------:R-:W1:Y:S01]  /*11820*/  LDSM.16.MT88.4 R176, [R218+0x3080] ;  /* 0x00308000dab0783b */ /* 0x000e620000004200 */
[----:B------:R-:W-:Y:S01]  /*11830*/  HMMA.16816.F32 R132, R148, R154, R132 ;  /* 0x0000009a9484723c */ /* 0x000fe20000001884 */
[----:B------:R4:W-:Y:S07]  /*11840*/  MUFU.EX2 R199, R136 ;  /* 0x0000008800c77308 */ /* 0x0009ee0000000800 */
[-C--:B------:R-:W-:Y:S01]  /*11850*/  HMMA.16816.F32 R148, R140, R160.reuse, R8 ;  /* 0x000000a08c94723c */ /* 0x080fe20000001808 */
[----:B------:R-:W5:Y:S02]  /*11860*/  LDSM.16.MT88.4 R8, [R219+0x3080] ;  /* 0x00308000db08783b */ /* 0x000f640000004200 */
[----:B------:R-:W-:Y:S02]  /*11870*/  MUFU.EX2 R201, R201 ;  /* 0x000000c900c97308 */ /* 0x000fe40000000800 */
[--C-:B----4-:R-:W-:Y:S01]  /*11880*/  FFMA.FTZ R136, R242, c[0x0][0x2d0], -R4.reuse ;  /* 0x0000b400f2887a23 */ /* 0x110fe20000010804 */
[----:B------:R-:W-:Y:S07]  /*11890*/  MOV R242, R166 ;  /* 0x000000a600f27202 */ /* 0x000fee0000000f00 */
[----:B------:R4:W-:Y:S02]  /*118a0*/  MUFU.EX2 R198, R136 ;  /* 0x0000008800c67308 */ /* 0x0009e40000000800 */
[--C-:B----4-:R-:W-:Y:S01]  /*118b0*/  FFMA.FTZ R136, R240, c[0x0][0x2d0], -R4.reuse ;  /* 0x0000b400f0887a23 */ /* 0x110fe20000010804 */
[----:B------:R-:W-:Y:S07]  /*118c0*/  MOV R240, R165 ;  /* 0x000000a500f07202 */ /* 0x000fee0000000f00 */
[----:B------:R4:W1:Y:S02]  /*118d0*/  MUFU.EX2 R197, R136 ;  /* 0x0000008800c57308 */ /* 0x0008640000000800 */
[--C-:B----4-:R-:W-:Y:S01]  /*118e0*/  FFMA.FTZ R136, R239, c[0x0][0x2d0], -R4.reuse ;  /* 0x0000b400ef887a23 */ /* 0x110fe20000010804 */
[----:B-1----:R-:W-:Y:S01]  /*118f0*/  F2FP.PACK_AB R145, R197, R198 ;  /* 0x000000c6c591723e */ /* 0x002fe200000000ff */
[----:B------:R-:W-:Y:S01]  /*11900*/  FFMA.FTZ R4, R146, c[0x0][0x2d0], -R4 ;  /* 0x0000b40092047a23 */ /* 0x000fe20000010804 */
[----:B------:R-:W-:Y:S05]  /*11910*/  F2FP.PACK_AB R146, R201, R199 ;  /* 0x000000c7c992723e */ /* 0x000fea00000000ff */
[----:B------:R-:W-:Y:S01]  /*11920*/  MUFU.EX2 R196, R136 ;  /* 0x0000008800c47308 */ /* 0x000fe20000000800 */
[----:B------:R-:W-:Y:S09]  /*11930*/  MOV R239, R164 ;  /* 0x000000a400ef7202 */ /* 0x000ff20000000f00 */
[----:B------:R1:W4:Y:S02]  /*11940*/  MUFU.EX2 R136, R4 ;  /* 0x0000000400887308 */ /* 0x0003240000000800 */
[----:B-1----:R-:W-:Y:S01]  /*11950*/  FADD.FTZ R4, R183, R7 ;  /* 0x00000007b7047221 */ /* 0x002fe20000010000 */
[----:B------:R-:W-:Y:S01]  /*11960*/  MOV R7, R173 ;  /* 0x000000ad00077202 */ /* 0x000fe20000000f00 */
[----:B--2---:R-:W-:Y:S01]  /*11970*/  FFMA.FTZ R2, R2, R144, R184 ;  /* 0x0000009002027223 */ /* 0x004fe200000100b8 */
[----:B------:R-:W-:Y:S01]  /*11980*/  F2FP.PACK_AB R144, R200, R206 ;  /* 0x000000cec890723e */ /* 0x000fe200000000ff */
[----:B---3--:R-:W-:Y:S01]  /*11990*/  FFMA.FTZ R6, R6, R147, R185 ;  /* 0x0000009306067223 */ /* 0x008fe200000100b9 */
[----:B----4-:R-:W-:Y:S03]  /*119a0*/  F2FP.PACK_AB R147, R136, R196 ;  /* 0x000000c48893723e */ /* 0x010fe600000000ff */
[----:B------:R-:W-:Y:S04]  /*119b0*/  FADD.FTZ R6, R182, R6 ;  /* 0x00000006b6067221 */ /* 0x000fe80000010000 */
[C---:B------:R-:W-:Y:S01]  /*119c0*/  HMMA.16816.F32 R152, R144.reuse, R160, R12 ;  /* 0x000000a09098723c */ /* 0x040fe2000000180c */
[----:B------:R-:W1:Y:S03]  /*119d0*/  LDSM.16.MT88.4 R12, [R217+0x4880] ;  /* 0x00488000d90c783b */ /* 0x000e660000004200 */
[----:B------:R-:W-:Y:S04]  /*119e0*/  FADD.FTZ R7, R7, R6 ;  /* 0x0000000607077221 */ /* 0x000fe80000010000 */
[-C--:B------:R-:W-:Y:S01]  /*119f0*/  HMMA.16816.F32 R156, R144, R162.reuse, R16 ;  /* 0x000000a2909c723c */ /* 0x080fe20000001810 */
[----:B------:R-:W2:Y:S07]  /*11a00*/  LDSM.16.MT88.4 R16, [R218+0x4880] ;  /* 0x00488000da10783b */ /* 0x000eae0000004200 */
[C---:B------:R-:W-:Y:S01]  /*11a10*/  HMMA.16816.F32 R160, R140.reuse, R162, R20 ;  /* 0x000000a28ca0723c */ /* 0x040fe20000001814 */
[----:B------:R-:W3:Y:S07]  /*11a20*/  LDSM.16.MT88.4 R20, [R220+0x4880] ;  /* 0x00488000dc14783b */ /* 0x000eee0000004200 */
[-C--:B------:R-:W-:Y:S01]  /*11a30*/  HMMA.16816.F32 R164, R140, R176.reuse, R24 ;  /* 0x000000b08ca4723c */ /* 0x080fe20000001818 */
[----:B------:R-:W2:Y:S07]  /*11a40*/  LDSM.16.MT88.4 R24, [R219+0x4880] ;  /* 0x00488000db18783b */ /* 0x000eae0000004200 */
[C---:B------:R-:W-:Y:S01]  /*11a50*/  HMMA.16816.F32 R168, R144.reuse, R176, R28 ;  /* 0x000000b090a8723c */ /* 0x040fe2000000181c */
[----:B------:R-:W4:Y:S06]  /*11a60*/  LDL.LU R28, [R1+0xa0] ;  /* 0x0000a000011c7983 */ /* 0x000f2c0000300800 */
[----:B------:R-:W-:Y:S02]  /*11a70*/  MOV R31, R175 ;  /* 0x000000af001f7202 */ /* 0x000fe40000000f00 */
[----:B------:R-:W-:Y:S03]  /*11a80*/  MOV R30, R174 ;  /* 0x000000ae001e7202 */ /* 0x000fe60000000f00 */
[----:B------:R-:W-:Y:S02]  /*11a90*/  MOV R29, R172 ;  /* 0x000000ac001d7202 */ /* 0x000fe40000000f00 */
[-C--:B------:R-:W-:Y:S07]  /*11aa0*/  HMMA.16816.F32 R172, R144, R178.reuse, R32 ;  /* 0x000000b290ac723c */ /* 0x080fee0000001820 */
[----:B------:R-:W-:Y:S01]  /*11ab0*/  MOV R34, R181 ;  /* 0x000000b500227202 */ /* 0x000fe20000000f00 */
[C---:B------:R-:W-:Y:S04]  /*11ac0*/  HMMA.16816.F32 R176, R140.reuse, R178, R36 ;  /* 0x000000b28cb0723c */ /* 0x040fe80000001824 */
[----:B------:R-:W-:Y:S01]  /*11ad0*/  MOV R35, R180 ;  /* 0x000000b400237202 */ /* 0x000fe20000000f00 */
[----:B------:R-:W-:Y:S03]  /*11ae0*/  FADD.FTZ R2, R34, R2 ;  /* 0x0000000222027221 */ /* 0x000fe60000010000 */
[-C--:B------:R-:W-:Y:S04]  /*11af0*/  HMMA.16816.F32 R180, R140, R192.reuse, R40 ;  /* 0x000000c08cb4723c */ /* 0x080fe80000001828 */
[----:B------:R-:W-:Y:S04]  /*11b00*/  FADD.FTZ R4, R35, R4 ;  /* 0x0000000423047221 */ /* 0x000fe80000010000 */
[C---:B------:R-:W-:Y:S08]  /*11b10*/  HMMA.16816.F32 R184, R144.reuse, R192, R44 ;  /* 0x000000c090b8723c */ /* 0x040ff0000000182c */
[-C--:B------:R-:W-:Y:S08]  /*11b20*/  HMMA.16816.F32 R188, R144, R194.reuse, R48 ;  /* 0x000000c290bc723c */ /* 0x080ff00000001830 */
[C---:B------:R-:W-:Y:S08]  /*11b30*/  HMMA.16816.F32 R192, R140.reuse, R194, R52 ;  /* 0x000000c28cc0723c */ /* 0x040ff00000001834 */
[-C--:B-----5:R-:W-:Y:S08]  /*11b40*/  HMMA.16816.F32 R56, R140, R8.reuse, R56 ;  /* 0x000000088c38723c */ /* 0x0a0ff00000001838 */
[C---:B------:R-:W-:Y:S01]  /*11b50*/  HMMA.16816.F32 R60, R144.reuse, R8, R60 ;  /* 0x00000008903c723c */ /* 0x040fe2000000183c */
[----:B------:R-:W5:Y:S06]  /*11b60*/  LDL R9, [R1+0xa8] ;  /* 0x0000a80001097983 */ /* 0x000f6c0000100800 */
[----:B------:R-:W-:Y:S01]  /*11b70*/  FADD.FTZ R8, R29, R2 ;  /* 0x000000021d087221 */ /* 0x000fe20000010000 */
[-C--:B------:R-:W-:Y:S04]  /*11b80*/  HMMA.16816.F32 R64, R144, R10.reuse, R64 ;  /* 0x0000000a9040723c */ /* 0x080fe80000001840 */
[----:B------:R-:W-:Y:S04]  /*11b90*/  FADD.FTZ R2, R31, R4 ;  /* 0x000000041f027221 */ /* 0x000fe80000010000 */
[C---:B------:R-:W-:Y:S08]  /*11ba0*/  HMMA.16816.F32 R68, R140.reuse, R10, R68 ;  /* 0x0000000a8c44723c */ /* 0x040ff00000001844 */
[-C--:B-1----:R-:W-:Y:S08]  /*11bb0*/  HMMA.16816.F32 R72, R140, R12.reuse, R72 ;  /* 0x0000000c8c48723c */ /* 0x082ff00000001848 */
        /* <DEDUP_REMOVED lines=14> */
[----:B------:R-:W-:Y:S07]  /*11ca0*/  HMMA.16816.F32 R132, R140, R26, R132 ;  /* 0x0000001a8c84723c */ /* 0x000fee0000001884 */
[----:B------:R-:W-:Y:S02]  /*11cb0*/  MOV R142, R138 ;  /* 0x0000008a008e7202 */ /* 0x000fe40000000f00 */
[----:B------:R-:W-:Y:S03]  /*11cc0*/  MOV R140, R139 ;  /* 0x0000008b008c7202 */ /* 0x000fe60000000f00 */
[----:B------:R-:W-:Y:S01]  /*11cd0*/  MOV R141, R137 ;  /* 0x00000089008d7202 */ /* 0x000fe20000000f00 */
[----:B----4-:R-:W-:Y:S02]  /*11ce0*/  FFMA.FTZ R6, R0, R28, R30 ;  /* 0x0000001c00067223 */ /* 0x010fe4000001001e */
        /* <DEDUP_REMOVED lines=36> */
[----:B-----5:R-:W-:Y:S01]  /*11f30*/  ISETP.GT.AND P0, PT, R235, R9, PT ;  /* 0x00000009eb00720c */ /* 0x020fe20003f04270 */
[----:B------:R-:W-:Y:S02]  /*11f40*/  FADD.FTZ R4, R201, R4 ;  /* 0x00000004c9047221 */ /* 0x000fe40000010000 */
[----:B------:R-:W-:Y:S01]  /*11f50*/  FADD.FTZ R2, R136, R2 ;  /* 0x0000000288027221 */ /* 0x000fe20000010000 */
[----:B------:R2:W-:Y:S01]  /*11f60*/  STL [R1+0x98], R6 ;  /* 0x0000980601007387 */ /* 0x0005e20000100800 */
[----:B------:R-:W-:Y:S03]  /*11f70*/  MOV R136, R3 ;  /* 0x0000000300887202 */ /* 0x000fe60000000f00 */
[----:B------:R2:W-:Y:S04]  /*11f80*/  STL [R1+0x9c], R4 ;  /* 0x00009c0401007387 */ /* 0x0005e80000100800 */
[----:B------:R2:W-:Y:S01]  /*11f90*/  STL [R1+0xa0], R2 ;  /* 0x0000a00201007387 */ /* 0x0005e20000100800 */
[----:B-1----:R-:W-:Y:S04]  /*11fa0*/  IADD3 R0, R235, -0x1, RZ ;  /* 0xffffffffeb007810 */ /* 0x002fe80007ffe0ff */
[----:B------:R-:W-:Y:S01]  /*11fb0*/  MOV R235, R0 ;  /* 0x0000000000eb7202 */ /* 0x000fe20000000f00 */
[----:B------:R-:W-:-:S05]  /*11fc0*/  @P0 BRA `(.L_x_1229) ;  /* 0xffffb4a000000947 */ /* 0x000fca000383ffff */
[----:B------:R-:W3:Y:S01]  /*11fd0*/  LDL.LU R238, [R1+0x70] ;  /* 0x0000700001ee7983 */ /* 0x000ee20000300800 */
[----:B------:R-:W-:Y:S01]  /*11fe0*/  IMAD.MOV.U32 R142, RZ, RZ, R138 ;  /* 0x000000ffff8e7224 */ /* 0x000fe200078e008a */
[----:B------:R-:W-:Y:S01]  /*11ff0*/  MOV R140, R139 ;  /* 0x0000008b008c7202 */ /* 0x000fe20000000f00 */
[----:B------:R-:W-:Y:S01]  /*12000*/  IMAD.MOV.U32 R136, RZ, RZ, R3 ;  /* 0x000000ffff887224 */ /* 0x000fe200078e0003 */
[----:B------:R-:W-:-:S02]  /*12010*/  MOV R141, R137 ;  /* 0x00000089008d7202 */ /* 0x000fc40000000f00 */
[----:B------:R-:W-:Y:S01]  /*12020*/  MOV R235, R0 ;  /* 0x0000000000eb7202 */ /* 0x000fe20000000f00 */
[----:B--23--:R-:W-:Y:S02]  /*12030*/  IMAD.SHL.U32 R4, R238, 0x80, RZ ;  /* 0x00000080ee047824 */ /* 0x00cfe400078e00ff */
.L_x_1212:
[----:B-1----:R-:W2:Y:S04]  /*12040*/  LDL R2, [R1+0x64] ;  /* 0x0000640001027983 */ /* 0x002ea80000100800 */
[----:B------:R-:W3:Y:S01]  /*12050*/  LDL R3, [R1+0x58] ;  /* 0x0000580001037983 */ /* 0x000ee20000100800 */
[----:B------:R-:W-:Y:S01]  /*12060*/  IMAD.MOV.U32 R0, RZ, RZ, c[0x0][0x2c4] ;  /* 0x0000b100ff007624 */ /* 0x000fe200078e00ff */
[----:B------:R-:W-:Y:S01]  /*12070*/  IADD3 R4, R4, 0x7f, RZ ;  /* 0x0000007f04047810 */ /* 0x000fe20007ffe0ff */
[----:B------:R-:W-:Y:S01]  /*12080*/  IMAD.MOV.U32 R6, RZ, RZ, c[0x0][0x32c] ;  /* 0x0000cb00ff067624 */ /* 0x000fe200078e00ff */
[----:B------:R-:W-:Y:S02]  /*12090*/  LOP3.LUT R236, R236, 0xfffffdff, RZ, 0xc0, !PT ;  /* 0xfffffdffecec7812 */ /* 0x000fe400078ec0ff */
[----:B------:R-:W-:-:S13]  /*120a0*/  ISETP.NE.AND P0, PT, R0, 0x1, PT ;  /* 0x000000010000780c */ /* 0x000fda0003f05270 */
[----:B------:R-:W-:Y:S01]  /*120b0*/  @P0 IMAD.HI.U32 R0, R4, c[0x0][0x2c8], RZ ;  /* 0x0000b20004000a27 */ /* 0x000fe200078e00ff */
[----:B------:R-:W-:-:S04]  /*120c0*/  @P0 LOP3.LUT R236, R236, 0x200, RZ, 0xfc, !PT ;  /* 0x00000200ecec0812 */ /* 0x000fc800078efcff */
[----:B------:R-:W-:Y:S02]  /*120d0*/  @P0 SHF.R.U32.HI R4, RZ, c[0x0][0x2cc], R0 ;  /* 0x0000b300ff040a19 */ /* 0x000fe40000011600 */
[----:B------:R-:W-:Y:S02]  /*120e0*/  ISETP.GE.AND P0, PT, R6, 0x1, PT ;  /* 0x000000010600780c */ /* 0x000fe40003f06270 */
[----:B------:R-:W-:-:S11]  /*120f0*/  LOP3.LUT R236, R236, 0xfffffeff, RZ, 0xc0, !PT ;  /* 0xfffffeffecec7812 */ /* 0x000fd600078ec0ff */
[----:B------:R-:W-:Y:S02]  /*12100*/  @P0 LOP3.LUT R236, R236, 0x100, RZ, 0xfc, !PT ;  /* 0x00000100ecec0812 */ /* 0x000fe400078efcff */
[----:B--2---:R-:W-:-:S05]  /*12110*/  IADD3 R4, R4, 0x1, R2 ;  /* 0x0000000104047810 */ /* 0x004fca0007ffe002 */
[----:B---3--:R-:W-:-:S05]  /*12120*/  IMAD.IADD R3, R4, 0x1, -R3 ;  /* 0x0000000104037824 */ /* 0x008fca00078e0a03 */
[----:B------:R-:W-:Y:S01]  /*12130*/  IADD3 R2, R3, -c[0x0][0x324], RZ ;  /* 0x8000c90003027a10 */ /* 0x000fe20007ffe0ff */
[----:B------:R-:W-:Y:S05]  /*12140*/  @!P0 BRA `(.L_x_1230) ;  /* 0x0000010000008947 */ /* 0x000fea0003800000 */
[----:B------:R-:W-:Y:S01]  /*12150*/  MOV R0, R3 ;  /* 0x0000000300007202 */ /* 0x000fe20000000f00 */
        /* <DEDUP_REMOVED lines=9> */
.L_x_1232:
[----:B------:R-:W-:-:S13]  /*121f0*/  ISETP.NE.AND P0, PT, R6, 0x1, PT ;  /* 0x000000010600780c */ /* 0x000fda0003f05270 */
[----:B------:R-:W-:-:S05]  /*12200*/  @P0 IMAD.HI.U32 R3, R0, c[0x0][0x330], RZ ;  /* 0x0000cc0000030a27 */ /* 0x000fca00078e00ff */
[----:B------:R-:W-:Y:S02]  /*12210*/  @P0 SHF.R.U32.HI R0, RZ, c[0x0][0x334], R3 ;  /* 0x0000cd00ff000a19 */ /* 0x000fe40000011603 */
.L_x_1233:
[----:B------:R-:W-:Y:S05]  /*12220*/  BSYNC B0 ;  /* 0x0000000000007941 */ /* 0x000fea0003800000 */
.L_x_1231:
[----:B------:R-:W-:-:S05]  /*12230*/  IMAD R0, R0, c[0x0][0x32c], RZ ;  /* 0x0000cb0000007a24 */ /* 0x000fca00078e02ff */
[----:B------:R-:W-:-:S03]  /*12240*/  IMNMX R2, R2, R0, !PT ;  /* 0x0000000002027217 */ /* 0x000fc60007800200 */
.L_x_1230:
[----:B------:R-:W2:Y:S01]  /*12250*/  LDL R3, [R1+0xa4] ;  /* 0x0000a40001037983 */ /* 0x000ea20000100800 */
[----:B------:R-:W-:-:S05]  /*12260*/  IADD3 R2, R2, 0x2f, RZ ;  /* 0x0000002f02027810 */ /* 0x000fca0007ffe0ff */
[----:B------:R-:W-:-:S05]  /*12270*/  IMAD.HI R2, R2, 0x2aaaaaab, RZ ;  /* 0x2aaaaaab02027827 */ /* 0x000fca00078e02ff */
[----:B------:R-:W-:-:S04]  /*12280*/  SHF.R.U32.HI R0, RZ, 0x1f, R2 ;  /* 0x0000001fff007819 */ /* 0x000fc80000011602 */
[----:B------:R-:W-:-:S04]  /*12290*/  LEA.HI.SX32 R0, R2, R0, 0x1d ;  /* 0x0000000002007211 */ /* 0x000fc800078feaff */
[----:B--2---:R-:W-:-:S04]  /*122a0*/  IMNMX R3, R3, R0, !PT ;  /* 0x0000000003037217 */ /* 0x004fc80007800200 */
[----:B------:R-:W-:Y:S01]  /*122b0*/  ISETP.GE.AND P0, PT, R235, R3, PT ;  /* 0x00000003eb00720c */ /* 0x000fe20003f06270 */
[----:B------:R1:W-:-:S12]  /*122c0*/  STL [R1+0xa8], R3 ;  /* 0x0000a80301007387 */ /* 0x0003d80000100800 */
[----:B------:R-:W-:Y:S05]  /*122d0*/  @!P0 BRA `(.L_x_1234) ;  /* 0x000036f000008947 */ /* 0x000fea0003800000 */
[----:B-1----:R-:W-:Y:S01]  /*122e0*/  MOV R3, R142 ;  /* 0x0000008e00037202 */ /* 0x002fe20000000f00 */
[----:B------:R-:W-:Y:S01]  /*122f0*/  IMAD.MOV.U32 R137, RZ, RZ, R136 ;  /* 0x000000ffff897224 */ /* 0x000fe200078e0088 */
[----:B------:R-:W-:Y:S01]  /*12300*/  MOV R2, R140 ;  /* 0x0000008c00027202 */ /* 0x000fe20000000f00 */
[----:B------:R-:W-:Y:S01]  /*12310*/  IMAD.MOV.U32 R237, RZ, RZ, R235 ;  /* 0x000000ffffed7224 */ /* 0x000fe200078e00eb */
[----:B------:R-:W-:Y:S02]  /*12320*/  MOV R6, R141 ;  /* 0x0000008d00067202 */ /* 0x000fe40000000f00 */
.L_x_1235:
[----:B------:R-:W2:Y:S01]  /*12330*/  LDL R235, [R1+0xa4] ;  /* 0x0000a40001eb7983 */ /* 0x000ea20000100800 */
[----:B------:R-:W-:Y:S04]  /*12340*/  DEPBAR.LE SB0, 0x0 ;  /* 0x000080000000791a */ /* 0x000fe80000000000 */
[----:B------:R-:W3:Y:S01]  /*12350*/  LDL.64 R210, [R1+0xb8] ;  /* 0x0000b80001d27983 */ /* 0x000ee20000100a00 */
[----:B------:R-:W-:Y:S05]  /*12360*/  WARPSYNC 0xffffffff ;  /* 0xffffffff00007948 */ /* 0x000fea0003800000 */
[----:B------:R-:W4:Y:S06]  /*12370*/  LDL.64 R208, [R1+0xc8] ;  /* 0x0000c80001d07983 */ /* 0x000f2c0000100a00 */
[----:B------:R-:W3:Y:S04]  /*12380*/  LDL R7, [R1+0xac] ;  /* 0x0000ac0001077983 */ /* 0x000ee80000100800 */
[----:B------:R-:W3:Y:S04]  /*12390*/  LDL R4, [R1+0xe8] ;  /* 0x0000e80001047983 */ /* 0x000ee80000100800 */
[----:B------:R-:W-:Y:S08]  /*123a0*/  BAR.SYNC.DEFER_BLOCKING 0x0 ;  /* 0x0000000000007b1d */ /* 0x000ff00000010000 */
[----:B------:R-:W-:Y:S08]  /*123b0*/  LDSM.16.M88.4 R52, [R223+0x8080] ;  /* 0x00808000df34783b */ /* 0x000ff00000000200 */
[----:B-----5:R-:W1:Y:S08]  /*123c0*/  LDSM.16.M88.4 R20, [R216+0x5080] ;  /* 0x00508000d814783b */ /* 0x020e700000000200 */
[----:B------:R-:W1:Y:S08]  /*123d0*/  LDSM.16.M88.4 R48, [R223+0xa080] ;  /* 0x00a08000df30783b */ /* 0x000e700000000200 */
[----:B------:R-:W1:Y:S08]  /*123e0*/  LDSM.16.M88.4 R36, [R216+0x5880] ;  /* 0x00588000d824783b */ /* 0x000e700000000200 */
[----:B------:R-:W1:Y:S08]  /*123f0*/  LDSM.16.M88.4 R140, [R216+0x6080] ;  /* 0x00608000d88c783b */ /* 0x000e700000000200 */
[----:B------:R-:W-:Y:S01]  /*12400*/  LDSM.16.M88.4 R144, [R225+0x8080] ;  /* 0x00808000e190783b */ /* 0x000fe20000000200 */
[-C--:B-1----:R-:W-:Y:S07]  /*12410*/  HMMA.16816.F32 R8, R52, R20.reuse, RZ ;  /* 0x000000143408723c */ /* 0x082fee00000018ff */
[----:B------:R-:W1:Y:S01]  /*12420*/  LDSM.16.M88.4 R196, [R227] ;  /* 0x00000000e3c4783b */ /* 0x000e620000000200 */
[C---:B------:R-:W-:Y:S07]  /*12430*/  HMMA.16816.F32 R12, R48.reuse, R20, RZ ;  /* 0x00000014300c723c */ /* 0x040fee00000018ff */
[----:B------:R-:W1:Y:S01]  /*12440*/  LDSM.16.M88.4 R200, [R225+0xa080] ;  /* 0x00a08000e1c8783b */ /* 0x000e620000000200 */
[-C--:B------:R-:W-:Y:S07]  /*12450*/  HMMA.16816.F32 R16, R48, R22.reuse, RZ ;  /* 0x000000163010723c */ /* 0x080fee00000018ff */
[----:B------:R-:W1:Y:S01]  /*12460*/  LDSM.16.M88.4 R204, [R233] ;  /* 0x00000000e9cc783b */ /* 0x000e620000000200 */
        /* <DEDUP_REMOVED lines=26> */
[----:B----4-:R-:W-:Y:S02]  /*12610*/  @!P0 MOV R198, R208 ;  /* 0x000000d000c68202 */ /* 0x010fe40000000f00 */
[----:B---3--:R-:W-:Y:S01]  /*12620*/  @!P0 MOV R199, R211 ;  /* 0x000000d300c78202 */ /* 0x008fe20000000f00 */
[----:B------:R-:W-:Y:S01]  /*12630*/  @!P0 IMAD R0, R0, c[0x0][0x208], RZ ;  /* 0x0000820000008a24 */ /* 0x000fe200078e02ff */
[----:B------:R-:W-:Y:S02]  /*12640*/  ISETP.GE.AND P4, PT, R7, c[0x0][0x1d4], PT ;  /* 0x0000750007007a0c */ /* 0x000fe40003f86270 */
[----:B------:R-:W-:Y:S01]  /*12650*/  ISETP.GE.AND P3, PT, R4, c[0x0][0x1d4], PT ;  /* 0x0000750004007a0c */ /* 0x000fe20003f66270 */
[----:B------:R-:W-:Y:S02]  /*12660*/  @!P0 IMAD R0, R237, c[0x0][0x20c], R0 ;  /* 0x00008300ed008a24 */ /* 0x000fe400078e0200 */
[----:B------:R-:W-:Y:S03]  /*12670*/  @!P0 IMAD.WIDE.U32 R198, R138, 0x30, R198 ;  /* 0x000000308ac68825 */ /* 0x000fe600078e00c6 */
[----:B------:R-:W-:Y:S02]  /*12680*/  @!P0 IADD3 R0, R139, R0, RZ ;  /* 0x000000008b008210 */ /* 0x000fe40007ffe0ff */
[----:B------:R-:W-:Y:S03]  /*12690*/  @!P0 LEA R138, P1, R198, c[0x0][0x1f8], 0x1 ;  /* 0x00007e00c68a8a11 */ /* 0x000fe600078208ff */
[----:B------:R-:W-:Y:S01]  /*126a0*/  @!P0 IMAD R0, R0, 0x30, RZ ;  /* 0x0000003000008824 */ /* 0x000fe200078e02ff */
[----:B------:R-:W-:Y:S04]  /*126b0*/  @!P0 IADD3 R196, P2, R138, UR10, RZ ;  /* 0x0000000a8ac48c10 */ /* 0x000fe8000ff5e0ff */
[----:B------:R-:W-:Y:S04]  /*126c0*/  @!P0 IADD3 R0, R199, R0, RZ ;  /* 0x00000000c7008210 */ /* 0x000fe80007ffe0ff */
[----:B------:R-:W-:Y:S02]  /*126d0*/  @!P0 LEA.HI.X R139, R198, c[0x0][0x1fc], R0, 0x1, P1 ;  /* 0x00007f00c68b8a11 */ /* 0x000fe400008f0c00 */
[----:B------:R-:W-:Y:S02]  /*126e0*/  @!P0 IADD3 R198, P1, R196, UR10, RZ ;  /* 0x0000000ac4c68c10 */ /* 0x000fe4000ff3e0ff */
[----:B------:R-:W-:Y:S01]  /*126f0*/  @!P0 IADD3.X R197, R139, UR5, RZ, P2, !PT ;  /* 0x000000058bc58c10 */ /* 0x000fe200097fe4ff */
[----:B------:R-:W-:Y:S01]  /*12700*/  @!PT LDS RZ, [RZ] ;  /* 0x00000000fffff984 */ /* 0x000fe20000000800 */
[----:B------:R-:W-:Y:S01]  /*12710*/  @!PT LDS RZ, [RZ] ;  /* 0x00000000fffff984 */ /* 0x000fe20000000800 */
[----:B------:R-:W-:Y:S01]  /*12720*/  @!PT LDS RZ, [RZ] ;  /* 0x00000000fffff984 */ /* 0x000fe20000000800 */
[----:B------:R1:W-:Y:S03]  /*12730*/  @!P0 LDGSTS.E.BYPASS.LTC128B.128 [R234+0x2080], [R138.64], !P4 ;  /* 0x020800008aea8fae */ /* 0x0003e6000e101d46 */
[----:B------:R-:W-:Y:S05]  /*12740*/  @!P0 IADD3.X R199, R197, UR5, RZ, P1, !PT ;  /* 0x00000005c5c78c10 */ /* 0x000fea0008ffe4ff */
[----:B------:R1:W-:Y:S08]  /*12750*/  @!P0 LDGSTS.E.BYPASS.LTC128B.128 [R234+0x3880], [R138.64+0x80], !P3 ;  /* 0x038800808aea8fae */ /* 0x0003f0000d901d46 */
[----:B------:R2:W-:Y:S08]  /*12760*/  @!P0 LDGSTS.E.BYPASS.LTC128B.128 [R234+0x2880], [R196.64], !P4 ;  /* 0x02880000c4ea8fae */ /* 0x0005f0000e101d46 */
[----:B------:R2:W-:Y:S08]  /*12770*/  @!P0 LDGSTS.E.BYPASS.LTC128B.128 [R234+0x4080], [R196.64+0x80], !P3 ;  /* 0x04080080c4ea8fae */ /* 0x0005f0000d901d46 */
[----:B------:R2:W-:Y:S08]  /*12780*/  @!P0 LDGSTS.E.BYPASS.LTC128B.128 [R234+0x3080], [R198.64], !P4 ;  /* 0x03080000c6ea8fae */ /* 0x0005f0000e101d46 */
[----:B------:R2:W-:Y:S01]  /*12790*/  @!P0 LDGSTS.E.BYPASS.LTC128B.128 [R234+0x4880], [R198.64+0x80], !P3 ;  /* 0x04880080c6ea8fae */ /* 0x0005e2000d901d46 */
[C---:B------:R-:W-:Y:S02]  /*127a0*/  ISETP.GT.AND P0, PT, R237.reuse, R235, PT ;  /* 0x000000ebed00720c */ /* 0x040fe40003f04270 */
[----:B------:R-:W-:Y:S05]  /*127b0*/  IADD3 R235, R237, -0x1, RZ ;  /* 0xffffffffedeb7810 */ /* 0x000fea0007ffe0ff */
[----:B------:R-:W-:Y:S08]  /*127c0*/  LDSM.16.M88.4 R204, [R222+0x5080] ;  /* 0x00508000decc783b */ /* 0x000ff00000000200 */
[----:B------:R-:W-:Y:S08]  /*127d0*/  LDSM.16.M88.4 R208, [R224+0xa080] ;  /* 0x00a08000e0d0783b */ /* 0x000ff00000000200 */
[----:B------:R-:W-:Y:S08]  /*127e0*/  LDSM.16.M88.4 R212, [R222+0x5880] ;  /* 0x00588000ded4783b */ /* 0x000ff00000000200 */
[----:B--2---:R-:W2:Y:S08]  /*127f0*/  LDSM.16.M88.4 R196, [R224+0x8080] ;  /* 0x00808000e0c4783b */ /* 0x004eb00000000200 */
[----:B------:R-:W0:Y:S08]  /*12800*/  LDGDEPBAR ;  /* 0x00000000000079af */ /* 0x000e300000000000 */
[----:B------:R-:W3:Y:S08]  /*12810*/  LDSM.16.M88.4 R200, [R222+0x6080] ;  /* 0x00608000dec8783b */ /* 0x000ef00000000200 */
[----:B------:R-:W-:Y:S08]  /*12820*/  LDSM.16.M88.4 R140, [R226+0x8080] ;  /* 0x00808000e28c783b */ /* 0x000ff00000000200 */
[----:B------:R-:W4:Y:S01]  /*12830*/  LDSM.16.M88.4 R144, [R221] ;  /* 0x00000000dd90783b */ /* 0x000f220000000200 */
        /* <DEDUP_REMOVED lines=9> */
[----:B------:R-:W1:Y:S07]  /*128d0*/  LDSM.16.M88.4 R212, [R221+0x800] ;  /* 0x00080000ddd4783b */ /* 0x000e6e0000000200 */
[-C--:B---3--:R-:W-:Y:S08]  /*128e0*/  HMMA.16816.F32 R40, R196, R200.reuse, R40 ;  /* 0x000000c8c428723c */ /* 0x088ff00000001828 */
[C---:B------:R-:W-:Y:S08]  /*128f0*/  HMMA.16816.F32 R44, R208.reuse, R200, R44 ;  /* 0x000000c8d02c723c */ /* 0x040ff0000000182c */
[-C--:B------:R-:W-:Y:S01]  /*12900*/  HMMA.16816.F32 R48, R208, R202.reuse, R48 ;  /* 0x000000cad030723c */ /* 0x080fe20000001830 */
[----:B------:R-:W3:Y:S07]  /*12910*/  LDSM.16.M88.4 R208, [R221+0x1000] ;  /* 0x00100000ddd0783b */ /* 0x000eee0000000200 */
[----:B------:R-:W-:Y:S01]  /*12920*/  HMMA.16816.F32 R52, R196, R202, R52 ;  /* 0x000000cac434723c */ /* 0x000fe20000001834 */
[----:B------:R-:W-:Y:S07]  /*12930*/  LDSM.16.M88.4 R196, [R216+0x6880] ;  /* 0x00688000d8c4783b */ /* 0x000fee0000000200 */
[-C--:B----4-:R-:W-:Y:S01]  /*12940*/  HMMA.16816.F32 R8, R140, R144.reuse, R8 ;  /* 0x000000908c08723c */ /* 0x090fe20000001808 */
[----:B------:R-:W-:Y:S07]  /*12950*/  LDSM.16.M88.4 R200, [R223+0xe080] ;  /* 0x00e08000dfc8783b */ /* 0x000fee0000000200 */
[C---:B--2---:R-:W-:Y:S08]  /*12960*/  HMMA.16816.F32 R12, R204.reuse, R144, R12 ;  /* 0x00000090cc0c723c */ /* 0x044ff0000000180c */
[-C--:B------:R-:W-:Y:S08]  /*12970*/  HMMA.16816.F32 R16, R204, R146.reuse, R16 ;  /* 0x00000092cc10723c */ /* 0x080ff00000001810 */
[C---:B------:R-:W-:Y:S01]  /*12980*/  HMMA.16816.F32 R20, R140.reuse, R146, R20 ;  /* 0x000000928c14723c */ /* 0x040fe20000001814 */
[----:B------:R-:W2:Y:S07]  /*12990*/  LDSM.16.M88.4 R144, [R223+0xc080] ;  /* 0x00c08000df90783b */ /* 0x000eae0000000200 */
[-C--:B-1----:R-:W-:Y:S08]  /*129a0*/  HMMA.16816.F32 R24, R140, R212.reuse, R24 ;  /* 0x000000d48c18723c */ /* 0x082ff00000001818 */
        /* <DEDUP_REMOVED lines=10> */
[-C--:B--2---:R-:W-:Y:S01]  /*12a50*/  HMMA.16816.F32 R8, R144, R196.reuse, R8 ;  /* 0x000000c49008723c */ /* 0x084fe20000001808 */
[----:B------:R-:W-:Y:S07]  /*12a60*/  LDSM.16.M88.4 R208, [R225+0xe080] ;  /* 0x00e08000e1d0783b */ /* 0x000fee0000000200 */
[C---:B------:R-:W-:Y:S08]  /*12a70*/  HMMA.16816.F32 R12, R200.reuse, R196, R12 ;  /* 0x000000c4c80c723c */ /* 0x040ff0000000180c */
[-C--:B------:R-:W-:Y:S08]  /*12a80*/  HMMA.16816.F32 R16, R200, R198.reuse, R16 ;  /* 0x000000c6c810723c */ /* 0x080ff00000001810 */
[C---:B------:R-:W-:Y:S01]  /*12a90*/  HMMA.16816.F32 R20, R144.reuse, R198, R20 ;  /* 0x000000c69014723c */ /* 0x040fe20000001814 */
[----:B------:R-:W2:Y:S07]  /*12aa0*/  LDSM.16.M88.4 R196, [R231] ;  /* 0x00000000e7c4783b */ /* 0x000eae0000000200 */
[-C--:B-1----:R-:W-:Y:S08]  /*12ab0*/  HMMA.16816.F32 R24, R144, R212.reuse, R24 ;  /* 0x000000d49018723c */ /* 0x082ff00000001818 */
[C---:B------:R-:W-:Y:S08]  /*12ac0*/  HMMA.16816.F32 R28, R200.reuse, R212, R28 ;  /* 0x000000d4c81c723c */ /* 0x040ff0000000181c */
[-C--:B------:R-:W-:Y:S08]  /*12ad0*/  HMMA.16816.F32 R32, R200, R214.reuse, R32 ;  /* 0x000000d6c820723c */ /* 0x080ff00000001820 */
[C---:B------:R-:W-:Y:S01]  /*12ae0*/  HMMA.16816.F32 R36, R144.reuse, R214, R36 ;  /* 0x000000d69024723c */ /* 0x040fe20000001824 */
[----:B------:R-:W1:Y:S07]  /*12af0*/  LDSM.16.M88.4 R212, [R230] ;  /* 0x00000000e6d4783b */ /* 0x000e6e0000000200 */
[-C--:B---3--:R-:W-:Y:S08]  /*12b00*/  HMMA.16816.F32 R40, R144, R204.reuse, R40 ;  /* 0x000000cc9028723c */ /* 0x088ff00000001828 */
[C---:B------:R-:W-:Y:S08]  /*12b10*/  HMMA.16816.F32 R44, R200.reuse, R204, R44 ;  /* 0x000000ccc82c723c */ /* 0x040ff0000000182c */
[-C--:B------:R-:W-:Y:S01]  /*12b20*/  HMMA.16816.F32 R48, R200, R206.reuse, R48 ;  /* 0x000000cec830723c */ /* 0x080fe20000001830 */
[----:B------:R-:W3:Y:S07]  /*12b30*/  LDSM.16.M88.4 R200, [R229] ;  /* 0x00000000e5c8783b */ /* 0x000eee0000000200 */
[----:B------:R-:W-:Y:S01]  /*12b40*/  HMMA.16816.F32 R52, R144, R206, R52 ;  /* 0x000000ce9034723c */ /* 0x000fe20000001834 */
[----:B------:R-:W-:Y:S07]  /*12b50*/  LDSM.16.M88.4 R144, [R224+0xc080] ;  /* 0x00c08000e090783b */ /* 0x000fee0000000200 */
[-C--:B--2---:R-:W-:Y:S01]  /*12b60*/  HMMA.16816.F32 R8, R140, R196.reuse, R8 ;  /* 0x000000c48c08723c */ /* 0x084fe20000001808 */
[----:B------:R-:W-:Y:S07]  /*12b70*/  LDSM.16.M88.4 R204, [R224+0xe080] ;  /* 0x00e08000e0cc783b */ /* 0x000fee0000000200 */
        /* <DEDUP_REMOVED lines=12> */
[----:B------:R-:W-:Y:S07]  /*12c40*/  LDSM.16.M88.4 R208, [R221+0x1800] ;  /* 0x00180000ddd0783b */ /* 0x000fee0000000200 */
[----:B------:R-:W-:Y:S01]  /*12c50*/  HMMA.16816.F32 R52, R140, R202, R52 ;  /* 0x000000ca8c34723c */ /* 0x000fe20000001834 */
[----:B------:R-:W3:Y:S07]  /*12c60*/  LDSM.16.M88.4 R140, [R222+0x7880] ;  /* 0x00788000de8c783b */ /* 0x000eee0000000200 */
[-C--:B--2---:R-:W-:Y:S01]  /*12c70*/  HMMA.16816.F32 R8, R144, R196.reuse, R8 ;  /* 0x000000c49008723c */ /* 0x084fe20000001808 */
[----:B------:R-:W2:Y:S07]  /*12c80*/  LDSM.16.M88.4 R200, [R226+0xc080] ;  /* 0x00c08000e2c8783b */ /* 0x000eae0000000200 */
[C---:B------:R-:W-:Y:S08]  /*12c90*/  HMMA.16816.F32 R12, R204.reuse, R196, R12 ;  /* 0x000000c4cc0c723c */ /* 0x040ff0000000180c */
[-C--:B------:R-:W-:Y:S08]  /*12ca0*/  HMMA.16816.F32 R16, R204, R198.reuse, R16 ;  /* 0x000000c6cc10723c */ /* 0x080ff00000001810 */
[C---:B------:R-:W-:Y:S01]  /*12cb0*/  HMMA.16816.F32 R20, R144.reuse, R198, R20 ;  /* 0x000000c69014723c */ /* 0x040fe20000001814 */
[----:B------:R-:W4:Y:S07]  /*12cc0*/  LDSM.16.M88.4 R196, [R228+0xe080] ;  /* 0x00e08000e4c4783b */ /* 0x000f2e0000000200 */
[-C--:B-1----:R-:W-:Y:S08]  /*12cd0*/  HMMA.16816.F32 R24, R144, R212.reuse, R24 ;  /* 0x000000d49018723c */ /* 0x082ff00000001818 */
[C---:B------:R-:W-:Y:S08]  /*12ce0*/  HMMA.16816.F32 R28, R204.reuse, R212, R28 ;  /* 0x000000d4cc1c723c */ /* 0x040ff0000000181c */
[-C--:B------:R-:W-:Y:S08]  /*12cf0*/  HMMA.16816.F32 R32, R204, R214.reuse, R32 ;  /* 0x000000d6cc20723c */ /* 0x080ff00000001820 */
[C---:B------:R-:W-:Y:S08]  /*12d00*/  HMMA.16816.F32 R36, R144.reuse, R214, R36 ;  /* 0x000000d69024723c */ /* 0x040ff00000001824 */
[-C--:B---3--:R-:W-:Y:S08]  /*12d10*/  HMMA.16816.F32 R40, R144, R140.reuse, R40 ;  /* 0x0000008c9028723c */ /* 0x088ff00000001828 */
[C---:B------:R-:W-:Y:S08]  /*12d20*/  HMMA.16816.F32 R44, R204.reuse, R140, R44 ;  /* 0x0000008ccc2c723c */ /* 0x040ff0000000182c */
[-C--:B------:R-:W-:Y:S08]  /*12d30*/  HMMA.16816.F32 R48, R204, R142.reuse, R48 ;  /* 0x0000008ecc30723c */ /* 0x080ff00000001830 */
[----:B------:R-:W-:Y:S08]  /*12d40*/  HMMA.16816.F32 R52, R144, R142, R52 ;  /* 0x0000008e9034723c */ /* 0x000ff00000001834 */
[-C--:B--2---:R-:W-:Y:S08]  /*12d50*/  HMMA.16816.F32 R8, R200, R208.reuse, R8 ;  /* 0x000000d0c808723c */ /* 0x084ff00000001808 */
        /* <DEDUP_REMOVED lines=22> */
[----:B------:R1:W-:Y:S01]  /*12ec0*/  MUFU.TANH R145, R11 ;  /* 0x0000000b00917308 */ /* 0x0003e20000002400 */
[----:B------:R-:W-:Y:S01]  /*12ed0*/  FMUL.FTZ R23, R23, c[0x0][0x320] ;  /* 0x0000c80017177a20 */ /* 0x000fe20000410000 */
[----:B--2---:R-:W-:Y:S08]  /*12ee0*/  FMNMX.FTZ R140, R136, R140, !PT ;  /* 0x0000008c888c7209 */ /* 0x004ff00007810000 */
[----:B------:R-:W-:Y:S10]  /*12ef0*/  MUFU.TANH R147, R12 ;  /* 0x0000000c00937308 */ /* 0x000ff40000002400 */
[----:B------:R-:W-:Y:S01]  /*12f00*/  MUFU.TANH R204, R13 ;  /* 0x0000000d00cc7308 */ /* 0x000fe20000002400 */
[----:B-1----:R-:W1:Y:S09]  /*12f10*/  LDSM.16.M88.4 R8, [R221+0x2000] ;  /* 0x00200000dd08783b */ /* 0x002e720000000200 */
[----:B------:R-:W-:Y:S10]  /*12f20*/  MUFU.TANH R205, R14 ;  /* 0x0000000e00cd7308 */ /* 0x000ff40000002400 */
[----:B------:R2:W-:Y:S10]  /*12f30*/  MUFU.TANH R206, R15 ;  /* 0x0000000f00ce7308 */ /* 0x0005f40000002400 */
[----:B------:R-:W3:Y:S10]  /*12f40*/  MUFU.TANH R20, R20 ;  /* 0x0000001400147308 */ /* 0x000ef40000002400 */
[----:B------:R-:W4:Y:S01]  /*12f50*/  MUFU.TANH R21, R21 ;  /* 0x0000001500157308 */ /* 0x000f220000002400 */
[----:B--2---:R-:W2:Y:S01]  /*12f60*/  LDSM.16.M88.4 R12, [R221+0x2800] ;  /* 0x00280000dd0c783b */ /* 0x004ea20000000200 */
[-C--:B-1----:R-:W-:Y:S01]  /*12f70*/  HMMA.16816.F32 R24, R200, R8.reuse, R24 ;  /* 0x00000008c818723c */ /* 0x082fe20000001818 */
[----:B------:R-:W-:Y:S07]  /*12f80*/  DEPBAR.LE SB0, 0x0 ;  /* 0x000080000000791a */ /* 0x000fee0000000000 */
[----:B------:R-:W-:Y:S01]  /*12f90*/  MUFU.TANH R16, R16 ;  /* 0x0000001000107308 */ /* 0x000fe20000002400 */
[----:B------:R-:W-:Y:S01]  /*12fa0*/  BAR.SYNC.DEFER_BLOCKING 0x0 ;  /* 0x0000000000007b1d */ /* 0x000fe20000010000 */
[C---:B------:R-:W-:Y:S05]  /*12fb0*/  HMMA.16816.F32 R28, R196.reuse, R8, R28 ;  /* 0x00000008c41c723c */ /* 0x040fea000000181c */
[----:B---3--:R-:W-:Y:S03]  /*12fc0*/  FMNMX.FTZ R140, R20, R140, !PT ;  /* 0x0000008c148c7209 */ /* 0x008fe60007810000 */
[----:B------:R-:W-:Y:S01]  /*12fd0*/  MUFU.TANH R17, R17 ;  /* 0x0000001100117308 */ /* 0x000fe20000002400 */
[-C--:B------:R-:W-:Y:S03]  /*12fe0*/  HMMA.16816.F32 R32, R196, R10.reuse, R32 ;  /* 0x0000000ac420723c */ /* 0x080fe60000001820 */
[----:B----4-:R-:W-:Y:S05]  /*12ff0*/  FMNMX.FTZ R140, R21, R140, !PT ;  /* 0x0000008c158c7209 */ /* 0x010fea0007810000 */
[C---:B------:R-:W-:Y:S01]  /*13000*/  HMMA.16816.F32 R36, R200.reuse, R10, R36 ;  /* 0x0000000ac824723c */ /* 0x040fe20000001824 */
[----:B------:R-:W-:Y:S03]  /*13010*/  MUFU.TANH R22, R22 ;  /* 0x0000001600167308 */ /* 0x000fe60000002400 */
[----:B------:R-:W-:Y:S02]  /*13020*/  FMUL.FTZ R24, R24, c[0x0][0x320] ;  /* 0x0000c80018187a20 */ /* 0x000fe40000410000 */
[----:B------:R-:W-:Y:S01]  /*13030*/  FMUL.FTZ R25, R25, c[0x0][0x320] ;  /* 0x0000c80019197a20 */ /* 0x000fe20000410000 */
[----:B------:R-:W-:Y:S01]  /*13040*/  @P0 MOV R11, c[0x0][0x1e0] ;  /* 0x00007800000b0a02 */ /* 0x000fe20000000f00 */
[----:B------:R-:W-:Y:S03]  /*13050*/  FMUL.FTZ R26, R26, c[0x0][0x320] ;  /* 0x0000c8001a1a7a20 */ /* 0x000fe60000410000 */
[----:B------:R-:W1:Y:S01]  /*13060*/  MUFU.TANH R213, R24 ;  /* 0x0000001800d57308 */ /* 0x000e620000002400 */
[----:B------:R-:W-:Y:S02]  /*13070*/  FMUL.FTZ R27, R27, c[0x0][0x320] ;  /* 0x0000c8001b1b7a20 */ /* 0x000fe40000410000 */
[----:B------:R-:W-:Y:S01]  /*13080*/  FMUL.FTZ R28, R28, c[0x0][0x320] ;  /* 0x0000c8001c1c7a20 */ /* 0x000fe20000410000 */
[-C--:B--2---:R-:W-:Y:S03]  /*13090*/  HMMA.16816.F32 R40, R200, R12.reuse, R40 ;  /* 0x0000000cc828723c */ /* 0x084fe60000001828 */
[----:B------:R-:W-:Y:S02]  /*130a0*/  FMUL.FTZ R33, R33, c[0x0][0x320] ;  /* 0x0000c80021217a20 */ /* 0x000fe40000410000 */
[----:B------:R-:W-:Y:S01]  /*130b0*/  FMUL.FTZ R29, R29, c[0x0][0x320] ;  /* 0x0000c8001d1d7a20 */ /* 0x000fe20000410000 */
[----:B------:R-:W2:Y:S01]  /*130c0*/  MUFU.TANH R212, R25 ;  /* 0x0000001900d47308 */ /* 0x000ea20000002400 */
[----:B------:R-:W-:Y:S01]  /*130d0*/  FMUL.FTZ R32, R32, c[0x0][0x320] ;  /* 0x0000c80020207a20 */ /* 0x000fe20000410000 */
[C---:B------:R-:W-:Y:S04]  /*130e0*/  HMMA.16816.F32 R44, R196.reuse, R12, R44 ;  /* 0x0000000cc42c723c */ /* 0x040fe8000000182c */
[----:B------:R-:W-:Y:S02]  /*130f0*/  FMUL.FTZ R36, R36, c[0x0][0x320] ;  /* 0x0000c80024247a20 */ /* 0x000fe40000410000 */
[----:B------:R-:W-:Y:S01]  /*13100*/  FMUL.FTZ R37, R37, c[0x0][0x320] ;  /* 0x0000c80025257a20 */ /* 0x000fe20000410000 */
[----:B------:R-:W-:Y:S01]  /*13110*/  @P0 MOV R12, c[0x0][0x1e4] ;  /* 0x00007900000c0a02 */ /* 0x000fe20000000f00 */
[----:B------:R-:W3:Y:S01]  /*13120*/  MUFU.TANH R207, R36 ;  /* 0x0000002400cf7308 */ /* 0x000ee20000002400 */
[-C--:B------:R-:W-:Y:S03]  /*13130*/  HMMA.16816.F32 R48, R196, R14.reuse, R48 ;  /* 0x0000000ec430723c */ /* 0x080fe60000001830 */
[----:B-1----:R-:W-:Y:S01]  /*13140*/  FMNMX.FTZ R140, R213, R140, !PT ;  /* 0x0000008cd58c7209 */ /* 0x002fe20007810000 */
[----:B------:R-:W-:Y:S02]  /*13150*/  FMUL.FTZ R38, R38, c[0x0][0x320] ;  /* 0x0000c80026267a20 */ /* 0x000fe40000410000 */
[----:B------:R-:W-:Y:S02]  /*13160*/  FMUL.FTZ R39, R39, c[0x0][0x320] ;  /* 0x0000c80027277a20 */ /* 0x000fe40000410000 */
[----:B------:R-:W-:Y:S01]  /*13170*/  HMMA.16816.F32 R52, R200, R14, R52 ;  /* 0x0000000ec834723c */ /* 0x000fe20000001834 */
[----:B------:R-:W-:Y:S01]  /*13180*/  MUFU.TANH R242, R28 ;  /* 0x0000001c00f27308 */ /* 0x000fe20000002400 */
[----:B------:R-:W4:Y:S02]  /*13190*/  LDL.64 R14, [R1+0xc0] ;  /* 0x0000c000010e7983 */ /* 0x000f240000100a00 */
[----:B------:R-:W-:Y:S01]  /*131a0*/  FMUL.FTZ R41, R41, c[0x0][0x320] ;  /* 0x0000c80029297a20 */ /* 0x000fe20000410000 */
[----:B--2---:R-:W-:Y:S01]  /*131b0*/  FMNMX.FTZ R140, R212, R140, !PT ;  /* 0x0000008cd48c7209 */ /* 0x004fe20007810000 */
[----:B------:R-:W-:Y:S02]  /*131c0*/  FMUL.FTZ R40, R40, c[0x0][0x320] ;  /* 0x0000c80028287a20 */ /* 0x000fe40000410000 */
[----:B------:R-:W2:Y:S01]  /*131d0*/  LDL.64 R24, [R1+0xb0] ;  /* 0x0000b00001187983 */ /* 0x000ea20000100a00 */
[----:B------:R-:W-:Y:S02]  /*131e0*/  FMUL.FTZ R42, R42, c[0x0][0x320] ;  /* 0x0000c8002a2a7a20 */ /* 0x000fe40000410000 */
[----:B------:R-:W-:Y:S01]  /*131f0*/  MUFU.TANH R0, R41 ;  /* 0x0000002900007308 */ /* 0x000fe20000002400 */
[----:B------:R-:W-:Y:S02]  /*13200*/  FMUL.FTZ R43, R43, c[0x0][0x320] ;  /* 0x0000c8002b2b7a20 */ /* 0x000fe40000410000 */
[----:B------:R-:W-:Y:S01]  /*13210*/  FMUL.FTZ R44, R44, c[0x0][0x320] ;  /* 0x0000c8002c2c7a20 */ /* 0x000fe20000410000 */
[----:B---3--:R-:W-:Y:S01]  /*13220*/  FMNMX.FTZ R140, R207, R140, !PT ;  /* 0x0000008ccf8c7209 */ /* 0x008fe20007810000 */
        /* <DEDUP_REMOVED lines=16> */
[----:B------:R-:W-:Y:S01]  /*13330*/  FMUL.FTZ R35, R35, c[0x0][0x320] ;  /* 0x0000c80023237a20 */ /* 0x000fe20000410000 */
[----:B-1----:R-:W-:Y:S08]  /*13340*/  FMNMX.FTZ R140, R208, R140, !PT ;  /* 0x0000008cd08c7209 */ /* 0x002ff00007810000 */
[----:B------:R-:W1:Y:S01]  /*13350*/  MUFU.TANH R241, R29 ;  /* 0x0000001d00f17308 */ /* 0x000e620000002400 */
[----:B---3--:R-:W-:Y:S02]  /*13360*/  MOV R53, R0 ;  /* 0x0000000000357202 */ /* 0x008fe40000000f00 */
[----:B------:R-:W-:Y:S07]  /*13370*/  FMNMX.FTZ R0, R147, R6, !PT ;  /* 0x0000000693007209 */ /* 0x000fee0007810000 */
[----:B------:R-:W3:Y:S01]  /*13380*/  MUFU.TANH R243, R32 ;  /* 0x0000002000f37308 */ /* 0x000ee20000002400 */
[----:B------:R-:W-:Y:S02]  /*13390*/  FMNMX.FTZ R0, R204, R0, !PT ;  /* 0x00000000cc007209 */ /* 0x000fe40007810000 */
[----:B------:R-:W-:Y:S02]  /*133a0*/  MOV R203, R4 ;  /* 0x0000000400cb7202 */ /* 0x000fe40000000f00 */
[----:B------:R-:W-:Y:S02]  /*133b0*/  FMNMX.FTZ R0, R16, R0, !PT ;  /* 0x0000000010007209 */ /* 0x000fe40007810000 */
[----:B------:R-:W-:Y:S03]  /*133c0*/  FMNMX.FTZ R140, R203, R140, !PT ;  /* 0x0000008ccb8c7209 */ /* 0x000fe60007810000 */
[----:B------:R-:W3:Y:S01]  /*133d0*/  MUFU.TANH R244, R33 ;  /* 0x0000002100f47308 */ /* 0x000ee20000002400 */
[----:B------:R-:W-:Y:S02]  /*133e0*/  FMNMX.FTZ R0, R17, R0, !PT ;  /* 0x0000000011007209 */ /* 0x000fe40007810000 */
[----:B------:R-:W-:Y:S02]  /*133f0*/  FMNMX.FTZ R140, R53, R140, !PT ;  /* 0x0000008c358c7209 */ /* 0x000fe40007810000 */
[----:B------:R-:W-:Y:S02]  /*13400*/  FMNMX.FTZ R0, R242, R0, !PT ;  /* 0x00000000f2007209 */ /* 0x000fe40007810000 */
[----:B------:R-:W-:Y:S02]  /*13410*/  FMNMX.FTZ R4, R146, R3, !PT ;  /* 0x0000000392047209 */ /* 0x000fe40007810000 */
[----:B-1----:R-:W-:Y:S01]  /*13420*/  FMNMX.FTZ R0, R241, R0, !PT ;  /* 0x00000000f1007209 */ /* 0x002fe20007810000 */
[----:B------:R-:W-:Y:S01]  /*13430*/  MUFU.TANH R214, R38 ;  /* 0x0000002600d67308 */ /* 0x000fe20000002400 */
[----:B------:R-:W-:Y:S02]  /*13440*/  FMNMX.FTZ R4, R145, R4, !PT ;  /* 0x0000000491047209 */ /* 0x000fe40007810000 */
[----:B---3--:R-:W-:Y:S02]  /*13450*/  FMNMX.FTZ R0, R243, R0, !PT ;  /* 0x00000000f3007209 */ /* 0x008fe40007810000 */
[----:B------:R-:W-:Y:S05]  /*13460*/  FMNMX.FTZ R4, R22, R4, !PT ;  /* 0x0000000416047209 */ /* 0x000fea0007810000 */
[----:B------:R-:W1:Y:S01]  /*13470*/  MUFU.TANH R38, R52 ;  /* 0x0000003400267308 */ /* 0x000e620000002400 */
[----:B------:R-:W-:Y:S09]  /*13480*/  FMNMX.FTZ R0, R244, R0, !PT ;  /* 0x00000000f4007209 */ /* 0x000ff20007810000 */
[----:B------:R-:W3:Y:S10]  /*13490*/  MUFU.TANH R247, R44 ;  /* 0x0000002c00f77308 */ /* 0x000ef40000002400 */
[----:B------:R-:W3:Y:S01]  /*134a0*/  MUFU.TANH R245, R45 ;  /* 0x0000002d00f57308 */ /* 0x000ee20000002400 */
[----:B-1----:R-:W-:Y:S04]  /*134b0*/  FMNMX.FTZ R140, R38, R140, !PT ;  /* 0x0000008c268c7209 */ /* 0x002fe80007810000 */
[----:B------:R-:W-:Y:S05]  /*134c0*/  FMNMX.FTZ R140, R248, R140, !PT ;  /* 0x0000008cf88c7209 */ /* 0x000fea0007810000 */
[----:B------:R-:W1:Y:S01]  /*134d0*/  MUFU.TANH R13, R48 ;  /* 0x00000030000d7308 */ /* 0x000e620000002400 */
[----:B------:R-:W1:Y:S01]  /*134e0*/  SHFL.BFLY PT, R7, R140, 0x2, 0x1f ;  /* 0x0c401f008c077f89 */ /* 0x000e6200000e0000 */
[----:B---3--:R-:W-:Y:S08]  /*134f0*/  FMNMX.FTZ R0, R247, R0, !PT ;  /* 0x00000000f7007209 */ /* 0x008ff00007810000 */
[----:B------:R-:W3:Y:S01]  /*13500*/  MUFU.TANH R23, R23 ;  /* 0x0000001700177308 */ /* 0x000ee20000002400 */
[----:B------:R-:W-:Y:S09]  /*13510*/  FMNMX.FTZ R0, R245, R0, !PT ;  /* 0x00000000f5007209 */ /* 0x000ff20007810000 */
[----:B------:R-:W3:Y:S01]  /*13520*/  MUFU.TANH R28, R49 ;  /* 0x00000031001c7308 */ /* 0x000ee20000002400 */
[----:B-1----:R-:W-:Y:S02]  /*13530*/  FMNMX.FTZ R0, R13, R0, !PT ;  /* 0x000000000d007209 */ /* 0x002fe40007810000 */
[----:B------:R-:W-:Y:S02]  /*13540*/  FMNMX.FTZ R140, R140, R7, !PT ;  /* 0x000000078c8c7209 */ /* 0x000fe40007810000 */
[----:B------:R-:W-:Y:S05]  /*13550*/  FMNMX.FTZ R7, R205, R137, !PT ;  /* 0x00000089cd077209 */ /* 0x000fea0007810000 */
[----:B------:R-:W1:Y:S01]  /*13560*/  MUFU.TANH R239, R26 ;  /* 0x0000001a00ef7308 */ /* 0x000e620000002400 */
[----:B------:R-:W1:Y:S01]  /*13570*/  SHFL.BFLY PT, R9, R140, 0x1, 0x1f ;  /* 0x0c201f008c097f89 */ /* 0x000e6200000e0000 */
[----:B------:R-:W-:Y:S02]  /*13580*/  FMNMX.FTZ R7, R206, R7, !PT ;  /* 0x00000007ce077209 */ /* 0x000fe40007810000 */
[----:B---3--:R-:W-:Y:S06]  /*13590*/  FMNMX.FTZ R4, R23, R4, !PT ;  /* 0x0000000417047209 */ /* 0x008fec0007810000 */
[----:B------:R-:W3:Y:S01]  /*135a0*/  MUFU.TANH R238, R27 ;  /* 0x0000001b00ee7308 */ /* 0x000ee20000002400 */
[----:B------:R-:W-:Y:S05]  /*135b0*/  FMNMX.FTZ R0, R28, R0, !PT ;  /* 0x000000001c007209 */ /* 0x000fea0007810000 */
[----:B------:R-:W3:Y:S04]  /*135c0*/  SHFL.BFLY PT, R141, R0, 0x2, 0x1f ;  /* 0x0c401f00008d7f89 */ /* 0x000ee800000e0000 */
[----:B------:R-:W3:Y:S01]  /*135d0*/  MUFU.TANH R215, R39 ;  /* 0x0000002700d77308 */ /* 0x000ee20000002400 */
[----:B-1----:R-:W-:Y:S02]  /*135e0*/  FMNMX.FTZ R4, R239, R4, !PT ;  /* 0x00000004ef047209 */ /* 0x002fe40007810000 */
[----:B------:R-:W-:Y:S07]  /*135f0*/  FMNMX.FTZ R140, R140, R9, !PT ;  /* 0x000000098c8c7209 */ /* 0x000fee0007810000 */
[----:B------:R-:W1:Y:S01]  /*13600*/  MUFU.TANH R209, R42 ;  /* 0x0000002a00d17308 */ /* 0x000e620000002400 */
[----:B------:R-:W-:Y:S01]  /*13610*/  FMUL.FTZ R143, R140, c[0x0][0x2d0] ;  /* 0x0000b4008c8f7a20 */ /* 0x000fe20000410000 */
[----:B---3--:R-:W-:Y:S04]  /*13620*/  FMNMX.FTZ R4, R238, R4, !PT ;  /* 0x00000004ee047209 */ /* 0x008fe80007810000 */
[----:B------:R-:W-:Y:S04]  /*13630*/  FMNMX.FTZ R4, R214, R4, !PT ;  /* 0x00000004d6047209 */ /* 0x000fe80007810000 */
[----:B------:R-:W3:Y:S01]  /*13640*/  MUFU.TANH R33, R43 ;  /* 0x0000002b00217308 */ /* 0x000ee20000002400 */
[----:B------:R-:W-:Y:S02]  /*13650*/  FMNMX.FTZ R141, R0, R141, !PT ;  /* 0x0000008d008d7209 */ /* 0x000fe40007810000 */
[----:B------:R-:W-:Y:S07]  /*13660*/  FMNMX.FTZ R4, R215, R4, !PT ;  /* 0x00000004d7047209 */ /* 0x000fee0007810000 */
[----:B------:R-:W3:Y:S01]  /*13670*/  MUFU.TANH R18, R18 ;  /* 0x0000001200127308 */ /* 0x000ee20000002400 */
[----:B-1----:R-:W-:Y:S09]  /*13680*/  FMNMX.FTZ R4, R209, R4, !PT ;  /* 0x00000004d1047209 */ /* 0x002ff20007810000 */
        /* <DEDUP_REMOVED lines=9> */
[----:B------:R-:W-:Y:S05]  /*13720*/  FMNMX.FTZ R4, R249, R4, !PT ;  /* 0x00000004f9047209 */ /* 0x000fea0007810000 */
[----:B------:R-:W3:Y:S04]  /*13730*/  SHFL.BFLY PT, R8, R4, 0x2, 0x1f ;  /* 0x0c401f0004087f89 */ /* 0x000ee800000e0000 */
[----:B------:R-:W3:Y:S01]  /*13740*/  MUFU.TANH R202, R34 ;  /* 0x0000002200ca7308 */ /* 0x000ee20000002400 */
[----:B-1----:R-:W-:Y:S01]  /*13750*/  FMNMX.FTZ R7, R201, R0, !PT ;  /* 0x00000000c9077209 */ /* 0x002fe20007810000 */
[----:B------:R-:W-:Y:S08]  /*13760*/  FMUL.FTZ R0, R51, c[0x0][0x320] ;  /* 0x0000c80033007a20 */ /* 0x000ff00000410000 */
[----:B------:R1:W-:Y:S01]  /*13770*/  MUFU.TANH R139, R0 ;  /* 0x00000000008b7308 */ /* 0x0003e20000002400 */
[----:B---3--:R-:W-:Y:S09]  /*13780*/  FMNMX.FTZ R7, R200, R7, !PT ;  /* 0x00000007c8077209 */ /* 0x008ff20007810000 */
[----:B------:R-:W3:Y:S01]  /*13790*/  MUFU.TANH R240, R35 ;  /* 0x0000002300f07308 */ /* 0x000ee20000002400 */
[----:B------:R-:W-:Y:S02]  /*137a0*/  FMNMX.FTZ R4, R4, R8, !PT ;  /* 0x0000000804047209 */ /* 0x000fe40007810000 */
[----:B------:R-:W-:Y:S01]  /*137b0*/  FMNMX.FTZ R7, R202, R7, !PT ;  /* 0x00000007ca077209 */ /* 0x000fe20007810000 */
[----:B------:R-:W2:Y:S06]  /*137c0*/  SHFL.BFLY PT, R8, R141, 0x1, 0x1f ;  /* 0x0c201f008d087f89 */ /* 0x000eac00000e0000 */
[----:B------:R-:W4:Y:S01]  /*137d0*/  MUFU.TANH R48, R46 ;  /* 0x0000002e00307308 */ /* 0x000f220000002400 */
[----:B-1----:R-:W-:Y:S01]  /*137e0*/  FADD.FTZ R0, -R140, R2 ;  /* 0x000000028c007221 */ /* 0x002fe20000010100 */
[----:B------:R-:W1:Y:S03]  /*137f0*/  SHFL.BFLY PT, R142, R4, 0x1, 0x1f ;  /* 0x0c201f00048e7f89 */ /* 0x000e6600000e0000 */
[----:B------:R-:W-:Y:S05]  /*13800*/  FMUL.FTZ R0, R0, c[0x0][0x2d0] ;  /* 0x0000b40000007a20 */ /* 0x000fea0000410000 */
[----:B------:R-:W1:Y:S01]  /*13810*/  MUFU.TANH R246, R47 ;  /* 0x0000002f00f67308 */ /* 0x000e620000002400 */
[----:B---3--:R-:W-:Y:S09]  /*13820*/  FMNMX.FTZ R2, R240, R7, !PT ;  /* 0x00000007f0027209 */ /* 0x008ff20007810000 */
[----:B------:R3:W3:Y:S01]  /*13830*/  MUFU.EX2 R7, R0 ;  /* 0x0000000000077308 */ /* 0x0006e20000000800 */
[----:B--2---:R-:W-:Y:S01]  /*13840*/  FMNMX.FTZ R141, R141, R8, !PT ;  /* 0x000000088d8d7209 */ /* 0x004fe20007810000 */
[----:B------:R-:W-:Y:S01]  /*13850*/  FFMA.FTZ R8, R144, c[0x0][0x2d0], -R143 ;  /* 0x0000b40090087a23 */ /* 0x000fe2000001088f */
[----:B----4-:R-:W-:Y:S03]  /*13860*/  FMNMX.FTZ R2, R48, R2, !PT ;  /* 0x0000000230027209 */ /* 0x010fe60007810000 */
[----:B------:R-:W-:Y:S01]  /*13870*/  FMUL.FTZ R198, R141, c[0x0][0x2d0] ;  /* 0x0000b4008dc67a20 */ /* 0x000fe20000410000 */
[----:B-1----:R-:W-:Y:S03]  /*13880*/  FMNMX.FTZ R142, R4, R142, !PT ;  /* 0x0000008e048e7209 */ /* 0x002fe60007810000 */
[----:B------:R-:W1:Y:S01]  /*13890*/  MUFU.TANH R138, R50 ;  /* 0x00000032008a7308 */ /* 0x000e620000002400 */
[--C-:B------:R-:W-:Y:S02]  /*138a0*/  FFMA.FTZ R10, R147, c[0x0][0x2d0], -R198.reuse ;  /* 0x0000b400930a7a23 */ /* 0x100fe400000108c6 */
[----:B------:R-:W-:Y:S07]  /*138b0*/  FMUL.FTZ R197, R142, c[0x0][0x2d0] ;  /* 0x0000b4008ec57a20 */ /* 0x000fee0000410000 */
[----:B------:R2:W-:Y:S01]  /*138c0*/  MUFU.EX2 R29, R8 ;  /* 0x00000008001d7308 */ /* 0x0005e20000000800 */
[----:B---3--:R-:W-:Y:S01]  /*138d0*/  FMNMX.FTZ R0, R246, R2, !PT ;  /* 0x00000002f6007209 */ /* 0x008fe20007810000 */
[----:B------:R-:W-:Y:S02]  /*138e0*/  FADD.FTZ R2, -R142, R3 ;  /* 0x000000038e027221 */ /* 0x000fe40000010100 */
[C---:B------:R-:W-:Y:S02]  /*138f0*/  FMUL.FTZ R56, R7.reuse, R56 ;  /* 0x0000003807387220 */ /* 0x040fe40000410000 */
[----:B------:R-:W-:Y:S04]  /*13900*/  FMUL.FTZ R2, R2, c[0x0][0x2d0] ;  /* 0x0000b40002027a20 */ /* 0x000fe80000410000 */
[----:B------:R3:W-:Y:S01]  /*13910*/  MUFU.EX2 R199, R10 ;  /* 0x0000000a00c77308 */ /* 0x0007e20000000800 */
[C---:B------:R-:W-:Y:S02]  /*13920*/  FMUL.FTZ R57, R7.reuse, R57 ;  /* 0x0000003907397220 */ /* 0x040fe40000410000 */
[C---:B------:R-:W-:Y:S01]  /*13930*/  FMUL.FTZ R68, R7.reuse, R68 ;  /* 0x0000004407447220 */ /* 0x040fe20000410000 */
[----:B-1----:R-:W-:Y:S01]  /*13940*/  FMNMX.FTZ R0, R138, R0, !PT ;  /* 0x000000008a007209 */ /* 0x002fe20007810000 */
[C---:B------:R-:W-:Y:S02]  /*13950*/  FMUL.FTZ R69, R7.reuse, R69 ;  /* 0x0000004507457220 */ /* 0x040fe40000410000 */
[----:B------:R-:W-:Y:S01]  /*13960*/  FMUL.FTZ R72, R7, R72 ;  /* 0x0000004807487220 */ /* 0x000fe20000410000 */
[----:B------:R-:W-:Y:S01]  /*13970*/  FMNMX.FTZ R0, R139, R0, !PT ;  /* 0x000000008b007209 */ /* 0x000fe20007810000 */
[C---:B------:R-:W-:Y:S01]  /*13980*/  FMUL.FTZ R73, R7.reuse, R73 ;  /* 0x0000004907497220 */ /* 0x040fe20000410000 */
[----:B------:R1:W4:Y:S01]  /*13990*/  MUFU.EX2 R4, R2 ;  /* 0x0000000200047308 */ /* 0x0003220000000800 */
[----:B------:R-:W-:Y:S02]  /*139a0*/  FMUL.FTZ R84, R7, R84 ;  /* 0x0000005407547220 */ /* 0x000fe40000410000 */
[----:B------:R-:W4:Y:S01]  /*139b0*/  SHFL.BFLY PT, R3, R0, 0x2, 0x1f ;  /* 0x0c401f0000037f89 */ /* 0x000f2200000e0000 */
[----:B--2---:R-:W-:Y:S04]  /*139c0*/  @P0 IMAD.WIDE.U32 R8, R235, c[0x0][0x1e0], RZ ;  /* 0x00007800eb080a25 */ /* 0x004fe800078e00ff */
[C---:B------:R-:W-:Y:S02]  /*139d0*/  FMUL.FTZ R85, R7.reuse, R85 ;  /* 0x0000005507557220 */ /* 0x040fe40000410000 */
[C---:B------:R-:W-:Y:S02]  /*139e0*/  FMUL.FTZ R88, R7.reuse, R88 ;  /* 0x0000005807587220 */ /* 0x040fe40000410000 */
[C---:B------:R-:W-:Y:S02]  /*139f0*/  FMUL.FTZ R89, R7.reuse, R89 ;  /* 0x0000005907597220 */ /* 0x040fe40000410000 */
[----:B---3--:R-:W-:Y:S01]  /*13a00*/  FFMA.FTZ R10, R204, c[0x0][0x2d0], -R198 ;  /* 0x0000b400cc0a7a23 */ /* 0x008fe200000108c6 */
[----:B------:R-:W-:Y:S01]  /*13a10*/  MOV R204, R13 ;  /* 0x0000000d00cc7202 */ /* 0x000fe20000000f00 */
[C---:B------:R-:W-:Y:S02]  /*13a20*/  FMUL.FTZ R100, R7.reuse, R100 ;  /* 0x0000006407647220 */ /* 0x040fe40000410000 */
[C---:B------:R-:W-:Y:S02]  /*13a30*/  FMUL.FTZ R101, R7.reuse, R101 ;  /* 0x0000006507657220 */ /* 0x040fe40000410000 */
[C---:B------:R-:W-:Y:S02]  /*13a40*/  FMUL.FTZ R104, R7.reuse, R104 ;  /* 0x0000006807687220 */ /* 0x040fe40000410000 */
[----:B------:R-:W-:Y:S02]  /*13a50*/  FMUL.FTZ R105, R7, R105 ;  /* 0x0000006907697220 */ /* 0x000fe40000410000 */
[----:B-1----:R-:W-:Y:S02]  /*13a60*/  FADD.FTZ R2, -R141, R6 ;  /* 0x000000068d027221 */ /* 0x002fe40000010100 */
[----:B----4-:R-:W-:Y:S01]  /*13a70*/  FMUL.FTZ R54, R4, R194 ;  /* 0x000000c204367220 */ /* 0x010fe20000410000 */
[----:B------:R-:W-:Y:S01]  /*13a80*/  FMNMX.FTZ R0, R0, R3, !PT ;  /* 0x0000000300007209 */ /* 0x000fe20007810000 */
[----:B------:R-:W-:Y:S02]  /*13a90*/  FMUL.FTZ R2, R2, c[0x0][0x2d0] ;  /* 0x0000b40002027a20 */ /* 0x000fe40000410000 */
[--C-:B------:R-:W-:Y:S02]  /*13aa0*/  FFMA.FTZ R3, R21, c[0x0][0x2d0], -R143.reuse ;  /* 0x0000b40015037a23 */ /* 0x100fe4000001088f */
[----:B------:R1:W2:Y:S01]  /*13ab0*/  MUFU.EX2 R6, R2 ;  /* 0x0000000200067308 */ /* 0x0002a20000000800 */
        /* <DEDUP_REMOVED lines=15> */
[C---:B--2---:R-:W-:Y:S02]  /*13bb0*/  FMUL.FTZ R13, R6.reuse, R153 ;  /* 0x00000099060d7220 */ /* 0x044fe40000410000 */
[----:B------:R-:W1:Y:S01]  /*13bc0*/  MUFU.EX2 R250, R2 ;  /* 0x0000000200fa7308 */ /* 0x000e620000000800 */
[C---:B------:R-:W-:Y:S02]  /*13bd0*/  FMUL.FTZ R33, R6.reuse, R173 ;  /* 0x000000ad06217220 */ /* 0x040fe40000410000 */
[----:B------:R-:W-:Y:S02]  /*13be0*/  FMUL.FTZ R49, R6, R189 ;  /* 0x000000bd06317220 */ /* 0x000fe40000410000 */
[----:B---3--:R-:W-:Y:S02]  /*13bf0*/  FFMA.FTZ R3, R146, c[0x0][0x2d0], -R197 ;  /* 0x0000b40092037a23 */ /* 0x008fe400000108c5 */
        /* <DEDUP_REMOVED lines=10> */
[----:B-1----:R-:W-:Y:S01]  /*13ca0*/  F2FP.PACK_AB R144, R250, R29 ;  /* 0x0000001dfa90723e */ /* 0x002fe200000000ff */
[----:B------:R-:W-:Y:S02]  /*13cb0*/  FFMA.FTZ R2, R20, c[0x0][0x2d0], -R143 ;  /* 0x0000b40014027a23 */ /* 0x000fe4000001088f */
[C---:B------:R-:W-:Y:S01]  /*13cc0*/  FMUL.FTZ R20, R7.reuse, R160 ;  /* 0x000000a007147220 */ /* 0x040fe20000410000 */
[----:B------:R-:W-:Y:S01]  /*13cd0*/  MOV R160, R53 ;  /* 0x0000003500a07202 */ /* 0x000fe20000000f00 */
[----:B------:R1:W3:Y:S01]  /*13ce0*/  MUFU.EX2 R252, R2 ;  /* 0x0000000200fc7308 */ /* 0x0002e20000000800 */
[----:B------:R-:W-:Y:S02]  /*13cf0*/  FMUL.FTZ R53, R7, R193 ;  /* 0x000000c107357220 */ /* 0x000fe40000410000 */
[C---:B------:R-:W-:Y:S02]  /*13d00*/  FMUL.FTZ R93, R6.reuse, R93 ;  /* 0x0000005d065d7220 */ /* 0x040fe40000410000 */
[--C-:B--2---:R-:W-:Y:S02]  /*13d10*/  FFMA.FTZ R3, R145, c[0x0][0x2d0], -R197.reuse ;  /* 0x0000b40091037a23 */ /* 0x104fe400000108c5 */
[C---:B------:R-:W-:Y:S02]  /*13d20*/  FMUL.FTZ R96, R6.reuse, R96 ;  /* 0x0000006006607220 */ /* 0x040fe40000410000 */
[----:B------:R-:W-:Y:S01]  /*13d30*/  FMUL.FTZ R97, R6, R97 ;  /* 0x0000006106617220 */ /* 0x000fe20000410000 */
[----:B------:R2:W4:Y:S01]  /*13d40*/  MUFU.EX2 R32, R3 ;  /* 0x0000000300207308 */ /* 0x0005220000000800 */
[C---:B------:R-:W-:Y:S02]  /*13d50*/  FMUL.FTZ R102, R4.reuse, R102 ;  /* 0x0000006604667220 */ /* 0x040fe40000410000 */
[C---:B------:R-:W-:Y:S02]  /*13d60*/  FMUL.FTZ R103, R4.reuse, R103 ;  /* 0x0000006704677220 */ /* 0x040fe40000410000 */
[C---:B------:R-:W-:Y:S02]  /*13d70*/  FMUL.FTZ R106, R4.reuse, R106 ;  /* 0x0000006a046a7220 */ /* 0x040fe40000410000 */
[----:B------:R-:W-:Y:S02]  /*13d80*/  FMUL.FTZ R107, R4, R107 ;  /* 0x0000006b046b7220 */ /* 0x000fe40000410000 */
[C---:B------:R-:W-:Y:S02]  /*13d90*/  FMUL.FTZ R108, R6.reuse, R108 ;  /* 0x0000006c066c7220 */ /* 0x040fe40000410000 */
[C---:B------:R-:W-:Y:S02]  /*13da0*/  FMUL.FTZ R109, R6.reuse, R109 ;  /* 0x0000006d066d7220 */ /* 0x040fe40000410000 */
[C---:B------:R-:W-:Y:S01]  /*13db0*/  FMUL.FTZ R112, R6.reuse, R112 ;  /* 0x0000007006707220 */ /* 0x040fe20000410000 */
[----:B-1----:R-:W1:Y:S01]  /*13dc0*/  SHFL.BFLY PT, R2, R0, 0x1, 0x1f ;  /* 0x0c201f0000027f89 */ /* 0x002e6200000e0000 */
[----:B---3--:R-:W-:Y:S01]  /*13dd0*/  F2FP.PACK_AB R146, R39, R252 ;  /* 0x000000fc2792723e */ /* 0x008fe200000000ff */
[----:B------:R-:W-:Y:S02]  /*13de0*/  FMUL.FTZ R113, R6, R113 ;  /* 0x0000007106717220 */ /* 0x000fe40000410000 */
[C---:B------:R-:W-:Y:S02]  /*13df0*/  FMUL.FTZ R116, R7.reuse, R116 ;  /* 0x0000007407747220 */ /* 0x040fe40000410000 */
[C---:B------:R-:W-:Y:S02]  /*13e00*/  FMUL.FTZ R117, R7.reuse, R117 ;  /* 0x0000007507757220 */ /* 0x040fe40000410000 */
[----:B------:R-:W-:Y:S02]  /*13e10*/  FMUL.FTZ R118, R4, R118 ;  /* 0x0000007604767220 */ /* 0x000fe40000410000 */
[--C-:B--2---:R-:W-:Y:S01]  /*13e20*/  FFMA.FTZ R3, R22, c[0x0][0x2d0], -R197.reuse ;  /* 0x0000b40016037a23 */ /* 0x104fe200000108c5 */
[----:B----4-:R-:W-:Y:S01]  /*13e30*/  F2FP.PACK_AB R145, R32, R52 ;  /* 0x000000342091723e */ /* 0x010fe200000000ff */
[----:B------:R-:W-:Y:S01]  /*13e40*/  FMUL.FTZ R22, R4, R162 ;  /* 0x000000a204167220 */ /* 0x000fe20000410000 */
[----:B------:R-:W-:Y:S01]  /*13e50*/  MOV R162, R29 ;  /* 0x0000001d00a27202 */ /* 0x000fe20000000f00 */
[----:B------:R2:W-:Y:S01]  /*13e60*/  MUFU.EX2 R37, R3 ;  /* 0x0000000300257308 */ /* 0x0005e20000000800 */
[----:B------:R-:W-:Y:S02]  /*13e70*/  FMUL.FTZ R29, R6, R169 ;  /* 0x000000a9061d7220 */ /* 0x000fe40000410000 */
[C---:B------:R-:W-:Y:S02]  /*13e80*/  FMUL.FTZ R119, R4.reuse, R119 ;  /* 0x0000007704777220 */ /* 0x040fe40000410000 */
[C---:B------:R-:W-:Y:S02]  /*13e90*/  FMUL.FTZ R120, R7.reuse, R120 ;  /* 0x0000007807787220 */ /* 0x040fe40000410000 */
[----:B------:R-:W-:Y:S02]  /*13ea0*/  FMUL.FTZ R121, R7, R121 ;  /* 0x0000007907797220 */ /* 0x000fe40000410000 */
[----:B------:R-:W-:Y:S01]  /*13eb0*/  FMUL.FTZ R122, R4, R122 ;  /* 0x0000007a047a7220 */ /* 0x000fe20000410000 */
[----:B-1----:R-:W-:Y:S01]  /*13ec0*/  FMNMX.FTZ R136, R0, R2, !PT ;  /* 0x0000000200887209 */ /* 0x002fe20007810000 */
[----:B------:R-:W-:Y:S01]  /*13ed0*/  FFMA.FTZ R0, R23, c[0x0][0x2d0], -R197 ;  /* 0x0000b40017007a23 */ /* 0x000fe200000108c5 */
[----:B------:R-:W-:Y:S01]  /*13ee0*/  @P0 SHF.R.S32.HI R2, RZ, 0x1f, R235 ;  /* 0x0000001fff020819 */ /* 0x000fe200000114eb */
[----:B------:R-:W-:Y:S01]  /*13ef0*/  FMUL.FTZ R23, R4, R163 ;  /* 0x000000a304177220 */ /* 0x000fe20000410000 */
[----:B------:R-:W-:Y:S01]  /*13f00*/  MOV R163, R28 ;  /* 0x0000001c00a37202 */ /* 0x000fe20000000f00 */
[----:B------:R1:W3:Y:S01]  /*13f10*/  MUFU.EX2 R45, R0 ;  /* 0x00000000002d7308 */ /* 0x0002e20000000800 */
[----:B------:R-:W-:Y:S02]  /*13f20*/  FMUL.FTZ R28, R6, R168 ;  /* 0x000000a8061c7220 */ /* 0x000fe40000410000 */
[----:B------:R-:W-:Y:S02]  /*13f30*/  @P0 IMAD R2, R2, c[0x0][0x1e0], RZ ;  /* 0x0000780002020a24 */ /* 0x000fe400078e02ff */
[----:B------:R-:W-:Y:S02]  /*13f40*/  FMUL.FTZ R123, R4, R123 ;  /* 0x0000007b047b7220 */ /* 0x000fe40000410000 */
[----:B------:R-:W-:Y:S01]  /*13f50*/  @P0 IMAD R2, R235, c[0x0][0x1e4], R2 ;  /* 0x00007900eb020a24 */ /* 0x000fe200078e0202 */
[----:B--2---:R-:W-:Y:S01]  /*13f60*/  @P0 MOV R3, R25 ;  /* 0x0000001900030202 */ /* 0x004fe20000000f00 */
[C---:B------:R-:W-:Y:S03]  /*13f70*/  FMUL.FTZ R124, R6.reuse, R124 ;  /* 0x0000007c067c7220 */ /* 0x040fe60000410000 */
[----:B------:R-:W-:Y:S01]  /*13f80*/  @P0 IADD3 R9, R9, R2, RZ ;  /* 0x0000000209090210 */ /* 0x000fe20007ffe0ff */
[C---:B------:R-:W-:Y:S01]  /*13f90*/  FMUL.FTZ R125, R6.reuse, R125 ;  /* 0x0000007d067d7220 */ /* 0x040fe20000410000 */
[----:B------:R-:W-:Y:S01]  /*13fa0*/  @P0 MOV R2, R14 ;  /* 0x0000000e00020202 */ /* 0x000fe20000000f00 */
[----:B------:R-:W-:Y:S01]  /*13fb0*/  FMUL.FTZ R128, R6, R128 ;  /* 0x0000008006807220 */ /* 0x000fe20000410000 */
[----:B------:R2:W-:Y:S01]  /*13fc0*/  MUFU.EX2 R14, R10 ;  /* 0x0000000a000e7308 */ /* 0x0005e20000000800 */
[----:B------:R-:W-:Y:S02]  /*13fd0*/  @P0 IMAD R9, R9, 0x30, RZ ;  /* 0x0000003009090824 */ /* 0x000fe400078e02ff */
[----:B------:R-:W-:Y:S04]  /*13fe0*/  @P0 IMAD.WIDE.U32 R2, R8, 0x30, R2 ;  /* 0x0000003008020825 */ /* 0x000fe800078e0002 */
[----:B------:R-:W-:Y:S01]  /*13ff0*/  FMUL.FTZ R129, R6, R129 ;  /* 0x0000008106817220 */ /* 0x000fe20000410000 */
[----:B------:R-:W-:Y:S01]  /*14000*/  @P0 IADD3 R9, R3, R9, RZ ;  /* 0x0000000903090210 */ /* 0x000fe20007ffe0ff */
[----:B------:R-:W-:Y:S01]  /*14010*/  FFMA.FTZ R3, R16, c[0x0][0x2d0], -R198 ;  /* 0x0000b40010037a23 */ /* 0x000fe200000108c6 */
[----:B------:R-:W-:Y:S01]  /*14020*/  @P0 LEA R8, P1, R2, c[0x0][0x1c8], 0x1 ;  /* 0x0000720002080a11 */ /* 0x000fe200078208ff */
[----:B-1----:R-:W-:Y:S01]  /*14030*/  FADD.FTZ R0, -R136, R137 ;  /* 0x0000008988007221 */ /* 0x002fe20000010100 */
[----:B---3--:R-:W-:Y:S01]  /*14040*/  F2FP.PACK_AB R147, R45, R37 ;  /* 0x000000252d93723e */ /* 0x008fe200000000ff */
[----:B------:R1:W-:Y:S01]  /*14050*/  MUFU.EX2 R36, R3 ;  /* 0x0000000300247308 */ /* 0x0003e20000000800 */
[----:B------:R-:W-:Y:S01]  /*14060*/  @P0 LEA.HI.X R9, R2, c[0x0][0x1cc], R9, 0x1, P1 ;  /* 0x0000730002090a11 */ /* 0x000fe200008f0c09 */
[----:B------:R-:W-:Y:S01]  /*14070*/  FMUL.FTZ R137, R136, c[0x0][0x2d0] ;  /* 0x0000b40088897a20 */ /* 0x000fe20000410000 */
[----:B------:R-:W-:Y:S01]  /*14080*/  MOV R173, R45 ;  /* 0x0000002d00ad7202 */ /* 0x000fe20000000f00 */
[----:B------:R-:W-:Y:S02]  /*14090*/  FMUL.FTZ R0, R0, c[0x0][0x2d0] ;  /* 0x0000b40000007a20 */ /* 0x000fe40000410000 */
[----:B------:R3:W-:Y:S01]  /*140a0*/  @P0 LDGSTS.E.BYPASS.LTC128B.128 [R234+0x5080], [R8.64], !P4 ;  /* 0x0508000008ea0fae */ /* 0x0007e2000e101d46 */
[C---:B------:R-:W-:Y:S02]  /*140b0*/  FMUL.FTZ R16, R6.reuse, R156 ;  /* 0x0000009c06107220 */ /* 0x040fe40000410000 */
[----:B------:R-:W-:Y:S01]  /*140c0*/  FMUL.FTZ R45, R6, R185 ;  /* 0x000000b9062d7220 */ /* 0x000fe20000410000 */
[----:B------:R-:W4:Y:S01]  /*140d0*/  MUFU.EX2 R0, R0 ;  /* 0x0000000000007308 */ /* 0x000f220000000800 */
[----:B--2---:R-:W-:Y:S01]  /*140e0*/  @P0 SHF.L.U32 R10, R11, 0x5, RZ ;  /* 0x000000050b0a0819 */ /* 0x004fe200000006ff */
[----:B------:R-:W-:Y:S01]  /*140f0*/  FMUL.FTZ R132, R7, R132 ;  /* 0x0000008407847220 */ /* 0x000fe20000410000 */
[----:B------:R-:W-:Y:S01]  /*14100*/  @P0 SHF.L.U64.HI R11, R11, 0x5, R12 ;  /* 0x000000050b0b0819 */ /* 0x000fe2000001020c */
[----:B------:R3:W-:Y:S01]  /*14110*/  @P0 LDGSTS.E.BYPASS.LTC128B.128 [R234+0x6880], [R8.64+0x80], !P3 ;  /* 0x0688008008ea0fae */ /* 0x0007e2000d901d46 */
[----:B------:R-:W-:Y:S01]  /*14120*/  @P0 IADD3 R2, P2, R8, R10, RZ ;  /* 0x0000000a08020210 */ /* 0x000fe20007f5e0ff */
[--C-:B------:R-:W-:Y:S01]  /*14130*/  FFMA.FTZ R12, R17, c[0x0][0x2d0], -R198.reuse ;  /* 0x0000b400110c7a23 */ /* 0x100fe200000108c6 */
[----:B------:R-:W-:Y:S01]  /*14140*/  MOV R185, R160 ;  /* 0x000000a000b97202 */ /* 0x000fe20000000f00 */
[----:B------:R-:W-:Y:S01]  /*14150*/  FMUL.FTZ R17, R6, R157 ;  /* 0x0000009d06117220 */ /* 0x000fe20000410000 */
[----:B------:R-:W-:Y:S01]  /*14160*/  @P0 IADD3 R10, P1, R2, R10, RZ ;  /* 0x0000000a020a0210 */ /* 0x000fe20007f3e0ff */
[----:B------:R-:W2:Y:S01]  /*14170*/  MUFU.EX2 R44, R12 ;  /* 0x0000000c002c7308 */ /* 0x000ea20000000800 */
[----:B------:R-:W-:Y:S02]  /*14180*/  FMUL.FTZ R133, R7, R133 ;  /* 0x0000008507857220 */ /* 0x000fe40000410000 */
[C---:B------:R-:W-:Y:S01]  /*14190*/  FMUL.FTZ R134, R4.reuse, R134 ;  /* 0x0000008604867220 */ /* 0x040fe20000410000 */
[----:B-1----:R-:W-:Y:S01]  /*141a0*/  @P0 IADD3.X R3, R9, R11, RZ, P2, !PT ;  /* 0x0000000b09030210 */ /* 0x002fe200017fe4ff */
[----:B------:R-:W-:Y:S02]  /*141b0*/  FMUL.FTZ R135, R4, R135 ;  /* 0x0000008704877220 */ /* 0x000fe40000410000 */
[--C-:B------:R-:W-:Y:S01]  /*141c0*/  FFMA.FTZ R138, R138, c[0x0][0x2d0], -R137.reuse ;  /* 0x0000b4008a8a7a23 */ /* 0x100fe20000010889 */
[----:B------:R-:W-:Y:S01]  /*141d0*/  @P0 IADD3.X R11, R3, R11, RZ, P1, !PT ;  /* 0x0000000b030b0210 */ /* 0x000fe20000ffe4ff */
[----:B------:R1:W-:Y:S04]  /*141e0*/  @P0 LDGSTS.E.BYPASS.LTC128B.128 [R234+0x5880], [R2.64], !P4 ;  /* 0x0588000002ea0fae */ /* 0x0003e8000e101d46 */
[----:B------:R-:W-:Y:S01]  /*141f0*/  MUFU.EX2 R138, R138 ;  /* 0x0000008a008a7308 */ /* 0x000fe20000000800 */
[C---:B----4-:R-:W-:Y:S02]  /*14200*/  FMUL.FTZ R15, R0.reuse, R155 ;  /* 0x0000009b000f7220 */ /* 0x050fe40000410000 */
[C---:B------:R-:W-:Y:S01]  /*14210*/  FMUL.FTZ R35, R0.reuse, R175 ;  /* 0x000000af00237220 */ /* 0x040fe20000410000 */
[----:B------:R1:W-:Y:S01]  /*14220*/  @P0 LDGSTS.E.BYPASS.LTC128B.128 [R234+0x7080], [R2.64+0x80], !P3 ;  /* 0x0708008002ea0fae */ /* 0x0003e2000d901d46 */
[----:B------:R-:W-:Y:S01]  /*14230*/  MOV R175, R251 ;  /* 0x000000fb00af7202 */ /* 0x000fe20000000f00 */
[----:B------:R-:W-:Y:S01]  /*14240*/  FMUL.FTZ R30, R0, R170 ;  /* 0x000000aa001e7220 */ /* 0x000fe20000410000 */
[----:B------:R-:W-:Y:S01]  /*14250*/  MOV R170, R32 ;  /* 0x0000002000aa7202 */ /* 0x000fe20000000f00 */
[--C-:B---3--:R-:W-:Y:S01]  /*14260*/  FFMA.FTZ R8, R205, c[0x0][0x2d0], -R137.reuse ;  /* 0x0000b400cd087a23 */ /* 0x108fe20000010889 */
[----:B------:R-:W-:Y:S01]  /*14270*/  MOV R205, R14 ;  /* 0x0000000e00cd7202 */ /* 0x000fe20000000f00 */
[C---:B------:R-:W-:Y:S01]  /*14280*/  FMUL.FTZ R9, R7.reuse, R149 ;  /* 0x0000009507097220 */ /* 0x040fe20000410000 */
[----:B--2---:R-:W-:Y:S01]  /*14290*/  MOV R168, R44 ;  /* 0x0000002c00a87202 */ /* 0x004fe20000000f00 */
[----:B------:R2:W-:Y:S01]  /*142a0*/  @P0 LDGSTS.E.BYPASS.LTC128B.128 [R234+0x6080], [R10.64], !P4 ;  /* 0x060800000aea0fae */ /* 0x0005e2000e101d46 */
[----:B------:R3:W-:Y:S01]  /*142b0*/  MUFU.EX2 R196, R8 ;  /* 0x0000000800c47308 */ /* 0x0007e20000000800 */
[----:B------:R-:W-:Y:S02]  /*142c0*/  FMUL.FTZ R12, R6, R152 ;  /* 0x00000098060c7220 */ /* 0x000fe40000410000 */
[----:B------:R-:W-:Y:S02]  /*142d0*/  FMUL.FTZ R14, R0, R154 ;  /* 0x0000009a000e7220 */ /* 0x000fe40000410000 */
[----:B------:R-:W-:Y:S01]  /*142e0*/  FMUL.FTZ R32, R6, R172 ;  /* 0x000000ac06207220 */ /* 0x000fe20000410000 */
[----:B------:R-:W-:Y:S01]  /*142f0*/  MOV R172, R250 ;  /* 0x000000fa00ac7202 */ /* 0x000fe20000000f00 */
[----:B------:R2:W-:Y:S01]  /*14300*/  @P0 LDGSTS.E.BYPASS.LTC128B.128 [R234+0x7880], [R10.64+0x80], !P3 ;  /* 0x078800800aea0fae */ /* 0x0005e2000d901d46 */
[----:B------:R-:W-:Y:S01]  /*14310*/  FMUL.FTZ R31, R0, R171 ;  /* 0x000000ab001f7220 */ /* 0x000fe20000410000 */
[----:B------:R-:W-:Y:S01]  /*14320*/  MOV R171, R39 ;  /* 0x0000002700ab7202 */ /* 0x000fe20000000f00 */
[----:B------:R-:W-:Y:S01]  /*14330*/  FMUL.FTZ R39, R4, R179 ;  /* 0x000000b304277220 */ /* 0x000fe20000410000 */
[----:B------:R-:W-:Y:S01]  /*14340*/  MOV R179, R247 ;  /* 0x000000f700b37202 */ /* 0x000fe20000000f00 */
[C---:B------:R-:W-:Y:S01]  /*14350*/  FMUL.FTZ R34, R0.reuse, R174 ;  /* 0x000000ae00227220 */ /* 0x040fe20000410000 */
[----:B------:R-:W-:Y:S01]  /*14360*/  MOV R174, R52 ;  /* 0x0000003400ae7202 */ /* 0x000fe20000000f00 */
[C---:B------:R-:W-:Y:S01]  /*14370*/  FMUL.FTZ R46, R0.reuse, R186 ;  /* 0x000000ba002e7220 */ /* 0x040fe20000410000 */
[----:B------:R-:W4:Y:S01]  /*14380*/  LDSM.16.MT88.4 R24, [R217+0x2080] ;  /* 0x00208000d918783b */ /* 0x000f220000004200 */
[----:B------:R-:W-:Y:S01]  /*14390*/  FMUL.FTZ R47, R0, R187 ;  /* 0x000000bb002f7220 */ /* 0x000fe20000410000 */
[----:B------:R-:W-:Y:S01]  /*143a0*/  MOV R186, R203 ;  /* 0x000000cb00ba7202 */ /* 0x000fe20000000f00 */
[--C-:B-1----:R-:W-:Y:S01]  /*143b0*/  FFMA.FTZ R2, R206, c[0x0][0x2d0], -R137.reuse ;  /* 0x0000b400ce027a23 */ /* 0x102fe20000010889 */
[----:B------:R-:W-:Y:S01]  /*143c0*/  MOV R206, R209 ;  /* 0x000000d100ce7202 */ /* 0x000fe20000000f00 */
[C---:B------:R-:W-:Y:S01]  /*143d0*/  FMUL.FTZ R50, R0.reuse, R190 ;  /* 0x000000be00327220 */ /* 0x040fe20000410000 */
[----:B------:R-:W-:Y:S01]  /*143e0*/  MOV R3, R248 ;  /* 0x000000f800037202 */ /* 0x000fe20000000f00 */
[----:B------:R1:W1:Y:S01]  /*143f0*/  MUFU.EX2 R209, R2 ;  /* 0x0000000200d17308 */ /* 0x0002620000000800 */
[----:B------:R-:W4:Y:S01]  /*14400*/  LDSM.16.MT88.4 R40, [R218+0x2080] ;  /* 0x00208000da28783b */ /* 0x000f220000004200 */
[----:B---3--:R-:W-:Y:S01]  /*14410*/  FMUL.FTZ R8, R7, R148 ;  /* 0x0000009407087220 */ /* 0x008fe20000410000 */
[----:B------:R-:W-:Y:S01]  /*14420*/  F2FP.PACK_AB R148, R205, R199 ;  /* 0x000000c7cd94723e */ /* 0x000fe200000000ff */
[C---:B------:R-:W-:Y:S02]  /*14430*/  FMUL.FTZ R51, R0.reuse, R191 ;  /* 0x000000bf00337220 */ /* 0x040fe40000410000 */
[----:B------:R-:W-:Y:S02]  /*14440*/  FMUL.FTZ R52, R7, R192 ;  /* 0x000000c007347220 */ /* 0x000fe40000410000 */
[C---:B------:R-:W-:Y:S01]  /*14450*/  FMUL.FTZ R62, R0.reuse, R62 ;  /* 0x0000003e003e7220 */ /* 0x040fe20000410000 */
[----:B------:R-:W3:Y:S01]  /*14460*/  LDSM.16.MT88.4 R152, [R220+0x2080] ;  /* 0x00208000dc98783b */ /* 0x000ee20000004200 */
[----:B------:R-:W-:Y:S02]  /*14470*/  FMUL.FTZ R63, R0, R63 ;  /* 0x0000003f003f7220 */ /* 0x000fe40000410000 */
[----:B--2---:R-:W-:Y:S01]  /*14480*/  FMUL.FTZ R10, R4, R150 ;  /* 0x00000096040a7220 */ /* 0x004fe20000410000 */
[----:B------:R-:W-:Y:S01]  /*14490*/  F2FP.PACK_AB R150, R44, R36 ;  /* 0x000000242c96723e */ /* 0x000fe200000000ff */
[----:B------:R-:W-:Y:S02]  /*144a0*/  FMUL.FTZ R11, R4, R151 ;  /* 0x00000097040b7220 */ /* 0x000fe40000410000 */
[----:B------:R-:W-:Y:S01]  /*144b0*/  FMUL.FTZ R44, R6, R184 ;  /* 0x000000b8062c7220 */ /* 0x000fe20000410000 */
[----:B------:R-:W-:Y:S01]  /*144c0*/  LDSM.16.MT88.4 R192, [R220+0x3080] ;  /* 0x00308000dcc0783b */ /* 0x000fe20000004200 */
[C---:B------:R-:W-:Y:S02]  /*144d0*/  FMUL.FTZ R66, R0.reuse, R66 ;  /* 0x0000004200427220 */ /* 0x040fe40000410000 */
[C---:B------:R-:W-:Y:S02]  /*144e0*/  FMUL.FTZ R67, R0.reuse, R67 ;  /* 0x0000004300437220 */ /* 0x040fe40000410000 */
[----:B------:R-:W-:Y:S02]  /*144f0*/  FMUL.FTZ R78, R0, R78 ;  /* 0x0000004e004e7220 */ /* 0x000fe40000410000 */
[--C-:B-1----:R-:W-:Y:S01]  /*14500*/  FFMA.FTZ R2, R18, c[0x0][0x2d0], -R137.reuse ;  /* 0x0000b40012027a23 */ /* 0x102fe20000010889 */
[----:B------:R-:W0:Y:S01]  /*14510*/  LDGDEPBAR ;  /* 0x00000000000079af */ /* 0x000e220000000000 */
[C---:B------:R-:W-:Y:S01]  /*14520*/  FMUL.FTZ R18, R0.reuse, R158 ;  /* 0x0000009e00127220 */ /* 0x040fe20000410000 */
[----:B------:R-:W-:Y:S01]  /*14530*/  F2FP.PACK_AB R149, R209, R196 ;  /* 0x000000c4d195723e */ /* 0x000fe200000000ff */
[----:B------:R1:W-:Y:S01]  /*14540*/  MUFU.EX2 R210, R2 ;  /* 0x0000000200d27308 */ /* 0x0003e20000000800 */
[C---:B------:R-:W-:Y:S02]  /*14550*/  FMUL.FTZ R79, R0.reuse, R79 ;  /* 0x0000004f004f7220 */ /* 0x040fe40000410000 */
[C---:B------:R-:W-:Y:S01]  /*14560*/  FMUL.FTZ R82, R0.reuse, R82 ;  /* 0x0000005200527220 */ /* 0x040fe20000410000 */
[-C--:B----4-:R-:W-:Y:S05]  /*14570*/  HMMA.16816.F32 R8, R144, R24.reuse, R8 ;  /* 0x000000189008723c */ /* 0x090fea0000001808 */
[C---:B------:R-:W-:Y:S02]  /*14580*/  FMUL.FTZ R83, R0.reuse, R83 ;  /* 0x0000005300537220 */ /* 0x040fe40000410000 */
[C---:B------:R-:W-:Y:S02]  /*14590*/  FMUL.FTZ R94, R0.reuse, R94 ;  /* 0x0000005e005e7220 */ /* 0x040fe40000410000 */
[C---:B------:R-:W-:Y:S03]  /*145a0*/  FMUL.FTZ R95, R0.reuse, R95 ;  /* 0x0000005f005f7220 */ /* 0x040fe60000410000 */
[C---:B------:R-:W-:Y:S02]  /*145b0*/  FMUL.FTZ R98, R0.reuse, R98 ;  /* 0x0000006200627220 */ /* 0x040fe40000410000 */
[C---:B------:R-:W-:Y:S02]  /*145c0*/  FMUL.FTZ R99, R0.reuse, R99 ;  /* 0x0000006300637220 */ /* 0x040fe40000410000 */
[C---:B------:R-:W-:Y:S02]  /*145d0*/  FMUL.FTZ R110, R0.reuse, R110 ;  /* 0x0000006e006e7220 */ /* 0x040fe40000410000 */
[C---:B------:R-:W-:Y:S02]  /*145e0*/  FMUL.FTZ R111, R0.reuse, R111 ;  /* 0x0000006f006f7220 */ /* 0x040fe40000410000 */
[----:B-1----:R-:W-:Y:S02]  /*145f0*/  FFMA.FTZ R2, R19, c[0x0][0x2d0], -R137 ;  /* 0x0000b40013027a23 */ /* 0x002fe40000010889 */
[C---:B------:R-:W-:Y:S02]  /*14600*/  FMUL.FTZ R19, R0.reuse, R159 ;  /* 0x0000009f00137220 */ /* 0x040fe40000410000 */
[----:B------:R1:W2:Y:S01]  /*14610*/  MUFU.EX2 R211, R2 ;  /* 0x0000000200d37308 */ /* 0x0002a20000000800 */
[----:B------:R-:W4:Y:S01]  /*14620*/  LDSM.16.MT88.4 R156, [R219+0x2080] ;  /* 0x00208000db9c783b */ /* 0x000f220000004200 */
[C---:B------:R-:W-:Y:S02]  /*14630*/  FMUL.FTZ R114, R0.reuse, R114 ;  /* 0x0000007200727220 */ /* 0x040fe40000410000 */
[C---:B------:R-:W-:Y:S02]  /*14640*/  FMUL.FTZ R115, R0.reuse, R115 ;  /* 0x0000007300737220 */ /* 0x040fe40000410000 */
[C---:B------:R-:W-:Y:S02]  /*14650*/  FMUL.FTZ R126, R0.reuse, R126 ;  /* 0x0000007e007e7220 */ /* 0x040fe40000410000 */
[C---:B------:R-:W-:Y:S02]  /*14660*/  FMUL.FTZ R127, R0.reuse, R127 ;  /* 0x0000007f007f7220 */ /* 0x040fe40000410000 */
[C---:B------:R-:W-:Y:S02]  /*14670*/  FMUL.FTZ R130, R0.reuse, R130 ;  /* 0x0000008200827220 */ /* 0x040fe40000410000 */
[----:B------:R-:W-:Y:S02]  /*14680*/  FMUL.FTZ R131, R0, R131 ;  /* 0x0000008300837220 */ /* 0x000fe40000410000 */
[--C-:B------:R-:W-:Y:S02]  /*14690*/  FFMA.FTZ R3, R3, c[0x0][0x2d0], -R143.reuse ;  /* 0x0000b40003037a23 */ /* 0x100fe4000001088f */
[--C-:B-1----:R-:W-:Y:S01]  /*146a0*/  FFMA.FTZ R2, R213, c[0x0][0x2d0], -R143.reuse ;  /* 0x0000b400d5027a23 */ /* 0x102fe2000001088f */
[----:B--2---:R-:W-:Y:S03]  /*146b0*/  F2FP.PACK_AB R151, R211, R210 ;  /* 0x000000d2d397723e */ /* 0x004fe600000000ff */
[----:B------:R1:W-:Y:S04]  /*146c0*/  MUFU.EX2 R169, R2 ;  /* 0x0000000200a97308 */ /* 0x0003e80000000800 */
[C---:B------:R-:W-:Y:S07]  /*146d0*/  HMMA.16816.F32 R12, R148.reuse, R24, R12 ;  /* 0x00000018940c723c */ /* 0x040fee000000180c */
[C---:B------:R-:W-:Y:S01]  /*146e0*/  FMUL.FTZ R25, R7.reuse, R165 ;  /* 0x000000a507197220 */ /* 0x040fe20000410000 */
[-C--:B------:R-:W-:Y:S04]  /*146f0*/  HMMA.16816.F32 R16, R148, R26.reuse, R16 ;  /* 0x0000001a9410723c */ /* 0x080fe80000001810 */
[----:B------:R-:W-:Y:S01]  /*14700*/  MOV R165, R252 ;  /* 0x000000fc00a57202 */ /* 0x000fe20000000f00 */
[C---:B------:R-:W-:Y:S01]  /*14710*/  FMUL.FTZ R24, R7.reuse, R164 ;  /* 0x000000a407187220 */ /* 0x040fe20000410000 */
[----:B------:R-:W-:Y:S01]  /*14720*/  MOV R164, R48 ;  /* 0x0000003000a47202 */ /* 0x000fe20000000f00 */
[----:B------:R-:W-:Y:S01]  /*14730*/  FMUL.FTZ R48, R6, R188 ;  /* 0x000000bc06307220 */ /* 0x000fe20000410000 */
[C---:B------:R-:W-:Y:S04]  /*14740*/  HMMA.16816.F32 R20, R144.reuse, R26, R20 ;  /* 0x0000001a9014723c */ /* 0x040fe80000001814 */
[--C-:B-1----:R-:W-:Y:S03]  /*14750*/  FFMA.FTZ R2, R212, c[0x0][0x2d0], -R143.reuse ;  /* 0x0000b400d4027a23 */ /* 0x102fe6000001088f */
[C---:B------:R-:W-:Y:S01]  /*14760*/  FMUL.FTZ R26, R4.reuse, R166 ;  /* 0x000000a6041a7220 */ /* 0x040fe20000410000 */
[----:B------:R1:W2:Y:S01]  /*14770*/  MUFU.EX2 R252, R2 ;  /* 0x0000000200fc7308 */ /* 0x0002a20000000800 */
[C---:B------:R-:W-:Y:S03]  /*14780*/  FMUL.FTZ R27, R4.reuse, R167 ;  /* 0x000000a7041b7220 */ /* 0x040fe60000410000 */
[----:B------:R-:W-:Y:S01]  /*14790*/  MOV R166, R36 ;  /* 0x0000002400a67202 */ /* 0x000fe20000000f00 */
[C---:B------:R-:W-:Y:S01]  /*147a0*/  FMUL.FTZ R36, R7.reuse, R176 ;  /* 0x000000b007247220 */ /* 0x040fe20000410000 */
[----:B------:R-:W-:Y:S02]  /*147b0*/  MOV R176, R246 ;  /* 0x000000f600b07202 */ /* 0x000fe40000000f00 */
[-C--:B------:R-:W-:Y:S03]  /*147c0*/  HMMA.16816.F32 R24, R144, R40.reuse, R24 ;  /* 0x000000289018723c */ /* 0x080fe60000001818 */
[----:B------:R-:W-:Y:S01]  /*147d0*/  MOV R167, R37 ;  /* 0x0000002500a77202 */ /* 0x000fe20000000f00 */
[C---:B------:R-:W-:Y:S01]  /*147e0*/  FMUL.FTZ R37, R7.reuse, R177 ;  /* 0x000000b107257220 */ /* 0x040fe20000410000 */
[----:B------:R-:W-:Y:S01]  /*147f0*/  MOV R177, R38 ;  /* 0x0000002600b17202 */ /* 0x000fe20000000f00 */
[C---:B------:R-:W-:Y:S01]  /*14800*/  FMUL.FTZ R38, R4.reuse, R178 ;  /* 0x000000b204267220 */ /* 0x040fe20000410000 */
[----:B------:R-:W-:Y:S01]  /*14810*/  MOV R178, R245 ;  /* 0x000000f500b27202 */ /* 0x000fe20000000f00 */
[C---:B------:R-:W-:Y:S04]  /*14820*/  HMMA.16816.F32 R28, R148.reuse, R40, R28 ;  /* 0x00000028941c723c */ /* 0x040fe8000000181c */
[----:B------:R-:W-:Y:S02]  /*14830*/  MOV R184, R177 ;  /* 0x000000b100b87202 */ /* 0x000fe40000000f00 */
[----:B------:R-:W-:Y:S01]  /*14840*/  MOV R177, R163 ;  /* 0x000000a300b17202 */ /* 0x000fe20000000f00 */
[----:B------:R-:W-:Y:S01]  /*14850*/  FMUL.FTZ R40, R7, R180 ;  /* 0x000000b407287220 */ /* 0x000fe20000410000 */
[-C--:B------:R-:W-:Y:S04]  /*14860*/  HMMA.16816.F32 R32, R148, R42.reuse, R32 ;  /* 0x0000002a9420723c */ /* 0x080fe80000001820 */
[--C-:B-1----:R-:W-:Y:S01]  /*14870*/  FFMA.FTZ R2, R207, c[0x0][0x2d0], -R143.reuse ;  /* 0x0000b400cf027a23 */ /* 0x102fe2000001088f */
[----:B------:R-:W-:Y:S01]  /*14880*/  MOV R180, R249 ;  /* 0x000000f900b47202 */ /* 0x000fe20000000f00 */
[----:B------:R-:W-:Y:S01]  /*14890*/  FMUL.FTZ R41, R7, R181 ;  /* 0x000000b507297220 */ /* 0x000fe20000410000 */
[----:B------:R-:W-:Y:S01]  /*148a0*/  MOV R181, R244 ;  /* 0x000000f400b57202 */ /* 0x000fe20000000f00 */
[C---:B------:R-:W-:Y:S01]  /*148b0*/  HMMA.16816.F32 R36, R144.reuse, R42, R36 ;  /* 0x0000002a9024723c */ /* 0x040fe20000001824 */
[----:B------:R1:W-:Y:S06]  /*148c0*/  MUFU.EX2 R251, R2 ;  /* 0x0000000200fb7308 */ /* 0x0003ec0000000800 */
[C---:B------:R-:W-:Y:S01]  /*148d0*/  FMUL.FTZ R42, R4.reuse, R182 ;  /* 0x000000b6042a7220 */ /* 0x040fe20000410000 */
[----:B------:R-:W-:Y:S01]  /*148e0*/  MOV R182, R161 ;  /* 0x000000a100b67202 */ /* 0x000fe20000000f00 */
[----:B------:R-:W-:Y:S03]  /*148f0*/  FMUL.FTZ R43, R4, R183 ;  /* 0x000000b7042b7220 */ /* 0x000fe60000410000 */
[----:B------:R-:W-:Y:S02]  /*14900*/  MOV R183, R206 ;  /* 0x000000ce00b77202 */ /* 0x000fe40000000f00 */
[----:B------:R-:W-:Y:S02]  /*14910*/  MOV R206, R204 ;  /* 0x000000cc00ce7202 */ /* 0x000fe40000000f00 */
[-C--:B---3--:R-:W-:Y:S08]  /*14920*/  HMMA.16816.F32 R40, R144, R152.reuse, R40 ;  /* 0x000000989028723c */ /* 0x088ff00000001828 */
[C---:B------:R-:W-:Y:S04]  /*14930*/  HMMA.16816.F32 R44, R148.reuse, R152, R44 ;  /* 0x00000098942c723c */ /* 0x040fe8000000182c */
[----:B-1----:R-:W-:Y:S04]  /*14940*/  FFMA.FTZ R2, R208, c[0x0][0x2d0], -R143 ;  /* 0x0000b400d0027a23 */ /* 0x002fe8000001088f */
        /* <DEDUP_REMOVED lines=13> */
[--C-:B-1----:R-:W-:Y:S02]  /*14a20*/  FFMA.FTZ R2, R238, c[0x0][0x2d0], -R197.reuse ;  /* 0x0000b400ee027a23 */ /* 0x102fe400000108c5 */
[----:B------:R1:W-:Y:S02]  /*14a30*/  MUFU.EX2 R238, R3 ;  /* 0x0000000300ee7308 */ /* 0x0003e40000000800 */
[-C--:B------:R-:W-:Y:S08]  /*14a40*/  HMMA.16816.F32 R80, R148, R154.reuse, R80 ;  /* 0x0000009a9450723c */ /* 0x080ff00000001850 */
[C---:B------:R-:W-:Y:S01]  /*14a50*/  HMMA.16816.F32 R84, R144.reuse, R154, R84 ;  /* 0x0000009a9054723c */ /* 0x040fe20000001854 */
[----:B------:R2:W2:Y:S01]  /*14a60*/  MUFU.EX2 R248, R2 ;  /* 0x0000000200f87308 */ /* 0x0004a20000000800 */
[----:B------:R-:W3:Y:S06]  /*14a70*/  LDSM.16.MT88.4 R152, [R220+0x3880] ;  /* 0x00388000dc98783b */ /* 0x000eec0000004200 */
[-C--:B----4-:R-:W-:Y:S04]  /*14a80*/  HMMA.16816.F32 R88, R144, R156.reuse, R88 ;  /* 0x0000009c9058723c */ /* 0x090fe80000001858 */
[--C-:B-1----:R-:W-:Y:S01]  /*14a90*/  FFMA.FTZ R3, R180, c[0x0][0x2d0], -R197.reuse ;  /* 0x0000b400b4037a23 */ /* 0x102fe200000108c5 */
[----:B------:R-:W-:Y:S03]  /*14aa0*/  MOV R180, R165 ;  /* 0x000000a500b47202 */ /* 0x000fe60000000f00 */
[C---:B------:R-:W-:Y:S01]  /*14ab0*/  HMMA.16816.F32 R92, R148.reuse, R156, R92 ;  /* 0x0000009c945c723c */ /* 0x040fe2000000185c */
[----:B------:R1:W-:Y:S07]  /*14ac0*/  MUFU.EX2 R212, R3 ;  /* 0x0000000300d47308 */ /* 0x0003ee0000000800 */
[-C--:B------:R-:W-:Y:S04]  /*14ad0*/  HMMA.16816.F32 R96, R148, R158.reuse, R96 ;  /* 0x0000009e9460723c */ /* 0x080fe80000001860 */
[--C-:B--2---:R-:W-:Y:S04]  /*14ae0*/  FFMA.FTZ R2, R214, c[0x0][0x2d0], -R197.reuse ;  /* 0x0000b400d6027a23 */ /* 0x104fe800000108c5 */
[C---:B------:R-:W-:Y:S01]  /*14af0*/  HMMA.16816.F32 R100, R144.reuse, R158, R100 ;  /* 0x0000009e9064723c */ /* 0x040fe20000001864 */
[----:B------:R2:W-:Y:S01]  /*14b00*/  MUFU.EX2 R247, R2 ;  /* 0x0000000200f77308 */ /* 0x0005e20000000800 */
[----:B------:R-:W4:Y:S06]  /*14b10*/  LDSM.16.MT88.4 R156, [R219+0x3880] ;  /* 0x00388000db9c783b */ /* 0x000f2c0000004200 */
[-C--:B---3--:R-:W-:Y:S02]  /*14b20*/  HMMA.16816.F32 R104, R144, R152.reuse, R104 ;  /* 0x000000989068723c */ /* 0x088fe40000001868 */
[----:B-1----:R-:W3:Y:S06]  /*14b30*/  LDL.LU R3, [R1+0x9c] ;  /* 0x00009c0001037983 */ /* 0x002eec0000300800 */
[C---:B------:R-:W-:Y:S04]  /*14b40*/  HMMA.16816.F32 R108, R148.reuse, R152, R108 ;  /* 0x00000098946c723c */ /* 0x040fe8000000186c */
[----:B--2---:R-:W-:Y:S04]  /*14b50*/  FFMA.FTZ R2, R215, c[0x0][0x2d0], -R197 ;  /* 0x0000b400d7027a23 */ /* 0x004fe800000108c5 */
[-C--:B------:R-:W-:Y:S01]  /*14b60*/  HMMA.16816.F32 R112, R148, R154.reuse, R112 ;  /* 0x0000009a9470723c */ /* 0x080fe20000001870 */
[----:B------:R1:W2:Y:S07]  /*14b70*/  MUFU.EX2 R246, R2 ;  /* 0x0000000200f67308 */ /* 0x0002ae0000000800 */
[C---:B------:R-:W-:Y:S01]  /*14b80*/  HMMA.16816.F32 R116, R144.reuse, R154, R116 ;  /* 0x0000009a9074723c */ /* 0x040fe20000001874 */
[----:B------:R-:W2:Y:S07]  /*14b90*/  LDSM.16.MT88.4 R152, [R217+0x2880] ;  /* 0x00288000d998783b */ /* 0x000eae0000004200 */
[-C--:B----4-:R-:W-:Y:S08]  /*14ba0*/  HMMA.16816.F32 R120, R144, R156.reuse, R120 ;  /* 0x0000009c9078723c */ /* 0x090ff00000001878 */
[C---:B------:R-:W-:Y:S04]  /*14bb0*/  HMMA.16816.F32 R124, R148.reuse, R156, R124 ;  /* 0x0000009c947c723c */ /* 0x040fe8000000187c */
[--C-:B-1----:R-:W-:Y:S04]  /*14bc0*/  FFMA.FTZ R2, R242, c[0x0][0x2d0], -R198.reuse ;  /* 0x0000b400f2027a23 */ /* 0x102fe800000108c6 */
[-C--:B------:R-:W-:Y:S01]  /*14bd0*/  HMMA.16816.F32 R128, R148, R158.reuse, R128 ;  /* 0x0000009e9480723c */ /* 0x080fe20000001880 */
[----:B------:R1:W-:Y:S07]  /*14be0*/  MUFU.EX2 R245, R2 ;  /* 0x0000000200f57308 */ /* 0x0003ee0000000800 */
[----:B------:R-:W-:Y:S01]  /*14bf0*/  HMMA.16816.F32 R132, R144, R158, R132 ;  /* 0x0000009e9084723c */ /* 0x000fe20000001884 */
[----:B------:R-:W-:Y:S06]  /*14c00*/  LDSM.16.MT88.4 R156, [R220+0x2880] ;  /* 0x00288000dc9c783b */ /* 0x000fec0000004200 */
[----:B------:R-:W-:Y:S02]  /*14c10*/  F2FP.PACK_AB R144, R252, R169 ;  /* 0x000000a9fc90723e */ /* 0x000fe400000000ff */
[----:B------:R-:W-:Y:S03]  /*14c20*/  F2FP.PACK_AB R146, R250, R251 ;  /* 0x000000fbfa92723e */ /* 0x000fe600000000ff */
[----:B------:R-:W-:Y:S02]  /*14c30*/  F2FP.PACK_AB R145, R248, R249 ;  /* 0x000000f9f891723e */ /* 0x000fe400000000ff */
[----:B--2---:R-:W-:Y:S01]  /*14c40*/  F2FP.PACK_AB R147, R246, R247 ;  /* 0x000000f7f693723e */ /* 0x004fe200000000ff */
[--C-:B-1----:R-:W-:Y:S06]  /*14c50*/  FFMA.FTZ R2, R241, c[0x0][0x2d0], -R198.reuse ;  /* 0x0000b400f1027a23 */ /* 0x102fec00000108c6 */
[-C--:B------:R-:W-:Y:S01]  /*14c60*/  HMMA.16816.F32 R8, R144, R152.reuse, R8 ;  /* 0x000000989008723c */ /* 0x080fe20000001808 */
[----:B------:R1:W2:Y:S02]  /*14c70*/  MUFU.EX2 R244, R2 ;  /* 0x0000000200f47308 */ /* 0x0002a40000000800 */
[--C-:B-1----:R-:W-:Y:S01]  /*14c80*/  FFMA.FTZ R2, R243, c[0x0][0x2d0], -R198.reuse ;  /* 0x0000b400f3027a23 */ /* 0x102fe200000108c6 */
[----:B--2---:R-:W-:Y:S07]  /*14c90*/  F2FP.PACK_AB R148, R244, R245 ;  /* 0x000000f5f494723e */ /* 0x004fee00000000ff */
[----:B------:R1:W-:Y:S02]  /*14ca0*/  MUFU.EX2 R243, R2 ;  /* 0x0000000200f37308 */ /* 0x0003e40000000800 */
[--C-:B-1----:R-:W-:Y:S01]  /*14cb0*/  FFMA.FTZ R2, R181, c[0x0][0x2d0], -R198.reuse ;  /* 0x0000b400b5027a23 */ /* 0x102fe200000108c6 */
[----:B------:R-:W-:Y:S02]  /*14cc0*/  MOV R181, R175 ;  /* 0x000000af00b57202 */ /* 0x000fe40000000f00 */
[----:B------:R-:W-:Y:S05]  /*14cd0*/  MOV R175, R174 ;  /* 0x000000ae00af7202 */ /* 0x000fea0000000f00 */
[----:B------:R1:W2:Y:S01]  /*14ce0*/  MUFU.EX2 R242, R2 ;  /* 0x0000000200f27308 */ /* 0x0002a20000000800 */
[----:B------:R-:W-:Y:S02]  /*14cf0*/  MOV R174, R162 ;  /* 0x000000a200ae7202 */ /* 0x000fe40000000f00 */
[----:B------:R-:W4:Y:S01]  /*14d00*/  LDSM.16.MT88.4 R160, [R218+0x2880] ;  /* 0x00288000daa0783b */ /* 0x000f220000004200 */
[--C-:B-1----:R-:W-:Y:S01]  /*14d10*/  FFMA.FTZ R2, R201, c[0x0][0x2d0], -R137.reuse ;  /* 0x0000b400c9027a23 */ /* 0x102fe20000010889 */
[----:B--2---:R-:W-:Y:S05]  /*14d20*/  F2FP.PACK_AB R150, R242, R243 ;  /* 0x000000f3f296723e */ /* 0x004fea00000000ff */
[----:B------:R1:W-:Y:S02]  /*14d30*/  MUFU.EX2 R204, R2 ;  /* 0x0000000200cc7308 */ /* 0x0003e40000000800 */
[--C-:B-1----:R-:W-:Y:S08]  /*14d40*/  FFMA.FTZ R2, R200, c[0x0][0x2d0], -R137.reuse ;  /* 0x0000b400c8027a23 */ /* 0x102ff00000010889 */
[----:B------:R1:W2:Y:S02]  /*14d50*/  MUFU.EX2 R203, R2 ;  /* 0x0000000200cb7308 */ /* 0x0002a40000000800 */
[--C-:B-1----:R-:W-:Y:S01]  /*14d60*/  FFMA.FTZ R2, R202, c[0x0][0x2d0], -R137.reuse ;  /* 0x0000b400ca027a23 */ /* 0x102fe20000010889 */
[----:B--2---:R-:W-:Y:S07]  /*14d70*/  F2FP.PACK_AB R149, R203, R204 ;  /* 0x000000cccb95723e */ /* 0x004fee00000000ff */
[----:B------:R1:W-:Y:S02]  /*14d80*/  MUFU.EX2 R201, R2 ;  /* 0x0000000200c97308 */ /* 0x0003e40000000800 */
[----:B-1----:R-:W-:Y:S08]  /*14d90*/  FFMA.FTZ R2, R240, c[0x0][0x2d0], -R137 ;  /* 0x0000b400f0027a23 */ /* 0x002ff00000010889 */
[----:B------:R-:W1:Y:S02]  /*14da0*/  MUFU.EX2 R202, R2 ;  /* 0x0000000200ca7308 */ /* 0x000e640000000800 */
[----:B-1----:R-:W-:Y:S01]  /*14db0*/  F2FP.PACK_AB R151, R202, R201 ;  /* 0x000000c9ca97723e */ /* 0x002fe200000000ff */
[--C-:B------:R-:W-:Y:S07]  /*14dc0*/  FFMA.FTZ R2, R186, c[0x0][0x2d0], -R143.reuse ;  /* 0x0000b400ba027a23 */ /* 0x100fee000001088f */
[----:B------:R1:W-:Y:S01]  /*14dd0*/  MUFU.EX2 R241, R2 ;  /* 0x0000000200f17308 */ /* 0x0003e20000000800 */
[C---:B------:R-:W-:Y:S08]  /*14de0*/  HMMA.16816.F32 R12, R148.reuse, R152, R12 ;  /* 0x00000098940c723c */ /* 0x040ff0000000180c */
[-C--:B------:R-:W-:Y:S08]  /*14df0*/  HMMA.16816.F32 R16, R148, R154.reuse, R16 ;  /* 0x0000009a9410723c */ /* 0x080ff00000001810 */
[C---:B------:R-:W-:Y:S01]  /*14e00*/  HMMA.16816.F32 R20, R144.reuse, R154, R20 ;  /* 0x0000009a9014723c */ /* 0x040fe20000001814 */
[----:B------:R-:W2:Y:S03]  /*14e10*/  LDSM.16.MT88.4 R152, [R219+0x2880] ;  /* 0x00288000db98783b */ /* 0x000ea60000004200 */
[----:B-1----:R-:W-:Y:S04]  /*14e20*/  FFMA.FTZ R2, R185, c[0x0][0x2d0], -R143 ;  /* 0x0000b400b9027a23 */ /* 0x002fe8000001088f */
[-C--:B----4-:R-:W-:Y:S01]  /*14e30*/  HMMA.16816.F32 R24, R144, R160.reuse, R24 ;  /* 0x000000a09018723c */ /* 0x090fe20000001818 */
[----:B------:R1:W4:Y:S03]  /*14e40*/  MUFU.EX2 R239, R2 ;  /* 0x0000000200ef7308 */ /* 0x0003260000000800 */
[----:B---3--:R-:W-:Y:S01]  /*14e50*/  FFMA.FTZ R3, R6, R3, R199 ;  /* 0x0000000306037223 */ /* 0x008fe200000100c7 */
[----:B------:R-:W-:Y:S03]  /*14e60*/  MOV R6, R168 ;  /* 0x000000a800067202 */ /* 0x000fe60000000f00 */
[C---:B------:R-:W-:Y:S08]  /*14e70*/  HMMA.16816.F32 R28, R148.reuse, R160, R28 ;  /* 0x000000a0941c723c */ /* 0x040ff0000000181c */
[-C--:B------:R-:W-:Y:S08]  /*14e80*/  HMMA.16816.F32 R32, R148, R162.reuse, R32 ;  /* 0x000000a29420723c */ /* 0x080ff00000001820 */
[C---:B------:R-:W-:Y:S01]  /*14e90*/  HMMA.16816.F32 R36, R144.reuse, R162, R36 ;  /* 0x000000a29024723c */ /* 0x040fe20000001824 */
[----:B------:R-:W3:Y:S03]  /*14ea0*/  LDSM.16.MT88.4 R160, [R217+0x4080] ;  /* 0x00408000d9a0783b */ /* 0x000ee60000004200 */
[----:B-1----:R-:W-:Y:S01]  /*14eb0*/  FFMA.FTZ R2, R184, c[0x0][0x2d0], -R143 ;  /* 0x0000b400b8027a23 */ /* 0x002fe2000001088f */
[----:B------:R-:W-:Y:S02]  /*14ec0*/  MOV R184, R174 ;  /* 0x000000ae00b87202 */ /* 0x000fe40000000f00 */
[----:B------:R-:W-:Y:S01]  /*14ed0*/  MOV R174, R171 ;  /* 0x000000ab00ae7202 */ /* 0x000fe20000000f00 */
[-C--:B------:R-:W-:Y:S01]  /*14ee0*/  HMMA.16816.F32 R40, R144, R156.reuse, R40 ;  /* 0x0000009c9028723c */ /* 0x080fe20000001828 */
[----:B------:R1:W1:Y:S03]  /*14ef0*/  MUFU.EX2 R240, R2 ;  /* 0x0000000200f07308 */ /* 0x0002660000000800 */
[----:B------:R-:W-:Y:S04]  /*14f00*/  MOV R171, R205 ;  /* 0x000000cd00ab7202 */ /* 0x000fe80000000f00 */
[C---:B------:R-:W-:Y:S08]  /*14f10*/  HMMA.16816.F32 R44, R148.reuse, R156, R44 ;  /* 0x0000009c942c723c */ /* 0x040ff0000000182c */
[-C--:B------:R-:W-:Y:S08]  /*14f20*/  HMMA.16816.F32 R48, R148, R158.reuse, R48 ;  /* 0x0000009e9430723c */ /* 0x080ff00000001830 */
[C---:B------:R-:W-:Y:S01]  /*14f30*/  HMMA.16816.F32 R52, R144.reuse, R158, R52 ;  /* 0x0000009e9034723c */ /* 0x040fe20000001834 */
[----:B------:R-:W4:Y:S03]  /*14f40*/  LDSM.16.MT88.4 R156, [R218+0x4080] ;  /* 0x00408000da9c783b */ /* 0x000f260000004200 */
[--C-:B-1----:R-:W-:Y:S04]  /*14f50*/  FFMA.FTZ R2, R183, c[0x0][0x2d0], -R197.reuse ;  /* 0x0000b400b7027a23 */ /* 0x102fe800000108c5 */
[-C--:B--2---:R-:W-:Y:S01]  /*14f60*/  HMMA.16816.F32 R56, R144, R152.reuse, R56 ;  /* 0x000000989038723c */ /* 0x084fe20000001838 */
[----:B------:R-:W2:Y:S01]  /*14f70*/  LDL.LU R183, [R1+0x94] ;  /* 0x0000940001b77983 */ /* 0x000ea20000300800 */
[----:B------:R1:W-:Y:S06]  /*14f80*/  MUFU.EX2 R215, R2 ;  /* 0x0000000200d77308 */ /* 0x0003ec0000000800 */
[C---:B------:R-:W-:Y:S08]  /*14f90*/  HMMA.16816.F32 R60, R148.reuse, R152, R60 ;  /* 0x00000098943c723c */ /* 0x040ff0000000183c */
[-C--:B------:R-:W-:Y:S08]  /*14fa0*/  HMMA.16816.F32 R64, R148, R154.reuse, R64 ;  /* 0x0000009a9440723c */ /* 0x080ff00000001840 */
[C---:B------:R-:W-:Y:S01]  /*14fb0*/  HMMA.16816.F32 R68, R144.reuse, R154, R68 ;  /* 0x0000009a9044723c */ /* 0x040fe20000001844 */
[----:B------:R-:W4:Y:S03]  /*14fc0*/  LDSM.16.MT88.4 R152, [R220+0x4080] ;  /* 0x00408000dc98783b */ /* 0x000f260000004200 */
[--C-:B-1----:R-:W-:Y:S01]  /*14fd0*/  FFMA.FTZ R2, R182, c[0x0][0x2d0], -R197.reuse ;  /* 0x0000b400b6027a23 */ /* 0x102fe200000108c5 */
[----:B------:R-:W-:Y:S02]  /*14fe0*/  MOV R182, R175 ;  /* 0x000000af00b67202 */ /* 0x000fe40000000f00 */
[----:B------:R-:W-:Y:S01]  /*14ff0*/  MOV R175, R172 ;  /* 0x000000ac00af7202 */ /* 0x000fe20000000f00 */
[-C--:B---3--:R-:W-:Y:S01]  /*15000*/  HMMA.16816.F32 R72, R144, R160.reuse, R72 ;  /* 0x000000a09048723c */ /* 0x088fe20000001848 */
[----:B------:R1:W3:Y:S03]  /*15010*/  MUFU.EX2 R213, R2 ;  /* 0x0000000200d57308 */ /* 0x0002e60000000800 */
[----:B------:R-:W-:Y:S04]  /*15020*/  MOV R172, R166 ;  /* 0x000000a600ac7202 */ /* 0x000fe80000000f00 */
[C---:B------:R-:W-:Y:S08]  /*15030*/  HMMA.16816.F32 R76, R148.reuse, R160, R76 ;  /* 0x000000a0944c723c */ /* 0x040ff0000000184c */
[-C--:B------:R-:W-:Y:S08]  /*15040*/  HMMA.16816.F32 R80, R148, R162.reuse, R80 ;  /* 0x000000a29450723c */ /* 0x080ff00000001850 */
[C---:B------:R-:W-:Y:S01]  /*15050*/  HMMA.16816.F32 R84, R144.reuse, R162, R84 ;  /* 0x000000a29054723c */ /* 0x040fe20000001854 */
[----:B------:R-:W3:Y:S03]  /*15060*/  LDSM.16.MT88.4 R160, [R219+0x4080] ;  /* 0x00408000dba0783b */ /* 0x000ee60000004200 */
[----:B-1----:R-:W-:Y:S01]  /*15070*/  FFMA.FTZ R2, R181, c[0x0][0x2d0], -R197 ;  /* 0x0000b400b5027a23 */ /* 0x002fe200000108c5 */
[----:B------:R-:W-:Y:S02]  /*15080*/  MOV R181, R173 ;  /* 0x000000ad00b57202 */ /* 0x000fe40000000f00 */
[----:B------:R-:W-:Y:S01]  /*15090*/  MOV R173, R167 ;  /* 0x000000a700ad7202 */ /* 0x000fe20000000f00 */
[-C--:B----4-:R-:W-:Y:S01]  /*150a0*/  HMMA.16816.F32 R88, R144, R156.reuse, R88 ;  /* 0x0000009c9058723c */ /* 0x090fe20000001858 */
[----:B------:R1:W4:Y:S07]  /*150b0*/  MUFU.EX2 R214, R2 ;  /* 0x0000000200d67308 */ /* 0x00032e0000000800 */
[C---:B------:R-:W-:Y:S01]  /*150c0*/  HMMA.16816.F32 R92, R148.reuse, R156, R92 ;  /* 0x0000009c945c723c */ /* 0x040fe2000000185c */
[----:B------:R-:W2:Y:S04]  /*150d0*/  LDL.LU R156, [R1+0xa0] ;  /* 0x0000a000019c7983 */ /* 0x000ea80000300800 */
[----:B------:R-:W2:Y:S03]  /*150e0*/  LDL.LU R157, [R1+0x98] ;  /* 0x00009800019d7983 */ /* 0x000ea60000300800 */
[-C--:B------:R-:W-:Y:S08]  /*150f0*/  HMMA.16816.F32 R96, R148, R158.reuse, R96 ;  /* 0x0000009e9460723c */ /* 0x080ff00000001860 */
[C---:B------:R-:W-:Y:S04]  /*15100*/  HMMA.16816.F32 R100, R144.reuse, R158, R100 ;  /* 0x0000009e9064723c */ /* 0x040fe80000001864 */
[--C-:B-1----:R-:W-:Y:S04]  /*15110*/  FFMA.FTZ R2, R179, c[0x0][0x2d0], -R198.reuse ;  /* 0x0000b400b3027a23 */ /* 0x102fe800000108c6 */
[-C--:B------:R-:W-:Y:S01]  /*15120*/  HMMA.16816.F32 R104, R144, R152.reuse, R104 ;  /* 0x000000989068723c */ /* 0x080fe20000001868 */
[----:B------:R1:W-:Y:S07]  /*15130*/  MUFU.EX2 R207, R2 ;  /* 0x0000000200cf7308 */ /* 0x0003ee0000000800 */
[C---:B------:R-:W-:Y:S08]  /*15140*/  HMMA.16816.F32 R108, R148.reuse, R152, R108 ;  /* 0x00000098946c723c */ /* 0x040ff0000000186c */
[-C--:B------:R-:W-:Y:S08]  /*15150*/  HMMA.16816.F32 R112, R148, R154.reuse, R112 ;  /* 0x0000009a9470723c */ /* 0x080ff00000001870 */
[C---:B------:R-:W-:Y:S04]  /*15160*/  HMMA.16816.F32 R116, R144.reuse, R154, R116 ;  /* 0x0000009a9074723c */ /* 0x040fe80000001874 */
[--C-:B-1----:R-:W-:Y:S04]  /*15170*/  FFMA.FTZ R2, R178, c[0x0][0x2d0], -R198.reuse ;  /* 0x0000b400b2027a23 */ /* 0x102fe800000108c6 */
[-C--:B---3--:R-:W-:Y:S01]  /*15180*/  HMMA.16816.F32 R120, R144, R160.reuse, R120 ;  /* 0x000000a09078723c */ /* 0x088fe20000001878 */
[----:B------:R1:W-:Y:S07]  /*15190*/  MUFU.EX2 R208, R2 ;  /* 0x0000000200d07308 */ /* 0x0003ee0000000800 */
[C---:B------:R-:W-:Y:S08]  /*151a0*/  HMMA.16816.F32 R124, R148.reuse, R160, R124 ;  /* 0x000000a0947c723c */ /* 0x040ff0000000187c */
[-C--:B------:R-:W-:Y:S08]  /*151b0*/  HMMA.16816.F32 R128, R148, R162.reuse, R128 ;  /* 0x000000a29480723c */ /* 0x080ff00000001880 */
[----:B------:R-:W-:Y:S04]  /*151c0*/  HMMA.16816.F32 R132, R144, R162, R132 ;  /* 0x000000a29084723c */ /* 0x000fe80000001884 */
[--C-:B-1----:R-:W-:Y:S03]  /*151d0*/  FFMA.FTZ R2, R206, c[0x0][0x2d0], -R198.reuse ;  /* 0x0000b400ce027a23 */ /* 0x102fe600000108c6 */
[----:B------:R-:W-:Y:S01]  /*151e0*/  F2FP.PACK_AB R144, R239, R241 ;  /* 0x000000f1ef90723e */ /* 0x000fe200000000ff */
[----:B------:R1:W-:Y:S01]  /*151f0*/  MUFU.EX2 R206, R2 ;  /* 0x0000000200ce7308 */ /* 0x0003e20000000800 */
[----:B------:R-:W-:Y:S03]  /*15200*/  F2FP.PACK_AB R146, R238, R240 ;  /* 0x000000f0ee92723e */ /* 0x000fe600000000ff */
[----:B------:R-:W-:Y:S02]  /*15210*/  F2FP.PACK_AB R145, R213, R215 ;  /* 0x000000d7d591723e */ /* 0x000fe400000000ff */
[----:B----4-:R-:W-:Y:S01]  /*15220*/  F2FP.PACK_AB R147, R212, R214 ;  /* 0x000000d6d493723e */ /* 0x010fe200000000ff */
[----:B-1----:R-:W-:Y:S04]  /*15230*/  FFMA.FTZ R2, R177, c[0x0][0x2d0], -R198 ;  /* 0x0000b400b1027a23 */ /* 0x002fe800000108c6 */
[----:B------:R1:W3:Y:S02]  /*15240*/  MUFU.EX2 R205, R2 ;  /* 0x0000000200cd7308 */ /* 0x0002e40000000800 */
[--C-:B-1----:R-:W-:Y:S01]  /*15250*/  FFMA.FTZ R2, R164, c[0x0][0x2d0], -R137.reuse ;  /* 0x0000b400a4027a23 */ /* 0x102fe20000010889 */
[----:B---3--:R-:W-:Y:S01]  /*15260*/  F2FP.PACK_AB R198, R205, R206 ;  /* 0x000000cecdc6723e */ /* 0x008fe200000000ff */
[----:B------:R-:W1:Y:S06]  /*15270*/  LDSM.16.MT88.4 R164, [R217+0x3080] ;  /* 0x00308000d9a4783b */ /* 0x000e6c0000004200 */
[----:B------:R3:W-:Y:S02]  /*15280*/  MUFU.EX2 R143, R2 ;  /* 0x00000002008f7308 */ /* 0x0007e40000000800 */
[--C-:B---3--:R-:W-:Y:S02]  /*15290*/  FFMA.FTZ R2, R176, c[0x0][0x2d0], -R137.reuse ;  /* 0x0000b400b0027a23 */ /* 0x108fe40000010889 */
[----:B------:R-:W-:Y:S01]  /*152a0*/  FFMA.FTZ R137, R139, c[0x0][0x2d0], -R137 ;  /* 0x0000b4008b897a23 */ /* 0x000fe20000010889 */
[----:B------:R-:W3:Y:S05]  /*152b0*/  LDSM.16.MT88.4 R176, [R218+0x3080] ;  /* 0x00308000dab0783b */ /* 0x000eea0000004200 */
[----:B------:R-:W4:Y:S01]  /*152c0*/  MUFU.EX2 R200, R2 ;  /* 0x0000000200c87308 */ /* 0x000f220000000800 */
[----:B------:R-:W-:Y:S01]  /*152d0*/  MOV R139, R169 ;  /* 0x000000a9008b7202 */ /* 0x000fe20000000f00 */
[-C--:B-1----:R-:W-:Y:S08]  /*152e0*/  HMMA.16816.F32 R148, R144, R164.reuse, R8 ;  /* 0x000000a49094723c */ /* 0x082ff00000001808 */
[----:B------:R-:W1:Y:S01]  /*152f0*/  MUFU.EX2 R137, R137 ;  /* 0x0000008900897308 */ /* 0x000e620000000800 */
[----:B------:R-:W2:Y:S03]  /*15300*/  LDSM.16.MT88.4 R8, [R219+0x3080] ;  /* 0x00308000db08783b */ /* 0x000ea60000004200 */
[----:B----4-:R-:W-:Y:S02]  /*15310*/  F2FP.PACK_AB R197, R200, R143 ;  /* 0x0000008fc8c5723e */ /* 0x010fe400000000ff */
[----:B-1----:R-:W-:Y:S01]  /*15320*/  F2FP.PACK_AB R199, R137, R138 ;  /* 0x0000008a89c7723e */ /* 0x002fe200000000ff */
[----:B--2---:R-:W-:Y:S01]  /*15330*/  FFMA.FTZ R7, R7, R183, R184 ;  /* 0x000000b707077223 */ /* 0x004fe200000100b8 */
[----:B------:R-:W-:Y:S02]  /*15340*/  MOV R183, R181 ;  /* 0x000000b500b77202 */ /* 0x000fe40000000f00 */
[----:B------:R-:W-:Y:S01]  /*15350*/  MOV R181, R171 ;  /* 0x000000ab00b57202 */ /* 0x000fe20000000f00 */
[----:B------:R-:W-:Y:S01]  /*15360*/  FFMA.FTZ R2, R0, R156, R196 ;  /* 0x0000009c00027223 */ /* 0x000fe200000100c4 */
[----:B------:R-:W-:Y:S02]  /*15370*/  F2FP.PACK_AB R196, R208, R207 ;  /* 0x000000cfd0c4723e */ /* 0x000fe400000000ff */
[----:B------:R-:W-:Y:S01]  /*15380*/  MOV R0, R175 ;  /* 0x000000af00007202 */ /* 0x000fe20000000f00 */
[----:B------:R-:W-:Y:S01]  /*15390*/  FFMA.FTZ R4, R4, R157, R182 ;  /* 0x0000009d04047223 */ /* 0x000fe200000100b6 */
[----:B------:R-:W-:Y:S01]  /*153a0*/  MOV R182, R170 ;  /* 0x000000aa00b67202 */ /* 0x000fe20000000f00 */
[----:B------:R-:W-:Y:S02]  /*153b0*/  FADD.FTZ R2, R209, R2 ;  /* 0x00000002d1027221 */ /* 0x000fe40000010000 */
[C---:B------:R-:W-:Y:S01]  /*153c0*/  HMMA.16816.F32 R152, R196.reuse, R164, R12 ;  /* 0x000000a4c498723c */ /* 0x040fe2000000180c */
[----:B------:R-:W1:Y:S03]  /*153d0*/  LDSM.16.MT88.4 R12, [R217+0x4880] ;  /* 0x00488000d90c783b */ /* 0x000e660000004200 */
[----:B------:R-:W-:Y:S02]  /*153e0*/  FADD.FTZ R2, R210, R2 ;  /* 0x00000002d2027221 */ /* 0x000fe40000010000 */
[----:B------:R-:W-:Y:S02]  /*153f0*/  FADD.FTZ R0, R0, R7 ;  /* 0x0000000700007221 */ /* 0x000fe40000010000 */
[-C--:B------:R-:W-:Y:S01]  /*15400*/  HMMA.16816.F32 R156, R196, R166.reuse, R16 ;  /* 0x000000a6c49c723c */ /* 0x080fe20000001810 */
[----:B------:R-:W2:Y:S07]  /*15410*/  LDSM.16.MT88.4 R16, [R218+0x4880] ;  /* 0x00488000da10783b */ /* 0x000eae0000004200 */
[C---:B------:R-:W-:Y:S01]  /*15420*/  HMMA.16816.F32 R160, R144.reuse, R166, R20 ;  /* 0x000000a690a0723c */ /* 0x040fe20000001814 */
[----:B------:R-:W4:Y:S07]  /*15430*/  LDSM.16.MT88.4 R20, [R220+0x4880] ;  /* 0x00488000dc14783b */ /* 0x000f2e0000004200 */
[-C--:B---3--:R-:W-:Y:S01]  /*15440*/  HMMA.16816.F32 R164, R144, R176.reuse, R24 ;  /* 0x000000b090a4723c */ /* 0x088fe20000001818 */
[----:B------:R-:W2:Y:S07]  /*15450*/  LDSM.16.MT88.4 R24, [R219+0x4880] ;  /* 0x00488000db18783b */ /* 0x000eae0000004200 */
[C---:B------:R-:W-:Y:S07]  /*15460*/  HMMA.16816.F32 R168, R196.reuse, R176, R28 ;  /* 0x000000b0c4a8723c */ /* 0x040fee000000181c */
[----:B------:R-:W-:Y:S02]  /*15470*/  MOV R30, R174 ;  /* 0x000000ae001e7202 */ /* 0x000fe40000000f00 */
[----:B------:R-:W-:Y:S03]  /*15480*/  MOV R28, R173 ;  /* 0x000000ad001c7202 */ /* 0x000fe60000000f00 */
[----:B------:R-:W-:Y:S02]  /*15490*/  MOV R29, R172 ;  /* 0x000000ac001d7202 */ /* 0x000fe40000000f00 */
[-C--:B------:R-:W-:Y:S01]  /*154a0*/  HMMA.16816.F32 R172, R196, R178.reuse, R32 ;  /* 0x000000b2c4ac723c */ /* 0x080fe20000001820 */
[----:B------:R-:W3:Y:S02]  /*154b0*/  LDL R32, [R1+0xa8] ;  /* 0x0000a80001207983 */ /* 0x000ee40000100800 */
[----:B------:R-:W-:Y:S04]  /*154c0*/  MOV R31, R183 ;  /* 0x000000b7001f7202 */ /* 0x000fe80000000f00 */
[----:B------:R-:W-:Y:S01]  /*154d0*/  MOV R33, R182 ;  /* 0x000000b600217202 */ /* 0x000fe20000000f00 */
[C---:B------:R-:W-:Y:S04]  /*154e0*/  HMMA.16816.F32 R176, R144.reuse, R178, R36 ;  /* 0x000000b290b0723c */ /* 0x040fe80000001824 */
[----:B------:R-:W-:Y:S02]  /*154f0*/  MOV R34, R181 ;  /* 0x000000b500227202 */ /* 0x000fe40000000f00 */
[----:B------:R-:W-:Y:S02]  /*15500*/  MOV R35, R180 ;  /* 0x000000b400237202 */ /* 0x000fe40000000f00 */
[-C--:B------:R-:W-:Y:S04]  /*15510*/  HMMA.16816.F32 R180, R144, R192.reuse, R40 ;  /* 0x000000c090b4723c */ /* 0x080fe80000001828 */
[----:B------:R-:W-:Y:S02]  /*15520*/  FADD.FTZ R3, R34, R3 ;  /* 0x0000000322037221 */ /* 0x000fe40000010000 */
        /* <DEDUP_REMOVED lines=8> */
[----:B------:R-:W-:Y:S04]  /*155b0*/  FADD.FTZ R2, R245, R7 ;  /* 0x00000007f5027221 */ /* 0x000fe80000010000 */
[-C--:B------:R-:W-:Y:S08]  /*155c0*/  HMMA.16816.F32 R56, R144, R8.reuse, R56 ;  /* 0x000000089038723c */ /* 0x080ff00000001838 */
[C---:B------:R-:W-:Y:S07]  /*155d0*/  HMMA.16816.F32 R60, R196.reuse, R8, R60 ;  /* 0x00000008c43c723c */ /* 0x040fee000000183c */
[----:B------:R-:W-:Y:S01]  /*155e0*/  FADD.FTZ R8, R33, R4 ;  /* 0x0000000421087221 */ /* 0x000fe20000010000 */
        /* <DEDUP_REMOVED lines=17> */
[-C--:B--2---:R-:W-:Y:S04]  /*15700*/  HMMA.16816.F32 R88, R144, R16.reuse, R88 ;  /* 0x000000109058723c */ /* 0x084fe80000001858 */
        /* <DEDUP_REMOVED lines=11> */
[-C--:B----4-:R-:W-:Y:S04]  /*157c0*/  HMMA.16816.F32 R104, R144, R20.reuse, R104 ;  /* 0x000000149068723c */ /* 0x090fe80000001868 */
        /* <DEDUP_REMOVED lines=14> */
[C---:B------:R-:W-:Y:S01]  /*158b0*/  HMMA.16816.F32 R124, R196.reuse, R24, R124 ;  /* 0x00000018c47c723c */ /* 0x040fe2000000187c */
[----:B------:R1:W-:Y:S03]  /*158c0*/  STL [R1+0x94], R6 ;  /* 0x0000940601007387 */ /* 0x0003e60000100800 */
[----:B------:R-:W-:Y:S02]  /*158d0*/  FADD.FTZ R2, R205, R2 ;  /* 0x00000002cd027221 */ /* 0x000fe40000010000 */
[----:B------:R-:W-:Y:S02]  /*158e0*/  FADD.FTZ R0, R138, R3 ;  /* 0x000000038a007221 */ /* 0x000fe40000010000 */
[-C--:B------:R-:W-:Y:S01]  /*158f0*/  HMMA.16816.F32 R128, R196, R26.reuse, R128 ;  /* 0x0000001ac480723c */ /* 0x080fe20000001880 */
[----:B------:R2:W-:Y:S03]  /*15900*/  STL [R1+0x9c], R2 ;  /* 0x00009c0201007387 */ /* 0x0005e60000100800 */
[----:B------:R-:W-:Y:S02]  /*15910*/  FADD.FTZ R3, R212, R4 ;  /* 0x00000004d4037221 */ /* 0x000fe40000010000 */
[----:B------:R-:W-:Y:S01]  /*15920*/  FADD.FTZ R0, R137, R0 ;  /* 0x0000000089007221 */ /* 0x000fe20000010000 */
[----:B------:R-:W-:Y:S01]  /*15930*/  MOV R137, R136 ;  /* 0x0000008800897202 */ /* 0x000fe20000000f00 */
[----:B------:R-:W-:Y:S01]  /*15940*/  HMMA.16816.F32 R132, R144, R26, R132 ;  /* 0x0000001a9084723c */ /* 0x000fe20000001884 */
[----:B------:R4:W-:Y:S04]  /*15950*/  STL [R1+0x98], R3 ;  /* 0x0000980301007387 */ /* 0x0009e80000100800 */
[----:B------:R3:W-:Y:S01]  /*15960*/  STL [R1+0xa0], R0 ;  /* 0x0000a00001007387 */ /* 0x0007e20000100800 */
[----:B-1----:R-:W-:Y:S02]  /*15970*/  MOV R6, R141 ;  /* 0x0000008d00067202 */ /* 0x002fe40000000f00 */
[----:B--2---:R-:W-:Y:S04]  /*15980*/  MOV R2, R140 ;  /* 0x0000008c00027202 */ /* 0x004fe80000000f00 */
[----:B----4-:R-:W-:Y:S02]  /*15990*/  MOV R3, R142 ;  /* 0x0000008e00037202 */ /* 0x010fe40000000f00 */
[----:B---3--:R-:W-:Y:S02]  /*159a0*/  ISETP.GT.AND P0, PT, R237, R32, PT ;  /* 0x00000020ed00720c */ /* 0x008fe40003f04270 */
[----:B------:R-:W-:Y:S11]  /*159b0*/  MOV R237, R235 ;  /* 0x000000eb00ed7202 */ /* 0x000ff60000000f00 */
[----:B------:R-:W-:-:S05]  /*159c0*/  @P0 BRA `(.L_x_1235) ;  /* 0xffffc96000000947 */ /* 0x000fca000383ffff */
.L_x_1234:
[----:B------:R-:W2:Y:S02]  /*159d0*/  LDL R0, [R1+0xa4] ;  /* 0x0000a40001007983 */ /* 0x000ea40000100800 */
[----:B--2---:R-:W-:-:S13]  /*159e0*/  ISETP.GE.AND P0, PT, R235, R0, PT ;  /* 0x00000000eb00720c */ /* 0x004fda0003f06270 */
[----:B------:R-:W-:Y:S05]  /*159f0*/  @!P0 BRA `(.L_x_1236) ;  /* 0x00004d6000008947 */ /* 0x000fea0003800000 */
[----:B------:R-:W2:Y:S04]  /*15a00*/  LDL.64 R10, [R1+0xc8] ;  /* 0x0000c800010a7983 */ /* 0x000ea80000100a00 */
[----:B------:R-:W3:Y:S01]  /*15a10*/  LDL.64 R14, [R1+0xb8] ;  /* 0x0000b800010e7983 */ /* 0x000ee20000100a00 */
[----:B------:R-:W-:Y:S01]  /*15a20*/  MOV R0, UR12 ;  /* 0x0000000c00007c02 */ /* 0x000fe20008000f00 */
[----:B-1----:R-:W-:Y:S01]  /*15a30*/  IMAD.MOV.U32 R3, RZ, RZ, 0x30 ;  /* 0x00000030ff037424 */ /* 0x002fe200078e00ff */
[----:B------:R-:W-:Y:S01]  /*15a40*/  MOV R8, c[0x0][0x1e4] ;  /* 0x0000790000087a02 */ /* 0x000fe20000000f00 */
[----:B------:R-:W-:Y:S01]  /*15a50*/  IMAD.U32 R2, RZ, RZ, UR10 ;  /* 0x0000000aff027e24 */ /* 0x000fe2000f8e00ff */
[----:B------:R-:W-:Y:S01]  /*15a60*/  IADD3 R9, P1, R0, 0x80, RZ ;  /* 0x0000008000097810 */ /* 0x000fe20007f3e0ff */
[----:B------:R-:W-:Y:S01]  /*15a70*/  IMAD R0, R3, c[0x0][0x20c], RZ ;  /* 0x0000830003007a24 */ /* 0x000fe200078e02ff */
[----:B------:R-:W-:Y:S01]  /*15a80*/  MOV R6, R140 ;  /* 0x0000008c00067202 */ /* 0x000fe20000000f00 */
[----:B------:R-:W-:Y:S01]  /*15a90*/  IMAD.MOV.U32 R4, RZ, RZ, c[0x0][0x1e0] ;  /* 0x00007800ff047624 */ /* 0x000fe200078e00ff */
[----:B------:R-:W-:Y:S01]  /*15aa0*/  MOV R137, R141 ;  /* 0x0000008d00897202 */ /* 0x000fe20000000f00 */
[----:B------:R-:W-:Y:S01]  /*15ab0*/  STL [R1+0x84], R9 ;  /* 0x0000840901007387 */ /* 0x000fe20000100800 */
[----:B------:R-:W-:-:S02]  /*15ac0*/  IMAD.MOV.U32 R7, RZ, RZ, R142 ;  /* 0x000000ffff077224 */ /* 0x000fc400078e008e */
[----:B------:R-:W-:Y:S01]  /*15ad0*/  IMAD.MOV.U32 R138, RZ, RZ, R136 ;  /* 0x000000ffff8a7224 */ /* 0x000fe200078e0088 */
[----:B--2---:R-:W-:Y:S01]  /*15ae0*/  IADD3 R12, P2, R10, 0x40, RZ ;  /* 0x000000400a0c7810 */ /* 0x004fe20007f5e0ff */
[----:B------:R-:W-:Y:S01]  /*15af0*/  IMAD.WIDE.U32 R10, R3, c[0x0][0x208], RZ ;  /* 0x00008200030a7a25 */ /* 0x000fe200078e00ff */
[----:B------:R-:W-:Y:S02]  /*15b00*/  IADD3 R3, P0, R2, 0x80, RZ ;  /* 0x0000008002037810 */ /* 0x000fe40007f1e0ff */
[----:B------:R-:W-:Y:S02]  /*15b10*/  SHF.L.U64.HI R2, R4, 0x5, R8 ;  /* 0x0000000504027819 */ /* 0x000fe40000010208 */
[----:B---3--:R-:W-:Y:S01]  /*15b20*/  IADD3.X R13, RZ, R15, RZ, P2, !PT ;  /* 0x0000000fff0d7210 */ /* 0x008fe200017fe4ff */
[----:B------:R1:W-:Y:S01]  /*15b30*/  STL [R1+0x8c], R3 ;  /* 0x00008c0301007387 */ /* 0x0003e20000100800 */
[----:B------:R-:W-:-:S03]  /*15b40*/  IADD3.X R2, RZ, UR9, RZ, P1, !PT ;  /* 0x00000009ff027c10 */ /* 0x000fc60008ffe4ff */
[----:B------:R2:W-:Y:S04]  /*15b50*/  STL.64 [R1+0x78], R12 ;  /* 0x0000780c01007387 */ /* 0x0005e80000100a00 */
[----:B------:R2:W-:Y:S01]  /*15b60*/  STL [R1+0x80], R2 ;  /* 0x0000800201007387 */ /* 0x0005e20000100800 */
[----:B-1----:R-:W-:Y:S02]  /*15b70*/  IMAD.IADD R3, R11, 0x1, R0 ;  /* 0x000000010b037824 */ /* 0x002fe400078e0200 */
[----:B------:R-:W-:-:S05]  /*15b80*/  IMAD.X R0, RZ, RZ, UR5, P0 ;  /* 0x00000005ff007e24 */ /* 0x000fca00080e06ff */
[----:B------:R2:W-:Y:S02]  /*15b90*/  STL [R1+0x88], R0 ;  /* 0x0000880001007387 */ /* 0x0005e40000100800 */
.L_x_1253:
[----:B------:R-:W3:Y:S01]  /*15ba0*/  LDL.64 R18, [R1+0xb8] ;  /* 0x0000b80001127983 */ /* 0x000ee20000100a00 */
[----:B------:R-:W-:Y:S04]  /*15bb0*/  DEPBAR.LE SB0, 0x0 ;  /* 0x000080000000791a */ /* 0x000fe80000000000 */
[----:B------:R-:W-:Y:S01]  /*15bc0*/  WARPSYNC 0xffffffff ;  /* 0xffffffff00007948 */ /* 0x000fe20003800000 */
[----:B------:R-:W4:Y:S01]  /*15bd0*/  LDL.64 R16, [R1+0xc8] ;  /* 0x0000c80001107983 */ /* 0x000f220000100a00 */
[----:B--2---:R-:W-:Y:S02]  /*15be0*/  MOV R2, 0x30 ;  /* 0x0000003000027802 */ /* 0x004fe40000000f00 */
[----:B------:R-:W-:Y:S02]  /*15bf0*/  MOV R0, 0x30 ;  /* 0x0000003000007802 */ /* 0x000fe40000000f00 */
[----:B------:R-:W-:Y:S01]  /*15c00*/  MOV R26, 0x30 ;  /* 0x00000030001a7802 */ /* 0x000fe20000000f00 */
[----:B------:R-:W2:Y:S01]  /*15c10*/  LDL R29, [R1+0xac] ;  /* 0x0000ac00011d7983 */ /* 0x000ea20000100800 */
[----:B------:R-:W-:Y:S01]  /*15c20*/  IMAD.WIDE.U32 R2, R2, c[0x0][0x208], RZ ;  /* 0x0000820002027a25 */ /* 0x000fe200078e00ff */
[----:B------:R-:W-:Y:S02]  /*15c30*/  SHF.R.S32.HI R2, RZ, 0x1f, R235 ;  /* 0x0000001fff027819 */ /* 0x000fe400000114eb */
[----:B------:R-:W2:Y:S01]  /*15c40*/  LDL.64 R30, [R1+0x78] ;  /* 0x00007800011e7983 */ /* 0x000ea20000100a00 */
[----:B------:R-:W-:Y:S02]  /*15c50*/  IMAD R0, R0, c[0x0][0x20c], RZ ;  /* 0x0000830000007a24 */ /* 0x000fe400078e02ff */
[----:B------:R-:W-:Y:S03]  /*15c60*/  IMAD.WIDE.U32 R26, R26, c[0x0][0x208], RZ ;  /* 0x000082001a1a7a25 */ /* 0x000fe600078e00ff */
[----:B------:R-:W2:Y:S01]  /*15c70*/  LDL R28, [R1+0xe8] ;  /* 0x0000e800011c7983 */ /* 0x000ea20000100800 */
[----:B------:R-:W-:Y:S03]  /*15c80*/  IADD3 R0, R3, R0, RZ ;  /* 0x0000000003007210 */ /* 0x000fe60007ffe0ff */
[----:B------:R-:W2:Y:S02]  /*15c90*/  LDL R41, [R1+0x8c] ;  /* 0x00008c0001297983 */ /* 0x000ea40000100800 */
[----:B------:R-:W-:Y:S02]  /*15ca0*/  IMAD R0, R0, R235, RZ ;  /* 0x000000eb00007224 */ /* 0x000fe400078e02ff */
[----:B------:R-:W2:Y:S02]  /*15cb0*/  LDL R40, [R1+0x88] ;  /* 0x0000880001287983 */ /* 0x000ea40000100800 */
[----:B------:R-:W-:Y:S02]  /*15cc0*/  IMAD R0, R2, R26, R0 ;  /* 0x0000001a02007224 */ /* 0x000fe400078e0200 */
[----:B------:R-:W-:Y:S08]  /*15cd0*/  BAR.SYNC.DEFER_BLOCKING 0x0 ;  /* 0x0000000000007b1d */ /* 0x000ff00000010000 */
[----:B------:R-:W-:Y:S08]  /*15ce0*/  LDSM.16.M88.4 R52, [R223+0x8080] ;  /* 0x00808000df34783b */ /* 0x000ff00000000200 */
[----:B-----5:R-:W1:Y:S08]  /*15cf0*/  LDSM.16.M88.4 R20, [R216+0x5080] ;  /* 0x00508000d814783b */ /* 0x020e700000000200 */
[----:B------:R-:W1:Y:S08]  /*15d00*/  LDSM.16.M88.4 R48, [R223+0xa080] ;  /* 0x00a08000df30783b */ /* 0x000e700000000200 */
[----:B------:R-:W2:Y:S08]  /*15d10*/  LDSM.16.M88.4 R36, [R216+0x5880] ;  /* 0x00588000d824783b */ /* 0x000eb00000000200 */
[----:B------:R-:W2:Y:S04]  /*15d20*/  LDL R250, [R1+0xa4] ;  /* 0x0000a40001fa7983 */ /* 0x000ea80000100800 */
[----:B------:R-:W2:Y:S08]  /*15d30*/  LDSM.16.M88.4 R140, [R216+0x6080] ;  /* 0x00608000d88c783b */ /* 0x000eb00000000200 */
[----:B------:R-:W2:Y:S01]  /*15d40*/  LDL.64 R248, [R1+0xb0] ;  /* 0x0000b00001f87983 */ /* 0x000ea20000100a00 */
[-C--:B-1----:R-:W-:Y:S05]  /*15d50*/  HMMA.16816.F32 R8, R52, R20.reuse, RZ ;  /* 0x000000143408723c */ /* 0x082fea00000018ff */
[----:B------:R-:W-:Y:S03]  /*15d60*/  LDSM.16.M88.4 R144, [R225+0x8080] ;  /* 0x00808000e190783b */ /* 0x000fe60000000200 */
[C---:B------:R-:W-:Y:S05]  /*15d70*/  HMMA.16816.F32 R12, R48.reuse, R20, RZ ;  /* 0x00000014300c723c */ /* 0x040fea00000018ff */
[----:B------:R-:W1:Y:S08]  /*15d80*/  LDSM.16.M88.4 R196, [R227] ;  /* 0x00000000e3c4783b */ /* 0x000e700000000200 */
[----:B------:R-:W1:Y:S08]  /*15d90*/  LDSM.16.M88.4 R200, [R225+0xa080] ;  /* 0x00a08000e1c8783b */ /* 0x000e700000000200 */
[----:B------:R-:W1:Y:S08]  /*15da0*/  LDSM.16.M88.4 R204, [R233] ;  /* 0x00000000e9cc783b */ /* 0x000e700000000200 */
[----:B------:R-:W1:Y:S08]  /*15db0*/  LDSM.16.M88.4 R208, [R232] ;  /* 0x00000000e8d0783b */ /* 0x000e700000000200 */
[----:B------:R-:W2:Y:S06]  /*15dc0*/  LDL.64 R246, [R1+0xc0] ;  /* 0x0000c00001f67983 */ /* 0x000eac0000100a00 */
[----:B------:R-:W2:Y:S04]  /*15dd0*/  LDL R244, [R1+0xdc] ;  /* 0x0000dc0001f47983 */ /* 0x000ea80000100800 */
[----:B------:R-:W2:Y:S04]  /*15de0*/  LDL R139, [R1+0x4] ;  /* 0x00000400018b7983 */ /* 0x000ea80000100800 */
[----:B------:R-:W2:Y:S04]  /*15df0*/  LDL R242, [R1+0xd8] ;  /* 0x0000d80001f27983 */ /* 0x000ea80000100800 */
[----:B------:R-:W2:Y:S04]  /*15e00*/  LDL R240, [R1+0xd4] ;  /* 0x0000d40001f07983 */ /* 0x000ea80000100800 */
[----:B------:R-:W2:Y:S01]  /*15e10*/  LDL R241, [R1+0xd0] ;  /* 0x0000d00001f17983 */ /* 0x000ea20000100800 */
[----:B---3--:R-:W-:Y:S02]  /*15e20*/  MOV R25, R19 ;  /* 0x0000001300197202 */ /* 0x008fe40000000f00 */
[----:B----4-:R-:W-:Y:S02]  /*15e30*/  MOV R24, R16 ;  /* 0x0000001000187202 */ /* 0x010fe40000000f00 */
[-C--:B------:R-:W-:Y:S03]  /*15e40*/  HMMA.16816.F32 R16, R48, R22.reuse, RZ ;  /* 0x000000163010723c */ /* 0x080fe600000018ff */
[-C--:B------:R-:W-:Y:S01]  /*15e50*/  IMAD.WIDE.U32 R24, R235, R26.reuse, R24 ;  /* 0x0000001aeb187225 */ /* 0x080fe200078e0018 */
[----:B--2---:R-:W-:Y:S04]  /*15e60*/  ISETP.GE.AND P4, PT, R29, c[0x0][0x1d4], PT ;  /* 0x000075001d007a0c */ /* 0x004fe80003f86270 */
[C---:B------:R-:W-:Y:S04]  /*15e70*/  HMMA.16816.F32 R20, R52.reuse, R22, RZ ;  /* 0x000000163414723c */ /* 0x040fe800000018ff */
[----:B------:R-:W-:Y:S01]  /*15e80*/  LEA R32, P1, R24, c[0x0][0x1f8], 0x1 ;  /* 0x00007e0018207a11 */ /* 0x000fe200078208ff */
[----:B------:R-:W-:Y:S01]  /*15e90*/  IMAD.WIDE.U32 R2, R235, R26, R30 ;  /* 0x0000001aeb027225 */ /* 0x000fe200078e001e */
[----:B------:R-:W-:Y:S02]  /*15ea0*/  IADD3 R4, R25, R0, RZ ;  /* 0x0000000019047210 */ /* 0x000fe40007ffe0ff */
[----:B------:R-:W-:Y:S04]  /*15eb0*/  ISETP.GE.AND P3, PT, R28, c[0x0][0x1d4], PT ;  /* 0x000075001c007a0c */ /* 0x000fe80003f66270 */
[----:B------:R-:W-:Y:S02]  /*15ec0*/  LEA.HI.X R33, R24, c[0x0][0x1fc], R4, 0x1, P1 ;  /* 0x00007f0018217a11 */ /* 0x000fe400008f0c04 */
[-C--:B------:R-:W-:Y:S01]  /*15ed0*/  HMMA.16816.F32 R24, R52, R36.reuse, RZ ;  /* 0x000000243418723c */ /* 0x080fe200000018ff */
[----:B------:R-:W-:Y:S02]  /*15ee0*/  LEA R34, P0, R2, c[0x0][0x1f8], 0x1 ;  /* 0x00007e0002227a11 */ /* 0x000fe400078008ff */
[----:B------:R-:W-:Y:S01]  /*15ef0*/  IADD3 R0, R0, R3, RZ ;  /* 0x0000000300007210 */ /* 0x000fe20007ffe0ff */
[----:B------:R-:W-:Y:S01]  /*15f00*/  @!PT LDS RZ, [RZ] ;  /* 0x00000000fffff984 */ /* 0x000fe20000000800 */
[----:B------:R-:W-:Y:S01]  /*15f10*/  @!PT LDS RZ, [RZ] ;  /* 0x00000000fffff984 */ /* 0x000fe20000000800 */
[----:B------:R-:W-:Y:S01]  /*15f20*/  @!PT LDS RZ, [RZ] ;  /* 0x00000000fffff984 */ /* 0x000fe20000000800 */
[----:B------:R2:W-:Y:S03]  /*15f30*/  LDGSTS.E.BYPASS.LTC128B.128 [R234+0x2080], [R32.64], !P4 ;  /* 0x0208000020ea7fae */ /* 0x0005e6000e101d46 */
[----:B------:R-:W-:Y:S01]  /*15f40*/  LEA.HI.X R35, R2, c[0x0][0x1fc], R0, 0x1, P0 ;  /* 0x00007f0002237a11 */ /* 0x000fe200000f0c00 */
[C---:B------:R-:W-:Y:S04]  /*15f50*/  HMMA.16816.F32 R28, R48.reuse, R36, RZ ;  /* 0x00000024301c723c */ /* 0x040fe800000018ff */
[----:B------:R-:W-:Y:S01]  /*15f60*/  IADD3 R2, P0, R32, UR10, RZ ;  /* 0x0000000a20027c10 */ /* 0x000fe2000ff1e0ff */
[----:B------:R2:W-:Y:S03]  /*15f70*/  LDGSTS.E.BYPASS.LTC128B.128 [R234+0x3880], [R34.64], !P3 ;  /* 0x0388000022ea7fae */ /* 0x0005e6000d901d46 */
[----:B------:R-:W-:Y:S04]  /*15f80*/  IADD3.X R3, R33, UR5, RZ, P0, !PT ;  /* 0x0000000521037c10 */ /* 0x000fe800087fe4ff */
[C---:B------:R-:W-:Y:S01]  /*15f90*/  IADD3 R36, P0, R2.reuse, UR10, RZ ;  /* 0x0000000a02247c10 */ /* 0x040fe2000ff1e0ff */
[----:B------:R3:W-:Y:S03]  /*15fa0*/  LDGSTS.E.BYPASS.LTC128B.128 [R234+0x2880], [R2.64], !P4 ;  /* 0x0288000002ea7fae */ /* 0x0007e6000e101d46 */
[C---:B------:R-:W-:Y:S05]  /*15fb0*/  IADD3.X R37, R3.reuse, UR5, RZ, P0, !PT ;  /* 0x0000000503257c10 */ /* 0x040fea00087fe4ff */
[----:B------:R3:W-:Y:S08]  /*15fc0*/  LDGSTS.E.BYPASS.LTC128B.128 [R234+0x4080], [R2.64+0x80], !P3 ;  /* 0x0408008002ea7fae */ /* 0x0007f0000d901d46 */
[----:B------:R4:W-:Y:S01]  /*15fd0*/  LDGSTS.E.BYPASS.LTC128B.128 [R234+0x3080], [R36.64], !P4 ;  /* 0x0308000024ea7fae */ /* 0x0009e2000e101d46 */
[-C--:B--2---:R-:W-:Y:S01]  /*15fe0*/  HMMA.16816.F32 R32, R48, R38.reuse, RZ ;  /* 0x000000263020723c */ /* 0x084fe200000018ff */
[----:B---3--:R-:W-:Y:S04]  /*15ff0*/  IADD3 R2, P0, R2, R41, RZ ;  /* 0x0000002902027210 */ /* 0x008fe80007f1e0ff */
[----:B------:R-:W-:Y:S02]  /*16000*/  IADD3.X R3, R3, R40, RZ, P0, !PT ;  /* 0x0000002803037210 */ /* 0x000fe400007fe4ff */
[C---:B------:R-:W-:Y:S01]  /*16010*/  ISETP.GT.AND P0, PT, R235.reuse, R250, PT ;  /* 0x000000faeb00720c */ /* 0x040fe20003f04270 */
[C---:B----4-:R-:W-:Y:S02]  /*16020*/  HMMA.16816.F32 R36, R52.reuse, R38, RZ ;  /* 0x000000263424723c */ /* 0x050fe400000018ff */
[----:B------:R2:W-:Y:S06]  /*16030*/  LDGSTS.E.BYPASS.LTC128B.128 [R234+0x4880], [R2.64], !P3 ;  /* 0x0488000002ea7fae */ /* 0x0005ec000d901d46 */
[-C--:B------:R-:W-:Y:S02]  /*16040*/  HMMA.16816.F32 R40, R52, R140.reuse, RZ ;  /* 0x0000008c3428723c */ /* 0x080fe400000018ff */
[----:B------:R-:W0:Y:S02]  /*16050*/  LDGDEPBAR ;  /* 0x00000000000079af */ /* 0x000e240000000000 */
[----:B------:R-:W-:Y:S04]  /*16060*/  @P0 IADD3 R0, R235, -0x1, RZ ;  /* 0xffffffffeb000810 */ /* 0x000fe80007ffe0ff */
[C---:B------:R-:W-:Y:S08]  /*16070*/  HMMA.16816.F32 R44, R48.reuse, R140, RZ ;  /* 0x0000008c302c723c */ /* 0x040ff000000018ff */
[-C--:B------:R-:W-:Y:S01]  /*16080*/  HMMA.16816.F32 R48, R48, R142.reuse, RZ ;  /* 0x0000008e3030723c */ /* 0x080fe200000018ff */
[----:B--2---:R-:W-:Y:S03]  /*16090*/  @P0 SHF.R.S32.HI R2, RZ, 0x1f, R0 ;  /* 0x0000001fff020819 */ /* 0x004fe60000011400 */
[----:B------:R-:W-:Y:S04]  /*160a0*/  @P0 MOV R3, R249 ;  /* 0x000000f900030202 */ /* 0x000fe80000000f00 */
[----:B------:R-:W-:Y:S01]  /*160b0*/  HMMA.16816.F32 R52, R52, R142, RZ ;  /* 0x0000008e3434723c */ /* 0x000fe200000018ff */
[----:B------:R-:W-:Y:S03]  /*160c0*/  LDSM.16.M88.4 R140, [R224+0x8080] ;  /* 0x00808000e08c783b */ /* 0x000fe60000000200 */
[----:B------:R-:W-:Y:S04]  /*160d0*/  @P0 IMAD R2, R2, c[0x0][0x1e0], RZ ;  /* 0x0000780002020a24 */ /* 0x000fe800078e02ff */
[-C--:B-1----:R-:W-:Y:S05]  /*160e0*/  HMMA.16816.F32 R8, R144, R196.reuse, R8 ;  /* 0x000000c49008723c */ /* 0x082fea0000001808 */
[----:B------:R-:W-:Y:S03]  /*160f0*/  @P0 IMAD R2, R0, c[0x0][0x1e4], R2 ;  /* 0x0000790000020a24 */ /* 0x000fe600078e0202 */
        /* <DEDUP_REMOVED lines=12> */
[----:B------:R-:W2:Y:S07]  /*161c0*/  LDSM.16.M88.4 R200, [R224+0xa080] ;  /* 0x00a08000e0c8783b */ /* 0x000eae0000000200 */
        /* <DEDUP_REMOVED lines=14> */
[-C--:B------:R-:W-:Y:S01]  /*162b0*/  HMMA.16816.F32 R48, R200, R206.reuse, R48 ;  /* 0x000000cec830723c */ /* 0x080fe20000001830 */
[----:B------:R-:W2:Y:S07]  /*162c0*/  LDSM.16.M88.4 R200, [R226+0xa080] ;  /* 0x00a08000e2c8783b */ /* 0x000eae0000000200 */
        /* <DEDUP_REMOVED lines=13> */
[-C--:B-1----:R-:W-:Y:S08]  /*163a0*/  HMMA.16816.F32 R40, R144, R204.reuse, R40 ;  /* 0x000000cc9028723c */ /* 0x082ff00000001828 */
[C---:B------:R-:W-:Y:S08]  /*163b0*/  HMMA.16816.F32 R44, R200.reuse, R204, R44 ;  /* 0x000000ccc82c723c */ /* 0x040ff0000000182c */
[-C--:B------:R-:W-:Y:S01]  /*163c0*/  HMMA.16816.F32 R48, R200, R206.reuse, R48 ;  /* 0x000000cec830723c */ /* 0x080fe20000001830 */
[----:B------:R-:W1:Y:S07]  /*163d0*/  LDSM.16.M88.4 R200, [R223+0xe080] ;  /* 0x00e08000dfc8783b */ /* 0x000e6e0000000200 */
[----:B------:R-:W-:Y:S01]  /*163e0*/  HMMA.16816.F32 R52, R144, R206, R52 ;  /* 0x000000ce9034723c */ /* 0x000fe20000001834 */
[----:B------:R-:W3:Y:S07]  /*163f0*/  LDSM.16.M88.4 R144, [R216+0x7080] ;  /* 0x00708000d890783b */ /* 0x000eee0000000200 */
[-C--:B--2---:R-:W-:Y:S01]  /*16400*/  HMMA.16816.F32 R8, R140, R196.reuse, R8 ;  /* 0x000000c48c08723c */ /* 0x084fe20000001808 */
[----:B------:R-:W2:Y:S07]  /*16410*/  LDSM.16.M88.4 R204, [R216+0x7880] ;  /* 0x00788000d8cc783b */ /* 0x000eae0000000200 */
[C---:B-1----:R-:W-:Y:S08]  /*16420*/  HMMA.16816.F32 R12, R200.reuse, R196, R12 ;  /* 0x000000c4c80c723c */ /* 0x042ff0000000180c */
        /* <DEDUP_REMOVED lines=8> */
[-C--:B--2---:R-:W-:Y:S08]  /*164b0*/  HMMA.16816.F32 R40, R140, R204.reuse, R40 ;  /* 0x000000cc8c28723c */ /* 0x084ff00000001828 */
[C---:B------:R-:W-:Y:S08]  /*164c0*/  HMMA.16816.F32 R44, R200.reuse, R204, R44 ;  /* 0x000000ccc82c723c */ /* 0x040ff0000000182c */
[-C--:B------:R-:W-:Y:S01]  /*164d0*/  HMMA.16816.F32 R48, R200, R206.reuse, R48 ;  /* 0x000000cec830723c */ /* 0x080fe20000001830 */
[----:B------:R-:W2:Y:S07]  /*164e0*/  LDSM.16.M88.4 R200, [R225+0xe080] ;  /* 0x00e08000e1c8783b */ /* 0x000eae0000000200 */
[----:B------:R-:W-:Y:S01]  /*164f0*/  HMMA.16816.F32 R52, R140, R206, R52 ;  /* 0x000000ce8c34723c */ /* 0x000fe20000001834 */
[----:B------:R-:W3:Y:S07]  /*16500*/  LDSM.16.M88.4 R140, [R230] ;  /* 0x00000000e68c783b */ /* 0x000eee0000000200 */
[-C--:B-1----:R-:W-:Y:S01]  /*16510*/  HMMA.16816.F32 R8, R144, R196.reuse, R8 ;  /* 0x000000c49008723c */ /* 0x082fe20000001808 */
[----:B------:R-:W1:Y:S07]  /*16520*/  LDSM.16.M88.4 R204, [R229] ;  /* 0x00000000e5cc783b */ /* 0x000e6e0000000200 */
        /* <DEDUP_REMOVED lines=20> */
[----:B------:R-:W-:Y:S07]  /*16670*/  LDSM.16.M88.4 R196, [R221+0x1800] ;  /* 0x00180000ddc4783b */ /* 0x000fee0000000200 */
        /* <DEDUP_REMOVED lines=9> */
[----:B------:R-:W-:Y:S08]  /*16710*/  HMMA.16816.F32 R52, R140, R206, R52 ;  /* 0x000000ce8c34723c */ /* 0x000ff00000001834 */
[-C--:B-1----:R-:W-:Y:S11]  /*16720*/  HMMA.16816.F32 R8, R144, R196.reuse, R8 ;  /* 0x000000c49008723c */ /* 0x082ff60000001808 */
[----:B------:R-:W-:Y:S11]  /*16730*/  @!UPT UIADD3 URZ, URZ, URZ, URZ ;  /* 0x0000003f3f3ff290 */ /* 0x000ff6000fffe03f */
[----:B------:R-:W-:Y:S02]  /*16740*/  @!UPT UIADD3 URZ, URZ, URZ, URZ ;  /* 0x0000003f3f3ff290 */ /* 0x000fe4000fffe03f */
[----:B------:R-:W-:Y:S01]  /*16750*/  FMUL.FTZ R8, R8, c[0x0][0x320] ;  /* 0x0000c80008087a20 */ /* 0x000fe20000410000 */
[C---:B--2---:R-:W-:Y:S03]  /*16760*/  HMMA.16816.F32 R12, R200.reuse, R196, R12 ;  /* 0x000000c4c80c723c */ /* 0x044fe6000000180c */
[----:B------:R-:W1:Y:S01]  /*16770*/  MUFU.TANH R210, R8 ;  /* 0x0000000800d27308 */ /* 0x000e620000002400 */
[----:B------:R-:W-:Y:S02]  /*16780*/  FMUL.FTZ R9, R9, c[0x0][0x320] ;  /* 0x0000c80009097a20 */ /* 0x000fe40000410000 */
[----:B------:R-:W-:Y:S02]  /*16790*/  FMUL.FTZ R10, R10, c[0x0][0x320] ;  /* 0x0000c8000a0a7a20 */ /* 0x000fe40000410000 */
[----:B------:R-:W-:Y:S01]  /*167a0*/  FMUL.FTZ R11, R11, c[0x0][0x320] ;  /* 0x0000c8000b0b7a20 */ /* 0x000fe20000410000 */
[-C--:B------:R-:W-:Y:S04]  /*167b0*/  HMMA.16816.F32 R16, R200, R198.reuse, R16 ;  /* 0x000000c6c810723c */ /* 0x080fe80000001810 */
[----:B------:R-:W2:Y:S04]  /*167c0*/  MUFU.TANH R208, R9 ;  /* 0x0000000900d07308 */ /* 0x000ea80000002400 */
[C---:B------:R-:W-:Y:S06]  /*167d0*/  HMMA.16816.F32 R20, R144.reuse, R198, R20 ;  /* 0x000000c69014723c */ /* 0x040fec0000001814 */
[----:B------:R-:W3:Y:S01]  /*167e0*/  MUFU.TANH R214, R10 ;  /* 0x0000000a00d67308 */ /* 0x000ee20000002400 */
[----:B------:R-:W-:Y:S02]  /*167f0*/  FMUL.FTZ R12, R12, c[0x0][0x320] ;  /* 0x0000c8000c0c7a20 */ /* 0x000fe40000410000 */
[----:B------:R-:W-:Y:S03]  /*16800*/  FMUL.FTZ R13, R13, c[0x0][0x320] ;  /* 0x0000c8000d0d7a20 */ /* 0x000fe60000410000 */
        /* <DEDUP_REMOVED lines=11> */
[----:B------:R-:W-:Y:S05]  /*168c0*/  FMUL.FTZ R20, R20, c[0x0][0x320] ;  /* 0x0000c80014147a20 */ /* 0x000fea0000410000 */
[----:B------:R1:W1:Y:S01]  /*168d0*/  MUFU.TANH R136, R21 ;  /* 0x0000001500887308 */ /* 0x0002620000002400 */
[----:B----4-:R-:W4:Y:S09]  /*168e0*/  LDSM.16.M88.4 R8, [R221+0x2000] ;  /* 0x00200000dd08783b */ /* 0x010f320000000200 */
[----:B------:R-:W2:Y:S10]  /*168f0*/  MUFU.TANH R213, R13 ;  /* 0x0000000d00d57308 */ /* 0x000eb40000002400 */
[----:B------:R-:W2:Y:S01]  /*16900*/  MUFU.TANH R243, R14 ;  /* 0x0000000e00f37308 */ /* 0x000ea20000002400 */
[----:B-1----:R-:W2:Y:S09]  /*16910*/  LDL R21, [R1+0x90] ;  /* 0x0000900001157983 */ /* 0x002eb20000100800 */
[----:B------:R1:W1:Y:S10]  /*16920*/  MUFU.TANH R239, R15 ;  /* 0x0000000f00ef7308 */ /* 0x0002740000002400 */
[----:B------:R3:W2:Y:S01]  /*16930*/  MUFU.TANH R140, R20 ;  /* 0x00000014008c7308 */ /* 0x0006a20000002400 */
[-C--:B----4-:R-:W-:Y:S09]  /*16940*/  HMMA.16816.F32 R24, R144, R8.reuse, R24 ;  /* 0x000000089018723c */ /* 0x090ff20000001818 */
[----:B------:R-:W4:Y:S01]  /*16950*/  MUFU.TANH R205, R22 ;  /* 0x0000001600cd7308 */ /* 0x000f220000002400 */
[C---:B------:R-:W-:Y:S01]  /*16960*/  HMMA.16816.F32 R28, R200.reuse, R8, R28 ;  /* 0x00000008c81c723c */ /* 0x040fe2000000181c */
[----:B-1----:R-:W1:Y:S01]  /*16970*/  LDSM.16.M88.4 R12, [R221+0x2800] ;  /* 0x00280000dd0c783b */ /* 0x002e620000000200 */
[----:B------:R-:W-:Y:S05]  /*16980*/  DEPBAR.LE SB0, 0x0 ;  /* 0x000080000000791a */ /* 0x000fea0000000000 */
[----:B------:R-:W-:Y:S02]  /*16990*/  @P0 IMAD.WIDE.U32 R8, R0, c[0x0][0x1e0], RZ ;  /* 0x0000780000080a25 */ /* 0x000fe400078e00ff */
[----:B------:R1:W1:Y:S01]  /*169a0*/  MUFU.TANH R22, R23 ;  /* 0x0000001700167308 */ /* 0x0002620000002400 */
[-C--:B------:R-:W-:Y:S01]  /*169b0*/  HMMA.16816.F32 R32, R200, R10.reuse, R32 ;  /* 0x0000000ac820723c */ /* 0x080fe20000001820 */
[----:B------:R-:W-:Y:S04]  /*169c0*/  BAR.SYNC.DEFER_BLOCKING 0x0 ;  /* 0x0000000000007b1d */ /* 0x000fe80000010000 */
[----:B------:R-:W-:Y:S02]  /*169d0*/  @P0 IADD3 R0, R9, R2, RZ ;  /* 0x0000000209000210 */ /* 0x000fe40007ffe0ff */
[----:B------:R-:W-:Y:S01]  /*169e0*/  @P0 MOV R2, R246 ;  /* 0x000000f600020202 */ /* 0x000fe20000000f00 */
[C---:B------:R-:W-:Y:S01]  /*169f0*/  HMMA.16816.F32 R36, R144.reuse, R10, R36 ;  /* 0x0000000a9024723c */ /* 0x040fe20000001824 */
[----:B------:R-:W1:Y:S01]  /*16a00*/  MUFU.TANH R211, R16 ;  /* 0x0000001000d37308 */ /* 0x000e620000002400 */
[----:B------:R-:W2:Y:S02]  /*16a10*/  LDL R9, [R1+0x80] ;  /* 0x0000800001097983 */ /* 0x000ea40000100800 */
[----:B------:R-:W-:Y:S01]  /*16a20*/  @P0 IMAD.WIDE.U32 R2, R8, 0x30, R2 ;  /* 0x0000003008020825 */ /* 0x000fe200078e0002 */
[----:B------:R-:W-:Y:S03]  /*16a30*/  LEA R8, R139, R244, 0x7 ;  /* 0x000000f48b087211 */ /* 0x000fe600078e38ff */
[----:B------:R-:W-:Y:S01]  /*16a40*/  FMUL.FTZ R30, R30, c[0x0][0x320] ;  /* 0x0000c8001e1e7a20 */ /* 0x000fe20000410000 */
[----:B------:R-:W-:Y:S02]  /*16a50*/  IADD3 R8, R240, R8, R242 ;  /* 0x00000008f0087210 */ /* 0x000fe40007ffe0f2 */
[----:B------:R-:W2:Y:S01]  /*16a60*/  MUFU.TANH R209, R17 ;  /* 0x0000001100d17308 */ /* 0x000ea20000002400 */
[----:B------:R-:W-:Y:S01]  /*16a70*/  @P0 IMAD R0, R0, 0x30, RZ ;  /* 0x0000003000000824 */ /* 0x000fe200078e02ff */
[----:B------:R-:W-:Y:S01]  /*16a80*/  MOV R240, c[0x0][0x2c4] ;  /* 0x0000b10000f07a02 */ /* 0x000fe20000000f00 */
[----:B---3--:R-:W-:Y:S01]  /*16a90*/  FMUL.FTZ R20, R24, c[0x0][0x320] ;  /* 0x0000c80018147a20 */ /* 0x008fe20000410000 */
[----:B------:R-:W-:Y:S01]  /*16aa0*/  MOV R24, c[0x0][0x1e4] ;  /* 0x0000790000187a02 */ /* 0x000fe20000000f00 */
[----:B------:R-:W-:Y:S01]  /*16ab0*/  FMUL.FTZ R26, R26, c[0x0][0x320] ;  /* 0x0000c8001a1a7a20 */ /* 0x000fe20000410000 */
[----:B------:R-:W-:Y:S01]  /*16ac0*/  @P0 IADD3 R4, R3, R0, RZ ;  /* 0x0000000003040210 */ /* 0x000fe20007ffe0ff */
[----:B------:R-:W-:Y:S01]  /*16ad0*/  FMUL.FTZ R27, R27, c[0x0][0x320] ;  /* 0x0000c8001b1b7a20 */ /* 0x000fe20000410000 */
[----:B------:R-:W-:Y:S01]  /*16ae0*/  @P0 SHF.L.U32 R0, R2, 0x1, RZ ;  /* 0x0000000102000819 */ /* 0x000fe200000006ff */
[----:B------:R-:W-:Y:S01]  /*16af0*/  FMUL.FTZ R28, R28, c[0x0][0x320] ;  /* 0x0000c8001c1c7a20 */ /* 0x000fe20000410000 */
[----:B------:R3:W2:Y:S01]  /*16b00*/  MUFU.TANH R207, R30 ;  /* 0x0000001e00cf7308 */ /* 0x0006a20000002400 */
[----:B------:R-:W-:Y:S01]  /*16b10*/  @P0 SHF.L.U64.HI R4, R2, 0x1, R4 ;  /* 0x0000000102040819 */ /* 0x000fe20000010204 */
[----:B------:R-:W-:Y:S01]  /*16b20*/  FMUL.FTZ R29, R29, c[0x0][0x320] ;  /* 0x0000c8001d1d7a20 */ /* 0x000fe20000410000 */
[----:B------:R-:W-:Y:S01]  /*16b30*/  @P0 IADD3 R2, P1, R0, c[0x0][0x1c8], RZ ;  /* 0x0000720000020a10 */ /* 0x000fe20007f3e0ff */
[-C--:B-1----:R-:W-:Y:S01]  /*16b40*/  HMMA.16816.F32 R40, R144, R12.reuse, R40 ;  /* 0x0000000c9028723c */ /* 0x082fe20000001828 */
[----:B------:R-:W-:Y:S02]  /*16b50*/  MOV R23, c[0x0][0x1e0] ;  /* 0x0000780000177a02 */ /* 0x000fe40000000f00 */
[----:B------:R-:W-:Y:S01]  /*16b60*/  @P0 IADD3.X R3, R4, c[0x0][0x1cc], RZ, P1, !PT ;  /* 0x0000730004030a10 */ /* 0x000fe20000ffe4ff */
[----:B------:R-:W-:Y:S01]  /*16b70*/  FMUL.FTZ R31, R31, c[0x0][0x320] ;  /* 0x0000c8001f1f7a20 */ /* 0x000fe20000410000 */
[----:B------:R-:W-:Y:S01]  /*16b80*/  @P0 IADD3 R0, P2, R0, 0x80, RZ ;  /* 0x0000008000000810 */ /* 0x000fe20007f5e0ff */
[----:B------:R1:W1:Y:S01]  /*16b90*/  MUFU.TANH R237, R18 ;  /* 0x0000001200ed7308 */ /* 0x0002620000002400 */
[----:B------:R-:W-:Y:S01]  /*16ba0*/  SHF.L.U64.HI R23, R23, 0x5, R24 ;  /* 0x0000000517177819 */ /* 0x000fe20000010218 */
[C---:B------:R-:W-:Y:S01]  /*16bb0*/  HMMA.16816.F32 R44, R200.reuse, R12, R44 ;  /* 0x0000000cc82c723c */ /* 0x040fe2000000182c */
[----:B------:R-:W2:Y:S03]  /*16bc0*/  LDL R12, [R1+0x84] ;  /* 0x00008400010c7983 */ /* 0x000ea60000100800 */
[----:B------:R-:W-:Y:S01]  /*16bd0*/  @P0 IADD3 R10, P1, R0, c[0x0][0x1c8], RZ ;  /* 0x00007200000a0a10 */ /* 0x000fe20007f3e0ff */
[----:B------:R-:W-:Y:S01]  /*16be0*/  @!PT LDS RZ, [RZ] ;  /* 0x00000000fffff984 */ /* 0x000fe20000000800 */
[----:B------:R-:W-:Y:S01]  /*16bf0*/  @!PT LDS RZ, [RZ] ;  /* 0x00000000fffff984 */ /* 0x000fe20000000800 */
[----:B------:R-:W-:Y:S01]  /*16c00*/  @!PT LDS RZ, [RZ] ;  /* 0x00000000fffff984 */ /* 0x000fe20000000800 */
[----:B------:R4:W-:Y:S01]  /*16c10*/  @P0 LDGSTS.E.BYPASS.LTC128B.128 [R234+0x5080], [R2.64], !P4 ;  /* 0x0508000002ea0fae */ /* 0x0009e2000e101d46 */
[----:B------:R-:W-:Y:S01]  /*16c20*/  FMUL.FTZ R32, R32, c[0x0][0x320] ;  /* 0x0000c80020207a20 */ /* 0x000fe20000410000 */
[----:B------:R-:W-:Y:S01]  /*16c30*/  MOV R13, c[0x0][0x1e0] ;  /* 0x00007800000d7a02 */ /* 0x000fe20000000f00 */
[----:B------:R4:W2:Y:S01]  /*16c40*/  MUFU.TANH R215, R19 ;  /* 0x0000001300d77308 */ /* 0x0008a20000002400 */
[----:B------:R-:W-:Y:S01]  /*16c50*/  @P0 IADD3.X R11, RZ, c[0x0][0x1cc], R4, P1, P2 ;  /* 0x00007300ff0b0a10 */ /* 0x000fe20000fe4404 */
[-C--:B------:R-:W-:Y:S03]  /*16c60*/  HMMA.16816.F32 R48, R200, R14.reuse, R48 ;  /* 0x0000000ec830723c */ /* 0x080fe60000001830 */
[----:B------:R-:W-:Y:S01]  /*16c70*/  SHF.L.U32 R13, R13, 0x5, RZ ;  /* 0x000000050d0d7819 */ /* 0x000fe200000006ff */
[----:B------:R4:W-:Y:S01]  /*16c80*/  @P0 LDGSTS.E.BYPASS.LTC128B.128 [R234+0x6880], [R10.64], !P3 ;  /* 0x068800000aea0fae */ /* 0x0009e2000d901d46 */
[----:B------:R-:W-:Y:S01]  /*16c90*/  ISETP.NE.AND P5, PT, R240, 0x1, PT ;  /* 0x00000001f000780c */ /* 0x000fe20003fa5270 */
[----:B---3--:R-:W-:Y:S01]  /*16ca0*/  FMUL.FTZ R30, R40, c[0x0][0x320] ;  /* 0x0000c800281e7a20 */ /* 0x008fe20000410000 */
[----:B------:R-:W-:Y:S01]  /*16cb0*/  IADD3 R8, R241, R8, RZ ;  /* 0x00000008f1087210 */ /* 0x000fe20007ffe0ff */
[----:B------:R3:W2:Y:S01]  /*16cc0*/  MUFU.TANH R196, R26 ;  /* 0x0000001a00c47308 */ /* 0x0006a20000002400 */
[----:B------:R-:W-:Y:S03]  /*16cd0*/  HMMA.16816.F32 R52, R144, R14, R52 ;  /* 0x0000000e9034723c */ /* 0x000fe60000001834 */
[----:B------:R-:W2:Y:S01]  /*16ce0*/  LDL R40, [R1+0x74] ;  /* 0x0000740001287983 */ /* 0x000ea20000100800 */
[----:B-1----:R-:W-:Y:S02]  /*16cf0*/  FMUL.FTZ R18, R25, c[0x0][0x320] ;  /* 0x0000c80019127a20 */ /* 0x002fe40000410000 */
[----:B------:R-:W-:Y:S02]  /*16d00*/  FMUL.FTZ R17, R43, c[0x0][0x320] ;  /* 0x0000c8002b117a20 */ /* 0x000fe40000410000 */
[----:B------:R-:W-:Y:S01]  /*16d10*/  FMUL.FTZ R47, R47, c[0x0][0x320] ;  /* 0x0000c8002f2f7a20 */ /* 0x000fe20000410000 */
[----:B------:R1:W1:Y:S03]  /*16d20*/  MUFU.TANH R143, R27 ;  /* 0x0000001b008f7308 */ /* 0x0002660000002400 */
[----:B------:R-:W-:Y:S01]  /*16d30*/  @P5 IMAD.HI.U32 R0, R8, c[0x0][0x2c8], RZ ;  /* 0x0000b20008005a27 */ /* 0x000fe200078e00ff */
[----:B----4-:R-:W-:Y:S03]  /*16d40*/  @P0 IADD3 R2, P1, R2, R13, RZ ;  /* 0x0000000d02020210 */ /* 0x010fe60007f3e0ff */
[----:B------:R-:W-:Y:S01]  /*16d50*/  FMUL.FTZ R19, R42, c[0x0][0x320] ;  /* 0x0000c8002a137a20 */ /* 0x000fe20000410000 */
[----:B------:R-:W-:Y:S01]  /*16d60*/  @P0 IADD3.X R3, R3, R23, RZ, P1, !PT ;  /* 0x0000001703030210 */ /* 0x000fe20000ffe4ff */
[----:B------:R-:W-:Y:S01]  /*16d70*/  FMUL.FTZ R25, R49, c[0x0][0x320] ;  /* 0x0000c80031197a20 */ /* 0x000fe20000410000 */
[----:B------:R4:W2:Y:S01]  /*16d80*/  MUFU.TANH R204, R28 ;  /* 0x0000001c00cc7308 */ /* 0x0008a20000002400 */
[----:B------:R-:W-:Y:S01]  /*16d90*/  @P5 SHF.R.U32.HI R8, RZ, c[0x0][0x2cc], R0 ;  /* 0x0000b300ff085a19 */ /* 0x000fe20000011600 */
[----:B------:R-:W-:Y:S01]  /*16da0*/  FMUL.FTZ R50, R50, c[0x0][0x320] ;  /* 0x0000c80032327a20 */ /* 0x000fe20000410000 */
[----:B------:R2:W-:Y:S01]  /*16db0*/  @P0 LDGSTS.E.BYPASS.LTC128B.128 [R234+0x5880], [R2.64], !P4 ;  /* 0x0588000002ea0fae */ /* 0x0005e2000e101d46 */
[----:B------:R-:W-:Y:S01]  /*16dc0*/  @P0 IADD3 R10, P2, R2, R13, RZ ;  /* 0x0000000d020a0210 */ /* 0x000fe20007f5e0ff */
[----:B---3--:R-:W-:Y:S02]  /*16dd0*/  FMUL.FTZ R26, R48, c[0x0][0x320] ;  /* 0x0000c800301a7a20 */ /* 0x008fe40000410000 */
[----:B------:R-:W-:Y:S01]  /*16de0*/  FMUL.FTZ R51, R51, c[0x0][0x320] ;  /* 0x0000c80033337a20 */ /* 0x000fe20000410000 */
[----:B------:R-:W-:Y:S01]  /*16df0*/  @P0 IADD3.X R11, R3, R23, RZ, P2, !PT ;  /* 0x00000017030b0210 */ /* 0x000fe200017fe4ff */
[----:B------:R-:W-:Y:S01]  /*16e00*/  FMUL.FTZ R15, R52, c[0x0][0x320] ;  /* 0x0000c800340f7a20 */ /* 0x000fe20000410000 */
[----:B------:R3:W2:Y:S01]  /*16e10*/  MUFU.TANH R199, R29 ;  /* 0x0000001d00c77308 */ /* 0x0006a20000002400 */
[----:B------:R2:W-:Y:S01]  /*16e20*/  @P0 LDGSTS.E.BYPASS.LTC128B.128 [R234+0x7080], [R2.64+0x80], !P3 ;  /* 0x0708008002ea0fae */ /* 0x0005e2000d901d46 */
[----:B------:R-:W-:Y:S02]  /*16e30*/  FMUL.FTZ R14, R53, c[0x0][0x320] ;  /* 0x0000c800350e7a20 */ /* 0x000fe40000410000 */
[----:B-1----:R-:W-:Y:S02]  /*16e40*/  FMUL.FTZ R27, R45, c[0x0][0x320] ;  /* 0x0000c8002d1b7a20 */ /* 0x002fe40000410000 */
[----:B------:R-:W-:Y:S02]  /*16e50*/  FMUL.FTZ R16, R54, c[0x0][0x320] ;  /* 0x0000c80036107a20 */ /* 0x000fe40000410000 */
[----:B------:R-:W-:Y:S01]  /*16e60*/  FMUL.FTZ R33, R33, c[0x0][0x320] ;  /* 0x0000c80021217a20 */ /* 0x000fe20000410000 */
[----:B------:R1:W-:Y:S01]  /*16e70*/  @P0 LDGSTS.E.BYPASS.LTC128B.128 [R234+0x6080], [R10.64], !P4 ;  /* 0x060800000aea0fae */ /* 0x0003e2000e101d46 */
[----:B------:R1:W1:Y:S01]  /*16e80*/  MUFU.TANH R206, R31 ;  /* 0x0000001f00ce7308 */ /* 0x0002620000002400 */
[----:B------:R-:W-:Y:S02]  /*16e90*/  FMUL.FTZ R34, R34, c[0x0][0x320] ;  /* 0x0000c80022227a20 */ /* 0x000fe40000410000 */
[----:B------:R-:W-:Y:S02]  /*16ea0*/  FMUL.FTZ R35, R35, c[0x0][0x320] ;  /* 0x0000c80023237a20 */ /* 0x000fe40000410000 */
[----:B----4-:R-:W-:Y:S02]  /*16eb0*/  FMUL.FTZ R28, R39, c[0x0][0x320] ;  /* 0x0000c800271c7a20 */ /* 0x010fe40000410000 */
[----:B------:R-:W-:Y:S01]  /*16ec0*/  FMUL.FTZ R39, R46, c[0x0][0x320] ;  /* 0x0000c8002e277a20 */ /* 0x000fe20000410000 */
[----:B------:R-:W4:Y:S01]  /*16ed0*/  SHFL.IDX PT, R4, R8, RZ, 0x1c1f ;  /* 0x001c1fff08047589 */ /* 0x000f2200000e0000 */
[----:B------:R-:W-:Y:S01]  /*16ee0*/  FMUL.FTZ R55, R55, c[0x0][0x320] ;  /* 0x0000c80037377a20 */ /* 0x000fe20000410000 */
[----:B------:R4:W2:Y:S01]  /*16ef0*/  MUFU.TANH R142, R32 ;  /* 0x00000020008e7308 */ /* 0x0008a20000002400 */
[----:B---3--:R-:W-:Y:S01]  /*16f00*/  FMUL.FTZ R29, R41, c[0x0][0x320] ;  /* 0x0000c800291d7a20 */ /* 0x008fe20000410000 */
[----:B------:R-:W-:Y:S08]  /*16f10*/  MOV R41, c[0x0][0x32c] ;  /* 0x0000cb0000297a02 */ /* 0x000ff00000000f00 */
[----:B------:R-:W3:Y:S01]  /*16f20*/  MUFU.TANH R20, R20 ;  /* 0x0000001400147308 */ /* 0x000ee20000002400 */
[----:B-1----:R-:W-:Y:S02]  /*16f30*/  FMUL.FTZ R31, R37, c[0x0][0x320] ;  /* 0x0000c800251f7a20 */ /* 0x002fe40000410000 */
[----:B------:R-:W-:Y:S02]  /*16f40*/  FMUL.FTZ R37, R38, c[0x0][0x320] ;  /* 0x0000c80026257a20 */ /* 0x000fe40000410000 */
[----:B------:R-:W-:Y:S05]  /*16f50*/  FMUL.FTZ R38, R44, c[0x0][0x320] ;  /* 0x0000c8002c267a20 */ /* 0x000fea0000410000 */
[----:B------:R-:W1:Y:S01]  /*16f60*/  MUFU.TANH R18, R18 ;  /* 0x0000001200127308 */ /* 0x000e620000002400 */
[----:B----4-:R-:W-:Y:S09]  /*16f70*/  FMUL.FTZ R32, R36, c[0x0][0x320] ;  /* 0x0000c80024207a20 */ /* 0x010ff20000410000 */
        /* <DEDUP_REMOVED lines=21> */
[----:B--2---:R-:W-:Y:S01]  /*170d0*/  @P0 IADD3 R12, P1, R2, R12, RZ ;  /* 0x0000000c020c0210 */ /* 0x004fe20007f3e0ff */
[----:B------:R-:W-:Y:S03]  /*170e0*/  IMAD R2, R235, -0x30, RZ ;  /* 0xffffffd0eb027824 */ /* 0x000fe600078e02ff */
[----:B------:R-:W-:Y:S02]  /*170f0*/  @P0 IADD3.X R13, R3, R9, RZ, P1, !PT ;  /* 0x00000009030d0210 */ /* 0x000fe40000ffe4ff */
[C---:B------:R-:W-:Y:S03]  /*17100*/  IADD3 R10, -R21.reuse, 0x1, R2 ;  /* 0x00000001150a7810 */ /* 0x040fe60007ffe102 */
[----:B------:R-:W2:Y:S01]  /*17110*/  MUFU.TANH R16, R16 ;  /* 0x0000001000107308 */ /* 0x000ea20000002400 */
[----:B------:R-:W-:Y:S01]  /*17120*/  IADD3 R11, -R21, R2, RZ ;  /* 0x00000002150b7210 */ /* 0x000fe20007ffe1ff */
[----:B------:R1:W-:Y:S01]  /*17130*/  @P0 LDGSTS.E.BYPASS.LTC128B.128 [R234+0x7880], [R12.64], !P3 ;  /* 0x078800000cea0fae */ /* 0x0003e2000d901d46 */
[----:B------:R-:W-:Y:S07]  /*17140*/  ISETP.GE.AND P3, PT, R41, 0x1, PT ;  /* 0x000000012900780c */ /* 0x000fee0003f66270 */
[----:B------:R-:W0:Y:S01]  /*17150*/  LDGDEPBAR ;  /* 0x00000000000079af */ /* 0x000e220000000000 */
[----:B------:R-:W-:Y:S04]  /*17160*/  IADD3 R10, -R40, R10, R5 ;  /* 0x0000000a280a7210 */ /* 0x000fe80007ffe105 */
[C---:B------:R-:W-:Y:S02]  /*17170*/  IADD3 R9, R10.reuse, c[0x0][0x328], RZ ;  /* 0x0000ca000a097a10 */ /* 0x040fe40007ffe0ff */
[----:B------:R-:W-:Y:S02]  /*17180*/  IADD3 R10, R10, UR4, RZ ;  /* 0x000000040a0a7c10 */ /* 0x000fe4000fffe0ff */
[-C--:B------:R-:W-:Y:S02]  /*17190*/  IADD3 R3, R9, R4.reuse, RZ ;  /* 0x0000000409037210 */ /* 0x080fe40007ffe0ff */
[----:B------:R-:W-:Y:S01]  /*171a0*/  IADD3 R0, R10, R4, RZ ;  /* 0x000000040a007210 */ /* 0x000fe20007ffe0ff */
[----:B-1----:R4:W1:Y:S01]  /*171b0*/  MUFU.TANH R13, R55 ;  /* 0x00000037000d7308 */ /* 0x0028620000002400 */
[----:B------:R-:W-:-:S05]  /*171c0*/  @!P3 BRA `(.L_x_1237) ;  /* 0x000001700000b947 */ /* 0x000fca0003800000 */
[----:B--23--:R-:W-:Y:S01]  /*171d0*/  IADD3 R4, -R40, R5, R4 ;  /* 0x0000000528047210 */ /* 0x00cfe20007ffe104 */
        /* <DEDUP_REMOVED lines=12> */
.L_x_1239:
[----:B------:R-:W-:Y:S04]  /*172a0*/  MOV R12, c[0x0][0x32c] ;  /* 0x0000cb00000c7a02 */ /* 0x000fe80000000f00 */
[----:B------:R-:W-:Y:S11]  /*172b0*/  ISETP.NE.AND P0, PT, R12, 0x1, PT ;  /* 0x000000010c00780c */ /* 0x000ff60003f05270 */
[----:B------:R-:W-:Y:S02]  /*172c0*/  @!UPT UIADD3 URZ, URZ, URZ, URZ ;  /* 0x0000003f3f3ff290 */ /* 0x000fe4000fffe03f */
[----:B------:R-:W-:Y:S05]  /*172d0*/  @P0 IMAD.HI.U32 R12, R4, c[0x0][0x330], RZ ;  /* 0x0000cc00040c0a27 */ /* 0x000fea00078e00ff */
[----:B------:R-:W-:Y:S02]  /*172e0*/  @P0 SHF.R.U32.HI R4, RZ, c[0x0][0x334], R12 ;  /* 0x0000cd00ff040a19 */ /* 0x000fe4000001160c */
.L_x_1240:
[----:B------:R-:W-:Y:S05]  /*172f0*/  BSYNC B0 ;  /* 0x0000000000007941 */ /* 0x000fea0003800000 */
.L_x_1238:
[----:B------:R-:W-:Y:S05]  /*17300*/  IMAD R4, R4, c[0x0][0x32c], R11 ;  /* 0x0000cb0004047a24 */ /* 0x000fea00078e020b */
[----:B------:R-:W-:Y:S02]  /*17310*/  IADD3 R12, R4, c[0x0][0x32c], RZ ;  /* 0x0000cb00040c7a10 */ /* 0x000fe40007ffe0ff */
[----:B------:R-:W-:Y:S02]  /*17320*/  IMNMX R0, R0, R4, !PT ;  /* 0x0000000400007217 */ /* 0x000fe40007800200 */
[----:B------:R-:W-:Y:S02]  /*17330*/  IMNMX R3, R3, R12, PT ;  /* 0x0000000c03037217 */ /* 0x000fe40003800200 */
.L_x_1237:
[C---:B--23--:R-:W-:Y:S02]  /*17340*/  ISETP.GE.AND P0, PT, R2.reuse, 0x2, PT ;  /* 0x000000020200780c */ /* 0x04cfe40003f06270 */
[----:B------:R-:W-:Y:S02]  /*17350*/  ISETP.GE.AND P1, PT, R2, 0x9, PT ;  /* 0x000000090200780c */ /* 0x000fe40003f26270 */
        /* <DEDUP_REMOVED lines=8> */
[C---:B------:R-:W-:Y:S02]  /*173e0*/  ISETP.LT.OR P0, PT, R3.reuse, 0x2, P0 ;  /* 0x000000020300780c */ /* 0x040fe40000701670 */
[----:B------:R-:W-:Y:S02]  /*173f0*/  @P1 LOP3.LUT R236, R236, 0x10, RZ, 0xfc, !PT ;  /* 0x00000010ecec1812 */ /* 0x000fe400078efcff */
[----:B------:R-:W-:Y:S02]  /*17400*/  FSEL R21, R208, -INF , !P0 ;  /* 0xff800000d0157808 */ /* 0x000fe40004000000 */
[----:B------:R-:W-:Y:S02]  /*17410*/  ISETP.GT.AND P0, PT, R0, 0x8, !P1 ;  /* 0x000000080000780c */ /* 0x000fe40004f04270 */
[----:B------:R-:W-:Y:S02]  /*17420*/  ISETP.GE.AND P1, PT, R2, 0xa, PT ;  /* 0x0000000a0200780c */ /* 0x000fe40003f26270 */
[C---:B------:R-:W-:Y:S02]  /*17430*/  ISETP.LT.OR P0, PT, R3.reuse, 0x9, P0 ;  /* 0x000000090300780c */ /* 0x040fe40000701670 */
[----:B------:R-:W-:Y:S02]  /*17440*/  LOP3.LUT R236, R236, 0xfffffffd, RZ, 0xc0, !PT ;  /* 0xfffffffdecec7812 */ /* 0x000fe400078ec0ff */
[----:B------:R-:W-:Y:S02]  /*17450*/  FSEL R24, R140, -INF , !P0 ;  /* 0xff8000008c187808 */ /* 0x000fe40004000000 */
[----:B------:R-:W-:Y:S02]  /*17460*/  ISETP.GT.AND P0, PT, R0, 0x9, !P1 ;  /* 0x000000090000780c */ /* 0x000fe40004f04270 */
[----:B------:R-:W-:Y:S02]  /*17470*/  ISETP.GE.AND P2, PT, R2, 0x22, PT ;  /* 0x000000220200780c */ /* 0x000fe40003f46270 */
[C---:B------:R-:W-:Y:S02]  /*17480*/  ISETP.LT.OR P0, PT, R3.reuse, 0xa, P0 ;  /* 0x0000000a0300780c */ /* 0x040fe40000701670 */
[----:B------:R-:W-:Y:S02]  /*17490*/  @P1 LOP3.LUT R236, R236, 0x2, RZ, 0xfc, !PT ;  /* 0x00000002ecec1812 */ /* 0x000fe400078efcff */
[----:B------:R-:W-:Y:S02]  /*174a0*/  ISETP.GE.AND P1, PT, R2, 0x11, PT ;  /* 0x000000110200780c */ /* 0x000fe40003f26270 */
[----:B------:R-:W-:Y:S02]  /*174b0*/  FSEL R23, R136, -INF , !P0 ;  /* 0xff80000088177808 */ /* 0x000fe40004000000 */
[----:B------:R-:W-:Y:S02]  /*174c0*/  ISETP.GT.AND P0, PT, R0, 0x10, !P1 ;  /* 0x000000100000780c */ /* 0x000fe40004f04270 */
[----:B------:R-:W-:Y:S02]  /*174d0*/  LOP3.LUT R236, R236, 0xfffffffe, RZ, 0xc0, !PT ;  /* 0xfffffffeecec7812 */ /* 0x000fe400078ec0ff */
[C---:B------:R-:W-:Y:S04]  /*174e0*/  ISETP.LT.OR P0, PT, R3.reuse, 0x11, P0 ;  /* 0x000000110300780c */ /* 0x040fe80000701670 */
[----:B----4-:R-:W-:Y:S02]  /*174f0*/  FSEL R34, R20, -INF , !P0 ;  /* 0xff80000014227808 */ /* 0x010fe40004000000 */
[----:B------:R-:W-:Y:S02]  /*17500*/  ISETP.GT.AND P0, PT, R0, 0x11, !P6 ;  /* 0x000000110000780c */ /* 0x000fe40007704270 */
[----:B------:R-:W-:Y:S02]  /*17510*/  @P1 LOP3.LUT R236, R236, 0x1, RZ, 0xfc, !PT ;  /* 0x00000001ecec1812 */ /* 0x000fe400078efcff */
[C---:B------:R-:W-:Y:S02]  /*17520*/  ISETP.LT.OR P0, PT, R3.reuse, 0x12, P0 ;  /* 0x000000120300780c */ /* 0x040fe40000701670 */
        /* <DEDUP_REMOVED lines=9> */
[----:B------:R-:W-:Y:S02]  /*175c0*/  LOP3.LUT R236, R236, 0xffffffdf, RZ, 0xc0, !PT ;  /* 0xffffffdfecec7812 */ /* 0x000fe400078ec0ff */
[----:B------:R-:W-:Y:S02]  /*175d0*/  FSEL R31, R31, -INF , !P0 ;  /* 0xff8000001f1f7808 */ /* 0x000fe40004000000 */
[----:B------:R-:W-:Y:S04]  /*175e0*/  ISETP.GT.AND P0, PT, R0, 0x20, !P3 ;  /* 0x000000200000780c */ /* 0x000fe80005f04270 */
[C---:B------:R-:W-:Y:S04]  /*175f0*/  ISETP.LT.OR P0, PT, R3.reuse, 0x21, P0 ;  /* 0x000000210300780c */ /* 0x040fe80000701670 */
[----:B------:R-:W-:Y:S02]  /*17600*/  FSEL R30, R30, -INF , !P0 ;  /* 0xff8000001e1e7808 */ /* 0x000fe40004000000 */
[C---:B------:R-:W-:Y:S04]  /*17610*/  ISETP.GT.AND P0, PT, R0.reuse, 0x21, !P2 ;  /* 0x000000210000780c */ /* 0x040fe80005704270 */
[----:B------:R-:W-:Y:S04]  /*17620*/  ISETP.LT.OR P0, PT, R3, 0x22, P0 ;  /* 0x000000220300780c */ /* 0x000fe80000701670 */
[----:B------:R-:W-:Y:S02]  /*17630*/  FSEL R29, R29, -INF , !P0 ;  /* 0xff8000001d1d7808 */ /* 0x000fe40004000000 */
[----:B------:R-:W-:Y:S02]  /*17640*/  ISETP.GT.AND P0, PT, R0, 0x28, !P1 ;  /* 0x000000280000780c */ /* 0x000fe40004f04270 */
[----:B------:R-:W-:Y:S02]  /*17650*/  ISETP.GE.AND P1, PT, R2, 0x1, PT ;  /* 0x000000010200780c */ /* 0x000fe40003f26270 */
[----:B------:R-:W-:Y:S04]  /*17660*/  ISETP.LT.OR P0, PT, R3, 0x29, P0 ;  /* 0x000000290300780c */ /* 0x000fe80000701670 */
[----:B------:R-:W-:Y:S02]  /*17670*/  FSEL R36, R15, -INF , !P0 ;  /* 0xff8000000f247808 */ /* 0x000fe40004000000 */
[----:B------:R-:W-:Y:S04]  /*17680*/  ISETP.GT.AND P0, PT, R0, RZ, !P1 ;  /* 0x000000ff0000720c */ /* 0x000fe80004f04270 */
[C---:B------:R-:W-:Y:S04]  /*17690*/  ISETP.LT.OR P0, PT, R3.reuse, 0x1, P0 ;  /* 0x000000010300780c */ /* 0x040fe80000701670 */
[----:B------:R-:W-:Y:S02]  /*176a0*/  FSEL R15, R210, -INF , !P0 ;  /* 0xff800000d20f7808 */ /* 0x000fe40004000000 */
[----:B------:R-:W-:Y:S11]  /*176b0*/  ISETP.GE.AND P0, PT, R2, 0x2a, PT ;  /* 0x0000002a0200780c */ /* 0x000ff60003f06270 */
[----:B------:R-:W-:Y:S02]  /*176c0*/  @!UPT UIADD3 URZ, URZ, URZ, URZ ;  /* 0x0000003f3f3ff290 */ /* 0x000fe4000fffe03f */
[----:B------:R-:W-:Y:S02]  /*176d0*/  @P0 LOP3.LUT R236, R236, 0x20, RZ, 0xfc, !PT ;  /* 0x00000020ecec0812 */ /* 0x000fe400078efcff */
[----:B------:R-:W-:Y:S04]  /*176e0*/  ISETP.GT.AND P0, PT, R0, 0x29, !P0 ;  /* 0x000000290000780c */ /* 0x000fe80004704270 */
[----:B------:R-:W-:Y:S02]  /*176f0*/  ISETP.LT.OR P0, PT, R3, 0x2a, P0 ;  /* 0x0000002a0300780c */ /* 0x000fe40000701670 */
[----:B------:R-:W2:Y:S02]  /*17700*/  SHFL.IDX PT, R3, R8, 0x1, 0x1c1f ;  /* 0x003c1f0008037f89 */ /* 0x000ea400000e0000 */
[----:B------:R-:W-:Y:S02]  /*17710*/  FSEL R35, R14, -INF , !P0 ;  /* 0xff8000000e237808 */ /* 0x000fe40004000000 */
[----:B------:R-:W-:Y:S01]  /*17720*/  ISETP.GE.AND P0, PT, R41, 0x1, PT ;  /* 0x000000012900780c */ /* 0x000fe20003f06270 */
[--C-:B--2---:R-:W-:Y:S02]  /*17730*/  IMAD.IADD R2, R9, 0x1, R3.reuse ;  /* 0x0000000109027824 */ /* 0x104fe400078e0203 */
        /* <DEDUP_REMOVED lines=15> */
.L_x_1243:
[----:B------:R-:W-:Y:S04]  /*17830*/  MOV R4, c[0x0][0x32c] ;  /* 0x0000cb0000047a02 */ /* 0x000fe80000000f00 */
[----:B------:R-:W-:Y:S11]  /*17840*/  ISETP.NE.AND P0, PT, R4, 0x1, PT ;  /* 0x000000010400780c */ /* 0x000ff60003f05270 */
[----:B------:R-:W-:Y:S02]  /*17850*/  @!UPT UIADD3 URZ, URZ, URZ, URZ ;  /* 0x0000003f3f3ff290 */ /* 0x000fe4000fffe03f */
[----:B------:R-:W-:Y:S05]  /*17860*/  @P0 IMAD.HI.U32 R4, R3, c[0x0][0x330], RZ ;  /* 0x0000cc0003040a27 */ /* 0x000fea00078e00ff */
[----:B------:R-:W-:Y:S02]  /*17870*/  @P0 SHF.R.U32.HI R3, RZ, c[0x0][0x334], R4 ;  /* 0x0000cd00ff030a19 */ /* 0x000fe40000011604 */
.L_x_1244:
[----:B------:R-:W-:Y:S05]  /*17880*/  BSYNC B0 ;  /* 0x0000000000007941 */ /* 0x000fea0003800000 */
.L_x_1242:
[----:B------:R-:W-:Y:S05]  /*17890*/  IMAD R3, R3, c[0x0][0x32c], R11 ;  /* 0x0000cb0003037a24 */ /* 0x000fea00078e020b */
[----:B------:R-:W-:Y:S02]  /*178a0*/  IADD3 R4, R3, c[0x0][0x32c], RZ ;  /* 0x0000cb0003047a10 */ /* 0x000fe40007ffe0ff */
[----:B------:R-:W-:Y:S02]  /*178b0*/  IMNMX R0, R0, R3, !PT ;  /* 0x0000000300007217 */ /* 0x000fe40007800200 */
[----:B------:R-:W-:Y:S02]  /*178c0*/  IMNMX R2, R2, R4, PT ;  /* 0x0000000402027217 */ /* 0x000fe40003800200 */
.L_x_1241:
[----:B------:R-:W-:Y:S01]  /*178d0*/  LOP3.LUT P0, RZ, R236, 0x4, RZ, 0xc0, !PT ;  /* 0x00000004ecff7812 */ /* 0x000fe2000780c0ff */
[----:B------:R-:W2:Y:S03]  /*178e0*/  SHFL.IDX PT, R3, R8, 0x2, 0x1c1f ;  /* 0x005c1f0008037f89 */ /* 0x000ea600000e0000 */
[----:B------:R-:W-:Y:S04]  /*178f0*/  ISETP.GT.AND P0, PT, R0, 0x1, !P0 ;  /* 0x000000010000780c */ /* 0x000fe80004704270 */
[----:B------:R-:W-:Y:S04]  /*17900*/  ISETP.LT.OR P0, PT, R2, 0x2, P0 ;  /* 0x000000020200780c */ /* 0x000fe80000701670 */
[----:B------:R-:W-:Y:S02]  /*17910*/  FSEL R18, R212, -INF , !P0 ;  /* 0xff800000d4127808 */ /* 0x000fe40004000000 */
[----:B------:R-:W-:Y:S04]  /*17920*/  LOP3.LUT P0, RZ, R236, 0x10, RZ, 0xc0, !PT ;  /* 0x00000010ecff7812 */ /* 0x000fe8000780c0ff */
        /* <DEDUP_REMOVED lines=26> */
[----:B------:R-:W-:Y:S04]  /*17ad0*/  LOP3.LUT P0, RZ, R236, 0x8, RZ, 0xc0, !PT ;  /* 0x00000008ecff7812 */ /* 0x000fe8000780c0ff */
[----:B------:R-:W-:Y:S04]  /*17ae0*/  ISETP.GT.AND P0, PT, R0, 0x28, !P0 ;  /* 0x000000280000780c */ /* 0x000fe80004704270 */
[----:B------:R-:W-:Y:S04]  /*17af0*/  ISETP.LT.OR P0, PT, R2, 0x29, P0 ;  /* 0x000000290200780c */ /* 0x000fe80000701670 */
[----:B------:R-:W-:Y:S02]  /*17b00*/  FSEL R240, R16, -INF , !P0 ;  /* 0xff80000010f07808 */ /* 0x000fe40004000000 */
[----:B------:R-:W-:Y:S04]  /*17b10*/  ISETP.GT.AND P0, PT, R0, RZ, !P1 ;  /* 0x000000ff0000720c */ /* 0x000fe80004f04270 */
[----:B------:R-:W-:Y:S04]  /*17b20*/  ISETP.LT.OR P0, PT, R2, 0x1, P0 ;  /* 0x000000010200780c */ /* 0x000fe80000701670 */
[----:B------:R-:W-:Y:S02]  /*17b30*/  FSEL R14, R214, -INF , !P0 ;  /* 0xff800000d60e7808 */ /* 0x000fe40004000000 */
[----:B------:R-:W-:Y:S04]  /*17b40*/  LOP3.LUT P0, RZ, R236, 0x20, RZ, 0xc0, !PT ;  /* 0x00000020ecff7812 */ /* 0x000fe8000780c0ff */
[----:B------:R-:W-:Y:S01]  /*17b50*/  ISETP.GT.AND P0, PT, R0, 0x29, !P0 ;  /* 0x000000290000780c */ /* 0x000fe20004704270 */
[--C-:B--2---:R-:W-:Y:S03]  /*17b60*/  IMAD.IADD R0, R10, 0x1, R3.reuse ;  /* 0x000000010a007824 */ /* 0x104fe600078e0203 */
[----:B------:R-:W-:Y:S01]  /*17b70*/  ISETP.LT.OR P0, PT, R2, 0x2a, P0 ;  /* 0x0000002a0200780c */ /* 0x000fe20000701670 */
[----:B------:R-:W-:Y:S03]  /*17b80*/  IMAD.IADD R2, R9, 0x1, R3 ;  /* 0x0000000109027824 */ /* 0x000fe600078e0203 */
[----:B-1----:R-:W-:Y:S02]  /*17b90*/  FSEL R212, R13, -INF , !P0 ;  /* 0xff8000000dd47808 */ /* 0x002fe40004000000 */
        /* <DEDUP_REMOVED lines=16> */
.L_x_1247:
[----:B------:R-:W-:Y:S04]  /*17ca0*/  MOV R4, c[0x0][0x32c] ;  /* 0x0000cb0000047a02 */ /* 0x000fe80000000f00 */
[----:B------:R-:W-:Y:S11]  /*17cb0*/  ISETP.NE.AND P0, PT, R4, 0x1, PT ;  /* 0x000000010400780c */ /* 0x000ff60003f05270 */
[----:B------:R-:W-:Y:S02]  /*17cc0*/  @!UPT UIADD3 URZ, URZ, URZ, URZ ;  /* 0x0000003f3f3ff290 */ /* 0x000fe4000fffe03f */
[----:B------:R-:W-:Y:S05]  /*17cd0*/  @P0 IMAD.HI.U32 R4, R3, c[0x0][0x330], RZ ;  /* 0x0000cc0003040a27 */ /* 0x000fea00078e00ff */
[----:B------:R-:W-:Y:S02]  /*17ce0*/  @P0 SHF.R.U32.HI R3, RZ, c[0x0][0x334], R4 ;  /* 0x0000cd00ff030a19 */ /* 0x000fe40000011604 */
.L_x_1248:
[----:B------:R-:W-:Y:S05]  /*17cf0*/  BSYNC B0 ;  /* 0x0000000000007941 */ /* 0x000fea0003800000 */
.L_x_1246:
[----:B------:R-:W-:Y:S05]  /*17d00*/  IMAD R3, R3, c[0x0][0x32c], R11 ;  /* 0x0000cb0003037a24 */ /* 0x000fea00078e020b */
[----:B------:R-:W-:Y:S02]  /*17d10*/  IADD3 R4, R3, c[0x0][0x32c], RZ ;  /* 0x0000cb0003047a10 */ /* 0x000fe40007ffe0ff */
[----:B------:R-:W-:Y:S02]  /*17d20*/  IMNMX R0, R0, R3, !PT ;  /* 0x0000000300007217 */ /* 0x000fe40007800200 */
[----:B------:R-:W-:Y:S02]  /*17d30*/  IMNMX R2, R2, R4, PT ;  /* 0x0000000402027217 */ /* 0x000fe40003800200 */
.L_x_1245:
[----:B------:R-:W-:Y:S01]  /*17d40*/  LOP3.LUT P0, RZ, R236, 0x4, RZ, 0xc0, !PT ;  /* 0x00000004ecff7812 */ /* 0x000fe2000780c0ff */
[----:B------:R-:W1:Y:S03]  /*17d50*/  SHFL.IDX PT, R3, R8, 0x3, 0x1c1f ;  /* 0x007c1f0008037f89 */ /* 0x000e6600000e0000 */
        /* <DEDUP_REMOVED lines=59> */
.L_x_1251:
[----:B------:R-:W-:Y:S04]  /*18110*/  MOV R4, c[0x0][0x32c] ;  /* 0x0000cb0000047a02 */ /* 0x000fe80000000f00 */
[----:B------:R-:W-:Y:S11]  /*18120*/  ISETP.NE.AND P0, PT, R4, 0x1, PT ;  /* 0x000000010400780c */ /* 0x000ff60003f05270 */
[----:B------:R-:W-:Y:S02]  /*18130*/  @!UPT UIADD3 URZ, URZ, URZ, URZ ;  /* 0x0000003f3f3ff290 */ /* 0x000fe4000fffe03f */
[----:B------:R-:W-:Y:S05]  /*18140*/  @P0 IMAD.HI.U32 R4, R3, c[0x0][0x330], RZ ;  /* 0x0000cc0003040a27 */ /* 0x000fea00078e00ff */
[----:B------:R-:W-:Y:S02]  /*18150*/  @P0 SHF.R.U32.HI R3, RZ, c[0x0][0x334], R4 ;  /* 0x0000cd00ff030a19 */ /* 0x000fe40000011604 */
.L_x_1252:
[----:B------:R-:W-:Y:S05]  /*18160*/  BSYNC B0 ;  /* 0x0000000000007941 */ /* 0x000fea0003800000 */
.L_x_1250:
[----:B------:R-:W-:Y:S05]  /*18170*/  IMAD R11, R3, c[0x0][0x32c], R11 ;  /* 0x0000cb00030b7a24 */ /* 0x000fea00078e020b */
[----:B------:R-:W-:Y:S02]  /*18180*/  IADD3 R3, R11, c[0x0][0x32c], RZ ;  /* 0x0000cb000b037a10 */ /* 0x000fe40007ffe0ff */
[----:B------:R-:W-:Y:S02]  /*18190*/  IMNMX R0, R0, R11, !PT ;  /* 0x0000000b00007217 */ /* 0x000fe40007800200 */
[----:B------:R-:W-:Y:S02]  /*181a0*/  IMNMX R2, R2, R3, PT ;  /* 0x0000000302027217 */ /* 0x000fe40003800200 */
.L_x_1249:
        /* <DEDUP_REMOVED lines=23> */
[----:B------:R-:W-:Y:S02]  /*18320*/  LOP3.LUT P0, RZ, R236, 0x4, RZ, 0xc0, !PT ;  /* 0x00000004ecff7812 */ /* 0x000fe4000780c0ff */
[----:B------:R-:W-:Y:S01]  /*18330*/  FMNMX.FTZ R3, R242, R3, !PT ;  /* 0x00000003f2037209 */ /* 0x000fe20007810000 */
[----:B------:R-:W1:Y:S01]  /*18340*/  SHFL.BFLY PT, R10, R140, 0x2, 0x1f ;  /* 0x0c401f008c0a7f89 */ /* 0x000e6200000e0000 */
        /* <DEDUP_REMOVED lines=12> */
[----:B-1----:R-:W-:Y:S02]  /*18410*/  FMNMX.FTZ R140, R140, R10, !PT ;  /* 0x0000000a8c8c7209 */ /* 0x002fe40007810000 */
[----:B------:R-:W1:Y:S01]  /*18420*/  SHFL.BFLY PT, R10, R3, 0x2, 0x1f ;  /* 0x0c401f00030a7f89 */ /* 0x000e6200000e0000 */
[----:B------:R-:W-:Y:S02]  /*18430*/  LOP3.LUT P0, RZ, R236, 0x2, RZ, 0xc0, !PT ;  /* 0x00000002ecff7812 */ /* 0x000fe4000780c0ff */
[----:B------:R-:W-:Y:S02]  /*18440*/  FMNMX.FTZ R4, R17, R4, !PT ;  /* 0x0000000411047209 */ /* 0x000fe40007810000 */
[----:B------:R-:W-:Y:S02]  /*18450*/  ISETP.GT.AND P0, PT, R0, 0x9, !P0 ;  /* 0x000000090000780c */ /* 0x000fe40004704270 */
[----:B------:R-:W-:Y:S01]  /*18460*/  FMNMX.FTZ R4, R16, R4, !PT ;  /* 0x0000000410047209 */ /* 0x000fe20007810000 */
[----:B------:R-:W-:Y:S01]  /*18470*/  SHFL.BFLY PT, R12, R140, 0x1, 0x1f ;  /* 0x0c201f008c0c7f89 */ /* 0x000fe200000e0000 */
        /* <DEDUP_REMOVED lines=8> */
[----:B-1----:R-:W-:Y:S02]  /*18500*/  FMNMX.FTZ R3, R3, R10, !PT ;  /* 0x0000000a03037209 */ /* 0x002fe40007810000 */
[----:B------:R-:W-:Y:S02]  /*18510*/  ISETP.GT.AND P0, PT, R0, 0x11, !P6 ;  /* 0x000000110000780c */ /* 0x000fe40007704270 */
[----:B------:R-:W-:Y:S01]  /*18520*/  FMNMX.FTZ R10, R8, R138, !PT ;  /* 0x0000008a080a7209 */ /* 0x000fe20007810000 */
[----:B------:R-:W1:Y:S01]  /*18530*/  SHFL.BFLY PT, R142, R3, 0x1, 0x1f ;  /* 0x0c201f00038e7f89 */ /* 0x000e6200000e0000 */
[----:B------:R-:W-:Y:S02]  /*18540*/  ISETP.LT.OR P0, PT, R2, 0x12, P0 ;  /* 0x000000120200780c */ /* 0x000fe40000701670 */
[----:B------:R-:W-:Y:S02]  /*18550*/  FMNMX.FTZ R10, R9, R10, !PT ;  /* 0x0000000a090a7209 */ /* 0x000fe40007810000 */
        /* <DEDUP_REMOVED lines=8> */
[----:B------:R-:W-:Y:S02]  /*185e0*/  ISETP.LT.OR P0, PT, R2, 0x1a, P0 ;  /* 0x0000001a0200780c */ /* 0x000fe40000701670 */
[----:B------:R-:W-:Y:S02]  /*185f0*/  FMNMX.FTZ R4, R202, R4, !PT ;  /* 0x00000004ca047209 */ /* 0x000fe40007810000 */
[----:B------:R-:W-:Y:S02]  /*18600*/  FSEL R197, R197, -INF , !P0 ;  /* 0xff800000c5c57808 */ /* 0x000fe40004000000 */
[----:B------:R-:W-:Y:S02]  /*18610*/  ISETP.GT.AND P0, PT, R0, 0x20, !P3 ;  /* 0x000000200000780c */ /* 0x000fe40005f04270 */
[----:B-1----:R-:W-:Y:S02]  /*18620*/  FMNMX.FTZ R142, R3, R142, !PT ;  /* 0x0000008e038e7209 */ /* 0x002fe40007810000 */
[----:B------:R-:W-:Y:S02]  /*18630*/  ISETP.LT.OR P0, PT, R2, 0x21, P0 ;  /* 0x000000210200780c */ /* 0x000fe40000701670 */
[----:B------:R-:W-:Y:S01]  /*18640*/  FMNMX.FTZ R3, R28, R10, !PT ;  /* 0x0000000a1c037209 */ /* 0x000fe20007810000 */
[----:B------:R-:W-:Y:S01]  /*18650*/  FMUL.FTZ R139, R142, c[0x0][0x2d0] ;  /* 0x0000b4008e8b7a20 */ /* 0x000fe20000410000 */
[----:B------:R-:W-:Y:S02]  /*18660*/  FSEL R243, R39, -INF , !P0 ;  /* 0xff80000027f37808 */ /* 0x000fe40004000000 */
        /* <DEDUP_REMOVED lines=11> */
[----:B------:R-:W-:Y:S02]  /*18720*/  FMNMX.FTZ R4, R208, R4, !PT ;  /* 0x00000004d0047209 */ /* 0x000fe40007810000 */
[----:B------:R-:W-:Y:S02]  /*18730*/  ISETP.GT.AND P0, PT, R0, 0x29, !P6 ;  /* 0x000000290000780c */ /* 0x000fe40007704270 */
[----:B------:R-:W-:Y:S02]  /*18740*/  FMNMX.FTZ R0, R243, R3, !PT ;  /* 0x00000003f3007209 */ /* 0x000fe40007810000 */
[----:B------:R-:W-:Y:S02]  /*18750*/  FMNMX.FTZ R4, R211, R4, !PT ;  /* 0x00000004d3047209 */ /* 0x000fe40007810000 */
[----:B------:R-:W-:Y:S02]  /*18760*/  FMNMX.FTZ R0, R238, R0, !PT ;  /* 0x00000000ee007209 */ /* 0x000fe40007810000 */
[----:B------:R-:W-:Y:S02]  /*18770*/  ISETP.LT.OR P0, PT, R2, 0x2a, P0 ;  /* 0x0000002a0200780c */ /* 0x000fe40000701670 */
[----:B------:R-:W-:Y:S02]  /*18780*/  FMNMX.FTZ R4, R210, R4, !PT ;  /* 0x00000004d2047209 */ /* 0x000fe40007810000 */
[----:B------:R-:W-:Y:S02]  /*18790*/  FSEL R136, R51, -INF , !P0 ;  /* 0xff80000033887808 */ /* 0x000fe40004000000 */
[----:B------:R-:W-:Y:S02]  /*187a0*/  FMNMX.FTZ R0, R237, R0, !PT ;  /* 0x00000000ed007209 */ /* 0x000fe40007810000 */
[----:B------:R-:W-:Y:S02]  /*187b0*/  FMNMX.FTZ R4, R209, R4, !PT ;  /* 0x00000004d1047209 */ /* 0x000fe40007810000 */
[----:B------:R-:W-:Y:S02]  /*187c0*/  FMNMX.FTZ R0, R136, R0, !PT ;  /* 0x0000000088007209 */ /* 0x000fe40007810000 */
[----:B------:R-:W-:Y:S01]  /*187d0*/  FMNMX.FTZ R140, R140, R12, !PT ;  /* 0x0000000c8c8c7209 */ /* 0x000fe20007810000 */
[----:B------:R-:W1:Y:S01]  /*187e0*/  SHFL.BFLY PT, R25, R4, 0x2, 0x1f ;  /* 0x0c401f0004197f89 */ /* 0x000e6200000e0000 */
[----:B------:R-:W-:Y:S02]  /*187f0*/  FSETP.NEU.FTZ.AND P1, PT, R142, -INF , PT ;  /* 0xff8000008e00780b */ /* 0x000fe40003f3d000 */
[C---:B------:R-:W-:Y:S01]  /*18800*/  FSETP.NEU.FTZ.AND P2, PT, R140.reuse, -INF , PT ;  /* 0xff8000008c00780b */ /* 0x040fe20003f5d000 */
[----:B------:R-:W-:Y:S01]  /*18810*/  FMUL.FTZ R12, R140, c[0x0][0x2d0] ;  /* 0x0000b4008c0c7a20 */ /* 0x000fe20000410000 */
[----:B------:R-:W-:Y:S03]  /*18820*/  FSEL R139, R139, RZ, P1 ;  /* 0x000000ff8b8b7208 */ /* 0x000fe60000800000 */
[----:B------:R-:W2:Y:S01]  /*18830*/  SHFL.BFLY PT, R2, R0, 0x2, 0x1f ;  /* 0x0c401f0000027f89 */ /* 0x000ea200000e0000 */
[----:B------:R-:W-:Y:S01]  /*18840*/  FSEL R12, R12, RZ, P2 ;  /* 0x000000ff0c0c7208 */ /* 0x000fe20001000000 */
[--C-:B------:R-:W-:Y:S02]  /*18850*/  FFMA.FTZ R14, R14, c[0x0][0x2d0], -R139.reuse ;  /* 0x0000b4000e0e7a23 */ /* 0x100fe4000001088b */
[--C-:B------:R-:W-:Y:S02]  /*18860*/  FFMA.FTZ R18, R18, c[0x0][0x2d0], -R139.reuse ;  /* 0x0000b40012127a23 */ /* 0x100fe4000001088b */
[--C-:B------:R-:W-:Y:S01]  /*18870*/  FFMA.FTZ R24, R24, c[0x0][0x2d0], -R12.reuse ;  /* 0x0000b40018187a23 */ /* 0x100fe2000001080c */
[----:B------:R-:W-:Y:S01]  /*18880*/  MUFU.EX2 R53, R14 ;  /* 0x0000000e00357308 */ /* 0x000fe20000000800 */
[--C-:B------:R-:W-:Y:S02]  /*18890*/  FFMA.FTZ R15, R15, c[0x0][0x2d0], -R12.reuse ;  /* 0x0000b4000f0f7a23 */ /* 0x100fe4000001080c */
[--C-:B------:R-:W-:Y:S02]  /*188a0*/  FFMA.FTZ R21, R21, c[0x0][0x2d0], -R12.reuse ;  /* 0x0000b40015157a23 */ /* 0x100fe4000001080c */
[--C-:B------:R-:W-:Y:S02]  /*188b0*/  FFMA.FTZ R23, R23, c[0x0][0x2d0], -R12.reuse ;  /* 0x0000b40017177a23 */ /* 0x100fe4000001080c */
[--C-:B------:R-:W-:Y:S01]  /*188c0*/  FFMA.FTZ R20, R20, c[0x0][0x2d0], -R139.reuse ;  /* 0x0000b40014147a23 */ /* 0x100fe2000001088b */
[----:B-1----:R-:W-:Y:S02]  /*188d0*/  FMNMX.FTZ R4, R4, R25, !PT ;  /* 0x0000001904047209 */ /* 0x002fe40007810000 */
[----:B------:R1:W-:Y:S01]  /*188e0*/  MUFU.EX2 R45, R24 ;  /* 0x00000018002d7308 */ /* 0x0003e20000000800 */
[----:B------:R-:W-:Y:S02]  /*188f0*/  FFMA.FTZ R22, R22, c[0x0][0x2d0], -R139 ;  /* 0x0000b40016167a23 */ /* 0x000fe4000001088b */
[--C-:B------:R-:W-:Y:S01]  /*18900*/  FFMA.FTZ R213, R32, c[0x0][0x2d0], -R12.reuse ;  /* 0x0000b40020d57a23 */ /* 0x100fe2000001080c */
[----:B------:R-:W3:Y:S01]  /*18910*/  SHFL.BFLY PT, R141, R4, 0x1, 0x1f ;  /* 0x0c201f00048d7f89 */ /* 0x000ee200000e0000 */
[--C-:B------:R-:W-:Y:S01]  /*18920*/  FFMA.FTZ R214, R31, c[0x0][0x2d0], -R12.reuse ;  /* 0x0000b4001fd67a23 */ /* 0x100fe2000001080c */
[----:B--2---:R-:W-:Y:S01]  /*18930*/  FMNMX.FTZ R3, R0, R2, !PT ;  /* 0x0000000200037209 */ /* 0x004fe20007810000 */
[--C-:B------:R-:W-:Y:S01]  /*18940*/  FFMA.FTZ R247, R30, c[0x0][0x2d0], -R12.reuse ;  /* 0x0000b4001ef77a23 */ /* 0x100fe2000001080c */
[----:B------:R-:W-:Y:S02]  /*18950*/  FSEL R0, R140, RZ, P2 ;  /* 0x000000ff8c007208 */ /* 0x000fe40001000000 */
[----:B------:R-:W-:Y:S01]  /*18960*/  MUFU.EX2 R40, R15 ;  /* 0x0000000f00287308 */ /* 0x000fe20000000800 */
[----:B------:R-:W-:Y:S01]  /*18970*/  FSEL R2, R142, RZ, P1 ;  /* 0x000000ff8e027208 */ /* 0x000fe20000800000 */
[----:B------:R-:W-:Y:S02]  /*18980*/  FFMA.FTZ R246, R29, c[0x0][0x2d0], -R12 ;  /* 0x0000b4001df67a23 */ /* 0x000fe4000001080c */
[----:B------:R-:W-:Y:S02]  /*18990*/  FADD.FTZ R0, -R0, R6 ;  /* 0x0000000600007221 */ /* 0x000fe40000010100 */
[----:B------:R-:W-:Y:S02]  /*189a0*/  FADD.FTZ R2, -R2, R7 ;  /* 0x0000000702027221 */ /* 0x000fe40000010100 */
[----:B------:R-:W-:Y:S02]  /*189b0*/  FMUL.FTZ R0, R0, c[0x0][0x2d0] ;  /* 0x0000b40000007a20 */ /* 0x000fe40000410000 */
[----:B------:R-:W-:Y:S01]  /*189c0*/  FMUL.FTZ R2, R2, c[0x0][0x2d0] ;  /* 0x0000b40002027a20 */ /* 0x000fe20000410000 */
[----:B------:R-:W2:Y:S01]  /*189d0*/  MUFU.EX2 R49, R21 ;  /* 0x0000001500317308 */ /* 0x000ea20000000800 */
[--C-:B------:R-:W-:Y:S01]  /*189e0*/  FFMA.FTZ R245, R36, c[0x0][0x2d0], -R12.reuse ;  /* 0x0000b40024f57a23 */ /* 0x100fe2000001080c */
[----:B-1----:R-:W-:Y:S01]  /*189f0*/  LDSM.16.MT88.4 R24, [R217+0x2080] ;  /* 0x00208000d918783b */ /* 0x002fe20000004200 */
[--C-:B------:R-:W-:Y:S01]  /*18a00*/  FFMA.FTZ R244, R35, c[0x0][0x2d0], -R12.reuse ;  /* 0x0000b40023f47a23 */ /* 0x100fe2000001080c */
[----:B---3--:R-:W-:Y:S06]  /*18a10*/  FMNMX.FTZ R141, R4, R141, !PT ;  /* 0x0000008d048d7209 */ /* 0x008fec0007810000 */
[----:B------:R1:W3:Y:S01]  /*18a20*/  MUFU.EX2 R6, R0 ;  /* 0x0000000000067308 */ /* 0x0002e20000000800 */
[C---:B------:R-:W-:Y:S01]  /*18a30*/  FSETP.NEU.FTZ.AND P0, PT, R141.reuse, -INF , PT ;  /* 0xff8000008d00780b */ /* 0x040fe20003f1d000 */
[----:B------:R-:W4:Y:S01]  /*18a40*/  SHFL.BFLY PT, R4, R3, 0x1, 0x1f ;  /* 0x0c201f0003047f89 */ /* 0x000f2200000e0000 */
[----:B------:R-:W-:Y:S05]  /*18a50*/  FMUL.FTZ R143, R141, c[0x0][0x2d0] ;  /* 0x0000b4008d8f7a20 */ /* 0x000fea0000410000 */
[----:B------:R-:W-:Y:S02]  /*18a60*/  FSEL R143, R143, RZ, P0 ;  /* 0x000000ff8f8f7208 */ /* 0x000fe40000000000 */
[----:B------:R-:W5:Y:S03]  /*18a70*/  MUFU.EX2 R7, R2 ;  /* 0x0000000200077308 */ /* 0x000f660000000800 */
[--C-:B------:R-:W-:Y:S01]  /*18a80*/  FFMA.FTZ R16, R16, c[0x0][0x2d0], -R143.reuse ;  /* 0x0000b40010107a23 */ /* 0x100fe2000001088f */
[----:B--2---:R-:W-:Y:S01]  /*18a90*/  F2FP.PACK_AB R144, R49, R40 ;  /* 0x000000283190723e */ /* 0x004fe200000000ff */
[--C-:B------:R-:W-:Y:S02]  /*18aa0*/  FFMA.FTZ R13, R13, c[0x0][0x2d0], -R143.reuse ;  /* 0x0000b4000d0d7a23 */ /* 0x100fe4000001088f */
[--C-:B------:R-:W-:Y:S02]  /*18ab0*/  FFMA.FTZ R17, R17, c[0x0][0x2d0], -R143.reuse ;  /* 0x0000b40011117a23 */ /* 0x100fe4000001088f */
[----:B------:R-:W-:Y:S01]  /*18ac0*/  FFMA.FTZ R19, R19, c[0x0][0x2d0], -R143 ;  /* 0x0000b40013137a23 */ /* 0x000fe2000001088f */
[----:B------:R2:W2:Y:S01]  /*18ad0*/  MUFU.EX2 R248, R22 ;  /* 0x0000001600f87308 */ /* 0x0004a20000000800 */
[----:B-1----:R-:W-:Y:S01]  /*18ae0*/  FSEL R0, R141, RZ, P0 ;  /* 0x000000ff8d007208 */ /* 0x002fe20000000000 */
[C---:B---3--:R-:W-:Y:S01]  /*18af0*/  FMUL.FTZ R21, R6.reuse, R161 ;  /* 0x000000a106157220 */ /* 0x048fe20000410000 */
[----:B----4-:R-:W-:Y:S01]  /*18b00*/  FMNMX.FTZ R3, R3, R4, !PT ;  /* 0x0000000403037209 */ /* 0x010fe20007810000 */
[----:B------:R-:W-:Y:S02]  /*18b10*/  FMUL.FTZ R36, R6, R176 ;  /* 0x000000b006247220 */ /* 0x000fe40000410000 */
[----:B------:R-:W-:Y:S01]  /*18b20*/  FADD.FTZ R0, -R0, R137 ;  /* 0x0000008900007221 */ /* 0x000fe20000010100 */
[C---:B------:R-:W-:Y:S01]  /*18b30*/  FSETP.NEU.FTZ.AND P0, PT, R3.reuse, -INF , PT ;  /* 0xff8000000300780b */ /* 0x040fe20003f1d000 */
[----:B------:R-:W-:Y:S02]  /*18b40*/  FMUL.FTZ R4, R3, c[0x0][0x2d0] ;  /* 0x0000b40003047a20 */ /* 0x000fe40000410000 */
[----:B------:R-:W1:Y:S01]  /*18b50*/  MUFU.EX2 R37, R23 ;  /* 0x0000001700257308 */ /* 0x000e620000000800 */
[----:B------:R-:W-:Y:S02]  /*18b60*/  FMUL.FTZ R0, R0, c[0x0][0x2d0] ;  /* 0x0000b40000007a20 */ /* 0x000fe40000410000 */
[C---:B-----5:R-:W-:Y:S01]  /*18b70*/  FMUL.FTZ R10, R7.reuse, R150 ;  /* 0x00000096070a7220 */ /* 0x060fe20000410000 */
[----:B------:R-:W-:Y:S01]  /*18b80*/  FSEL R4, R4, RZ, P0 ;  /* 0x000000ff04047208 */ /* 0x000fe20000000000 */
[----:B------:R-:W-:Y:S02]  /*18b90*/  FFMA.FTZ R137, R34, c[0x0][0x2d0], -R12 ;  /* 0x0000b40022897a23 */ /* 0x000fe4000001080c */
[----:B------:R-:W-:Y:S02]  /*18ba0*/  FMUL.FTZ R39, R7, R179 ;  /* 0x000000b307277220 */ /* 0x000fe40000410000 */
[--C-:B------:R-:W-:Y:S01]  /*18bb0*/  FFMA.FTZ R8, R8, c[0x0][0x2d0], -R4.reuse ;  /* 0x0000b40008087a23 */ /* 0x100fe20000010804 */
[----:B------:R3:W4:Y:S01]  /*18bc0*/  MUFU.EX2 R2, R0 ;  /* 0x0000000000027308 */ /* 0x0007220000000800 */
[--C-:B------:R-:W-:Y:S02]  /*18bd0*/  FFMA.FTZ R9, R9, c[0x0][0x2d0], -R4.reuse ;  /* 0x0000b40009097a23 */ /* 0x100fe40000010804 */
[C---:B--2---:R-:W-:Y:S01]  /*18be0*/  FMUL.FTZ R22, R7.reuse, R162 ;  /* 0x000000a207167220 */ /* 0x044fe20000410000 */
[----:B------:R-:W-:Y:S01]  /*18bf0*/  MOV R162, R248 ;  /* 0x000000f800a27202 */ /* 0x000fe20000000f00 */
[C---:B------:R-:W-:Y:S02]  /*18c00*/  FMUL.FTZ R56, R6.reuse, R56 ;  /* 0x0000003806387220 */ /* 0x040fe40000410000 */
[C---:B------:R-:W-:Y:S02]  /*18c10*/  FMUL.FTZ R57, R6.reuse, R57 ;  /* 0x0000003906397220 */ /* 0x040fe40000410000 */
[C---:B------:R-:W-:Y:S01]  /*18c20*/  FMUL.FTZ R58, R7.reuse, R58 ;  /* 0x0000003a073a7220 */ /* 0x040fe20000410000 */
[----:B------:R2:W-:Y:S01]  /*18c30*/  MUFU.EX2 R215, R8 ;  /* 0x0000000800d77308 */ /* 0x0005e20000000800 */
[----:B------:R-:W-:Y:S02]  /*18c40*/  FMUL.FTZ R59, R7, R59 ;  /* 0x0000003b073b7220 */ /* 0x000fe40000410000 */
[C---:B------:R-:W-:Y:S01]  /*18c50*/  FMUL.FTZ R68, R6.reuse, R68 ;  /* 0x0000004406447220 */ /* 0x040fe20000410000 */
[----:B-1----:R-:W-:Y:S01]  /*18c60*/  F2FP.PACK_AB R146, R37, R45 ;  /* 0x0000002d2592723e */ /* 0x002fe200000000ff */
[C---:B------:R-:W-:Y:S02]  /*18c70*/  FMUL.FTZ R23, R7.reuse, R163 ;  /* 0x000000a307177220 */ /* 0x040fe40000410000 */
[C---:B------:R-:W-:Y:S02]  /*18c80*/  FMUL.FTZ R69, R6.reuse, R69 ;  /* 0x0000004506457220 */ /* 0x040fe40000410000 */
[C---:B------:R-:W-:Y:S01]  /*18c90*/  FMUL.FTZ R70, R7.reuse, R70 ;  /* 0x0000004607467220 */ /* 0x040fe20000410000 */
[----:B------:R-:W1:Y:S01]  /*18ca0*/  MUFU.EX2 R55, R9 ;  /* 0x0000000900377308 */ /* 0x000e620000000800 */
[----:B------:R-:W-:Y:S02]  /*18cb0*/  FMUL.FTZ R71, R7, R71 ;  /* 0x0000004707477220 */ /* 0x000fe40000410000 */
[----:B------:R-:W-:Y:S02]  /*18cc0*/  FMUL.FTZ R72, R6, R72 ;  /* 0x0000004806487220 */ /* 0x000fe40000410000 */
[--C-:B---3--:R-:W-:Y:S02]  /*18cd0*/  FFMA.FTZ R0, R11, c[0x0][0x2d0], -R4.reuse ;  /* 0x0000b4000b007a23 */ /* 0x108fe40000010804 */
[----:B------:R-:W-:Y:S02]  /*18ce0*/  FMUL.FTZ R11, R7, R151 ;  /* 0x00000097070b7220 */ /* 0x000fe40000410000 */
[C---:B----4-:R-:W-:Y:S01]  /*18cf0*/  FMUL.FTZ R29, R2.reuse, R169 ;  /* 0x000000a9021d7220 */ /* 0x050fe20000410000 */
[----:B------:R3:W4:Y:S01]  /*18d00*/  MUFU.EX2 R249, R0 ;  /* 0x0000000000f97308 */ /* 0x0007220000000800 */
[----:B------:R-:W-:Y:S01]  /*18d10*/  FMUL.FTZ R32, R2, R172 ;  /* 0x000000ac02207220 */ /* 0x000fe20000410000 */
[----:B------:R-:W-:Y:S01]  /*18d20*/  MOV R172, R37 ;  /* 0x0000002500ac7202 */ /* 0x000fe20000000f00 */
[----:B------:R-:W-:Y:S01]  /*18d30*/  FMUL.FTZ R37, R6, R177 ;  /* 0x000000b106257220 */ /* 0x000fe20000410000 */
[----:B------:R-:W-:Y:S01]  /*18d40*/  MOV R169, R49 ;  /* 0x0000003100a97202 */ /* 0x000fe20000000f00 */
[----:B--2---:R-:W-:Y:S02]  /*18d50*/  FFMA.FTZ R8, R28, c[0x0][0x2d0], -R4 ;  /* 0x0000b4001c087a23 */ /* 0x004fe40000010804 */
[C---:B------:R-:W-:Y:S02]  /*18d60*/  FMUL.FTZ R28, R2.reuse, R168 ;  /* 0x000000a8021c7220 */ /* 0x040fe40000410000 */
[C---:B------:R-:W-:Y:S01]  /*18d70*/  FMUL.FTZ R49, R2.reuse, R189 ;  /* 0x000000bd02317220 */ /* 0x040fe20000410000 */
[----:B------:R-:W2:Y:S01]  /*18d80*/  MUFU.EX2 R239, R8 ;  /* 0x0000000800ef7308 */ /* 0x000ea20000000800 */
[C---:B------:R-:W-:Y:S02]  /*18d90*/  FMUL.FTZ R60, R2.reuse, R60 ;  /* 0x0000003c023c7220 */ /* 0x040fe40000410000 */
[----:B------:R-:W-:Y:S01]  /*18da0*/  FMUL.FTZ R61, R2, R61 ;  /* 0x0000003d023d7220 */ /* 0x000fe20000410000 */
[----:B-1----:R-:W-:Y:S01]  /*18db0*/  MOV R161, R55 ;  /* 0x0000003700a17202 */ /* 0x002fe20000000f00 */
[----:B------:R-:W-:Y:S01]  /*18dc0*/  FMUL.FTZ R9, R6, R149 ;  /* 0x0000009506097220 */ /* 0x000fe20000410000 */
[----:B------:R-:W-:Y:S01]  /*18dd0*/  F2FP.PACK_AB R149, R55, R215 ;  /* 0x000000d73795723e */ /* 0x000fe200000000ff */
[----:B------:R-:W-:Y:S02]  /*18de0*/  FMUL.FTZ R55, R7, R195 ;  /* 0x000000c307377220 */ /* 0x000fe40000410000 */
[C---:B------:R-:W-:Y:S01]  /*18df0*/  FMUL.FTZ R64, R2.reuse, R64 ;  /* 0x0000004002407220 */ /* 0x040fe20000410000 */
[----:B------:R-:W1:Y:S01]  /*18e00*/  MUFU.EX2 R48, R18 ;  /* 0x0000001200307308 */ /* 0x000e620000000800 */
[----:B------:R-:W-:Y:S02]  /*18e10*/  FMUL.FTZ R65, R2, R65 ;  /* 0x0000004102417220 */ /* 0x000fe40000410000 */
[----:B------:R-:W-:Y:S01]  /*18e20*/  FMUL.FTZ R73, R6, R73 ;  /* 0x0000004906497220 */ /* 0x000fe20000410000 */
[----:B---3--:R-:W-:Y:S01]  /*18e30*/  FSEL R0, R3, RZ, P0 ;  /* 0x000000ff03007208 */ /* 0x008fe20000000000 */
[C---:B------:R-:W-:Y:S01]  /*18e40*/  FMUL.FTZ R74, R7.reuse, R74 ;  /* 0x0000004a074a7220 */ /* 0x040fe20000410000 */
[----:B----4-:R-:W-:Y:S01]  /*18e50*/  MOV R163, R249 ;  /* 0x000000f900a37202 */ /* 0x010fe20000000f00 */
[----:B------:R-:W-:Y:S02]  /*18e60*/  FMUL.FTZ R75, R7, R75 ;  /* 0x0000004b074b7220 */ /* 0x000fe40000410000 */
[----:B------:R-:W-:Y:S01]  /*18e70*/  FADD.FTZ R0, -R0, R138 ;  /* 0x0000008a00007221 */ /* 0x000fe20000010100 */
[----:B------:R-:W3:Y:S01]  /*18e80*/  MUFU.EX2 R44, R20 ;  /* 0x00000014002c7308 */ /* 0x000ee20000000800 */
[----:B------:R-:W-:Y:S02]  /*18e90*/  FFMA.FTZ R138, R33, c[0x0][0x2d0], -R12 ;  /* 0x0000b400218a7a23 */ /* 0x000fe4000001080c */
[----:B------:R-:W-:Y:S01]  /*18ea0*/  FMUL.FTZ R0, R0, c[0x0][0x2d0] ;  /* 0x0000b40000007a20 */ /* 0x000fe20000410000 */
[----:B--2---:R-:W-:Y:S01]  /*18eb0*/  F2FP.PACK_AB R151, R239, R249 ;  /* 0x000000f9ef97723e */ /* 0x004fe200000000ff */
[----:B------:R-:W-:Y:S02]  /*18ec0*/  FMUL.FTZ R8, R6, R148 ;  /* 0x0000009406087220 */ /* 0x000fe40000410000 */
[C---:B------:R-:W-:Y:S02]  /*18ed0*/  FMUL.FTZ R12, R2.reuse, R152 ;  /* 0x00000098020c7220 */ /* 0x040fe40000410000 */
[C---:B------:R-:W-:Y:S01]  /*18ee0*/  FMUL.FTZ R33, R2.reuse, R173 ;  /* 0x000000ad02217220 */ /* 0x040fe20000410000 */
[----:B------:R2:W4:Y:S01]  /*18ef0*/  MUFU.EX2 R38, R16 ;  /* 0x0000001000267308 */ /* 0x0005220000000800 */
[C---:B------:R-:W-:Y:S02]  /*18f00*/  FMUL.FTZ R76, R2.reuse, R76 ;  /* 0x0000004c024c7220 */ /* 0x040fe40000410000 */
[----:B------:R-:W-:Y:S01]  /*18f10*/  FMUL.FTZ R77, R2, R77 ;  /* 0x0000004d024d7220 */ /* 0x000fe20000410000 */
[----:B-1----:R-:W-:Y:S01]  /*18f20*/  F2FP.PACK_AB R145, R48, R53 ;  /* 0x000000353091723e */ /* 0x002fe200000000ff */
[C---:B------:R-:W-:Y:S02]  /*18f30*/  FMUL.FTZ R80, R2.reuse, R80 ;  /* 0x0000005002507220 */ /* 0x040fe40000410000 */
[----:B------:R-:W-:Y:S02]  /*18f40*/  FMUL.FTZ R81, R2, R81 ;  /* 0x0000005102517220 */ /* 0x000fe40000410000 */
[C---:B------:R-:W-:Y:S01]  /*18f50*/  FMUL.FTZ R84, R6.reuse, R84 ;  /* 0x0000005406547220 */ /* 0x040fe20000410000 */
[----:B------:R1:W-:Y:S01]  /*18f60*/  MUFU.EX2 R52, R13 ;  /* 0x0000000d00347308 */ /* 0x0003e20000000800 */
[----:B------:R-:W-:Y:S02]  /*18f70*/  FMUL.FTZ R85, R6, R85 ;  /* 0x0000005506557220 */ /* 0x000fe40000410000 */
[C---:B------:R-:W-:Y:S01]  /*18f80*/  FMUL.FTZ R86, R7.reuse, R86 ;  /* 0x0000005607567220 */ /* 0x040fe20000410000 */
[----:B---3--:R-:W-:Y:S01]  /*18f90*/  F2FP.PACK_AB R147, R248, R44 ;  /* 0x0000002cf893723e */ /* 0x008fe200000000ff */
[C---:B------:R-:W-:Y:S02]  /*18fa0*/  FMUL.FTZ R20, R6.reuse, R160 ;  /* 0x000000a006147220 */ /* 0x040fe40000410000 */
[C---:B------:R-:W-:Y:S02]  /*18fb0*/  FMUL.FTZ R87, R7.reuse, R87 ;  /* 0x0000005707577220 */ /* 0x040fe40000410000 */
[----:B------:R-:W-:Y:S01]  /*18fc0*/  FMUL.FTZ R88, R6, R88 ;  /* 0x0000005806587220 */ /* 0x000fe20000410000 */
[----:B------:R-:W3:Y:S01]  /*18fd0*/  MUFU.EX2 R46, R17 ;  /* 0x00000011002e7308 */ /* 0x000ee20000000800 */
[-C--:B------:R-:W-:Y:S05]  /*18fe0*/  HMMA.16816.F32 R8, R144, R24.reuse, R8 ;  /* 0x000000189008723c */ /* 0x080fea0000001808 */
[----:B--2---:R-:W-:Y:S01]  /*18ff0*/  FMUL.FTZ R16, R2, R156 ;  /* 0x0000009c02107220 */ /* 0x004fe20000410000 */
[----:B------:R-:W-:Y:S01]  /*19000*/  MOV R156, R40 ;  /* 0x00000028009c7202 */ /* 0x000fe20000000f00 */
[----:B------:R-:W-:Y:S01]  /*19010*/  FMUL.FTZ R89, R6, R89 ;  /* 0x0000005906597220 */ /* 0x000fe20000410000 */
[----:B------:R-:W2:Y:S01]  /*19020*/  LDSM.16.MT88.4 R40, [R218+0x2080] ;  /* 0x00208000da28783b */ /* 0x000ea20000004200 */
[----:B------:R-:W5:Y:S03]  /*19030*/  MUFU.EX2 R54, R19 ;  /* 0x0000001300367308 */ /* 0x000f660000000800 */
[----:B----4-:R-:W-:Y:S01]  /*19040*/  MOV R173, R38 ;  /* 0x0000002600ad7202 */ /* 0x010fe20000000f00 */
[C---:B-1----:R-:W-:Y:S02]  /*19050*/  FMUL.FTZ R13, R2.reuse, R153 ;  /* 0x00000099020d7220 */ /* 0x042fe40000410000 */
[C---:B------:R-:W-:Y:S02]  /*19060*/  FMUL.FTZ R90, R7.reuse, R90 ;  /* 0x0000005a075a7220 */ /* 0x040fe40000410000 */
[C---:B------:R-:W-:Y:S02]  /*19070*/  FMUL.FTZ R91, R7.reuse, R91 ;  /* 0x0000005b075b7220 */ /* 0x040fe40000410000 */
[----:B------:R-:W1:Y:S01]  /*19080*/  MUFU.EX2 R0, R0 ;  /* 0x0000000000007308 */ /* 0x000e620000000800 */
[C---:B------:R-:W-:Y:S02]  /*19090*/  FMUL.FTZ R92, R2.reuse, R92 ;  /* 0x0000005c025c7220 */ /* 0x040fe40000410000 */
[----:B------:R-:W-:Y:S01]  /*190a0*/  FMUL.FTZ R93, R2, R93 ;  /* 0x0000005d025d7220 */ /* 0x000fe20000410000 */
[----:B---3--:R-:W-:Y:S01]  /*190b0*/  F2FP.PACK_AB R148, R46, R52 ;  /* 0x000000342e94723e */ /* 0x008fe200000000ff */
[C---:B------:R-:W-:Y:S01]  /*190c0*/  FMUL.FTZ R17, R2.reuse, R157 ;  /* 0x0000009d02117220 */ /* 0x040fe20000410000 */
[----:B------:R-:W-:Y:S01]  /*190d0*/  MOV R176, R46 ;  /* 0x0000002e00b07202 */ /* 0x000fe20000000f00 */
[C---:B------:R-:W-:Y:S02]  /*190e0*/  FMUL.FTZ R96, R2.reuse, R96 ;  /* 0x0000006002607220 */ /* 0x040fe40000410000 */
[----:B------:R-:W-:Y:S01]  /*190f0*/  FMUL.FTZ R97, R2, R97 ;  /* 0x0000006102617220 */ /* 0x000fe20000410000 */
[----:B------:R-:W-:Y:S01]  /*19100*/  MUFU.EX2 R252, R214 ;  /* 0x000000d600fc7308 */ /* 0x000fe20000000800 */
[C---:B------:R-:W-:Y:S02]  /*19110*/  FMUL.FTZ R100, R6.reuse, R100 ;  /* 0x0000006406647220 */ /* 0x040fe40000410000 */
[----:B------:R-:W-:Y:S01]  /*19120*/  FMUL.FTZ R101, R6, R101 ;  /* 0x0000006506657220 */ /* 0x000fe20000410000 */
[----:B-----5:R-:W-:Y:S01]  /*19130*/  F2FP.PACK_AB R150, R54, R38 ;  /* 0x000000263696723e */ /* 0x020fe200000000ff */
[C---:B------:R-:W-:Y:S01]  /*19140*/  FMUL.FTZ R38, R7.reuse, R178 ;  /* 0x000000b207267220 */ /* 0x040fe20000410000 */
[----:B------:R-:W-:Y:S01]  /*19150*/  MOV R160, R54 ;  /* 0x0000003600a07202 */ /* 0x000fe20000000f00 */
[C---:B------:R-:W-:Y:S02]  /*19160*/  FMUL.FTZ R54, R7.reuse, R194 ;  /* 0x000000c207367220 */ /* 0x040fe40000410000 */
[C---:B------:R-:W-:Y:S01]  /*19170*/  FMUL.FTZ R102, R7.reuse, R102 ;  /* 0x0000006607667220 */ /* 0x040fe20000410000 */
[----:B------:R-:W3:Y:S01]  /*19180*/  MUFU.EX2 R157, R213 ;  /* 0x000000d5009d7308 */ /* 0x000ee20000000800 */
[C---:B------:R-:W-:Y:S02]  /*19190*/  FMUL.FTZ R103, R7.reuse, R103 ;  /* 0x0000006707677220 */ /* 0x040fe40000410000 */
[----:B------:R-:W-:Y:S02]  /*191a0*/  FMUL.FTZ R104, R6, R104 ;  /* 0x0000006806687220 */ /* 0x000fe40000410000 */
[C---:B-1----:R-:W-:Y:S02]  /*191b0*/  FMUL.FTZ R14, R0.reuse, R154 ;  /* 0x0000009a000e7220 */ /* 0x042fe40000410000 */
[C---:B------:R-:W-:Y:S02]  /*191c0*/  FMUL.FTZ R15, R0.reuse, R155 ;  /* 0x0000009b000f7220 */ /* 0x040fe40000410000 */
[----:B------:R-:W1:Y:S01]  /*191d0*/  LDSM.16.MT88.4 R152, [R220+0x2080] ;  /* 0x00208000dc98783b */ /* 0x000e620000004200 */
[C---:B------:R-:W-:Y:S01]  /*191e0*/  FMUL.FTZ R18, R0.reuse, R158 ;  /* 0x0000009e00127220 */ /* 0x040fe20000410000 */
[----:B------:R-:W-:Y:S01]  /*191f0*/  MUFU.EX2 R244, R244 ;  /* 0x000000f400f47308 */ /* 0x000fe20000000800 */
[C---:B------:R-:W-:Y:S02]  /*19200*/  FMUL.FTZ R19, R0.reuse, R159 ;  /* 0x0000009f00137220 */ /* 0x040fe40000410000 */
[C---:B------:R-:W-:Y:S04]  /*19210*/  HMMA.16816.F32 R12, R148.reuse, R24, R12 ;  /* 0x00000018940c723c */ /* 0x040fe8000000180c */
[C---:B------:R-:W-:Y:S01]  /*19220*/  FMUL.FTZ R30, R0.reuse, R170 ;  /* 0x000000aa001e7220 */ /* 0x040fe20000410000 */
[----:B------:R-:W-:Y:S01]  /*19230*/  MOV R170, R48 ;  /* 0x0000003000aa7202 */ /* 0x000fe20000000f00 */
[----:B------:R-:W-:Y:S01]  /*19240*/  FMUL.FTZ R31, R0, R171 ;  /* 0x000000ab001f7220 */ /* 0x000fe20000410000 */
[----:B------:R-:W-:Y:S01]  /*19250*/  MUFU.EX2 R245, R245 ;  /* 0x000000f500f57308 */ /* 0x000fe20000000800 */
[-C--:B------:R-:W-:Y:S04]  /*19260*/  HMMA.16816.F32 R16, R148, R26.reuse, R16 ;  /* 0x0000001a9410723c */ /* 0x080fe80000001810 */
[C---:B------:R-:W-:Y:S01]  /*19270*/  FMUL.FTZ R25, R6.reuse, R165 ;  /* 0x000000a506197220 */ /* 0x040fe20000410000 */
[----:B------:R-:W-:Y:S01]  /*19280*/  MOV R165, R53 ;  /* 0x0000003500a57202 */ /* 0x000fe20000000f00 */
[C---:B------:R-:W-:Y:S02]  /*19290*/  FMUL.FTZ R53, R6.reuse, R193 ;  /* 0x000000c106357220 */ /* 0x040fe40000410000 */
[C---:B------:R-:W-:Y:S01]  /*192a0*/  HMMA.16816.F32 R20, R144.reuse, R26, R20 ;  /* 0x0000001a9014723c */ /* 0x040fe20000001814 */
[----:B------:R-:W-:Y:S03]  /*192b0*/  MUFU.EX2 R171, R138 ;  /* 0x0000008a00ab7308 */ /* 0x000fe60000000800 */
[----:B------:R-:W-:Y:S01]  /*192c0*/  FMUL.FTZ R24, R6, R164 ;  /* 0x000000a406187220 */ /* 0x000fe20000410000 */
[----:B------:R-:W-:Y:S01]  /*192d0*/  MOV R164, R250 ;  /* 0x000000fa00a47202 */ /* 0x000fe20000000f00 */
[----:B------:R-:W-:Y:S01]  /*192e0*/  FMUL.FTZ R34, R0, R174 ;  /* 0x000000ae00227220 */ /* 0x000fe20000410000 */
[----:B------:R-:W-:Y:S01]  /*192f0*/  MOV R174, R44 ;  /* 0x0000002c00ae7202 */ /* 0x000fe20000000f00 */
[C---:B------:R-:W-:Y:S01]  /*19300*/  FMUL.FTZ R26, R7.reuse, R166 ;  /* 0x000000a6071a7220 */ /* 0x040fe20000410000 */
[----:B------:R-:W-:Y:S03]  /*19310*/  MOV R166, R52 ;  /* 0x0000003400a67202 */ /* 0x000fe60000000f00 */
[C---:B------:R-:W-:Y:S02]  /*19320*/  FMUL.FTZ R27, R7.reuse, R167 ;  /* 0x000000a7071b7220 */ /* 0x040fe40000410000 */
[----:B------:R-:W-:Y:S01]  /*19330*/  FMUL.FTZ R52, R6, R192 ;  /* 0x000000c006347220 */ /* 0x000fe20000410000 */
[----:B------:R-:W-:Y:S01]  /*19340*/  MUFU.EX2 R167, R137 ;  /* 0x0000008900a77308 */ /* 0x000fe20000000800 */
[----:B------:R-:W-:Y:S01]  /*19350*/  LDSM.16.MT88.4 R192, [R220+0x3080] ;  /* 0x00308000dcc0783b */ /* 0x000fe20000004200 */
[----:B------:R-:W-:Y:S01]  /*19360*/  FMUL.FTZ R35, R0, R175 ;  /* 0x000000af00237220 */ /* 0x000fe20000410000 */
[----:B------:R-:W-:Y:S01]  /*19370*/  MOV R175, R45 ;  /* 0x0000002d00af7202 */ /* 0x000fe20000000f00 */
[-C--:B--2---:R-:W-:Y:S03]  /*19380*/  HMMA.16816.F32 R24, R144, R40.reuse, R24 ;  /* 0x000000289018723c */ /* 0x084fe60000001818 */
[C---:B------:R-:W-:Y:S02]  /*19390*/  FMUL.FTZ R45, R2.reuse, R185 ;  /* 0x000000b9022d7220 */ /* 0x040fe40000410000 */
[----:B------:R-:W2:Y:S01]  /*193a0*/  LDL.LU R185, [R1+0x98] ;  /* 0x0000980001b97983 */ /* 0x000ea20000300800 */
[----:B------:R-:W-:Y:S01]  /*193b0*/  FMUL.FTZ R44, R2, R184 ;  /* 0x000000b8022c7220 */ /* 0x000fe20000410000 */
[----:B------:R-:W-:Y:S01]  /*193c0*/  MOV R184, R166 ;  /* 0x000000a600b87202 */ /* 0x000fe20000000f00 */
[C---:B------:R-:W-:Y:S04]  /*193d0*/  HMMA.16816.F32 R28, R148.reuse, R40, R28 ;  /* 0x00000028941c723c */ /* 0x040fe8000000181c */
[C---:B------:R-:W-:Y:S01]  /*193e0*/  FMUL.FTZ R46, R0.reuse, R186 ;  /* 0x000000ba002e7220 */ /* 0x040fe20000410000 */
[----:B------:R-:W-:Y:S01]  /*193f0*/  MOV R186, R165 ;  /* 0x000000a500ba7202 */ /* 0x000fe20000000f00 */
[----:B------:R-:W-:Y:S01]  /*19400*/  FMUL.FTZ R47, R0, R187 ;  /* 0x000000bb002f7220 */ /* 0x000fe20000410000 */
[----:B------:R-:W4:Y:S01]  /*19410*/  LDL.LU R165, [R1+0x94] ;  /* 0x0000940001a57983 */ /* 0x000f220000300800 */
[-C--:B------:R-:W-:Y:S04]  /*19420*/  HMMA.16816.F32 R32, R148, R42.reuse, R32 ;  /* 0x0000002a9420723c */ /* 0x080fe80000001820 */
[C---:B------:R-:W-:Y:S01]  /*19430*/  FMUL.FTZ R40, R6.reuse, R180 ;  /* 0x000000b406287220 */ /* 0x040fe20000410000 */
[----:B------:R-:W-:Y:S01]  /*19440*/  MOV R180, R176 ;  /* 0x000000b000b47202 */ /* 0x000fe20000000f00 */
[----:B------:R-:W-:Y:S01]  /*19450*/  FMUL.FTZ R41, R6, R181 ;  /* 0x000000b506297220 */ /* 0x000fe20000410000 */
[----:B------:R-:W-:Y:S01]  /*19460*/  MOV R166, R156 ;  /* 0x0000009c00a67202 */ /* 0x000fe20000000f00 */
[C---:B------:R-:W-:Y:S04]  /*19470*/  HMMA.16816.F32 R36, R144.reuse, R42, R36 ;  /* 0x0000002a9024723c */ /* 0x040fe80000001824 */
[----:B------:R-:W-:Y:S01]  /*19480*/  FMUL.FTZ R48, R2, R188 ;  /* 0x000000bc02307220 */ /* 0x000fe20000410000 */
[----:B------:R-:W-:Y:S01]  /*19490*/  MOV R181, R170 ;  /* 0x000000aa00b57202 */ /* 0x000fe20000000f00 */
[----:B------:R-:W-:Y:S01]  /*194a0*/  FMUL.FTZ R50, R0, R190 ;  /* 0x000000be00327220 */ /* 0x000fe20000410000 */
[----:B------:R-:W-:Y:S01]  /*194b0*/  MOV R170, R164 ;  /* 0x000000a400aa7202 */ /* 0x000fe20000000f00 */
[C---:B------:R-:W-:Y:S01]  /*194c0*/  FMUL.FTZ R43, R7.reuse, R183 ;  /* 0x000000b7072b7220 */ /* 0x040fe20000410000 */
[----:B------:R-:W-:Y:S01]  /*194d0*/  MOV R164, R162 ;  /* 0x000000a200a47202 */ /* 0x000fe20000000f00 */
[----:B------:R-:W5:Y:S02]  /*194e0*/  LDL.LU R183, [R1+0x9c] ;  /* 0x00009c0001b77983 */ /* 0x000f640000300800 */
[C---:B------:R-:W-:Y:S01]  /*194f0*/  FMUL.FTZ R42, R7.reuse, R182 ;  /* 0x000000b6072a7220 */ /* 0x040fe20000410000 */
[----:B------:R-:W-:Y:S01]  /*19500*/  MOV R182, R169 ;  /* 0x000000a900b67202 */ /* 0x000fe20000000f00 */
[----:B------:R-:W-:Y:S01]  /*19510*/  FFMA.FTZ R156, R208, c[0x0][0x2d0], -R143 ;  /* 0x0000b400d09c7a23 */ /* 0x000fe2000001088f */
[----:B------:R-:W-:Y:S01]  /*19520*/  MOV R169, R163 ;  /* 0x000000a300a97202 */ /* 0x000fe20000000f00 */
[C---:B------:R-:W-:Y:S01]  /*19530*/  FMUL.FTZ R51, R0.reuse, R191 ;  /* 0x000000bf00337220 */ /* 0x040fe20000410000 */
[----:B------:R3:W-:Y:S01]  /*19540*/  MUFU.EX2 R208, R246 ;  /* 0x000000f600d07308 */ /* 0x0007e20000000800 */
[C---:B------:R-:W-:Y:S01]  /*19550*/  FMUL.FTZ R62, R0.reuse, R62 ;  /* 0x0000003e003e7220 */ /* 0x040fe20000410000 */
[-C--:B-1----:R-:W-:Y:S03]  /*19560*/  HMMA.16816.F32 R40, R144, R152.reuse, R40 ;  /* 0x000000989028723c */ /* 0x082fe60000001828 */
[C---:B------:R-:W-:Y:S02]  /*19570*/  FMUL.FTZ R63, R0.reuse, R63 ;  /* 0x0000003f003f7220 */ /* 0x040fe40000410000 */
[C---:B------:R-:W-:Y:S02]  /*19580*/  FMUL.FTZ R66, R0.reuse, R66 ;  /* 0x0000004200427220 */ /* 0x040fe40000410000 */
[C---:B------:R-:W-:Y:S01]  /*19590*/  FMUL.FTZ R67, R0.reuse, R67 ;  /* 0x0000004300437220 */ /* 0x040fe20000410000 */
[C---:B------:R-:W-:Y:S04]  /*195a0*/  HMMA.16816.F32 R44, R148.reuse, R152, R44 ;  /* 0x00000098942c723c */ /* 0x040fe8000000182c */
[C---:B------:R-:W-:Y:S02]  /*195b0*/  FMUL.FTZ R78, R0.reuse, R78 ;  /* 0x0000004e004e7220 */ /* 0x040fe40000410000 */
[C---:B------:R-:W-:Y:S02]  /*195c0*/  FMUL.FTZ R79, R0.reuse, R79 ;  /* 0x0000004f004f7220 */ /* 0x040fe40000410000 */
[-C--:B------:R-:W-:Y:S04]  /*195d0*/  HMMA.16816.F32 R48, R148, R154.reuse, R48 ;  /* 0x0000009a9430723c */ /* 0x080fe80000001830 */
[C---:B------:R-:W-:Y:S02]  /*195e0*/  FMUL.FTZ R82, R0.reuse, R82 ;  /* 0x0000005200527220 */ /* 0x040fe40000410000 */
[----:B------:R-:W-:Y:S01]  /*195f0*/  FMUL.FTZ R83, R0, R83 ;  /* 0x0000005300537220 */ /* 0x000fe20000410000 */
[----:B---3--:R-:W-:Y:S01]  /*19600*/  MOV R246, R169 ;  /* 0x000000a900f67202 */ /* 0x008fe20000000f00 */
[C---:B------:R-:W-:Y:S01]  /*19610*/  HMMA.16816.F32 R52, R144.reuse, R154, R52 ;  /* 0x0000009a9034723c */ /* 0x040fe20000001834 */
[----:B------:R-:W1:Y:S03]  /*19620*/  LDSM.16.MT88.4 R152, [R219+0x2080] ;  /* 0x00208000db98783b */ /* 0x000e660000004200 */
[--C-:B------:R-:W-:Y:S02]  /*19630*/  FFMA.FTZ R137, R196, c[0x0][0x2d0], -R139.reuse ;  /* 0x0000b400c4897a23 */ /* 0x100fe4000001088b */
[C---:B------:R-:W-:Y:S02]  /*19640*/  FMUL.FTZ R94, R0.reuse, R94 ;  /* 0x0000005e005e7220 */ /* 0x040fe40000410000 */
[----:B------:R3:W-:Y:S01]  /*19650*/  MUFU.EX2 R168, R137 ;  /* 0x0000008900a87308 */ /* 0x0007e20000000800 */
[C---:B------:R-:W-:Y:S03]  /*19660*/  FMUL.FTZ R95, R0.reuse, R95 ;  /* 0x0000005f005f7220 */ /* 0x040fe60000410000 */
[C---:B------:R-:W-:Y:S02]  /*19670*/  FMUL.FTZ R98, R0.reuse, R98 ;  /* 0x0000006200627220 */ /* 0x040fe40000410000 */
[----:B------:R-:W-:Y:S02]  /*19680*/  FMUL.FTZ R99, R0, R99 ;  /* 0x0000006300637220 */ /* 0x000fe40000410000 */
[----:B------:R-:W-:Y:S02]  /*19690*/  FMUL.FTZ R105, R6, R105 ;  /* 0x0000006906697220 */ /* 0x000fe40000410000 */
[C---:B------:R-:W-:Y:S02]  /*196a0*/  FMUL.FTZ R106, R7.reuse, R106 ;  /* 0x0000006a076a7220 */ /* 0x040fe40000410000 */
[C---:B------:R-:W-:Y:S02]  /*196b0*/  FMUL.FTZ R107, R7.reuse, R107 ;  /* 0x0000006b076b7220 */ /* 0x040fe40000410000 */
[C---:B------:R-:W-:Y:S02]  /*196c0*/  FMUL.FTZ R108, R2.reuse, R108 ;  /* 0x0000006c026c7220 */ /* 0x040fe40000410000 */
[----:B------:R-:W-:Y:S02]  /*196d0*/  FMUL.FTZ R109, R2, R109 ;  /* 0x0000006d026d7220 */ /* 0x000fe40000410000 */
[C---:B------:R-:W-:Y:S02]  /*196e0*/  FMUL.FTZ R110, R0.reuse, R110 ;  /* 0x0000006e006e7220 */ /* 0x040fe40000410000 */
[----:B------:R-:W-:Y:S02]  /*196f0*/  FMUL.FTZ R111, R0, R111 ;  /* 0x0000006f006f7220 */ /* 0x000fe40000410000 */
[----:B------:R-:W-:Y:S02]  /*19700*/  FMUL.FTZ R112, R2, R112 ;  /* 0x0000007002707220 */ /* 0x000fe40000410000 */
[--C-:B---3--:R-:W-:Y:S02]  /*19710*/  FFMA.FTZ R137, R200, c[0x0][0x2d0], -R139.reuse ;  /* 0x0000b400c8897a23 */ /* 0x108fe4000001088b */
[----:B------:R-:W-:Y:S02]  /*19720*/  FMUL.FTZ R113, R2, R113 ;  /* 0x0000007102717220 */ /* 0x000fe40000410000 */
[----:B------:R3:W3:Y:S01]  /*19730*/  MUFU.EX2 R177, R137 ;  /* 0x0000008900b17308 */ /* 0x0006e20000000800 */
[C---:B------:R-:W-:Y:S02]  /*19740*/  FMUL.FTZ R114, R0.reuse, R114 ;  /* 0x0000007200727220 */ /* 0x040fe40000410000 */
[----:B------:R-:W-:Y:S01]  /*19750*/  FMUL.FTZ R115, R0, R115 ;  /* 0x0000007300737220 */ /* 0x000fe20000410000 */
        /* <DEDUP_REMOVED lines=8> */
[----:B------:R-:W-:Y:S02]  /*197e0*/  FMUL.FTZ R125, R2, R125 ;  /* 0x0000007d027d7220 */ /* 0x000fe40000410000 */
[C---:B------:R-:W-:Y:S02]  /*197f0*/  FMUL.FTZ R126, R0.reuse, R126 ;  /* 0x0000007e007e7220 */ /* 0x040fe40000410000 */
[C---:B------:R-:W-:Y:S01]  /*19800*/  HMMA.16816.F32 R68, R144.reuse, R154, R68 ;  /* 0x0000009a9044723c */ /* 0x040fe20000001844 */
[----:B------:R-:W1:Y:S03]  /*19810*/  LDSM.16.MT88.4 R152, [R217+0x3880] ;  /* 0x00388000d998783b */ /* 0x000e660000004200 */
[--C-:B---3--:R-:W-:Y:S02]  /*19820*/  FFMA.FTZ R137, R205, c[0x0][0x2d0], -R139.reuse ;  /* 0x0000b400cd897a23 */ /* 0x108fe4000001088b */
[----:B------:R-:W-:Y:S02]  /*19830*/  FMUL.FTZ R127, R0, R127 ;  /* 0x0000007f007f7220 */ /* 0x000fe40000410000 */
[----:B------:R3:W-:Y:S01]  /*19840*/  MUFU.EX2 R250, R137 ;  /* 0x0000008900fa7308 */ /* 0x0007e20000000800 */
[C---:B------:R-:W-:Y:S03]  /*19850*/  FMUL.FTZ R128, R2.reuse, R128 ;  /* 0x0000008002807220 */ /* 0x040fe60000410000 */
[----:B------:R-:W-:Y:S02]  /*19860*/  FMUL.FTZ R129, R2, R129 ;  /* 0x0000008102817220 */ /* 0x000fe40000410000 */
[C---:B------:R-:W-:Y:S02]  /*19870*/  FMUL.FTZ R130, R0.reuse, R130 ;  /* 0x0000008200827220 */ /* 0x040fe40000410000 */
[----:B------:R-:W-:Y:S02]  /*19880*/  FMUL.FTZ R131, R0, R131 ;  /* 0x0000008300837220 */ /* 0x000fe40000410000 */
[--C-:B------:R-:W-:Y:S01]  /*19890*/  FFMA.FTZ R158, R241, c[0x0][0x2d0], -R139.reuse ;  /* 0x0000b400f19e7a23 */ /* 0x100fe2000001088b */
[----:B------:R-:W-:Y:S01]  /*198a0*/  MOV R241, R157 ;  /* 0x0000009d00f17202 */ /* 0x000fe20000000f00 */
[--C-:B------:R-:W-:Y:S01]  /*198b0*/  FFMA.FTZ R157, R240, c[0x0][0x2d0], -R139.reuse ;  /* 0x0000b400f09d7a23 */ /* 0x100fe2000001088b */
[----:B------:R-:W-:Y:S01]  /*198c0*/  MOV R240, R177 ;  /* 0x000000b100f07202 */ /* 0x000fe20000000f00 */
[--C-:B------:R-:W-:Y:S01]  /*198d0*/  FFMA.FTZ R159, R242, c[0x0][0x2d0], -R139.reuse ;  /* 0x0000b400f29f7a23 */ /* 0x100fe2000001088b */
[----:B------:R-:W-:Y:S01]  /*198e0*/  LDSM.16.MT88.4 R176, [R218+0x3080] ;  /* 0x00308000dab0783b */ /* 0x000fe20000004200 */
[C---:B------:R-:W-:Y:S01]  /*198f0*/  FMUL.FTZ R120, R6.reuse, R120 ;  /* 0x0000007806787220 */ /* 0x040fe20000410000 */
[----:B------:R-:W-:Y:S01]  /*19900*/  MOV R242, R170 ;  /* 0x000000aa00f27202 */ /* 0x000fe20000000f00 */
[----:B------:R-:W-:Y:S01]  /*19910*/  MUFU.EX2 R205, R159 ;  /* 0x0000009f00cd7308 */ /* 0x000fe20000000800 */
[C---:B------:R-:W-:Y:S02]  /*19920*/  FMUL.FTZ R121, R6.reuse, R121 ;  /* 0x0000007906797220 */ /* 0x040fe40000410000 */
[----:B------:R-:W-:Y:S01]  /*19930*/  FMUL.FTZ R122, R7, R122 ;  /* 0x0000007a077a7220 */ /* 0x000fe20000410000 */
[----:B------:R-:W-:Y:S01]  /*19940*/  ISETP.GT.AND P0, PT, R235, R242, PT ;  /* 0x000000f2eb00720c */ /* 0x000fe20003f04270 */
[----:B------:R-:W-:Y:S02]  /*19950*/  FMUL.FTZ R123, R7, R123 ;  /* 0x0000007b077b7220 */ /* 0x000fe40000410000 */
[----:B---3--:R-:W-:Y:S02]  /*19960*/  FFMA.FTZ R137, R203, c[0x0][0x2d0], -R139 ;  /* 0x0000b400cb897a23 */ /* 0x008fe4000001088b */
[C---:B------:R-:W-:Y:S01]  /*19970*/  FMUL.FTZ R132, R6.reuse, R132 ;  /* 0x0000008406847220 */ /* 0x040fe20000410000 */
[----:B------:R3:W-:Y:S01]  /*19980*/  MUFU.EX2 R203, R247 ;  /* 0x000000f700cb7308 */ /* 0x0007e20000000800 */
[----:B------:R-:W-:Y:S02]  /*19990*/  FMUL.FTZ R133, R6, R133 ;  /* 0x0000008506857220 */ /* 0x000fe40000410000 */
[C---:B------:R-:W-:Y:S01]  /*199a0*/  FMUL.FTZ R134, R7.reuse, R134 ;  /* 0x0000008607867220 */ /* 0x040fe20000410000 */
[-C--:B-1----:R-:W-:Y:S03]  /*199b0*/  HMMA.16816.F32 R72, R144, R152.reuse, R72 ;  /* 0x000000989048723c */ /* 0x082fe60000001848 */
[----:B------:R-:W-:Y:S03]  /*199c0*/  FMUL.FTZ R135, R7, R135 ;  /* 0x0000008707877220 */ /* 0x000fe60000410000 */
[----:B------:R1:W-:Y:S01]  /*199d0*/  MUFU.EX2 R251, R137 ;  /* 0x0000008900fb7308 */ /* 0x0003e20000000800 */
[----:B------:R-:W-:Y:S01]  /*199e0*/  FFMA.FTZ R138, R211, c[0x0][0x2d0], -R143 ;  /* 0x0000b400d38a7a23 */ /* 0x000fe2000001088f */
[C---:B------:R-:W-:Y:S04]  /*199f0*/  HMMA.16816.F32 R76, R148.reuse, R152, R76 ;  /* 0x00000098944c723c */ /* 0x040fe8000000184c */
[----:B------:R-:W-:Y:S04]  /*19a00*/  FFMA.FTZ R139, R212, c[0x0][0x2d0], -R139 ;  /* 0x0000b400d48b7a23 */ /* 0x000fe8000001088b */
[----:B------:R-:W-:Y:S01]  /*19a10*/  MUFU.EX2 R211, R157 ;  /* 0x0000009d00d37308 */ /* 0x000fe20000000800 */
[-C--:B------:R-:W-:Y:S03]  /*19a20*/  HMMA.16816.F32 R80, R148, R154.reuse, R80 ;  /* 0x0000009a9450723c */ /* 0x080fe60000001850 */
[----:B---3--:R-:W-:Y:S05]  /*19a30*/  MOV R247, R171 ;  /* 0x000000ab00f77202 */ /* 0x008fea0000000f00 */
[C---:B------:R-:W-:Y:S01]  /*19a40*/  HMMA.16816.F32 R84, R144.reuse, R154, R84 ;  /* 0x0000009a9054723c */ /* 0x040fe20000001854 */
[----:B------:R-:W3:Y:S01]  /*19a50*/  LDSM.16.MT88.4 R152, [R218+0x3880] ;  /* 0x00388000da98783b */ /* 0x000ee20000004200 */
[----:B------:R-:W3:Y:S02]  /*19a60*/  MUFU.EX2 R212, R139 ;  /* 0x0000008b00d47308 */ /* 0x000ee40000000800 */
[--C-:B-1----:R-:W-:Y:S08]  /*19a70*/  FFMA.FTZ R137, R204, c[0x0][0x2d0], -R143.reuse ;  /* 0x0000b400cc897a23 */ /* 0x102ff0000001088f */
[----:B------:R1:W-:Y:S10]  /*19a80*/  MUFU.EX2 R214, R137 ;  /* 0x0000008900d67308 */ /* 0x0003f40000000800 */
[----:B------:R3:W-:Y:S02]  /*19a90*/  MUFU.EX2 R204, R156 ;  /* 0x0000009c00cc7308 */ /* 0x0007e40000000800 */
[----:B---3--:R-:W-:Y:S01]  /*19aa0*/  F2FP.PACK_AB R139, R212, R211 ;  /* 0x000000d3d48b723e */ /* 0x008fe200000000ff */
[--C-:B-1----:R-:W-:Y:S07]  /*19ab0*/  FFMA.FTZ R137, R201, c[0x0][0x2d0], -R143.reuse ;  /* 0x0000b400c9897a23 */ /* 0x102fee000001088f */
[----:B------:R1:W3:Y:S01]  /*19ac0*/  MUFU.EX2 R248, R137 ;  /* 0x0000008900f87308 */ /* 0x0002e20000000800 */
[-C--:B------:R-:W-:Y:S01]  /*19ad0*/  HMMA.16816.F32 R88, R144, R152.reuse, R88 ;  /* 0x000000989058723c */ /* 0x080fe20000001858 */
[----:B------:R-:W5:Y:S07]  /*19ae0*/  LDL.LU R156, [R1+0xa0] ;  /* 0x0000a000019c7983 */ /* 0x000f6e0000300800 */
[C---:B------:R-:W-:Y:S08]  /*19af0*/  HMMA.16816.F32 R92, R148.reuse, R152, R92 ;  /* 0x00000098945c723c */ /* 0x040ff0000000185c */
[-C--:B------:R-:W-:Y:S04]  /*19b00*/  HMMA.16816.F32 R96, R148, R154.reuse, R96 ;  /* 0x0000009a9460723c */ /* 0x080fe80000001860 */
[--C-:B-1----:R-:W-:Y:S04]  /*19b10*/  FFMA.FTZ R137, R199, c[0x0][0x2d0], -R143.reuse ;  /* 0x0000b400c7897a23 */ /* 0x102fe8000001088f */
[C---:B------:R-:W-:Y:S01]  /*19b20*/  HMMA.16816.F32 R100, R144.reuse, R154, R100 ;  /* 0x0000009a9064723c */ /* 0x040fe20000001864 */
[----:B------:R-:W1:Y:S01]  /*19b30*/  LDSM.16.MT88.4 R152, [R220+0x3880] ;  /* 0x00388000dc98783b */ /* 0x000e620000004200 */
[----:B------:R3:W-:Y:S02]  /*19b40*/  MUFU.EX2 R249, R137 ;  /* 0x0000008900f97308 */ /* 0x0007e40000000800 */
[----:B---3--:R-:W-:Y:S08]  /*19b50*/  FFMA.FTZ R137, R202, c[0x0][0x2d0], -R143 ;  /* 0x0000b400ca897a23 */ /* 0x008ff0000001088f */
[----:B------:R3:W-:Y:S01]  /*19b60*/  MUFU.EX2 R213, R137 ;  /* 0x0000008900d57308 */ /* 0x0007e20000000800 */
[-C--:B-1----:R-:W-:Y:S03]  /*19b70*/  HMMA.16816.F32 R104, R144, R152.reuse, R104 ;  /* 0x000000989068723c */ /* 0x082fe60000001868 */
[----:B--2---:R-:W-:Y:S05]  /*19b80*/  FFMA.FTZ R7, R7, R185, R186 ;  /* 0x000000b907077223 */ /* 0x004fea00000100ba */
[C---:B------:R-:W-:Y:S04]  /*19b90*/  HMMA.16816.F32 R108, R148.reuse, R152, R108 ;  /* 0x00000098946c723c */ /* 0x040fe8000000186c */
[--C-:B---3--:R-:W-:Y:S04]  /*19ba0*/  FFMA.FTZ R137, R207, c[0x0][0x2d0], -R4.reuse ;  /* 0x0000b400cf897a23 */ /* 0x108fe80000010804 */
[-C--:B------:R-:W-:Y:S01]  /*19bb0*/  HMMA.16816.F32 R112, R148, R154.reuse, R112 ;  /* 0x0000009a9470723c */ /* 0x080fe20000001870 */
[----:B------:R-:W-:Y:S07]  /*19bc0*/  MUFU.EX2 R207, R158 ;  /* 0x0000009e00cf7308 */ /* 0x000fee0000000800 */
[C---:B------:R-:W-:Y:S01]  /*19bd0*/  HMMA.16816.F32 R116, R144.reuse, R154, R116 ;  /* 0x0000009a9074723c */ /* 0x040fe20000001874 */
[----:B------:R-:W1:Y:S02]  /*19be0*/  LDSM.16.MT88.4 R152, [R219+0x3880] ;  /* 0x00388000db98783b */ /* 0x000e640000004200 */
[----:B------:R2:W-:Y:S02]  /*19bf0*/  MUFU.EX2 R200, R137 ;  /* 0x0000008900c87308 */ /* 0x0005e40000000800 */
[----:B--2---:R-:W-:Y:S08]  /*19c00*/  FFMA.FTZ R137, R206, c[0x0][0x2d0], -R4 ;  /* 0x0000b400ce897a23 */ /* 0x004ff00000010804 */
[----:B------:R4:W-:Y:S10]  /*19c10*/  MUFU.EX2 R206, R138 ;  /* 0x0000008a00ce7308 */ /* 0x0009f40000000800 */
[----:B------:R2:W3:Y:S01]  /*19c20*/  MUFU.EX2 R199, R137 ;  /* 0x0000008900c77308 */ /* 0x0004e20000000800 */
[-C--:B-1----:R-:W-:Y:S08]  /*19c30*/  HMMA.16816.F32 R120, R144, R152.reuse, R120 ;  /* 0x000000989078723c */ /* 0x082ff00000001878 */
[C---:B------:R-:W-:Y:S04]  /*19c40*/  HMMA.16816.F32 R124, R148.reuse, R152, R124 ;  /* 0x00000098947c723c */ /* 0x040fe8000000187c */
[----:B----4-:R-:W-:Y:S01]  /*19c50*/  FFMA.FTZ R138, R6, R165, R166 ;  /* 0x000000a5068a7223 */ /* 0x010fe200000100a6 */
[----:B------:R-:W-:Y:S01]  /*19c60*/  MOV R165, R161 ;  /* 0x000000a100a57202 */ /* 0x000fe20000000f00 */
[--C-:B------:R-:W-:Y:S01]  /*19c70*/  FFMA.FTZ R6, R237, c[0x0][0x2d0], -R4.reuse ;  /* 0x0000b400ed067a23 */ /* 0x100fe20000010804 */
[----:B------:R-:W-:Y:S01]  /*19c80*/  MOV R166, R160 ;  /* 0x000000a000a67202 */ /* 0x000fe20000000f00 */
[-C--:B------:R-:W-:Y:S01]  /*19c90*/  HMMA.16816.F32 R128, R148, R154.reuse, R128 ;  /* 0x0000009a9480723c */ /* 0x080fe20000001880 */
[----:B------:R-:W1:Y:S03]  /*19ca0*/  LDSM.16.MT88.4 R148, [R217+0x2880] ;  /* 0x00288000d994783b */ /* 0x000e660000004200 */
[----:B------:R-:W-:Y:S01]  /*19cb0*/  F2FP.PACK_AB R152, R248, R214 ;  /* 0x000000d6f898723e */ /* 0x000fe200000000ff */
[--C-:B--2---:R-:W-:Y:S01]  /*19cc0*/  FFMA.FTZ R137, R198, c[0x0][0x2d0], -R4.reuse ;  /* 0x0000b400c6897a23 */ /* 0x104fe20000010804 */
[----:B---3--:R-:W-:Y:S02]  /*19cd0*/  F2FP.PACK_AB R153, R199, R200 ;  /* 0x000000c8c799723e */ /* 0x008fe400000000ff */
[----:B------:R-:W-:Y:S01]  /*19ce0*/  HMMA.16816.F32 R132, R144, R154, R132 ;  /* 0x0000009a9084723c */ /* 0x000fe20000001884 */
[----:B------:R-:W-:Y:S01]  /*19cf0*/  LDSM.16.MT88.4 R160, [R217+0x3080] ;  /* 0x00308000d9a0783b */ /* 0x000fe20000004200 */
[----:B------:R2:W-:Y:S02]  /*19d00*/  MUFU.EX2 R201, R137 ;  /* 0x0000008900c97308 */ /* 0x0005e40000000800 */
[----:B------:R-:W-:Y:S03]  /*19d10*/  MOV R237, R166 ;  /* 0x000000a600ed7202 */ /* 0x000fe60000000f00 */
[----:B------:R-:W-:Y:S02]  /*19d20*/  F2FP.PACK_AB R144, R171, R167 ;  /* 0x000000a7ab90723e */ /* 0x000fe400000000ff */
[----:B------:R-:W-:Y:S03]  /*19d30*/  F2FP.PACK_AB R145, R240, R168 ;  /* 0x000000a8f091723e */ /* 0x000fe600000000ff */
[----:B------:R-:W-:Y:S02]  /*19d40*/  F2FP.PACK_AB R146, R252, R241 ;  /* 0x000000f1fc92723e */ /* 0x000fe400000000ff */
[----:B------:R-:W-:Y:S02]  /*19d50*/  F2FP.PACK_AB R147, R251, R250 ;  /* 0x000000fafb93723e */ /* 0x000fe400000000ff */
[----:B------:R-:W-:Y:S01]  /*19d60*/  F2FP.PACK_AB R154, R213, R249 ;  /* 0x000000f9d59a723e */ /* 0x000fe200000000ff */
[----:B--2---:R-:W-:Y:S02]  /*19d70*/  FFMA.FTZ R137, R197, c[0x0][0x2d0], -R4 ;  /* 0x0000b400c5897a23 */ /* 0x004fe40000010804 */
[----:B------:R5:W-:Y:S02]  /*19d80*/  MUFU.EX2 R197, R6 ;  /* 0x0000000600c57308 */ /* 0x000be40000000800 */
[-C--:B-1----:R-:W-:Y:S08]  /*19d90*/  HMMA.16816.F32 R8, R144, R148.reuse, R8 ;  /* 0x000000949008723c */ /* 0x082ff00000001808 */
[----:B------:R-:W1:Y:S01]  /*19da0*/  MUFU.EX2 R202, R137 ;  /* 0x0000008900ca7308 */ /* 0x000e620000000800 */
[----:B-----5:R-:W-:Y:S03]  /*19db0*/  FFMA.FTZ R6, R2, R183, R184 ;  /* 0x000000b702067223 */ /* 0x020fe600000100b8 */
[----:B------:R-:W-:Y:S02]  /*19dc0*/  FADD.FTZ R2, R181, R7 ;  /* 0x00000007b5027221 */ /* 0x000fe40000010000 */
[----:B------:R-:W-:Y:S02]  /*19dd0*/  FADD.FTZ R6, R180, R6 ;  /* 0x00000006b4067221 */ /* 0x000fe40000010000 */
[----:B------:R-:W-:Y:S02]  /*19de0*/  FADD.FTZ R2, R174, R2 ;  /* 0x00000002ae027221 */ /* 0x000fe40000010000 */
[----:B------:R-:W-:Y:S01]  /*19df0*/  FADD.FTZ R6, R173, R6 ;  /* 0x00000006ad067221 */ /* 0x000fe20000010000 */
[----:B-1----:R-:W-:Y:S01]  /*19e00*/  F2FP.PACK_AB R155, R202, R201 ;  /* 0x000000c9ca9b723e */ /* 0x002fe200000000ff */
[--C-:B------:R-:W-:Y:S02]  /*19e10*/  FFMA.FTZ R137, R210, c[0x0][0x2d0], -R143.reuse ;  /* 0x0000b400d2897a23 */ /* 0x100fe4000001088f */
[----:B------:R-:W-:Y:S02]  /*19e20*/  FFMA.FTZ R143, R209, c[0x0][0x2d0], -R143 ;  /* 0x0000b400d18f7a23 */ /* 0x000fe4000001088f */
[----:B------:R1:W-:Y:S02]  /*19e30*/  MUFU.EX2 R209, R137 ;  /* 0x0000008900d17308 */ /* 0x0003e40000000800 */
[C---:B------:R-:W-:Y:S08]  /*19e40*/  HMMA.16816.F32 R12, R152.reuse, R148, R12 ;  /* 0x00000094980c723c */ /* 0x040ff0000000180c */
[-C--:B------:R-:W-:Y:S01]  /*19e50*/  HMMA.16816.F32 R16, R152, R150.reuse, R16 ;  /* 0x000000969810723c */ /* 0x080fe20000001810 */
[----:B------:R-:W2:Y:S07]  /*19e60*/  MUFU.EX2 R210, R143 ;  /* 0x0000008f00d27308 */ /* 0x000eae0000000800 */
[C---:B------:R-:W-:Y:S01]  /*19e70*/  HMMA.16816.F32 R20, R144.reuse, R150, R20 ;  /* 0x000000969014723c */ /* 0x040fe20000001814 */
[----:B------:R-:W3:Y:S03]  /*19e80*/  LDSM.16.MT88.4 R148, [R218+0x2880] ;  /* 0x00288000da94783b */ /* 0x000ee60000004200 */
[--C-:B-1----:R-:W-:Y:S01]  /*19e90*/  FFMA.FTZ R137, R243, c[0x0][0x2d0], -R4.reuse ;  /* 0x0000b400f3897a23 */ /* 0x102fe20000010804 */
[----:B------:R-:W-:Y:S03]  /*19ea0*/  MOV R243, R168 ;  /* 0x000000a800f37202 */ /* 0x000fe60000000f00 */
[----:B------:R1:W-:Y:S04]  /*19eb0*/  MUFU.EX2 R198, R137 ;  /* 0x0000008900c67308 */ /* 0x0003e80000000800 */
[--C-:B-1----:R-:W-:Y:S01]  /*19ec0*/  FFMA.FTZ R137, R238, c[0x0][0x2d0], -R4.reuse ;  /* 0x0000b400ee897a23 */ /* 0x102fe20000010804 */
[----:B------:R-:W-:Y:S01]  /*19ed0*/  MOV R238, R167 ;  /* 0x000000a700ee7202 */ /* 0x000fe20000000f00 */
[----:B------:R-:W-:Y:S01]  /*19ee0*/  FFMA.FTZ R4, R136, c[0x0][0x2d0], -R4 ;  /* 0x0000b40088047a23 */ /* 0x000fe20000010804 */
[----:B------:R-:W-:Y:S03]  /*19ef0*/  F2FP.PACK_AB R136, R208, R203 ;  /* 0x000000cbd088723e */ /* 0x000fe600000000ff */
[----:B------:R1:W4:Y:S01]  /*19f00*/  MUFU.EX2 R196, R137 ;  /* 0x0000008900c47308 */ /* 0x0003220000000800 */
[-C--:B---3--:R-:W-:Y:S09]  /*19f10*/  HMMA.16816.F32 R24, R144, R148.reuse, R24 ;  /* 0x000000949018723c */ /* 0x088ff20000001818 */
[----:B------:R3:W5:Y:S01]  /*19f20*/  MUFU.EX2 R143, R4 ;  /* 0x00000004008f7308 */ /* 0x0007620000000800 */
[C---:B------:R-:W-:Y:S08]  /*19f30*/  HMMA.16816.F32 R28, R152.reuse, R148, R28 ;  /* 0x00000094981c723c */ /* 0x040ff0000000181c */
[-C--:B------:R-:W-:Y:S04]  /*19f40*/  HMMA.16816.F32 R32, R152, R150.reuse, R32 ;  /* 0x000000969820723c */ /* 0x080fe80000001820 */
[----:B-1----:R-:W-:Y:S04]  /*19f50*/  F2FP.PACK_AB R137, R207, R205 ;  /* 0x000000cdcf89723e */ /* 0x002fe800000000ff */
[C---:B------:R-:W-:Y:S01]  /*19f60*/  HMMA.16816.F32 R36, R144.reuse, R150, R36 ;  /* 0x000000969024723c */ /* 0x040fe20000001824 */
[----:B------:R-:W1:Y:S03]  /*19f70*/  LDSM.16.MT88.4 R148, [R220+0x2880] ;  /* 0x00288000dc94783b */ /* 0x000e660000004200 */
[----:B------:R-:W-:Y:S01]  /*19f80*/  FFMA.FTZ R0, R0, R156, R215 ;  /* 0x0000009c00007223 */ /* 0x000fe200000100d7 */
[----:B------:R-:W-:Y:S01]  /*19f90*/  MOV R215, R165 ;  /* 0x000000a500d77202 */ /* 0x000fe20000000f00 */
[----:B---3--:R-:W-:Y:S01]  /*19fa0*/  FADD.FTZ R4, R182, R138 ;  /* 0x0000008ab6047221 */ /* 0x008fe20000010000 */
[----:B------:R-:W-:Y:S05]  /*19fb0*/  F2FP.PACK_AB R138, R244, R245 ;  /* 0x000000f5f48a723e */ /* 0x000fea00000000ff */
[----:B------:R-:W-:Y:S04]  /*19fc0*/  FADD.FTZ R4, R175, R4 ;  /* 0x00000004af047221 */ /* 0x000fe80000010000 */
[----:B------:R-:W-:Y:S01]  /*19fd0*/  FADD.FTZ R7, R172, R4 ;  /* 0x00000004ac077221 */ /* 0x000fe20000010000 */
[----:B------:R-:W-:Y:S03]  /*19fe0*/  MOV R4, R164 ;  /* 0x000000a400047202 */ /* 0x000fe60000000f00 */
        /* <DEDUP_REMOVED lines=8> */
[----:B------:R-:W-:Y:S04]  /*1a070*/  FADD.FTZ R4, R200, R4 ;  /* 0x00000004c8047221 */ /* 0x000fe80000010000 */
[----:B------:R-:W-:Y:S01]  /*1a080*/  FADD.FTZ R4, R199, R4 ;  /* 0x00000004c7047221 */ /* 0x000fe20000010000 */
[-C--:B-1----:R-:W-:Y:S03]  /*1a090*/  HMMA.16816.F32 R40, R144, R148.reuse, R40 ;  /* 0x000000949028723c */ /* 0x082fe60000001828 */
[----:B------:R-:W-:Y:S04]  /*1a0a0*/  FADD.FTZ R4, R201, R4 ;  /* 0x00000004c9047221 */ /* 0x000fe80000010000 */
[----:B------:R-:W-:Y:S01]  /*1a0b0*/  FADD.FTZ R4, R202, R4 ;  /* 0x00000004ca047221 */ /* 0x000fe20000010000 */
        /* <DEDUP_REMOVED lines=27> */
[----:B------:R-:W-:Y:S07]  /*1a270*/  HMMA.16816.F32 R132, R144, R150, R132 ;  /* 0x000000969084723c */ /* 0x000fee0000001884 */
[----:B------:R-:W-:Y:S01]  /*1a280*/  F2FP.PACK_AB R144, R206, R204 ;  /* 0x000000ccce90723e */ /* 0x000fe200000000ff */
[-C--:B------:R-:W-:Y:S01]  /*1a290*/  HMMA.16816.F32 R148, R136, R160.reuse, R8 ;  /* 0x000000a08894723c */ /* 0x080fe20000001808 */
[----:B------:R-:W1:Y:S04]  /*1a2a0*/  LDSM.16.MT88.4 R8, [R219+0x3080] ;  /* 0x00308000db08783b */ /* 0x000e680000004200 */
[----:B--2---:R-:W-:Y:S02]  /*1a2b0*/  F2FP.PACK_AB R146, R210, R209 ;  /* 0x000000d1d292723e */ /* 0x004fe400000000ff */
[----:B----4-:R-:W-:Y:S02]  /*1a2c0*/  F2FP.PACK_AB R145, R196, R198 ;  /* 0x000000c6c491723e */ /* 0x010fe400000000ff */
[----:B-----5:R-:W-:Y:S07]  /*1a2d0*/  F2FP.PACK_AB R147, R143, R197 ;  /* 0x000000c58f93723e */ /* 0x020fee00000000ff */
[C---:B------:R-:W-:Y:S01]  /*1a2e0*/  HMMA.16816.F32 R152, R144.reuse, R160, R12 ;  /* 0x000000a09098723c */ /* 0x040fe2000000180c */
[----:B------:R-:W2:Y:S07]  /*1a2f0*/  LDSM.16.MT88.4 R12, [R217+0x4880] ;  /* 0x00488000d90c783b */ /* 0x000eae0000004200 */
[-C--:B------:R-:W-:Y:S01]  /*1a300*/  HMMA.16816.F32 R156, R144, R162.reuse, R16 ;  /* 0x000000a2909c723c */ /* 0x080fe20000001810 */
[----:B------:R-:W3:Y:S07]  /*1a310*/  LDSM.16.MT88.4 R16, [R218+0x4880] ;  /* 0x00488000da10783b */ /* 0x000eee0000004200 */
[C---:B------:R-:W-:Y:S01]  /*1a320*/  HMMA.16816.F32 R160, R136.reuse, R162, R20 ;  /* 0x000000a288a0723c */ /* 0x040fe20000001814 */
[----:B------:R-:W4:Y:S07]  /*1a330*/  LDSM.16.MT88.4 R20, [R220+0x4880] ;  /* 0x00488000dc14783b */ /* 0x000f2e0000004200 */
[-C--:B------:R-:W-:Y:S01]  /*1a340*/  HMMA.16816.F32 R164, R136, R176.reuse, R24 ;  /* 0x000000b088a4723c */ /* 0x080fe20000001818 */
[----:B------:R-:W5:Y:S07]  /*1a350*/  LDSM.16.MT88.4 R24, [R219+0x4880] ;  /* 0x00488000db18783b */ /* 0x000f6e0000004200 */
        /* <DEDUP_REMOVED lines=28> */
[-C--:B---3--:R-:W-:Y:S04]  /*1a520*/  HMMA.16816.F32 R88, R136, R16.reuse, R88 ;  /* 0x000000108858723c */ /* 0x088fe80000001858 */
[----:B------:R-:W-:Y:S02]  /*1a530*/  FADD.FTZ R7, R207, R2 ;  /* 0x00000002cf077221 */ /* 0x000fe40000010000 */
[----:B------:R-:W-:Y:S02]  /*1a540*/  FADD.FTZ R2, R198, R4 ;  /* 0x00000004c6027221 */ /* 0x000fe40000010000 */
[C---:B------:R-:W-:Y:S04]  /*1a550*/  HMMA.16816.F32 R92, R144.reuse, R16, R92 ;  /* 0x00000010905c723c */ /* 0x040fe8000000185c */
[----:B------:R-:W-:Y:S02]  /*1a560*/  FADD.FTZ R4, R206, R0 ;  /* 0x00000000ce047221 */ /* 0x000fe40000010000 */
[----:B------:R-:W-:Y:S02]  /*1a570*/  FADD.FTZ R0, R245, R6 ;  /* 0x00000006f5007221 */ /* 0x000fe40000010000 */
[-C--:B------:R-:W-:Y:S04]  /*1a580*/  HMMA.16816.F32 R96, R144, R18.reuse, R96 ;  /* 0x000000129060723c */ /* 0x080fe80000001860 */
[----:B------:R-:W-:Y:S02]  /*1a590*/  FADD.FTZ R0, R244, R0 ;  /* 0x00000000f4007221 */ /* 0x000fe40000010000 */
[----:B------:R-:W-:Y:S01]  /*1a5a0*/  FADD.FTZ R6, R211, R7 ;  /* 0x00000007d3067221 */ /* 0x000fe20000010000 */
[----:B------:R-:W-:Y:S01]  /*1a5b0*/  MOV R7, R142 ;  /* 0x0000008e00077202 */ /* 0x000fe20000000f00 */
[C---:B------:R-:W-:Y:S01]  /*1a5c0*/  HMMA.16816.F32 R100, R136.reuse, R18, R100 ;  /* 0x000000128864723c */ /* 0x040fe20000001864 */
[----:B------:R1:W-:Y:S03]  /*1a5d0*/  STL [R1+0x94], R0 ;  /* 0x0000940001007387 */ /* 0x0003e60000100800 */
[----:B------:R-:W-:Y:S02]  /*1a5e0*/  FADD.FTZ R6, R212, R6 ;  /* 0x00000006d4067221 */ /* 0x000fe40000010000 */
[----:B------:R-:W-:Y:S02]  /*1a5f0*/  FADD.FTZ R4, R209, R4 ;  /* 0x00000004d1047221 */ /* 0x000fe40000010000 */
[-C--:B----4-:R-:W-:Y:S01]  /*1a600*/  HMMA.16816.F32 R104, R136, R20.reuse, R104 ;  /* 0x000000148868723c */ /* 0x090fe20000001868 */
[----:B------:R2:W-:Y:S03]  /*1a610*/  STL [R1+0x98], R6 ;  /* 0x0000980601007387 */ /* 0x0005e60000100800 */
[----:B------:R-:W-:Y:S02]  /*1a620*/  FADD.FTZ R4, R210, R4 ;  /* 0x00000004d2047221 */ /* 0x000fe40000010000 */
[----:B------:R-:W-:Y:S02]  /*1a630*/  FADD.FTZ R2, R196, R2 ;  /* 0x00000002c4027221 */ /* 0x000fe40000010000 */
[C---:B------:R-:W-:Y:S01]  /*1a640*/  HMMA.16816.F32 R108, R144.reuse, R20, R108 ;  /* 0x00000014906c723c */ /* 0x040fe2000000186c */
[----:B------:R3:W-:Y:S03]  /*1a650*/  STL [R1+0x9c], R4 ;  /* 0x00009c0401007387 */ /* 0x0007e60000100800 */
[----:B------:R-:W-:Y:S04]  /*1a660*/  FADD.FTZ R2, R197, R2 ;  /* 0x00000002c5027221 */ /* 0x000fe80000010000 */
[-C--:B------:R-:W-:Y:S04]  /*1a670*/  HMMA.16816.F32 R112, R144, R22.reuse, R112 ;  /* 0x000000169070723c */ /* 0x080fe80000001870 */
[----:B------:R-:W-:Y:S01]  /*1a680*/  FADD.FTZ R2, R143, R2 ;  /* 0x000000028f027221 */ /* 0x000fe20000010000 */
[----:B-1----:R-:W-:Y:S03]  /*1a690*/  IADD3 R0, R235, -0x1, RZ ;  /* 0xffffffffeb007810 */ /* 0x002fe60007ffe0ff */
[C---:B------:R-:W-:Y:S01]  /*1a6a0*/  HMMA.16816.F32 R116, R136.reuse, R22, R116 ;  /* 0x000000168874723c */ /* 0x040fe20000001874 */
[----:B------:R3:W-:Y:S03]  /*1a6b0*/  STL [R1+0xa0], R2 ;  /* 0x0000a00201007387 */ /* 0x0007e60000100800 */
[----:B------:R-:W-:Y:S02]  /*1a6c0*/  MOV R235, R0 ;  /* 0x0000000000eb7202 */ /* 0x000fe40000000f00 */
[----:B--2---:R-:W-:Y:S02]  /*1a6d0*/  MOV R6, R140 ;  /* 0x0000008c00067202 */ /* 0x004fe40000000f00 */
[-C--:B-----5:R-:W-:Y:S08]  /*1a6e0*/  HMMA.16816.F32 R120, R136, R24.reuse, R120 ;  /* 0x000000188878723c */ /* 0x0a0ff00000001878 */
[C---:B------:R-:W-:Y:S08]  /*1a6f0*/  HMMA.16816.F32 R124, R144.reuse, R24, R124 ;  /* 0x00000018907c723c */ /* 0x040ff0000000187c */
[-C--:B------:R-:W-:Y:S08]  /*1a700*/  HMMA.16816.F32 R128, R144, R26.reuse, R128 ;  /* 0x0000001a9080723c */ /* 0x080ff00000001880 */
[----:B------:R-:W-:Y:S07]  /*1a710*/  HMMA.16816.F32 R132, R136, R26, R132 ;  /* 0x0000001a8884723c */ /* 0x000fee0000001884 */
[----:B------:R-:W-:Y:S02]  /*1a720*/  MOV R136, R3 ;  /* 0x0000000300887202 */ /* 0x000fe40000000f00 */
[----:B------:R-:W-:Y:S03]  /*1a730*/  MOV R137, R141 ;  /* 0x0000008d00897202 */ /* 0x000fe60000000f00 */
[----:B------:R-:W-:Y:S01]  /*1a740*/  MOV R138, R3 ;  /* 0x00000003008a7202 */ /* 0x000fe20000000f00 */
[----:B---3--:R-:W-:-:S05]  /*1a750*/  @P0 BRA `(.L_x_1253) ;  /* 0xffffb44000000947 */ /* 0x008fca000383ffff */
.L_x_1236:
[----:B------:R-:W-:Y:S02]  /*1a760*/  MOV R10, 0x1f ;  /* 0x0000001f000a7802 */ /* 0x000fe40000000f00 */
[----:B------:R-:W-:Y:S01]  /*1a770*/  MOV R8, 0xffffffff ;  /* 0xffffffff00087802 */ /* 0x000fe20000000f00 */
[----:B------:R-:W-:Y:S05]  /*1a780*/  BRA.DIV ~URZ, `(.L_x_1254) ;  /* 0x00003fa27f007947 */ /* 0x000fea000b800000 */
[----:B------:R-:W2:Y:S04]  /*1a790*/  LDL R0, [R1+0x94] ;  /* 0x0000940001007983 */ /* 0x000ea80000100800 */
[----:B--2---:R2:W3:Y:S02]  /*1a7a0*/  SHFL.BFLY PT, R4, R0, 0x2, 0x1f ;  /* 0x0c401f0000047f89 */ /* 0x0044e400000e0000 */
.L_x_1313:
[----:B--2---:R-:W2:Y:S02]  /*1a7b0*/  LDL.LU R0, [R1+0x94] ;  /* 0x0000940001007983 */ /* 0x004ea40000300800 */
[----:B--23--:R-:W-:Y:S01]  /*1a7c0*/  FADD.FTZ R4, R4, R0 ;  /* 0x0000000004047221 */ /* 0x00cfe20000010000 */
[----:B------:R-:W-:Y:S05]  /*1a7d0*/  BRA.DIV ~URZ, `(.L_x_1255) ;  /* 0x00003fb27f007947 */ /* 0x000fea000b800000 */
[----:B------:R-:W2:Y:S04]  /*1a7e0*/  LDL.LU R2, [R1+0x98] ;  /* 0x0000980001027983 */ /* 0x000ea80000300800 */
[----:B------:R-:W3:Y:S04]  /*1a7f0*/  LDL.LU R0, [R1+0x9c] ;  /* 0x00009c0001007983 */ /* 0x000ee80000300800 */
[----:B------:R-:W4:Y:S04]  /*1a800*/  LDL.LU R8, [R1+0xa0] ;  /* 0x0000a00001087983 */ /* 0x000f280000300800 */
[----:B--2--5:R-:W2:Y:S04]  /*1a810*/  SHFL.BFLY PT, R5, R2, 0x2, 0x1f ;  /* 0x0c401f0002057f89 */ /* 0x024ea800000e0000 */
[----:B---3--:R-:W3:Y:S04]  /*1a820*/  SHFL.BFLY PT, R6, R0, 0x2, 0x1f ;  /* 0x0c401f0000067f89 */ /* 0x008ee800000e0000 */
[----:B----4-:R-:W4:Y:S01]  /*1a830*/  SHFL.BFLY PT, R9, R8, 0x2, 0x1f ;  /* 0x0c401f0008097f89 */ /* 0x010f2200000e0000 */
[----:B--2---:R-:W-:-:S02]  /*1a840*/  FADD.FTZ R5, R5, R2 ;  /* 0x0000000205057221 */ /* 0x004fc40000010000 */
[----:B---3--:R-:W-:-:S03]  /*1a850*/  FADD.FTZ R6, R6, R0 ;  /* 0x0000000006067221 */ /* 0x008fc60000010000 */
[----:B------:R-:W2:Y:S01]  /*1a860*/  SHFL.BFLY PT, R2, R5, 0x1, 0x1f ;  /* 0x0c201f0005027f89 */ /* 0x000ea200000e0000 */
[----:B----4-:R-:W-:-:S03]  /*1a870*/  FADD.FTZ R9, R9, R8 ;  /* 0x0000000809097221 */ /* 0x010fc60000010000 */
[----:B------:R-:W3:Y:S04]  /*1a880*/  SHFL.BFLY PT, R0, R4, 0x1, 0x1f ;  /* 0x0c201f0004007f89 */ /* 0x000ee800000e0000 */
[----:B-1----:R-:W1:Y:S04]  /*1a890*/  SHFL.BFLY PT, R3, R6, 0x1, 0x1f ;  /* 0x0c201f0006037f89 */ /* 0x002e6800000e0000 */
[----:B------:R4:W4:Y:S01]  /*1a8a0*/  SHFL.BFLY PT, R7, R9, 0x1, 0x1f ;  /* 0x0c201f0009077f89 */ /* 0x00092200000e0000 */
[----:B--2---:R-:W-:Y:S02]  /*1a8b0*/  FADD.FTZ R5, R5, R2 ;  /* 0x0000000205057221 */ /* 0x004fe40000010000 */
[----:B---3--:R-:W-:-:S02]  /*1a8c0*/  FADD.FTZ R4, R4, R0 ;  /* 0x0000000004047221 */ /* 0x008fc40000010000 */
[----:B-1----:R-:W-:-:S03]  /*1a8d0*/  FADD.FTZ R6, R6, R3 ;  /* 0x0000000306067221 */ /* 0x002fc60000010000 */
.L_x_1314:
[----:B------:R-:W-:Y:S01]  /*1a8e0*/  FSETP.NE.FTZ.AND P2, PT, R4, RZ, PT ;  /* 0x000000ff0400720b */ /* 0x000fe20003f55000 */
[----:B------:R-:W-:Y:S01]  /*1a8f0*/  CS2R R2, SRZ ;  /* 0x0000000000027805 */ /* 0x000fe2000001ff00 */
[----:B------:R-:W-:Y:S01]  /*1a900*/  FSETP.NE.FTZ.AND P0, PT, R6, RZ, PT ;  /* 0x000000ff0600720b */ /* 0x000fe20003f15000 */
[----:B----4-:R-:W-:Y:S01]  /*1a910*/  FADD.FTZ R9, R7, R9 ;  /* 0x0000000907097221 */ /* 0x010fe20000010000 */
[----:B------:R-:W-:Y:S02]  /*1a920*/  FSETP.NE.FTZ.AND P1, PT, R5, RZ, PT ;  /* 0x000000ff0500720b */ /* 0x000fe40003f35000 */
[----:B------:R-:W-:Y:S02]  /*1a930*/  MOV R0, RZ ;  /* 0x000000ff00007202 */ /* 0x000fe40000000f00 */
[----:B------:R-:W-:-:S05]  /*1a940*/  FSETP.NE.FTZ.AND P3, PT, R9, RZ, PT ;  /* 0x000000ff0900720b */ /* 0x000fca0003f75000 */
[----:B------:R-:W1:Y:S08]  /*1a950*/  @P2 MUFU.RCP R0, R4 ;  /* 0x0000000400002308 */ /* 0x000e700000001000 */
[----:B------:R-:W2:Y:S08]  /*1a960*/  @P0 MUFU.RCP R2, R6 ;  /* 0x0000000600020308 */ /* 0x000eb00000001000 */
[----:B------:R-:W3:Y:S01]  /*1a970*/  @P1 MUFU.RCP R3, R5 ;  /* 0x0000000500031308 */ /* 0x000ee20000001000 */
        /* <DEDUP_REMOVED lines=9> */
[----:B------:R4:W5:Y:S01]  /*1aa10*/  @P2 MUFU.LG2 R8, R4 ;  /* 0x0000000400082308 */ /* 0x0009620000000c00 */
[C---:B------:R-:W-:Y:S02]  /*1aa20*/  FMUL.FTZ R180, R0.reuse, R180 ;  /* 0x000000b400b47220 */ /* 0x040fe40000410000 */
[C---:B------:R-:W-:Y:S02]  /*1aa30*/  FMUL.FTZ R47, R0.reuse, R181 ;  /* 0x000000b5002f7220 */ /* 0x040fe40000410000 */
[C---:B------:R-:W-:Y:S02]  /*1aa40*/  FMUL.FTZ R192, R0.reuse, R192 ;  /* 0x000000c000c07220 */ /* 0x040fe40000410000 */
[C---:B------:R-:W-:Y:S01]  /*1aa50*/  FMUL.FTZ R43, R0.reuse, R193 ;  /* 0x000000c1002b7220 */ /* 0x040fe20000410000 */
[----:B------:R1:W1:Y:S01]  /*1aa60*/  @P1 MUFU.LG2 R7, R5 ;  /* 0x0000000500071308 */ /* 0x0002620000000c00 */
[----:B------:R-:W-:-:S02]  /*1aa70*/  FMUL.FTZ R10, R0, R56 ;  /* 0x00000038000a7220 */ /* 0x000fc40000410000 */
[C---:B------:R-:W-:Y:S02]  /*1aa80*/  FMUL.FTZ R42, R0.reuse, R57 ;  /* 0x00000039002a7220 */ /* 0x040fe40000410000 */
[C---:B------:R-:W-:Y:S02]  /*1aa90*/  FMUL.FTZ R68, R0.reuse, R68 ;  /* 0x0000004400447220 */ /* 0x040fe40000410000 */
[C---:B------:R-:W-:Y:S01]  /*1aaa0*/  FMUL.FTZ R39, R0.reuse, R69 ;  /* 0x0000004500277220 */ /* 0x040fe20000410000 */
[----:B----4-:R-:W-:Y:S01]  /*1aab0*/  @P1 MOV R4, 0x3f317218 ;  /* 0x3f31721800041802 */ /* 0x010fe20000000f00 */
[C---:B------:R-:W-:Y:S01]  /*1aac0*/  FMUL.FTZ R72, R0.reuse, R72 ;  /* 0x0000004800487220 */ /* 0x040fe20000410000 */
[----:B------:R-:W-:Y:S01]  /*1aad0*/  MOV R69, 0xff800000 ;  /* 0xff80000000457802 */ /* 0x000fe20000000f00 */
[C---:B------:R-:W-:Y:S01]  /*1aae0*/  FMUL.FTZ R36, R0.reuse, R73 ;  /* 0x0000004900247220 */ /* 0x040fe20000410000 */
[----:B------:R-:W-:Y:S01]  /*1aaf0*/  MOV R73, 0xff800000 ;  /* 0xff80000000497802 */ /* 0x000fe20000000f00 */
[----:B------:R-:W-:-:S02]  /*1ab00*/  FMUL.FTZ R84, R0, R84 ;  /* 0x0000005400547220 */ /* 0x000fc40000410000 */
[C---:B------:R-:W-:Y:S01]  /*1ab10*/  FMUL.FTZ R33, R0.reuse, R85 ;  /* 0x0000005500217220 */ /* 0x040fe20000410000 */
[----:B-1----:R-:W-:Y:S01]  /*1ab20*/  @P2 MOV R5, 0x3f317218 ;  /* 0x3f31721800052802 */ /* 0x002fe20000000f00 */
        /* <DEDUP_REMOVED lines=12> */
[----:B------:R-:W-:Y:S01]  /*1abf0*/  MOV R0, RZ ;  /* 0x000000ff00007202 */ /* 0x000fe20000000f00 */
[C---:B--2---:R-:W-:Y:S02]  /*1ac00*/  FMUL.FTZ R56, R2.reuse, R152 ;  /* 0x0000009802387220 */ /* 0x044fe40000410000 */
[C---:B------:R-:W-:Y:S02]  /*1ac10*/  FMUL.FTZ R153, R2.reuse, R153 ;  /* 0x0000009902997220 */ /* 0x040fe40000410000 */
[C---:B------:R-:W-:Y:S01]  /*1ac20*/  FMUL.FTZ R156, R2.reuse, R156 ;  /* 0x0000009c029c7220 */ /* 0x040fe20000410000 */
[----:B------:R-:W-:Y:S01]  /*1ac30*/  @P3 MUFU.RCP R0, R9 ;  /* 0x0000000900003308 */ /* 0x000fe20000001000 */
        /* <DEDUP_REMOVED lines=28> */
[----:B------:R-:W-:Y:S02]  /*1ae00*/  FMUL.FTZ R16, R2, R129 ;  /* 0x0000008102107220 */ /* 0x000fe40000410000 */
[C---:B---3--:R-:W-:Y:S01]  /*1ae10*/  FMUL.FTZ R150, R3.reuse, R150 ;  /* 0x0000009603967220 */ /* 0x048fe20000410000 */
[----:B------:R-:W1:Y:S01]  /*1ae20*/  @P3 MUFU.LG2 R2, R9 ;  /* 0x0000000900023308 */ /* 0x000e620000000c00 */
        /* <DEDUP_REMOVED lines=13> */
[----:B------:R-:W-:Y:S01]  /*1af00*/  MOV R59, 0xff800000 ;  /* 0xff800000003b7802 */ /* 0x000fe20000000f00 */
        /* <DEDUP_REMOVED lines=20> */
[----:B------:R-:W-:-:S02]  /*1b050*/  @P0 FMUL.FTZ R6, R6, 0.69314718246459960938 ;  /* 0x3f31721806060820 */ /* 0x000fc40000410000 */
[----:B-----5:R-:W-:Y:S02]  /*1b060*/  @P2 FMUL.FTZ R8, R8, 0.69314718246459960938 ;  /* 0x3f31721808082820 */ /* 0x020fe40000410000 */
[----:B------:R-:W-:Y:S02]  /*1b070*/  @P0 FMUL.FTZ R3, R3, c[0x0][0x2d0] ;  /* 0x0000b40003030a20 */ /* 0x000fe40000410000 */
[----:B------:R-:W-:Y:S02]  /*1b080*/  @P2 FMUL.FTZ R5, R5, c[0x0][0x2d0] ;  /* 0x0000b40005052a20 */ /* 0x000fe40000410000 */
[----:B------:R-:W-:Y:S01]  /*1b090*/  @P0 FFMA.FTZ R73, R3, R141, R6 ;  /* 0x0000008d03490223 */ /* 0x000fe20000010006 */
[----:B------:R-:W-:Y:S01]  /*1b0a0*/  @P3 MOV R3, 0x3f317218 ;  /* 0x3f31721800033802 */ /* 0x000fe20000000f00 */
[----:B------:R-:W-:Y:S01]  /*1b0b0*/  @P1 FMUL.FTZ R7, R7, 0.69314718246459960938 ;  /* 0x3f31721807071820 */ /* 0x000fe20000410000 */
[----:B------:R-:W-:Y:S01]  /*1b0c0*/  PLOP3.LUT P0, PT, PT, PT, PT, 0x8, 0x0 ;  /* 0x000000000000781c */ /* 0x000fe20003f0e170 */
[----:B------:R-:W-:-:S02]  /*1b0d0*/  @P1 FMUL.FTZ R4, R4, c[0x0][0x2d0] ;  /* 0x0000b40004041a20 */ /* 0x000fc40000410000 */
[----:B-1----:R-:W-:Y:S02]  /*1b0e0*/  @P3 FMUL.FTZ R2, R2, 0.69314718246459960938 ;  /* 0x3f31721802023820 */ /* 0x002fe40000410000 */
[----:B------:R-:W-:Y:S02]  /*1b0f0*/  @P3 FMUL.FTZ R3, R3, c[0x0][0x2d0] ;  /* 0x0000b40003033a20 */ /* 0x000fe40000410000 */
[----:B------:R-:W-:Y:S02]  /*1b100*/  @P2 FFMA.FTZ R69, R5, R140, R8 ;  /* 0x0000008c05452223 */ /* 0x000fe40000010008 */
[----:B------:R-:W-:Y:S02]  /*1b110*/  @P1 FFMA.FTZ R71, R4, R142, R7 ;  /* 0x0000008e04471223 */ /* 0x000fe40000010007 */
        /* <DEDUP_REMOVED lines=33> */
.L_x_1162:
[----:B--2---:R-:W-:Y:S05]  /*1b330*/  @P0 BRA `(.L_x_1256) ;  /* 0x00001c6000000947 */ /* 0x004fea0003800000 */
[----:B------:R-:W2:Y:S01]  /*1b340*/  LDL R65, [R1+0xe0] ;  /* 0x0000e00001417983 */ /* 0x000ea20000100800 */
[----:B------:R-:W-:Y:S01]  /*1b350*/  F2FP.PACK_AB R40, R40, R60 ;  /* 0x0000003c2828723e */ /* 0x000fe200000000ff */
[----:B------:R-:W-:Y:S01]  /*1b360*/  WARPSYNC 0xffffffff ;  /* 0xffffffff00007948 */ /* 0x000fe20003800000 */
[----:B------:R-:W-:Y:S01]  /*1b370*/  F2FP.PACK_AB R41, R41, R58 ;  /* 0x0000003a2929723e */ /* 0x000fe200000000ff */
[----:B------:R-:W3:Y:S01]  /*1b380*/  S2R R61, SR_TID.X ;  /* 0x00000000003d7919 */ /* 0x000ee20000002100 */
        /* <DEDUP_REMOVED lines=12> */
[----:B---3--:R-:W-:Y:S02]  /*1b450*/  SHF.R.S32.HI R60, RZ, 0x1f, R61 ;  /* 0x0000001fff3c7819 */ /* 0x008fe4000001143d */
[----:B------:R-:W-:Y:S02]  /*1b460*/  F2FP.PACK_AB R52, R52, R168 ;  /* 0x000000a83434723e */ /* 0x000fe400000000ff */
[CC--:B------:R-:W-:Y:S02]  /*1b470*/  LEA.HI R2, R60.reuse, R61.reuse, RZ, 0x2 ;  /* 0x0000003d3c027211 */ /* 0x0c0fe400078f10ff */
[----:B------:R-:W-:-:S02]  /*1b480*/  LEA.HI R58, R60, R61, RZ, 0x5 ;  /* 0x0000003d3c3a7211 */ /* 0x000fc400078f28ff */
[--C-:B------:R-:W-:Y:S02]  /*1b490*/  SHF.R.S32.HI R4, RZ, 0x2, R2.reuse ;  /* 0x00000002ff047819 */ /* 0x100fe40000011402 */
[----:B------:R-:W-:Y:S02]  /*1b4a0*/  SHF.R.S32.HI R0, RZ, 0x1f, R2 ;  /* 0x0000001fff007819 */ /* 0x000fe40000011402 */
[----:B-1----:R-:W-:Y:S02]  /*1b4b0*/  SHF.R.S32.HI R57, RZ, 0x5, R58 ;  /* 0x00000005ff397819 */ /* 0x002fe4000001143a */
        /* <DEDUP_REMOVED lines=148> */
[----:B------:R-:W-:Y:S01]  /*1be00*/  ISETP.NE.AND.EX P0, PT, RZ, c[0x0][0x50c], PT, P0 ;  /* 0x00014300ff007a0c */ /* 0x000fe20003f05300 */
[----:B------:R-:W-:-:S12]  /*1be10*/  IMAD.MOV.U32 R20, RZ, RZ, c[0x0][0x388] ;  /* 0x0000e200ff147624 */ /* 0x000fd800078e00ff */
[----:B------:R-:W-:-:S05]  /*1be20*/  @P0 IMAD.WIDE R2, R65, R2, c[0x0][0x508] ;  /* 0x0001420041020625 */ /* 0x000fca00078e0202 */
[----:B------:R3:W5:Y:S02]  /*1be30*/  @P0 LDG.E R20, [R2.64] ;  /* 0x0000000602140981 */ /* 0x000764000c1e1900 */
[----:B---3--:R-:W-:Y:S02]  /*1be40*/  CS2R R2, SRZ ;  /* 0x0000000000027805 */ /* 0x008fe4000001ff00 */
[--C-:B--2---:R-:W-:Y:S01]  /*1be50*/  @P1 SHF.R.S32.HI R3, RZ, 0x1f, R0.reuse ;  /* 0x0000001fff031819 */ /* 0x104fe20000011400 */
[----:B------:R-:W-:Y:S01]  /*1be60*/  @P1 IMAD.MOV.U32 R2, RZ, RZ, R0 ;  /* 0x000000ffff021224 */ /* 0x000fe200078e0000 */
[----:B------:R-:W-:Y:S05]  /*1be70*/  @P0 BRA `(.L_x_1257) ;  /* 0x0000004000000947 */ /* 0x000fea0003800000 */
[----:B-1----:R-:W-:Y:S05]  /*1be80*/  @!P1 BRA `(.L_x_1257) ;  /* 0x0000003000009947 */ /* 0x002fea0003800000 */
[----:B------:R1:W2:Y:S04]  /*1be90*/  LDG.E R0, [R4.64] ;  /* 0x0000000604007981 */ /* 0x0002a8000c1e1900 */
[----:B-1----:R-:W2:Y:S02]  /*1bea0*/  LDG.E R4, [R4.64+0x4] ;  /* 0x0000040604047981 */ /* 0x002ea4000c1e1900 */
[----:B--2--5:R-:W-:-:S02]  /*1beb0*/  IADD3 R20, -R0, R4, RZ ;  /* 0x0000000400147210 */ /* 0x024fc40007ffe1ff */
.L_x_1257:
[----:B-1----:R-:W-:Y:S01]  /*1bec0*/  LOP3.LUT R0, R58, 0xffffffe0, RZ, 0xc0, !PT ;  /* 0xffffffe03a007812 */ /* 0x002fe200078ec0ff */
[----:B------:R-:W1:Y:S01]  /*1bed0*/  S2R R11, SR_CTAID.Y ;  /* 0x00000000000b7919 */ /* 0x000e620000002600 */
[----:B------:R-:W-:Y:S01]  /*1bee0*/  LEA.HI R4, R21, R21, RZ, 0x1 ;  /* 0x0000001515047211 */ /* 0x000fe200078f08ff */
[----:B-----5:R-:W-:Y:S01]  /*1bef0*/  IMAD R20, R20, c[0x0][0x4e8], RZ ;  /* 0x00013a0014147a24 */ /* 0x020fe200078e02ff */
[----:B------:R-:W-:Y:S01]  /*1bf00*/  SHF.R.S32.HI R6, RZ, 0x1f, R57 ;  /* 0x0000001fff067819 */ /* 0x000fe20000011439 */
[----:B------:R-:W-:Y:S01]  /*1bf10*/  IMAD.IADD R0, R61, 0x1, -R0 ;  /* 0x000000013d007824 */ /* 0x000fe200078e0a00 */
[----:B------:R-:W-:Y:S01]  /*1bf20*/  LOP3.LUT R5, R4, 0x1ffffffe, RZ, 0xc0, !PT ;  /* 0x1ffffffe04057812 */ /* 0x000fe200078ec0ff */
[----:B------:R-:W2:Y:S01]  /*1bf30*/  S2R R80, SR_CTAID.X ;  /* 0x0000000000507919 */ /* 0x000ea20000002500 */
[----:B------:R-:W-:Y:S01]  /*1bf40*/  LEA.HI R6, R6, R57, RZ, 0x2 ;  /* 0x0000003906067211 */ /* 0x000fe200078f10ff */
[----:B------:R-:W-:Y:S01]  /*1bf50*/  IMAD.SHL.U32 R4, R4, 0x20, RZ ;  /* 0x0000002004047824 */ /* 0x000fe200078e00ff */
[----:B------:R-:W-:Y:S01]  /*1bf60*/  SHF.R.S32.HI R7, RZ, 0x1f, R0 ;  /* 0x0000001fff077819 */ /* 0x000fe20000011400 */
[----:B------:R-:W-:Y:S01]  /*1bf70*/  IMAD.IADD R8, R21, 0x1, -R5 ;  /* 0x0000000115087824 */ /* 0x000fe200078e0a05 */
[----:B------:R-:W-:Y:S01]  /*1bf80*/  LOP3.LUT R5, R6, 0xffffffc, RZ, 0xc0, !PT ;  /* 0x0ffffffc06057812 */ /* 0x000fe200078ec0ff */
[----:B------:R-:W3:Y:S01]  /*1bf90*/  S2R R10, SR_CTAID.Y ;  /* 0x00000000000a7919 */ /* 0x000ee20000002600 */
[----:B------:R-:W-:Y:S01]  /*1bfa0*/  LEA.HI R7, R7, R0, RZ, 0x2 ;  /* 0x0000000007077211 */ /* 0x000fe200078f10ff */
[----:B------:R-:W-:Y:S01]  /*1bfb0*/  BSSY B0, `(.L_x_1258) ;  /* 0x0000087000007945 */ /* 0x000fe20003800000 */
[----:B------:R-:W-:Y:S01]  /*1bfc0*/  LOP3.LUT R4, R4, 0xffffffc0, RZ, 0xc0, !PT ;  /* 0xffffffc004047812 */ /* 0x000fe200078ec0ff */
[----:B------:R-:W-:Y:S01]  /*1bfd0*/  IMAD.IADD R6, R57, 0x1, -R5 ;  /* 0x0000000139067824 */ /* 0x000fe200078e0a05 */
[----:B------:R-:W-:-:S02]  /*1bfe0*/  SHF.R.S32.HI R5, RZ, 0x2, R7 ;  /* 0x00000002ff057819 */ /* 0x000fc40000011407 */
[----:B------:R-:W-:Y:S01]  /*1bff0*/  MOV R9, c[0x0][0x4e8] ;  /* 0x00013a0000097a02 */ /* 0x000fe20000000f00 */
[----:B------:R-:W-:Y:S01]  /*1c000*/  IMAD R7, R8, 0x8, R4 ;  /* 0x0000000808077824 */ /* 0x000fe200078e0204 */
[----:B------:R-:W-:Y:S01]  /*1c010*/  LOP3.LUT P0, RZ, R0, 0x3, RZ, 0xc0, !PT ;  /* 0x0000000300ff7812 */ /* 0x000fe2000780c0ff */
[----:B------:R-:W-:Y:S01]  /*1c020*/  IMAD R19, R6, 0x10, R5 ;  /* 0x0000001006137824 */ /* 0x000fe200078e0205 */
[----:B------:R-:W-:Y:S01]  /*1c030*/  ISETP.NE.AND P2, PT, R9, 0x1, PT ;  /* 0x000000010900780c */ /* 0x000fe20003f45270 */
[----:B------:R-:W-:Y:S01]  /*1c040*/  IMAD R0, R3, c[0x0][0x3a0], RZ ;  /* 0x0000e80003007a24 */ /* 0x000fe200078e02ff */
[----:B------:R-:W-:Y:S01]  /*1c050*/  SEL R18, R65, RZ, !P1 ;  /* 0x000000ff41127207 */ /* 0x000fe20004800000 */
[----:B-1----:R-:W-:Y:S01]  /*1c060*/  IMAD.WIDE.U32 R4, R11, c[0x0][0x490], R2 ;  /* 0x000124000b047a25 */ /* 0x002fe200078e0002 */
[----:B------:R-:W-:Y:S02]  /*1c070*/  IADD3 R6, R19, R7, RZ ;  /* 0x0000000713067210 */ /* 0x000fe40007ffe0ff */
[----:B------:R-:W-:Y:S01]  /*1c080*/  LEA.HI R23, R60, R61, RZ, 0x6 ;  /* 0x0000003d3c177211 */ /* 0x000fe200078f30ff */
[----:B------:R-:W-:-:S02]  /*1c090*/  IMAD R7, R2, c[0x0][0x3a4], R0 ;  /* 0x0000e90002077a24 */ /* 0x000fc400078e0200 */
[----:B------:R-:W-:-:S04]  /*1c0a0*/  IMAD.WIDE.U32 R2, R2, c[0x0][0x3a0], RZ ;  /* 0x0000e80002027a25 */ /* 0x000fc800078e00ff */
[----:B--2---:R-:W-:Y:S01]  /*1c0b0*/  IMAD R0, R80, 0x80, R6 ;  /* 0x0000008050007824 */ /* 0x004fe200078e0206 */
[----:B---3--:R-:W-:Y:S02]  /*1c0c0*/  SHF.R.S32.HI R13, RZ, 0x1f, R10 ;  /* 0x0000001fff0d7819 */ /* 0x008fe4000001140a */
[----:B------:R-:W-:Y:S01]  /*1c0d0*/  IADD3 R3, R3, R7, RZ ;  /* 0x0000000703037210 */ /* 0x000fe20007ffe0ff */
[----:B------:R-:W-:Y:S01]  /*1c0e0*/  @P2 IMAD.HI.U32 R7, R0, c[0x0][0x4ec], RZ ;  /* 0x00013b0000072a27 */ /* 0x000fe200078e00ff */
[----:B------:R-:W-:Y:S02]  /*1c0f0*/  LEA.HI R10, R60, R61, RZ, 0x3 ;  /* 0x0000003d3c0a7211 */ /* 0x000fe400078f18ff */
[----:B------:R-:W-:Y:S01]  /*1c100*/  SHF.R.S32.HI R6, RZ, 0x1f, R65 ;  /* 0x0000001fff067819 */ /* 0x000fe20000011441 */
[----:B------:R-:W-:Y:S01]  /*1c110*/  IMAD R8, R13, c[0x0][0x490], RZ ;  /* 0x000124000d087a24 */ /* 0x000fe200078e02ff */
[----:B------:R-:W-:Y:S01]  /*1c120*/  SHF.R.S32.HI R21, RZ, 0x3, R10 ;  /* 0x00000003ff157819 */ /* 0x000fe2000001140a */
[----:B------:R-:W-:Y:S01]  /*1c130*/  IMAD.MOV.U32 R9, RZ, RZ, R0 ;  /* 0x000000ffff097224 */ /* 0x000fe200078e0000 */
[----:B------:R-:W-:Y:S01]  /*1c140*/  @P2 SHF.R.U32.HI R9, RZ, c[0x0][0x4f0], R7 ;  /* 0x00013c00ff092a19 */ /* 0x000fe20000011607 */
[----:B------:R-:W-:Y:S01]  /*1c150*/  IMAD R8, R11, c[0x0][0x494], R8 ;  /* 0x000125000b087a24 */ /* 0x000fe200078e0208 */
[----:B------:R-:W-:Y:S01]  /*1c160*/  LOP3.LUT R12, R10, 0xfffffff8, RZ, 0xc0, !PT ;  /* 0xfffffff80a0c7812 */ /* 0x000fe200078ec0ff */
[----:B------:R-:W-:Y:S01]  /*1c170*/  IMAD R14, R13, c[0x0][0x3e8], RZ ;  /* 0x0000fa000d0e7a24 */ /* 0x000fe200078e02ff */
[----:B------:R-:W-:Y:S01]  /*1c180*/  SEL R15, R6, RZ, !P1 ;  /* 0x000000ff060f7207 */ /* 0x000fe20004800000 */
[----:B------:R-:W-:-:S02]  /*1c190*/  IMAD.MOV R10, RZ, RZ, -R9 ;  /* 0x000000ffff0a7224 */ /* 0x000fc400078e0a09 */
[----:B------:R-:W-:Y:S01]  /*1c1a0*/  IMAD.WIDE.U32 R6, R11, c[0x0][0x3e8], R2 ;  /* 0x0000fa000b067a25 */ /* 0x000fe200078e0002 */
[----:B------:R-:W-:-:S03]  /*1c1b0*/  SHF.L.U32 R2, R21, 0x6, RZ ;  /* 0x0000000615027819 */ /* 0x000fc600000006ff */
[----:B------:R-:W-:Y:S02]  /*1c1c0*/  IMAD.IADD R5, R5, 0x1, R8 ;  /* 0x0000000105057824 */ /* 0x000fe400078e0208 */
[----:B------:R-:W-:Y:S01]  /*1c1d0*/  IMAD R10, R10, c[0x0][0x4e8], R0 ;  /* 0x00013a000a0a7a24 */ /* 0x000fe200078e0200 */
[----:B------:R-:W-:Y:S01]  /*1c1e0*/  LOP3.LUT R0, R2, 0x1c0, RZ, 0xc0, !PT ;  /* 0x000001c002007812 */ /* 0x000fe200078ec0ff */
[----:B------:R-:W-:Y:S02]  /*1c1f0*/  IMAD.IADD R12, R61, 0x1, -R12 ;  /* 0x000000013d0c7824 */ /* 0x000fe400078e0a0c */
[----:B------:R-:W-:Y:S01]  /*1c200*/  IMAD R8, R15, c[0x0][0x498], RZ ;  /* 0x000126000f087a24 */ /* 0x000fe200078e02ff */
[----:B------:R-:W-:Y:S01]  /*1c210*/  SHF.R.U32.HI R13, RZ, 0x3, R0 ;  /* 0x00000003ff0d7819 */ /* 0x000fe20000011600 */
[----:B------:R-:W-:Y:S02]  /*1c220*/  IMAD R14, R11, c[0x0][0x3ec], R14 ;  /* 0x0000fb000b0e7a24 */ /* 0x000fe400078e020e */
        /* <DEDUP_REMOVED lines=95> */
.L_x_1259:
[----:B--234-:R-:W-:Y:S05]  /*1c820*/  BSYNC B0 ;  /* 0x0000000000007941 */ /* 0x01cfea0003800000 */
.L_x_1258:
        /* <DEDUP_REMOVED lines=16> */
.L_x_1261:
[----:B------:R-:W-:Y:S05]  /*1c930*/  BSYNC B0 ;  /* 0x0000000000007941 */ /* 0x000fea0003800000 */
.L_x_1260:
        /* <DEDUP_REMOVED lines=16> */
.L_x_1263:
[----:B------:R-:W-:Y:S05]  /*1ca40*/  BSYNC B0 ;  /* 0x0000000000007941 */ /* 0x000fea0003800000 */
.L_x_1262:
        /* <DEDUP_REMOVED lines=16> */
.L_x_1265:
[----:B------:R-:W-:Y:S05]  /*1cb50*/  BSYNC B0 ;  /* 0x0000000000007941 */ /* 0x000fea0003800000 */
.L_x_1264:
        /* <DEDUP_REMOVED lines=16> */
.L_x_1267:
[----:B------:R-:W-:Y:S05]  /*1cc60*/  BSYNC B0 ;  /* 0x0000000000007941 */ /* 0x000fea0003800000 */
.L_x_1266:
        /* <DEDUP_REMOVED lines=16> */
.L_x_1269:
[----:B------:R-:W-:Y:S05]  /*1cd70*/  BSYNC B0 ;  /* 0x0000000000007941 */ /* 0x000fea0003800000 */
.L_x_1268:
        /* <DEDUP_REMOVED lines=16> */
.L_x_1271:
[----:B------:R-:W-:Y:S05]  /*1ce80*/  BSYNC B0 ;  /* 0x0000000000007941 */ /* 0x000fea0003800000 */
.L_x_1270:
        /* <DEDUP_REMOVED lines=17> */
.L_x_1256:
        /* <DEDUP_REMOVED lines=15> */
[----:B---3--:R-:W-:Y:S05]  /*1d090*/  @!P0 BRA `(.L_x_1272) ;  /* 0x0000003000008947 */ /* 0x008fea0003800000 */
[----:B------:R2:W3:Y:S04]  /*1d0a0*/  LDG.E R0, [R6.64] ;  /* 0x0000000606007981 */ /* 0x0004e8000c1e1900 */
[----:B--2---:R-:W3:Y:S02]  /*1d0b0*/  LDG.E R6, [R6.64+0x4] ;  /* 0x0000040606067981 */ /* 0x004ee4000c1e1900 */
[----:B---3-5:R-:W-:-:S02]  /*1d0c0*/  IADD3 R12, -R0, R6, RZ ;  /* 0x00000006000c7210 */ /* 0x028fc40007ffe1ff */
.L_x_1272:
[----:B---3--:R-:W2:Y:S01]  /*1d0d0*/  S2R R10, SR_TID.X ;  /* 0x00000000000a7919 */ /* 0x008ea20000002100 */
[----:B------:R-:W-:Y:S01]  /*1d0e0*/  SHF.R.S32.HI R0, RZ, 0x1f, R8 ;  /* 0x0000001fff007819 */ /* 0x000fe20000011408 */
[----:B------:R-:W-:Y:S01]  /*1d0f0*/  BSSY B0, `(.L_x_1273) ;  /* 0x0000029000007945 */ /* 0x000fe20003800000 */
[----:B------:R-:W-:Y:S01]  /*1d100*/  SEL R9, R8, RZ, !P0 ;  /* 0x000000ff08097207 */ /* 0x000fe20004000000 */
[----:B------:R-:W3:Y:S01]  /*1d110*/  S2R R2, SR_CTAID.Y ;  /* 0x0000000000027919 */ /* 0x000ee20000002600 */
[----:B------:R-:W-:-:S03]  /*1d120*/  SEL R11, R0, RZ, !P0 ;  /* 0x000000ff000b7207 */ /* 0x000fc60004000000 */
[----:B------:R-:W4:Y:S01]  /*1d130*/  S2R R14, SR_CTAID.Y ;  /* 0x00000000000e7919 */ /* 0x000f220000002600 */
[----:B--2---:R-:W-:Y:S02]  /*1d140*/  ISETP.GE.AND P1, PT, R10, 0x80, PT ;  /* 0x000000800a00780c */ /* 0x004fe40003f26270 */
[----:B---3--:R-:W-:-:S11]  /*1d150*/  SHF.R.S32.HI R15, RZ, 0x1f, R2 ;  /* 0x0000001fff0f7819 */ /* 0x008fd60000011402 */
[----:B------:R-:W-:Y:S05]  /*1d160*/  @P1 BRA `(.L_x_1274) ;  /* 0x0000021000001947 */ /* 0x000fea0003800000 */
[----:B----4-:R-:W2:Y:S01]  /*1d170*/  S2R R8, SR_CTAID.X ;  /* 0x0000000000087919 */ /* 0x010ea20000002500 */
[----:B-----5:R-:W-:Y:S01]  /*1d180*/  IMAD R0, R12, c[0x0][0x4e8], RZ ;  /* 0x00013a000c007a24 */ /* 0x020fe200078e02ff */
[----:B--2---:R-:W-:-:S04]  /*1d190*/  LEA R8, R8, R10, 0x7 ;  /* 0x0000000a08087211 */ /* 0x004fc800078e38ff */
        /* <DEDUP_REMOVED lines=30> */
.L_x_1274:
[----:B----4-:R-:W-:Y:S05]  /*1d380*/  BSYNC B0 ;  /* 0x0000000000007941 */ /* 0x010fea0003800000 */
.L_x_1273:
[----:B------:R-:W3:Y:S01]  /*1d390*/  S2R R13, SR_CTAID.X ;  /* 0x00000000000d7919 */ /* 0x000ee20000002500 */
[----:B--2---:R-:W-:Y:S01]  /*1d3a0*/  IMAD R0, R5, c[0x0][0x3a0], RZ ;  /* 0x0000e80005007a24 */ /* 0x004fe200078e02ff */
[----:B------:R-:W-:Y:S01]  /*1d3b0*/  SHF.R.S32.HI R5, RZ, 0x1f, R10 ;  /* 0x0000001fff057819 */ /* 0x000fe2000001140a */
[C---:B------:R-:W-:Y:S01]  /*1d3c0*/  IMAD.WIDE.U32 R2, R4.reuse, c[0x0][0x3a0], RZ ;  /* 0x0000e80004027a25 */ /* 0x040fe200078e00ff */
[----:B------:R-:W-:Y:S02]  /*1d3d0*/  MOV R6, c[0x0][0x4e8] ;  /* 0x00013a0000067a02 */ /* 0x000fe40000000f00 */
[----:B------:R-:W-:Y:S01]  /*1d3e0*/  LEA.HI R5, R5, R10, RZ, 0x3 ;  /* 0x0000000a05057211 */ /* 0x000fe200078f18ff */
[----:B------:R-:W-:Y:S01]  /*1d3f0*/  IMAD R0, R4, c[0x0][0x3a4], R0 ;  /* 0x0000e90004007a24 */ /* 0x000fe200078e0200 */
[----:B------:R-:W-:Y:S01]  /*1d400*/  ISETP.NE.AND P0, PT, R6, 0x1, PT ;  /* 0x000000010600780c */ /* 0x000fe20003f05270 */
[----:B------:R-:W-:Y:S01]  /*1d410*/  IMAD R6, R11, c[0x0][0x3f0], RZ ;  /* 0x0000fc000b067a24 */ /* 0x000fe200078e02ff */
[----:B------:R-:W-:-:S02]  /*1d420*/  LOP3.LUT R4, R5, 0xfffffff8, RZ, 0xc0, !PT ;  /* 0xfffffff805047812 */ /* 0x000fc400078ec0ff */
[----:B------:R-:W-:Y:S01]  /*1d430*/  IADD3 R3, R3, R0, RZ ;  /* 0x0000000003037210 */ /* 0x000fe20007ffe0ff */
[----:B------:R-:W-:Y:S01]  /*1d440*/  IMAD R0, R15, c[0x0][0x3e8], RZ ;  /* 0x0000fa000f007a24 */ /* 0x000fe200078e02ff */
[----:B------:R-:W-:Y:S01]  /*1d450*/  IADD3 R8, -R4, R10, RZ ;  /* 0x0000000a04087210 */ /* 0x000fe20007ffe1ff */
[----:B------:R-:W-:Y:S01]  /*1d460*/  IMAD R7, R9, c[0x0][0x3f4], R6 ;  /* 0x0000fd0009077a24 */ /* 0x000fe200078e0206 */
[----:B------:R-:W-:Y:S01]  /*1d470*/  SHF.R.S32.HI R10, RZ, 0x3, R5 ;  /* 0x00000003ff0a7819 */ /* 0x000fe20000011405 */
[C---:B------:R-:W-:Y:S02]  /*1d480*/  IMAD R0, R14.reuse, c[0x0][0x3ec], R0 ;  /* 0x0000fb000e007a24 */ /* 0x040fe400078e0200 */
[----:B------:R-:W-:-:S04]  /*1d490*/  IMAD.WIDE.U32 R2, R14, c[0x0][0x3e8], R2 ;  /* 0x0000fa000e027a25 */ /* 0x000fc800078e0002 */
[----:B------:R-:W-:Y:S01]  /*1d4a0*/  IMAD R4, R8, 0x10, R10 ;  /* 0x0000001008047824 */ /* 0x000fe200078e020a */
[----:B------:R-:W-:-:S04]  /*1d4b0*/  IADD3 R3, R0, R3, RZ ;  /* 0x0000000300037210 */ /* 0x000fc80007ffe0ff */
[----:B---3--:R-:W-:Y:S01]  /*1d4c0*/  LEA R4, R13, R4, 0x7 ;  /* 0x000000040d047211 */ /* 0x008fe200078e38ff */
[----:B------:R-:W-:-:S04]  /*1d4d0*/  IMAD.WIDE.U32 R2, R9, c[0x0][0x3f0], R2 ;  /* 0x0000fc0009027a25 */ /* 0x000fc800078e0002 */
[----:B------:R-:W-:Y:S01]  /*1d4e0*/  @P0 IMAD.HI.U32 R5, R4, c[0x0][0x4ec], RZ ;  /* 0x00013b0004050a27 */ /* 0x000fe200078e00ff */
[----:B------:R-:W-:-:S03]  /*1d4f0*/  IADD3 R3, R3, R7, RZ ;  /* 0x0000000703037210 */ /* 0x000fc60007ffe0ff */
[----:B------:R-:W-:Y:S01]  /*1d500*/  IMAD.MOV.U32 R0, RZ, RZ, R4 ;  /* 0x000000ffff007224 */ /* 0x000fe200078e0004 */
[----:B------:R-:W-:-:S04]  /*1d510*/  @P0 SHF.R.U32.HI R0, RZ, c[0x0][0x4f0], R5 ;  /* 0x00013c00ff000a19 */ /* 0x000fc80000011605 */
[C---:B------:R-:W-:Y:S01]  /*1d520*/  IADD3 R5, -R0.reuse, RZ, RZ ;  /* 0x000000ff00057210 */ /* 0x040fe20007ffe1ff */
[----:B------:R-:W-:Y:S01]  /*1d530*/  IMAD.WIDE.U32 R2, R0, c[0x0][0x3e0], R2 ;  /* 0x0000f80000027a25 */ /* 0x000fe200078e0002 */
[----:B------:R-:W-:-:S03]  /*1d540*/  SHF.R.S32.HI R6, RZ, 0x1f, R0 ;  /* 0x0000001fff067819 */ /* 0x000fc60000011400 */
[----:B------:R-:W-:Y:S02]  /*1d550*/  IMAD R5, R5, c[0x0][0x4e8], R4 ;  /* 0x00013a0005057a24 */ /* 0x000fe400078e0204 */
[----:B------:R-:W-:-:S03]  /*1d560*/  IMAD R6, R6, c[0x0][0x3e0], RZ ;  /* 0x0000f80006067a24 */ /* 0x000fc600078e02ff */
[----:B------:R-:W-:Y:S01]  /*1d570*/  SHF.R.S32.HI R4, RZ, 0x1f, R5 ;  /* 0x0000001fff047819 */ /* 0x000fe20000011405 */
[----:B------:R-:W-:Y:S01]  /*1d580*/  IMAD R0, R0, c[0x0][0x3e4], R6 ;  /* 0x0000f90000007a24 */ /* 0x000fe200078e0206 */
[----:B------:R-:W-:Y:S02]  /*1d590*/  SHF.L.U32 R6, R8, 0x3, RZ ;  /* 0x0000000308067819 */ /* 0x000fe400000006ff */
[----:B------:R-:W-:Y:S01]  /*1d5a0*/  LEA R8, R13, R10, 0x7 ;  /* 0x0000000a0d087211 */ /* 0x000fe200078e38ff */
[----:B------:R-:W-:Y:S01]  /*1d5b0*/  IMAD.IADD R3, R3, 0x1, R0 ;  /* 0x0000000103037824 */ /* 0x000fe200078e0200 */
[----:B------:R-:W-:Y:S01]  /*1d5c0*/  IADD3 R7, R6, 0x40, RZ ;  /* 0x0000004006077810 */ /* 0x000fe20007ffe0ff */
[----:B------:R-:W-:Y:S02]  /*1d5d0*/  IMAD R0, R4, c[0x0][0x3d8], RZ ;  /* 0x0000f60004007a24 */ /* 0x000fe400078e02ff */
[----:B------:R-:W-:-:S04]  /*1d5e0*/  IMAD.WIDE.U32 R2, R5, c[0x0][0x3d8], R2 ;  /* 0x0000f60005027a25 */ /* 0x000fc800078e0002 */
[----:B------:R-:W-:Y:S01]  /*1d5f0*/  IMAD R0, R5, c[0x0][0x3dc], R0 ;  /* 0x0000f70005007a24 */ /* 0x000fe200078e0200 */
[----:B------:R-:W-:-:S04]  /*1d600*/  LEA R11, P0, R2, c[0x0][0x380], 0x1 ;  /* 0x0000e000020b7a11 */ /* 0x000fc800078008ff */
[----:B------:R-:W-:-:S04]  /*1d610*/  IADD3 R0, R3, R0, RZ ;  /* 0x0000000003007210 */ /* 0x000fc80007ffe0ff */
[----:B------:R-:W-:Y:S01]  /*1d620*/  LEA.HI.X R9, R2, c[0x0][0x384], R0, 0x1, P0 ;  /* 0x0000e10002097a11 */ /* 0x000fe200000f0c00 */
[----:B------:R-:W-:Y:S05]  /*1d630*/  BRA.DIV ~URZ, `(.L_x_1275) ;  /* 0x000013b27f007947 */ /* 0x000fea000b800000 */
[----:B------:R2:W3:Y:S02]  /*1d640*/  SHFL.IDX PT, R0, R9, RZ, 0x181f ;  /* 0x00181fff09007589 */ /* 0x0004e400000e0000 */
.L_x_1315:
[----:B------:R-:W-:Y:S05]  /*1d650*/  BRA.DIV ~URZ, `(.L_x_1276) ;  /* 0x000014127f007947 */ /* 0x000fea000b800000 */
[----:B------:R4:W1:Y:S02]  /*1d660*/  SHFL.IDX PT, R2, R11, RZ, 0x181f ;  /* 0x00181fff0b027589 */ /* 0x00086400000e0000 */
.L_x_1316:
[----:B-----5:R-:W-:Y:S01]  /*1d670*/  IMAD R10, R12, c[0x0][0x4e8], RZ ;  /* 0x00013a000c0a7a24 */ /* 0x020fe200078e02ff */
[----:B------:R-:W-:Y:S01]  /*1d680*/  BSSY B0, `(.L_x_1277) ;  /* 0x000000d000007945 */ /* 0x000fe20003800000 */
[----:B---3--:R-:W-:-:S03]  /*1d690*/  MOV R3, R0 ;  /* 0x0000000000037202 */ /* 0x008fc60000000f00 */
[----:B------:R-:W-:-:S13]  /*1d6a0*/  ISETP.GE.AND P0, PT, R8, R10, PT ;  /* 0x0000000a0800720c */ /* 0x000fda0003f06270 */
[----:B------:R-:W-:Y:S05]  /*1d6b0*/  @P0 BRA `(.L_x_1278) ;  /* 0x0000009000000947 */ /* 0x000fea0003800000 */
[----:B------:R-:W-:Y:S02]  /*1d6c0*/  ISETP.GE.AND P0, PT, R7, c[0x0][0x3c8], PT ;  /* 0x0000f20007007a0c */ /* 0x000fe40003f06270 */
[----:B------:R-:W-:-:S11]  /*1d6d0*/  ISETP.GE.AND P1, PT, R6, c[0x0][0x3c8], PT ;  /* 0x0000f20006007a0c */ /* 0x000fd60003f26270 */
[----:B------:R-:W-:Y:S02]  /*1d6e0*/  @!P0 SHF.R.S32.HI R0, RZ, 0x1f, R7 ;  /* 0x0000001fff008819 */ /* 0x000fe40000011407 */
[----:B-1----:R-:W-:Y:S02]  /*1d6f0*/  @!P1 IMAD.WIDE R4, R6, 0x2, R2 ;  /* 0x0000000206049825 */ /* 0x002fe400078e0202 */
[----:B------:R-:W-:-:S03]  /*1d700*/  @!P0 LEA.HI R0, R0, R7, RZ, 0x3 ;  /* 0x0000000700008211 */ /* 0x000fc600078f18ff */
[----:B------:R1:W-:Y:S01]  /*1d710*/  @!P1 ST.E.128 [R4.64], RZ ;  /* 0x000000ff04009985 */ /* 0x0003e2000c101d06 */
[----:B------:R-:W-:-:S05]  /*1d720*/  @!P0 LOP3.LUT R0, R0, 0xfffffff8, RZ, 0xc0, !PT ;  /* 0xfffffff800008812 */ /* 0x000fca00078ec0ff */
[----:B------:R-:W-:-:S05]  /*1d730*/  @!P0 IMAD.WIDE R2, R0, 0x2, R2 ;  /* 0x0000000200028825 */ /* 0x000fca00078e0202 */
[----:B------:R1:W-:Y:S02]  /*1d740*/  @!P0 ST.E.128 [R2.64], RZ ;  /* 0x000000ff02008985 */ /* 0x0003e4000c101d06 */
.L_x_1278:
[----:B------:R-:W-:Y:S05]  /*1d750*/  BSYNC B0 ;  /* 0x0000000000007941 */ /* 0x000fea0003800000 */
.L_x_1277:
[----:B------:R-:W-:Y:S05]  /*1d760*/  BRA.DIV ~URZ, `(.L_x_1279) ;  /* 0x000013827f007947 */ /* 0x000fea000b800000 */
[----:B------:R3:W2:Y:S04]  /*1d770*/  SHFL.IDX PT, R0, R9, 0x1, 0x181f ;  /* 0x00381f0009007f89 */ /* 0x0006a800000e0000 */
[----:B-1----:R3:W1:Y:S02]  /*1d780*/  SHFL.IDX PT, R2, R11, 0x1, 0x181f ;  /* 0x00381f000b027f89 */ /* 0x00266400000e0000 */
.L_x_1317:
[----:B------:R-:W-:Y:S01]  /*1d790*/  IADD3 R3, R8, 0x10, RZ ;  /* 0x0000001008037810 */ /* 0x000fe20007ffe0ff */
[----:B------:R-:W-:Y:S03]  /*1d7a0*/  BSSY B0, `(.L_x_1280) ;  /* 0x000000d000007945 */ /* 0x000fe60003800000 */
[----:B------:R-:W-:Y:S01]  /*1d7b0*/  ISETP.GE.AND P0, PT, R3, R10, PT ;  /* 0x0000000a0300720c */ /* 0x000fe20003f06270 */
[----:B--2---:R-:W-:-:S12]  /*1d7c0*/  IMAD.MOV.U32 R3, RZ, RZ, R0 ;  /* 0x000000ffff037224 */ /* 0x004fd800078e0000 */
        /* <DEDUP_REMOVED lines=10> */
.L_x_1281:
[----:B------:R-:W-:Y:S05]  /*1d870*/  BSYNC B0 ;  /* 0x0000000000007941 */ /* 0x000fea0003800000 */
.L_x_1280:
[----:B------:R-:W-:Y:S05]  /*1d880*/  BRA.DIV ~URZ, `(.L_x_1282) ;  /* 0x000013527f007947 */ /* 0x000fea000b800000 */
[----:B------:R2:W3:Y:S02]  /*1d890*/  SHFL.IDX PT, R0, R9, 0x2, 0x181f ;  /* 0x00581f0009007f89 */ /* 0x0004e400000e0000 */
.L_x_1318:
[----:B------:R-:W-:Y:S05]  /*1d8a0*/  BRA.DIV ~URZ, `(.L_x_1283) ;  /* 0x000013b27f007947 */ /* 0x000fea000b800000 */
[----:B-1----:R1:W2:Y:S02]  /*1d8b0*/  SHFL.IDX PT, R2, R11, 0x2, 0x181f ;  /* 0x00581f000b027f89 */ /* 0x0022a400000e0000 */
.L_x_1319:
[----:B------:R-:W-:Y:S01]  /*1d8c0*/  IADD3 R3, R8, 0x20, RZ ;  /* 0x0000002008037810 */ /* 0x000fe20007ffe0ff */
[----:B------:R-:W-:Y:S03]  /*1d8d0*/  BSSY B0, `(.L_x_1284) ;  /* 0x000000d000007945 */ /* 0x000fe60003800000 */
[----:B------:R-:W-:Y:S01]  /*1d8e0*/  ISETP.GE.AND P0, PT, R3, R10, PT ;  /* 0x0000000a0300720c */ /* 0x000fe20003f06270 */
[----:B---3--:R-:W-:-:S12]  /*1d8f0*/  IMAD.MOV.U32 R3, RZ, RZ, R0 ;  /* 0x000000ffff037224 */ /* 0x008fd800078e0000 */
[----:B------:R-:W-:Y:S05]  /*1d900*/  @P0 BRA `(.L_x_1285) ;  /* 0x0000009000000947 */ /* 0x000fea0003800000 */
[----:B------:R-:W-:Y:S02]  /*1d910*/  ISETP.GE.AND P0, PT, R7, c[0x0][0x3c8], PT ;  /* 0x0000f20007007a0c */ /* 0x000fe40003f06270 */
[----:B------:R-:W-:-:S11]  /*1d920*/  ISETP.GE.AND P1, PT, R6, c[0x0][0x3c8], PT ;  /* 0x0000f20006007a0c */ /* 0x000fd60003f26270 */
[----:B------:R-:W-:Y:S02]  /*1d930*/  @!P0 SHF.R.S32.HI R0, RZ, 0x1f, R7 ;  /* 0x0000001fff008819 */ /* 0x000fe40000011407 */
[----:B--2---:R-:W-:Y:S02]  /*1d940*/  @!P1 IMAD.WIDE R4, R6, 0x2, R2 ;  /* 0x0000000206049825 */ /* 0x004fe400078e0202 */
[----:B------:R-:W-:-:S03]  /*1d950*/  @!P0 LEA.HI R0, R0, R7, RZ, 0x3 ;  /* 0x0000000700008211 */ /* 0x000fc600078f18ff */
[----:B------:R2:W-:Y:S01]  /*1d960*/  @!P1 ST.E.128 [R4.64], RZ ;  /* 0x000000ff04009985 */ /* 0x0005e2000c101d06 */
[----:B------:R-:W-:-:S05]  /*1d970*/  @!P0 LOP3.LUT R0, R0, 0xfffffff8, RZ, 0xc0, !PT ;  /* 0xfffffff800008812 */ /* 0x000fca00078ec0ff */
[----:B------:R-:W-:-:S05]  /*1d980*/  @!P0 IMAD.WIDE R2, R0, 0x2, R2 ;  /* 0x0000000200028825 */ /* 0x000fca00078e0202 */
[----:B------:R2:W-:Y:S02]  /*1d990*/  @!P0 ST.E.128 [R2.64], RZ ;  /* 0x000000ff02008985 */ /* 0x0005e4000c101d06 */
.L_x_1285:
[----:B------:R-:W-:Y:S05]  /*1d9a0*/  BSYNC B0 ;  /* 0x0000000000007941 */ /* 0x000fea0003800000 */
.L_x_1284:
[----:B------:R-:W-:Y:S05]  /*1d9b0*/  BRA.DIV ~URZ, `(.L_x_1286) ;  /* 0x000013227f007947 */ /* 0x000fea000b800000 */
[----:B------:R3:W1:Y:S04]  /*1d9c0*/  SHFL.IDX PT, R0, R9, 0x3, 0x181f ;  /* 0x00781f0009007f89 */ /* 0x00066800000e0000 */
[----:B--2---:R3:W2:Y:S02]  /*1d9d0*/  SHFL.IDX PT, R2, R11, 0x3, 0x181f ;  /* 0x00781f000b027f89 */ /* 0x0046a400000e0000 */
.L_x_1320:
[----:B------:R-:W-:Y:S01]  /*1d9e0*/  IADD3 R3, R8, 0x30, RZ ;  /* 0x0000003008037810 */ /* 0x000fe20007ffe0ff */
[----:B------:R-:W-:Y:S03]  /*1d9f0*/  BSSY B0, `(.L_x_1287) ;  /* 0x000000d000007945 */ /* 0x000fe60003800000 */
[----:B------:R-:W-:Y:S01]  /*1da00*/  ISETP.GE.AND P0, PT, R3, R10, PT ;  /* 0x0000000a0300720c */ /* 0x000fe20003f06270 */
[----:B-1----:R-:W-:-:S12]  /*1da10*/  IMAD.MOV.U32 R3, RZ, RZ, R0 ;  /* 0x000000ffff037224 */ /* 0x002fd800078e0000 */
        /* <DEDUP_REMOVED lines=10> */
.L_x_1288:
[----:B------:R-:W-:Y:S05]  /*1dac0*/  BSYNC B0 ;  /* 0x0000000000007941 */ /* 0x000fea0003800000 */
.L_x_1287:
[----:B------:R-:W-:Y:S05]  /*1dad0*/  BRA.DIV ~URZ, `(.L_x_1289) ;  /* 0x000012f27f007947 */ /* 0x000fea000b800000 */
[----:B------:R1:W3:Y:S02]  /*1dae0*/  SHFL.IDX PT, R0, R9, 0x4, 0x181f ;  /* 0x00981f0009007f89 */ /* 0x0002e400000e0000 */
.L_x_1321:
[----:B------:R-:W-:Y:S05]  /*1daf0*/  BRA.DIV ~URZ, `(.L_x_1290) ;  /* 0x000013527f007947 */ /* 0x000fea000b800000 */
[----:B-12---:R1:W2:Y:S02]  /*1db00*/  SHFL.IDX PT, R2, R11, 0x4, 0x181f ;  /* 0x00981f000b027f89 */ /* 0x0062a400000e0000 */
.L_x_1322:
        /* <DEDUP_REMOVED lines=14> */
.L_x_1292:
[----:B------:R-:W-:Y:S05]  /*1dbf0*/  BSYNC B0 ;  /* 0x0000000000007941 */ /* 0x000fea0003800000 */
.L_x_1291:
[----:B------:R-:W-:Y:S05]  /*1dc00*/  BRA.DIV ~URZ, `(.L_x_1293) ;  /* 0x000012c27f007947 */ /* 0x000fea000b800000 */
[----:B------:R3:W1:Y:S04]  /*1dc10*/  SHFL.IDX PT, R0, R9, 0x5, 0x181f ;  /* 0x00b81f0009007f89 */ /* 0x00066800000e0000 */
[----:B--2---:R3:W2:Y:S02]  /*1dc20*/  SHFL.IDX PT, R2, R11, 0x5, 0x181f ;  /* 0x00b81f000b027f89 */ /* 0x0046a400000e0000 */
.L_x_1323:
        /* <DEDUP_REMOVED lines=14> */
.L_x_1295:
[----:B------:R-:W-:Y:S05]  /*1dd10*/  BSYNC B0 ;  /* 0x0000000000007941 */ /* 0x000fea0003800000 */
.L_x_1294:
[----:B------:R-:W-:Y:S05]  /*1dd20*/  BRA.DIV ~URZ, `(.L_x_1296) ;  /* 0x000012927f007947 */ /* 0x000fea000b800000 */
[----:B------:R1:W3:Y:S02]  /*1dd30*/  SHFL.IDX PT, R0, R9, 0x6, 0x181f ;  /* 0x00d81f0009007f89 */ /* 0x0002e400000e0000 */
.L_x_1324:
[----:B------:R-:W-:Y:S05]  /*1dd40*/  BRA.DIV ~URZ, `(.L_x_1297) ;  /* 0x000012f27f007947 */ /* 0x000fea000b800000 */
[----:B-12---:R1:W2:Y:S02]  /*1dd50*/  SHFL.IDX PT, R2, R11, 0x6, 0x181f ;  /* 0x00d81f000b027f89 */ /* 0x0062a400000e0000 */
.L_x_1325:
        /* <DEDUP_REMOVED lines=14> */
.L_x_1299:
[----:B------:R-:W-:Y:S05]  /*1de40*/  BSYNC B0 ;  /* 0x0000000000007941 */ /* 0x000fea0003800000 */
.L_x_1298:
[----:B------:R-:W-:Y:S05]  /*1de50*/  BRA.DIV ~URZ, `(.L_x_1300) ;  /* 0x000012627f007947 */ /* 0x000fea000b800000 */
[----:B------:R3:W1:Y:S04]  /*1de60*/  SHFL.IDX PT, R0, R9, 0x7, 0x181f ;  /* 0x00f81f0009007f89 */ /* 0x00066800000e0000 */
[----:B--2---:R3:W2:Y:S02]  /*1de70*/  SHFL.IDX PT, R2, R11, 0x7, 0x181f ;  /* 0x00f81f000b027f89 */ /* 0x0046a400000e0000 */
.L_x_1326:
[----:B------:R-:W-:-:S04]  /*1de80*/  IADD3 R3, R8, 0x70, RZ ;  /* 0x0000007008037810 */ /* 0x000fc80007ffe0ff */
[----:B------:R-:W-:Y:S01]  /*1de90*/  ISETP.GE.AND P0, PT, R3, R10, PT ;  /* 0x0000000a0300720c */ /* 0x000fe20003f06270 */
[----:B-1----:R-:W-:-:S12]  /*1dea0*/  IMAD.MOV.U32 R3, RZ, RZ, R0 ;  /* 0x000000ffff037224 */ /* 0x002fd800078e0000 */
[----:B------:R-:W-:Y:S05]  /*1deb0*/  @P0 EXIT ;  /* 0x000000000000094d */ /* 0x000fea0003800000 */
[----:B------:R-:W-:-:S13]  /*1dec0*/  ISETP.GE.AND P0, PT, R6, c[0x0][0x3c8], PT ;  /* 0x0000f20006007a0c */ /* 0x000fda0003f06270 */
[----:B--2---:R-:W-:-:S05]  /*1ded0*/  @!P0 IMAD.WIDE R4, R6, 0x2, R2 ;  /* 0x0000000206048825 */ /* 0x004fca00078e0202 */
        /* <DEDUP_REMOVED lines=9> */
.L_x_1163:
[----:B------:R-:W-:Y:S01]  /*1df70*/  IMAD.MOV.U32 R118, RZ, RZ, R17 ;  /* 0x000000ffff767224 */ /* 0x000fe200078e0011 */
[----:B------:R-:W-:Y:S01]  /*1df80*/  MOV R137, 0x181f ;  /* 0x0000181f00897802 */ /* 0x000fe20000000f00 */
[----:B-1----:R-:W-:Y:S01]  /*1df90*/  IMAD.MOV.U32 R3, RZ, RZ, RZ ;  /* 0x000000ffff037224 */ /* 0x002fe200078e00ff */
[----:B------:R-:W-:Y:S02]  /*1dfa0*/  MOV R136, 0xffffffff ;  /* 0xffffffff00887802 */ /* 0x000fe40000000f00 */
[----:B------:R-:W-:Y:S02]  /*1dfb0*/  MOV R2, 0x1dfd0 ;  /* 0x0001dfd000027802 */ /* 0x000fe40000000f00 */
[----:B------:R-:W-:Y:S05]  /*1dfc0*/  CALL.REL.NOINC `($__internal_3_$__cuda_sm70_shflsync_idx_p) ;  /* 0x0000ce4000007944 */ /* 0x000fea0003c00000 */
[----:B------:R-:W-:Y:S01]  /*1dfd0*/  MOV R7, R21 ;  /* 0x0000001500077202 */ /* 0x000fe20000000f00 */
[----:B------:R-:W-:Y:S05]  /*1dfe0*/  BRA `(.L_x_1301) ;  /* 0xfffe957000007947 */ /* 0x000fea000383ffff */
.L_x_1164:
[----:B------:R-:W-:Y:S01]  /*1dff0*/  IMAD.MOV.U32 R118, RZ, RZ, R16 ;  /* 0x000000ffff767224 */ /* 0x000fe200078e0010 */
[----:B------:R-:W-:Y:S01]  /*1e000*/  MOV R137, 0x181f ;  /* 0x0000181f00897802 */ /* 0x000fe20000000f00 */
[----:B-1----:R-:W-:Y:S01]  /*1e010*/  IMAD.MOV.U32 R3, RZ, RZ, RZ ;  /* 0x000000ffff037224 */ /* 0x002fe200078e00ff */
[----:B------:R-:W-:-:S02]  /*1e020*/  MOV R136, 0xffffffff ;  /* 0xffffffff00887802 */ /* 0x000fc40000000f00 */
[----:B------:R-:W-:Y:S02]  /*1e030*/  MOV R2, 0x1e050 ;  /* 0x0001e05000027802 */ /* 0x000fe40000000f00 */
[----:B--23--:R-:W-:Y:S05]  /*1e040*/  CALL.REL.NOINC `($__internal_3_$__cuda_sm70_shflsync_idx_p) ;  /* 0x0000cdc000007944 */ /* 0x00cfea0003c00000 */
[----:B------:R-:W-:Y:S01]  /*1e050*/  MOV R0, R21 ;  /* 0x0000001500007202 */ /* 0x000fe20000000f00 */
[----:B------:R-:W-:Y:S05]  /*1e060*/  BRA `(.L_x_1302) ;  /* 0xfffe951000007947 */ /* 0x000fea000383ffff */
.L_x_1167:
[----:B------:R-:W-:Y:S01]  /*1e070*/  IMAD.MOV.U32 R118, RZ, RZ, R17 ;  /* 0x000000ffff767224 */ /* 0x000fe200078e0011 */
[----:B------:R-:W-:Y:S01]  /*1e080*/  MOV R137, 0x181f ;  /* 0x0000181f00897802 */ /* 0x000fe20000000f00 */
[----:B-1----:R-:W-:Y:S01]  /*1e090*/  IMAD.MOV.U32 R3, RZ, RZ, 0x1 ;  /* 0x00000001ff037424 */ /* 0x002fe200078e00ff */
[----:B------:R-:W-:Y:S02]  /*1e0a0*/  MOV R136, 0xffffffff ;  /* 0xffffffff00887802 */ /* 0x000fe40000000f00 */
[----:B------:R-:W-:Y:S02]  /*1e0b0*/  MOV R2, 0x1e0d0 ;  /* 0x0001e0d000027802 */ /* 0x000fe40000000f00 */
[----:B--234-:R-:W-:Y:S05]  /*1e0c0*/  CALL.REL.NOINC `($__internal_3_$__cuda_sm70_shflsync_idx_p) ;  /* 0x0000cd4000007944 */ /* 0x01cfea0003c00000 */
[----:B------:R-:W-:Y:S01]  /*1e0d0*/  IMAD.MOV.U32 R7, RZ, RZ, R21 ;  /* 0x000000ffff077224 */ /* 0x000fe200078e0015 */
[----:B------:R-:W-:Y:S01]  /*1e0e0*/  MOV R118, R16 ;  /* 0x0000001000767202 */ /* 0x000fe20000000f00 */
[----:B------:R-:W-:Y:S01]  /*1e0f0*/  IMAD.MOV.U32 R3, RZ, RZ, 0x1 ;  /* 0x00000001ff037424 */ /* 0x000fe200078e00ff */
[----:B------:R-:W-:Y:S01]  /*1e100*/  MOV R137, 0x181f ;  /* 0x0000181f00897802 */ /* 0x000fe20000000f00 */
[----:B------:R-:W-:Y:S01]  /*1e110*/  IMAD.MOV.U32 R136, RZ, RZ, -0x1 ;  /* 0xffffffffff887424 */ /* 0x000fe200078e00ff */
[----:B------:R-:W-:-:S02]  /*1e120*/  MOV R2, 0x1e140 ;  /* 0x0001e14000027802 */ /* 0x000fc40000000f00 */
[----:B------:R-:W-:Y:S05]  /*1e130*/  CALL.REL.NOINC `($__internal_3_$__cuda_sm70_shflsync_idx_p) ;  /* 0x0000ccd000007944 */ /* 0x000fea0003c00000 */
[----:B------:R-:W-:Y:S01]  /*1e140*/  MOV R0, R21 ;  /* 0x0000001500007202 */ /* 0x000fe20000000f00 */
[----:B------:R-:W-:Y:S05]  /*1e150*/  BRA `(.L_x_1303) ;  /* 0xfffe95c000007947 */ /* 0x000fea000383ffff */
.L_x_1170:
[----:B------:R-:W-:Y:S01]  /*1e160*/  IMAD.MOV.U32 R118, RZ, RZ, R17 ;  /* 0x000000ffff767224 */ /* 0x000fe200078e0011 */
[----:B------:R-:W-:Y:S01]  /*1e170*/  MOV R137, 0x181f ;  /* 0x0000181f00897802 */ /* 0x000fe20000000f00 */
[----:B-1----:R-:W-:Y:S01]  /*1e180*/  IMAD.MOV.U32 R3, RZ, RZ, 0x2 ;  /* 0x00000002ff037424 */ /* 0x002fe200078e00ff */
[----:B------:R-:W-:-:S02]  /*1e190*/  MOV R136, 0xffffffff ;  /* 0xffffffff00887802 */ /* 0x000fc40000000f00 */
[----:B------:R-:W-:Y:S02]  /*1e1a0*/  MOV R2, 0x1e1c0 ;  /* 0x0001e1c000027802 */ /* 0x000fe40000000f00 */
[----:B--234-:R-:W-:Y:S05]  /*1e1b0*/  CALL.REL.NOINC `($__internal_3_$__cuda_sm70_shflsync_idx_p) ;  /* 0x0000cc5000007944 */ /* 0x01cfea0003c00000 */
[----:B------:R-:W-:Y:S01]  /*1e1c0*/  MOV R7, R21 ;  /* 0x0000001500077202 */ /* 0x000fe20000000f00 */
[----:B------:R-:W-:Y:S05]  /*1e1d0*/  BRA `(.L_x_1304) ;  /* 0xfffe96c000007947 */ /* 0x000fea000383ffff */
.L_x_1171:
[----:B------:R-:W-:Y:S01]  /*1e1e0*/  IMAD.MOV.U32 R118, RZ, RZ, R16 ;  /* 0x000000ffff767224 */ /* 0x000fe200078e0010 */
[----:B------:R-:W-:Y:S01]  /*1e1f0*/  MOV R137, 0x181f ;  /* 0x0000181f00897802 */ /* 0x000fe20000000f00 */
[----:B-1----:R-:W-:Y:S01]  /*1e200*/  IMAD.MOV.U32 R3, RZ, RZ, 0x2 ;  /* 0x00000002ff037424 */ /* 0x002fe200078e00ff */
[----:B------:R-:W-:Y:S02]  /*1e210*/  MOV R136, 0xffffffff ;  /* 0xffffffff00887802 */ /* 0x000fe40000000f00 */
[----:B------:R-:W-:Y:S02]  /*1e220*/  MOV R2, 0x1e240 ;  /* 0x0001e24000027802 */ /* 0x000fe40000000f00 */
[----:B--234-:R-:W-:Y:S05]  /*1e230*/  CALL.REL.NOINC `($__internal_3_$__cuda_sm70_shflsync_idx_p) ;  /* 0x0000cbd000007944 */ /* 0x01cfea0003c00000 */
[----:B------:R-:W-:Y:S01]  /*1e240*/  MOV R0, R21 ;  /* 0x0000001500007202 */ /* 0x000fe20000000f00 */
[----:B------:R-:W-:Y:S05]  /*1e250*/  BRA `(.L_x_1305) ;  /* 0xfffe966000007947 */ /* 0x000fea000383ffff */
.L_x_1174:
[----:B------:R-:W-:Y:S01]  /*1e260*/  IMAD.MOV.U32 R118, RZ, RZ, R17 ;  /* 0x000000ffff767224 */ /* 0x000fe200078e0011 */
[----:B------:R-:W-:Y:S01]  /*1e270*/  MOV R137, 0x181f ;  /* 0x0000181f00897802 */ /* 0x000fe20000000f00 */
[----:B--2---:R-:W-:Y:S01]  /*1e280*/  IMAD.MOV.U32 R3, RZ, RZ, 0x3 ;  /* 0x00000003ff037424 */ /* 0x004fe200078e00ff */
[----:B------:R-:W-:-:S02]  /*1e290*/  MOV R136, 0xffffffff ;  /* 0xffffffff00887802 */ /* 0x000fc40000000f00 */
[----:B------:R-:W-:Y:S02]  /*1e2a0*/  MOV R2, 0x1e2c0 ;  /* 0x0001e2c000027802 */ /* 0x000fe40000000f00 */
[----:B-1-34-:R-:W-:Y:S05]  /*1e2b0*/  CALL.REL.NOINC `($__internal_3_$__cuda_sm70_shflsync_idx_p) ;  /* 0x0000cb5000007944 */ /* 0x01afea0003c00000 */
[----:B------:R-:W-:Y:S01]  /*1e2c0*/  IMAD.MOV.U32 R7, RZ, RZ, R21 ;  /* 0x000000ffff077224 */ /* 0x000fe200078e0015 */
[----:B------:R-:W-:Y:S01]  /*1e2d0*/  MOV R118, R16 ;  /* 0x0000001000767202 */ /* 0x000fe20000000f00 */
[----:B------:R-:W-:Y:S01]  /*1e2e0*/  IMAD.MOV.U32 R3, RZ, RZ, 0x3 ;  /* 0x00000003ff037424 */ /* 0x000fe200078e00ff */
[----:B------:R-:W-:Y:S01]  /*1e2f0*/  MOV R137, 0x181f ;  /* 0x0000181f00897802 */ /* 0x000fe20000000f00 */
[----:B------:R-:W-:Y:S01]  /*1e300*/  IMAD.MOV.U32 R136, RZ, RZ, -0x1 ;  /* 0xffffffffff887424 */ /* 0x000fe200078e00ff */
[----:B------:R-:W-:Y:S02]  /*1e310*/  MOV R2, 0x1e330 ;  /* 0x0001e33000027802 */ /* 0x000fe40000000f00 */
[----:B------:R-:W-:Y:S05]  /*1e320*/  CALL.REL.NOINC `($__internal_3_$__cuda_sm70_shflsync_idx_p) ;  /* 0x0000cae000007944 */ /* 0x000fea0003c00000 */
[----:B------:R-:W-:Y:S01]  /*1e330*/  MOV R0, R21 ;  /* 0x0000001500007202 */ /* 0x000fe20000000f00 */
[----:B------:R-:W-:Y:S05]  /*1e340*/  BRA `(.L_x_1306) ;  /* 0xfffe970000007947 */ /* 0x000fea000383ffff */
.L_x_1177:
[----:B------:R-:W-:Y:S01]  /*1e350*/  IMAD.MOV.U32 R118, RZ, RZ, R17 ;  /* 0x000000ffff767224 */ /* 0x000fe200078e0011 */
[----:B------:R-:W-:Y:S01]  /*1e360*/  MOV R137, 0x181f ;  /* 0x0000181f00897802 */ /* 0x000fe20000000f00 */
[----:B-1----:R-:W-:Y:S01]  /*1e370*/  IMAD.MOV.U32 R3, RZ, RZ, 0x4 ;  /* 0x00000004ff037424 */ /* 0x002fe200078e00ff */
[----:B------:R-:W-:Y:S02]  /*1e380*/  MOV R136, 0xffffffff ;  /* 0xffffffff00887802 */ /* 0x000fe40000000f00 */
[----:B------:R-:W-:-:S02]  /*1e390*/  MOV R2, 0x1e3b0 ;  /* 0x0001e3b000027802 */ /* 0x000fc40000000f00 */
[----:B--234-:R-:W-:Y:S05]  /*1e3a0*/  CALL.REL.NOINC `($__internal_3_$__cuda_sm70_shflsync_idx_p) ;  /* 0x0000ca6000007944 */ /* 0x01cfea0003c00000 */
[----:B------:R-:W-:Y:S01]  /*1e3b0*/  MOV R7, R21 ;  /* 0x0000001500077202 */ /* 0x000fe20000000f00 */
[----:B------:R-:W-:Y:S05]  /*1e3c0*/  BRA `(.L_x_1307) ;  /* 0xfffe980000007947 */ /* 0x000fea000383ffff */
.L_x_1178:
[----:B------:R-:W-:Y:S01]  /*1e3d0*/  IMAD.MOV.U32 R118, RZ, RZ, R16 ;  /* 0x000000ffff767224 */ /* 0x000fe200078e0010 */
[----:B------:R-:W-:Y:S01]  /*1e3e0*/  MOV R137, 0x181f ;  /* 0x0000181f00897802 */ /* 0x000fe20000000f00 */
[----:B------:R-:W-:Y:S01]  /*1e3f0*/  IMAD.MOV.U32 R3, RZ, RZ, 0x4 ;  /* 0x00000004ff037424 */ /* 0x000fe200078e00ff */
[----:B------:R-:W-:-:S02]  /*1e400*/  MOV R136, 0xffffffff ;  /* 0xffffffff00887802 */ /* 0x000fc40000000f00 */
[----:B------:R-:W-:Y:S02]  /*1e410*/  MOV R2, 0x1e430 ;  /* 0x0001e43000027802 */ /* 0x000fe40000000f00 */
[----:B-1234-:R-:W-:Y:S05]  /*1e420*/  CALL.REL.NOINC `($__internal_3_$__cuda_sm70_shflsync_idx_p) ;  /* 0x0000c9e000007944 */ /* 0x01efea0003c00000 */
[----:B------:R-:W-:Y:S01]  /*1e430*/  MOV R0, R21 ;  /* 0x0000001500007202 */ /* 0x000fe20000000f00 */
[----:B------:R-:W-:Y:S05]  /*1e440*/  BRA `(.L_x_1308) ;  /* 0xfffe97a000007947 */ /* 0x000fea000383ffff */
.L_x_1181:
        /* <DEDUP_REMOVED lines=15> */
.L_x_1184:
        /* <DEDUP_REMOVED lines=8> */
.L_x_1185:
        /* <DEDUP_REMOVED lines=8> */
.L_x_1188:
        /* <DEDUP_REMOVED lines=15> */
.L_x_1254:
[----:B------:R2:W5:Y:S01]  /*1e730*/  LDL R0, [R1+0x94] ;  /* 0x0000940001007983 */ /* 0x0005620000100800 */
[----:B-1----:R-:W-:Y:S02]  /*1e740*/  MOV R3, 0x2 ;  /* 0x0000000200037802 */ /* 0x002fe40000000f00 */
[----:B------:R-:W-:Y:S02]  /*1e750*/  MOV R2, 0x1e770 ;  /* 0x0001e77000027802 */ /* 0x000fe40000000f00 */
[----:B--2--5:R-:W-:Y:S05]  /*1e760*/  CALL.REL.NOINC `($__internal_2_$__cuda_sm70_shflsync_bfly_p) ;  /* 0x0000c66000007944 */ /* 0x024fea0003c00000 */
[----:B------:R-:W-:Y:S01]  /*1e770*/  MOV R4, R7 ;  /* 0x0000000700047202 */ /* 0x000fe20000000f00 */
[----:B------:R-:W-:Y:S05]  /*1e780*/  BRA `(.L_x_1313) ;  /* 0xffffc02000007947 */ /* 0x000fea000383ffff */
.L_x_1255:
[----:B------:R-:W-:Y:S01]  /*1e790*/  IMAD.MOV.U32 R0, RZ, RZ, R4 ;  /* 0x000000ffff007224 */ /* 0x000fe200078e0004 */
[----:B-1----:R-:W-:-:S02]  /*1e7a0*/  MOV R3, 0x1 ;  /* 0x0000000100037802 */ /* 0x002fc40000000f00 */
[----:B------:R-:W-:Y:S02]  /*1e7b0*/  MOV R2, 0x1e7d0 ;  /* 0x0001e7d000027802 */ /* 0x000fe40000000f00 */
[----:B-----5:R-:W-:Y:S05]  /*1e7c0*/  CALL.REL.NOINC `($__internal_2_$__cuda_sm70_shflsync_bfly_p) ;  /* 0x0000c60000007944 */ /* 0x020fea0003c00000 */
[----:B------:R1:W5:Y:S01]  /*1e7d0*/  LDL R0, [R1+0x98] ;  /* 0x0000980001007983 */ /* 0x0003620000100800 */
[----:B------:R-:W-:Y:S01]  /*1e7e0*/  FADD.FTZ R4, R4, R7 ;  /* 0x0000000704047221 */ /* 0x000fe20000010000 */
[----:B------:R-:W-:Y:S02]  /*1e7f0*/  MOV R3, 0x2 ;  /* 0x0000000200037802 */ /* 0x000fe40000000f00 */
[----:B------:R-:W-:Y:S02]  /*1e800*/  MOV R2, 0x1e820 ;  /* 0x0001e82000027802 */ /* 0x000fe40000000f00 */
[----:B-1---5:R-:W-:Y:S05]  /*1e810*/  CALL.REL.NOINC `($__internal_2_$__cuda_sm70_shflsync_bfly_p) ;  /* 0x0000c5b000007944 */ /* 0x022fea0003c00000 */
[----:B------:R-:W2:Y:S01]  /*1e820*/  LDL.LU R0, [R1+0x98] ;  /* 0x0000980001007983 */ /* 0x000ea20000300800 */
[----:B------:R-:W-:Y:S02]  /*1e830*/  MOV R3, 0x1 ;  /* 0x0000000100037802 */ /* 0x000fe40000000f00 */
[----:B------:R-:W-:Y:S01]  /*1e840*/  MOV R2, 0x1e880 ;  /* 0x0001e88000027802 */ /* 0x000fe20000000f00 */
[----:B--2---:R-:W-:-:S05]  /*1e850*/  FADD.FTZ R5, R0, R7 ;  /* 0x0000000700057221 */ /* 0x004fca0000010000 */
[----:B------:R-:W-:Y:S02]  /*1e860*/  MOV R0, R5 ;  /* 0x0000000500007202 */ /* 0x000fe40000000f00 */
[----:B------:R-:W-:Y:S05]  /*1e870*/  CALL.REL.NOINC `($__internal_2_$__cuda_sm70_shflsync_bfly_p) ;  /* 0x0000c55000007944 */ /* 0x000fea0003c00000 */
        /* <DEDUP_REMOVED lines=22> */
[----:B------:R-:W-:Y:S05]  /*1e9e0*/  BRA `(.L_x_1314) ;  /* 0xffffbef000007947 */ /* 0x000fea000383ffff */
.L_x_1275:
[----:B------:R-:W-:Y:S01]  /*1e9f0*/  IMAD.MOV.U32 R118, RZ, RZ, R9 ;  /* 0x000000ffff767224 */ /* 0x000fe200078e0009 */
[----:B------:R-:W-:Y:S01]  /*1ea00*/  MOV R137, 0x181f ;  /* 0x0000181f00897802 */ /* 0x000fe20000000f00 */
[----:B------:R-:W-:Y:S01]  /*1ea10*/  IMAD.MOV.U32 R3, RZ, RZ, RZ ;  /* 0x000000ffff037224 */ /* 0x000fe200078e00ff */
[----:B------:R-:W-:Y:S02]  /*1ea20*/  MOV R136, 0xffffffff ;  /* 0xffffffff00887802 */ /* 0x000fe40000000f00 */
[----:B------:R-:W-:Y:S02]  /*1ea30*/  MOV R2, 0x1ea50 ;  /* 0x0001ea5000027802 */ /* 0x000fe40000000f00 */
[----:B-1---5:R-:W-:Y:S05]  /*1ea40*/  CALL.REL.NOINC `($__internal_3_$__cuda_sm70_shflsync_idx_p) ;  /* 0x0000c3c000007944 */ /* 0x022fea0003c00000 */
[----:B------:R-:W-:Y:S01]  /*1ea50*/  MOV R0, R21 ;  /* 0x0000001500007202 */ /* 0x000fe20000000f00 */
[----:B------:R-:W-:Y:S05]  /*1ea60*/  BRA `(.L_x_1315) ;  /* 0xffffebe000007947 */ /* 0x000fea000383ffff */
.L_x_1276:
[----:B------:R-:W-:Y:S01]  /*1ea70*/  IMAD.MOV.U32 R118, RZ, RZ, R11 ;  /* 0x000000ffff767224 */ /* 0x000fe200078e000b */
[----:B------:R-:W-:Y:S01]  /*1ea80*/  MOV R137, 0x181f ;  /* 0x0000181f00897802 */ /* 0x000fe20000000f00 */
[----:B------:R-:W-:Y:S01]  /*1ea90*/  IMAD.MOV.U32 R3, RZ, RZ, RZ ;  /* 0x000000ffff037224 */ /* 0x000fe200078e00ff */
[----:B------:R-:W-:Y:S02]  /*1eaa0*/  MOV R136, 0xffffffff ;  /* 0xffffffff00887802 */ /* 0x000fe40000000f00 */
[----:B------:R-:W-:-:S02]  /*1eab0*/  MOV R2, 0x1ead0 ;  /* 0x0001ead000027802 */ /* 0x000fc40000000f00 */
[----:B-123-5:R-:W-:Y:S05]  /*1eac0*/  CALL.REL.NOINC `($__internal_3_$__cuda_sm70_shflsync_idx_p) ;  /* 0x0000c34000007944 */ /* 0x02efea0003c00000 */
[----:B------:R-:W-:Y:S01]  /*1ead0*/  MOV R2, R21 ;  /* 0x0000001500027202 */ /* 0x000fe20000000f00 */
[----:B------:R-:W-:Y:S05]  /*1eae0*/  BRA `(.L_x_1316) ;  /* 0xffffeb8000007947 */ /* 0x000fea000383ffff */
.L_x_1279:
[----:B------:R-:W-:Y:S01]  /*1eaf0*/  IMAD.MOV.U32 R118, RZ, RZ, R9 ;  /* 0x000000ffff767224 */ /* 0x000fe200078e0009 */
[----:B------:R-:W-:Y:S01]  /*1eb00*/  MOV R137, 0x181f ;  /* 0x0000181f00897802 */ /* 0x000fe20000000f00 */
[----:B-1----:R-:W-:Y:S01]  /*1eb10*/  IMAD.MOV.U32 R3, RZ, RZ, 0x1 ;  /* 0x00000001ff037424 */ /* 0x002fe200078e00ff */
[----:B------:R-:W-:-:S02]  /*1eb20*/  MOV R136, 0xffffffff ;  /* 0xffffffff00887802 */ /* 0x000fc40000000f00 */
[----:B------:R-:W-:Y:S02]  /*1eb30*/  MOV R2, 0x1eb50 ;  /* 0x0001eb5000027802 */ /* 0x000fe40000000f00 */
[----:B--2-4-:R-:W-:Y:S05]  /*1eb40*/  CALL.REL.NOINC `($__internal_3_$__cuda_sm70_shflsync_idx_p) ;  /* 0x0000c2c000007944 */ /* 0x014fea0003c00000 */
        /* <DEDUP_REMOVED lines=9> */
.L_x_1282:
[----:B------:R-:W-:Y:S01]  /*1ebe0*/  IMAD.MOV.U32 R118, RZ, RZ, R9 ;  /* 0x000000ffff767224 */ /* 0x000fe200078e0009 */
[----:B------:R-:W-:Y:S01]  /*1ebf0*/  MOV R137, 0x181f ;  /* 0x0000181f00897802 */ /* 0x000fe20000000f00 */
[----:B-1----:R-:W-:Y:S01]  /*1ec00*/  IMAD.MOV.U32 R3, RZ, RZ, 0x2 ;  /* 0x00000002ff037424 */ /* 0x002fe200078e00ff */
[----:B------:R-:W-:Y:S02]  /*1ec10*/  MOV R136, 0xffffffff ;  /* 0xffffffff00887802 */ /* 0x000fe40000000f00 */
[----:B------:R-:W-:-:S02]  /*1ec20*/  MOV R2, 0x1ec40 ;  /* 0x0001ec4000027802 */ /* 0x000fc40000000f00 */
[----:B---34-:R-:W-:Y:S05]  /*1ec30*/  CALL.REL.NOINC `($__internal_3_$__cuda_sm70_shflsync_idx_p) ;  /* 0x0000c1d000007944 */ /* 0x018fea0003c00000 */
[----:B------:R-:W-:Y:S01]  /*1ec40*/  MOV R0, R21 ;  /* 0x0000001500007202 */ /* 0x000fe20000000f00 */
[----:B------:R-:W-:Y:S05]  /*1ec50*/  BRA `(.L_x_1318) ;  /* 0xffffec4000007947 */ /* 0x000fea000383ffff */
.L_x_1283:
        /* <DEDUP_REMOVED lines=8> */
.L_x_1286:
[----:B------:R-:W-:Y:S01]  /*1ece0*/  IMAD.MOV.U32 R118, RZ, RZ, R9 ;  /* 0x000000ffff767224 */ /* 0x000fe200078e0009 */
[----:B------:R-:W-:Y:S01]  /*1ecf0*/  MOV R137, 0x181f ;  /* 0x0000181f00897802 */ /* 0x000fe20000000f00 */
[----:B--2---:R-:W-:Y:S01]  /*1ed00*/  IMAD.MOV.U32 R3, RZ, RZ, 0x3 ;  /* 0x00000003ff037424 */ /* 0x004fe200078e00ff */
[----:B------:R-:W-:Y:S02]  /*1ed10*/  MOV R136, 0xffffffff ;  /* 0xffffffff00887802 */ /* 0x000fe40000000f00 */
[----:B------:R-:W-:Y:S02]  /*1ed20*/  MOV R2, 0x1ed40 ;  /* 0x0001ed4000027802 */ /* 0x000fe40000000f00 */
[----:B-1--4-:R-:W-:Y:S05]  /*1ed30*/  CALL.REL.NOINC `($__internal_3_$__cuda_sm70_shflsync_idx_p) ;  /* 0x0000c0d000007944 */ /* 0x012fea0003c00000 */
        /* <DEDUP_REMOVED lines=9> */
.L_x_1289:
[----:B------:R-:W-:Y:S01]  /*1edd0*/  IMAD.MOV.U32 R118, RZ, RZ, R9 ;  /* 0x000000ffff767224 */ /* 0x000fe200078e0009 */
[----:B------:R-:W-:Y:S01]  /*1ede0*/  MOV R137, 0x181f ;  /* 0x0000181f00897802 */ /* 0x000fe20000000f00 */
[----:B-1----:R-:W-:Y:S01]  /*1edf0*/  IMAD.MOV.U32 R3, RZ, RZ, 0x4 ;  /* 0x00000004ff037424 */ /* 0x002fe200078e00ff */
[----:B------:R-:W-:-:S02]  /*1ee00*/  MOV R136, 0xffffffff ;  /* 0xffffffff00887802 */ /* 0x000fc40000000f00 */
[----:B--2---:R-:W-:Y:S02]  /*1ee10*/  MOV R2, 0x1ee30 ;  /* 0x0001ee3000027802 */ /* 0x004fe40000000f00 */
[----:B---34-:R-:W-:Y:S05]  /*1ee20*/  CALL.REL.NOINC `($__internal_3_$__cuda_sm70_shflsync_idx_p) ;  /* 0x0000bfe000007944 */ /* 0x018fea0003c00000 */
[----:B------:R-:W-:Y:S01]  /*1ee30*/  MOV R0, R21 ;  /* 0x0000001500007202 */ /* 0x000fe20000000f00 */
[----:B------:R-:W-:Y:S05]  /*1ee40*/  BRA `(.L_x_1321) ;  /* 0xffffeca000007947 */ /* 0x000fea000383ffff */
.L_x_1290:
[----:B------:R-:W-:Y:S01]  /*1ee50*/  IMAD.MOV.U32 R118, RZ, RZ, R11 ;  /* 0x000000ffff767224 */ /* 0x000fe200078e000b */
[----:B------:R-:W-:Y:S01]  /*1ee60*/  MOV R137, 0x181f ;  /* 0x0000181f00897802 */ /* 0x000fe20000000f00 */
[----:B-1----:R-:W-:Y:S01]  /*1ee70*/  IMAD.MOV.U32 R3, RZ, RZ, 0x4 ;  /* 0x00000004ff037424 */ /* 0x002fe200078e00ff */
[----:B------:R-:W-:Y:S02]  /*1ee80*/  MOV R136, 0xffffffff ;  /* 0xffffffff00887802 */ /* 0x000fe40000000f00 */
[----:B--2---:R-:W-:Y:S02]  /*1ee90*/  MOV R2, 0x1eeb0 ;  /* 0x0001eeb000027802 */ /* 0x004fe40000000f00 */
[----:B---34-:R-:W-:Y:S05]  /*1eea0*/  CALL.REL.NOINC `($__internal_3_$__cuda_sm70_shflsync_idx_p) ;  /* 0x0000bf6000007944 */ /* 0x018fea0003c00000 */
[----:B------:R-:W-:Y:S01]  /*1eeb0*/  MOV R2, R21 ;  /* 0x0000001500027202 */ /* 0x000fe20000000f00 */
[----:B------:R-:W-:Y:S05]  /*1eec0*/  BRA `(.L_x_1322) ;  /* 0xffffec4000007947 */ /* 0x000fea000383ffff */
.L_x_1293:
[----:B------:R-:W-:Y:S01]  /*1eed0*/  IMAD.MOV.U32 R118, RZ, RZ, R9 ;  /* 0x000000ffff767224 */ /* 0x000fe200078e0009 */
[----:B------:R-:W-:Y:S01]  /*1eee0*/  MOV R137, 0x181f ;  /* 0x0000181f00897802 */ /* 0x000fe20000000f00 */
[----:B--2---:R-:W-:Y:S01]  /*1eef0*/  IMAD.MOV.U32 R3, RZ, RZ, 0x5 ;  /* 0x00000005ff037424 */ /* 0x004fe200078e00ff */
[----:B------:R-:W-:-:S02]  /*1ef00*/  MOV R136, 0xffffffff ;  /* 0xffffffff00887802 */ /* 0x000fc40000000f00 */
[----:B------:R-:W-:Y:S02]  /*1ef10*/  MOV R2, 0x1ef30 ;  /* 0x0001ef3000027802 */ /* 0x000fe40000000f00 */
[----:B-1--4-:R-:W-:Y:S05]  /*1ef20*/  CALL.REL.NOINC `($__internal_3_$__cuda_sm70_shflsync_idx_p) ;  /* 0x0000bee000007944 */ /* 0x012fea0003c00000 */
        /* <DEDUP_REMOVED lines=9> */
.L_x_1296:
[----:B------:R-:W-:Y:S01]  /*1efc0*/  IMAD.MOV.U32 R118, RZ, RZ, R9 ;  /* 0x000000ffff767224 */ /* 0x000fe200078e0009 */
[----:B------:R-:W-:Y:S01]  /*1efd0*/  MOV R137, 0x181f ;  /* 0x0000181f00897802 */ /* 0x000fe20000000f00 */
[----:B-1----:R-:W-:Y:S01]  /*1efe0*/  IMAD.MOV.U32 R3, RZ, RZ, 0x6 ;  /* 0x00000006ff037424 */ /* 0x002fe200078e00ff */
[----:B------:R-:W-:Y:S02]  /*1eff0*/  MOV R136, 0xffffffff ;  /* 0xffffffff00887802 */ /* 0x000fe40000000f00 */
[----:B--2---:R-:W-:-:S02]  /*1f000*/  MOV R2, 0x1f020 ;  /* 0x0001f02000027802 */ /* 0x004fc40000000f00 */
[----:B---34-:R-:W-:Y:S05]  /*1f010*/  CALL.REL.NOINC `($__internal_3_$__cuda_sm70_shflsync_idx_p) ;  /* 0x0000bdf000007944 */ /* 0x018fea0003c00000 */
[----:B------:R-:W-:Y:S01]  /*1f020*/  MOV R0, R21 ;  /* 0x0000001500007202 */ /* 0x000fe20000000f00 */
[----:B------:R-:W-:Y:S05]  /*1f030*/  BRA `(.L_x_1324) ;  /* 0xffffed0000007947 */ /* 0x000fea000383ffff */
.L_x_1297:
        /* <DEDUP_REMOVED lines=8> */
.L_x_1300:
        /* <DEDUP_REMOVED lines=15> */
        .type           $_ZN7cutlass13device_kernelIN5flash19enable_sm80_to_sm89INS1_16FlashAttnFwdSm80INS1_25CollectiveMainloopFwdSm80ILi4ELi1ELb0EN4cute5tupleIJNS5_1CILi128EEENS7_ILi48EEES8_EEELi128ENS_6half_tEfNS_4arch4Sm80ELb0ELb1ELb1ELb1ELb0ELb1ELb1ELb0EEENS1_21CollectiveEpilogueFwdINS6_IJS8_S8_S9_EEENS6_IJNS7_ILi1EEESH_SH_EEESB_SD_Li128ELb1ELb1ELb0ELb0EEENS1_19SingleTileSchedulerILb1ELb0ELb1ELi128EEEEEEEEEvNT_6ParamsE$_ZZN5flash25CollectiveMainloopFwdSm80ILi4ELi1ELb0EN4cute5tupleIJNS1_1CILi128EEENS3_ILi48EEES4_EEELi128EN7cutlass6half_tEfNS7_4arch4Sm80ELb0ELb1ELb1ELb1ELb0ELb1ELb1ELb0EE3mmaINS_16FlashAttnFwdSm80ISB_NS_21CollectiveEpilogueFwdINS2_IJS4_S4_S5_EEENS2_IJNS3_ILi1EEESG_SG_EEES8_SA_Li128ELb1ELb1ELb0ELb0EEENS_19SingleTileSchedulerILb1ELb0ELb1ELi128EEEE13SharedStorageENS1_6TensorINS1_11ArrayEngineIfLm128EEENS1_6LayoutINS2_IJNS2_IJNS3_ILi2EEESR_EEESR_NS3_ILi16EEEEEENS2_IJNS2_IJSG_SR_EEENS3_ILi4EEENS3_ILi8EEEEEEEEEENS_7SoftmaxILi4ELi0EEEEEbRKNSB_6ParamsERT0_RT1_iRKNS_16SeqlenInfoQKNewKILb1ELb1EEENS2_IJiiiiEEERT_ENKUlvE_clEv,@function
        .size           $_ZN7cutlass13device_kernelIN5flash19enable_sm80_to_sm89INS1_16FlashAttnFwdSm80INS1_25CollectiveMainloopFwdSm80ILi4ELi1ELb0EN4cute5tupleIJNS5_1CILi128EEENS7_ILi48EEES8_EEELi128ENS_6half_tEfNS_4arch4Sm80ELb0ELb1ELb1ELb1ELb0ELb1ELb1ELb0EEENS1_21CollectiveEpilogueFwdINS6_IJS8_S8_S9_EEENS6_IJNS7_ILi1EEESH_SH_EEESB_SD_Li128ELb1ELb1ELb0ELb0EEENS1_19SingleTileSchedulerILb1ELb0ELb1ELi128EEEEEEEEEvNT_6ParamsE$_ZZN5flash25CollectiveMainloopFwdSm80ILi4ELi1ELb0EN4cute5tupleIJNS1_1CILi128EEENS3_ILi48EEES4_EEELi128EN7cutlass6half_tEfNS7_4arch4Sm80ELb0ELb1ELb1ELb1ELb0ELb1ELb1ELb0EE3mmaINS_16FlashAttnFwdSm80ISB_NS_21CollectiveEpilogueFwdINS2_IJS4_S4_S5_EEENS2_IJNS3_ILi1EEESG_SG_EEES8_SA_Li128ELb1ELb1ELb0ELb0EEENS_19SingleTileSchedulerILb1ELb0ELb1ELi128EEEE13SharedStorageENS1_6TensorINS1_11ArrayEngineIfLm128EEENS1_6LayoutINS2_IJNS2_IJNS3_ILi2EEESR_EEESR_NS3_ILi16EEEEEENS2_IJNS2_IJSG_SR_EEENS3_ILi4EEENS3_ILi8EEEEEEEEEENS_7SoftmaxILi4ELi0EEEEEbRKNSB_6ParamsERT0_RT1_iRKNS_16SeqlenInfoQKNewKILb1ELb1EEENS2_IJiiiiEEERT_ENKUlvE_clEv,($__internal_2_$__cuda_sm70_shflsync_bfly_p - $_ZN7cutlass13device_kernelIN5flash19enable_sm80_to_sm89INS1_16FlashAttnFwdSm80INS1_25CollectiveMainloopFwdSm80ILi4ELi1ELb0EN4cute5tupleIJNS5_1CILi128EEENS7_ILi48EEES8_EEELi128ENS_6half_tEfNS_4arch4Sm80ELb0ELb1ELb1ELb1ELb0ELb1ELb1ELb0EEENS1_21CollectiveEpilogueFwdINS6_IJS8_S8_S9_EEENS6_IJNS7_ILi1EEESH_SH_EEESB_SD_Li128ELb1ELb1ELb0ELb0EEENS1_19SingleTileSchedulerILb1ELb0ELb1ELi128EEEEEEEEEvNT_6ParamsE$_ZZN5flash25CollectiveMainloopFwdSm80ILi4ELi1ELb0EN4cute5tupleIJNS1_1CILi128EEENS3_ILi48EEES4_EEELi128EN7cutlass6half_tEfNS7_4arch4Sm80ELb0ELb1ELb1ELb1ELb0ELb1ELb1ELb0EE3mmaINS_16FlashAttnFwdSm80ISB_NS_21CollectiveEpilogueFwdINS2_IJS4_S4_S5_EEENS2_IJNS3_ILi1EEESG_SG_EEES8_SA_Li128ELb1ELb1ELb0ELb0EEENS_19SingleTileSchedulerILb1ELb0ELb1ELi128EEEE13SharedStorageENS1_6TensorINS1_11ArrayEngineIfLm128EEENS1_6LayoutINS2_IJNS2_IJNS3_ILi2EEESR_EEESR_NS3_ILi16EEEEEENS2_IJNS2_IJSG_SR_EEENS3_ILi4EEENS3_ILi8EEEEEEEEEENS_7SoftmaxILi4ELi0EEEEEbRKNSB_6ParamsERT0_RT1_iRKNS_16SeqlenInfoQKNewKILb1ELb1EEENS2_IJiiiiEEERT_ENKUlvE_clEv)
$_ZN7cutlass13device_kernelIN5flash19enable_sm80_to_sm89INS1_16FlashAttnFwdSm80INS1_25CollectiveMainloopFwdSm80ILi4ELi1ELb0EN4cute5tupleIJNS5_1CILi128EEENS7_ILi48EEES8_EEELi128ENS_6half_tEfNS_4arch4Sm80ELb0ELb1ELb1ELb1ELb0ELb1ELb1ELb0EEENS1_21CollectiveEpilogueFwdINS6_IJS8_S8_S9_EEENS6_IJNS7_ILi1EEESH_SH_EEESB_SD_Li128ELb1ELb1ELb0ELb0EEENS1_19SingleTileSchedulerILb1ELb0ELb1ELi128EEEEEEEEEvNT_6ParamsE$_ZZN5flash25CollectiveMainloopFwdSm80ILi4ELi1ELb0EN4cute5tupleIJNS1_1CILi128EEENS3_ILi48EEES4_EEELi128EN7cutlass6half_tEfNS7_4arch4Sm80ELb0ELb1ELb1ELb1ELb0ELb1ELb1ELb0EE3mmaINS_16FlashAttnFwdSm80ISB_NS_21CollectiveEpilogueFwdINS2_IJS4_S4_S5_EEENS2_IJNS3_ILi1EEESG_SG_EEES8_SA_Li128ELb1ELb1ELb0ELb0EEENS_19SingleTileSchedulerILb1ELb0ELb1ELi128EEEE13SharedStorageENS1_6TensorINS1_11ArrayEngineIfLm128EEENS1_6LayoutINS2_IJNS2_IJNS3_ILi2EEESR_EEESR_NS3_ILi16EEEEEENS2_IJNS2_IJSG_SR_EEENS3_ILi4EEENS3_ILi8EEEEEEEEEENS_7SoftmaxILi4ELi0EEEEEbRKNSB_6ParamsERT0_RT1_iRKNS_16SeqlenInfoQKNewKILb1ELb1EEENS2_IJiiiiEEERT_ENKUlvE_clEv:
[----:B------:R-:W-:-:S05]  /*1f1b0*/  IADD3 R14, R94, -c[0x0][0x20], RZ ;  /* 0x800008005e0e7a10 */ /* 0x000fca0007ffe0ff */
[----:B------:R-:W2:Y:S01]  /*1f1c0*/  LDL.64 R2, [R14] ;  /* 0x000000000e027983 */ /* 0x000ea20000100a00 */
[----:B------:R-:W-:-:S03]  /*1f1d0*/  ULDC.64 UR4, c[0x0][0x118] ;  /* 0x0000460000047ab9 */ /* 0x000fc60000000a00 */
[----:B--2---:R-:W2:Y:S02]  /*1f1e0*/  LD.E R37, [R2.64+0x11c] ;  /* 0x00011c0402257980 */ /* 0x004ea4000c101900 */
[----:B--2---:R-:W-:-:S13]  /*1f1f0*/  ISETP.GT.AND P0, PT, R37, RZ, PT ;  /* 0x000000ff2500720c */ /* 0x004fda0003f04270 */
[----:B------:R-:W-:Y:S05]  /*1f200*/  @P0 BRA `(.L_x_1327) ;  /* 0x0000004000000947 */ /* 0x000fea0003800000 */
[----:B------:R-:W-:Y:S01]  /*1f210*/  MOV R2, R148 ;  /* 0x0000009400027202 */ /* 0x000fe20000000f00 */
[----:B------:R-:W-:-:S04]  /*1f220*/  DEPBAR.LE SB0, 0x1 ;  /* 0x000080400000791a */ /* 0x000fc80000000000 */
[----:B------:R-:W-:-:S04]  /*1f230*/  MOV R3, 0x0 ;  /* 0x0000000000037802 */ /* 0x000fc80000000f00 */
[----:B------:R-:W-:Y:S05]  /*1f240*/  RET.REL.NODEC R2 `(_ZN7cutlass13device_kernelIN5flash19enable_sm80_to_sm89INS1_16FlashAttnFwdSm80INS1_25CollectiveMainloopFwdSm80ILi4ELi1ELb0EN4cute5tupleIJNS5_1CILi128EEENS7_ILi48EEES8_EEELi128ENS_6half_tEfNS_4arch4Sm80ELb0ELb1ELb1ELb1ELb0ELb1ELb1ELb0EEENS1_21CollectiveEpilogueFwdINS6_IJS8_S8_S9_EEENS6_IJNS7_ILi1EEESH_SH_EEESB_SD_Li128ELb1ELb1ELb0ELb0EEENS1_19SingleTileSchedulerILb1ELb0ELb1ELi128EEEEEEEEEvNT_6ParamsE) ;  /* 0xfffe0db002007950 */ /* 0x000fea0003c3ffff */
.L_x_1327:
[----:B------:R1:W2:Y:S04]  /*1f250*/  LDL.64 R8, [R14+0x8] ;  /* 0x000008000e087983 */ /* 0x0002a80000100a00 */
[----:B------:R1:W3:Y:S04]  /*1f260*/  LDL.64 R10, [R14+0x18] ;  /* 0x000018000e0a7983 */ /* 0x0002e80000100a00 */
[----:B------:R1:W4:Y:S04]  /*1f270*/  LDL.64 R12, [R14+0x20] ;  /* 0x000020000e0c7983 */ /* 0x0003280000100a00 */
[----:B------:R-:W4:Y:S04]  /*1f280*/  LD.E.U8 R16, [R2.64+0x138] ;  /* 0x0001380402107980 */ /* 0x000f28000c101100 */
[----:B------:R2:W5:Y:S04]  /*1f290*/  LD.E R24, [R2.64+0x164] ;  /* 0x0001640402187980 */ /* 0x000568000c101900 */
[----:B------:R2:W5:Y:S04]  /*1f2a0*/  LD.E.64 R22, [R2.64+0x110] ;  /* 0x0001100402167980 */ /* 0x000568000c101b00 */
[----:B------:R2:W5:Y:S04]  /*1f2b0*/  LD.E.64 R20, [R2.64+0x128] ;  /* 0x0001280402147980 */ /* 0x000568000c101b00 */
[----:B-1----:R-:W4:Y:S04]  /*1f2c0*/  LDL.64 R14, [R14+0x10] ;  /* 0x000010000e0e7983 */ /* 0x002f280000100a00 */
[----:B--2---:R1:W2:Y:S04]  /*1f2d0*/  LD.E R29, [R8.64] ;  /* 0x00000004081d7980 */ /* 0x0042a8000c101900 */
[----:B---3--:R3:W2:Y:S04]  /*1f2e0*/  LD.E R0, [R10.64+0x20] ;  /* 0x000020040a007980 */ /* 0x0086a8000c101900 */
[----:B----4-:R4:W4:Y:S04]  /*1f2f0*/  LD.E R48, [R12.64] ;  /* 0x000000040c307980 */ /* 0x010928000c101900 */
[----:B-1----:R-:W4:Y:S04]  /*1f300*/  LD.E.64 R8, [R2.64+0x130] ;  /* 0x0001300402087980 */ /* 0x002f28000c101b00 */
[----:B---3--:R-:W3:Y:S01]  /*1f310*/  LD.E.64 R10, [R2.64+0x120] ;  /* 0x00012004020a7980 */ /* 0x008ee2000c101b00 */
[----:B------:R-:W-:-:S03]  /*1f320*/  ISETP.NE.AND P0, PT, R16, RZ, PT ;  /* 0x000000ff1000720c */ /* 0x000fc60003f05270 */
[----:B------:R3:W5:Y:S01]  /*1f330*/  LD.E R28, [R14.64] ;  /* 0x000000040e1c7980 */ /* 0x000762000c101900 */
[----:B--2---:R-:W-:-:S04]  /*1f340*/  SHF.R.S32.HI R7, RZ, 0x1f, R29 ;  /* 0x0000001fff077819 */ /* 0x004fc8000001141d */
[----:B------:R-:W-:-:S04]  /*1f350*/  LEA.HI R7, R7, R29, RZ, 0x3 ;  /* 0x0000001d07077211 */ /* 0x000fc800078f18ff */
[----:B----4-:R-:W-:-:S05]  /*1f360*/  LOP3.LUT R12, R7, 0xfffffff8, RZ, 0xc0, !PT ;  /* 0xfffffff8070c7812 */ /* 0x010fca00078ec0ff */
[----:B------:R-:W-:-:S04]  /*1f370*/  IMAD.IADD R36, R29, 0x1, -R12 ;  /* 0x000000011d247824 */ /* 0x000fc800078e0a0c */
[----:B------:R-:W-:Y:S01]  /*1f380*/  IMAD.SHL.U32 R26, R36, 0x4, RZ ;  /* 0x00000004241a7824 */ /* 0x000fe200078e00ff */
[----:B------:R-:W-:-:S04]  /*1f390*/  SHF.R.S32.HI R13, RZ, 0x1f, R0 ;  /* 0x0000001fff0d7819 */ /* 0x000fc80000011400 */
[----:B------:R-:W-:Y:S01]  /*1f3a0*/  IADD3 R49, R26, 0x20, RZ ;  /* 0x000000201a317810 */ /* 0x000fe20007ffe0ff */
[----:B------:R-:W-:-:S03]  /*1f3b0*/  IMAD R12, R9, R0, RZ ;  /* 0x00000000090c7224 */ /* 0x000fc600078e02ff */
[----:B------:R-:W-:Y:S01]  /*1f3c0*/  ISETP.GE.AND P1, PT, R49, R37, PT ;  /* 0x000000253100720c */ /* 0x000fe20003f26270 */
[----:B---3--:R-:W-:-:S04]  /*1f3d0*/  IMAD R14, R11, R0, RZ ;  /* 0x000000000b0e7224 */ /* 0x008fc800078e02ff */
[-C--:B------:R-:W-:Y:S02]  /*1f3e0*/  IMAD R14, R10, R13.reuse, R14 ;  /* 0x0000000d0a0e7224 */ /* 0x080fe400078e020e */
[----:B------:R-:W-:Y:S01]  /*1f3f0*/  IMAD R13, R8, R13, R12 ;  /* 0x0000000d080d7224 */ /* 0x000fe200078e020c */
[----:B------:R-:W-:Y:S02]  /*1f400*/  SEL R12, RZ, 0xffffffff, P1 ;  /* 0xffffffffff0c7807 */ /* 0x000fe40000800000 */
[----:B------:R-:W-:Y:S02]  /*1f410*/  ISETP.GE.AND P2, PT, R26, R37, PT ;  /* 0x000000251a00720c */ /* 0x000fe40003f46270 */
[----:B------:R-:W-:Y:S01]  /*1f420*/  SHF.R.S32.HI R64, RZ, 0x3, R7 ;  /* 0x00000003ff407819 */ /* 0x000fe20000011407 */
[----:B------:R-:W-:Y:S01]  /*1f430*/  IMAD.SHL.U32 R12, R12, 0x2, RZ ;  /* 0x000000020c0c7824 */ /* 0x000fe200078e00ff */
[----:B------:R-:W-:Y:S01]  /*1f440*/  SEL R7, RZ, 0x1, P2 ;  /* 0x00000001ff077807 */ /* 0x000fe20001000000 */
[----:B------:R-:W-:Y:S01]  /*1f450*/  IMAD.WIDE.U32 R18, R10, R0, RZ ;  /* 0x000000000a127225 */ /* 0x000fe200078e00ff */
[----:B------:R-:W-:-:S03]  /*1f460*/  LEA R27, R48, R64, 0x7 ;  /* 0x00000040301b7211 */ /* 0x000fc600078e38ff */
[----:B------:R-:W-:Y:S01]  /*1f470*/  IMAD.WIDE.U32 R16, R8, R0, RZ ;  /* 0x0000000008107225 */ /* 0x000fe200078e00ff */
[----:B------:R-:W-:Y:S02]  /*1f480*/  LOP3.LUT R25, R12, 0x2, R7, 0xe2, !PT ;  /* 0x000000020c197812 */ /* 0x000fe400078ee207 */
[----:B------:R-:W-:Y:S01]  /*1f490*/  LEA R0, R36, R27, 0x4 ;  /* 0x0000001b24007211 */ /* 0x000fe200078e20ff */
[----:B------:R-:W-:Y:S02]  /*1f4a0*/  IMAD.IADD R15, R19, 0x1, R14 ;  /* 0x00000001130f7824 */ /* 0x000fe400078e020e */
[----:B------:R-:W-:Y:S01]  /*1f4b0*/  IMAD.IADD R13, R17, 0x1, R13 ;  /* 0x00000001110d7824 */ /* 0x000fe200078e020d */
[----:B------:R-:W-:Y:S05]  /*1f4c0*/  @!P0 BRA `(.L_x_1328) ;  /* 0x00004d1000008947 */ /* 0x000fea0003800000 */
[----:B-----5:R-:W-:Y:S01]  /*1f4d0*/  ISETP.NE.AND P0, PT, R24, 0x1, PT ;  /* 0x000000011800780c */ /* 0x020fe20003f05270 */
[----:B------:R-:W-:-:S12]  /*1f4e0*/  BSSY B0, `(.L_x_1329) ;  /* 0x0000006000007945 */ /* 0x000fd80003800000 */
[----:B------:R-:W-:Y:S05]  /*1f4f0*/  @!P0 BRA `(.L_x_1330) ;  /* 0x0000004000008947 */ /* 0x000fea0003800000 */
[----:B------:R1:W2:Y:S04]  /*1f500*/  LD.E R7, [R2.64+0x168] ;  /* 0x0001680402077980 */ /* 0x0002a8000c101900 */
[----:B-1----:R-:W3:Y:S01]  /*1f510*/  LD.E R2, [R2.64+0x16c] ;  /* 0x00016c0402027980 */ /* 0x002ee2000c101900 */
[----:B--2---:R-:W-:-:S05]  /*1f520*/  IMAD.HI.U32 R0, R0, R7, RZ ;  /* 0x0000000700007227 */ /* 0x004fca00078e00ff */
[----:B---3--:R-:W-:Y:S02]  /*1f530*/  SHF.R.U32.HI R0, RZ, R2, R0 ;  /* 0x00000002ff007219 */ /* 0x008fe40000011600 */
.L_x_1330:
[----:B------:R-:W-:Y:S05]  /*1f540*/  BSYNC B0 ;  /* 0x0000000000007941 */ /* 0x000fea0003800000 */
.L_x_1329:
[----:B------:R-:W-:Y:S01]  /*1f550*/  MOV R14, R18 ;  /* 0x00000012000e7202 */ /* 0x000fe20000000f00 */
[----:B------:R-:W-:Y:S01]  /*1f560*/  IMAD R11, R11, R0, RZ ;  /* 0x000000000b0b7224 */ /* 0x000fe200078e02ff */
[----:B------:R-:W-:Y:S01]  /*1f570*/  MOV R12, R16 ;  /* 0x00000010000c7202 */ /* 0x000fe20000000f00 */
[-C--:B------:R-:W-:Y:S01]  /*1f580*/  IMAD R9, R9, R0.reuse, RZ ;  /* 0x0000000009097224 */ /* 0x080fe200078e02ff */
[----:B------:R-:W-:Y:S01]  /*1f590*/  SHF.R.S32.HI R7, RZ, 0x1f, R0 ;  /* 0x0000001fff077819 */ /* 0x000fe20000011400 */
[----:B------:R-:W-:-:S04]  /*1f5a0*/  IMAD.WIDE.U32 R14, R10, R0, R14 ;  /* 0x000000000a0e7225 */ /* 0x000fc800078e000e */
[----:B------:R-:W-:Y:S01]  /*1f5b0*/  IMAD.WIDE.U32 R2, R8, R0, R12 ;  /* 0x0000000008027225 */ /* 0x000fe200078e000c */
[----:B------:R-:W-:-:S03]  /*1f5c0*/  LEA R16, P1, R14, R22, 0x1 ;  /* 0x000000160e107211 */ /* 0x000fc600078208ff */
[-C--:B------:R-:W-:Y:S01]  /*1f5d0*/  IMAD R0, R10, R7.reuse, R11 ;  /* 0x000000070a007224 */ /* 0x080fe200078e020b */
[----:B------:R-:W-:Y:S01]  /*1f5e0*/  LEA R17, P0, R2, R20, 0x1 ;  /* 0x0000001402117211 */ /* 0x000fe200078008ff */
[----:B------:R-:W-:-:S03]  /*1f5f0*/  IMAD R8, R8, R7, R9 ;  /* 0x0000000708087224 */ /* 0x000fc600078e0209 */
[----:B------:R-:W-:Y:S02]  /*1f600*/  IADD3 R0, R15, R0, RZ ;  /* 0x000000000f007210 */ /* 0x000fe40007ffe0ff */
[----:B------:R-:W-:Y:S02]  /*1f610*/  IADD3 R8, R3, R8, RZ ;  /* 0x0000000803087210 */ /* 0x000fe40007ffe0ff */
[----:B------:R-:W-:Y:S02]  /*1f620*/  LEA.HI.X R14, R14, R23, R0, 0x1, P1 ;  /* 0x000000170e0e7211 */ /* 0x000fe400008f0c00 */
[----:B------:R-:W-:Y:S01]  /*1f630*/  LEA.HI.X R20, R2, R21, R8, 0x1, P0 ;  /* 0x0000001502147211 */ /* 0x000fe200000f0c08 */
[----:B------:R-:W-:Y:S05]  /*1f640*/  BRA.DIV ~URZ, `(.L_x_1331) ;  /* 0x000099127f007947 */ /* 0x000fea000b800000 */
[----:B------:R1:W2:Y:S02]  /*1f650*/  SHFL.IDX PT, R0, R14, RZ, 0x181f ;  /* 0x00181fff0e007589 */ /* 0x0002a400000e0000 */
.L_x_1429:
[----:B------:R-:W-:Y:S05]  /*1f660*/  BRA.DIV ~URZ, `(.L_x_1332) ;  /* 0x000099727f007947 */ /* 0x000fea000b800000 */
[----:B------:R3:W4:Y:S01]  /*1f670*/  SHFL.IDX PT, R8, R16, RZ, 0x181f ;  /* 0x00181fff10087589 */ /* 0x00072200000e0000 */
[----:B--2---:R-:W-:-:S03]  /*1f680*/  MOV R9, R0 ;  /* 0x0000000000097202 */ /* 0x004fc60000000f00 */
[----:B------:R3:W2:Y:S04]  /*1f690*/  SHFL.IDX PT, R7, R20, RZ, 0x181f ;  /* 0x00181fff14077589 */ /* 0x0006a800000e0000 */
[----:B------:R3:W1:Y:S02]  /*1f6a0*/  SHFL.IDX PT, R2, R17, RZ, 0x181f ;  /* 0x00181fff11027589 */ /* 0x00066400000e0000 */
.L_x_1430:
[----:B------:R-:W-:Y:S01]  /*1f6b0*/  IMAD R24, R28, R24, RZ ;  /* 0x000000181c187224 */ /* 0x000fe200078e02ff */
[----:B------:R-:W-:Y:S01]  /*1f6c0*/  BSSY B0, `(.L_x_1333) ;  /* 0x000001b000007945 */ /* 0x000fe20003800000 */
[----:B------:R-:W-:Y:S01]  /*1f6d0*/  CS2R R42, SRZ ;  /* 0x00000000002a7805 */ /* 0x000fe2000001ff00 */
[----:B------:R-:W-:Y:S01]  /*1f6e0*/  CS2R R30, SRZ ;  /* 0x00000000001e7805 */ /* 0x000fe2000001ff00 */
[----:B------:R-:W-:Y:S01]  /*1f6f0*/  CS2R R18, SRZ ;  /* 0x0000000000127805 */ /* 0x000fe2000001ff00 */
[----:B------:R-:W-:Y:S01]  /*1f700*/  ISETP.GE.AND P0, PT, R27, R24, PT ;  /* 0x000000181b00720c */ /* 0x000fe20003f06270 */
[----:B------:R-:W-:Y:S01]  /*1f710*/  CS2R R32, SRZ ;  /* 0x0000000000207805 */ /* 0x000fe2000001ff00 */
[----:B------:R-:W-:Y:S01]  /*1f720*/  CS2R R22, SRZ ;  /* 0x0000000000167805 */ /* 0x000fe2000001ff00 */
[----:B--2---:R-:W-:-:S10]  /*1f730*/  MOV R3, R7 ;  /* 0x0000000700037202 */ /* 0x004fd40000000f00 */
[----:B------:R-:W-:Y:S05]  /*1f740*/  @P0 BRA `(.L_x_1334) ;  /* 0x0000012000000947 */ /* 0x000fea0003800000 */
[C---:B------:R-:W-:Y:S01]  /*1f750*/  LOP3.LUT P0, RZ, R25.reuse, 0x2, RZ, 0xc0, !PT ;  /* 0x0000000219ff7812 */ /* 0x040fe2000780c0ff */
[----:B------:R-:W-:Y:S01]  /*1f760*/  CS2R R18, SRZ ;  /* 0x0000000000127805 */ /* 0x000fe2000001ff00 */
[----:B------:R-:W-:Y:S01]  /*1f770*/  LOP3.LUT R0, R25, 0x1, RZ, 0xc0, !PT ;  /* 0x0000000119007812 */ /* 0x000fe200078ec0ff */
[----:B------:R-:W-:Y:S01]  /*1f780*/  CS2R R22, SRZ ;  /* 0x0000000000167805 */ /* 0x000fe2000001ff00 */
[----:B------:R-:W-:Y:S01]  /*1f790*/  CS2R R30, SRZ ;  /* 0x00000000001e7805 */ /* 0x000fe2000001ff00 */
[----:B------:R-:W-:Y:S01]  /*1f7a0*/  CS2R R32, SRZ ;  /* 0x0000000000207805 */ /* 0x000fe2000001ff00 */
[----:B------:R-:W-:-:S07]  /*1f7b0*/  ISETP.NE.U32.AND P1, PT, R0, 0x1, PT ;  /* 0x000000010000780c */ /* 0x000fce0003f25070 */
[----:B------:R-:W-:-:S04]  /*1f7c0*/  @P0 SHF.R.S32.HI R0, RZ, 0x1f, R49 ;  /* 0x0000001fff000819 */ /* 0x000fc80000011431 */
[----:B------:R-:W-:Y:S02]  /*1f7d0*/  @P0 LEA.HI R0, R0, R49, RZ, 0x2 ;  /* 0x0000003100000211 */ /* 0x000fe400078f10ff */
[----:B----4-:R-:W-:Y:S02]  /*1f7e0*/  @!P1 IMAD.WIDE R12, R26, 0x2, R8 ;  /* 0x000000021a0c9825 */ /* 0x010fe400078e0208 */
[----:B------:R-:W-:-:S03]  /*1f7f0*/  @P0 LOP3.LUT R0, R0, 0xfffffffc, RZ, 0xc0, !PT ;  /* 0xfffffffc00000812 */ /* 0x000fc600078ec0ff */
[----:B------:R2:W5:Y:S02]  /*1f800*/  @!P1 LD.E.64 R18, [R12.64] ;  /* 0x000000040c129980 */ /* 0x000564000c101b00 */
[----:B------:R-:W-:-:S04]  /*1f810*/  @P0 IMAD.WIDE R10, R0, 0x2, R8 ;  /* 0x00000002000a0825 */ /* 0x000fc800078e0208 */
[--C-:B-1----:R-:W-:Y:S01]  /*1f820*/  @P0 IMAD.WIDE R8, R0, 0x2, R2.reuse ;  /* 0x0000000200080825 */ /* 0x102fe200078e0202 */
[----:B------:R2:W5:Y:S03]  /*1f830*/  @P0 LD.E.64 R30, [R10.64] ;  /* 0x000000040a1e0980 */ /* 0x000566000c101b00 */
[----:B------:R-:W-:Y:S01]  /*1f840*/  @!P1 IMAD.WIDE R2, R26, 0x2, R2 ;  /* 0x000000021a029825 */ /* 0x000fe200078e0202 */
[----:B------:R2:W5:Y:S04]  /*1f850*/  @P0 LD.E.64 R32, [R8.64] ;  /* 0x0000000408200980 */ /* 0x000568000c101b00 */
[----:B------:R2:W5:Y:S02]  /*1f860*/  @!P1 LD.E.64 R22, [R2.64] ;  /* 0x0000000402169980 */ /* 0x000564000c101b00 */
.L_x_1334:
[----:B------:R-:W-:Y:S05]  /*1f870*/  BSYNC B0 ;  /* 0x0000000000007941 */ /* 0x000fea0003800000 */
.L_x_1333:
[----:B-----5:R-:W-:Y:S02]  /*1f880*/  IMAD.MOV.U32 R7, RZ, RZ, R30 ;  /* 0x000000ffff077224 */ /* 0x020fe400078e001e */
[----:B--2---:R-:W-:-:S02]  /*1f890*/  IMAD.MOV.U32 R3, RZ, RZ, R31 ;  /* 0x000000ffff037224 */ /* 0x004fc400078e001f */
[----:B-1----:R-:W-:Y:S01]  /*1f8a0*/  IMAD.MOV.U32 R2, RZ, RZ, R18 ;  /* 0x000000ffff027224 */ /* 0x002fe200078e0012 */
        /* <DEDUP_REMOVED lines=13> */
[----:B------:R-:W-:Y:S05]  /*1f980*/  BRA.DIV ~URZ, `(.L_x_1335) ;  /* 0x000097c27f007947 */ /* 0x000fea000b800000 */
[----:B------:R1:W2:Y:S04]  /*1f990*/  SHFL.IDX PT, R9, R14, 0x1, 0x181f ;  /* 0x00381f000e097f89 */ /* 0x0002a800000e0000 */
[----:B----4-:R1:W4:Y:S04]  /*1f9a0*/  SHFL.IDX PT, R8, R16, 0x1, 0x181f ;  /* 0x00381f0010087f89 */ /* 0x01032800000e0000 */
[----:B------:R1:W3:Y:S04]  /*1f9b0*/  SHFL.IDX PT, R0, R20, 0x1, 0x181f ;  /* 0x00381f0014007f89 */ /* 0x0002e800000e0000 */
[----:B------:R1:W1:Y:S02]  /*1f9c0*/  SHFL.IDX PT, R2, R17, 0x1, 0x181f ;  /* 0x00381f0011027f89 */ /* 0x00026400000e0000 */
.L_x_1431:
[----:B------:R-:W-:Y:S01]  /*1f9d0*/  IADD3 R3, R27, 0x10, RZ ;  /* 0x000000101b037810 */ /* 0x000fe20007ffe0ff */
[----:B------:R-:W-:Y:S01]  /*1f9e0*/  BSSY B0, `(.L_x_1336) ;  /* 0x0000019000007945 */ /* 0x000fe20003800000 */
[----:B------:R-:W-:Y:S01]  /*1f9f0*/  CS2R R34, SRZ ;  /* 0x0000000000227805 */ /* 0x000fe2000001ff00 */
[----:B------:R-:W-:Y:S01]  /*1fa00*/  CS2R R40, SRZ ;  /* 0x0000000000287805 */ /* 0x000fe2000001ff00 */
[----:B------:R-:W-:Y:S01]  /*1fa10*/  ISETP.GE.AND P0, PT, R3, R24, PT ;  /* 0x000000180300720c */ /* 0x000fe20003f06270 */
[----:B------:R-:W-:Y:S01]  /*1fa20*/  CS2R R38, SRZ ;  /* 0x0000000000267805 */ /* 0x000fe2000001ff00 */
[----:B---3--:R-:W-:-:S11]  /*1fa30*/  IMAD.MOV.U32 R3, RZ, RZ, R0 ;  /* 0x000000ffff037224 */ /* 0x008fd600078e0000 */
        /* <DEDUP_REMOVED lines=10> */
[----:B--2-4-:R-:W-:Y:S02]  /*1fae0*/  @!P1 IMAD.WIDE R12, R26, 0x2, R8 ;  /* 0x000000021a0c9825 */ /* 0x014fe400078e0208 */
        /* <DEDUP_REMOVED lines=8> */
.L_x_1337:
[----:B------:R-:W-:Y:S05]  /*1fb70*/  BSYNC B0 ;  /* 0x0000000000007941 */ /* 0x000fea0003800000 */
.L_x_1336:
        /* <DEDUP_REMOVED lines=17> */
[----:B------:R1:W2:Y:S02]  /*1fc90*/  SHFL.IDX PT, R0, R14, 0x2, 0x181f ;  /* 0x00581f000e007f89 */ /* 0x0002a400000e0000 */
.L_x_1432:
[----:B------:R-:W-:Y:S05]  /*1fca0*/  BRA.DIV ~URZ, `(.L_x_1339) ;  /* 0x000097027f007947 */ /* 0x000fea000b800000 */
[----:B----4-:R3:W4:Y:S01]  /*1fcb0*/  SHFL.IDX PT, R8, R16, 0x2, 0x181f ;  /* 0x00581f0010087f89 */ /* 0x01072200000e0000 */
[----:B--2---:R-:W-:-:S03]  /*1fcc0*/  MOV R9, R0 ;  /* 0x0000000000097202 */ /* 0x004fc60000000f00 */
[----:B------:R3:W2:Y:S04]  /*1fcd0*/  SHFL.IDX PT, R7, R20, 0x2, 0x181f ;  /* 0x00581f0014077f89 */ /* 0x0006a800000e0000 */
[----:B------:R3:W1:Y:S02]  /*1fce0*/  SHFL.IDX PT, R2, R17, 0x2, 0x181f ;  /* 0x00581f0011027f89 */ /* 0x00066400000e0000 */
.L_x_1433:
[----:B------:R-:W-:Y:S01]  /*1fcf0*/  IADD3 R0, R27, 0x20, RZ ;  /* 0x000000201b007810 */ /* 0x000fe20007ffe0ff */
[----:B------:R-:W-:Y:S01]  /*1fd00*/  BSSY B0, `(.L_x_1340) ;  /* 0x000001b000007945 */ /* 0x000fe20003800000 */
[----:B------:R-:W-:Y:S01]  /*1fd10*/  CS2R R60, SRZ ;  /* 0x00000000003c7805 */ /* 0x000fe2000001ff00 */
[----:B------:R-:W-:Y:S01]  /*1fd20*/  CS2R R50, SRZ ;  /* 0x0000000000327805 */ /* 0x000fe2000001ff00 */
[----:B------:R-:W-:Y:S01]  /*1fd30*/  ISETP.GE.AND P0, PT, R0, R24, PT ;  /* 0x000000180000720c */ /* 0x000fe20003f06270 */
[----:B------:R-:W-:Y:S01]  /*1fd40*/  CS2R R44, SRZ ;  /* 0x00000000002c7805 */ /* 0x000fe2000001ff00 */
[----:B------:R-:W-:Y:S01]  /*1fd50*/  CS2R R52, SRZ ;  /* 0x0000000000347805 */ /* 0x000fe2000001ff00 */
[----:B------:R-:W-:Y:S01]  /*1fd60*/  CS2R R46, SRZ ;  /* 0x00000000002e7805 */ /* 0x000fe2000001ff00 */
[----:B--2---:R-:W-:-:S09]  /*1fd70*/  IMAD.MOV.U32 R3, RZ, RZ, R7 ;  /* 0x000000ffff037224 */ /* 0x004fd200078e0007 */
        /* <DEDUP_REMOVED lines=19> */
.L_x_1341:
[----:B------:R-:W-:Y:S05]  /*1feb0*/  BSYNC B0 ;  /* 0x0000000000007941 */ /* 0x000fea0003800000 */
.L_x_1340:
        /* <DEDUP_REMOVED lines=21> */
.L_x_1434:
        /* <DEDUP_REMOVED lines=26> */
.L_x_1344:
[----:B------:R-:W-:Y:S05]  /*201b0*/  BSYNC B0 ;  /* 0x0000000000007941 */ /* 0x000fea0003800000 */
.L_x_1343:
        /* <DEDUP_REMOVED lines=18> */
.L_x_1435:
[----:B------:R-:W-:Y:S05]  /*202e0*/  BRA.DIV ~URZ, `(.L_x_1346) ;  /* 0x000094927f007947 */ /* 0x000fea000b800000 */
[----:B----4-:R3:W4:Y:S01]  /*202f0*/  SHFL.IDX PT, R8, R16, 0x4, 0x181f ;  /* 0x00981f0010087f89 */ /* 0x01072200000e0000 */
[----:B--2---:R-:W-:-:S03]  /*20300*/  MOV R9, R0 ;  /* 0x0000000000097202 */ /* 0x004fc60000000f00 */
[----:B------:R3:W2:Y:S04]  /*20310*/  SHFL.IDX PT, R7, R20, 0x4, 0x181f ;  /* 0x00981f0014077f89 */ /* 0x0006a800000e0000 */
[----:B------:R3:W1:Y:S02]  /*20320*/  SHFL.IDX PT, R2, R17, 0x4, 0x181f ;  /* 0x00981f0011027f89 */ /* 0x00066400000e0000 */
.L_x_1436:
[----:B------:R-:W-:Y:S01]  /*20330*/  IADD3 R0, R27, 0x40, RZ ;  /* 0x000000401b007810 */ /* 0x000fe20007ffe0ff */
[----:B------:R-:W-:Y:S01]  /*20340*/  BSSY B0, `(.L_x_1347) ;  /* 0x000001b000007945 */ /* 0x000fe20003800000 */
[----:B------:R-:W-:Y:S01]  /*20350*/  CS2R R68, SRZ ;  /* 0x0000000000447805 */ /* 0x000fe2000001ff00 */
[----:B------:R-:W-:Y:S01]  /*20360*/  CS2R R62, SRZ ;  /* 0x00000000003e7805 */ /* 0x000fe2000001ff00 */
[----:B------:R-:W-:Y:S01]  /*20370*/  ISETP.GE.AND P0, PT, R0, R24, PT ;  /* 0x000000180000720c */ /* 0x000fe20003f06270 */
[----:B------:R-:W-:Y:S01]  /*20380*/  CS2R R70, SRZ ;  /* 0x0000000000467805 */ /* 0x000fe2000001ff00 */
[----:B------:R-:W-:Y:S01]  /*20390*/  CS2R R66, SRZ ;  /* 0x0000000000427805 */ /* 0x000fe2000001ff00 */
[----:B--2---:R-:W-:-:S10]  /*203a0*/  IMAD.MOV.U32 R3, RZ, RZ, R7 ;  /* 0x000000ffff037224 */ /* 0x004fd400078e0007 */
        /* <DEDUP_REMOVED lines=8> */
[----:B------:R-:W-:-:S04]  /*20430*/  @P0 IADD3 R0, R26, 0x20, RZ ;  /* 0x000000201a000810 */ /* 0x000fc80007ffe0ff */
[----:B------:R-:W-:Y:S02]  /*20440*/  @P0 SHF.R.S32.HI R7, RZ, 0x1f, R0 ;  /* 0x0000001fff070819 */ /* 0x000fe40000011400 */
[----:B----4-:R-:W-:Y:S02]  /*20450*/  @!P1 IMAD.WIDE R12, R26, 0x2, R8 ;  /* 0x000000021a0c9825 */ /* 0x010fe400078e0208 */
[----:B------:R-:W-:-:S03]  /*20460*/  @P0 LEA.HI R0, R7, R0, RZ, 0x2 ;  /* 0x0000000007000211 */ /* 0x000fc600078f10ff */
[----:B------:R2:W5:Y:S01]  /*20470*/  @!P1 LD.E.64 R62, [R12.64] ;  /* 0x000000040c3e9980 */ /* 0x000562000c101b00 */
[----:B------:R-:W-:-:S05]  /*20480*/  @P0 LOP3.LUT R0, R0, 0xfffffffc, RZ, 0xc0, !PT ;  /* 0xfffffffc00000812 */ /* 0x000fca00078ec0ff */
[----:B------:R-:W-:-:S04]  /*20490*/  @P0 IMAD.WIDE R10, R0, 0x2, R8 ;  /* 0x00000002000a0825 */ /* 0x000fc800078e0208 */
[--C-:B-1----:R-:W-:Y:S01]  /*204a0*/  @P0 IMAD.WIDE R8, R0, 0x2, R2.reuse ;  /* 0x0000000200080825 */ /* 0x102fe200078e0202 */
[----:B------:R2:W5:Y:S03]  /*204b0*/  @P0 LD.E.64 R68, [R10.64] ;  /* 0x000000040a440980 */ /* 0x000566000c101b00 */
[----:B------:R-:W-:Y:S01]  /*204c0*/  @!P1 IMAD.WIDE R2, R26, 0x2, R2 ;  /* 0x000000021a029825 */ /* 0x000fe200078e0202 */
[----:B------:R2:W5:Y:S04]  /*204d0*/  @P0 LD.E.64 R70, [R8.64] ;  /* 0x0000000408460980 */ /* 0x000568000c101b00 */
[----:B------:R2:W5:Y:S02]  /*204e0*/  @!P1 LD.E.64 R66, [R2.64] ;  /* 0x0000000402429980 */ /* 0x000564000c101b00 */
.L_x_1348:
[----:B------:R-:W-:Y:S05]  /*204f0*/  BSYNC B0 ;  /* 0x0000000000007941 */ /* 0x000fea0003800000 */
.L_x_1347:
[----:B-----5:R-:W-:Y:S01]  /*20500*/  IMAD.MOV.U32 R7, RZ, RZ, R68 ;  /* 0x000000ffff077224 */ /* 0x020fe200078e0044 */
[----:B------:R-:W-:Y:S01]  /*20510*/  CS2R R78, SRZ ;  /* 0x00000000004e7805 */ /* 0x000fe2000001ff00 */
        /* <DEDUP_REMOVED lines=17> */
.L_x_1437:
[----:B------:R-:W-:Y:S05]  /*20630*/  BRA.DIV ~URZ, `(.L_x_1350) ;  /* 0x000093327f007947 */ /* 0x000fea000b800000 */
[----:B----4-:R4:W1:Y:S01]  /*20640*/  SHFL.IDX PT, R8, R16, 0x5, 0x181f ;  /* 0x00b81f0010087f89 */ /* 0x01086200000e0000 */
[----:B--2---:R-:W-:-:S03]  /*20650*/  MOV R9, R0 ;  /* 0x0000000000097202 */ /* 0x004fc60000000f00 */
[----:B------:R4:W2:Y:S04]  /*20660*/  SHFL.IDX PT, R7, R20, 0x5, 0x181f ;  /* 0x00b81f0014077f89 */ /* 0x0008a800000e0000 */
[----:B------:R4:W3:Y:S02]  /*20670*/  SHFL.IDX PT, R2, R17, 0x5, 0x181f ;  /* 0x00b81f0011027f89 */ /* 0x0008e400000e0000 */
.L_x_1438:
[----:B------:R-:W-:Y:S01]  /*20680*/  IADD3 R0, R27, 0x50, RZ ;  /* 0x000000501b007810 */ /* 0x000fe20007ffe0ff */
[----:B------:R-:W-:Y:S01]  /*20690*/  BSSY B0, `(.L_x_1351) ;  /* 0x000001a000007945 */ /* 0x000fe20003800000 */
[----:B------:R-:W-:Y:S01]  /*206a0*/  CS2R R72, SRZ ;  /* 0x0000000000487805 */ /* 0x000fe2000001ff00 */
[----:B------:R-:W-:Y:S01]  /*206b0*/  CS2R R76, SRZ ;  /* 0x00000000004c7805 */ /* 0x000fe2000001ff00 */
[----:B------:R-:W-:Y:S01]  /*206c0*/  ISETP.GE.AND P0, PT, R0, R24, PT ;  /* 0x000000180000720c */ /* 0x000fe20003f06270 */
[----:B------:R-:W-:Y:S01]  /*206d0*/  CS2R R74, SRZ ;  /* 0x00000000004a7805 */ /* 0x000fe2000001ff00 */
[----:B--2---:R-:W-:-:S11]  /*206e0*/  IMAD.MOV.U32 R3, RZ, RZ, R7 ;  /* 0x000000ffff037224 */ /* 0x004fd600078e0007 */
        /* <DEDUP_REMOVED lines=10> */
[----:B-1----:R-:W-:Y:S02]  /*20790*/  @!P1 IMAD.WIDE R12, R26, 0x2, R8 ;  /* 0x000000021a0c9825 */ /* 0x002fe400078e0208 */
[----:B------:R-:W-:-:S03]  /*207a0*/  @P0 LEA.HI R0, R7, R0, RZ, 0x2 ;  /* 0x0000000007000211 */ /* 0x000fc600078f10ff */
[----:B------:R1:W5:Y:S01]  /*207b0*/  @!P1 LD.E.64 R72, [R12.64] ;  /* 0x000000040c489980 */ /* 0x000362000c101b00 */
[----:B------:R-:W-:-:S05]  /*207c0*/  @P0 LOP3.LUT R0, R0, 0xfffffffc, RZ, 0xc0, !PT ;  /* 0xfffffffc00000812 */ /* 0x000fca00078ec0ff */
[----:B------:R-:W-:-:S04]  /*207d0*/  @P0 IMAD.WIDE R10, R0, 0x2, R8 ;  /* 0x00000002000a0825 */ /* 0x000fc800078e0208 */
[--C-:B---3--:R-:W-:Y:S01]  /*207e0*/  @P0 IMAD.WIDE R8, R0, 0x2, R2.reuse ;  /* 0x0000000200080825 */ /* 0x108fe200078e0202 */
[----:B------:R1:W5:Y:S03]  /*207f0*/  @P0 LD.E.64 R78, [R10.64] ;  /* 0x000000040a4e0980 */ /* 0x000366000c101b00 */
[----:B------:R-:W-:Y:S01]  /*20800*/  @!P1 IMAD.WIDE R2, R26, 0x2, R2 ;  /* 0x000000021a029825 */ /* 0x000fe200078e0202 */
[----:B------:R1:W5:Y:S04]  /*20810*/  @P0 LD.E.64 R76, [R8.64] ;  /* 0x00000004084c0980 */ /* 0x000368000c101b00 */
[----:B------:R1:W5:Y:S02]  /*20820*/  @!P1 LD.E.64 R74, [R2.64] ;  /* 0x00000004024a9980 */ /* 0x000364000c101b00 */
.L_x_1352:
[----:B------:R-:W-:Y:S05]  /*20830*/  BSYNC B0 ;  /* 0x0000000000007941 */ /* 0x000fea0003800000 */
.L_x_1351:
[----:B-----5:R-:W-:Y:S02]  /*20840*/  IMAD.MOV.U32 R7, RZ, RZ, R78 ;  /* 0x000000ffff077224 */ /* 0x020fe400078e004e */
[----:B-1----:R-:W-:-:S02]  /*20850*/  IMAD.MOV.U32 R3, RZ, RZ, R79 ;  /* 0x000000ffff037224 */ /* 0x002fc400078e004f */
[----:B---3--:R-:W-:Y:S01]  /*20860*/  IMAD.MOV.U32 R2, RZ, RZ, R72 ;  /* 0x000000ffff027224 */ /* 0x008fe200078e0048 */
        /* <DEDUP_REMOVED lines=15> */
.L_x_1439:
[----:B------:R-:W-:Y:S01]  /*20960*/  SHF.R.S32.HI R0, RZ, 0x1f, R29 ;  /* 0x0000001fff007819 */ /* 0x000fe2000001141d */
[----:B------:R-:W-:-:S03]  /*20970*/  IMAD.SHL.U32 R2, R48, 0x80, RZ ;  /* 0x0000008030027824 */ /* 0x000fc600078e00ff */
[----:B------:R-:W-:-:S04]  /*20980*/  LEA.HI R0, R0, R29, RZ, 0x3 ;  /* 0x0000001d00007211 */ /* 0x000fc800078f18ff */
[----:B------:R-:W-:Y:S01]  /*20990*/  LEA.HI.SX32 R0, R0, R2, 0x1d ;  /* 0x0000000200007211 */ /* 0x000fe200078feaff */
[----:B------:R-:W-:Y:S05]  /*209a0*/  BRA.DIV ~URZ, `(.L_x_1354) ;  /* 0x000091b27f007947 */ /* 0x000fea000b800000 */
[----:B------:R3:W1:Y:S04]  /*209b0*/  SHFL.IDX PT, R8, R16, 0x6, 0x181f ;  /* 0x00d81f0010087f89 */ /* 0x00066800000e0000 */
[----:B------:R3:W4:Y:S04]  /*209c0*/  SHFL.IDX PT, R7, R20, 0x6, 0x181f ;  /* 0x00d81f0014077f89 */ /* 0x00072800000e0000 */
[----:B------:R3:W2:Y:S02]  /*209d0*/  SHFL.IDX PT, R2, R17, 0x6, 0x181f ;  /* 0x00d81f0011027f89 */ /* 0x0006a400000e0000 */
.L_x_1440:
[----:B------:R-:W-:Y:S01]  /*209e0*/  IADD3 R0, R0, 0x60, RZ ;  /* 0x0000006000007810 */ /* 0x000fe20007ffe0ff */
[----:B------:R-:W-:Y:S01]  /*209f0*/  BSSY B0, `(.L_x_1355) ;  /* 0x000001b000007945 */ /* 0x000fe20003800000 */
[----:B------:R-:W-:Y:S01]  /*20a00*/  CS2R R84, SRZ ;  /* 0x0000000000547805 */ /* 0x000fe2000001ff00 */
[----:B------:R-:W-:Y:S01]  /*20a10*/  CS2R R80, SRZ ;  /* 0x0000000000507805 */ /* 0x000fe2000001ff00 */
[----:B------:R-:W-:Y:S01]  /*20a20*/  ISETP.GE.AND P0, PT, R0, R24, PT ;  /* 0x000000180000720c */ /* 0x000fe20003f06270 */
[----:B------:R-:W-:Y:S01]  /*20a30*/  CS2R R86, SRZ ;  /* 0x0000000000567805 */ /* 0x000fe2000001ff00 */
[----:B------:R-:W-:Y:S01]  /*20a40*/  CS2R R82, SRZ ;  /* 0x0000000000527805 */ /* 0x000fe2000001ff00 */
[----:B----4-:R-:W-:-:S10]  /*20a50*/  IMAD.MOV.U32 R3, RZ, RZ, R7 ;  /* 0x000000ffff037224 */ /* 0x010fd400078e0007 */
        /* <DEDUP_REMOVED lines=10> */
[----:B-12---:R-:W-:Y:S02]  /*20b00*/  @!P1 IMAD.WIDE R12, R26, 0x2, R8 ;  /* 0x000000021a0c9825 */ /* 0x006fe400078e0208 */
[----:B------:R-:W-:-:S03]  /*20b10*/  @P0 LEA.HI R0, R7, R0, RZ, 0x2 ;  /* 0x0000000007000211 */ /* 0x000fc600078f10ff */
[----:B------:R1:W5:Y:S01]  /*20b20*/  @!P1 LD.E.64 R80, [R12.64] ;  /* 0x000000040c509980 */ /* 0x000362000c101b00 */
[----:B------:R-:W-:-:S05]  /*20b30*/  @P0 LOP3.LUT R0, R0, 0xfffffffc, RZ, 0xc0, !PT ;  /* 0xfffffffc00000812 */ /* 0x000fca00078ec0ff */
[----:B------:R-:W-:-:S04]  /*20b40*/  @P0 IMAD.WIDE R10, R0, 0x2, R8 ;  /* 0x00000002000a0825 */ /* 0x000fc800078e0208 */
[--C-:B------:R-:W-:Y:S01]  /*20b50*/  @P0 IMAD.WIDE R8, R0, 0x2, R2.reuse ;  /* 0x0000000200080825 */ /* 0x100fe200078e0202 */
[----:B------:R1:W5:Y:S03]  /*20b60*/  @P0 LD.E.64 R84, [R10.64] ;  /* 0x000000040a540980 */ /* 0x000366000c101b00 */
[----:B------:R-:W-:Y:S01]  /*20b70*/  @!P1 IMAD.WIDE R2, R26, 0x2, R2 ;  /* 0x000000021a029825 */ /* 0x000fe200078e0202 */
[----:B------:R1:W5:Y:S04]  /*20b80*/  @P0 LD.E.64 R86, [R8.64] ;  /* 0x0000000408560980 */ /* 0x000368000c101b00 */
[----:B------:R1:W5:Y:S02]  /*20b90*/  @!P1 LD.E.64 R82, [R2.64] ;  /* 0x0000000402529980 */ /* 0x000364000c101b00 */
.L_x_1356:
[----:B------:R-:W-:Y:S05]  /*20ba0*/  BSYNC B0 ;  /* 0x0000000000007941 */ /* 0x000fea0003800000 */
.L_x_1355:
[----:B-----5:R-:W-:Y:S01]  /*20bb0*/  IMAD.MOV.U32 R7, RZ, RZ, R84 ;  /* 0x000000ffff077224 */ /* 0x020fe200078e0054 */
[----:B------:R-:W-:Y:S01]  /*20bc0*/  CS2R R92, SRZ ;  /* 0x00000000005c7805 */ /* 0x000fe2000001ff00 */
[----:B-1----:R-:W-:-:S02]  /*20bd0*/  IMAD.MOV.U32 R3, RZ, RZ, R85 ;  /* 0x000000ffff037224 */ /* 0x002fc400078e0055 */
[----:B--2---:R-:W-:Y:S01]  /*20be0*/  IMAD.MOV.U32 R2, RZ, RZ, R80 ;  /* 0x000000ffff027224 */ /* 0x004fe200078e0050 */
        /* <DEDUP_REMOVED lines=15> */
.L_x_1441:
[----:B------:R-:W-:Y:S01]  /*20ce0*/  SHF.R.S32.HI R0, RZ, 0x1f, R29 ;  /* 0x0000001fff007819 */ /* 0x000fe2000001141d */
[----:B------:R-:W-:-:S03]  /*20cf0*/  IMAD.SHL.U32 R2, R48, 0x80, RZ ;  /* 0x0000008030027824 */ /* 0x000fc600078e00ff */
[----:B------:R-:W-:-:S04]  /*20d00*/  LEA.HI R0, R0, R29, RZ, 0x3 ;  /* 0x0000001d00007211 */ /* 0x000fc800078f18ff */
[----:B------:R-:W-:Y:S01]  /*20d10*/  LEA.HI.SX32 R0, R0, R2, 0x1d ;  /* 0x0000000200007211 */ /* 0x000fe200078feaff */
[----:B------:R-:W-:Y:S05]  /*20d20*/  BRA.DIV ~URZ, `(.L_x_1358) ;  /* 0x000090127f007947 */ /* 0x000fea000b800000 */
[----:B------:R4:W1:Y:S04]  /*20d30*/  SHFL.IDX PT, R8, R16, 0x7, 0x181f ;  /* 0x00f81f0010087f89 */ /* 0x00086800000e0000 */
[----:B------:R4:W3:Y:S04]  /*20d40*/  SHFL.IDX PT, R7, R20, 0x7, 0x181f ;  /* 0x00f81f0014077f89 */ /* 0x0008e800000e0000 */
[----:B------:R4:W2:Y:S02]  /*20d50*/  SHFL.IDX PT, R2, R17, 0x7, 0x181f ;  /* 0x00f81f0011027f89 */ /* 0x0008a400000e0000 */
.L_x_1442:
        /* <DEDUP_REMOVED lines=27> */
.L_x_1360:
[----:B------:R-:W-:Y:S05]  /*20f10*/  BSYNC B0 ;  /* 0x0000000000007941 */ /* 0x000fea0003800000 */
.L_x_1359:
[----:B-1----:R-:W-:Y:S01]  /*20f20*/  IADD3 R8, R94, -c[0x0][0x20], RZ ;  /* 0x800008005e087a10 */ /* 0x002fe20007ffe0ff */
[----:B------:R-:W-:-:S04]  /*20f30*/  DEPBAR.LE SB0, 0x1 ;  /* 0x000080400000791a */ /* 0x000fc80000000000 */
[----:B--2---:R1:W2:Y:S04]  /*20f40*/  LDL.64 R2, [R8+0x20] ;  /* 0x0000200008027983 */ /* 0x0042a80000100a00 */
[----:B-1----:R-:W3:Y:S01]  /*20f50*/  LDL.64 R8, [R8+0x28] ;  /* 0x0000280008087983 */ /* 0x002ee20000100a00 */
[----:B------:R-:W-:Y:S03]  /*20f60*/  WARPSYNC 0xffffffff ;  /* 0xffffffff00007948 */ /* 0x000fe60003800000 */
[----:B------:R-:W-:Y:S06]  /*20f70*/  BAR.SYNC.DEFER_BLOCKING 0x0 ;  /* 0x0000000000007b1d */ /* 0x000fec0000010000 */
[----:B--2---:R1:W2:Y:S04]  /*20f80*/  LD.E R10, [R2.64] ;  /* 0x00000004020a7980 */ /* 0x0042a8000c101900 */
[----:B---34-:R3:W4:Y:S01]  /*20f90*/  LD.E.64 R12, [R8.64] ;  /* 0x00000004080c7980 */ /* 0x018722000c101b00 */
[----:B------:R-:W-:Y:S01]  /*20fa0*/  BSSY B1, `(.L_x_1361) ;  /* 0x000007e000017945 */ /* 0x000fe20003800000 */
[----:B-1----:R-:W-:Y:S01]  /*20fb0*/  IMAD.SHL.U32 R3, R64, 0x40, RZ ;  /* 0x0000004040037824 */ /* 0x002fe200078e00ff */
[----:B---3--:R-:W-:-:S04]  /*20fc0*/  SHF.R.S32.HI R8, RZ, 0x1f, R29 ;  /* 0x0000001fff087819 */ /* 0x008fc8000001141d */
[CC--:B------:R-:W-:Y:S02]  /*20fd0*/  LEA.HI R0, R8.reuse, R29.reuse, RZ, 0x3 ;  /* 0x0000001d08007211 */ /* 0x0c0fe400078f18ff */
[----:B------:R-:W-:Y:S02]  /*20fe0*/  LEA.HI R8, R8, R29, RZ, 0x6 ;  /* 0x0000001d08087211 */ /* 0x000fe400078f30ff */
[----:B------:R-:W-:-:S03]  /*20ff0*/  LOP3.LUT R0, R0, 0xfffffff8, RZ, 0xc0, !PT ;  /* 0xfffffff800007812 */ /* 0x000fc600078ec0ff */
[----:B------:R-:W-:Y:S02]  /*21000*/  IMAD.SHL.U32 R8, R8, 0x8, RZ ;  /* 0x0000000808087824 */ /* 0x000fe400078e00ff */
[----:B------:R-:W-:Y:S01]  /*21010*/  IMAD.IADD R2, R29, 0x1, -R0 ;  /* 0x000000011d027824 */ /* 0x000fe200078e0a00 */
[----:B------:R-:W-:Y:S01]  /*21020*/  LOP3.LUT R0, R3, 0x1c0, RZ, 0xc0, !PT ;  /* 0x000001c003007812 */ /* 0x000fe200078ec0ff */
[----:B-----5:R-:W-:Y:S02]  /*21030*/  IMAD.MOV.U32 R3, RZ, RZ, R92 ;  /* 0x000000ffff037224 */ /* 0x020fe400078e005c */
[----:B------:R-:W-:-:S03]  /*21040*/  IMAD.SHL.U32 R2, R2, 0x8, RZ ;  /* 0x0000000802027824 */ /* 0x000fc600078e00ff */
[----:B------:R-:W-:Y:S01]  /*21050*/  PRMT R94, R94, 0x5410, R3 ;  /* 0x000054105e5e7816 */ /* 0x000fe20000000003 */
[----:B------:R-:W-:Y:S01]  /*21060*/  IMAD.MOV.U32 R3, RZ, RZ, R93 ;  /* 0x000000ffff037224 */ /* 0x000fe200078e005d */
[----:B------:R-:W-:Y:S02]  /*21070*/  LOP3.LUT R2, R0, 0x38, R2, 0xf8, !PT ;  /* 0x0000003800027812 */ /* 0x000fe400078ef802 */
[----:B------:R-:W-:Y:S02]  /*21080*/  SHF.R.U32.HI R0, RZ, 0x3, R0 ;  /* 0x00000003ff007819 */ /* 0x000fe40000011600 */
[----:B------:R-:W-:Y:S01]  /*21090*/  PRMT R118, R118, 0x5410, R3 ;  /* 0x0000541076767816 */ /* 0x000fe20000000003 */
[----:B------:R-:W-:Y:S01]  /*210a0*/  IMAD.MOV.U32 R3, RZ, RZ, R91 ;  /* 0x000000ffff037224 */ /* 0x000fe200078e005b */
[----:B------:R-:W-:Y:S01]  /*210b0*/  LOP3.LUT R7, R2, R0, RZ, 0x3c, !PT ;  /* 0x0000000002077212 */ /* 0x000fe200078e3cff */
[----:B------:R-:W-:Y:S02]  /*210c0*/  IMAD.MOV.U32 R2, RZ, RZ, R48 ;  /* 0x000000ffff027224 */ /* 0x000fe400078e0030 */
[----:B------:R-:W-:Y:S01]  /*210d0*/  IMAD.MOV.U32 R0, RZ, RZ, R49 ;  /* 0x000000ffff007224 */ /* 0x000fe200078e0031 */
[----:B------:R-:W-:Y:S01]  /*210e0*/  LOP3.LUT R8, R7, 0xfffffe00, R8, 0xf8, !PT ;  /* 0xfffffe0007087812 */ /* 0x000fe200078ef808 */
[----:B------:R-:W-:Y:S01]  /*210f0*/  IMAD.MOV.U32 R7, RZ, RZ, R90 ;  /* 0x000000ffff077224 */ /* 0x000fe200078e005a */
[----:B------:R-:W-:Y:S01]  /*21100*/  PRMT R25, R25, 0x5410, R2 ;  /* 0x0000541019197816 */ /* 0x000fe20000000002 */
[----:B------:R-:W-:Y:S01]  /*21110*/  IMAD.MOV.U32 R2, RZ, RZ, R88 ;  /* 0x000000ffff027224 */ /* 0x000fe200078e0058 */
[----:B------:R-:W-:Y:S01]  /*21120*/  PRMT R29, R29, 0x5410, R0 ;  /* 0x000054101d1d7816 */ /* 0x000fe20000000000 */
[----:B------:R-:W-:Y:S01]  /*21130*/  IMAD.MOV.U32 R0, RZ, RZ, R89 ;  /* 0x000000ffff007224 */ /* 0x000fe200078e0059 */
[----:B------:R-:W-:-:S02]  /*21140*/  PRMT R94, R7, 0x7610, R94 ;  /* 0x00007610075e7816 */ /* 0x000fc4000000005e */
[----:B------:R-:W-:Y:S02]  /*21150*/  PRMT R118, R3, 0x7610, R118 ;  /* 0x0000761003767816 */ /* 0x000fe40000000076 */
[----:B------:R-:W-:Y:S02]  /*21160*/  PRMT R25, R2, 0x7610, R25 ;  /* 0x0000761002197816 */ /* 0x000fe40000000019 */
[----:B------:R-:W-:Y:S01]  /*21170*/  PRMT R29, R0, 0x7610, R29 ;  /* 0x00007610001d7816 */ /* 0x000fe2000000001d */
[----:B--2---:R-:W-:-:S05]  /*21180*/  IMAD R9, R10, -0x80, R24 ;  /* 0xffffff800a097824 */ /* 0x004fca00078e0218 */
[----:B------:R-:W-:-:S04]  /*21190*/  IMNMX R24, R9, 0x80, PT ;  /* 0x0000008009187817 */ /* 0x000fc80003800200 */
[----:B------:R-:W-:Y:S01]  /*211a0*/  ISETP.GE.AND P0, PT, R64, R24, PT ;  /* 0x000000184000720c */ /* 0x000fe20003f06270 */
[----:B----4-:R-:W-:-:S12]  /*211b0*/  IMAD.WIDE.U32 R20, R8, 0x2, R12 ;  /* 0x0000000208147825 */ /* 0x010fd800078e000c */
[----:B------:R-:W-:Y:S05]  /*211c0*/  @P0 BRA `(.L_x_1362) ;  /* 0x000005b000000947 */ /* 0x000fea0003800000 */
[----:B------:R-:W-:Y:S01]  /*211d0*/  ISETP.GE.AND P0, PT, R26, R37, PT ;  /* 0x000000251a00720c */ /* 0x000fe20003f06270 */
[----:B------:R-:W-:-:S12]  /*211e0*/  BSSY B0, `(.L_x_1363) ;  /* 0x000002c000007945 */ /* 0x000fd80003800000 */
[----:B------:R-:W-:Y:S05]  /*211f0*/  @P0 BRA `(.L_x_1364) ;  /* 0x000002a000000947 */ /* 0x000fea0003800000 */
[----:B------:R-:W2:Y:S01]  /*21200*/  LD.E.128 R8, [R20.64] ;  /* 0x0000000414087980 */ /* 0x000ea2000c101d00 */
[----:B------:R-:W-:Y:S01]  /*21210*/  SHF.R.U32.HI R15, RZ, 0x10, R23 ;  /* 0x00000010ff0f7819 */ /* 0x000fe20000011617 */
[--C-:B------:R-:W-:Y:S01]  /*21220*/  HADD2.F32 R7, -RZ, R28.reuse.H1_H1 ;  /* 0x3000001cff077230 */ /* 0x100fe20000004100 */
[----:B------:R-:W-:Y:S01]  /*21230*/  SHF.R.U32.HI R3, RZ, 0x10, R19 ;  /* 0x00000010ff037819 */ /* 0x000fe20000011613 */
[----:B------:R-:W-:Y:S01]  /*21240*/  HADD2.F32 R14, -RZ, R28.H0_H0 ;  /* 0x2000001cff0e7230 */ /* 0x000fe20000004100 */
[----:B------:R-:W-:Y:S01]  /*21250*/  SHF.R.U64 R17, R22, 0x10, R23 ;  /* 0x0000001016117819 */ /* 0x000fe20000001217 */
[----:B------:R-:W-:Y:S01]  /*21260*/  HADD2.F32 R22, -RZ, R15.H0_H0 ;  /* 0x2000000fff167230 */ /* 0x000fe20000004100 */
[----:B------:R-:W-:Y:S01]  /*21270*/  SHF.R.U64 R16, R18, 0x10, R19 ;  /* 0x0000001012107819 */ /* 0x000fe20000001213 */
[----:B------:R-:W-:Y:S02]  /*21280*/  HADD2.F32 R19, -RZ, R3.H0_H0 ;  /* 0x20000003ff137230 */ /* 0x000fe40000004100 */
[----:B------:R-:W-:-:S02]  /*21290*/  HADD2.F32 R17, -RZ, R17.H0_H0 ;  /* 0x20000011ff117230 */ /* 0x000fc40000004100 */
[----:B------:R-:W-:Y:S02]  /*212a0*/  HADD2.F32 R16, -RZ, R16.H0_H0 ;  /* 0x20000010ff107230 */ /* 0x000fe40000004100 */
[--C-:B--2---:R-:W-:Y:S02]  /*212b0*/  HADD2.F32 R0, -RZ, R11.reuse.H1_H1 ;  /* 0x3000000bff007230 */ /* 0x104fe40000004100 */
[----:B------:R-:W-:Y:S02]  /*212c0*/  HADD2.F32 R12, -RZ, R11.H0_H0 ;  /* 0x2000000bff0c7230 */ /* 0x000fe40000004100 */
[--C-:B------:R-:W-:Y:S01]  /*212d0*/  HADD2.F32 R2, -RZ, R8.reuse.H1_H1 ;  /* 0x30000008ff027230 */ /* 0x100fe20000004100 */
[CC--:B------:R-:W-:Y:S01]  /*212e0*/  FMUL.FTZ R15, R0.reuse, R22.reuse ;  /* 0x00000016000f7220 */ /* 0x0c0fe20000410000 */
[----:B------:R-:W-:Y:S01]  /*212f0*/  HADD2.F32 R13, -RZ, R8.H0_H0 ;  /* 0x20000008ff0d7230 */ /* 0x000fe20000004100 */
[-C--:B------:R-:W-:Y:S01]  /*21300*/  FMUL.FTZ R0, R0, R19.reuse ;  /* 0x0000001300007220 */ /* 0x080fe20000410000 */
[--C-:B------:R-:W-:Y:S01]  /*21310*/  HADD2.F32 R8, -RZ, R10.reuse.H0_H0 ;  /* 0x2000000aff087230 */ /* 0x100fe20000004100 */
[C---:B------:R-:W-:Y:S01]  /*21320*/  FFMA.FTZ R19, R12.reuse, R19, -R15 ;  /* 0x000000130c137223 */ /* 0x040fe2000001080f */
[--C-:B------:R-:W-:Y:S01]  /*21330*/  HADD2.F32 R11, -RZ, R9.reuse.H0_H0 ;  /* 0x20000009ff0b7230 */ /* 0x100fe20000004100 */
[----:B------:R-:W-:Y:S01]  /*21340*/  FFMA.FTZ R15, R12, R22, R0 ;  /* 0x000000160c0f7223 */ /* 0x000fe20000010000 */
[----:B------:R-:W-:Y:S01]  /*21350*/  HADD2.F32 R3, -RZ, R9.H1_H1 ;  /* 0x30000009ff037230 */ /* 0x000fe20000004100 */
[CC--:B------:R-:W-:Y:S01]  /*21360*/  FMUL.FTZ R18, R2.reuse, R14.reuse ;  /* 0x0000000e02127220 */ /* 0x0c0fe20000410000 */
[----:B------:R-:W-:Y:S01]  /*21370*/  HADD2.F32 R10, -RZ, R10.H1_H1 ;  /* 0x3000000aff0a7230 */ /* 0x000fe20000004100 */
[-C--:B------:R-:W-:Y:S01]  /*21380*/  FMUL.FTZ R9, R2, R7.reuse ;  /* 0x0000000702097220 */ /* 0x080fe20000410000 */
[--C-:B------:R-:W-:Y:S01]  /*21390*/  HADD2.F32 R0, -RZ, R36.reuse.H0_H0 ;  /* 0x20000024ff007230 */ /* 0x100fe20000004100 */
[C---:B------:R-:W-:Y:S01]  /*213a0*/  FFMA.FTZ R18, R13.reuse, R7, -R18 ;  /* 0x000000070d127223 */ /* 0x040fe20000010812 */
[----:B------:R-:W-:Y:S01]  /*213b0*/  HADD2.F32 R2, -RZ, R36.H1_H1 ;  /* 0x30000024ff027230 */ /* 0x000fe20000004100 */
[----:B------:R-:W-:-:S02]  /*213c0*/  FFMA.FTZ R13, R13, R14, R9 ;  /* 0x0000000e0d0d7223 */ /* 0x000fc40000010009 */
[C---:B------:R-:W-:Y:S02]  /*213d0*/  FMUL.FTZ R7, R10.reuse, R0 ;  /* 0x000000000a077220 */ /* 0x040fe40000410000 */
[----:B------:R-:W-:Y:S02]  /*213e0*/  FMUL.FTZ R10, R10, R2 ;  /* 0x000000020a0a7220 */ /* 0x000fe40000410000 */
[C---:B------:R-:W-:Y:S02]  /*213f0*/  FMUL.FTZ R12, R3.reuse, R17 ;  /* 0x00000011030c7220 */ /* 0x040fe40000410000 */
[----:B------:R-:W-:Y:S02]  /*21400*/  FMUL.FTZ R9, R3, R16 ;  /* 0x0000001003097220 */ /* 0x000fe40000410000 */
[C---:B------:R-:W-:Y:S02]  /*21410*/  FFMA.FTZ R10, R8.reuse, R0, R10 ;  /* 0x00000000080a7223 */ /* 0x040fe4000001000a */
[----:B------:R-:W-:Y:S01]  /*21420*/  FFMA.FTZ R2, R8, R2, -R7 ;  /* 0x0000000208027223 */ /* 0x000fe20000010807 */
[----:B------:R-:W-:Y:S01]  /*21430*/  F2FP.PACK_AB R8, R13, R18 ;  /* 0x000000120d08723e */ /* 0x000fe200000000ff */
[----:B------:R-:W-:-:S02]  /*21440*/  FFMA.FTZ R0, R11, R16, -R12 ;  /* 0x000000100b007223 */ /* 0x000fc4000001080c */
[----:B------:R-:W-:Y:S01]  /*21450*/  FFMA.FTZ R9, R11, R17, R9 ;  /* 0x000000110b097223 */ /* 0x000fe20000010009 */
[----:B------:R-:W-:Y:S02]  /*21460*/  F2FP.PACK_AB R11, R15, R19 ;  /* 0x000000130f0b723e */ /* 0x000fe400000000ff */
[----:B------:R-:W-:Y:S02]  /*21470*/  F2FP.PACK_AB R10, R10, R2 ;  /* 0x000000020a0a723e */ /* 0x000fe400000000ff */
[----:B------:R-:W-:-:S05]  /*21480*/  F2FP.PACK_AB R9, R9, R0 ;  /* 0x000000000909723e */ /* 0x000fca00000000ff */
[----:B------:R1:W-:Y:S02]  /*21490*/  ST.E.128 [R20.64], R8 ;  /* 0x0000000814007985 */ /* 0x0003e4000c101d04 */
.L_x_1364:
[----:B------:R-:W-:Y:S05]  /*214a0*/  BSYNC B0 ;  /* 0x0000000000007941 */ /* 0x000fea0003800000 */
.L_x_1363:
[----:B------:R-:W-:-:S04]  /*214b0*/  IADD3 R0, R26, 0x20, RZ ;  /* 0x000000201a007810 */ /* 0x000fc80007ffe0ff */
[----:B------:R-:W-:-:S13]  /*214c0*/  ISETP.GE.AND P0, PT, R0, R37, PT ;  /* 0x000000250000720c */ /* 0x000fda0003f06270 */
[----:B------:R-:W-:Y:S05]  /*214d0*/  @P0 BRA `(.L_x_1362) ;  /* 0x000002a000000947 */ /* 0x000fea0003800000 */
[----:B-1----:R-:W2:Y:S01]  /*214e0*/  LD.E.128 R8, [R20.64+0x4000] ;  /* 0x0040000414087980 */ /* 0x002ea2000c101d00 */
[----:B------:R-:W-:Y:S01]  /*214f0*/  SHF.R.U32.HI R15, RZ, 0x10, R33 ;  /* 0x00000010ff0f7819 */ /* 0x000fe20000011621 */
[--C-:B------:R-:W-:Y:S01]  /*21500*/  HADD2.F32 R7, -RZ, R65.reuse.H1_H1 ;  /* 0x30000041ff077230 */ /* 0x100fe20000004100 */
[--C-:B------:R-:W-:Y:S01]  /*21510*/  SHF.R.U32.HI R3, RZ, 0x10, R31.reuse ;  /* 0x00000010ff037819 */ /* 0x100fe2000001161f */
        /* <DEDUP_REMOVED lines=21> */
[----:B------:R-:W-:Y:S01]  /*21670*/  HADD2.F32 R0, -RZ, R95.H1_H1 ;  /* 0x3000005fff007230 */ /* 0x000fe20000004100 */
        /* <DEDUP_REMOVED lines=15> */
[----:B------:R1:W-:Y:S02]  /*21770*/  ST.E.128 [R20.64+0x4000], R8 ;  /* 0x0040000814007985 */ /* 0x0003e4000c101d04 */
.L_x_1362:
[----:B------:R-:W-:Y:S05]  /*21780*/  BSYNC B1 ;  /* 0x0000000000017941 */ /* 0x000fea0003800000 */
.L_x_1361:
[----:B------:R-:W-:Y:S01]  /*21790*/  IADD3 R0, R64, 0x10, RZ ;  /* 0x0000001040007810 */ /* 0x000fe20007ffe0ff */
[----:B------:R-:W-:Y:S03]  /*217a0*/  BSSY B1, `(.L_x_1365) ;  /* 0x000005e000017945 */ /* 0x000fe60003800000 */
[----:B------:R-:W-:-:S13]  /*217b0*/  ISETP.GE.AND P0, PT, R0, R24, PT ;  /* 0x000000180000720c */ /* 0x000fda0003f06270 */
[----:B------:R-:W-:Y:S05]  /*217c0*/  @P0 BRA `(.L_x_1366) ;  /* 0x000005b000000947 */ /* 0x000fea0003800000 */
[----:B------:R-:W-:Y:S01]  /*217d0*/  ISETP.GE.AND P0, PT, R26, R37, PT ;  /* 0x000000251a00720c */ /* 0x000fe20003f06270 */
[----:B------:R-:W-:-:S12]  /*217e0*/  BSSY B0, `(.L_x_1367) ;  /* 0x000002c000007945 */ /* 0x000fd80003800000 */
[----:B------:R-:W-:Y:S05]  /*217f0*/  @P0 BRA `(.L_x_1368) ;  /* 0x000002a000000947 */ /* 0x000fea0003800000 */
[----:B-1----:R-:W2:Y:S01]  /*21800*/  LD.E.128 R8, [R20.64+0x800] ;  /* 0x0008000414087980 */ /* 0x002ea2000c101d00 */
[----:B------:R-:W-:Y:S01]  /*21810*/  SHF.R.U32.HI R15, RZ, 0x10, R39 ;  /* 0x00000010ff0f7819 */ /* 0x000fe20000011627 */
[----:B------:R-:W-:Y:S01]  /*21820*/  HADD2.F32 R7, -RZ, R96.H0_H0 ;  /* 0x20000060ff077230 */ /* 0x000fe20000004100 */
        /* <DEDUP_REMOVED lines=39> */
.L_x_1368:
[----:B------:R-:W-:Y:S05]  /*21aa0*/  BSYNC B0 ;  /* 0x0000000000007941 */ /* 0x000fea0003800000 */
.L_x_1367:
        /* <DEDUP_REMOVED lines=45> */
.L_x_1366:
[----:B------:R-:W-:Y:S05]  /*21d80*/  BSYNC B1 ;  /* 0x0000000000017941 */ /* 0x000fea0003800000 */
.L_x_1365:
        /* <DEDUP_REMOVED lines=49> */
.L_x_1372:
[----:B------:R-:W-:Y:S05]  /*220a0*/  BSYNC B0 ;  /* 0x0000000000007941 */ /* 0x000fea0003800000 */
.L_x_1371:
        /* <DEDUP_REMOVED lines=45> */
.L_x_1370:
[----:B------:R-:W-:Y:S05]  /*22380*/  BSYNC B1 ;  /* 0x0000000000017941 */ /* 0x000fea0003800000 */
.L_x_1369:
        /* <DEDUP_REMOVED lines=49> */
.L_x_1376:
[----:B------:R-:W-:Y:S05]  /*226a0*/  BSYNC B0 ;  /* 0x0000000000007941 */ /* 0x000fea0003800000 */
.L_x_1375:
        /* <DEDUP_REMOVED lines=45> */
.L_x_1374:
[----:B------:R-:W-:Y:S05]  /*22980*/  BSYNC B1 ;  /* 0x0000000000017941 */ /* 0x000fea0003800000 */
.L_x_1373:
        /* <DEDUP_REMOVED lines=49> */
.L_x_1380:
[----:B------:R-:W-:Y:S05]  /*22ca0*/  BSYNC B0 ;  /* 0x0000000000007941 */ /* 0x000fea0003800000 */
.L_x_1379:
        /* <DEDUP_REMOVED lines=45> */
.L_x_1378:
[----:B------:R-:W-:Y:S05]  /*22f80*/  BSYNC B1 ;  /* 0x0000000000017941 */ /* 0x000fea0003800000 */
.L_x_1377:
        /* <DEDUP_REMOVED lines=49> */
.L_x_1384:
[----:B------:R-:W-:Y:S05]  /*232a0*/  BSYNC B0 ;  /* 0x0000000000007941 */ /* 0x000fea0003800000 */
.L_x_1383:
        /* <DEDUP_REMOVED lines=45> */
.L_x_1382:
[----:B------:R-:W-:Y:S05]  /*23580*/  BSYNC B1 ;  /* 0x0000000000017941 */ /* 0x000fea0003800000 */
.L_x_1381:
        /* <DEDUP_REMOVED lines=49> */
.L_x_1388:
[----:B------:R-:W-:Y:S05]  /*238a0*/  BSYNC B0 ;  /* 0x0000000000007941 */ /* 0x000fea0003800000 */
.L_x_1387:
        /* <DEDUP_REMOVED lines=45> */
.L_x_1386:
[----:B------:R-:W-:Y:S05]  /*23b80*/  BSYNC B1 ;  /* 0x0000000000017941 */ /* 0x000fea0003800000 */
.L_x_1385:
[----:B------:R-:W-:Y:S01]  /*23b90*/  IADD3 R0, R64, 0x70, RZ ;  /* 0x0000007040007810 */ /* 0x000fe20007ffe0ff */
[----:B------:R-:W-:Y:S02]  /*23ba0*/  IMAD.MOV.U32 R2, RZ, RZ, R148 ;  /* 0x000000ffff027224 */ /* 0x000fe400078e0094 */
[----:B------:R-:W-:Y:S01]  /*23bb0*/  IMAD.MOV.U32 R3, RZ, RZ, 0x0 ;  /* 0x00000000ff037424 */ /* 0x000fe200078e00ff */
[----:B------:R-:W-:-:S13]  /*23bc0*/  ISETP.GE.AND P0, PT, R0, R24, PT ;  /* 0x000000180000720c */ /* 0x000fda0003f06270 */
[----:B------:R-:W-:Y:S05]  /*23bd0*/  @P0 RET.REL.NODEC R2 `(_ZN7cutlass13device_kernelIN5flash19enable_sm80_to_sm89INS1_16FlashAttnFwdSm80INS1_25CollectiveMainloopFwdSm80ILi4ELi1ELb0EN4cute5tupleIJNS5_1CILi128EEENS7_ILi48EEES8_EEELi128ENS_6half_tEfNS_4arch4Sm80ELb0ELb1ELb1ELb1ELb0ELb1ELb1ELb0EEENS1_21CollectiveEpilogueFwdINS6_IJS8_S8_S9_EEENS6_IJNS7_ILi1EEESH_SH_EEESB_SD_Li128ELb1ELb1ELb0ELb0EEENS1_19SingleTileSchedulerILb1ELb0ELb1ELi128EEEEEEEEEvNT_6ParamsE) ;  /* 0xfffdc42002000950 */ /* 0x000fea0003c3ffff */
        /* <DEDUP_REMOVED lines=45> */
.L_x_1390:
[----:B------:R-:W-:Y:S05]  /*23eb0*/  BSYNC B0 ;  /* 0x0000000000007941 */ /* 0x000fea0003800000 */
.L_x_1389:
[----:B------:R-:W-:Y:S01]  /*23ec0*/  IADD3 R0, R26, 0x20, RZ ;  /* 0x000000201a007810 */ /* 0x000fe20007ffe0ff */
[----:B------:R-:W-:Y:S02]  /*23ed0*/  IMAD.MOV.U32 R2, RZ, RZ, R148 ;  /* 0x000000ffff027224 */ /* 0x000fe400078e0094 */
[----:B------:R-:W-:Y:S01]  /*23ee0*/  IMAD.MOV.U32 R3, RZ, RZ, 0x0 ;  /* 0x00000000ff037424 */ /* 0x000fe200078e00ff */
[----:B------:R-:W-:-:S13]  /*23ef0*/  ISETP.GE.AND P0, PT, R0, R37, PT ;  /* 0x000000250000720c */ /* 0x000fda0003f06270 */
[----:B------:R-:W-:Y:S05]  /*23f00*/  @P0 RET.REL.NODEC R2 `(_ZN7cutlass13device_kernelIN5flash19enable_sm80_to_sm89INS1_16FlashAttnFwdSm80INS1_25CollectiveMainloopFwdSm80ILi4ELi1ELb0EN4cute5tupleIJNS5_1CILi128EEENS7_ILi48EEES8_EEELi128ENS_6half_tEfNS_4arch4Sm80ELb0ELb1ELb1ELb1ELb0ELb1ELb1ELb0EEENS1_21CollectiveEpilogueFwdINS6_IJS8_S8_S9_EEENS6_IJNS7_ILi1EEESH_SH_EEESB_SD_Li128ELb1ELb1ELb0ELb0EEENS1_19SingleTileSchedulerILb1ELb0ELb1ELi128EEEEEEEEEvNT_6ParamsE) ;  /* 0xfffdc0f002000950 */ /* 0x000fea0003c3ffff */
        /* <DEDUP_REMOVED lines=32> */
[----:B------:R-:W-:Y:S01]  /*24110*/  FMUL.FTZ R9, R3, R16 ;  /* 0x0000001003097220 */ /* 0x000fe20000410000 */
[----:B------:R-:W-:Y:S01]  /*24120*/  MOV R3, 0x0 ;  /* 0x0000000000037802 */ /* 0x000fe20000000f00 */
[C---:B------:R-:W-:Y:S02]  /*24130*/  FFMA.FTZ R10, R8.reuse, R0, R10 ;  /* 0x00000000080a7223 */ /* 0x040fe4000001000a */
[----:B------:R-:W-:Y:S01]  /*24140*/  FFMA.FTZ R2, R8, R2, -R7 ;  /* 0x0000000208027223 */ /* 0x000fe20000010807 */
[----:B------:R-:W-:Y:S01]  /*24150*/  F2FP.PACK_AB R8, R13, R18 ;  /* 0x000000120d08723e */ /* 0x000fe200000000ff */
[----:B------:R-:W-:-:S02]  /*24160*/  FFMA.FTZ R0, R11, R16, -R12 ;  /* 0x000000100b007223 */ /* 0x000fc4000001080c */
[----:B------:R-:W-:Y:S01]  /*24170*/  FFMA.FTZ R9, R11, R17, R9 ;  /* 0x000000110b097223 */ /* 0x000fe20000010009 */
[----:B------:R-:W-:Y:S02]  /*24180*/  F2FP.PACK_AB R11, R15, R19 ;  /* 0x000000130f0b723e */ /* 0x000fe400000000ff */
[----:B------:R-:W-:Y:S02]  /*24190*/  F2FP.PACK_AB R10, R10, R2 ;  /* 0x000000020a0a723e */ /* 0x000fe400000000ff */
[----:B------:R-:W-:Y:S02]  /*241a0*/  F2FP.PACK_AB R9, R9, R0 ;  /* 0x000000000909723e */ /* 0x000fe400000000ff */
[----:B------:R-:W-:-:S03]  /*241b0*/  MOV R2, R148 ;  /* 0x0000009400027202 */ /* 0x000fc60000000f00 */
[----:B------:R1:W-:Y:S01]  /*241c0*/  ST.E.128 [R20.64+0x7800], R8 ;  /* 0x0078000814007985 */ /* 0x0003e2000c101d04 */
[----:B------:R-:W-:Y:S05]  /*241d0*/  RET.REL.NODEC R2 `(_ZN7cutlass13device_kernelIN5flash19enable_sm80_to_sm89INS1_16FlashAttnFwdSm80INS1_25CollectiveMainloopFwdSm80ILi4ELi1ELb0EN4cute5tupleIJNS5_1CILi128EEENS7_ILi48EEES8_EEELi128ENS_6half_tEfNS_4arch4Sm80ELb0ELb1ELb1ELb1ELb0ELb1ELb1ELb0EEENS1_21CollectiveEpilogueFwdINS6_IJS8_S8_S9_EEENS6_IJNS7_ILi1EEESH_SH_EEESB_SD_Li128ELb1ELb1ELb0ELb0EEENS1_19SingleTileSchedulerILb1ELb0ELb1ELi128EEEEEEEEEvNT_6ParamsE) ;  /* 0xfffdbe2002007950 */ /* 0x000fea0003c3ffff */
.L_x_1328:
[----:B-----5:R-:W-:Y:S01]  /*241e0*/  ISETP.NE.AND P0, PT, R24, 0x1, PT ;  /* 0x000000011800780c */ /* 0x020fe20003f05270 */
[----:B------:R-:W-:Y:S01]  /*241f0*/  BSSY B0, `(.L_x_1391) ;  /* 0x0000007000007945 */ /* 0x000fe20003800000 */
[----:B------:R-:W-:-:S11]  /*24200*/  SHF.L.U32 R65, R36, 0x3, RZ ;  /* 0x0000000324417819 */ /* 0x000fd600000006ff */
[----:B------:R-:W-:Y:S05]  /*24210*/  @!P0 BRA `(.L_x_1392) ;  /* 0x0000004000008947 */ /* 0x000fea0003800000 */
[----:B------:R1:W2:Y:S04]  /*24220*/  LD.E R7, [R2.64+0x168] ;  /* 0x0001680402077980 */ /* 0x0002a8000c101900 */
[----:B-1----:R-:W3:Y:S01]  /*24230*/  LD.E R2, [R2.64+0x16c] ;  /* 0x00016c0402027980 */ /* 0x002ee2000c101900 */
[----:B--2---:R-:W-:-:S05]  /*24240*/  IMAD.HI.U32 R0, R0, R7, RZ ;  /* 0x0000000700007227 */ /* 0x004fca00078e00ff */
[----:B---3--:R-:W-:Y:S02]  /*24250*/  SHF.R.U32.HI R0, RZ, R2, R0 ;  /* 0x00000002ff007219 */ /* 0x008fe40000011600 */
.L_x_1392:
[----:B------:R-:W-:Y:S05]  /*24260*/  BSYNC B0 ;  /* 0x0000000000007941 */ /* 0x000fea0003800000 */
.L_x_1391:
[----:B------:R-:W-:Y:S01]  /*24270*/  MOV R14, R18 ;  /* 0x00000012000e7202 */ /* 0x000fe20000000f00 */
[----:B------:R-:W-:Y:S01]  /*24280*/  IMAD.MOV.U32 R3, RZ, RZ, R13 ;  /* 0x000000ffff037224 */ /* 0x000fe200078e000d */
[----:B------:R-:W-:Y:S01]  /*24290*/  MOV R2, R16 ;  /* 0x0000001000027202 */ /* 0x000fe20000000f00 */
[-C--:B------:R-:W-:Y:S01]  /*242a0*/  IMAD R11, R11, R0.reuse, RZ ;  /* 0x000000000b0b7224 */ /* 0x080fe200078e02ff */
[----:B------:R-:W-:Y:S01]  /*242b0*/  SHF.R.S32.HI R7, RZ, 0x1f, R0 ;  /* 0x0000001fff077819 */ /* 0x000fe20000011400 */
[-C--:B------:R-:W-:Y:S02]  /*242c0*/  IMAD R9, R9, R0.reuse, RZ ;  /* 0x0000000009097224 */ /* 0x080fe400078e02ff */
[----:B------:R-:W-:-:S04]  /*242d0*/  IMAD.WIDE.U32 R12, R10, R0, R14 ;  /* 0x000000000a0c7225 */ /* 0x000fc800078e000e */
[----:B------:R-:W-:Y:S01]  /*242e0*/  IMAD.WIDE.U32 R2, R8, R0, R2 ;  /* 0x0000000008027225 */ /* 0x000fe200078e0002 */
[----:B------:R-:W-:-:S03]  /*242f0*/  LEA R14, P1, R12, R22, 0x1 ;  /* 0x000000160c0e7211 */ /* 0x000fc600078208ff */
[-C--:B------:R-:W-:Y:S01]  /*24300*/  IMAD R10, R10, R7.reuse, R11 ;  /* 0x000000070a0a7224 */ /* 0x080fe200078e020b */
[----:B------:R-:W-:Y:S01]  /*24310*/  LEA R15, P0, R2, R20, 0x1 ;  /* 0x00000014020f7211 */ /* 0x000fe200078008ff */
[----:B------:R-:W-:-:S03]  /*24320*/  IMAD R0, R8, R7, R9 ;  /* 0x0000000708007224 */ /* 0x000fc600078e0209 */
[----:B------:R-:W-:Y:S01]  /*24330*/  IADD3 R7, R13, R10, RZ ;  /* 0x0000000a0d077210 */ /* 0x000fe20007ffe0ff */
[----:B------:R-:W-:-:S03]  /*24340*/  IMAD.IADD R0, R3, 0x1, R0 ;  /* 0x0000000103007824 */ /* 0x000fc600078e0200 */
[----:B------:R-:W-:Y:S02]  /*24350*/  LEA.HI.X R11, R12, R23, R7, 0x1, P1 ;  /* 0x000000170c0b7211 */ /* 0x000fe400008f0c07 */
[----:B------:R-:W-:Y:S01]  /*24360*/  LEA.HI.X R10, R2, R21, R0, 0x1, P0 ;  /* 0x00000015020a7211 */ /* 0x000fe200000f0c00 */
[----:B------:R-:W-:Y:S05]  /*24370*/  BRA.DIV ~URZ, `(.L_x_1393) ;  /* 0x00005b227f007947 */ /* 0x000fea000b800000 */
[----:B------:R1:W2:Y:S02]  /*24380*/  SHFL.IDX PT, R0, R11, RZ, 0x181f ;  /* 0x00181fff0b007589 */ /* 0x0002a400000e0000 */
.L_x_1443:
[----:B------:R-:W-:Y:S05]  /*24390*/  BRA.DIV ~URZ, `(.L_x_1394) ;  /* 0x00005b827f007947 */ /* 0x000fea000b800000 */
[----:B------:R3:W4:Y:S01]  /*243a0*/  SHFL.IDX PT, R8, R14, RZ, 0x181f ;  /* 0x00181fff0e087589 */ /* 0x00072200000e0000 */
[----:B--2---:R-:W-:-:S03]  /*243b0*/  MOV R9, R0 ;  /* 0x0000000000097202 */ /* 0x004fc60000000f00 */
[----:B------:R3:W2:Y:S04]  /*243c0*/  SHFL.IDX PT, R7, R10, RZ, 0x181f ;  /* 0x00181fff0a077589 */ /* 0x0006a800000e0000 */
[----:B------:R3:W1:Y:S02]  /*243d0*/  SHFL.IDX PT, R3, R15, RZ, 0x181f ;  /* 0x00181fff0f037589 */ /* 0x00066400000e0000 */
.L_x_1444:
[----:B------:R-:W-:Y:S01]  /*243e0*/  IMAD R12, R28, R24, RZ ;  /* 0x000000181c0c7224 */ /* 0x000fe200078e02ff */
[----:B------:R-:W-:Y:S01]  /*243f0*/  ISETP.GE.AND P0, PT, R65, R37, PT ;  /* 0x000000254100720c */ /* 0x000fe20003f06270 */
[----:B------:R-:W-:Y:S01]  /*24400*/  CS2R R34, SRZ ;  /* 0x0000000000227805 */ /* 0x000fe2000001ff00 */
[----:B------:R-:W-:Y:S01]  /*24410*/  SHF.R.S32.HI R13, RZ, 0x1f, R65 ;  /* 0x0000001fff0d7819 */ /* 0x000fe20000011441 */
[----:B------:R-:W-:Y:S01]  /*24420*/  CS2R R32, SRZ ;  /* 0x0000000000207805 */ /* 0x000fe2000001ff00 */
[----:B------:R-:W-:-:S13]  /*24430*/  ISETP.GE.OR P0, PT, R27, R12, P0 ;  /* 0x0000000c1b00720c */ /* 0x000fda0000706670 */
[C---:B------:R-:W-:Y:S01]  /*24440*/  @!P0 IMAD.SHL.U32 R2, R65.reuse, 0x2, RZ ;  /* 0x0000000241028824 */ /* 0x040fe200078e00ff */
[----:B------:R-:W-:-:S04]  /*24450*/  @!P0 SHF.L.U64.HI R0, R65, 0x1, R13 ;  /* 0x0000000141008819 */ /* 0x000fc8000001020d */
[----:B----4-:R-:W-:-:S05]  /*24460*/  @!P0 IADD3 R8, P1, R8, R2, RZ ;  /* 0x0000000208088210 */ /* 0x010fca0007f3e0ff */
[--C-:B------:R-:W-:Y:S01]  /*24470*/  @!P0 IMAD.X R9, R9, 0x1, R0.reuse, P1 ;  /* 0x0000000109098824 */ /* 0x100fe200008e0600 */
[----:B-1----:R-:W-:Y:S01]  /*24480*/  @!P0 IADD3 R2, P1, R3, R2, RZ ;  /* 0x0000000203028210 */ /* 0x002fe20007f3e0ff */
[----:B------:R-:W-:Y:S01]  /*24490*/  CS2R R18, SRZ ;  /* 0x0000000000127805 */ /* 0x000fe2000001ff00 */
[----:B------:R-:W-:Y:S02]  /*244a0*/  CS2R R16, SRZ ;  /* 0x0000000000107805 */ /* 0x000fe4000001ff00 */
[----:B------:R-:W4:Y:S01]  /*244b0*/  @!P0 LD.E.128 R32, [R8.64] ;  /* 0x0000000408208980 */ /* 0x000f22000c101d00 */
[----:B--2---:R-:W-:-:S05]  /*244c0*/  @!P0 IMAD.X R3, R7, 0x1, R0, P1 ;  /* 0x0000000107038824 */ /* 0x004fca00008e0600 */
[----:B------:R1:W2:Y:S01]  /*244d0*/  @!P0 LD.E.128 R16, [R2.64] ;  /* 0x0000000402108980 */ /* 0x0002a2000c101d00 */
[----:B------:R-:W-:Y:S01]  /*244e0*/  CS2R R46, SRZ ;  /* 0x00000000002e7805 */ /* 0x000fe2000001ff00 */
[----:B----4-:R-:W-:Y:S02]  /*244f0*/  IMAD.MOV.U32 R7, RZ, RZ, R34 ;  /* 0x000000ffff077224 */ /* 0x010fe400078e0022 */
[----:B-1----:R-:W-:Y:S02]  /*24500*/  IMAD.MOV.U32 R3, RZ, RZ, R35 ;  /* 0x000000ffff037224 */ /* 0x002fe400078e0023 */
[----:B------:R-:W-:Y:S01]  /*24510*/  IMAD.MOV.U32 R2, RZ, RZ, R32 ;  /* 0x000000ffff027224 */ /* 0x000fe200078e0020 */
[----:B------:R-:W-:Y:S01]  /*24520*/  PRMT R93, R7, 0x7610, R93 ;  /* 0x00007610075d7816 */ /* 0x000fe2000000005d */
[----:B------:R-:W-:Y:S01]  /*24530*/  IMAD.MOV.U32 R0, RZ, RZ, R33 ;  /* 0x000000ffff007224 */ /* 0x000fe200078e0021 */
[----:B------:R-:W-:Y:S01]  /*24540*/  PRMT R67, R3, 0x7610, R67 ;  /* 0x0000761003437816 */ /* 0x000fe20000000043 */
[----:B--2---:R-:W-:Y:S01]  /*24550*/  IMAD.MOV.U32 R7, RZ, RZ, R18 ;  /* 0x000000ffff077224 */ /* 0x004fe200078e0012 */
        /* <DEDUP_REMOVED lines=11> */
[----:B------:R1:W4:Y:S04]  /*24610*/  SHFL.IDX PT, R8, R14, 0x1, 0x181f ;  /* 0x00381f000e087f89 */ /* 0x00032800000e0000 */
[----:B------:R1:W3:Y:S04]  /*24620*/  SHFL.IDX PT, R7, R10, 0x1, 0x181f ;  /* 0x00381f000a077f89 */ /* 0x0002e800000e0000 */
[----:B------:R1:W1:Y:S02]  /*24630*/  SHFL.IDX PT, R2, R15, 0x1, 0x181f ;  /* 0x00381f000f027f89 */ /* 0x00026400000e0000 */
.L_x_1445:
[----:B------:R-:W-:Y:S01]  /*24640*/  IADD3 R0, R27, 0x10, RZ ;  /* 0x000000101b007810 */ /* 0x000fe20007ffe0ff */
[----:B------:R-:W-:Y:S01]  /*24650*/  BSSY B0, `(.L_x_1396) ;  /* 0x0000013000007945 */ /* 0x000fe20003800000 */
[----:B------:R-:W-:Y:S01]  /*24660*/  CS2R R44, SRZ ;  /* 0x00000000002c7805 */ /* 0x000fe2000001ff00 */
[----:B------:R-:W-:Y:S01]  /*24670*/  CS2R R42, SRZ ;  /* 0x00000000002a7805 */ /* 0x000fe2000001ff00 */
[----:B------:R-:W-:Y:S01]  /*24680*/  ISETP.GE.AND P0, PT, R0, R12, PT ;  /* 0x0000000c0000720c */ /* 0x000fe20003f06270 */
[----:B------:R-:W-:-:S12]  /*24690*/  CS2R R40, SRZ ;  /* 0x0000000000287805 */ /* 0x000fd8000001ff00 */
[----:B------:R-:W-:Y:S05]  /*246a0*/  @P0 BRA `(.L_x_1397) ;  /* 0x000000d000000947 */ /* 0x000fea0003800000 */
[----:B------:R-:W-:Y:S01]  /*246b0*/  ISETP.GE.AND P0, PT, R65, R37, PT ;  /* 0x000000254100720c */ /* 0x000fe20003f06270 */
[----:B------:R-:W-:Y:S01]  /*246c0*/  CS2R R44, SRZ ;  /* 0x00000000002c7805 */ /* 0x000fe2000001ff00 */
[----:B------:R-:W-:Y:S01]  /*246d0*/  CS2R R42, SRZ ;  /* 0x00000000002a7805 */ /* 0x000fe2000001ff00 */
[----:B------:R-:W-:-:S10]  /*246e0*/  CS2R R40, SRZ ;  /* 0x0000000000287805 */ /* 0x000fd4000001ff00 */
[----:B------:R-:W-:Y:S05]  /*246f0*/  @P0 BRA `(.L_x_1397) ;  /* 0x0000008000000947 */ /* 0x000fea0003800000 */
[C---:B------:R-:W-:Y:S01]  /*24700*/  IMAD.SHL.U32 R3, R65.reuse, 0x2, RZ ;  /* 0x0000000241037824 */ /* 0x040fe200078e00ff */
[----:B------:R-:W-:-:S04]  /*24710*/  SHF.L.U64.HI R0, R65, 0x1, R13 ;  /* 0x0000000141007819 */ /* 0x000fc8000001020d */
[-C--:B----4-:R-:W-:Y:S02]  /*24720*/  IADD3 R8, P1, R8, R3.reuse, RZ ;  /* 0x0000000308087210 */ /* 0x090fe40007f3e0ff */
[----:B-1----:R-:W-:-:S03]  /*24730*/  IADD3 R2, P0, R2, R3, RZ ;  /* 0x0000000302027210 */ /* 0x002fc60007f1e0ff */
[--C-:B--2---:R-:W-:Y:S02]  /*24740*/  IMAD.X R9, R9, 0x1, R0.reuse, P1 ;  /* 0x0000000109097824 */ /* 0x104fe400008e0600 */
[----:B---3--:R-:W-:-:S03]  /*24750*/  IMAD.X R3, R7, 0x1, R0, P0 ;  /* 0x0000000107037824 */ /* 0x008fc600000e0600 */
[----:B------:R1:W5:Y:S04]  /*24760*/  LD.E.128 R44, [R8.64] ;  /* 0x00000004082c7980 */ /* 0x000368000c101d00 */
[----:B------:R1:W5:Y:S02]  /*24770*/  LD.E.128 R40, [R2.64] ;  /* 0x0000000402287980 */ /* 0x000364000c101d00 */
.L_x_1397:
[----:B------:R-:W-:Y:S05]  /*24780*/  BSYNC B0 ;  /* 0x0000000000007941 */ /* 0x000fea0003800000 */
.L_x_1396:
[----:B---3-5:R-:W-:Y:S02]  /*24790*/  IMAD.MOV.U32 R7, RZ, RZ, R46 ;  /* 0x000000ffff077224 */ /* 0x028fe400078e002e */
[----:B-1----:R-:W-:Y:S02]  /*247a0*/  IMAD.MOV.U32 R3, RZ, RZ, R47 ;  /* 0x000000ffff037224 */ /* 0x002fe400078e002f */
        /* <DEDUP_REMOVED lines=15> */
[----:B------:R1:W3:Y:S02]  /*248a0*/  SHFL.IDX PT, R0, R11, 0x2, 0x181f ;  /* 0x00581f000b007f89 */ /* 0x0002e400000e0000 */
.L_x_1446:
[----:B------:R-:W-:Y:S05]  /*248b0*/  BRA.DIV ~URZ, `(.L_x_1399) ;  /* 0x00005a327f007947 */ /* 0x000fea000b800000 */
[----:B----4-:R4:W1:Y:S01]  /*248c0*/  SHFL.IDX PT, R8, R14, 0x2, 0x181f ;  /* 0x00581f000e087f89 */ /* 0x01086200000e0000 */
[----:B--23--:R-:W-:-:S03]  /*248d0*/  MOV R9, R0 ;  /* 0x0000000000097202 */ /* 0x00cfc60000000f00 */
[----:B------:R4:W2:Y:S04]  /*248e0*/  SHFL.IDX PT, R7, R10, 0x2, 0x181f ;  /* 0x00581f000a077f89 */ /* 0x0008a800000e0000 */
[----:B------:R4:W3:Y:S02]  /*248f0*/  SHFL.IDX PT, R3, R15, 0x2, 0x181f ;  /* 0x00581f000f037f89 */ /* 0x0008e400000e0000 */
.L_x_1447:
[----:B------:R-:W-:Y:S01]  /*24900*/  ISETP.GE.AND P0, PT, R65, R37, PT ;  /* 0x000000254100720c */ /* 0x000fe20003f06270 */
[----:B------:R-:W-:Y:S01]  /*24910*/  CS2R R58, SRZ ;  /* 0x00000000003a7805 */ /* 0x000fe2000001ff00 */
[----:B------:R-:W-:Y:S01]  /*24920*/  IADD3 R0, R27, 0x20, RZ ;  /* 0x000000201b007810 */ /* 0x000fe20007ffe0ff */
[----:B------:R-:W-:-:S03]  /*24930*/  CS2R R56, SRZ ;  /* 0x0000000000387805 */ /* 0x000fc6000001ff00 */
[----:B------:R-:W-:-:S13]  /*24940*/  ISETP.GE.OR P0, PT, R0, R12, P0 ;  /* 0x0000000c0000720c */ /* 0x000fda0000706670 */
[C---:B------:R-:W-:Y:S01]  /*24950*/  @!P0 IMAD.SHL.U32 R2, R65.reuse, 0x2, RZ ;  /* 0x0000000241028824 */ /* 0x040fe200078e00ff */
[----:B------:R-:W-:-:S04]  /*24960*/  @!P0 SHF.L.U64.HI R0, R65, 0x1, R13 ;  /* 0x0000000141008819 */ /* 0x000fc8000001020d */
[----:B-1----:R-:W-:-:S05]  /*24970*/  @!P0 IADD3 R8, P1, R8, R2, RZ ;  /* 0x0000000208088210 */ /* 0x002fca0007f3e0ff */
[--C-:B------:R-:W-:Y:S01]  /*24980*/  @!P0 IMAD.X R9, R9, 0x1, R0.reuse, P1 ;  /* 0x0000000109098824 */ /* 0x100fe200008e0600 */
[----:B---3--:R-:W-:Y:S01]  /*24990*/  @!P0 IADD3 R2, P1, R3, R2, RZ ;  /* 0x0000000203028210 */ /* 0x008fe20007f3e0ff */
[----:B------:R-:W-:Y:S01]  /*249a0*/  CS2R R54, SRZ ;  /* 0x0000000000367805 */ /* 0x000fe2000001ff00 */
[----:B------:R-:W-:Y:S02]  /*249b0*/  CS2R R52, SRZ ;  /* 0x0000000000347805 */ /* 0x000fe4000001ff00 */
[----:B------:R-:W3:Y:S01]  /*249c0*/  @!P0 LD.E.128 R56, [R8.64] ;  /* 0x0000000408388980 */ /* 0x000ee2000c101d00 */
[----:B--2---:R-:W-:-:S05]  /*249d0*/  @!P0 IMAD.X R3, R7, 0x1, R0, P1 ;  /* 0x0000000107038824 */ /* 0x004fca00008e0600 */
[----:B------:R1:W2:Y:S01]  /*249e0*/  @!P0 LD.E.128 R52, [R2.64] ;  /* 0x0000000402348980 */ /* 0x0002a2000c101d00 */
[----:B------:R-:W-:Y:S01]  /*249f0*/  CS2R R70, SRZ ;  /* 0x0000000000467805 */ /* 0x000fe2000001ff00 */
[----:B---3--:R-:W-:Y:S02]  /*24a00*/  IMAD.MOV.U32 R7, RZ, RZ, R58 ;  /* 0x000000ffff077224 */ /* 0x008fe400078e003a */
        /* <DEDUP_REMOVED lines=17> */
[----:B------:R1:W3:Y:S04]  /*24b20*/  SHFL.IDX PT, R8, R14, 0x3, 0x181f ;  /* 0x00781f000e087f89 */ /* 0x0002e800000e0000 */
[----:B------:R1:W4:Y:S04]  /*24b30*/  SHFL.IDX PT, R7, R10, 0x3, 0x181f ;  /* 0x00781f000a077f89 */ /* 0x00032800000e0000 */
[----:B------:R1:W1:Y:S02]  /*24b40*/  SHFL.IDX PT, R2, R15, 0x3, 0x181f ;  /* 0x00781f000f027f89 */ /* 0x00026400000e0000 */
.L_x_1448:
        /* <DEDUP_REMOVED lines=14> */
[-C--:B---3--:R-:W-:Y:S02]  /*24c30*/  IADD3 R8, P1, R8, R3.reuse, RZ ;  /* 0x0000000308087210 */ /* 0x088fe40007f3e0ff */
[----:B-1----:R-:W-:-:S03]  /*24c40*/  IADD3 R2, P0, R2, R3, RZ ;  /* 0x0000000302027210 */ /* 0x002fc60007f1e0ff */
[--C-:B--2---:R-:W-:Y:S02]  /*24c50*/  IMAD.X R9, R9, 0x1, R0.reuse, P1 ;  /* 0x0000000109097824 */ /* 0x104fe400008e0600 */
[----:B----4-:R-:W-:-:S03]  /*24c60*/  IMAD.X R3, R7, 0x1, R0, P0 ;  /* 0x0000000107037824 */ /* 0x010fc600000e0600 */
[----:B------:R1:W5:Y:S04]  /*24c70*/  LD.E.128 R68, [R8.64] ;  /* 0x0000000408447980 */ /* 0x000368000c101d00 */
[----:B------:R1:W5:Y:S02]  /*24c80*/  LD.E.128 R60, [R2.64] ;  /* 0x00000004023c7980 */ /* 0x000364000c101d00 */
.L_x_1402:
[----:B------:R-:W-:Y:S05]  /*24c90*/  BSYNC B0 ;  /* 0x0000000000007941 */ /* 0x000fea0003800000 */
.L_x_1401:
[----:B----45:R-:W-:Y:S02]  /*24ca0*/  IMAD.MOV.U32 R7, RZ, RZ, R70 ;  /* 0x000000ffff077224 */ /* 0x030fe400078e0046 */
        /* <DEDUP_REMOVED lines=16> */
[----:B------:R1:W4:Y:S02]  /*24db0*/  SHFL.IDX PT, R0, R11, 0x4, 0x181f ;  /* 0x00981f000b007f89 */ /* 0x00032400000e0000 */
.L_x_1449:
[----:B------:R-:W-:Y:S05]  /*24dc0*/  BRA.DIV ~URZ, `(.L_x_1404) ;  /* 0x000058f27f007947 */ /* 0x000fea000b800000 */
[----:B---3--:R3:W1:Y:S01]  /*24dd0*/  SHFL.IDX PT, R8, R14, 0x4, 0x181f ;  /* 0x00981f000e087f89 */ /* 0x00866200000e0000 */
[----:B--2-4-:R-:W-:-:S03]  /*24de0*/  MOV R9, R0 ;  /* 0x0000000000097202 */ /* 0x014fc60000000f00 */
[----:B------:R3:W2:Y:S04]  /*24df0*/  SHFL.IDX PT, R7, R10, 0x4, 0x181f ;  /* 0x00981f000a077f89 */ /* 0x0006a800000e0000 */
[----:B------:R3:W4:Y:S02]  /*24e00*/  SHFL.IDX PT, R3, R15, 0x4, 0x181f ;  /* 0x00981f000f037f89 */ /* 0x00072400000e0000 */
.L_x_1450:
        /* <DEDUP_REMOVED lines=9> */
[----:B----4-:R-:W-:Y:S01]  /*24ea0*/  @!P0 IADD3 R2, P1, R3, R2, RZ ;  /* 0x0000000203028210 */ /* 0x010fe20007f3e0ff */
        /* <DEDUP_REMOVED lines=27> */
.L_x_1451:
        /* <DEDUP_REMOVED lines=20> */
.L_x_1407:
[----:B------:R-:W-:Y:S05]  /*251a0*/  BSYNC B0 ;  /* 0x0000000000007941 */ /* 0x000fea0003800000 */
.L_x_1406:
        /* <DEDUP_REMOVED lines=18> */
.L_x_1452:
[----:B------:R-:W-:Y:S05]  /*252d0*/  BRA.DIV ~URZ, `(.L_x_1409) ;  /* 0x000057b27f007947 */ /* 0x000fea000b800000 */
[----:B----4-:R4:W1:Y:S01]  /*252e0*/  SHFL.IDX PT, R8, R14, 0x6, 0x181f ;  /* 0x00d81f000e087f89 */ /* 0x01086200000e0000 */
[----:B--23--:R-:W-:-:S03]  /*252f0*/  MOV R9, R0 ;  /* 0x0000000000097202 */ /* 0x00cfc60000000f00 */
[----:B------:R4:W2:Y:S04]  /*25300*/  SHFL.IDX PT, R7, R10, 0x6, 0x181f ;  /* 0x00d81f000a077f89 */ /* 0x0008a800000e0000 */
[----:B------:R4:W3:Y:S02]  /*25310*/  SHFL.IDX PT, R2, R15, 0x6, 0x181f ;  /* 0x00d81f000f027f89 */ /* 0x0008e400000e0000 */
.L_x_1453:
[----:B------:R-:W-:Y:S01]  /*25320*/  IADD3 R0, R27, 0x60, RZ ;  /* 0x000000601b007810 */ /* 0x000fe20007ffe0ff */
[----:B------:R-:W-:Y:S01]  /*25330*/  BSSY B0, `(.L_x_1410) ;  /* 0x0000013000007945 */ /* 0x000fe20003800000 */
[----:B------:R-:W-:Y:S01]  /*25340*/  CS2R R90, SRZ ;  /* 0x00000000005a7805 */ /* 0x000fe2000001ff00 */
[----:B------:R-:W-:Y:S01]  /*25350*/  CS2R R88, SRZ ;  /* 0x0000000000587805 */ /* 0x000fe2000001ff00 */
[----:B------:R-:W-:Y:S01]  /*25360*/  ISETP.GE.AND P0, PT, R0, R12, PT ;  /* 0x0000000c0000720c */ /* 0x000fe20003f06270 */
[----:B------:R-:W-:Y:S01]  /*25370*/  CS2R R98, SRZ ;  /* 0x0000000000627805 */ /* 0x000fe2000001ff00 */
[----:B------:R-:W-:-:S11]  /*25380*/  CS2R R96, SRZ ;  /* 0x0000000000607805 */ /* 0x000fd6000001ff00 */
[----:B------:R-:W-:Y:S05]  /*25390*/  @P0 BRA `(.L_x_1411) ;  /* 0x000000c000000947 */ /* 0x000fea0003800000 */
[----:B------:R-:W-:Y:S01]  /*253a0*/  ISETP.GE.AND P0, PT, R65, R37, PT ;  /* 0x000000254100720c */ /* 0x000fe20003f06270 */
[----:B------:R-:W-:-:S12]  /*253b0*/  CS2R R90, SRZ ;  /* 0x00000000005a7805 */ /* 0x000fd8000001ff00 */
[----:B------:R-:W-:Y:S05]  /*253c0*/  @P0 BRA `(.L_x_1411) ;  /* 0x0000009000000947 */ /* 0x000fea0003800000 */
[----:B------:R-:W-:Y:S01]  /*253d0*/  IMAD.SHL.U32 R3, R65, 0x2, RZ ;  /* 0x0000000241037824 */ /* 0x000fe200078e00ff */
[----:B------:R-:W-:-:S04]  /*253e0*/  SHF.R.S32.HI R0, RZ, 0x1f, R65 ;  /* 0x0000001fff007819 */ /* 0x000fc80000011441 */
[----:B------:R-:W-:Y:S02]  /*253f0*/  SHF.L.U64.HI R0, R65, 0x1, R0 ;  /* 0x0000000141007819 */ /* 0x000fe40000010200 */
[-C--:B-1----:R-:W-:Y:S02]  /*25400*/  IADD3 R8, P1, R8, R3.reuse, RZ ;  /* 0x0000000308087210 */ /* 0x082fe40007f3e0ff */
[----:B---3--:R-:W-:-:S03]  /*25410*/  IADD3 R2, P0, R2, R3, RZ ;  /* 0x0000000302027210 */ /* 0x008fc60007f1e0ff */
[--C-:B------:R-:W-:Y:S02]  /*25420*/  IMAD.X R9, R9, 0x1, R0.reuse, P1 ;  /* 0x0000000109097824 */ /* 0x100fe400008e0600 */
[----:B--2---:R-:W-:-:S03]  /*25430*/  IMAD.X R3, R7, 0x1, R0, P0 ;  /* 0x0000000107037824 */ /* 0x004fc600000e0600 */
[----:B------:R1:W5:Y:S04]  /*25440*/  LD.E.128 R88, [R8.64] ;  /* 0x0000000408587980 */ /* 0x000368000c101d00 */
[----:B------:R1:W5:Y:S02]  /*25450*/  LD.E.128 R96, [R2.64] ;  /* 0x0000000402607980 */ /* 0x000364000c101d00 */
.L_x_1411:
[----:B------:R-:W-:Y:S05]  /*25460*/  BSYNC B0 ;  /* 0x0000000000007941 */ /* 0x000fea0003800000 */
.L_x_1410:
[----:B--2--5:R-:W-:Y:S01]  /*25470*/  IMAD.MOV.U32 R7, RZ, RZ, R90 ;  /* 0x000000ffff077224 */ /* 0x024fe200078e005a */
[----:B------:R-:W-:Y:S01]  /*25480*/  CS2R R102, SRZ ;  /* 0x0000000000667805 */ /* 0x000fe2000001ff00 */
[----:B-1----:R-:W-:Y:S02]  /*25490*/  IMAD.MOV.U32 R3, RZ, RZ, R91 ;  /* 0x000000ffff037224 */ /* 0x002fe400078e005b */
        /* <DEDUP_REMOVED lines=19> */
.L_x_1454:
[----:B------:R-:W-:Y:S01]  /*255d0*/  IADD3 R2, R27, 0x70, RZ ;  /* 0x000000701b027810 */ /* 0x000fe20007ffe0ff */
[----:B------:R-:W-:Y:S01]  /*255e0*/  BSSY B0, `(.L_x_1413) ;  /* 0x0000012000007945 */ /* 0x000fe20003800000 */
[----:B------:R-:W-:Y:S01]  /*255f0*/  CS2R R100, SRZ ;  /* 0x0000000000647805 */ /* 0x000fe2000001ff00 */
[----:B------:R-:W-:Y:S01]  /*25600*/  CS2R R106, SRZ ;  /* 0x00000000006a7805 */ /* 0x000fe2000001ff00 */
[----:B------:R-:W-:Y:S01]  /*25610*/  ISETP.GE.AND P0, PT, R2, R12, PT ;  /* 0x0000000c0200720c */ /* 0x000fe20003f06270 */
[----:B------:R-:W-:-:S12]  /*25620*/  CS2R R104, SRZ ;  /* 0x0000000000687805 */ /* 0x000fd8000001ff00 */
[----:B------:R-:W-:Y:S05]  /*25630*/  @P0 BRA `(.L_x_1414) ;  /* 0x000000c000000947 */ /* 0x000fea0003800000 */
[C---:B------:R-:W-:Y:S01]  /*25640*/  ISETP.GE.AND P0, PT, R65.reuse, R37, PT ;  /* 0x000000254100720c */ /* 0x040fe20003f06270 */
[----:B------:R-:W-:Y:S01]  /*25650*/  IMAD.SHL.U32 R2, R65, 0x2, RZ ;  /* 0x0000000241027824 */ /* 0x000fe200078e00ff */
[----:B------:R-:W-:Y:S01]  /*25660*/  SHF.R.S32.HI R3, RZ, 0x1f, R65 ;  /* 0x0000001fff037819 */ /* 0x000fe20000011441 */
[----:B------:R-:W-:-:S03]  /*25670*/  CS2R R102, SRZ ;  /* 0x0000000000667805 */ /* 0x000fc6000001ff00 */
[-C--:B-1--4-:R-:W-:Y:S02]  /*25680*/  IADD3 R10, P1, R0, R2.reuse, RZ ;  /* 0x00000002000a7210 */ /* 0x092fe40007f3e0ff */
[----:B---3--:R-:W-:Y:S02]  /*25690*/  IADD3 R2, P2, R8, R2, RZ ;  /* 0x0000000208027210 */ /* 0x008fe40007f5e0ff */
[----:B------:R-:W-:-:S05]  /*256a0*/  SHF.L.U64.HI R0, R65, 0x1, R3 ;  /* 0x0000000141007819 */ /* 0x000fca0000010203 */
[--C-:B--2---:R-:W-:Y:S02]  /*256b0*/  IMAD.X R3, R9, 0x1, R0.reuse, P2 ;  /* 0x0000000109037824 */ /* 0x104fe400010e0600 */
[----:B------:R-:W-:Y:S01]  /*256c0*/  IMAD.X R11, R7, 0x1, R0, P1 ;  /* 0x00000001070b7824 */ /* 0x000fe200008e0600 */
[----:B------:R-:W-:Y:S05]  /*256d0*/  @P0 BRA `(.L_x_1414) ;  /* 0x0000002000000947 */ /* 0x000fea0003800000 */
[----:B------:R1:W5:Y:S04]  /*256e0*/  LD.E.128 R100, [R2.64] ;  /* 0x0000000402647980 */ /* 0x000368000c101d00 */
[----:B------:R1:W5:Y:S02]  /*256f0*/  LD.E.128 R104, [R10.64] ;  /* 0x000000040a687980 */ /* 0x000364000c101d00 */
.L_x_1414:
[----:B------:R-:W-:Y:S05]  /*25700*/  BSYNC B0 ;  /* 0x0000000000007941 */ /* 0x000fea0003800000 */
.L_x_1413:
[----:B-1----:R-:W-:Y:S01]  /*25710*/  IADD3 R0, R94, -c[0x0][0x20], RZ ;  /* 0x800008005e007a10 */ /* 0x002fe20007ffe0ff */
[----:B------:R-:W-:-:S04]  /*25720*/  DEPBAR.LE SB0, 0x1 ;  /* 0x000080400000791a */ /* 0x000fc80000000000 */
[----:B----4-:R-:W4:Y:S04]  /*25730*/  LDL.64 R2, [R0+0x20] ;  /* 0x0000200000027983 */ /* 0x010f280000100a00 */
[----:B--23--:R-:W2:Y:S01]  /*25740*/  LDL.64 R8, [R0+0x28] ;  /* 0x0000280000087983 */ /* 0x00cea20000100a00 */
[----:B------:R-:W-:Y:S03]  /*25750*/  WARPSYNC 0xffffffff ;  /* 0xffffffff00007948 */ /* 0x000fe60003800000 */
[----:B------:R-:W-:Y:S06]  /*25760*/  BAR.SYNC.DEFER_BLOCKING 0x0 ;  /* 0x0000000000007b1d */ /* 0x000fec0000010000 */
[----:B----4-:R1:W3:Y:S04]  /*25770*/  LD.E R7, [R2.64] ;  /* 0x0000000402077980 */ /* 0x0102e8000c101900 */
[----:B--2---:R2:W5:Y:S01]  /*25780*/  LD.E.64 R48, [R8.64] ;  /* 0x0000000408307980 */ /* 0x004562000c101b00 */
[----:B------:R-:W-:Y:S01]  /*25790*/  ISETP.GE.AND P1, PT, R65, R37, PT ;  /* 0x000000254100720c */ /* 0x000fe20003f26270 */
[----:B-----5:R-:W-:Y:S01]  /*257a0*/  IMAD.MOV.U32 R0, RZ, RZ, R102 ;  /* 0x000000ffff007224 */ /* 0x020fe200078e0066 */
[----:B------:R-:W-:Y:S04]  /*257b0*/  BSSY B0, `(.L_x_1415) ;  /* 0x000007c000007945 */ /* 0x000fe80003800000 */
[----:B------:R-:W-:Y:S01]  /*257c0*/  PRMT R137, R0, 0x7610, R137 ;  /* 0x0000761000897816 */ /* 0x000fe20000000089 */
[----:B------:R-:W-:-:S05]  /*257d0*/  IMAD.MOV.U32 R0, RZ, RZ, R101 ;  /* 0x000000ffff007224 */ /* 0x000fca00078e0065 */
[----:B------:R-:W-:Y:S01]  /*257e0*/  PRMT R94, R94, 0x5410, R0 ;  /* 0x000054105e5e7816 */ /* 0x000fe20000000000 */
[----:B------:R-:W-:-:S05]  /*257f0*/  IMAD.MOV.U32 R0, RZ, RZ, R105 ;  /* 0x000000ffff007224 */ /* 0x000fca00078e0069 */
[----:B------:R-:W-:Y:S01]  /*25800*/  PRMT R94, R0, 0x7610, R94 ;  /* 0x00007610005e7816 */ /* 0x000fe2000000005e */
[----:B-1----:R-:W-:Y:S02]  /*25810*/  IMAD.MOV.U32 R3, RZ, RZ, R103 ;  /* 0x000000ffff037224 */ /* 0x002fe400078e0067 */
[----:B------:R-:W-:-:S03]  /*25820*/  IMAD.MOV.U32 R2, RZ, RZ, R100 ;  /* 0x000000ffff027224 */ /* 0x000fc600078e0064 */
[----:B------:R-:W-:Y:S01]  /*25830*/  PRMT R118, R118, 0x5410, R3 ;  /* 0x0000541076767816 */ /* 0x000fe20000000003 */
[----:B------:R-:W-:Y:S01]  /*25840*/  IMAD.MOV.U32 R3, RZ, RZ, R107 ;  /* 0x000000ffff037224 */ /* 0x000fe200078e006b */
[----:B------:R-:W-:Y:S01]  /*25850*/  PRMT R136, R2, 0x7610, R136 ;  /* 0x0000761002887816 */ /* 0x000fe20000000088 */
[----:B------:R-:W-:-:S03]  /*25860*/  IMAD.MOV.U32 R2, RZ, RZ, R104 ;  /* 0x000000ffff027224 */ /* 0x000fc600078e0068 */
[----:B------:R-:W-:Y:S02]  /*25870*/  PRMT R118, R3, 0x7610, R118 ;  /* 0x0000761003767816 */ /* 0x000fe40000000076 */
[----:B------:R-:W-:Y:S01]  /*25880*/  PRMT R135, R135, 0x5410, R2 ;  /* 0x0000541087877816 */ /* 0x000fe20000000002 */
[----:B---3--:R-:W-:-:S05]  /*25890*/  IMAD R7, R7, -0x80, R12 ;  /* 0xffffff8007077824 */ /* 0x008fca00078e020c */
[----:B------:R-:W-:Y:S01]  /*258a0*/  IMNMX R66, R7, 0x80, PT ;  /* 0x0000008007427817 */ /* 0x000fe20003800200 */
[----:B------:R-:W-:-:S03]  /*258b0*/  IMAD.MOV.U32 R7, RZ, RZ, R106 ;  /* 0x000000ffff077224 */ /* 0x000fc600078e006a */
[----:B------:R-:W-:Y:S02]  /*258c0*/  ISETP.GE.OR P0, PT, R64, R66, P1 ;  /* 0x000000424000720c */ /* 0x000fe40000f06670 */
[----:B------:R-:W-:-:S11]  /*258d0*/  PRMT R136, R136, 0x5410, R7 ;  /* 0x0000541088887816 */ /* 0x000fd60000000007 */
[----:B------:R-:W-:Y:S05]  /*258e0*/  @P0 BRA `(.L_x_1416) ;  /* 0x0000068000000947 */ /* 0x000fea0003800000 */
[----:B--2---:R-:W-:Y:S02]  /*258f0*/  SHF.R.S32.HI R2, RZ, 0x1f, R29 ;  /* 0x0000001fff027819 */ /* 0x004fe4000001141d */
[----:B------:R-:W-:Y:S02]  /*25900*/  LEA.HI R7, R37, R36, RZ, 0x1d ;  /* 0x0000002425077211 */ /* 0x000fe400078fe8ff */
[----:B------:R-:W-:Y:S02]  /*25910*/  SHF.L.U32 R0, R64, 0x6, RZ ;  /* 0x0000000640007819 */ /* 0x000fe400000006ff */
[----:B------:R-:W-:Y:S02]  /*25920*/  LEA.HI R2, R2, R29, RZ, 0x6 ;  /* 0x0000001d02027211 */ /* 0x000fe400078f30ff */
[----:B------:R-:W-:Y:S02]  /*25930*/  SHF.R.S32.HI R8, RZ, 0x1f, R7 ;  /* 0x0000001fff087819 */ /* 0x000fe40000011407 */
[----:B------:R-:W-:-:S02]  /*25940*/  LOP3.LUT R0, R0, 0x1c0, RZ, 0xc0, !PT ;  /* 0x000001c000007812 */ /* 0x000fc400078ec0ff */
[----:B------:R-:W-:Y:S02]  /*25950*/  SHF.L.U32 R3, R2, 0x3, RZ ;  /* 0x0000000302037819 */ /* 0x000fe400000006ff */
[----:B------:R-:W-:Y:S02]  /*25960*/  LEA.HI R8, R8, R7, RZ, 0x3 ;  /* 0x0000000708087211 */ /* 0x000fe400078f18ff */
[----:B------:R-:W-:Y:S02]  /*25970*/  SHF.L.U32 R7, R7, 0x3, RZ ;  /* 0x0000000307077819 */ /* 0x000fe400000006ff */
[----:B------:R-:W-:Y:S02]  /*25980*/  LOP3.LUT R9, R0, 0x38, R65, 0xf8, !PT ;  /* 0x0000003800097812 */ /* 0x000fe400078ef841 */
[----:B------:R-:W-:Y:S02]  /*25990*/  SHF.R.U32.HI R2, RZ, 0x3, R0 ;  /* 0x00000003ff027819 */ /* 0x000fe40000011600 */
[----:B------:R-:W-:-:S02]  /*259a0*/  LOP3.LUT R3, R3, 0xfffffe00, RZ, 0xc0, !PT ;  /* 0xfffffe0003037812 */ /* 0x000fc400078ec0ff */
[----:B------:R-:W-:Y:S02]  /*259b0*/  LOP3.LUT R0, R0, 0x38, R7, 0xf8, !PT ;  /* 0x0000003800007812 */ /* 0x000fe400078ef807 */
[----:B------:R-:W-:Y:S02]  /*259c0*/  SHF.L.U32 R7, R8, 0xa, RZ ;  /* 0x0000000a08077819 */ /* 0x000fe400000006ff */
[----:B------:R-:W-:Y:S02]  /*259d0*/  LOP3.LUT R8, R3, R9, R2, 0xf6, !PT ;  /* 0x0000000903087212 */ /* 0x000fe400078ef602 */
[----:B------:R-:W-:Y:S02]  /*259e0*/  LOP3.LUT R2, R0, R2, RZ, 0x3c, !PT ;  /* 0x0000000200027212 */ /* 0x000fe400078e3cff */
[----:B------:R-:W-:Y:S01]  /*259f0*/  LOP3.LUT R0, R7, 0xffffe000, RZ, 0xc0, !PT ;  /* 0xffffe00007007812 */ /* 0x000fe200078ec0ff */
[----:B------:R-:W-:-:S03]  /*25a00*/  IMAD.WIDE.U32 R30, R8, 0x2, R48 ;  /* 0x00000002081e7825 */ /* 0x000fc600078e0030 */
[----:B------:R-:W-:Y:S02]  /*25a10*/  IADD3 R0, R2, R0, R3 ;  /* 0x0000000002007210 */ /* 0x000fe40007ffe003 */
[----:B------:R-:W2:Y:S03]  /*25a20*/  LD.E.128 R8, [R30.64] ;  /* 0x000000041e087980 */ /* 0x000ea6000c101d00 */
[----:B------:R-:W-:-:S05]  /*25a30*/  IMAD.WIDE.U32 R28, R0, 0x2, R48 ;  /* 0x00000002001c7825 */ /* 0x000fca00078e0030 */
[----:B------:R-:W3:Y:S01]  /*25a40*/  LD.E.128 R12, [R28.64] ;  /* 0x000000041c0c7980 */ /* 0x000ee2000c101d00 */
[--C-:B------:R-:W-:Y:S01]  /*25a50*/  HADD2.F32 R3, -RZ, R39.reuse.H0_H0 ;  /* 0x20000027ff037230 */ /* 0x100fe20000004100 */
[----:B------:R-:W-:Y:S01]  /*25a60*/  SHF.R.U64 R38, R32, 0x10, R33 ;  /* 0x0000001020267819 */ /* 0x000fe20000001221 */
[----:B------:R-:W-:Y:S01]  /*25a70*/  HADD2.F32 R0, -RZ, R39.H1_H1 ;  /* 0x30000027ff007230 */ /* 0x000fe20000004100 */
[----:B------:R-:W-:Y:S02]  /*25a80*/  SHF.R.U64 R32, R18, 0x10, R19 ;  /* 0x0000001012207819 */ /* 0x000fe40000001213 */
[----:B------:R-:W-:Y:S02]  /*25a90*/  SHF.R.U32.HI R23, RZ, 0x10, R17 ;  /* 0x00000010ff177819 */ /* 0x000fe40000011611 */
[----:B------:R-:W-:Y:S02]  /*25aa0*/  SHF.R.U32.HI R22, RZ, 0x10, R33 ;  /* 0x00000010ff167819 */ /* 0x000fe40000011621 */
[----:B------:R-:W-:Y:S01]  /*25ab0*/  SHF.R.U64 R33, R16, 0x10, R17 ;  /* 0x0000001010217819 */ /* 0x000fe20000001211 */
[----:B------:R-:W-:Y:S01]  /*25ac0*/  HADD2.F32 R23, -RZ, R23.H0_H0 ;  /* 0x20000017ff177230 */ /* 0x000fe20000004100 */
[----:B------:R-:W-:-:S02]  /*25ad0*/  SHF.R.U32.HI R24, RZ, 0x10, R19 ;  /* 0x00000010ff187819 */ /* 0x000fc40000011613 */
[--C-:B------:R-:W-:Y:S02]  /*25ae0*/  SHF.R.U32.HI R27, RZ, 0x10, R35.reuse ;  /* 0x00000010ff1b7819 */ /* 0x100fe40000011623 */
[----:B------:R-:W-:Y:S01]  /*25af0*/  SHF.R.U64 R34, R34, 0x10, R35 ;  /* 0x0000001022227819 */ /* 0x000fe20000001223 */
[--C-:B--2---:R-:W-:Y:S02]  /*25b00*/  HADD2.F32 R20, -RZ, R8.reuse.H0_H0 ;  /* 0x20000008ff147230 */ /* 0x104fe40000004100 */
[----:B------:R-:W-:Y:S02]  /*25b10*/  HADD2.F32 R25, -RZ, R8.H1_H1 ;  /* 0x30000008ff197230 */ /* 0x000fe40000004100 */
[--C-:B------:R-:W-:Y:S02]  /*25b20*/  HADD2.F32 R18, -RZ, R9.reuse.H0_H0 ;  /* 0x20000009ff127230 */ /* 0x100fe40000004100 */
[----:B------:R-:W-:Y:S02]  /*25b30*/  HADD2.F32 R17, -RZ, R9.H1_H1 ;  /* 0x30000009ff117230 */ /* 0x000fe40000004100 */
[----:B---3--:R-:W-:-:S02]  /*25b40*/  HADD2.F32 R2, -RZ, R13.H0_H0 ;  /* 0x2000000dff027230 */ /* 0x008fc40000004100 */
[----:B------:R-:W-:Y:S02]  /*25b50*/  HADD2.F32 R8, -RZ, R13.H1_H1 ;  /* 0x3000000dff087230 */ /* 0x000fe40000004100 */
[--C-:B------:R-:W-:Y:S01]  /*25b60*/  HADD2.F32 R7, -RZ, R15.reuse.H0_H0 ;  /* 0x2000000fff077230 */ /* 0x100fe20000004100 */
[CC--:B------:R-:W-:Y:S01]  /*25b70*/  FMUL.FTZ R13, R2.reuse, R3.reuse ;  /* 0x00000003020d7220 */ /* 0x0c0fe20000410000 */
[----:B------:R-:W-:Y:S01]  /*25b80*/  HADD2.F32 R9, -RZ, R15.H1_H1 ;  /* 0x3000000fff097230 */ /* 0x000fe20000004100 */
[-C--:B------:R-:W-:Y:S01]  /*25b90*/  FMUL.FTZ R2, R2, R0.reuse ;  /* 0x0000000002027220 */ /* 0x080fe20000410000 */
[----:B------:R-:W-:Y:S01]  /*25ba0*/  HADD2.F32 R15, -RZ, R22.H0_H0 ;  /* 0x20000016ff0f7230 */ /* 0x000fe20000004100 */
[C---:B------:R-:W-:Y:S01]  /*25bb0*/  FFMA.FTZ R51, R18.reuse, R0, -R13 ;  /* 0x0000000012337223 */ /* 0x040fe2000001080d */
[----:B------:R-:W-:Y:S01]  /*25bc0*/  HADD2.F32 R0, -RZ, R50.H0_H0 ;  /* 0x20000032ff007230 */ /* 0x000fe20000004100 */
[----:B------:R-:W-:Y:S01]  /*25bd0*/  FFMA.FTZ R50, R18, R3, R2 ;  /* 0x0000000312327223 */ /* 0x000fe20000010002 */
[----:B------:R-:W-:Y:S01]  /*25be0*/  HADD2.F32 R2, -RZ, R67.H0_H0 ;  /* 0x20000043ff027230 */ /* 0x000fe20000004100 */
[C---:B------:R-:W-:Y:S01]  /*25bf0*/  FMUL.FTZ R13, R8.reuse, R23 ;  /* 0x00000017080d7220 */ /* 0x040fe20000410000 */
[--C-:B------:R-:W-:Y:S01]  /*25c00*/  HADD2.F32 R16, -RZ, R11.reuse.H0_H0 ;  /* 0x2000000bff107230 */ /* 0x100fe20000004100 */
[-C--:B------:R-:W-:Y:S01]  /*25c10*/  FMUL.FTZ R8, R8, R15.reuse ;  /* 0x0000000f08087220 */ /* 0x080fe20000410000 */
[----:B------:R-:W-:Y:S01]  /*25c20*/  HADD2.F32 R18, -RZ, R24.H0_H0 ;  /* 0x20000018ff127230 */ /* 0x000fe20000004100 */
[----:B------:R-:W-:Y:S01]  /*25c30*/  FMUL.FTZ R3, R7, R2 ;  /* 0x0000000207037220 */ /* 0x000fe20000410000 */
[----:B------:R-:W-:Y:S01]  /*25c40*/  HADD2.F32 R19, -RZ, R11.H1_H1 ;  /* 0x3000000bff137230 */ /* 0x000fe20000004100 */
[----:B------:R-:W-:Y:S01]  /*25c50*/  FFMA.FTZ R35, R17, R15, -R13 ;  /* 0x0000000f11237223 */ /* 0x000fe2000001080d */
[----:B------:R-:W-:Y:S01]  /*25c60*/  HADD2.F32 R11, -RZ, R12.H0_H0 ;  /* 0x2000000cff0b7230 */ /* 0x000fe20000004100 */
[-C--:B------:R-:W-:Y:S01]  /*25c70*/  FMUL.FTZ R13, R7, R0.reuse ;  /* 0x00000000070d7220 */ /* 0x080fe20000410000 */
[--C-:B------:R-:W-:Y:S01]  /*25c80*/  HADD2.F32 R21, -RZ, R10.reuse.H0_H0 ;  /* 0x2000000aff157230 */ /* 0x100fe20000004100 */
[----:B------:R-:W-:Y:S01]  /*25c90*/  FFMA.FTZ R23, R17, R23, R8 ;  /* 0x0000001711177223 */ /* 0x000fe20000010008 */
[----:B------:R-:W-:Y:S01]  /*25ca0*/  HADD2.F32 R8, -RZ, R27.H0_H0 ;  /* 0x2000001bff087230 */ /* 0x000fe20000004100 */
[C---:B------:R-:W-:Y:S01]  /*25cb0*/  FFMA.FTZ R24, R16.reuse, R0, R3 ;  /* 0x0000000010187223 */ /* 0x040fe20000010003 */
[----:B------:R-:W-:Y:S01]  /*25cc0*/  HADD2.F32 R26, -RZ, R10.H1_H1 ;  /* 0x3000000aff1a7230 */ /* 0x000fe20000004100 */
[----:B------:R-:W-:Y:S01]  /*25cd0*/  FMUL.FTZ R0, R9, R18 ;  /* 0x0000001209007220 */ /* 0x000fe20000410000 */
[----:B------:R-:W-:Y:S01]  /*25ce0*/  HADD2.F32 R7, -RZ, R92.H0_H0 ;  /* 0x2000005cff077230 */ /* 0x000fe20000004100 */
[----:B------:R-:W-:Y:S01]  /*25cf0*/  FFMA.FTZ R39, R16, R2, -R13 ;  /* 0x0000000210277223 */ /* 0x000fe2000001080d */
[----:B------:R-:W-:Y:S01]  /*25d00*/  HADD2.F32 R2, -RZ, R67.H1_H1 ;  /* 0x30000043ff027230 */ /* 0x000fe20000004100 */
[-C--:B------:R-:W-:Y:S01]  /*25d10*/  FFMA.FTZ R15, R19, R8.reuse, -R0 ;  /* 0x00000008130f7223 */ /* 0x080fe20000010800 */
[----:B------:R-:W-:Y:S01]  /*25d20*/  HADD2.F32 R10, -RZ, R14.H0_H0 ;  /* 0x2000000eff0a7230 */ /* 0x000fe20000004100 */
[----:B------:R-:W-:Y:S01]  /*25d30*/  FMUL.FTZ R9, R9, R8 ;  /* 0x0000000809097220 */ /* 0x000fe20000410000 */
[----:B------:R-:W-:Y:S01]  /*25d40*/  HADD2.F32 R0, -RZ, R92.H1_H1 ;  /* 0x3000005cff007230 */ /* 0x000fe20000004100 */
[C---:B------:R-:W-:Y:S01]  /*25d50*/  FMUL.FTZ R13, R11.reuse, R2 ;  /* 0x000000020b0d7220 */ /* 0x040fe20000410000 */
[----:B------:R-:W-:Y:S01]  /*25d60*/  HADD2.F32 R3, -RZ, R93.H0_H0 ;  /* 0x2000005dff037230 */ /* 0x000fe20000004100 */
[----:B------:R-:W-:Y:S01]  /*25d70*/  FMUL.FTZ R11, R11, R7 ;  /* 0x000000070b0b7220 */ /* 0x000fe20000410000 */
[----:B------:R-:W-:Y:S01]  /*25d80*/  HADD2.F32 R12, -RZ, R12.H1_H1 ;  /* 0x3000000cff0c7230 */ /* 0x000fe20000004100 */
[----:B------:R-:W-:Y:S01]  /*25d90*/  FMUL.FTZ R8, R10, R0 ;  /* 0x000000000a087220 */ /* 0x000fe20000410000 */
[----:B------:R-:W-:Y:S01]  /*25da0*/  HADD2.F32 R14, -RZ, R14.H1_H1 ;  /* 0x3000000eff0e7230 */ /* 0x000fe20000004100 */
[----:B------:R-:W-:Y:S01]  /*25db0*/  FFMA.FTZ R19, R19, R18, R9 ;  /* 0x0000001213137223 */ /* 0x000fe20000010009 */
[----:B------:R-:W-:Y:S01]  /*25dc0*/  HADD2.F32 R9, -RZ, R33.H0_H0 ;  /* 0x20000021ff097230 */ /* 0x000fe20000004100 */
[----:B------:R-:W-:Y:S01]  /*25dd0*/  FFMA.FTZ R18, R20, R2, R11 ;  /* 0x0000000214127223 */ /* 0x000fe2000001000b */
[----:B------:R-:W-:Y:S01]  /*25de0*/  HADD2.F32 R11, -RZ, R32.H0_H0 ;  /* 0x20000020ff0b7230 */ /* 0x000fe20000004100 */
[-C--:B------:R-:W-:Y:S01]  /*25df0*/  FMUL.FTZ R2, R10, R3.reuse ;  /* 0x000000030a027220 */ /* 0x080fe20000410000 */
[----:B------:R-:W-:Y:S01]  /*25e00*/  HADD2.F32 R10, -RZ, R34.H0_H0 ;  /* 0x20000022ff0a7230 */ /* 0x000fe20000004100 */
[----:B------:R-:W-:Y:S01]  /*25e10*/  FFMA.FTZ R17, R21, R3, -R8 ;  /* 0x0000000315117223 */ /* 0x000fe20000010808 */
[----:B------:R-:W-:Y:S01]  /*25e20*/  HADD2.F32 R8, -RZ, R38.H0_H0 ;  /* 0x20000026ff087230 */ /* 0x000fe20000004100 */
[----:B------:R-:W-:Y:S01]  /*25e30*/  FFMA.FTZ R22, R20, R7, -R13 ;  /* 0x0000000714167223 */ /* 0x000fe2000001080d */
[----:B------:R-:W-:Y:S01]  /*25e40*/  F2FP.PACK_AB R13, R35, R51 ;  /* 0x00000033230d723e */ /* 0x000fe200000000ff */
[----:B------:R-:W-:Y:S01]  /*25e50*/  FFMA.FTZ R16, R21, R0, R2 ;  /* 0x0000000015107223 */ /* 0x000fe20000010002 */
[----:B------:R-:W-:Y:S01]  /*25e60*/  F2FP.PACK_AB R15, R15, R39 ;  /* 0x000000270f0f723e */ /* 0x000fe200000000ff */
[----:B------:R-:W-:-:S02]  /*25e70*/  FMUL.FTZ R7, R12, R9 ;  /* 0x000000090c077220 */ /* 0x000fc40000410000 */
[----:B------:R-:W-:Y:S02]  /*25e80*/  FMUL.FTZ R2, R14, R11 ;  /* 0x0000000b0e027220 */ /* 0x000fe40000410000 */
[----:B------:R-:W-:Y:S02]  /*25e90*/  FMUL.FTZ R3, R12, R8 ;  /* 0x000000080c037220 */ /* 0x000fe40000410000 */
[----:B------:R-:W-:Y:S02]  /*25ea0*/  FMUL.FTZ R0, R14, R10 ;  /* 0x0000000a0e007220 */ /* 0x000fe40000410000 */
[C---:B------:R-:W-:Y:S02]  /*25eb0*/  FFMA.FTZ R7, R25.reuse, R8, -R7 ;  /* 0x0000000819077223 */ /* 0x040fe40000010807 */
[C---:B------:R-:W-:Y:S02]  /*25ec0*/  FFMA.FTZ R2, R26.reuse, R10, -R2 ;  /* 0x0000000a1a027223 */ /* 0x040fe40000010802 */
[----:B------:R-:W-:Y:S01]  /*25ed0*/  FFMA.FTZ R3, R25, R9, R3 ;  /* 0x0000000919037223 */ /* 0x000fe20000010003 */
[----:B------:R-:W-:Y:S01]  /*25ee0*/  F2FP.PACK_AB R12, R7, R22 ;  /* 0x00000016070c723e */ /* 0x000fe200000000ff */
[----:B------:R-:W-:Y:S01]  /*25ef0*/  FFMA.FTZ R0, R26, R11, R0 ;  /* 0x0000000b1a007223 */ /* 0x000fe20000010000 */
[----:B------:R-:W-:-:S02]  /*25f00*/  F2FP.PACK_AB R14, R2, R17 ;  /* 0x00000011020e723e */ /* 0x000fc400000000ff */
[----:B------:R-:W-:Y:S02]  /*25f10*/  F2FP.PACK_AB R9, R23, R50 ;  /* 0x000000321709723e */ /* 0x000fe400000000ff */
[----:B------:R-:W-:Y:S01]  /*25f20*/  F2FP.PACK_AB R11, R19, R24 ;  /* 0x00000018130b723e */ /* 0x000fe200000000ff */
[----:B------:R1:W-:Y:S01]  /*25f30*/  ST.E.128 [R30.64], R12 ;  /* 0x0000000c1e007985 */ /* 0x0003e2000c101d04 */
[----:B------:R-:W-:Y:S02]  /*25f40*/  F2FP.PACK_AB R8, R3, R18 ;  /* 0x000000120308723e */ /* 0x000fe400000000ff */
[----:B------:R-:W-:-:S05]  /*25f50*/  F2FP.PACK_AB R10, R0, R16 ;  /* 0x00000010000a723e */ /* 0x000fca00000000ff */
[----:B------:R1:W-:Y:S02]  /*25f60*/  ST.E.128 [R28.64], R8 ;  /* 0x000000081c007985 */ /* 0x0003e4000c101d04 */
.L_x_1416:
[----:B--2---:R-:W-:Y:S05]  /*25f70*/  BSYNC B0 ;  /* 0x0000000000007941 */ /* 0x004fea0003800000 */
.L_x_1415:
[----:B------:R-:W-:Y:S01]  /*25f80*/  IADD3 R0, R64, 0x10, RZ ;  /* 0x0000001040007810 */ /* 0x000fe20007ffe0ff */
[----:B------:R-:W-:Y:S03]  /*25f90*/  BSSY B0, `(.L_x_1417) ;  /* 0x000006b000007945 */ /* 0x000fe60003800000 */
[----:B------:R-:W-:-:S13]  /*25fa0*/  ISETP.GE.OR P0, PT, R0, R66, P1 ;  /* 0x000000420000720c */ /* 0x000fda0000f06670 */
[----:B------:R-:W-:Y:S05]  /*25fb0*/  @P0 BRA `(.L_x_1418) ;  /* 0x0000068000000947 */ /* 0x000fea0003800000 */
[----:B------:R-:W-:Y:S02]  /*25fc0*/  SHF.R.S32.HI R2, RZ, 0x1f, R0 ;  /* 0x0000001fff027819 */ /* 0x000fe40000011400 */
[----:B------:R-:W-:Y:S02]  /*25fd0*/  LEA.HI R7, R37, R36, RZ, 0x1d ;  /* 0x0000002425077211 */ /* 0x000fe400078fe8ff */
[----:B------:R-:W-:Y:S02]  /*25fe0*/  SHF.L.U32 R3, R0, 0x6, RZ ;  /* 0x0000000600037819 */ /* 0x000fe400000006ff */
[----:B------:R-:W-:Y:S02]  /*25ff0*/  LEA.HI R2, R2, R0, RZ, 0x3 ;  /* 0x0000000002027211 */ /* 0x000fe400078f18ff */
[----:B-1----:R-:W-:Y:S02]  /*26000*/  SHF.R.S32.HI R8, RZ, 0x1f, R7 ;  /* 0x0000001fff087819 */ /* 0x002fe40000011407 */
        /* <DEDUP_REMOVED lines=17> */
[----:B------:R-:W-:Y:S01]  /*26120*/  HADD2.F32 R3, -RZ, R93.H1_H1 ;  /* 0x3000005dff037230 */ /* 0x000fe20000004100 */
[----:B------:R-:W-:Y:S01]  /*26130*/  SHF.R.U32.HI R23, RZ, 0x10, R41 ;  /* 0x00000010ff177819 */ /* 0x000fe20000011629 */
[----:B------:R-:W-:Y:S01]  /*26140*/  HADD2.F32 R0, -RZ, R95.H0_H0 ;  /* 0x2000005fff007230 */ /* 0x000fe20000004100 */
[----:B------:R-:W-:Y:S02]  /*26150*/  SHF.R.U32.HI R22, RZ, 0x10, R45 ;  /* 0x00000010ff167819 */ /* 0x000fe4000001162d */
[----:B------:R-:W-:Y:S01]  /*26160*/  SHF.R.U64 R32, R40, 0x10, R41 ;  /* 0x0000001028207819 */ /* 0x000fe20000001229 */
[----:B------:R-:W-:Y:S01]  /*26170*/  HADD2.F32 R23, -RZ, R23.H0_H0 ;  /* 0x20000017ff177230 */ /* 0x000fe20000004100 */
[----:B------:R-:W-:Y:S02]  /*26180*/  SHF.R.U32.HI R24, RZ, 0x10, R43 ;  /* 0x00000010ff187819 */ /* 0x000fe4000001162b */
[----:B------:R-:W-:-:S02]  /*26190*/  SHF.R.U32.HI R27, RZ, 0x10, R47 ;  /* 0x00000010ff1b7819 */ /* 0x000fc4000001162f */
[----:B------:R-:W-:Y:S02]  /*261a0*/  SHF.R.U64 R33, R42, 0x10, R43 ;  /* 0x000000102a217819 */ /* 0x000fe4000000122b */
[----:B------:R-:W-:Y:S02]  /*261b0*/  SHF.R.U64 R39, R44, 0x10, R45 ;  /* 0x000000102c277819 */ /* 0x000fe4000000122d */
[----:B------:R-:W-:Y:S01]  /*261c0*/  SHF.R.U64 R34, R46, 0x10, R47 ;  /* 0x000000102e227819 */ /* 0x000fe2000000122f */
[--C-:B--2---:R-:W-:Y:S02]  /*261d0*/  HADD2.F32 R20, -RZ, R8.reuse.H0_H0 ;  /* 0x20000008ff147230 */ /* 0x104fe40000004100 */
[----:B------:R-:W-:Y:S02]  /*261e0*/  HADD2.F32 R25, -RZ, R8.H1_H1 ;  /* 0x30000008ff197230 */ /* 0x000fe40000004100 */
[--C-:B------:R-:W-:Y:S02]  /*261f0*/  HADD2.F32 R18, -RZ, R9.reuse.H0_H0 ;  /* 0x20000009ff127230 */ /* 0x100fe40000004100 */
[----:B------:R-:W-:-:S02]  /*26200*/  HADD2.F32 R17, -RZ, R9.H1_H1 ;  /* 0x30000009ff117230 */ /* 0x000fc40000004100 */
[--C-:B---3--:R-:W-:Y:S02]  /*26210*/  HADD2.F32 R2, -RZ, R13.reuse.H0_H0 ;  /* 0x2000000dff027230 */ /* 0x108fe40000004100 */
[----:B------:R-:W-:Y:S02]  /*26220*/  HADD2.F32 R8, -RZ, R13.H1_H1 ;  /* 0x3000000dff087230 */ /* 0x000fe40000004100 */
[--C-:B------:R-:W-:Y:S01]  /*26230*/  HADD2.F32 R7, -RZ, R15.reuse.H0_H0 ;  /* 0x2000000fff077230 */ /* 0x100fe20000004100 */
[CC--:B------:R-:W-:Y:S01]  /*26240*/  FMUL.FTZ R13, R2.reuse, R3.reuse ;  /* 0x00000003020d7220 */ /* 0x0c0fe20000410000 */
[----:B------:R-:W-:Y:S01]  /*26250*/  HADD2.F32 R9, -RZ, R15.H1_H1 ;  /* 0x3000000fff097230 */ /* 0x000fe20000004100 */
[-C--:B------:R-:W-:Y:S01]  /*26260*/  FMUL.FTZ R2, R2, R0.reuse ;  /* 0x0000000002027220 */ /* 0x080fe20000410000 */
[----:B------:R-:W-:Y:S01]  /*26270*/  HADD2.F32 R15, -RZ, R22.H0_H0 ;  /* 0x20000016ff0f7230 */ /* 0x000fe20000004100 */
[C---:B------:R-:W-:Y:S01]  /*26280*/  FFMA.FTZ R41, R18.reuse, R0, -R13 ;  /* 0x0000000012297223 */ /* 0x040fe2000001080d */
[----:B------:R-:W-:Y:S01]  /*26290*/  HADD2.F32 R0, -RZ, R95.H1_H1 ;  /* 0x3000005fff007230 */ /* 0x000fe20000004100 */
        /* <DEDUP_REMOVED lines=17> */
[--C-:B------:R-:W-:Y:S01]  /*263b0*/  HADD2.F32 R7, -RZ, R109.reuse.H0_H0 ;  /* 0x2000006dff077230 */ /* 0x100fe20000004100 */
        /* <DEDUP_REMOVED lines=40> */
.L_x_1418:
[----:B------:R-:W-:Y:S05]  /*26640*/  BSYNC B0 ;  /* 0x0000000000007941 */ /* 0x000fea0003800000 */
.L_x_1417:
        /* <DEDUP_REMOVED lines=30> */
[----:B------:R-:W-:Y:S01]  /*26830*/  SHF.R.U32.HI R24, RZ, 0x10, R55 ;  /* 0x00000010ff187819 */ /* 0x000fe20000011637 */
[----:B------:R-:W-:Y:S01]  /*26840*/  HADD2.F32 R23, -RZ, R23.H0_H0 ;  /* 0x20000017ff177230 */ /* 0x000fe20000004100 */
[----:B------:R-:W-:Y:S02]  /*26850*/  SHF.R.U32.HI R27, RZ, 0x10, R59 ;  /* 0x00000010ff1b7819 */ /* 0x000fe4000001163b */
[----:B------:R-:W-:-:S02]  /*26860*/  SHF.R.U64 R32, R52, 0x10, R53 ;  /* 0x0000001034207819 */ /* 0x000fc40000001235 */
        /* <DEDUP_REMOVED lines=52> */
[C---:B------:R-:W-:Y:S01]  /*26bb0*/  FFMA.FTZ R17, R21.reuse, R3, -R8 ;  /* 0x0000000315117223 */ /* 0x040fe20000010808 */
        /* <DEDUP_REMOVED lines=21> */
.L_x_1420:
[----:B------:R-:W-:Y:S05]  /*26d10*/  BSYNC B0 ;  /* 0x0000000000007941 */ /* 0x000fea0003800000 */
.L_x_1419:
        /* <DEDUP_REMOVED lines=108> */
.L_x_1422:
[----:B------:R-:W-:Y:S05]  /*273e0*/  BSYNC B0 ;  /* 0x0000000000007941 */ /* 0x000fea0003800000 */
.L_x_1421:
        /* <DEDUP_REMOVED lines=108> */
.L_x_1424:
[----:B------:R-:W-:Y:S05]  /*27ab0*/  BSYNC B0 ;  /* 0x0000000000007941 */ /* 0x000fea0003800000 */
.L_x_1423:
        /* <DEDUP_REMOVED lines=108> */
.L_x_1426:
[----:B------:R-:W-:Y:S05]  /*28180*/  BSYNC B0 ;  /* 0x0000000000007941 */ /* 0x000fea0003800000 */
.L_x_1425:
        /* <DEDUP_REMOVED lines=108> */
.L_x_1428:
[----:B------:R-:W-:Y:S05]  /*28850*/  BSYNC B0 ;  /* 0x0000000000007941 */ /* 0x000fea0003800000 */
.L_x_1427:
[----:B------:R-:W-:Y:S01]  /*28860*/  IADD3 R0, R64, 0x70, RZ ;  /* 0x0000007040007810 */ /* 0x000fe20007ffe0ff */
[----:B------:R-:W-:Y:S02]  /*28870*/  IMAD.MOV.U32 R2, RZ, RZ, R148 ;  /* 0x000000ffff027224 */ /* 0x000fe400078e0094 */
[----:B------:R-:W-:Y:S01]  /*28880*/  IMAD.MOV.U32 R3, RZ, RZ, 0x0 ;  /* 0x00000000ff037424 */ /* 0x000fe200078e00ff */
[----:B------:R-:W-:-:S13]  /*28890*/  ISETP.GE.OR P0, PT, R0, R66, P1 ;  /* 0x000000420000720c */ /* 0x000fda0000f06670 */
[----:B------:R-:W-:Y:S05]  /*288a0*/  @P0 RET.REL.NODEC R2 `(_ZN7cutlass13device_kernelIN5flash19enable_sm80_to_sm89INS1_16FlashAttnFwdSm80INS1_25CollectiveMainloopFwdSm80ILi4ELi1ELb0EN4cute5tupleIJNS5_1CILi128EEENS7_ILi48EEES8_EEELi128ENS_6half_tEfNS_4arch4Sm80ELb0ELb1ELb1ELb1ELb0ELb1ELb1ELb0EEENS1_21CollectiveEpilogueFwdINS6_IJS8_S8_S9_EEENS6_IJNS7_ILi1EEESH_SH_EEESB_SD_Li128ELb1ELb1ELb0ELb0EEENS1_19SingleTileSchedulerILb1ELb0ELb1ELi128EEEEEEEEEvNT_6ParamsE) ;  /* 0xfffd775002000950 */ /* 0x000fea0003c3ffff */
        /* <DEDUP_REMOVED lines=23> */
[----:B------:R-:W-:Y:S01]  /*28a20*/  SHF.R.U32.HI R24, RZ, 0x10, R107 ;  /* 0x00000010ff187819 */ /* 0x000fe2000001166b */
[----:B------:R-:W-:Y:S01]  /*28a30*/  HADD2.F32 R0, -RZ, R94.H1_H1 ;  /* 0x3000005eff007230 */ /* 0x000fe20000004100 */
[----:B------:R-:W-:Y:S02]  /*28a40*/  SHF.R.U32.HI R23, RZ, 0x10, R105 ;  /* 0x00000010ff177819 */ /* 0x000fe40000011669 */
[----:B------:R-:W-:Y:S01]  /*28a50*/  SHF.R.U32.HI R27, RZ, 0x10, R103 ;  /* 0x00000010ff1b7819 */ /* 0x000fe20000011667 */
[----:B------:R-:W-:Y:S01]  /*28a60*/  HADD2.F32 R24, -RZ, R24.H0_H0 ;  /* 0x20000018ff187230 */ /* 0x000fe20000004100 */
[----:B------:R-:W-:Y:S01]  /*28a70*/  SHF.R.U32.HI R22, RZ, 0x10, R101 ;  /* 0x00000010ff167819 */ /* 0x000fe20000011665 */
[----:B------:R-:W-:Y:S01]  /*28a80*/  HADD2.F32 R23, -RZ, R23.H0_H0 ;  /* 0x20000017ff177230 */ /* 0x000fe20000004100 */
[----:B------:R-:W-:-:S02]  /*28a90*/  SHF.R.U64 R32, R104, 0x10, R105 ;  /* 0x0000001068207819 */ /* 0x000fc40000001269 */
[----:B------:R-:W-:Y:S01]  /*28aa0*/  SHF.R.U64 R34, R106, 0x10, R107 ;  /* 0x000000106a227819 */ /* 0x000fe2000000126b */
[----:B------:R-:W-:Y:S01]  /*28ab0*/  HADD2.F32 R22, -RZ, R22.H0_H0 ;  /* 0x20000016ff167230 */ /* 0x000fe20000004100 */
[----:B------:R-:W-:Y:S02]  /*28ac0*/  SHF.R.U64 R33, R100, 0x10, R101 ;  /* 0x0000001064217819 */ /* 0x000fe40000001265 */
[----:B------:R-:W-:Y:S01]  /*28ad0*/  SHF.R.U64 R35, R102, 0x10, R103 ;  /* 0x0000001066237819 */ /* 0x000fe20000001267 */
[--C-:B--2---:R-:W-:Y:S02]  /*28ae0*/  HADD2.F32 R20, -RZ, R8.reuse.H0_H0 ;  /* 0x20000008ff147230 */ /* 0x104fe40000004100 */
[----:B------:R-:W-:Y:S02]  /*28af0*/  HADD2.F32 R25, -RZ, R8.H1_H1 ;  /* 0x30000008ff197230 */ /* 0x000fe40000004100 */
[----:B------:R-:W-:Y:S02]  /*28b00*/  HADD2.F32 R18, -RZ, R9.H0_H0 ;  /* 0x20000009ff127230 */ /* 0x000fe40000004100 */
[----:B------:R-:W-:-:S02]  /*28b10*/  HADD2.F32 R16, -RZ, R11.H0_H0 ;  /* 0x2000000bff107230 */ /* 0x000fc40000004100 */
[--C-:B---3--:R-:W-:Y:S02]  /*28b20*/  HADD2.F32 R2, -RZ, R13.reuse.H0_H0 ;  /* 0x2000000dff027230 */ /* 0x108fe40000004100 */
[----:B------:R-:W-:Y:S02]  /*28b30*/  HADD2.F32 R8, -RZ, R13.H1_H1 ;  /* 0x3000000dff087230 */ /* 0x000fe40000004100 */
[----:B------:R-:W-:Y:S01]  /*28b40*/  HADD2.F32 R7, -RZ, R15.H0_H0 ;  /* 0x2000000fff077230 */ /* 0x000fe20000004100 */
[CC--:B------:R-:W-:Y:S01]  /*28b50*/  FMUL.FTZ R13, R2.reuse, R3.reuse ;  /* 0x00000003020d7220 */ /* 0x0c0fe20000410000 */
[----:B------:R-:W-:Y:S01]  /*28b60*/  HADD2.F32 R17, -RZ, R9.H1_H1 ;  /* 0x30000009ff117230 */ /* 0x000fe20000004100 */
[-C--:B------:R-:W-:Y:S01]  /*28b70*/  FMUL.FTZ R2, R2, R0.reuse ;  /* 0x0000000002027220 */ /* 0x080fe20000410000 */
[----:B------:R-:W-:Y:S01]  /*28b80*/  HADD2.F32 R9, -RZ, R15.H1_H1 ;  /* 0x3000000fff097230 */ /* 0x000fe20000004100 */
[C---:B------:R-:W-:Y:S01]  /*28b90*/  FFMA.FTZ R38, R18.reuse, R0, -R13 ;  /* 0x0000000012267223 */ /* 0x040fe2000001080d */
[--C-:B------:R-:W-:Y:S01]  /*28ba0*/  HADD2.F32 R0, -RZ, R118.reuse.H0_H0 ;  /* 0x20000076ff007230 */ /* 0x100fe20000004100 */
[----:B------:R-:W-:Y:S01]  /*28bb0*/  FFMA.FTZ R37, R18, R3, R2 ;  /* 0x0000000312257223 */ /* 0x000fe20000010002 */
[----:B------:R-:W-:Y:S01]  /*28bc0*/  HADD2.F32 R2, -RZ, R118.H1_H1 ;  /* 0x30000076ff027230 */ /* 0x000fe20000004100 */
[----:B------:R-:W-:Y:S01]  /*28bd0*/  FMUL.FTZ R13, R8, R23 ;  /* 0x00000017080d7220 */ /* 0x000fe20000410000 */
[----:B------:R-:W-:Y:S01]  /*28be0*/  HADD2.F32 R19, -RZ, R11.H1_H1 ;  /* 0x3000000bff137230 */ /* 0x000fe20000004100 */
[C---:B------:R-:W-:Y:S01]  /*28bf0*/  FMUL.FTZ R3, R7.reuse, R0 ;  /* 0x0000000007037220 */ /* 0x040fe20000410000 */
[----:B------:R-:W-:Y:S01]  /*28c00*/  HADD2.F32 R11, -RZ, R12.H0_H0 ;  /* 0x2000000cff0b7230 */ /* 0x000fe20000004100 */
[-C--:B------:R-:W-:Y:S01]  /*28c10*/  FMUL.FTZ R7, R7, R2.reuse ;  /* 0x0000000207077220 */ /* 0x080fe20000410000 */
[--C-:B------:R-:W-:Y:S01]  /*28c20*/  HADD2.F32 R21, -RZ, R10.reuse.H0_H0 ;  /* 0x2000000aff157230 */ /* 0x100fe20000004100 */
[C---:B------:R-:W-:Y:S01]  /*28c30*/  FFMA.FTZ R36, R16.reuse, R2, -R3 ;  /* 0x0000000210247223 */ /* 0x040fe20000010803 */
[----:B------:R-:W-:Y:S01]  /*28c40*/  HADD2.F32 R3, -RZ, R27.H0_H0 ;  /* 0x2000001bff037230 */ /* 0x000fe20000004100 */
[----:B------:R-:W-:Y:S01]  /*28c50*/  FFMA.FTZ R18, R16, R0, R7 ;  /* 0x0000000010127223 */ /* 0x000fe20000010007 */
[----:B------:R-:W-:Y:S01]  /*28c60*/  HADD2.F32 R2, -RZ, R135.H1_H1 ;  /* 0x30000087ff027230 */ /* 0x000fe20000004100 */
[----:B------:R-:W-:Y:S01]  /*28c70*/  FMUL.FTZ R0, R9, R24 ;  /* 0x0000001809007220 */ /* 0x000fe20000410000 */
[----:B------:R-:W-:Y:S01]  /*28c80*/  HADD2.F32 R26, -RZ, R10.H1_H1 ;  /* 0x3000000aff1a7230 */ /* 0x000fe20000004100 */
[-C--:B------:R-:W-:Y:S01]  /*28c90*/  FMUL.FTZ R8, R8, R22.reuse ;  /* 0x0000001608087220 */ /* 0x080fe20000410000 */
[----:B------:R-:W-:Y:S01]  /*28ca0*/  HADD2.F32 R7, -RZ, R136.H0_H0 ;  /* 0x20000088ff077230 */ /* 0x000fe20000004100 */
[-C--:B------:R-:W-:Y:S01]  /*28cb0*/  FFMA.FTZ R15, R19, R3.reuse, -R0 ;  /* 0x00000003130f7223 */ /* 0x080fe20000010800 */
[----:B------:R-:W-:Y:S01]  /*28cc0*/  HADD2.F32 R10, -RZ, R14.H0_H0 ;  /* 0x2000000eff0a7230 */ /* 0x000fe20000004100 */
[----:B------:R-:W-:Y:S01]  /*28cd0*/  FFMA.FTZ R22, R17, R22, -R13 ;  /* 0x0000001611167223 */ /* 0x000fe2000001080d */
[----:B------:R-:W-:Y:S01]  /*28ce0*/  HADD2.F32 R0, -RZ, R136.H1_H1 ;  /* 0x30000088ff007230 */ /* 0x000fe20000004100 */
[----:B------:R-:W-:Y:S01]  /*28cf0*/  FMUL.FTZ R9, R9, R3 ;  /* 0x0000000309097220 */ /* 0x000fe20000410000 */
[----:B------:R-:W-:Y:S01]  /*28d00*/  HADD2.F32 R3, -RZ, R137.H0_H0 ;  /* 0x20000089ff037230 */ /* 0x000fe20000004100 */
[----:B------:R-:W-:Y:S01]  /*28d10*/  FMUL.FTZ R13, R11, R2 ;  /* 0x000000020b0d7220 */ /* 0x000fe20000410000 */
[----:B------:R-:W-:Y:S01]  /*28d20*/  HADD2.F32 R12, -RZ, R12.H1_H1 ;  /* 0x3000000cff0c7230 */ /* 0x000fe20000004100 */
[----:B------:R-:W-:Y:S01]  /*28d30*/  FFMA.FTZ R23, R17, R23, R8 ;  /* 0x0000001711177223 */ /* 0x000fe20000010008 */
[----:B------:R-:W-:Y:S01]  /*28d40*/  HADD2.F32 R14, -RZ, R14.H1_H1 ;  /* 0x3000000eff0e7230 */ /* 0x000fe20000004100 */
[----:B------:R-:W-:Y:S01]  /*28d50*/  FMUL.FTZ R11, R11, R7 ;  /* 0x000000070b0b7220 */ /* 0x000fe20000410000 */
[----:B------:R-:W-:Y:S01]  /*28d60*/  F2FP.PACK_AB R15, R15, R36 ;  /* 0x000000240f0f723e */ /* 0x000fe200000000ff */
[----:B------:R-:W-:-:S02]  /*28d70*/  FMUL.FTZ R8, R10, R0 ;  /* 0x000000000a087220 */ /* 0x000fc40000410000 */
[----:B------:R-:W-:Y:S01]  /*28d80*/  FFMA.FTZ R17, R20, R7, -R13 ;  /* 0x0000000714117223 */ /* 0x000fe2000001080d */
[----:B------:R-:W-:Y:S01]  /*28d90*/  F2FP.PACK_AB R13, R22, R38 ;  /* 0x00000026160d723e */ /* 0x000fe200000000ff */
        /* <DEDUP_REMOVED lines=8> */
[----:B------:R-:W-:-:S02]  /*28e20*/  FFMA.FTZ R21, R21, R0, R2 ;  /* 0x0000000015157223 */ /* 0x000fc40000010002 */
[----:B------:R-:W-:Y:S02]  /*28e30*/  FMUL.FTZ R7, R12, R9 ;  /* 0x000000090c077220 */ /* 0x000fe40000410000 */
[----:B------:R-:W-:Y:S02]  /*28e40*/  FMUL.FTZ R2, R14, R11 ;  /* 0x0000000b0e027220 */ /* 0x000fe40000410000 */
[----:B------:R-:W-:Y:S02]  /*28e50*/  FMUL.FTZ R3, R12, R8 ;  /* 0x000000080c037220 */ /* 0x000fe40000410000 */
[----:B------:R-:W-:Y:S02]  /*28e60*/  FMUL.FTZ R0, R14, R10 ;  /* 0x0000000a0e007220 */ /* 0x000fe40000410000 */
[----:B------:R-:W-:Y:S02]  /*28e70*/  FFMA.FTZ R7, R25, R8, -R7 ;  /* 0x0000000819077223 */ /* 0x000fe40000010807 */
[----:B------:R-:W-:-:S02]  /*28e80*/  FFMA.FTZ R2, R26, R10, -R2 ;  /* 0x0000000a1a027223 */ /* 0x000fc40000010802 */
[----:B------:R-:W-:Y:S01]  /*28e90*/  FFMA.FTZ R3, R25, R9, R3 ;  /* 0x0000000919037223 */ /* 0x000fe20000010003 */
[----:B------:R-:W-:Y:S01]  /*28ea0*/  F2FP.PACK_AB R12, R7, R17 ;  /* 0x00000011070c723e */ /* 0x000fe200000000ff */
[----:B------:R-:W-:Y:S01]  /*28eb0*/  FFMA.FTZ R0, R26, R11, R0 ;  /* 0x0000000b1a007223 */ /* 0x000fe20000010000 */
[----:B------:R-:W-:Y:S02]  /*28ec0*/  F2FP.PACK_AB R14, R2, R16 ;  /* 0x00000010020e723e */ /* 0x000fe400000000ff */
[----:B------:R-:W-:Y:S02]  /*28ed0*/  F2FP.PACK_AB R9, R23, R37 ;  /* 0x000000251709723e */ /* 0x000fe400000000ff */
[----:B------:R-:W-:Y:S01]  /*28ee0*/  F2FP.PACK_AB R11, R19, R18 ;  /* 0x00000012130b723e */ /* 0x000fe200000000ff */
[----:B------:R1:W-:Y:S01]  /*28ef0*/  ST.E.128 [R30.64], R12 ;  /* 0x0000000c1e007985 */ /* 0x0003e2000c101d04 */
[----:B------:R-:W-:Y:S02]  /*28f00*/  F2FP.PACK_AB R8, R3, R20 ;  /* 0x000000140308723e */ /* 0x000fe400000000ff */
[----:B------:R-:W-:-:S02]  /*28f10*/  F2FP.PACK_AB R10, R0, R21 ;  /* 0x00000015000a723e */ /* 0x000fc400000000ff */
[----:B------:R-:W-:Y:S02]  /*28f20*/  MOV R2, R148 ;  /* 0x0000009400027202 */ /* 0x000fe40000000f00 */
[----:B------:R-:W-:Y:S01]  /*28f30*/  MOV R3, 0x0 ;  /* 0x0000000000037802 */ /* 0x000fe20000000f00 */
[----:B------:R1:W-:Y:S03]  /*28f40*/  ST.E.128 [R28.64], R8 ;  /* 0x000000081c007985 */ /* 0x0003e6000c101d04 */
[----:B------:R-:W-:Y:S05]  /*28f50*/  RET.REL.NODEC R2 `(_ZN7cutlass13device_kernelIN5flash19enable_sm80_to_sm89INS1_16FlashAttnFwdSm80INS1_25CollectiveMainloopFwdSm80ILi4ELi1ELb0EN4cute5tupleIJNS5_1CILi128EEENS7_ILi48EEES8_EEELi128ENS_6half_tEfNS_4arch4Sm80ELb0ELb1ELb1ELb1ELb0ELb1ELb1ELb0EEENS1_21CollectiveEpilogueFwdINS6_IJS8_S8_S9_EEENS6_IJNS7_ILi1EEESH_SH_EEESB_SD_Li128ELb1ELb1ELb0ELb0EEENS1_19SingleTileSchedulerILb1ELb0ELb1ELi128EEEEEEEEEvNT_6ParamsE) ;  /* 0xfffd70a002007950 */ /* 0x000fea0003c3ffff */
.L_x_1331:
[----:B------:R-:W-:Y:S01]  /*28f60*/  IMAD.MOV.U32 R118, RZ, RZ, R14 ;  /* 0x000000ffff767224 */ /* 0x000fe200078e000e */
[----:B------:R-:W-:Y:S01]  /*28f70*/  MOV R137, 0x181f ;  /* 0x0000181f00897802 */ /* 0x000fe20000000f00 */
[----:B------:R-:W-:Y:S01]  /*28f80*/  IMAD.MOV.U32 R3, RZ, RZ, RZ ;  /* 0x000000ffff037224 */ /* 0x000fe200078e00ff */
[----:B------:R-:W-:Y:S02]  /*28f90*/  MOV R136, 0xffffffff ;  /* 0xffffffff00887802 */ /* 0x000fe40000000f00 */
[----:B------:R-:W-:-:S02]  /*28fa0*/  MOV R2, 0x28fc0 ;  /* 0x00028fc000027802 */ /* 0x000fc40000000f00 */
[----:B------:R-:W-:Y:S05]  /*28fb0*/  CALL.REL.NOINC `($__internal_3_$__cuda_sm70_shflsync_idx_p) ;  /* 0x00001e5000007944 */ /* 0x000fea0003c00000 */
[----:B------:R-:W-:Y:S01]  /*28fc0*/  MOV R0, R21 ;  /* 0x0000001500007202 */ /* 0x000fe20000000f00 */
[----:B------:R-:W-:Y:S05]  /*28fd0*/  BRA `(.L_x_1429) ;  /* 0xffff668000007947 */ /* 0x000fea000383ffff */
.L_x_1332:
[----:B------:R-:W-:Y:S01]  /*28fe0*/  IMAD.MOV.U32 R118, RZ, RZ, R16 ;  /* 0x000000ffff767224 */ /* 0x000fe200078e0010 */
[----:B------:R-:W-:Y:S01]  /*28ff0*/  MOV R137, 0x181f ;  /* 0x0000181f00897802 */ /* 0x000fe20000000f00 */
[----:B------:R-:W-:Y:S01]  /*29000*/  IMAD.MOV.U32 R3, RZ, RZ, RZ ;  /* 0x000000ffff037224 */ /* 0x000fe200078e00ff */
[----:B------:R-:W-:-:S02]  /*29010*/  MOV R136, 0xffffffff ;  /* 0xffffffff00887802 */ /* 0x000fc40000000f00 */
[----:B------:R-:W-:Y:S02]  /*29020*/  MOV R2, 0x29040 ;  /* 0x0002904000027802 */ /* 0x000fe40000000f00 */
[----:B-12---:R-:W-:Y:S05]  /*29030*/  CALL.REL.NOINC `($__internal_3_$__cuda_sm70_shflsync_idx_p) ;  /* 0x00001dd000007944 */ /* 0x006fea0003c00000 */
[----:B------:R-:W-:Y:S01]  /*29040*/  IMAD.MOV.U32 R118, RZ, RZ, R20 ;  /* 0x000000ffff767224 */ /* 0x000fe200078e0014 */
[----:B------:R-:W-:Y:S01]  /*29050*/  MOV R137, 0x181f ;  /* 0x0000181f00897802 */ /* 0x000fe20000000f00 */
[----:B------:R-:W-:Y:S01]  /*29060*/  IMAD.MOV.U32 R3, RZ, RZ, RZ ;  /* 0x000000ffff037224 */ /* 0x000fe200078e00ff */
[----:B------:R-:W-:Y:S01]  /*29070*/  MOV R8, R21 ;  /* 0x0000001500087202 */ /* 0x000fe20000000f00 */
[----:B------:R-:W-:Y:S01]  /*29080*/  IMAD.MOV.U32 R136, RZ, RZ, -0x1 ;  /* 0xffffffffff887424 */ /* 0x000fe200078e00ff */
[----:B------:R-:W-:Y:S02]  /*29090*/  MOV R9, R0 ;  /* 0x0000000000097202 */ /* 0x000fe40000000f00 */
[----:B------:R-:W-:Y:S02]  /*290a0*/  MOV R2, 0x290c0 ;  /* 0x000290c000027802 */ /* 0x000fe40000000f00 */
[----:B------:R-:W-:Y:S05]  /*290b0*/  CALL.REL.NOINC `($__internal_3_$__cuda_sm70_shflsync_idx_p) ;  /* 0x00001d5000007944 */ /* 0x000fea0003c00000 */
[----:B------:R-:W-:Y:S01]  /*290c0*/  IMAD.MOV.U32 R7, RZ, RZ, R21 ;  /* 0x000000ffff077224 */ /* 0x000fe200078e0015 */
[----:B------:R-:W-:Y:S01]  /*290d0*/  MOV R118, R17 ;  /* 0x0000001100767202 */ /* 0x000fe20000000f00 */
[----:B------:R-:W-:Y:S01]  /*290e0*/  IMAD.MOV.U32 R3, RZ, RZ, RZ ;  /* 0x000000ffff037224 */ /* 0x000fe200078e00ff */
[----:B------:R-:W-:Y:S01]  /*290f0*/  MOV R137, 0x181f ;  /* 0x0000181f00897802 */ /* 0x000fe20000000f00 */
[----:B------:R-:W-:Y:S01]  /*29100*/  IMAD.MOV.U32 R136, RZ, RZ, -0x1 ;  /* 0xffffffffff887424 */ /* 0x000fe200078e00ff */
[----:B------:R-:W-:-:S02]  /*29110*/  MOV R2, 0x29130 ;  /* 0x0002913000027802 */ /* 0x000fc40000000f00 */
[----:B------:R-:W-:Y:S05]  /*29120*/  CALL.REL.NOINC `($__internal_3_$__cuda_sm70_shflsync_idx_p) ;  /* 0x00001ce000007944 */ /* 0x000fea0003c00000 */
[----:B------:R-:W-:Y:S01]  /*29130*/  MOV R2, R21 ;  /* 0x0000001500027202 */ /* 0x000fe20000000f00 */
[----:B------:R-:W-:Y:S05]  /*29140*/  BRA `(.L_x_1430) ;  /* 0xffff656000007947 */ /* 0x000fea000383ffff */
.L_x_1335:
[----:B------:R-:W-:Y:S01]  /*29150*/  IMAD.MOV.U32 R118, RZ, RZ, R14 ;  /* 0x000000ffff767224 */ /* 0x000fe200078e000e */
[----:B------:R-:W-:Y:S01]  /*29160*/  MOV R137, 0x181f ;  /* 0x0000181f00897802 */ /* 0x000fe20000000f00 */
[----:B------:R-:W-:Y:S01]  /*29170*/  IMAD.MOV.U32 R3, RZ, RZ, 0x1 ;  /* 0x00000001ff037424 */ /* 0x000fe200078e00ff */
[----:B------:R-:W-:-:S02]  /*29180*/  MOV R136, 0xffffffff ;  /* 0xffffffff00887802 */ /* 0x000fc40000000f00 */
[----:B------:R-:W-:Y:S02]  /*29190*/  MOV R2, 0x291b0 ;  /* 0x000291b000027802 */ /* 0x000fe40000000f00 */
[----:B---34-:R-:W-:Y:S05]  /*291a0*/  CALL.REL.NOINC `($__internal_3_$__cuda_sm70_shflsync_idx_p) ;  /* 0x00001c6000007944 */ /* 0x018fea0003c00000 */
[----:B------:R-:W-:Y:S01]  /*291b0*/  IMAD.MOV.U32 R0, RZ, RZ, R21 ;  /* 0x000000ffff007224 */ /* 0x000fe200078e0015 */
[----:B------:R-:W-:Y:S01]  /*291c0*/  MOV R118, R16 ;  /* 0x0000001000767202 */ /* 0x000fe20000000f00 */
[----:B------:R-:W-:Y:S01]  /*291d0*/  IMAD.MOV.U32 R3, RZ, RZ, 0x1 ;  /* 0x00000001ff037424 */ /* 0x000fe200078e00ff */
[----:B------:R-:W-:Y:S01]  /*291e0*/  MOV R137, 0x181f ;  /* 0x0000181f00897802 */ /* 0x000fe20000000f00 */
[----:B------:R-:W-:Y:S01]  /*291f0*/  IMAD.MOV.U32 R136, RZ, RZ, -0x1 ;  /* 0xffffffffff887424 */ /* 0x000fe200078e00ff */
[----:B------:R-:W-:Y:S02]  /*29200*/  MOV R2, 0x29220 ;  /* 0x0002922000027802 */ /* 0x000fe40000000f00 */
[----:B------:R-:W-:Y:S05]  /*29210*/  CALL.REL.NOINC `($__internal_3_$__cuda_sm70_shflsync_idx_p) ;  /* 0x00001bf000007944 */ /* 0x000fea0003c00000 */
[----:B------:R-:W-:Y:S01]  /*29220*/  IMAD.MOV.U32 R118, RZ, RZ, R20 ;  /* 0x000000ffff767224 */ /* 0x000fe200078e0014 */
[----:B------:R-:W-:Y:S01]  /*29230*/  MOV R137, 0x181f ;  /* 0x0000181f00897802 */ /* 0x000fe20000000f00 */
[----:B------:R-:W-:Y:S01]  /*29240*/  IMAD.MOV.U32 R3, RZ, RZ, 0x1 ;  /* 0x00000001ff037424 */ /* 0x000fe200078e00ff */
[----:B------:R-:W-:Y:S01]  /*29250*/  MOV R8, R21 ;  /* 0x0000001500087202 */ /* 0x000fe20000000f00 */
[----:B------:R-:W-:Y:S01]  /*29260*/  IMAD.MOV.U32 R136, RZ, RZ, -0x1 ;  /* 0xffffffffff887424 */ /* 0x000fe200078e00ff */
[----:B------:R-:W-:-:S02]  /*29270*/  MOV R9, R0 ;  /* 0x0000000000097202 */ /* 0x000fc40000000f00 */
[----:B------:R-:W-:Y:S02]  /*29280*/  MOV R2, 0x292a0 ;  /* 0x000292a000027802 */ /* 0x000fe40000000f00 */
[----:B------:R-:W-:Y:S05]  /*29290*/  CALL.REL.NOINC `($__internal_3_$__cuda_sm70_shflsync_idx_p) ;  /* 0x00001b7000007944 */ /* 0x000fea0003c00000 */
        /* <DEDUP_REMOVED lines=9> */
.L_x_1338:
[----:B------:R-:W-:Y:S01]  /*29330*/  IMAD.MOV.U32 R118, RZ, RZ, R14 ;  /* 0x000000ffff767224 */ /* 0x000fe200078e000e */
[----:B------:R-:W-:Y:S01]  /*29340*/  MOV R137, 0x181f ;  /* 0x0000181f00897802 */ /* 0x000fe20000000f00 */
[----:B------:R-:W-:Y:S01]  /*29350*/  IMAD.MOV.U32 R3, RZ, RZ, 0x2 ;  /* 0x00000002ff037424 */ /* 0x000fe200078e00ff */
[----:B------:R-:W-:Y:S02]  /*29360*/  MOV R136, 0xffffffff ;  /* 0xffffffff00887802 */ /* 0x000fe40000000f00 */
[----:B------:R-:W-:-:S02]  /*29370*/  MOV R2, 0x29390 ;  /* 0x0002939000027802 */ /* 0x000fc40000000f00 */
[----:B----4-:R-:W-:Y:S05]  /*29380*/  CALL.REL.NOINC `($__internal_3_$__cuda_sm70_shflsync_idx_p) ;  /* 0x00001a8000007944 */ /* 0x010fea0003c00000 */
[----:B------:R-:W-:Y:S01]  /*29390*/  MOV R0, R21 ;  /* 0x0000001500007202 */ /* 0x000fe20000000f00 */
[----:B------:R-:W-:Y:S05]  /*293a0*/  BRA `(.L_x_1432) ;  /* 0xffff68f000007947 */ /* 0x000fea000383ffff */
.L_x_1339:
[----:B------:R-:W-:Y:S01]  /*293b0*/  IMAD.MOV.U32 R118, RZ, RZ, R16 ;  /* 0x000000ffff767224 */ /* 0x000fe200078e0010 */
[----:B------:R-:W-:Y:S01]  /*293c0*/  MOV R137, 0x181f ;  /* 0x0000181f00897802 */ /* 0x000fe20000000f00 */
[----:B------:R-:W-:Y:S01]  /*293d0*/  IMAD.MOV.U32 R3, RZ, RZ, 0x2 ;  /* 0x00000002ff037424 */ /* 0x000fe200078e00ff */
[----:B------:R-:W-:-:S02]  /*293e0*/  MOV R136, 0xffffffff ;  /* 0xffffffff00887802 */ /* 0x000fc40000000f00 */
[----:B------:R-:W-:Y:S02]  /*293f0*/  MOV R2, 0x29410 ;  /* 0x0002941000027802 */ /* 0x000fe40000000f00 */
[----:B-12-4-:R-:W-:Y:S05]  /*29400*/  CALL.REL.NOINC `($__internal_3_$__cuda_sm70_shflsync_idx_p) ;  /* 0x00001a0000007944 */ /* 0x016fea0003c00000 */
[----:B------:R-:W-:Y:S01]  /*29410*/  IMAD.MOV.U32 R118, RZ, RZ, R20 ;  /* 0x000000ffff767224 */ /* 0x000fe200078e0014 */
[----:B------:R-:W-:Y:S01]  /*29420*/  MOV R137, 0x181f ;  /* 0x0000181f00897802 */ /* 0x000fe20000000f00 */
[----:B------:R-:W-:Y:S01]  /*29430*/  IMAD.MOV.U32 R3, RZ, RZ, 0x2 ;  /* 0x00000002ff037424 */ /* 0x000fe200078e00ff */
[----:B------:R-:W-:Y:S01]  /*29440*/  MOV R8, R21 ;  /* 0x0000001500087202 */ /* 0x000fe20000000f00 */
[----:B------:R-:W-:Y:S01]  /*29450*/  IMAD.MOV.U32 R136, RZ, RZ, -0x1 ;  /* 0xffffffffff887424 */ /* 0x000fe200078e00ff */
[----:B------:R-:W-:Y:S02]  /*29460*/  MOV R9, R0 ;  /* 0x0000000000097202 */ /* 0x000fe40000000f00 */
[----:B------:R-:W-:Y:S02]  /*29470*/  MOV R2, 0x29490 ;  /* 0x0002949000027802 */ /* 0x000fe40000000f00 */
[----:B------:R-:W-:Y:S05]  /*29480*/  CALL.REL.NOINC `($__internal_3_$__cuda_sm70_shflsync_idx_p) ;  /* 0x0000198000007944 */ /* 0x000fea0003c00000 */
        /* <DEDUP_REMOVED lines=9> */
.L_x_1342:
        /* <DEDUP_REMOVED lines=30> */
.L_x_1345:
        /* <DEDUP_REMOVED lines=8> */
.L_x_1346:
        /* <DEDUP_REMOVED lines=23> */
.L_x_1349:
[----:B------:R-:W-:Y:S01]  /*298f0*/  IMAD.MOV.U32 R118, RZ, RZ, R14 ;  /* 0x000000ffff767224 */ /* 0x000fe200078e000e */
[----:B------:R-:W-:Y:S01]  /*29900*/  MOV R137, 0x181f ;  /* 0x0000181f00897802 */ /* 0x000fe20000000f00 */
[----:B------:R-:W-:Y:S01]  /*29910*/  IMAD.MOV.U32 R3, RZ, RZ, 0x5 ;  /* 0x00000005ff037424 */ /* 0x000fe200078e00ff */
[----:B------:R-:W-:-:S02]  /*29920*/  MOV R136, 0xffffffff ;  /* 0xffffffff00887802 */ /* 0x000fc40000000f00 */
[----:B------:R-:W-:Y:S02]  /*29930*/  MOV R2, 0x29950 ;  /* 0x0002995000027802 */ /* 0x000fe40000000f00 */
[----:B---34-:R-:W-:Y:S05]  /*29940*/  CALL.REL.NOINC `($__internal_3_$__cuda_sm70_shflsync_idx_p) ;  /* 0x000014c000007944 */ /* 0x018fea0003c00000 */
[----:B------:R-:W-:Y:S01]  /*29950*/  MOV R0, R21 ;  /* 0x0000001500007202 */ /* 0x000fe20000000f00 */
[----:B------:R-:W-:Y:S05]  /*29960*/  BRA `(.L_x_1437) ;  /* 0xffff6cc000007947 */ /* 0x000fea000383ffff */
.L_x_1350:
[----:B------:R-:W-:Y:S01]  /*29970*/  IMAD.MOV.U32 R118, RZ, RZ, R16 ;  /* 0x000000ffff767224 */ /* 0x000fe200078e0010 */
[----:B------:R-:W-:Y:S01]  /*29980*/  MOV R137, 0x181f ;  /* 0x0000181f00897802 */ /* 0x000fe20000000f00 */
[----:B------:R-:W-:Y:S01]  /*29990*/  IMAD.MOV.U32 R3, RZ, RZ, 0x5 ;  /* 0x00000005ff037424 */ /* 0x000fe200078e00ff */
[----:B------:R-:W-:Y:S02]  /*299a0*/  MOV R136, 0xffffffff ;  /* 0xffffffff00887802 */ /* 0x000fe40000000f00 */
[----:B------:R-:W-:Y:S02]  /*299b0*/  MOV R2, 0x299d0 ;  /* 0x000299d000027802 */ /* 0x000fe40000000f00 */
[----:B-1234-:R-:W-:Y:S05]  /*299c0*/  CALL.REL.NOINC `($__internal_3_$__cuda_sm70_shflsync_idx_p) ;  /* 0x0000144000007944 */ /* 0x01efea0003c00000 */
        /* <DEDUP_REMOVED lines=17> */
.L_x_1353:
        /* <DEDUP_REMOVED lines=8> */
.L_x_1354:
        /* <DEDUP_REMOVED lines=9> */
[----:B------:R-:W-:Y:S01]  /*29bf0*/  MOV R136, 0xffffffff ;  /* 0xffffffff00887802 */ /* 0x000fe20000000f00 */
[----:B------:R-:W-:Y:S01]  /*29c00*/  IMAD.MOV.U32 R8, RZ, RZ, R21 ;  /* 0x000000ffff087224 */ /* 0x000fe200078e0015 */
        /* <DEDUP_REMOVED lines=11> */
.L_x_1357:
[----:B------:R-:W-:Y:S01]  /*29cc0*/  IMAD.MOV.U32 R118, RZ, RZ, R14 ;  /* 0x000000ffff767224 */ /* 0x000fe200078e000e */
[----:B------:R-:W-:Y:S01]  /*29cd0*/  MOV R137, 0x181f ;  /* 0x0000181f00897802 */ /* 0x000fe20000000f00 */
[----:B------:R-:W-:Y:S01]  /*29ce0*/  IMAD.MOV.U32 R3, RZ, RZ, 0x7 ;  /* 0x00000007ff037424 */ /* 0x000fe200078e00ff */
[----:B------:R-:W-:-:S02]  /*29cf0*/  MOV R136, 0xffffffff ;  /* 0xffffffff00887802 */ /* 0x000fc40000000f00 */
[----:B------:R-:W-:Y:S02]  /*29d00*/  MOV R2, 0x29d20 ;  /* 0x00029d2000027802 */ /* 0x000fe40000000f00 */
[----:B---3--:R-:W-:Y:S05]  /*29d10*/  CALL.REL.NOINC `($__internal_3_$__cuda_sm70_shflsync_idx_p) ;  /* 0x000010f000007944 */ /* 0x008fea0003c00000 */
[----:B------:R-:W-:Y:S01]  /*29d20*/  MOV R9, R21 ;  /* 0x0000001500097202 */ /* 0x000fe20000000f00 */
[----:B------:R-:W-:Y:S05]  /*29d30*/  BRA `(.L_x_1441) ;  /* 0xffff6fa000007947 */ /* 0x000fea000383ffff */
.L_x_1358:
[----:B------:R-:W-:Y:S01]  /*29d40*/  IMAD.MOV.U32 R118, RZ, RZ, R16 ;  /* 0x000000ffff767224 */ /* 0x000fe200078e0010 */
[----:B------:R-:W-:Y:S01]  /*29d50*/  MOV R137, 0x181f ;  /* 0x0000181f00897802 */ /* 0x000fe20000000f00 */
[----:B------:R-:W-:Y:S01]  /*29d60*/  IMAD.MOV.U32 R3, RZ, RZ, 0x7 ;  /* 0x00000007ff037424 */ /* 0x000fe200078e00ff */
[----:B------:R-:W-:Y:S02]  /*29d70*/  MOV R136, 0xffffffff ;  /* 0xffffffff00887802 */ /* 0x000fe40000000f00 */
[----:B------:R-:W-:Y:S02]  /*29d80*/  MOV R2, 0x29da0 ;  /* 0x00029da000027802 */ /* 0x000fe40000000f00 */
[----:B-123--:R-:W-:Y:S05]  /*29d90*/  CALL.REL.NOINC `($__internal_3_$__cuda_sm70_shflsync_idx_p) ;  /* 0x0000107000007944 */ /* 0x00efea0003c00000 */
[----:B------:R-:W-:Y:S01]  /*29da0*/  IMAD.MOV.U32 R118, RZ, RZ, R20 ;  /* 0x000000ffff767224 */ /* 0x000fe200078e0014 */
[----:B------:R-:W-:Y:S01]  /*29db0*/  MOV R3, 0x7 ;  /* 0x0000000700037802 */ /* 0x000fe20000000f00 */
[----:B------:R-:W-:Y:S01]  /*29dc0*/  IMAD.MOV.U32 R137, RZ, RZ, 0x181f ;  /* 0x0000181fff897424 */ /* 0x000fe200078e00ff */
[----:B------:R-:W-:Y:S01]  /*29dd0*/  MOV R136, 0xffffffff ;  /* 0xffffffff00887802 */ /* 0x000fe20000000f00 */
[----:B------:R-:W-:Y:S01]  /*29de0*/  IMAD.MOV.U32 R8, RZ, RZ, R21 ;  /* 0x000000ffff087224 */ /* 0x000fe200078e0015 */
[----:B------:R-:W-:-:S02]  /*29df0*/  MOV R2, 0x29e10 ;  /* 0x00029e1000027802 */ /* 0x000fc40000000f00 */
        /* <DEDUP_REMOVED lines=10> */
.L_x_1393:
[----:B------:R-:W-:Y:S01]  /*29ea0*/  IMAD.MOV.U32 R118, RZ, RZ, R11 ;  /* 0x000000ffff767224 */ /* 0x000fe200078e000b */
[----:B------:R-:W-:Y:S01]  /*29eb0*/  MOV R137, 0x181f ;  /* 0x0000181f00897802 */ /* 0x000fe20000000f00 */
[----:B------:R-:W-:Y:S01]  /*29ec0*/  IMAD.MOV.U32 R3, RZ, RZ, RZ ;  /* 0x000000ffff037224 */ /* 0x000fe200078e00ff */
[----:B------:R-:W-:-:S02]  /*29ed0*/  MOV R136, 0xffffffff ;  /* 0xffffffff00887802 */ /* 0x000fc40000000f00 */
[----:B------:R-:W-:Y:S02]  /*29ee0*/  MOV R2, 0x29f00 ;  /* 0x00029f0000027802 */ /* 0x000fe40000000f00 */
[----:B------:R-:W-:Y:S05]  /*29ef0*/  CALL.REL.NOINC `($__internal_3_$__cuda_sm70_shflsync_idx_p) ;  /* 0x00000f1000007944 */ /* 0x000fea0003c00000 */
[----:B------:R-:W-:Y:S01]  /*29f00*/  MOV R0, R21 ;  /* 0x0000001500007202 */ /* 0x000fe20000000f00 */
[----:B------:R-:W-:Y:S05]  /*29f10*/  BRA `(.L_x_1443) ;  /* 0xffffa47000007947 */ /* 0x000fea000383ffff */
.L_x_1394:
[----:B------:R-:W-:Y:S01]  /*29f20*/  IMAD.MOV.U32 R118, RZ, RZ, R14 ;  /* 0x000000ffff767224 */ /* 0x000fe200078e000e */
[----:B------:R-:W-:Y:S01]  /*29f30*/  MOV R137, 0x181f ;  /* 0x0000181f00897802 */ /* 0x000fe20000000f00 */
[----:B------:R-:W-:Y:S01]  /*29f40*/  IMAD.MOV.U32 R3, RZ, RZ, RZ ;  /* 0x000000ffff037224 */ /* 0x000fe200078e00ff */
[----:B------:R-:W-:Y:S02]  /*29f50*/  MOV R136, 0xffffffff ;  /* 0xffffffff00887802 */ /* 0x000fe40000000f00 */
[----:B------:R-:W-:Y:S02]  /*29f60*/  MOV R2, 0x29f80 ;  /* 0x00029f8000027802 */ /* 0x000fe40000000f00 */
[----:B-12---:R-:W-:Y:S05]  /*29f70*/  CALL.REL.NOINC `($__internal_3_$__cuda_sm70_shflsync_idx_p) ;  /* 0x00000e9000007944 */ /* 0x006fea0003c00000 */
[----:B------:R-:W-:Y:S01]  /*29f80*/  IMAD.MOV.U32 R118, RZ, RZ, R10 ;  /* 0x000000ffff767224 */ /* 0x000fe200078e000a */
[----:B------:R-:W-:Y:S01]  /*29f90*/  MOV R137, 0x181f ;  /* 0x0000181f00897802 */ /* 0x000fe20000000f00 */
[----:B------:R-:W-:Y:S01]  /*29fa0*/  IMAD.MOV.U32 R3, RZ, RZ, RZ ;  /* 0x000000ffff037224 */ /* 0x000fe200078e00ff */
[----:B------:R-:W-:Y:S01]  /*29fb0*/  MOV R8, R21 ;  /* 0x0000001500087202 */ /* 0x000fe20000000f00 */
[----:B------:R-:W-:Y:S01]  /*29fc0*/  IMAD.MOV.U32 R136, RZ, RZ, -0x1 ;  /* 0xffffffffff887424 */ /* 0x000fe200078e00ff */
[----:B------:R-:W-:-:S02]  /*29fd0*/  MOV R9, R0 ;  /* 0x0000000000097202 */ /* 0x000fc40000000f00 */
[----:B------:R-:W-:Y:S02]  /*29fe0*/  MOV R2, 0x2a000 ;  /* 0x0002a00000027802 */ /* 0x000fe40000000f00 */
[----:B------:R-:W-:Y:S05]  /*29ff0*/  CALL.REL.NOINC `($__internal_3_$__cuda_sm70_shflsync_idx_p) ;  /* 0x00000e1000007944 */ /* 0x000fea0003c00000 */
[----:B------:R-:W-:Y:S01]  /*2a000*/  IMAD.MOV.U32 R7, RZ, RZ, R21 ;  /* 0x000000ffff077224 */ /* 0x000fe200078e0015 */
[----:B------:R-:W-:Y:S01]  /*2a010*/  MOV R118, R15 ;  /* 0x0000000f00767202 */ /* 0x000fe20000000f00 */
[----:B------:R-:W-:Y:S01]  /*2a020*/  IMAD.MOV.U32 R3, RZ, RZ, RZ ;  /* 0x000000ffff037224 */ /* 0x000fe200078e00ff */
[----:B------:R-:W-:Y:S01]  /*2a030*/  MOV R137, 0x181f ;  /* 0x0000181f00897802 */ /* 0x000fe20000000f00 */
[----:B------:R-:W-:Y:S01]  /*2a040*/  IMAD.MOV.U32 R136, RZ, RZ, -0x1 ;  /* 0xffffffffff887424 */ /* 0x000fe200078e00ff */
[----:B------:R-:W-:Y:S02]  /*2a050*/  MOV R2, 0x2a070 ;  /* 0x0002a07000027802 */ /* 0x000fe40000000f00 */
[----:B------:R-:W-:Y:S05]  /*2a060*/  CALL.REL.NOINC `($__internal_3_$__cuda_sm70_shflsync_idx_p) ;  /* 0x00000da000007944 */ /* 0x000fea0003c00000 */
[----:B------:R-:W-:Y:S01]  /*2a070*/  MOV R3, R21 ;  /* 0x0000001500037202 */ /* 0x000fe20000000f00 */
[----:B------:R-:W-:Y:S05]  /*2a080*/  BRA `(.L_x_1444) ;  /* 0xffffa35000007947 */ /* 0x000fea000383ffff */
.L_x_1395:
[----:B------:R-:W-:Y:S01]  /*2a090*/  IMAD.MOV.U32 R118, RZ, RZ, R11 ;  /* 0x000000ffff767224 */ /* 0x000fe200078e000b */
[----:B------:R-:W-:Y:S01]  /*2a0a0*/  MOV R137, 0x181f ;  /* 0x0000181f00897802 */ /* 0x000fe20000000f00 */
[----:B------:R-:W-:Y:S01]  /*2a0b0*/  IMAD.MOV.U32 R3, RZ, RZ, 0x1 ;  /* 0x00000001ff037424 */ /* 0x000fe200078e00ff */
[----:B------:R-:W-:Y:S02]  /*2a0c0*/  MOV R136, 0xffffffff ;  /* 0xffffffff00887802 */ /* 0x000fe40000000f00 */
[----:B------:R-:W-:-:S02]  /*2a0d0*/  MOV R2, 0x2a0f0 ;  /* 0x0002a0f000027802 */ /* 0x000fc40000000f00 */
[----:B---3--:R-:W-:Y:S05]  /*2a0e0*/  CALL.REL.NOINC `($__internal_3_$__cuda_sm70_shflsync_idx_p) ;  /* 0x00000d2000007944 */ /* 0x008fea0003c00000 */
[----:B------:R-:W-:Y:S01]  /*2a0f0*/  IMAD.MOV.U32 R0, RZ, RZ, R21 ;  /* 0x000000ffff007224 */ /* 0x000fe200078e0015 */
[----:B------:R-:W-:Y:S01]  /*2a100*/  MOV R118, R14 ;  /* 0x0000000e00767202 */ /* 0x000fe20000000f00 */
[----:B------:R-:W-:Y:S01]  /*2a110*/  IMAD.MOV.U32 R3, RZ, RZ, 0x1 ;  /* 0x00000001ff037424 */ /* 0x000fe200078e00ff */
[----:B------:R-:W-:Y:S01]  /*2a120*/  MOV R137, 0x181f ;  /* 0x0000181f00897802 */ /* 0x000fe20000000f00 */
[----:B------:R-:W-:Y:S01]  /*2a130*/  IMAD.MOV.U32 R136, RZ, RZ, -0x1 ;  /* 0xffffffffff887424 */ /* 0x000fe200078e00ff */
[----:B------:R-:W-:-:S02]  /*2a140*/  MOV R2, 0x2a160 ;  /* 0x0002a16000027802 */ /* 0x000fc40000000f00 */
        /* <DEDUP_REMOVED lines=18> */
.L_x_1398:
[----:B------:R-:W-:Y:S01]  /*2a270*/  IMAD.MOV.U32 R118, RZ, RZ, R11 ;  /* 0x000000ffff767224 */ /* 0x000fe200078e000b */
[----:B------:R-:W-:Y:S01]  /*2a280*/  MOV R137, 0x181f ;  /* 0x0000181f00897802 */ /* 0x000fe20000000f00 */
[----:B------:R-:W-:Y:S01]  /*2a290*/  IMAD.MOV.U32 R3, RZ, RZ, 0x2 ;  /* 0x00000002ff037424 */ /* 0x000fe200078e00ff */
[----:B------:R-:W-:Y:S02]  /*2a2a0*/  MOV R136, 0xffffffff ;  /* 0xffffffff00887802 */ /* 0x000fe40000000f00 */
[----:B------:R-:W-:-:S02]  /*2a2b0*/  MOV R2, 0x2a2d0 ;  /* 0x0002a2d000027802 */ /* 0x000fc40000000f00 */
[----:B--2-4-:R-:W-:Y:S05]  /*2a2c0*/  CALL.REL.NOINC `($__internal_3_$__cuda_sm70_shflsync_idx_p) ;  /* 0x00000b4000007944 */ /* 0x014fea0003c00000 */
[----:B------:R-:W-:Y:S01]  /*2a2d0*/  MOV R0, R21 ;  /* 0x0000001500007202 */ /* 0x000fe20000000f00 */
[----:B------:R-:W-:Y:S05]  /*2a2e0*/  BRA `(.L_x_1446) ;  /* 0xffffa5c000007947 */ /* 0x000fea000383ffff */
.L_x_1399:
[----:B------:R-:W-:Y:S01]  /*2a2f0*/  IMAD.MOV.U32 R118, RZ, RZ, R14 ;  /* 0x000000ffff767224 */ /* 0x000fe200078e000e */
[----:B------:R-:W-:Y:S01]  /*2a300*/  MOV R137, 0x181f ;  /* 0x0000181f00897802 */ /* 0x000fe20000000f00 */
[----:B------:R-:W-:Y:S01]  /*2a310*/  IMAD.MOV.U32 R3, RZ, RZ, 0x2 ;  /* 0x00000002ff037424 */ /* 0x000fe200078e00ff */
[----:B------:R-:W-:-:S02]  /*2a320*/  MOV R136, 0xffffffff ;  /* 0xffffffff00887802 */ /* 0x000fc40000000f00 */
[----:B------:R-:W-:Y:S02]  /*2a330*/  MOV R2, 0x2a350 ;  /* 0x0002a35000027802 */ /* 0x000fe40000000f00 */
[----:B-1234-:R-:W-:Y:S05]  /*2a340*/  CALL.REL.NOINC `($__internal_3_$__cuda_sm70_shflsync_idx_p) ;  /* 0x00000ac000007944 */ /* 0x01efea0003c00000 */
        /* <DEDUP_REMOVED lines=17> */
.L_x_1400:
[----:B------:R-:W-:Y:S01]  /*2a460*/  IMAD.MOV.U32 R118, RZ, RZ, R11 ;  /* 0x000000ffff767224 */ /* 0x000fe200078e000b */
[----:B------:R-:W-:Y:S01]  /*2a470*/  MOV R137, 0x181f ;  /* 0x0000181f00897802 */ /* 0x000fe20000000f00 */
[----:B------:R-:W-:Y:S01]  /*2a480*/  IMAD.MOV.U32 R3, RZ, RZ, 0x3 ;  /* 0x00000003ff037424 */ /* 0x000fe200078e00ff */
[----:B------:R-:W-:-:S02]  /*2a490*/  MOV R136, 0xffffffff ;  /* 0xffffffff00887802 */ /* 0x000fc40000000f00 */
[----:B------:R-:W-:Y:S02]  /*2a4a0*/  MOV R2, 0x2a4c0 ;  /* 0x0002a4c000027802 */ /* 0x000fe40000000f00 */
[----:B----4-:R-:W-:Y:S05]  /*2a4b0*/  CALL.REL.NOINC `($__internal_3_$__cuda_sm70_shflsync_idx_p) ;  /* 0x0000095000007944 */ /* 0x010fea0003c00000 */
        /* <DEDUP_REMOVED lines=24> */
.L_x_1403:
[----:B------:R-:W-:Y:S01]  /*2a640*/  IMAD.MOV.U32 R118, RZ, RZ, R11 ;  /* 0x000000ffff767224 */ /* 0x000fe200078e000b */
[----:B------:R-:W-:Y:S01]  /*2a650*/  MOV R137, 0x181f ;  /* 0x0000181f00897802 */ /* 0x000fe20000000f00 */
[----:B------:R-:W-:Y:S01]  /*2a660*/  IMAD.MOV.U32 R3, RZ, RZ, 0x4 ;  /* 0x00000004ff037424 */ /* 0x000fe200078e00ff */
[----:B------:R-:W-:Y:S02]  /*2a670*/  MOV R136, 0xffffffff ;  /* 0xffffffff00887802 */ /* 0x000fe40000000f00 */
[----:B------:R-:W-:-:S02]  /*2a680*/  MOV R2, 0x2a6a0 ;  /* 0x0002a6a000027802 */ /* 0x000fc40000000f00 */
[----:B--23--:R-:W-:Y:S05]  /*2a690*/  CALL.REL.NOINC `($__internal_3_$__cuda_sm70_shflsync_idx_p) ;  /* 0x0000077000007944 */ /* 0x00cfea0003c00000 */
[----:B------:R-:W-:Y:S01]  /*2a6a0*/  MOV R0, R21 ;  /* 0x0000001500007202 */ /* 0x000fe20000000f00 */
[----:B------:R-:W-:Y:S05]  /*2a6b0*/  BRA `(.L_x_1449) ;  /* 0xffffa70000007947 */ /* 0x000fea000383ffff */
.L_x_1404:
        /* <DEDUP_REMOVED lines=23> */
.L_x_1405:
[----:B------:R-:W-:Y:S01]  /*2a830*/  IMAD.MOV.U32 R118, RZ, RZ, R11 ;  /* 0x000000ffff767224 */ /* 0x000fe200078e000b */
[----:B------:R-:W-:Y:S01]  /*2a840*/  MOV R137, 0x181f ;  /* 0x0000181f00897802 */ /* 0x000fe20000000f00 */
[----:B------:R-:W-:Y:S01]  /*2a850*/  IMAD.MOV.U32 R3, RZ, RZ, 0x5 ;  /* 0x00000005ff037424 */ /* 0x000fe200078e00ff */
[----:B------:R-:W-:-:S02]  /*2a860*/  MOV R136, 0xffffffff ;  /* 0xffffffff00887802 */ /* 0x000fc40000000f00 */
[----:B------:R-:W-:Y:S02]  /*2a870*/  MOV R2, 0x2a890 ;  /* 0x0002a89000027802 */ /* 0x000fe40000000f00 */
[----:B---3--:R-:W-:Y:S05]  /*2a880*/  CALL.REL.NOINC `($__internal_3_$__cuda_sm70_shflsync_idx_p) ;  /* 0x0000058000007944 */ /* 0x008fea0003c00000 */
        /* <DEDUP_REMOVED lines=24> */
.L_x_1408:
        /* <DEDUP_REMOVED lines=8> */
.L_x_1409:
        /* <DEDUP_REMOVED lines=23> */
.L_x_1412:
        /* <DEDUP_REMOVED lines=29> */
        .weak           $__internal_2_$__cuda_sm70_shflsync_bfly_p
        .type           $__internal_2_$__cuda_sm70_shflsync_bfly_p,@function
        .size           $__internal_2_$__cuda_sm70_shflsync_bfly_p,($__internal_3_$__cuda_sm70_shflsync_idx_p - $__internal_2_$__cuda_sm70_shflsync_bfly_p)
$__internal_2_$__cuda_sm70_shflsync_bfly_p:
[----:B------:R-:W-:Y:S04]  /*2add0*/  WARPSYNC R8 ;  /* 0x0000000800007348 */ /* 0x000fe80003800000 */
[----:B------:R1:W2:Y:S02]  /*2ade0*/  SHFL.BFLY PT, R7, R0, R3, R10 ;  /* 0x0c00000300077389 */ /* 0x0002a400000e000a */
[----:B-1----:R-:W-:-:S04]  /*2adf0*/  MOV R3, 0x0 ;  /* 0x0000000000037802 */ /* 0x002fc80000000f00 */
[----:B--2---:R-:W-:Y:S05]  /*2ae00*/  RET.REL.NODEC R2 `(_ZN7cutlass13device_kernelIN5flash19enable_sm80_to_sm89INS1_16FlashAttnFwdSm80INS1_25CollectiveMainloopFwdSm80ILi4ELi1ELb0EN4cute5tupleIJNS5_1CILi128EEENS7_ILi48EEES8_EEELi128ENS_6half_tEfNS_4arch4Sm80ELb0ELb1ELb1ELb1ELb0ELb1ELb1ELb0EEENS1_21CollectiveEpilogueFwdINS6_IJS8_S8_S9_EEENS6_IJNS7_ILi1EEESH_SH_EEESB_SD_Li128ELb1ELb1ELb0ELb0EEENS1_19SingleTileSchedulerILb1ELb0ELb1ELi128EEEEEEEEEvNT_6ParamsE) ;  /* 0xfffd51f002007950 */ /* 0x004fea0003c3ffff */
        .weak           $__internal_3_$__cuda_sm70_shflsync_idx_p
        .type           $__internal_3_$__cuda_sm70_shflsync_idx_p,@function
        .size           $__internal_3_$__cuda_sm70_shflsync_idx_p,(.L_x_3552 - $__internal_3_$__cuda_sm70_shflsync_idx_p)
$__internal_3_$__cuda_sm70_shflsync_idx_p:
[----:B------:R-:W-:Y:S04]  /*2ae10*/  WARPSYNC R136 ;  /* 0x0000008800007348 */ /* 0x000fe80003800000 */
[----:B------:R1:W2:Y:S02]  /*2ae20*/  SHFL.IDX PT, R21, R118, R3, R137 ;  /* 0x0000000376157389 */ /* 0x0002a400000e0089 */
[----:B-1----:R-:W-:-:S04]  /*2ae30*/  MOV R3, 0x0 ;  /* 0x0000000000037802 */ /* 0x002fc80000000f00 */
[----:B--2---:R-:W-:Y:S05]  /*2ae40*/  RET.REL.NODEC R2 `(_ZN7cutlass13device_kernelIN5flash19enable_sm80_to_sm89INS1_16FlashAttnFwdSm80INS1_25CollectiveMainloopFwdSm80ILi4ELi1ELb0EN4cute5tupleIJNS5_1CILi128EEENS7_ILi48EEES8_EEELi128ENS_6half_tEfNS_4arch4Sm80ELb0ELb1ELb1ELb1ELb0ELb1ELb1ELb0EEENS1_21CollectiveEpilogueFwdINS6_IJS8_S8_S9_EEENS6_IJNS7_ILi1EEESH_SH_EEESB_SD_Li128ELb1ELb1ELb0ELb0EEENS1_19SingleTileSchedulerILb1ELb0ELb1ELi128EEEEEEEEEvNT_6ParamsE) ;  /* 0xfffd51b002007950 */ /* 0x004fea0003c3ffff */
.L_x_1455:
        /* <DEDUP_REMOVED lines=11> */
.L_x_3552:


//--------------------- .text._ZN7cutlass13device_kernelIN5flash19enable_sm80_to_sm89INS1_16FlashAttnFwdSm80INS1_25CollectiveMainloopFwdSm80ILi4ELi1ELb0EN4cute5tupleIJNS5_1CILi128EEENS7_ILi64EEES8_EEELi128ENS_6half_tEfNS_4arch4Sm80ELb1ELb0ELb1ELb0ELb0ELb0ELb1ELb0EEENS1_21CollectiveEpilogueFwdINS6_IJS8_S8_S9_EEENS6_IJNS7_ILi1EEESH_SH_EEESB_SD_Li128ELb0ELb1ELb0ELb0EEENS1_30DynamicPersistentTileSchedulerILi128ELi128ELb0ELb1ELb0EEEEEEEEEvNT_6ParamsE --------------------------
	.section	.text._ZN7cutlass13device_kernelIN5flash19enable_sm80_to_sm89INS1_16FlashAttnFwdSm80INS1_25CollectiveMainloopFwdSm80ILi4ELi1ELb0EN4cute5tupleIJNS5_1CILi128EEENS7_ILi64EEES8_EEELi128ENS_6half_tEfNS_4arch4Sm80ELb1ELb0ELb1ELb0ELb0ELb0ELb1ELb0EEENS1_21CollectiveEpilogueFwdINS6_IJS8_S8_S9_EEENS6_IJNS7_ILi1EEESH_SH_EEESB_SD_Li128ELb0ELb1ELb0ELb0EEENS1_30DynamicPersistentTileSchedulerILi128ELi128ELb0ELb1ELb0EEEEEEEEEvNT_6ParamsE,"ax",@progbits
	.sectioninfo	@"SHI_REGISTERS=255"
	.align	128
.text._ZN7cutlass13device_kernelIN5flash19enable_sm80_to_sm89INS1_16FlashAttnFwdSm80INS1_25CollectiveMainloopFwdSm80ILi4ELi1ELb0EN4cute5tupleIJNS5_1CILi128EEENS7_ILi64EEES8_EEELi128ENS_6half_tEfNS_4arch4Sm80ELb1ELb0ELb1ELb0ELb0ELb0ELb1ELb0EEENS1_21CollectiveEpilogueFwdINS6_IJS8_S8_S9_EEENS6_IJNS7_ILi1EEESH_SH_EEESB_SD_Li128ELb0ELb1ELb0ELb0EEENS1_30DynamicPersistentTileSchedulerILi128ELi128ELb0ELb1ELb0EEEEEEEEEvNT_6ParamsE:
        .type           _ZN7cutlass13device_kernelIN5flash19enable_sm80_to_sm89INS1_16FlashAttnFwdSm80INS1_25CollectiveMainloopFwdSm80ILi4ELi1ELb0EN4cute5tupleIJNS5_1CILi128EEENS7_ILi64EEES8_EEELi128ENS_6half_tEfNS_4arch4Sm80ELb1ELb0ELb1ELb0ELb0ELb0ELb1ELb0EEENS1_21CollectiveEpilogueFwdINS6_IJS8_S8_S9_EEENS6_IJNS7_ILi1EEESH_SH_EEESB_SD_Li128ELb0ELb1ELb0ELb0EEENS1_30DynamicPersistentTileSchedulerILi128ELi128ELb0ELb1ELb0EEEEEEEEEvNT_6ParamsE,@function
        .size           _ZN7cutlass13device_kernelIN5flash19enable_sm80_to_sm89INS1_16FlashAttnFwdSm80INS1_25CollectiveMainloopFwdSm80ILi4ELi1ELb0EN4cute5tupleIJNS5_1CILi128EEENS7_ILi64EEES8_EEELi128ENS_6half_tEfNS_4arch4Sm80ELb1ELb0ELb1ELb0ELb0ELb0ELb1ELb0EEENS1_21CollectiveEpilogueFwdINS6_IJS8_S8_S9_EEENS6_IJNS7_ILi1EEESH_SH_EEESB_SD_Li128ELb0ELb1ELb0ELb0EEENS1_30DynamicPersistentTileSchedulerILi128ELi128ELb0ELb1ELb0EEEEEEEEEvNT_6ParamsE,(.L_x_3556 - _ZN7cutlass13device_kernelIN5flash19enable_sm80_to_sm89INS1_16FlashAttnFwdSm80INS1_25CollectiveMainloopFwdSm80ILi4ELi1ELb0EN4cute5tupleIJNS5_1CILi128EEENS7_ILi64EEES8_EEELi128ENS_6half_tEfNS_4arch4Sm80ELb1ELb0ELb1ELb0ELb0ELb0ELb1ELb0EEENS1_21CollectiveEpilogueFwdINS6_IJS8_S8_S9_EEENS6_IJNS7_ILi1EEESH_SH_EEESB_SD_Li128ELb0ELb1ELb0ELb0EEENS1_30DynamicPersistentTileSchedulerILi128ELi128ELb0ELb1ELb0EEEEEEEEEvNT_6ParamsE)
        .other          _ZN7cutlass13device_kernelIN5flash19enable_sm80_to_sm89INS1_16FlashAttnFwdSm80INS1_25CollectiveMainloopFwdSm80ILi4ELi1ELb0EN4cute5tupleIJNS5_1CILi128EEENS7_ILi64EEES8_EEELi128ENS_6half_tEfNS_4arch4Sm80ELb1ELb0ELb1ELb0ELb0ELb0ELb1ELb0EEENS1_21CollectiveEpilogueFwdINS6_IJS8_S8_S9_EEENS6_IJNS7_ILi1EEESH_SH_EEESB_SD_Li128ELb0ELb1ELb0ELb0EEENS1_30DynamicPersistentTileSchedulerILi128ELi128ELb0ELb1ELb0EEEEEEEEEvNT_6ParamsE,@"STO_CUDA_ENTRY STV_DEFAULT"
_ZN7cutlass13device_kernelIN5flash19enable_sm80_to_sm89INS1_16FlashAttnFwdSm80INS1_25CollectiveMainloopFwdSm80ILi4ELi1ELb0EN4cute5tupleIJNS5_1CILi128EEENS7_ILi64EEES8_EEELi128ENS_6half_tEfNS_4arch4Sm80ELb1ELb0ELb1ELb0ELb0ELb0ELb1ELb0EEENS1_21CollectiveEpilogueFwdINS6_IJS8_S8_S9_EEENS6_IJNS7_ILi1EEESH_SH_EEESB_SD_Li128ELb0ELb1ELb0ELb0EEENS1_30DynamicPersistentTileSchedulerILi128ELi128ELb0ELb1ELb0EEEEEEEEEvNT_6ParamsE:
        /* <DEDUP_REMOVED lines=12> */
[----:B------:R-:W-:Y:S01]  /*00c0*/  IMAD.MOV.U32 R232, RZ, RZ, 0x40 ;  /* 0x00000040ffe87424 */ /* 0x000fe200078e00ff */
[----:B------:R-:W-:Y:S02]  /*00d0*/  ULDC.64 UR6, c[0x0][0x118] ;  /* 0x0000460000067ab9 */ /* 0x000fe40000000a00 */
[CC--:B------:R-:W-:Y:S02]  /*00e0*/  LEA.HI R2, R14.reuse, R16.reuse, RZ, 0x4 ;  /* 0x000000100e027211 */ /* 0x0c0fe400078f20ff */
[CC--:B------:R-:W-:Y:S02]  /*00f0*/  LEA.HI R10, R14.reuse, R16.reuse, RZ, 0x3 ;  /* 0x000000100e0a7211 */ /* 0x0c0fe400078f18ff */
[----:B------:R-:W-:Y:S02]  /*0100*/  SHF.R.S32.HI R3, RZ, 0x4, R2 ;  /* 0x00000004ff037819 */ /* 0x000fe40000011402 */
[----:B------:R-:W-:-:S02]  /*0110*/  LEA.HI R12, R14, R16, RZ, 0x2 ;  /* 0x000000100e0c7211 */ /* 0x000fc400078f10ff */
[----:B------:R-:W-:Y:S02]  /*0120*/  LEA.HI R0, R2, R3, RZ, 0x1 ;  /* 0x0000000302007211 */ /* 0x000fe400078f08ff */
[----:B------:R-:W-:Y:S02]  /*0130*/  LOP3.LUT R5, R10, 0xfffffff8, RZ, 0xc0, !PT ;  /* 0xfffffff80a057812 */ /* 0x000fe400078ec0ff */
[----:B------:R-:W-:Y:S02]  /*0140*/  LOP3.LUT R0, R0, 0xfffffffe, RZ, 0xc0, !PT ;  /* 0xfffffffe00007812 */ /* 0x000fe400078ec0ff */
[----:B------:R-:W-:Y:S01]  /*0150*/  SHF.R.S32.HI R20, RZ, 0x3, R10 ;  /* 0x00000003ff147819 */ /* 0x000fe2000001140a */
[----:B------:R-:W-:Y:S01]  /*0160*/  IMAD.IADD R8, R16, 0x1, -R5 ;  /* 0x0000000110087824 */ /* 0x000fe200078e0a05 */
[----:B------:R-:W-:Y:S01]  /*0170*/  SHF.R.S32.HI R7, RZ, 0x2, R12 ;  /* 0x00000002ff077819 */ /* 0x000fe2000001140c */
[----:B------:R-:W-:Y:S01]  /*0180*/  IMAD.IADD R13, R3, 0x1, -R0 ;  /* 0x00000001030d7824 */ /* 0x000fe200078e0a00 */
[----:B------:R-:W-:Y:S01]  /*0190*/  LOP3.LUT R0, R2, 0xfffffff0, RZ, 0xc0, !PT ;  /* 0xfffffff002007812 */ /* 0x000fe200078ec0ff */
[----:B------:R-:W-:Y:S01]  /*01a0*/  IMAD.SHL.U32 R4, R20, 0x40, RZ ;  /* 0x0000004014047824 */ /* 0x000fe200078e00ff */
[----:B------:R-:W-:Y:S01]  /*01b0*/  SHF.R.S32.HI R3, RZ, 0x1f, R12 ;  /* 0x0000001fff037819 */ /* 0x000fe2000001140c */
[----:B------:R-:W-:-:S02]  /*01c0*/  IMAD.SHL.U32 R18, R8, 0x8, RZ ;  /* 0x0000000808127824 */ /* 0x000fc400078e00ff */
[----:B------:R-:W-:Y:S01]  /*01d0*/  IMAD.IADD R2, R16, 0x1, -R0 ;  /* 0x0000000110027824 */ /* 0x000fe200078e0a00 */
[----:B------:R-:W-:Y:S01]  /*01e0*/  LEA.HI R3, R3, R7, RZ, 0x3 ;  /* 0x0000000703037211 */ /* 0x000fe200078f18ff */
[----:B------:R-:W-:Y:S01]  /*01f0*/  IMAD.SHL.U32 R9, R8, 0x40, RZ ;  /* 0x0000004008097824 */ /* 0x000fe200078e00ff */
[----:B------:R-:W-:Y:S02]  /*0200*/  LOP3.LUT R0, R4, 0x1c0, RZ, 0xc0, !PT ;  /* 0x000001c004007812 */ /* 0x000fe400078ec0ff */
[----:B------:R-:W-:Y:S02]  /*0210*/  SHF.R.S32.HI R6, RZ, 0x1f, R2 ;  /* 0x0000001fff067819 */ /* 0x000fe40000011402 */
[----:B------:R-:W-:Y:S02]  /*0220*/  LOP3.LUT R3, R3, 0xfffffff8, RZ, 0xc0, !PT ;  /* 0xfffffff803037812 */ /* 0x000fe400078ec0ff */
[----:B------:R-:W-:Y:S02]  /*0230*/  LEA.HI R11, R6, R2, RZ, 0x3 ;  /* 0x00000002060b7211 */ /* 0x000fe400078f18ff */
[----:B------:R-:W-:Y:S01]  /*0240*/  LOP3.LUT R5, R0, 0x38, R18, 0xf8, !PT ;  /* 0x0000003800057812 */ /* 0x000fe200078ef812 */
[----:B------:R-:W-:Y:S01]  /*0250*/  IMAD.IADD R7, R7, 0x1, -R3 ;  /* 0x0000000107077824 */ /* 0x000fe200078e0a03 */
[----:B------:R-:W-:-:S02]  /*0260*/  SHF.R.U32.HI R4, RZ, 0x3, R0 ;  /* 0x00000003ff047819 */ /* 0x000fc40000011600 */
[----:B------:R-:W-:Y:S02]  /*0270*/  LOP3.LUT R0, R9, 0x1c0, RZ, 0xc0, !PT ;  /* 0x000001c009007812 */ /* 0x000fe400078ec0ff */
[----:B------:R-:W-:Y:S02]  /*0280*/  LOP3.LUT R3, R11, 0xfffffff8, RZ, 0xc0, !PT ;  /* 0xfffffff80b037812 */ /* 0x000fe400078ec0ff */
[----:B------:R-:W-:Y:S02]  /*0290*/  LEA.HI R6, R14, R16, RZ, 0x6 ;  /* 0x000000100e067211 */ /* 0x000fe400078f30ff */
[----:B------:R-:W-:Y:S01]  /*02a0*/  LOP3.LUT R5, R5, R4, RZ, 0x3c, !PT ;  /* 0x0000000405057212 */ /* 0x000fe200078e3cff */
[----:B------:R-:W-:Y:S01]  /*02b0*/  IMAD.IADD R9, R2, 0x1, -R3 ;  /* 0x0000000102097824 */ /* 0x000fe200078e0a03 */
[----:B------:R-:W-:Y:S01]  /*02c0*/  LOP3.LUT R4, R0, 0x8, R10, 0xf8, !PT ;  /* 0x0000000800047812 */ /* 0x000fe200078ef80a */
[----:B------:R-:W-:Y:S01]  /*02d0*/  IMAD.SHL.U32 R3, R6, 0x8, RZ ;  /* 0x0000000806037824 */ /* 0x000fe200078e00ff */
[----:B------:R-:W-:-:S02]  /*02e0*/  SHF.R.U32.HI R0, RZ, 0x3, R0 ;  /* 0x00000003ff007819 */ /* 0x000fc40000011600 */
[----:B------:R-:W-:Y:S02]  /*02f0*/  LEA.HI R10, R14, R16, RZ, 0x5 ;  /* 0x000000100e0a7211 */ /* 0x000fe400078f28ff */
[----:B------:R-:W-:Y:S02]  /*0300*/  LOP3.LUT R2, R12, 0xfffffffc, RZ, 0xc0, !PT ;  /* 0xfffffffc0c027812 */ /* 0x000fe400078ec0ff */
[----:B------:R-:W-:Y:S02]  /*0310*/  LOP3.LUT R14, R4, R0, RZ, 0x3c, !PT ;  /* 0x00000000040e7212 */ /* 0x000fe400078e3cff */
[----:B------:R-:W-:Y:S01]  /*0320*/  LOP3.LUT R0, R10, 0xffffffe0, RZ, 0xc0, !PT ;  /* 0xffffffe00a007812 */ /* 0x000fe200078ec0ff */
[C---:B------:R-:W-:Y:S01]  /*0330*/  IMAD.IADD R6, R16.reuse, 0x1, -R2 ;  /* 0x0000000110067824 */ /* 0x040fe200078e0a02 */
[----:B------:R-:W-:Y:S02]  /*0340*/  LOP3.LUT R248, R5, 0x7ffffe00, R3, 0xf8, !PT ;  /* 0x7ffffe0005f87812 */ /* 0x000fe400078ef803 */
[----:B------:R-:W-:Y:S01]  /*0350*/  LOP3.LUT R3, R7, 0x1, RZ, 0xc0, !PT ;  /* 0x0000000107037812 */ /* 0x000fe200078ec0ff */
[----:B------:R-:W-:Y:S01]  /*0360*/  IMAD.IADD R17, R16, 0x1, -R0 ;  /* 0x0000000110117824 */ /* 0x000fe200078e0a00 */
[--C-:B------:R-:W-:Y:S01]  /*0370*/  SHF.R.S32.HI R235, RZ, 0x5, R10.reuse ;  /* 0x00000005ffeb7819 */ /* 0x100fe2000001140a */
[----:B------:R-:W-:Y:S01]  /*0380*/  IMAD.SHL.U32 R248, R248, 0x2, RZ ;  /* 0x00000002f8f87824 */ /* 0x000fe200078e00ff */
[----:B------:R-:W-:-:S02]  /*0390*/  SHF.R.S32.HI R2, RZ, 0x1f, R10 ;  /* 0x0000001fff027819 */ /* 0x000fc4000001140a */
[----:B------:R-:W-:Y:S02]  /*03a0*/  LEA.HI R0, R6, R6, RZ, 0x1 ;  /* 0x0000000606007211 */ /* 0x000fe400078f08ff */
[----:B------:R-:W-:Y:S02]  /*03b0*/  ISETP.NE.U32.AND P0, PT, R3, 0x1, PT ;  /* 0x000000010300780c */ /* 0x000fe40003f05070 */
[----:B------:R-:W-:Y:S02]  /*03c0*/  LEA.HI R3, R2, R235, RZ, 0x2 ;  /* 0x000000eb02037211 */ /* 0x000fe400078f10ff */
[C---:B------:R-:W-:Y:S01]  /*03d0*/  LOP3.LUT R2, R0.reuse, 0x1ffffffe, RZ, 0xc0, !PT ;  /* 0x1ffffffe00027812 */ /* 0x040fe200078ec0ff */
[----:B------:R-:W-:Y:S01]  /*03e0*/  IMAD.SHL.U32 R0, R0, 0x20, RZ ;  /* 0x0000002000007824 */ /* 0x000fe200078e00ff */
[----:B------:R-:W-:Y:S02]  /*03f0*/  LOP3.LUT R3, R3, 0xffffffc, RZ, 0xc0, !PT ;  /* 0x0ffffffc03037812 */ /* 0x000fe400078ec0ff */
[----:B------:R-:W-:Y:S01]  /*0400*/  SHF.R.S32.HI R10, RZ, 0x1f, R17 ;  /* 0x0000001fff0a7819 */ /* 0x000fe20000011411 */
[----:B------:R-:W-:Y:S01]  /*0410*/  IMAD.IADD R2, R6, 0x1, -R2 ;  /* 0x0000000106027824 */ /* 0x000fe200078e0a02 */
[----:B------:R-:W-:Y:S01]  /*0420*/  LOP3.LUT R0, R0, 0xffffffc0, RZ, 0xc0, !PT ;  /* 0xffffffc000007812 */ /* 0x000fe200078ec0ff */
[----:B------:R-:W-:Y:S01]  /*0430*/  IMAD.IADD R5, R235, 0x1, -R3 ;  /* 0x00000001eb057824 */ /* 0x000fe200078e0a03 */
[----:B------:R-:W-:Y:S01]  /*0440*/  LEA.HI R10, R10, R17, RZ, 0x2 ;  /* 0x000000110a0a7211 */ /* 0x000fe200078f10ff */
[----:B------:R-:W-:Y:S01]  /*0450*/  IMAD.SHL.U32 R3, R9, 0x40, RZ ;  /* 0x0000004009037824 */ /* 0x000fe200078e00ff */
[----:B------:R-:W-:Y:S01]  /*0460*/  R2P PR, R7, 0x6 ;  /* 0x0000000607007804 */ /* 0x000fe20000000000 */
[----:B------:R-:W-:Y:S01]  /*0470*/  IMAD R12, R2, 0x8, R0 ;  /* 0x00000008020c7824 */ /* 0x000fe200078e0200 */
[----:B------:R-:W-:Y:S01]  /*0480*/  SHF.R.S32.HI R4, RZ, 0x2, R10 ;  /* 0x00000002ff047819 */ /* 0x000fe2000001140a */
[----:B------:R-:W-:Y:S01]  /*0490*/  IMAD.SHL.U32 R2, R13, 0x8, RZ ;  /* 0x000000080d027824 */ /* 0x000fe200078e00ff */
[----:B------:R-:W-:Y:S01]  /*04a0*/  LOP3.LUT R0, R3, 0x1c0, RZ, 0xc0, !PT ;  /* 0x000001c003007812 */ /* 0x000fe200078ec0ff */
[----:B------:R-:W-:Y:S01]  /*04b0*/  IMAD.SHL.U32 R3, R7, 0x40, RZ ;  /* 0x0000004007037824 */ /* 0x000fe200078e00ff */
[----:B------:R-:W-:Y:S01]  /*04c0*/  SHF.R.S32.HI R19, RZ, 0x1f, R18 ;  /* 0x0000001fff137819 */ /* 0x000fe20000011412 */
[----:B------:R-:W-:Y:S01]  /*04d0*/  IMAD R16, R5, 0x10, R4 ;  /* 0x0000001005107824 */ /* 0x000fe200078e0204 */
[----:B------:R-:W-:Y:S01]  /*04e0*/  LOP3.LUT R2, R0, 0x8, R2, 0xf8, !PT ;  /* 0x0000000800027812 */ /* 0x000fe200078ef802 */
[----:B------:R-:W-:Y:S01]  /*04f0*/  IMAD.SHL.U32 R235, R235, 0x400, RZ ;  /* 0x00000400ebeb7824 */ /* 0x000fe200078e00ff */
[----:B------:R-:W-:Y:S01]  /*0500*/  LOP3.LUT R3, R3, 0x1c0, RZ, 0xc0, !PT ;  /* 0x000001c003037812 */ /* 0x000fe200078ec0ff */
[----:B------:R-:W-:Y:S01]  /*0510*/  IMAD.SHL.U32 R5, R11, 0x40, RZ ;  /* 0x000000400b057824 */ /* 0x000fe200078e00ff */
[----:B------:R-:W-:Y:S01]  /*0520*/  SHF.R.U32.HI R0, RZ, 0x3, R0 ;  /* 0x00000003ff007819 */ /* 0x000fe20000011600 */
[----:B------:R-:W-:Y:S01]  /*0530*/  IMAD R4, R6, 0x2, R235 ;  /* 0x0000000206047824 */ /* 0x000fe200078e02eb */
[----:B------:R-:W-:Y:S01]  /*0540*/  LEA.HI R3, R3, R3, RZ, 0x1d ;  /* 0x0000000303037211 */ /* 0x000fe200078fe8ff */
[----:B------:R-:W-:Y:S01]  /*0550*/  STL [R1+0x8c], R16 ;  /* 0x00008c1001007387 */ /* 0x000fe20000100800 */
[----:B------:R-:W-:Y:S01]  /*0560*/  LOP3.LUT R229, R2, R0, RZ, 0x3c, !PT ;  /* 0x0000000002e57212 */ /* 0x000fe200078e3cff */
[----:B------:R-:W-:Y:S01]  /*0570*/  IMAD.MOV.U32 R6, RZ, RZ, 0x20 ;  /* 0x00000020ff067424 */ /* 0x000fe200078e00ff */
[----:B------:R-:W-:Y:S01]  /*0580*/  LOP3.LUT R2, R5, 0xfffffe00, RZ, 0xc0, !PT ;  /* 0xfffffe0005027812 */ /* 0x000fe200078ec0ff */
[----:B------:R-:W-:Y:S01]  /*0590*/  IMAD.IADD R5, R4, 0x1, R3 ;  /* 0x0000000104057824 */ /* 0x000fe200078e0203 */
[----:B------:R-:W-:Y:S01]  /*05a0*/  IADD3 R3, R18, 0x40, RZ ;  /* 0x0000004012037810 */ /* 0x000fe20007ffe0ff */
[----:B------:R-:W-:Y:S01]  /*05b0*/  IMAD R4, R8, 0x10, R20 ;  /* 0x0000001008047824 */ /* 0x000fe200078e0214 */
[CC--:B------:R-:W-:Y:S01]  /*05c0*/  IADD3 R235, R229.reuse, R2.reuse, R235 ;  /* 0x00000002e5eb7210 */ /* 0x0c0fe20007ffe0eb */
[----:B------:R-:W-:Y:S01]  /*05d0*/  STL [R1+0x60], R15 ;  /* 0x0000600f01007387 */ /* 0x000fe20000100800 */
[----:B------:R-:W-:Y:S01]  /*05e0*/  LOP3.LUT R229, R229, R2, RZ, 0xfc, !PT ;  /* 0x00000002e5e57212 */ /* 0x000fe200078efcff */
[----:B------:R-:W-:Y:S01]  /*05f0*/  IMAD R0, R13, 0x200, R14 ;  /* 0x000002000d007824 */ /* 0x000fe200078e020e */
[----:B------:R-:W-:Y:S01]  /*0600*/  LOP3.LUT R2, R10, 0x7ffffffc, RZ, 0xc0, !PT ;  /* 0x7ffffffc0a027812 */ /* 0x000fe200078ec0ff */
[----:B------:R1:W-:Y:S01]  /*0610*/  STL [R1+0x84], R4 ;  /* 0x0000840401007387 */ /* 0x0003e20000100800 */
[----:B------:R-:W-:-:S02]  /*0620*/  SHF.R.S32.HI R7, RZ, 0x1f, R3 ;  /* 0x0000001fff077819 */ /* 0x000fc40000011403 */
[----:B------:R-:W-:Y:S01]  /*0630*/  LEA R5, R5, 0x80, 0x1 ;  /* 0x0000008005057811 */ /* 0x000fe200078e08ff */
[----:B------:R2:W-:Y:S01]  /*0640*/  STL [R1+0x44], R3 ;  /* 0x0000440301007387 */ /* 0x0005e20000100800 */
[C---:B------:R-:W-:Y:S02]  /*0650*/  LOP3.LUT P4, RZ, R8.reuse, 0x2, RZ, 0xc0, !PT ;  /* 0x0000000208ff7812 */ /* 0x040fe4000788c0ff */
[----:B------:R-:W-:Y:S01]  /*0660*/  LOP3.LUT P3, RZ, R8, 0x4, RZ, 0xc0, !PT ;  /* 0x0000000408ff7812 */ /* 0x000fe2000786c0ff */
[----:B------:R-:W-:Y:S01]  /*0670*/  STL.64 [R1+0x10], R18 ;  /* 0x0000101201007387 */ /* 0x000fe20000100a00 */
[C---:B------:R-:W-:Y:S02]  /*0680*/  LOP3.LUT P6, RZ, R9.reuse, 0x2, RZ, 0xc0, !PT ;  /* 0x0000000209ff7812 */ /* 0x040fe400078cc0ff */
[----:B------:R-:W-:Y:S01]  /*0690*/  LOP3.LUT P5, RZ, R9, 0x4, RZ, 0xc0, !PT ;  /* 0x0000000409ff7812 */ /* 0x000fe200078ac0ff */
[----:B------:R3:W-:Y:S01]  /*06a0*/  STL [R1+0x4c], R7 ;  /* 0x00004c0701007387 */ /* 0x0007e20000100800 */
[----:B------:R-:W-:-:S02]  /*06b0*/  LEA R228, R0, 0x4100, 0x1 ;  /* 0x0000410000e47811 */ /* 0x000fc400078e08ff */
[----:B------:R-:W-:Y:S02]  /*06c0*/  SEL R231, R232, 0xffffffc0, !P3 ;  /* 0xffffffc0e8e77807 */ /* 0x000fe40005800000 */
[----:B------:R-:W-:Y:S02]  /*06d0*/  SEL R0, R6, 0xffffffe0, !P6 ;  /* 0xffffffe006007807 */ /* 0x000fe40007000000 */
[----:B------:R-:W-:Y:S01]  /*06e0*/  LEA R235, R235, 0x8100, 0x1 ;  /* 0x00008100ebeb7811 */ /* 0x000fe200078e08ff */
[C---:B------:R-:W-:Y:S01]  /*06f0*/  IMAD.IADD R234, R228.reuse, 0x1, R231 ;  /* 0x00000001e4ea7824 */ /* 0x040fe200078e02e7 */
[----:B------:R-:W-:Y:S02]  /*0700*/  LEA R229, R229, 0x100, 0x1 ;  /* 0x00000100e5e57811 */ /* 0x000fe400078e08ff */
[----:B------:R-:W-:Y:S01]  /*0710*/  IADD3 R239, R228, 0x20, RZ ;  /* 0x00000020e4ef7810 */ /* 0x000fe20007ffe0ff */
[----:B------:R-:W-:Y:S01]  /*0720*/  IMAD.IADD R237, R235, 0x1, R0 ;  /* 0x00000001ebed7824 */ /* 0x000fe200078e0200 */
[----:B-1----:R-:W-:Y:S01]  /*0730*/  SEL R4, R6, 0xffffffe0, !P1 ;  /* 0xffffffe006047807 */ /* 0x002fe20004800000 */
[----:B------:R-:W-:Y:S01]  /*0740*/  IMAD.IADD R230, R0, 0x1, R229 ;  /* 0x0000000100e67824 */ /* 0x000fe200078e02e5 */
[----:B------:R-:W-:Y:S01]  /*0750*/  @P4 IADD3 R239, R228, -0x20, RZ ;  /* 0xffffffe0e4ef4810 */ /* 0x000fe20007ffe0ff */
[----:B--2---:R-:W-:Y:S01]  /*0760*/  IMAD.IADD R3, R17, 0x1, -R2 ;  /* 0x0000000111037824 */ /* 0x004fe200078e0a02 */
[C---:B------:R-:W-:Y:S01]  /*0770*/  SEL R2, R232.reuse, 0xffffffc0, !P2 ;  /* 0xffffffc0e8027807 */ /* 0x040fe20005000000 */
[----:B------:R-:W-:Y:S01]  /*0780*/  IMAD.IADD R8, R5, 0x1, R4 ;  /* 0x0000000105087824 */ /* 0x000fe200078e0204 */
[----:B------:R-:W-:Y:S01]  /*0790*/  SEL R232, R232, 0xffffffc0, !P5 ;  /* 0xffffffc0e8e87807 */ /* 0x000fe20006800000 */
[----:B------:R-:W-:Y:S01]  /*07a0*/  IMAD.SHL.U32 R3, R3, 0x2, RZ ;  /* 0x0000000203037824 */ /* 0x000fe200078e00ff */
[----:B------:R-:W-:Y:S01]  /*07b0*/  IADD3 R247, R239, 0x800, RZ ;  /* 0x00000800eff77810 */ /* 0x000fe20007ffe0ff */
[----:B------:R-:W-:Y:S01]  /*07c0*/  IMAD.IADD R231, R231, 0x1, R239 ;  /* 0x00000001e7e77824 */ /* 0x000fe200078e02ef */
[C---:B------:R-:W-:Y:S01]  /*07d0*/  IADD3 R246, R239.reuse, 0x1000, RZ ;  /* 0x00001000eff67810 */ /* 0x040fe20007ffe0ff */
[----:B---3--:R-:W-:Y:S01]  /*07e0*/  IMAD.IADD R7, R16, 0x1, R12 ;  /* 0x0000000110077824 */ /* 0x008fe200078e020c */
[----:B------:R-:W-:Y:S01]  /*07f0*/  IADD3 R245, R239, 0x1800, RZ ;  /* 0x00001800eff57810 */ /* 0x000fe20007ffe0ff */
[--C-:B------:R-:W-:Y:S01]  /*0800*/  IMAD.IADD R236, R235, 0x1, R232.reuse ;  /* 0x00000001ebec7824 */ /* 0x100fe200078e02e8 */
[----:B------:R-:W-:Y:S01]  /*0810*/  IADD3 R244, R239, 0x2000, RZ ;  /* 0x00002000eff47810 */ /* 0x000fe20007ffe0ff */
[----:B------:R-:W-:Y:S01]  /*0820*/  IMAD.IADD R233, R232, 0x1, R229 ;  /* 0x00000001e8e97824 */ /* 0x000fe200078e02e5 */
[----:B------:R1:W-:Y:S01]  /*0830*/  STL [R1+0x5c], R7 ;  /* 0x00005c0701007387 */ /* 0x0003e20000100800 */
[----:B------:R-:W-:Y:S01]  /*0840*/  IMAD.IADD R238, R237, 0x1, R232 ;  /* 0x00000001edee7824 */ /* 0x000fe200078e02e8 */
[C---:B------:R-:W-:Y:S01]  /*0850*/  IADD3 R243, R239.reuse, 0x2800, RZ ;  /* 0x00002800eff37810 */ /* 0x040fe20007ffe0ff */
[----:B------:R-:W-:Y:S01]  /*0860*/  IMAD.IADD R240, R0, 0x1, R236 ;  /* 0x0000000100f07824 */ /* 0x000fe200078e02ec */
[----:B------:R2:W-:Y:S01]  /*0870*/  STL [R1+0x58], R3 ;  /* 0x0000580301007387 */ /* 0x0005e20000100800 */
[C---:B------:R-:W-:Y:S01]  /*0880*/  IADD3 R242, R239.reuse, 0x3000, RZ ;  /* 0x00003000eff27810 */ /* 0x040fe20007ffe0ff */
[----:B------:R-:W-:Y:S01]  /*0890*/  IMAD.IADD R232, R232, 0x1, R230 ;  /* 0x00000001e8e87824 */ /* 0x000fe200078e02e6 */
[----:B------:R-:W-:Y:S01]  /*08a0*/  IADD3 R241, R239, 0x3800, RZ ;  /* 0x00003800eff17810 */ /* 0x000fe20007ffe0ff */
[----:B------:R-:W-:Y:S01]  /*08b0*/  STL [R1+0x64], R5 ;  /* 0x0000640501007387 */ /* 0x000fe20000100800 */
[----:B-1----:R-:W-:-:S02]  /*08c0*/  IADD3 R7, R5, -0x10, RZ ;  /* 0xfffffff005077810 */ /* 0x002fc40007ffe0ff */
[C---:B------:R-:W-:Y:S01]  /*08d0*/  @P0 IADD3 R7, R5.reuse, 0x10, RZ ;  /* 0x0000001005070810 */ /* 0x040fe20007ffe0ff */
[----:B--2---:R-:W-:-:S05]  /*08e0*/  IMAD.IADD R3, R5, 0x1, R2 ;  /* 0x0000000105037824 */ /* 0x004fca00078e0202 */
[----:B------:R1:W-:Y:S04]  /*08f0*/  STL [R1+0x80], R3 ;  /* 0x0000800301007387 */ /* 0x0003e80000100800 */
[----:B------:R-:W-:Y:S01]  /*0900*/  STL [R1+0x70], R8 ;  /* 0x0000700801007387 */ /* 0x000fe20000100800 */
[----:B-1----:R-:W-:-:S05]  /*0910*/  IMAD.IADD R3, R8, 0x1, R2 ;  /* 0x0000000108037824 */ /* 0x002fca00078e0202 */
[----:B------:R1:W-:Y:S04]  /*0920*/  STL [R1+0x7c], R3 ;  /* 0x00007c0301007387 */ /* 0x0003e80000100800 */
[----:B------:R2:W-:Y:S01]  /*0930*/  STL [R1+0x68], R7 ;  /* 0x0000680701007387 */ /* 0x0005e20000100800 */
[--C-:B-1----:R-:W-:Y:S02]  /*0940*/  IMAD.IADD R3, R4, 0x1, R7.reuse ;  /* 0x0000000104037824 */ /* 0x102fe400078e0207 */
[----:B------:R-:W-:Y:S02]  /*0950*/  IMAD.IADD R4, R2, 0x1, R7 ;  /* 0x0000000102047824 */ /* 0x000fe400078e0207 */
[----:B------:R-:W-:Y:S01]  /*0960*/  IMAD.IADD R2, R3, 0x1, R2 ;  /* 0x0000000103027824 */ /* 0x000fe200078e0202 */
[----:B------:R2:W-:Y:S04]  /*0970*/  STL [R1+0x6c], R3 ;  /* 0x00006c0301007387 */ /* 0x0005e80000100800 */
[----:B------:R2:W-:Y:S04]  /*0980*/  STL [R1+0x78], R4 ;  /* 0x0000780401007387 */ /* 0x0005e80000100800 */
[----:B------:R2:W-:Y:S02]  /*0990*/  STL [R1+0x74], R2 ;  /* 0x0000740201007387 */ /* 0x0005e40000100800 */
.L_x_1545:
        /* <DEDUP_REMOVED lines=19> */
.L_x_1457:
[----:B------:R-:W-:-:S04]  /*0ad0*/  MOV R0, c[0x0][0x554] ;  /* 0x0001550000007a02 */ /* 0x000fc80000000f00 */
[----:B------:R-:W-:Y:S02]  /*0ae0*/  ISETP.NE.AND P0, PT, R0, 0x1, PT ;  /* 0x000000010000780c */ /* 0x000fe40003f05270 */
[----:B------:R-:W-:-:S11]  /*0af0*/  MOV R0, R2 ;  /* 0x0000000200007202 */ /* 0x000fd60000000f00 */
[----:B------:R-:W-:-:S05]  /*0b00*/  @P0 IMAD.HI.U32 R4, R2, c[0x0][0x558], RZ ;  /* 0x0001560002040a27 */ /* 0x000fca00078e00ff */
[----:B------:R-:W-:-:S05]  /*0b10*/  @P0 SHF.R.U32.HI R0, RZ, c[0x0][0x55c], R4 ;  /* 0x00015700ff000a19 */ /* 0x000fca0000011604 */
[----:B------:R-:W-:Y:S02]  /*0b20*/  IMAD R4, R0, c[0x0][0x554], RZ ;  /* 0x0001550000047a24 */ /* 0x000fe400078e02ff */
.L_x_1458:
[----:B------:R-:W-:Y:S05]  /*0b30*/  BSYNC B0 ;  /* 0x0000000000007941 */ /* 0x000fea0003800000 */
.L_x_1456:
[----:B------:R-:W-:Y:S01]  /*0b40*/  IMAD.MOV.U32 R5, RZ, RZ, c[0x0][0x2c4] ;  /* 0x0000b100ff057624 */ /* 0x000fe200078e00ff */
[----:B------:R-:W-:Y:S01]  /*0b50*/  LOP3.LUT R0, RZ, R0, RZ, 0x33, !PT ;  /* 0x00000000ff007212 */ /* 0x000fe200078e33ff */
[----:B------:R-:W-:Y:S01]  /*0b60*/  IMAD.MOV.U32 R6, RZ, RZ, c[0x0][0x548] ;  /* 0x00015200ff067624 */ /* 0x000fe200078e00ff */
[----:B------:R-:W-:Y:S01]  /*0b70*/  ULDC UR5, c[0x0][0x1d0] ;  /* 0x0000740000057ab9 */ /* 0x000fe20000000800 */
[----:B------:R-:W-:Y:S01]  /*0b80*/  IMAD.IADD R2, R2, 0x1, -R4 ;  /* 0x0000000102027824 */ /* 0x000fe200078e0a04 */
[----:B------:R-:W-:Y:S01]  /*0b90*/  ISETP.NE.AND P4, PT, R5, 0x1, PT ;  /* 0x000000010500780c */ /* 0x000fe20003f85270 */
[----:B------:R-:W-:Y:S01]  /*0ba0*/  IMAD.MOV.U32 R5, RZ, RZ, 0x40 ;  /* 0x00000040ff057424 */ /* 0x000fe200078e00ff */
[----:B------:R-:W-:Y:S01]  /*0bb0*/  IADD3 R0, R0, c[0x0][0x53c], RZ ;  /* 0x00014f0000007a10 */ /* 0x000fe20007ffe0ff */
[----:B------:R-:W-:Y:S01]  /*0bc0*/  IMAD R2, R3, c[0x0][0x554], R2 ;  /* 0x0001550003027a24 */ /* 0x000fe200078e0202 */
[----:B------:R-:W-:Y:S01]  /*0bd0*/  ISETP.NE.AND P0, PT, R6, 0x1, PT ;  /* 0x000000010600780c */ /* 0x000fe20003f05270 */
[----:B------:R-:W-:Y:S01]  /*0be0*/  UIADD3 UR5, UR5, 0x3f, URZ ;  /* 0x0000003f05057890 */ /* 0x000fe2000fffe03f */
[----:B------:R-:W-:Y:S01]  /*0bf0*/  SHF.L.U32 R62, R0, 0x7, RZ ;  /* 0x00000007003e7819 */ /* 0x000fe200000006ff */
[----:B------:R-:W-:Y:S01]  /*0c00*/  CS2R R126, SRZ ;  /* 0x00000000007e7805 */ /* 0x000fe2000001ff00 */
[----:B------:R-:W-:Y:S01]  /*0c10*/  MOV R63, R2 ;  /* 0x00000002003f7202 */ /* 0x000fe20000000f00 */
[----:B------:R-:W-:Y:S01]  /*0c20*/  USHF.R.S32.HI UR4, URZ, 0x1f, UR5 ;  /* 0x0000001f3f047899 */ /* 0x000fe20008011405 */
[----:B------:R-:W-:Y:S01]  /*0c30*/  IADD3 R0, R62, 0x7f, RZ ;  /* 0x0000007f3e007810 */ /* 0x000fe20007ffe0ff */
[----:B------:R1:W-:Y:S01]  /*0c40*/  STL [R1+0x48], R62 ;  /* 0x0000483e01007387 */ /* 0x0003e20000100800 */
[----:B------:R-:W-:Y:S01]  /*0c50*/  CS2R R124, SRZ ;  /* 0x00000000007c7805 */ /* 0x000fe2000001ff00 */
[----:B------:R-:W-:Y:S01]  /*0c60*/  ULEA.HI UR4, UR4, UR5, URZ, 0x6 ;  /* 0x0000000504047291 */ /* 0x000fe2000f8f303f */
[----:B------:R-:W-:Y:S01]  /*0c70*/  CS2R R130, SRZ ;  /* 0x0000000000827805 */ /* 0x000fe2000001ff00 */
[----:B------:R-:W-:Y:S01]  /*0c80*/  @P4 IMAD.HI.U32 R3, R0, c[0x0][0x2c8], RZ ;  /* 0x0000b20000034a27 */ /* 0x000fe200078e00ff */
[----:B------:R-:W-:Y:S01]  /*0c90*/  CS2R R128, SRZ ;  /* 0x0000000000807805 */ /* 0x000fe2000001ff00 */
[----:B------:R-:W-:Y:S01]  /*0ca0*/  USHF.R.S32.HI UR4, URZ, 0x6, UR4 ;  /* 0x000000063f047899 */ /* 0x000fe20008011404 */
[----:B------:R-:W-:Y:S01]  /*0cb0*/  MOV R122, RZ ;  /* 0x000000ff007a7202 */ /* 0x000fe20000000f00 */
[----:B------:R-:W-:Y:S01]  /*0cc0*/  @P0 IMAD.HI.U32 R4, R2, c[0x0][0x54c], RZ ;  /* 0x0001530002040a27 */ /* 0x000fe200078e00ff */
[----:B------:R-:W-:Y:S01]  /*0cd0*/  @P4 SHF.R.U32.HI R0, RZ, c[0x0][0x2cc], R3 ;  /* 0x0000b300ff004a19 */ /* 0x000fe20000011603 */
[----:B------:R-:W-:Y:S01]  /*0ce0*/  CS2R R120, SRZ ;  /* 0x0000000000787805 */ /* 0x000fe2000001ff00 */
[----:B------:R-:W-:Y:S01]  /*0cf0*/  IADD3 R3, R5, -c[0x0][0x168], RZ ;  /* 0x80005a0005037a10 */ /* 0x000fe20007ffe0ff */
[----:B------:R-:W-:Y:S01]  /*0d00*/  IMAD.MOV.U32 R5, RZ, RZ, RZ ;  /* 0x000000ffff057224 */ /* 0x000fe200078e00ff */
[----:B------:R-:W-:Y:S01]  /*0d10*/  @P0 SHF.R.U32.HI R63, RZ, c[0x0][0x550], R4 ;  /* 0x00015400ff3f0a19 */ /* 0x000fe20000011604 */
[----:B------:R-:W-:Y:S01]  /*0d20*/  CS2R R118, SRZ ;  /* 0x0000000000767805 */ /* 0x000fe2000001ff00 */
[----:B------:R-:W-:Y:S01]  /*0d30*/  IADD3 R0, R0, c[0x0][0x1d0], R3 ;  /* 0x0000740000007a10 */ /* 0x000fe20007ffe003 */
[----:B------:R-:W-:Y:S01]  /*0d40*/  CS2R R116, SRZ ;  /* 0x0000000000747805 */ /* 0x000fe2000001ff00 */
[----:B------:R-:W-:Y:S01]  /*0d50*/  IMAD.MOV.U32 R9, RZ, RZ, RZ ;  /* 0x000000ffff097224 */ /* 0x000fe200078e00ff */
[----:B------:R1:W-:Y:S01]  /*0d60*/  STL [R1+0x54], R63 ;  /* 0x0000543f01007387 */ /* 0x0003e20000100800 */
[----:B------:R-:W-:Y:S01]  /*0d70*/  IMAD.MOV R3, RZ, RZ, -R63 ;  /* 0x000000ffff037224 */ /* 0x000fe200078e0a3f */
[----:B------:R-:W-:Y:S01]  /*0d80*/  SHF.R.S32.HI R4, RZ, 0x1f, R0 ;  /* 0x0000001fff047819 */ /* 0x000fe20000011400 */
        /* <DEDUP_REMOVED lines=10> */
[----:B------:R-:W-:Y:S01]  /*0e30*/  IMAD.MOV.U32 R112, RZ, RZ, RZ ;  /* 0x000000ffff707224 */ /* 0x000fe200078e00ff */
[----:B------:R-:W-:Y:S01]  /*0e40*/  IMNMX R7, R2, UR4, PT ;  /* 0x0000000402077c17 */ /* 0x000fe2000b800200 */
[----:B------:R-:W-:Y:S01]  /*0e50*/  CS2R R14, SRZ ;  /* 0x00000000000e7805 */ /* 0x000fe2000001ff00 */
[----:B------:R-:W-:Y:S01]  /*0e60*/  MOV R106, RZ ;  /* 0x000000ff006a7202 */ /* 0x000fe20000000f00 */
[----:B------:R-:W-:Y:S01]  /*0e70*/  IMAD.MOV.U32 R104, RZ, RZ, RZ ;  /* 0x000000ffff687224 */ /* 0x000fe200078e00ff */
[----:B------:R-:W-:Y:S01]  /*0e80*/  ISETP.GE.AND P0, PT, R7, 0x1, PT ;  /* 0x000000010700780c */ /* 0x000fe20003f06270 */
[----:B------:R1:W-:Y:S01]  /*0e90*/  STL [R1+0x4], R7 ;  /* 0x0000040701007387 */ /* 0x0003e20000100800 */
[----:B------:R-:W-:Y:S01]  /*0ea0*/  IMAD.MOV.U32 R102, RZ, RZ, RZ ;  /* 0x000000ffff667224 */ /* 0x000fe200078e00ff */
[----:B------:R-:W-:Y:S01]  /*0eb0*/  CS2R R16, SRZ ;  /* 0x0000000000107805 */ /* 0x000fe2000001ff00 */
        /* <DEDUP_REMOVED lines=70> */
[----:B------:R-:W-:Y:S01]  /*1320*/  CS2R R58, SRZ ;  /* 0x00000000003a7805 */ /* 0x000fe2000001ff00 */
[----:B------:R-:W-:Y:S05]  /*1330*/  @!P0 BRA `(.L_x_1459) ;  /* 0x000106f000008947 */ /* 0x000fea0003800000 */
[----:B-1----:R-:W2:Y:S01]  /*1340*/  LDL R8, [R1+0x84] ;  /* 0x0000840001087983 */ /* 0x002ea20000100800 */
[----:B------:R-:W-:-:S03]  /*1350*/  ISETP.NE.U32.AND P0, PT, RZ, c[0x0][0x340], PT ;  /* 0x0000d000ff007a0c */ /* 0x000fc60003f05070 */
[----:B------:R-:W3:Y:S01]  /*1360*/  LDL.64 R64, [R1+0x10] ;  /* 0x0000100001407983 */ /* 0x000ee20000100a00 */
[----:B------:R-:W-:-:S03]  /*1370*/  ISETP.NE.AND.EX P0, PT, RZ, c[0x0][0x344], PT, P0 ;  /* 0x0000d100ff007a0c */ /* 0x000fc60003f05300 */
[----:B------:R-:W4:Y:S10]  /*1380*/  LDL R15, [R1+0x44] ;  /* 0x00004400010f7983 */ /* 0x000f340000100800 */
[----:B------:R-:W-:-:S05]  /*1390*/  @P0 MOV R2, 0x4 ;  /* 0x0000000400020802 */ /* 0x000fca0000000f00 */
[----:B------:R-:W-:-:S05]  /*13a0*/  @P0 IMAD.WIDE R2, R63, R2, c[0x0][0x340] ;  /* 0x0000d0003f020625 */ /* 0x000fca00078e0202 */
[----:B------:R1:W5:Y:S01]  /*13b0*/  @P0 LDG.E R14, [R2.64] ;  /* 0x00000006020e0981 */ /* 0x000362000c1e1900 */
[----:B------:R-:W-:-:S03]  /*13c0*/  SHF.R.S32.HI R12, RZ, 0x1f, R66 ;  /* 0x0000001fff0c7819 */ /* 0x000fc60000011442 */
[----:B------:R-:W1:Y:S02]  /*13d0*/  S2R R7, SR_TID.X ;  /* 0x0000000000077919 */ /* 0x000e640000002100 */
[----:B------:R-:W-:Y:S01]  /*13e0*/  IMAD R4, R12, c[0x0][0x1b8], RZ ;  /* 0x00006e000c047a24 */ /* 0x000fe200078e02ff */
[----:B------:R-:W-:-:S03]  /*13f0*/  SHF.R.S32.HI R13, RZ, 0x1f, R63 ;  /* 0x0000001fff0d7819 */ /* 0x000fc6000001143f */
[----:B------:R-:W-:Y:S01]  /*1400*/  IMAD R4, R66, c[0x0][0x1bc], R4 ;  /* 0x00006f0042047a24 */ /* 0x000fe200078e0204 */
[----:B-1----:R-:W-:-:S04]  /*1410*/  SHF.R.S32.HI R61, RZ, 0x1f, R7 ;  /* 0x0000001fff3d7819 */ /* 0x002fc80000011407 */
[----:B------:R-:W-:-:S04]  /*1420*/  LEA.HI R61, R61, R7, RZ, 0x3 ;  /* 0x000000073d3d7211 */ /* 0x000fc800078f18ff */
[----:B------:R-:W-:-:S04]  /*1430*/  SHF.R.S32.HI R61, RZ, 0x3, R61 ;  /* 0x00000003ff3d7819 */ /* 0x000fc8000001143d */
[----:B------:R-:W-:-:S05]  /*1440*/  SHF.R.S32.HI R11, RZ, 0x1f, R61 ;  /* 0x0000001fff0b7819 */ /* 0x000fca000001143d */
[----:B------:R-:W-:Y:S02]  /*1450*/  IMAD R5, R11, c[0x0][0x1e0], RZ ;  /* 0x000078000b057a24 */ /* 0x000fe400078e02ff */
[----:B------:R-:W-:Y:S02]  /*1460*/  IMAD R10, R13, c[0x0][0x1c0], RZ ;  /* 0x000070000d0a7a24 */ /* 0x000fe400078e02ff */
[----:B------:R-:W-:Y:S02]  /*1470*/  IMAD R9, R61, c[0x0][0x1e4], R5 ;  /* 0x000079003d097a24 */ /* 0x000fe400078e0205 */
[----:B------:R-:W-:-:S04]  /*1480*/  IMAD R11, R11, c[0x0][0x208], RZ ;  /* 0x000082000b0b7a24 */ /* 0x000fc800078e02ff */
[----:B------:R-:W-:Y:S01]  /*1490*/  IMAD R11, R61, c[0x0][0x20c], R11 ;  /* 0x000083003d0b7a24 */ /* 0x000fe200078e020b */
[----:B--2---:R-:W-:-:S05]  /*14a0*/  IADD3 R8, R8, R62, RZ ;  /* 0x0000003e08087210 */ /* 0x004fca0007ffe0ff */
[----:B------:R-:W-:Y:S01]  /*14b0*/  @P4 IMAD.HI.U32 R2, R8, c[0x0][0x2c8], RZ ;  /* 0x0000b20008024a27 */ /* 0x000fe200078e00ff */
[----:B------:R-:W-:-:S04]  /*14c0*/  MOV R0, R8 ;  /* 0x0000000800007202 */ /* 0x000fc80000000f00 */
[----:B------:R-:W-:Y:S01]  /*14d0*/  @P4 SHF.R.U32.HI R0, RZ, c[0x0][0x2cc], R2 ;  /* 0x0000b300ff004a19 */ /* 0x000fe20000011602 */
[----:B------:R-:W-:-:S04]  /*14e0*/  IMAD.WIDE.U32 R2, R66, c[0x0][0x1b8], RZ ;  /* 0x00006e0042027a25 */ /* 0x000fc800078e00ff */
[----:B---3--:R-:W-:Y:S01]  /*14f0*/  IMAD.WIDE.U32 R6, R61, c[0x0][0x1e0], R64 ;  /* 0x000078003d067a25 */ /* 0x008fe200078e0040 */
[----:B------:R-:W-:-:S04]  /*1500*/  IADD3 R3, R3, R4, RZ ;  /* 0x0000000403037210 */ /* 0x000fc80007ffe0ff */
[----:B------:R-:W-:Y:S01]  /*1510*/  IADD3 R7, R7, R9, RZ ;  /* 0x0000000907077210 */ /* 0x000fe20007ffe0ff */
[C---:B------:R-:W-:Y:S02]  /*1520*/  IMAD R9, R63.reuse, c[0x0][0x1c4], R10 ;  /* 0x000071003f097a24 */ /* 0x040fe400078e020a */
[----:B------:R-:W-:-:S04]  /*1530*/  IMAD.WIDE.U32 R2, R63, c[0x0][0x1c0], R2 ;  /* 0x000070003f027a25 */ /* 0x000fc800078e0002 */
[----:B------:R-:W-:Y:S01]  /*1540*/  IMAD.WIDE.U32 R4, R61, c[0x0][0x208], R64 ;  /* 0x000082003d047a25 */ /* 0x000fe200078e0040 */
[----:B------:R-:W-:Y:S02]  /*1550*/  IADD3 R3, R3, R9, RZ ;  /* 0x0000000903037210 */ /* 0x000fe40007ffe0ff */
[----:B------:R-:W-:Y:S02]  /*1560*/  SHF.R.S32.HI R9, RZ, 0x1f, R0 ;  /* 0x0000001fff097819 */ /* 0x000fe40000011400 */
[----:B------:R-:W-:Y:S01]  /*1570*/  IADD3 R5, R5, R11, RZ ;  /* 0x0000000b05057210 */ /* 0x000fe20007ffe0ff */
[----:B------:R-:W-:Y:S01]  /*1580*/  IMAD R11, R12, c[0x0][0x1e8], RZ ;  /* 0x00007a000c0b7a24 */ /* 0x000fe200078e02ff */
[----:B------:R-:W-:Y:S01]  /*1590*/  IADD3 R10, -R0, RZ, RZ ;  /* 0x000000ff000a7210 */ /* 0x000fe20007ffe1ff */
[----:B------:R-:W-:Y:S02]  /*15a0*/  IMAD R12, R12, c[0x0][0x210], RZ ;  /* 0x000084000c0c7a24 */ /* 0x000fe400078e02ff */
[----:B------:R-:W-:-:S02]  /*15b0*/  IMAD R9, R9, c[0x0][0x1b0], RZ ;  /* 0x00006c0009097a24 */ /* 0x000fc400078e02ff */
[C---:B------:R-:W-:Y:S02]  /*15c0*/  IMAD R11, R66.reuse, c[0x0][0x1ec], R11 ;  /* 0x00007b00420b7a24 */ /* 0x040fe400078e020b */
[----:B------:R-:W-:-:S04]  /*15d0*/  IMAD.WIDE.U32 R6, R66, c[0x0][0x1e8], R6 ;  /* 0x00007a0042067a25 */ /* 0x000fc800078e0006 */
[----:B------:R-:W-:Y:S02]  /*15e0*/  IMAD R10, R10, c[0x0][0x2c4], R8 ;  /* 0x0000b1000a0a7a24 */ /* 0x000fe400078e0208 */
[C---:B------:R-:W-:Y:S02]  /*15f0*/  IMAD R12, R66.reuse, c[0x0][0x214], R12 ;  /* 0x00008500420c7a24 */ /* 0x040fe400078e020c */
[----:B------:R-:W-:-:S04]  /*1600*/  IMAD.WIDE.U32 R4, R66, c[0x0][0x210], R4 ;  /* 0x0000840042047a25 */ /* 0x000fc800078e0004 */
[C---:B------:R-:W-:Y:S02]  /*1610*/  IMAD R8, R0.reuse, c[0x0][0x1b4], R9 ;  /* 0x00006d0000087a24 */ /* 0x040fe400078e0209 */
[----:B------:R-:W-:Y:S01]  /*1620*/  IMAD.WIDE.U32 R2, R0, c[0x0][0x1b0], R2 ;  /* 0x00006c0000027a25 */ /* 0x000fe200078e0002 */
[----:B------:R-:W-:Y:S02]  /*1630*/  IADD3 R9, R7, R11, RZ ;  /* 0x0000000b07097210 */ /* 0x000fe40007ffe0ff */
[----:B------:R-:W-:Y:S01]  /*1640*/  SHF.R.S32.HI R11, RZ, 0x1f, R10 ;  /* 0x0000001fff0b7819 */ /* 0x000fe2000001140a */
[----:B------:R-:W-:Y:S01]  /*1650*/  IMAD.IADD R7, R5, 0x1, R12 ;  /* 0x0000000105077824 */ /* 0x000fe200078e020c */
[----:B------:R-:W-:Y:S02]  /*1660*/  IADD3 R5, R3, R8, RZ ;  /* 0x0000000803057210 */ /* 0x000fe40007ffe0ff */
[----:B------:R-:W-:Y:S02]  /*1670*/  MOV R8, R6 ;  /* 0x0000000600087202 */ /* 0x000fe40000000f00 */
[----:B------:R-:W-:Y:S01]  /*1680*/  MOV R6, R4 ;  /* 0x0000000400067202 */ /* 0x000fe20000000f00 */
[----:B------:R-:W-:Y:S01]  /*1690*/  IMAD R11, R11, c[0x0][0x1a8], RZ ;  /* 0x00006a000b0b7a24 */ /* 0x000fe200078e02ff */
[----:B------:R-:W-:-:S02]  /*16a0*/  MOV R4, R2 ;  /* 0x0000000200047202 */ /* 0x000fc40000000f00 */
[----:B-----5:R-:W-:Y:S02]  /*16b0*/  @P0 SHF.R.S32.HI R3, RZ, 0x1f, R14 ;  /* 0x0000001fff030819 */ /* 0x020fe4000001140e */
[----:B------:R-:W-:Y:S01]  /*16c0*/  @P0 MOV R2, R14 ;  /* 0x0000000e00020202 */ /* 0x000fe20000000f00 */
[----:B------:R-:W-:Y:S01]  /*16d0*/  @!P0 IMAD.MOV.U32 R2, RZ, RZ, R63 ;  /* 0x000000ffff028224 */ /* 0x000fe200078e003f */
[----:B------:R-:W-:Y:S01]  /*16e0*/  @!P0 MOV R3, R13 ;  /* 0x0000000d00038202 */ /* 0x000fe20000000f00 */
[C---:B------:R-:W-:Y:S02]  /*16f0*/  IMAD R11, R10.reuse, c[0x0][0x1ac], R11 ;  /* 0x00006b000a0b7a24 */ /* 0x040fe400078e020b */
[----:B------:R-:W-:-:S04]  /*1700*/  IMAD.WIDE.U32 R4, R10, c[0x0][0x1a8], R4 ;  /* 0x00006a000a047a25 */ /* 0x000fc800078e0004 */
[----:B------:R-:W-:Y:S01]  /*1710*/  IMAD.WIDE.U32 R12, R2, c[0x0][0x218], R6 ;  /* 0x00008600020c7a25 */ /* 0x000fe200078e0006 */
[----:B------:R-:W-:-:S03]  /*1720*/  IADD3 R7, R5, R11, RZ ;  /* 0x0000000b05077210 */ /* 0x000fc60007ffe0ff */
[C---:B------:R-:W-:Y:S02]  /*1730*/  IMAD R0, R3.reuse, c[0x0][0x218], RZ ;  /* 0x0000860003007a24 */ /* 0x040fe400078e02ff */
[----:B------:R-:W-:Y:S01]  /*1740*/  IMAD R6, R3, c[0x0][0x1f0], RZ ;  /* 0x00007c0003067a24 */ /* 0x000fe200078e02ff */
[----:B------:R-:W-:Y:S01]  /*1750*/  LEA R3, P0, R4, c[0x0][0x160], 0x1 ;  /* 0x0000580004037a11 */ /* 0x000fe200078008ff */
[C---:B------:R-:W-:Y:S02]  /*1760*/  IMAD R5, R2.reuse, c[0x0][0x21c], R0 ;  /* 0x0000870002057a24 */ /* 0x040fe400078e0200 */
[----:B------:R-:W-:-:S04]  /*1770*/  IMAD.WIDE.U32 R8, R2, c[0x0][0x1f0], R8 ;  /* 0x00007c0002087a25 */ /* 0x000fc800078e0008 */
[----:B------:R-:W-:Y:S01]  /*1780*/  IMAD R6, R2, c[0x0][0x1f4], R6 ;  /* 0x00007d0002067a24 */ /* 0x000fe200078e0206 */
[----:B------:R-:W-:Y:S02]  /*1790*/  LEA.HI.X R2, R4, c[0x0][0x164], R7, 0x1, P0 ;  /* 0x0000590004027a11 */ /* 0x000fe400000f0c07 */
[----:B------:R-:W-:Y:S02]  /*17a0*/  IADD3 R4, R13, R5, RZ ;  /* 0x000000050d047210 */ /* 0x000fe40007ffe0ff */
[----:B------:R-:W-:Y:S01]  /*17b0*/  IADD3 R6, R9, R6, RZ ;  /* 0x0000000609067210 */ /* 0x000fe20007ffe0ff */
[----:B------:R1:W-:Y:S04]  /*17c0*/  STL.64 [R1+0x30], R8 ;  /* 0x0000300801007387 */ /* 0x0003e80000100a00 */
[----:B------:R1:W-:Y:S04]  /*17d0*/  STL.64 [R1+0x38], R12 ;  /* 0x0000380c01007387 */ /* 0x0003e80000100a00 */
[----:B------:R1:W-:Y:S04]  /*17e0*/  STL [R1+0x40], R4 ;  /* 0x0000400401007387 */ /* 0x0003e80000100800 */
[----:B------:R1:W-:Y:S01]  /*17f0*/  STL [R1+0x28], R6 ;  /* 0x0000280601007387 */ /* 0x0003e20000100800 */
[----:B------:R-:W-:-:S02]  /*1800*/  ISETP.GE.AND P5, PT, R64, c[0x0][0x198], PT ;  /* 0x0000660040007a0c */ /* 0x000fc40003fa6270 */
[----:B----4-:R-:W-:Y:S02]  /*1810*/  ISETP.GE.AND P3, PT, R15, c[0x0][0x198], PT ;  /* 0x000066000f007a0c */ /* 0x010fe40003f66270 */
[----:B------:R-:W-:Y:S01]  /*1820*/  IADD3 R0, R61, R62, RZ ;  /* 0x0000003e3d007210 */ /* 0x000fe20007ffe0ff */
[----:B------:R-:W-:Y:S08]  /*1830*/  BRA.DIV ~URZ, `(.L_x_1460) ;  /* 0x00012af27f007947 */ /* 0x000ff0000b800000 */
[----:B------:R2:W3:Y:S02]  /*1840*/  SHFL.IDX PT, R5, R2, RZ, 0x181f ;  /* 0x00181fff02057589 */ /* 0x0004e400000e0000 */
.L_x_1546:
[----:B------:R-:W-:Y:S05]  /*1850*/  BRA.DIV ~URZ, `(.L_x_1461) ;  /* 0x00012b427f007947 */ /* 0x000fea000b800000 */
[----:B-1----:R1:W4:Y:S02]  /*1860*/  SHFL.IDX PT, R4, R3, RZ, 0x181f ;  /* 0x00181fff03047589 */ /* 0x00232400000e0000 */
.L_x_1547:
[----:B------:R-:W-:Y:S01]  /*1870*/  MOV R11, c[0x0][0x2c4] ;  /* 0x0000b100000b7a02 */ /* 0x000fe20000000f00 */
[----:B------:R-:W-:Y:S04]  /*1880*/  BSSY B0, `(.L_x_1462) ;  /* 0x0000010000007945 */ /* 0x000fe80003800000 */
[----:B------:R-:W-:-:S05]  /*1890*/  IMAD R11, R11, c[0x0][0x168], RZ ;  /* 0x00005a000b0b7a24 */ /* 0x000fca00078e02ff */
[----:B------:R-:W-:-:S13]  /*18a0*/  ISETP.GE.AND P0, PT, R0, R11, PT ;  /* 0x0000000b0000720c */ /* 0x000fda0003f06270 */
[----:B------:R-:W-:Y:S05]  /*18b0*/  @P0 BRA `(.L_x_1463) ;  /* 0x000000c000000947 */ /* 0x000fea0003800000 */
[----:B------:R-:W5:Y:S04]  /*18c0*/  LDL.64 R12, [R1+0x10] ;  /* 0x00001000010c7983 */ /* 0x000f680000100a00 */
[----:B--2---:R-:W2:Y:S04]  /*18d0*/  LDL R8, [R1+0x44] ;  /* 0x0000440001087983 */ /* 0x004ea80000100800 */
[----:B----4-:R-:W4:Y:S01]  /*18e0*/  LDL R9, [R1+0x4c] ;  /* 0x00004c0001097983 */ /* 0x010f220000100800 */
[-C--:B-----5:R-:W-:Y:S02]  /*18f0*/  LEA R6, P1, R12, R4.reuse, 0x1 ;  /* 0x000000040c067211 */ /* 0x0a0fe400078208ff */
[----:B--2---:R-:W-:-:S02]  /*1900*/  LEA R4, P0, R8, R4, 0x1 ;  /* 0x0000000408047211 */ /* 0x004fc400078008ff */
[-C--:B---3--:R-:W-:Y:S02]  /*1910*/  LEA.HI.X R7, R12, R5.reuse, R13, 0x1, P1 ;  /* 0x000000050c077211 */ /* 0x088fe400008f0c0d */
[----:B----4-:R-:W-:-:S03]  /*1920*/  LEA.HI.X R5, R8, R5, R9, 0x1, P0 ;  /* 0x0000000508057211 */ /* 0x010fc600000f0c09 */
[----:B------:R-:W-:Y:S01]  /*1930*/  @!PT LDS RZ, [RZ] ;  /* 0x00000000fffff984 */ /* 0x000fe20000000800 */
[----:B------:R-:W-:Y:S01]  /*1940*/  @!PT LDS RZ, [RZ] ;  /* 0x00000000fffff984 */ /* 0x000fe20000000800 */
[----:B------:R-:W-:Y:S01]  /*1950*/  @!PT LDS RZ, [RZ] ;  /* 0x00000000fffff984 */ /* 0x000fe20000000800 */
[----:B------:R2:W-:Y:S04]  /*1960*/  LDGSTS.E.BYPASS.LTC128B.128 [R248+0x8100], [R6.64], !P5 ;  /* 0x0810000006f87fae */ /* 0x0005e8000e901d46 */
[----:B------:R2:W-:Y:S02]  /*1970*/  LDGSTS.E.BYPASS.LTC128B.128 [R248+0xc100], [R4.64], !P3 ;  /* 0x0c10000004f87fae */ /* 0x0005e4000d901d46 */
.L_x_1463:
[----:B------:R-:W-:Y:S05]  /*1980*/  BSYNC B0 ;  /* 0x0000000000007941 */ /* 0x000fea0003800000 */
.L_x_1462:
[----:B------:R-:W-:Y:S05]  /*1990*/  BRA.DIV ~URZ, `(.L_x_1464) ;  /* 0x00012a627f007947 */ /* 0x000fea000b800000 */
[----:B--23--:R2:W3:Y:S04]  /*19a0*/  SHFL.IDX PT, R5, R2, 0x1, 0x181f ;  /* 0x00381f0002057f89 */ /* 0x00c4e800000e0000 */
[----:B----4-:R2:W4:Y:S02]  /*19b0*/  SHFL.IDX PT, R4, R3, 0x1, 0x181f ;  /* 0x00381f0003047f89 */ /* 0x01052400000e0000 */
.L_x_1548:
[----:B------:R-:W-:Y:S01]  /*19c0*/  IADD3 R6, R0, 0x10, RZ ;  /* 0x0000001000067810 */ /* 0x000fe20007ffe0ff */
[----:B------:R-:W-:Y:S03]  /*19d0*/  BSSY B0, `(.L_x_1465) ;  /* 0x000000f000007945 */ /* 0x000fe60003800000 */
        /* <DEDUP_REMOVED lines=14> */
.L_x_1466:
[----:B------:R-:W-:Y:S05]  /*1ac0*/  BSYNC B0 ;  /* 0x0000000000007941 */ /* 0x000fea0003800000 */
.L_x_1465:
[----:B------:R-:W-:Y:S05]  /*1ad0*/  BRA.DIV ~URZ, `(.L_x_1467) ;  /* 0x000129e27f007947 */ /* 0x000fea000b800000 */
[----:B--23--:R2:W3:Y:S02]  /*1ae0*/  SHFL.IDX PT, R5, R2, 0x2, 0x181f ;  /* 0x00581f0002057f89 */ /* 0x00c4e400000e0000 */
.L_x_1549:
[----:B------:R-:W-:Y:S05]  /*1af0*/  BRA.DIV ~URZ, `(.L_x_1468) ;  /* 0x00012a327f007947 */ /* 0x000fea000b800000 */
[----:B----4-:R4:W1:Y:S02]  /*1b00*/  SHFL.IDX PT, R4, R3, 0x2, 0x181f ;  /* 0x00581f0003047f89 */ /* 0x01086400000e0000 */
.L_x_1550:
[----:B------:R-:W-:Y:S01]  /*1b10*/  IADD3 R6, R0, 0x20, RZ ;  /* 0x0000002000067810 */ /* 0x000fe20007ffe0ff */
[----:B------:R-:W-:Y:S03]  /*1b20*/  BSSY B0, `(.L_x_1469) ;  /* 0x000000f000007945 */ /* 0x000fe60003800000 */
[----:B------:R-:W-:-:S13]  /*1b30*/  ISETP.GE.AND P0, PT, R6, R11, PT ;  /* 0x0000000b0600720c */ /* 0x000fda0003f06270 */
[----:B------:R-:W-:Y:S05]  /*1b40*/  @P0 BRA `(.L_x_1470) ;  /* 0x000000c000000947 */ /* 0x000fea0003800000 */
[----:B------:R-:W5:Y:S04]  /*1b50*/  LDL.64 R12, [R1+0x10] ;  /* 0x00001000010c7983 */ /* 0x000f680000100a00 */
[----:B--2---:R-:W2:Y:S04]  /*1b60*/  LDL R8, [R1+0x44] ;  /* 0x0000440001087983 */ /* 0x004ea80000100800 */
[----:B----4-:R-:W4:Y:S01]  /*1b70*/  LDL R9, [R1+0x4c] ;  /* 0x00004c0001097983 */ /* 0x010f220000100800 */
[-C--:B-1---5:R-:W-:Y:S02]  /*1b80*/  LEA R6, P1, R12, R4.reuse, 0x1 ;  /* 0x000000040c067211 */ /* 0x0a2fe400078208ff */
        /* <DEDUP_REMOVED lines=8> */
.L_x_1470:
[----:B------:R-:W-:Y:S05]  /*1c10*/  BSYNC B0 ;  /* 0x0000000000007941 */ /* 0x000fea0003800000 */
.L_x_1469:
[----:B------:R-:W-:Y:S05]  /*1c20*/  BRA.DIV ~URZ, `(.L_x_1471) ;  /* 0x000129627f007947 */ /* 0x000fea000b800000 */
[----:B-1-3--:R1:W3:Y:S04]  /*1c30*/  SHFL.IDX PT, R5, R2, 0x3, 0x181f ;  /* 0x00781f0002057f89 */ /* 0x00a2e800000e0000 */
[----:B------:R1:W2:Y:S02]  /*1c40*/  SHFL.IDX PT, R4, R3, 0x3, 0x181f ;  /* 0x00781f0003047f89 */ /* 0x0002a400000e0000 */
.L_x_1551:
[----:B------:R-:W-:Y:S01]  /*1c50*/  IADD3 R6, R0, 0x30, RZ ;  /* 0x0000003000067810 */ /* 0x000fe20007ffe0ff */
[----:B------:R-:W-:Y:S03]  /*1c60*/  BSSY B0, `(.L_x_1472) ;  /* 0x000000f000007945 */ /* 0x000fe60003800000 */
[----:B------:R-:W-:-:S13]  /*1c70*/  ISETP.GE.AND P0, PT, R6, R11, PT ;  /* 0x0000000b0600720c */ /* 0x000fda0003f06270 */
[----:B------:R-:W-:Y:S05]  /*1c80*/  @P0 BRA `(.L_x_1473) ;  /* 0x000000c000000947 */ /* 0x000fea0003800000 */
[----:B------:R-:W5:Y:S04]  /*1c90*/  LDL.64 R12, [R1+0x10] ;  /* 0x00001000010c7983 */ /* 0x000f680000100a00 */
[----:B----4-:R-:W4:Y:S04]  /*1ca0*/  LDL R8, [R1+0x44] ;  /* 0x0000440001087983 */ /* 0x010f280000100800 */
[----:B---3--:R-:W3:Y:S01]  /*1cb0*/  LDL R9, [R1+0x4c] ;  /* 0x00004c0001097983 */ /* 0x008ee20000100800 */
[-C--:B--2--5:R-:W-:Y:S02]  /*1cc0*/  LEA R6, P1, R12, R4.reuse, 0x1 ;  /* 0x000000040c067211 */ /* 0x0a4fe400078208ff */
[----:B----4-:R-:W-:-:S02]  /*1cd0*/  LEA R4, P0, R8, R4, 0x1 ;  /* 0x0000000408047211 */ /* 0x010fc400078008ff */
[-C--:B------:R-:W-:Y:S02]  /*1ce0*/  LEA.HI.X R7, R12, R5.reuse, R13, 0x1, P1 ;  /* 0x000000050c077211 */ /* 0x080fe400008f0c0d */
[----:B---3--:R-:W-:-:S03]  /*1cf0*/  LEA.HI.X R5, R8, R5, R9, 0x1, P0 ;  /* 0x0000000508057211 */ /* 0x008fc600000f0c09 */
[----:B------:R-:W-:Y:S01]  /*1d00*/  @!PT LDS RZ, [RZ] ;  /* 0x00000000fffff984 */ /* 0x000fe20000000800 */
[----:B------:R-:W-:Y:S01]  /*1d10*/  @!PT LDS RZ, [RZ] ;  /* 0x00000000fffff984 */ /* 0x000fe20000000800 */
[----:B------:R-:W-:Y:S01]  /*1d20*/  @!PT LDS RZ, [RZ] ;  /* 0x00000000fffff984 */ /* 0x000fe20000000800 */
[----:B------:R2:W-:Y:S04]  /*1d30*/  LDGSTS.E.BYPASS.LTC128B.128 [R248+0x9900], [R6.64], !P5 ;  /* 0x0990000006f87fae */ /* 0x0005e8000e901d46 */
[----:B------:R2:W-:Y:S02]  /*1d40*/  LDGSTS.E.BYPASS.LTC128B.128 [R248+0xd900], [R4.64], !P3 ;  /* 0x0d90000004f87fae */ /* 0x0005e4000d901d46 */
.L_x_1473:
[----:B------:R-:W-:Y:S05]  /*1d50*/  BSYNC B0 ;  /* 0x0000000000007941 */ /* 0x000fea0003800000 */
.L_x_1472:
[----:B------:R-:W-:Y:S05]  /*1d60*/  BRA.DIV ~URZ, `(.L_x_1474) ;  /* 0x000128e27f007947 */ /* 0x000fea000b800000 */
[----:B--23--:R2:W3:Y:S02]  /*1d70*/  SHFL.IDX PT, R5, R2, 0x4, 0x181f ;  /* 0x00981f0002057f89 */ /* 0x00c4e400000e0000 */
.L_x_1552:
[----:B------:R-:W-:Y:S05]  /*1d80*/  BRA.DIV ~URZ, `(.L_x_1475) ;  /* 0x000129327f007947 */ /* 0x000fea000b800000 */
[----:B------:R1:W2:Y:S02]  /*1d90*/  SHFL.IDX PT, R4, R3, 0x4, 0x181f ;  /* 0x00981f0003047f89 */ /* 0x0002a400000e0000 */
.L_x_1553:
        /* <DEDUP_REMOVED lines=16> */
.L_x_1477:
[----:B------:R-:W-:Y:S05]  /*1ea0*/  BSYNC B0 ;  /* 0x0000000000007941 */ /* 0x000fea0003800000 */
.L_x_1476:
[----:B------:R-:W-:Y:S05]  /*1eb0*/  BRA.DIV ~URZ, `(.L_x_1478) ;  /* 0x000128627f007947 */ /* 0x000fea000b800000 */
[----:B--23--:R2:W3:Y:S04]  /*1ec0*/  SHFL.IDX PT, R5, R2, 0x5, 0x181f ;  /* 0x00b81f0002057f89 */ /* 0x00c4e800000e0000 */
[----:B------:R2:W1:Y:S02]  /*1ed0*/  SHFL.IDX PT, R4, R3, 0x5, 0x181f ;  /* 0x00b81f0003047f89 */ /* 0x00046400000e0000 */
.L_x_1554:
        /* <DEDUP_REMOVED lines=16> */
.L_x_1480:
[----:B------:R-:W-:Y:S05]  /*1fe0*/  BSYNC B0 ;  /* 0x0000000000007941 */ /* 0x000fea0003800000 */
.L_x_1479:
[----:B------:R-:W-:Y:S05]  /*1ff0*/  BRA.DIV ~URZ, `(.L_x_1481) ;  /* 0x000127e27f007947 */ /* 0x000fea000b800000 */
[----:B-1-3--:R1:W3:Y:S02]  /*2000*/  SHFL.IDX PT, R5, R2, 0x6, 0x181f ;  /* 0x00d81f0002057f89 */ /* 0x00a2e400000e0000 */
.L_x_1555:
[----:B------:R-:W-:Y:S05]  /*2010*/  BRA.DIV ~URZ, `(.L_x_1482) ;  /* 0x000128327f007947 */ /* 0x000fea000b800000 */
[----:B------:R1:W2:Y:S02]  /*2020*/  SHFL.IDX PT, R4, R3, 0x6, 0x181f ;  /* 0x00d81f0003047f89 */ /* 0x0002a400000e0000 */
.L_x_1556:
        /* <DEDUP_REMOVED lines=16> */
.L_x_1484:
[----:B------:R-:W-:Y:S05]  /*2130*/  BSYNC B0 ;  /* 0x0000000000007941 */ /* 0x000fea0003800000 */
.L_x_1483:
[----:B------:R-:W-:Y:S05]  /*2140*/  BRA.DIV ~URZ, `(.L_x_1485) ;  /* 0x000127627f007947 */ /* 0x000fea000b800000 */
[----:B--2---:R2:W1:Y:S04]  /*2150*/  SHFL.IDX PT, R6, R2, 0x7, 0x181f ;  /* 0x00f81f0002067f89 */ /* 0x00446800000e0000 */
[----:B-1--4-:R-:W1:Y:S02]  /*2160*/  SHFL.IDX PT, R3, R3, 0x7, 0x181f ;  /* 0x00f81f0003037f89 */ /* 0x012e6400000e0000 */
.L_x_1557:
[----:B------:R-:W4:Y:S04]  /*2170*/  LDL.64 R152, [R1+0x10] ;  /* 0x0000100001987983 */ /* 0x000f280000100a00 */
[----:B------:R-:W5:Y:S04]  /*2180*/  LDL R7, [R1+0x44] ;  /* 0x0000440001077983 */ /* 0x000f680000100800 */
[----:B--2---:R-:W2:Y:S04]  /*2190*/  LDL R8, [R1+0x4c] ;  /* 0x00004c0001087983 */ /* 0x004ea80000100800 */
[----:B---3--:R-:W3:Y:S01]  /*21a0*/  LDL R196, [R1+0x4] ;  /* 0x0000040001c47983 */ /* 0x008ee20000100800 */
[----:B------:R-:W-:-:S04]  /*21b0*/  IADD3 R0, R0, 0x70, RZ ;  /* 0x0000007000007810 */ /* 0x000fc80007ffe0ff */
[----:B------:R-:W-:-:S13]  /*21c0*/  ISETP.GE.AND P2, PT, R0, R11, PT ;  /* 0x0000000b0000720c */ /* 0x000fda0003f46270 */
[CC--:B-1--4-:R-:W-:Y:S02]  /*21d0*/  @!P2 LEA R4, P1, R152.reuse, R3.reuse, 0x1 ;  /* 0x000000039804a211 */ /* 0x0d2fe400078208ff */
[C---:B-----5:R-:W-:Y:S02]  /*21e0*/  @!P2 LEA R2, P0, R7.reuse, R3, 0x1 ;  /* 0x000000030702a211 */ /* 0x060fe400078008ff */
[-C--:B------:R-:W-:Y:S02]  /*21f0*/  @!P2 LEA.HI.X R5, R152, R6.reuse, R153, 0x1, P1 ;  /* 0x000000069805a211 */ /* 0x080fe400008f0c99 */
[----:B--2---:R-:W-:-:S03]  /*2200*/  @!P2 LEA.HI.X R3, R7, R6, R8, 0x1, P0 ;  /* 0x000000060703a211 */ /* 0x004fc600000f0c08 */
[----:B------:R-:W-:Y:S01]  /*2210*/  @!PT LDS RZ, [RZ] ;  /* 0x00000000fffff984 */ /* 0x000fe20000000800 */
[----:B------:R-:W-:Y:S01]  /*2220*/  @!PT LDS RZ, [RZ] ;  /* 0x00000000fffff984 */ /* 0x000fe20000000800 */
[----:B------:R-:W-:Y:S01]  /*2230*/  @!PT LDS RZ, [RZ] ;  /* 0x00000000fffff984 */ /* 0x000fe20000000800 */
[----:B------:R1:W-:Y:S04]  /*2240*/  @!P2 LDGSTS.E.BYPASS.LTC128B.128 [R248+0xb900], [R4.64], !P5 ;  /* 0x0b90000004f8afae */ /* 0x0003e8000e901d46 */
[----:B------:R1:W-:Y:S01]  /*2250*/  @!P2 LDGSTS.E.BYPASS.LTC128B.128 [R248+0xf900], [R2.64], !P3 ;  /* 0x0f90000002f8afae */ /* 0x0003e2000d901d46 */
[----:B---3--:R-:W-:-:S03]  /*2260*/  IADD3 R92, R196, -0x1, RZ ;  /* 0xffffffffc45c7810 */ /* 0x008fc60007ffe0ff */
[----:B------:R-:W0:Y:S01]  /*2270*/  LDGDEPBAR ;  /* 0x00000000000079af */ /* 0x000e220000000000 */
[----:B------:R-:W-:Y:S03]  /*2280*/  WARPSYNC 0xffffffff ;  /* 0xffffffff00007948 */ /* 0x000fe60003800000 */
[----:B------:R-:W2:Y:S04]  /*2290*/  LDL.64 R156, [R1+0x30] ;  /* 0x00003000019c7983 */ /* 0x000ea80000100a00 */
[----:B------:R-:W3:Y:S04]  /*22a0*/  LDL R154, [R1+0x28] ;  /* 0x00002800019a7983 */ /* 0x000ee80000100800 */
[----:B------:R-:W4:Y:S04]  /*22b0*/  LDL.64 R32, [R1+0x38] ;  /* 0x0000380001207983 */ /* 0x000f280000100a00 */
[----:B------:R-:W5:Y:S04]  /*22c0*/  LDL R19, [R1+0x40] ;  /* 0x0000400001137983 */ /* 0x000f680000100800 */
[----:B------:R-:W1:Y:S01]  /*22d0*/  S2R R8, SR_TID.X ;  /* 0x0000000000087919 */ /* 0x000e620000002100 */
[----:B------:R-:W-:-:S02]  /*22e0*/  SHF.R.S32.HI R16, RZ, 0x1f, R92 ;  /* 0x0000001fff107819 */ /* 0x000fc4000001145c */
[----:B-1----:R-:W-:-:S04]  /*22f0*/  SHF.R.S32.HI R18, RZ, 0x1f, R8 ;  /* 0x0000001fff127819 */ /* 0x002fc80000011408 */
[----:B------:R-:W-:-:S04]  /*2300*/  LEA.HI R18, R18, R8, RZ, 0x3 ;  /* 0x0000000812127211 */ /* 0x000fc800078f18ff */
[----:B------:R-:W-:-:S04]  /*2310*/  SHF.R.S32.HI R18, RZ, 0x3, R18 ;  /* 0x00000003ff127819 */ /* 0x000fc80000011412 */
[----:B------:R-:W-:-:S05]  /*2320*/  IADD3 R0, -R18, c[0x0][0x1d0], RZ ;  /* 0x0000740012007a10 */ /* 0x000fca0007ffe1ff */
[----:B------:R-:W-:Y:S02]  /*2330*/  IMAD R0, R92, -0x40, R0 ;  /* 0xffffffc05c007824 */ /* 0x000fe400078e0200 */
[----:B------:R-:W-:-:S03]  /*2340*/  IMAD R2, R16, c[0x0][0x1e0], RZ ;  /* 0x0000780010027a24 */ /* 0x000fc600078e02ff */
[----:B------:R-:W-:Y:S01]  /*2350*/  ISETP.GE.AND P1, PT, R0, 0x1, PT ;  /* 0x000000010000780c */ /* 0x000fe20003f26270 */
[----:B------:R-:W-:Y:S01]  /*2360*/  IMAD.WIDE.U32 R4, R92, c[0x0][0x1e0], RZ ;  /* 0x000078005c047a25 */ /* 0x000fe200078e00ff */
[----:B------:R-:W-:-:S03]  /*2370*/  ISETP.GE.AND P2, PT, R0, 0x11, PT ;  /* 0x000000110000780c */ /* 0x000fc60003f46270 */
[----:B------:R-:W-:-:S05]  /*2380*/  IMAD R3, R92, c[0x0][0x1e4], R2 ;  /* 0x000079005c037a24 */ /* 0x000fca00078e0202 */
[----:B------:R-:W-:-:S03]  /*2390*/  IADD3 R3, R5, R3, RZ ;  /* 0x0000000305037210 */ /* 0x000fc60007ffe0ff */
[----:B------:R-:W-:Y:S02]  /*23a0*/  @P1 ISETP.GE.AND P0, PT, R152, c[0x0][0x1d4], PT ;  /* 0x0000750098001a0c */ /* 0x000fe40003f06270 */
[----:B------:R-:W-:Y:S02]  /*23b0*/  MOV R148, c[0x0][0x1e0] ;  /* 0x0000780000947a02 */ /* 0x000fe40000000f00 */
[----:B------:R-:W-:Y:S01]  /*23c0*/  ISETP.GE.AND P6, PT, R7, c[0x0][0x1d4], PT ;  /* 0x0000750007007a0c */ /* 0x000fe20003fc6270 */
[----:B------:R-:W-:Y:S01]  /*23d0*/  BAR.SYNC.DEFER_BLOCKING 0x0 ;  /* 0x0000000000007b1d */ /* 0x000fe20000010000 */
[----:B------:R-:W-:Y:S02]  /*23e0*/  ISETP.GE.AND P5, PT, R0, 0x21, PT ;  /* 0x000000210000780c */ /* 0x000fe40003fa6270 */
[----:B------:R-:W-:Y:S01]  /*23f0*/  MOV R149, c[0x0][0x1e4] ;  /* 0x0000790000957a02 */ /* 0x000fe20000000f00 */
[----:B------:R-:W-:Y:S01]  /*2400*/  IMAD.WIDE.U32 R10, R148, 0x20, RZ ;  /* 0x00000020940a7825 */ /* 0x000fe200078e00ff */
[----:B------:R-:W-:-:S05]  /*2410*/  MOV R150, 0xffffffc0 ;  /* 0xffffffc000967802 */ /* 0x000fca0000000f00 */
[----:B------:R-:W-:Y:S01]  /*2420*/  IMAD R144, R92, R150, c[0x0][0x1d0] ;  /* 0x000074005c907624 */ /* 0x000fe200078e0296 */
[----:B------:R-:W-:-:S04]  /*2430*/  MOV R40, c[0x0][0x208] ;  /* 0x0000820000287a02 */ /* 0x000fc80000000f00 */
[----:B------:R-:W-:Y:S02]  /*2440*/  SHF.L.U32 R41, R40, 0x5, RZ ;  /* 0x0000000528297819 */ /* 0x000fe400000006ff */
[----:B--2---:R-:W-:-:S04]  /*2450*/  LEA R2, P3, R4, R156, 0x6 ;  /* 0x0000009c04027211 */ /* 0x004fc800078630ff */
[----:B---3--:R-:W-:Y:S02]  /*2460*/  LEA.HI.X R3, R4, R154, R3, 0x6, P3 ;  /* 0x0000009a04037211 */ /* 0x008fe400018f3403 */
[----:B------:R-:W-:-:S04]  /*2470*/  @P1 LEA R4, P3, R2, c[0x0][0x1c8], 0x1 ;  /* 0x0000720002041a11 */ /* 0x000fc800078608ff */
[----:B------:R-:W-:Y:S02]  /*2480*/  @P1 LEA.HI.X R5, R2, c[0x0][0x1cc], R3, 0x1, P3 ;  /* 0x0000730002051a11 */ /* 0x000fe400018f0c03 */
[----:B------:R-:W-:-:S03]  /*2490*/  @P2 LEA R6, P3, R148, R2, 0x4 ;  /* 0x0000000294062211 */ /* 0x000fc600078620ff */
[----:B------:R-:W-:Y:S01]  /*24a0*/  @!PT LDS RZ, [RZ] ;  /* 0x00000000fffff984 */ /* 0x000fe20000000800 */
[----:B------:R-:W-:Y:S01]  /*24b0*/  @!PT LDS RZ, [RZ] ;  /* 0x00000000fffff984 */ /* 0x000fe20000000800 */
[----:B------:R-:W-:Y:S01]  /*24c0*/  @!PT LDS RZ, [RZ] ;  /* 0x00000000fffff984 */ /* 0x000fe20000000800 */
[----:B------:R1:W-:Y:S01]  /*24d0*/  @P1 LDGSTS.E.BYPASS.LTC128B.128 [R248+0x4100], [R4.64], !P0 ;  /* 0x0410000004f81fae */ /* 0x0003e2000c101d46 */
[----:B------:R-:W-:Y:S02]  /*24e0*/  @P2 LEA R8, P0, R6, c[0x0][0x1c8], 0x1 ;  /* 0x0000720006082a11 */ /* 0x000fe400078008ff */
[----:B------:R-:W-:Y:S01]  /*24f0*/  @P2 LEA.HI.X R7, R148, R3, R149, 0x4, P3 ;  /* 0x0000000394072211 */ /* 0x000fe200018f2495 */
[----:B------:R1:W-:Y:S01]  /*2500*/  @P1 LDGSTS.E.BYPASS.LTC128B.128 [R248+0x6100], [R4.64+0x80], !P6 ;  /* 0x0610008004f81fae */ /* 0x0003e2000f101d46 */
[----:B------:R-:W-:Y:S02]  /*2510*/  ISETP.GE.AND P3, PT, R0, 0x31, PT ;  /* 0x000000310000780c */ /* 0x000fe40003f66270 */
[----:B------:R-:W-:Y:S02]  /*2520*/  @P2 LEA.HI.X R9, R6, c[0x0][0x1cc], R7, 0x1, P0 ;  /* 0x0000730006092a11 */ /* 0x000fe400000f0c07 */
[----:B------:R-:W-:Y:S02]  /*2530*/  @P2 ISETP.GE.AND P0, PT, R152, c[0x0][0x1d4], PT ;  /* 0x0000750098002a0c */ /* 0x000fe40003f06270 */
[----:B------:R-:W-:-:S11]  /*2540*/  @P5 IADD3 R0, P1, R2, R10, RZ ;  /* 0x0000000a02005210 */ /* 0x000fd60007f3e0ff */
[----:B------:R2:W-:Y:S01]  /*2550*/  @P2 LDGSTS.E.BYPASS.LTC128B.128 [R248+0x4900], [R8.64], !P0 ;  /* 0x0490000008f82fae */ /* 0x0005e2000c101d46 */
[----:B-1----:R-:W-:-:S03]  /*2560*/  SHF.L.U32 R4, R149, 0x5, RZ ;  /* 0x0000000595047819 */ /* 0x002fc600000006ff */
[----:B------:R2:W-:Y:S01]  /*2570*/  @P2 LDGSTS.E.BYPASS.LTC128B.128 [R248+0x6900], [R8.64+0x80], !P6 ;  /* 0x0690008008f82fae */ /* 0x0005e2000f101d46 */
[----:B------:R-:W-:Y:S02]  /*2580*/  @P5 IADD3.X R4, R3, R11, R4, P1, !PT ;  /* 0x0000000b03045210 */ /* 0x000fe40000ffe404 */
[----:B------:R-:W-:Y:S01]  /*2590*/  @P5 LEA R6, P1, R0, c[0x0][0x1c8], 0x1 ;  /* 0x0000720000065a11 */ /* 0x000fe200078208ff */
[----:B------:R-:W-:-:S03]  /*25a0*/  @P3 IMAD.WIDE.U32 R2, R148, 0x30, R2 ;  /* 0x0000003094023825 */ /* 0x000fc600078e0002 */
[----:B------:R-:W-:Y:S01]  /*25b0*/  @P5 LEA.HI.X R7, R0, c[0x0][0x1cc], R4, 0x1, P1 ;  /* 0x0000730000075a11 */ /* 0x000fe200008f0c04 */
[----:B------:R-:W-:Y:S01]  /*25c0*/  @P3 IMAD R0, R149, 0x30, RZ ;  /* 0x0000003095003824 */ /* 0x000fe200078e02ff */
[C---:B------:R-:W-:Y:S02]  /*25d0*/  @P5 ISETP.GE.AND P1, PT, R152.reuse, c[0x0][0x1d4], PT ;  /* 0x0000750098005a0c */ /* 0x040fe40003f26270 */
[----:B------:R-:W-:Y:S02]  /*25e0*/  @P3 ISETP.GE.AND P0, PT, R152, c[0x0][0x1d4], PT ;  /* 0x0000750098003a0c */ /* 0x000fe40003f06270 */
        /* <DEDUP_REMOVED lines=9> */
[----:B------:R-:W-:-:S04]  /*2680*/  DEPBAR.LE SB0, 0x0 ;  /* 0x000080000000791a */ /* 0x000fc80000000000 */
[----:B------:R-:W-:Y:S06]  /*2690*/  BAR.SYNC.DEFER_BLOCKING 0x0 ;  /* 0x0000000000007b1d */ /* 0x000fec0000010000 */
[----:B-1----:R-:W-:Y:S04]  /*26a0*/  LDSM.16.M88.4 R4, [R235+0x2000] ;  /* 0x00200000eb04783b */ /* 0x002fe80000000200 */
[----:B--2---:R-:W1:Y:S04]  /*26b0*/  LDSM.16.M88.4 R8, [R228] ;  /* 0x00000000e408783b */ /* 0x004e680000000200 */
[----:B------:R-:W2:Y:S04]  /*26c0*/  LDSM.16.M88.4 R20, [R228+0x800] ;  /* 0x00080000e414783b */ /* 0x000ea80000000200 */
[----:B------:R-:W3:Y:S04]  /*26d0*/  LDSM.16.M88.4 R24, [R228+0x1000] ;  /* 0x00100000e418783b */ /* 0x000ee80000000200 */
[----:B------:R-:W3:Y:S04]  /*26e0*/  LDSM.16.M88.4 R28, [R228+0x1800] ;  /* 0x00180000e41c783b */ /* 0x000ee80000000200 */
[----:B------:R-:W3:Y:S01]  /*26f0*/  LDSM.16.M88.4 R12, [R235] ;  /* 0x00000000eb0c783b */ /* 0x000ee20000000200 */
[----:B------:R-:W-:-:S02]  /*2700*/  IMAD R0, R16, c[0x0][0x208], RZ ;  /* 0x0000820010007a24 */ /* 0x000fc400078e02ff */
[----:B------:R-:W-:Y:S01]  /*2710*/  IMAD.WIDE.U32 R16, R92, c[0x0][0x208], RZ ;  /* 0x000082005c107a25 */ /* 0x000fe200078e00ff */
[----:B------:R-:W-:Y:S01]  /*2720*/  ISETP.GE.AND P5, PT, R152, c[0x0][0x1d4], PT ;  /* 0x0000750098007a0c */ /* 0x000fe20003fa6270 */
[----:B------:R-:W-:Y:S02]  /*2730*/  LDSM.16.M88.4 R48, [R239] ;  /* 0x00000000ef30783b */ /* 0x000fe40000000200 */
[----:B------:R-:W-:Y:S01]  /*2740*/  IMAD R0, R92, c[0x0][0x20c], R0 ;  /* 0x000083005c007a24 */ /* 0x000fe200078e0200 */
[C---:B----4-:R-:W-:Y:S01]  /*2750*/  LEA R3, P0, R16.reuse, R32, 0x6 ;  /* 0x0000002010037211 */ /* 0x050fe200078030ff */
[----:B------:R-:W-:Y:S03]  /*2760*/  LDSM.16.M88.4 R44, [R247] ;  /* 0x00000000f72c783b */ /* 0x000fe60000000200 */
[----:B------:R-:W-:Y:S01]  /*2770*/  IADD3 R0, R17, R0, RZ ;  /* 0x0000000011007210 */ /* 0x000fe20007ffe0ff */
[----:B------:R-:W-:Y:S04]  /*2780*/  LDSM.16.M88.4 R36, [R246] ;  /* 0x00000000f624783b */ /* 0x000fe80000000200 */
[----:B------:R-:W-:Y:S01]  /*2790*/  LDSM.16.M88.4 R32, [R245] ;  /* 0x00000000f520783b */ /* 0x000fe20000000200 */
[C---:B-1----:R-:W-:Y:S08]  /*27a0*/  HMMA.16816.F32 R52, R4.reuse, R8, RZ ;  /* 0x000000080434723c */ /* 0x042ff000000018ff */
[C---:B--2---:R-:W-:Y:S08]  /*27b0*/  HMMA.16816.F32 R76, R4.reuse, R20, RZ ;  /* 0x00000014044c723c */ /* 0x044ff000000018ff */
[C---:B---3--:R-:W-:Y:S08]  /*27c0*/  HMMA.16816.F32 R72, R4.reuse, R24, RZ ;  /* 0x000000180448723c */ /* 0x048ff000000018ff */
[C---:B------:R-:W-:Y:S08]  /*27d0*/  HMMA.16816.F32 R68, R4.reuse, R28, RZ ;  /* 0x0000001c0444723c */ /* 0x040ff000000018ff */
[C---:B------:R-:W-:Y:S08]  /*27e0*/  HMMA.16816.F32 R80, R4.reuse, R10, RZ ;  /* 0x0000000a0450723c */ /* 0x040ff000000018ff */
[C---:B------:R-:W-:Y:S08]  /*27f0*/  HMMA.16816.F32 R116, R4.reuse, R22, RZ ;  /* 0x000000160474723c */ /* 0x040ff000000018ff */
[C---:B------:R-:W-:Y:S08]  /*2800*/  HMMA.16816.F32 R112, R4.reuse, R26, RZ ;  /* 0x0000001a0470723c */ /* 0x040ff000000018ff */
[----:B------:R-:W-:Y:S07]  /*2810*/  HMMA.16816.F32 R108, R4, R30, RZ ;  /* 0x0000001e046c723c */ /* 0x000fee00000018ff */
[----:B-----5:R-:W-:-:S02]  /*2820*/  LEA.HI.X R4, R16, R19, R0, 0x6, P0 ;  /* 0x0000001310047211 */ /* 0x020fc400000f3400 */
[----:B------:R-:W-:Y:S02]  /*2830*/  IADD3 R0, -R18, R144, RZ ;  /* 0x0000009012007210 */ /* 0x000fe40007ffe1ff */
[----:B------:R-:W-:Y:S02]  /*2840*/  LEA R2, P0, R3, c[0x0][0x1f8], 0x1 ;  /* 0x00007e0003027a11 */ /* 0x000fe400078008ff */
[C---:B------:R-:W-:Y:S02]  /*2850*/  ISETP.LT.OR P3, PT, R0.reuse, 0x1, P5 ;  /* 0x000000010000780c */ /* 0x040fe40002f61670 */
[C---:B------:R-:W-:Y:S02]  /*2860*/  ISETP.LT.OR P2, PT, R0.reuse, 0x1, P6 ;  /* 0x000000010000780c */ /* 0x040fe40003741670 */
[----:B------:R-:W-:Y:S02]  /*2870*/  MOV R5, 0x5 ;  /* 0x0000000500057802 */ /* 0x000fe40000000f00 */
[----:B------:R-:W-:-:S02]  /*2880*/  ISETP.LT.OR P1, PT, R0, 0x11, P5 ;  /* 0x000000110000780c */ /* 0x000fc40002f21670 */
[----:B------:R-:W-:Y:S02]  /*2890*/  LEA.HI.X R3, R3, c[0x0][0x1fc], R4, 0x1, P0 ;  /* 0x00007f0003037a11 */ /* 0x000fe400000f0c04 */
[----:B------:R-:W-:Y:S02]  /*28a0*/  SHF.L.U64.HI R40, R40, R5, c[0x0][0x20c] ;  /* 0x0000830028287619 */ /* 0x000fe40000010205 */
[----:B------:R-:W-:Y:S01]  /*28b0*/  IADD3 R18, P0, R41, R2, RZ ;  /* 0x0000000229127210 */ /* 0x000fe20007f1e0ff */
[----:B------:R-:W-:Y:S01]  /*28c0*/  HMMA.16816.F32 R60, R12, R8, RZ ;  /* 0x000000080c3c723c */ /* 0x000fe200000018ff */
[----:B------:R-:W-:Y:S02]  /*28d0*/  LDSM.16.M88.4 R4, [R237+0x2000] ;  /* 0x00200000ed04783b */ /* 0x000fe40000000200 */
[----:B------:R-:W-:Y:S02]  /*28e0*/  IADD3.X R19, R40, R3, RZ, P0, !PT ;  /* 0x0000000328137210 */ /* 0x000fe400007fe4ff */
[----:B------:R-:W-:-:S03]  /*28f0*/  IADD3 R16, P0, R18, R41, RZ ;  /* 0x0000002912107210 */ /* 0x000fc60007f1e0ff */
[----:B------:R-:W-:Y:S01]  /*2900*/  HMMA.16816.F32 R104, R12, R10, RZ ;  /* 0x0000000a0c68723c */ /* 0x000fe200000018ff */
[----:B------:R-:W1:Y:S01]  /*2910*/  LDSM.16.M88.4 R8, [R237] ;  /* 0x00000000ed08783b */ /* 0x000e620000000200 */
[----:B------:R-:W-:-:S03]  /*2920*/  IADD3.X R17, R19, R40, RZ, P0, !PT ;  /* 0x0000002813117210 */ /* 0x000fc600007fe4ff */
[----:B------:R-:W-:Y:S01]  /*2930*/  @!PT LDS RZ, [RZ] ;  /* 0x00000000fffff984 */ /* 0x000fe20000000800 */
[----:B------:R-:W-:Y:S01]  /*2940*/  @!PT LDS RZ, [RZ] ;  /* 0x00000000fffff984 */ /* 0x000fe20000000800 */
[----:B------:R-:W-:Y:S01]  /*2950*/  @!PT LDS RZ, [RZ] ;  /* 0x00000000fffff984 */ /* 0x000fe20000000800 */
[----:B------:R2:W-:Y:S04]  /*2960*/  LDGSTS.E.BYPASS.LTC128B.128 [R248+0x100], [R2.64], !P3 ;  /* 0x0010000002f87fae */ /* 0x0005e8000d901d46 */
[----:B------:R2:W-:Y:S04]  /*2970*/  LDGSTS.E.BYPASS.LTC128B.128 [R248+0x2100], [R2.64+0x80], !P2 ;  /* 0x0210008002f87fae */ /* 0x0005e8000d101d46 */
[----:B------:R3:W-:Y:S01]  /*2980*/  LDGSTS.E.BYPASS.LTC128B.128 [R248+0x900], [R18.64], !P1 ;  /* 0x0090000012f87fae */ /* 0x0007e2000c901d46 */
[----:B------:R-:W-:Y:S01]  /*2990*/  ISETP.LT.OR P3, PT, R0, 0x11, P6 ;  /* 0x000000110000780c */ /* 0x000fe20003761670 */
[----:B------:R-:W-:Y:S01]  /*29a0*/  HMMA.16816.F32 R88, R12, R24, RZ ;  /* 0x000000180c58723c */ /* 0x000fe200000018ff */
[----:B---3--:R-:W-:-:S02]  /*29b0*/  IADD3 R18, P2, P1, R41, 0x80, R2 ;  /* 0x0000008029127810 */ /* 0x008fc4000795e002 */
[----:B--2---:R-:W-:Y:S02]  /*29c0*/  IADD3 R2, P0, R16, R41, RZ ;  /* 0x0000002910027210 */ /* 0x004fe40007f1e0ff */
[----:B------:R-:W-:Y:S02]  /*29d0*/  IADD3.X R19, R40, RZ, R3, P2, P1 ;  /* 0x000000ff28137210 */ /* 0x000fe400017e2403 */
[----:B------:R-:W-:Y:S02]  /*29e0*/  ISETP.LT.OR P1, PT, R0, 0x21, P5 ;  /* 0x000000210000780c */ /* 0x000fe40002f21670 */
[----:B------:R-:W-:-:S03]  /*29f0*/  IADD3.X R3, R17, R40, RZ, P0, !PT ;  /* 0x0000002811037210 */ /* 0x000fc600007fe4ff */
[----:B------:R2:W-:Y:S01]  /*2a00*/  LDGSTS.E.BYPASS.LTC128B.128 [R248+0x2900], [R18.64], !P3 ;  /* 0x0290000012f87fae */ /* 0x0005e2000d901d46 */
[C---:B------:R-:W-:Y:S02]  /*2a10*/  ISETP.LT.OR P0, PT, R0.reuse, 0x21, P6 ;  /* 0x000000210000780c */ /* 0x040fe40003701670 */
[C---:B------:R-:W-:Y:S02]  /*2a20*/  ISETP.LT.OR P5, PT, R0.reuse, 0x31, P5 ;  /* 0x000000310000780c */ /* 0x040fe40002fa1670 */
[----:B------:R-:W-:Y:S01]  /*2a30*/  ISETP.LT.OR P2, PT, R0, 0x31, P6 ;  /* 0x000000310000780c */ /* 0x000fe20003741670 */
[C---:B------:R-:W-:Y:S02]  /*2a40*/  HMMA.16816.F32 R100, R12.reuse, R20, RZ ;  /* 0x000000140c64723c */ /* 0x040fe400000018ff */
[----:B------:R2:W-:Y:S06]  /*2a50*/  LDGSTS.E.BYPASS.LTC128B.128 [R248+0x1100], [R16.64], !P1 ;  /* 0x0110000010f87fae */ /* 0x0005ec000c901d46 */
[----:B------:R2:W-:Y:S01]  /*2a60*/  LDGSTS.E.BYPASS.LTC128B.128 [R248+0x3100], [R16.64+0x80], !P0 ;  /* 0x0310008010f87fae */ /* 0x0005e2000c101d46 */
[C---:B------:R-:W-:Y:S03]  /*2a70*/  HMMA.16816.F32 R96, R12.reuse, R22, RZ ;  /* 0x000000160c60723c */ /* 0x040fe600000018ff */
[----:B------:R3:W-:Y:S04]  /*2a80*/  LDGSTS.E.BYPASS.LTC128B.128 [R248+0x1900], [R2.64], !P5 ;  /* 0x0190000002f87fae */ /* 0x0007e8000e901d46 */
[----:B------:R3:W-:Y:S01]  /*2a90*/  LDGSTS.E.BYPASS.LTC128B.128 [R248+0x3900], [R2.64+0x80], !P2 ;  /* 0x0390008002f87fae */ /* 0x0007e2000d101d46 */
[C---:B------:R-:W-:Y:S03]  /*2aa0*/  HMMA.16816.F32 R84, R12.reuse, R26, RZ ;  /* 0x0000001a0c54723c */ /* 0x040fe600000018ff */
[----:B------:R-:W-:Y:S04]  /*2ab0*/  LDSM.16.M88.4 R40, [R234] ;  /* 0x00000000ea28783b */ /* 0x000fe80000000200 */
[----:B------:R-:W-:Y:S01]  /*2ac0*/  LDSM.16.M88.4 R24, [R234+0x1000] ;  /* 0x00100000ea18783b */ /* 0x000fe20000000200 */
[C---:B------:R-:W-:Y:S03]  /*2ad0*/  HMMA.16816.F32 R64, R12.reuse, R28, RZ ;  /* 0x0000001c0c40723c */ /* 0x040fe600000018ff */
[----:B------:R-:W-:Y:S04]  /*2ae0*/  LDSM.16.M88.4 R20, [R234+0x1800] ;  /* 0x00180000ea14783b */ /* 0x000fe80000000200 */
[----:B------:R-:W0:Y:S01]  /*2af0*/  LDGDEPBAR ;  /* 0x00000000000079af */ /* 0x000e220000000000 */
[----:B------:R-:W-:Y:S03]  /*2b00*/  HMMA.16816.F32 R56, R12, R30, RZ ;  /* 0x0000001e0c38723c */ /* 0x000fe600000018ff */
[----:B------:R-:W4:Y:S04]  /*2b10*/  LDSM.16.M88.4 R12, [R236] ;  /* 0x00000000ec0c783b */ /* 0x000f280000000200 */
[----:B--2---:R-:W-:Y:S01]  /*2b20*/  LDSM.16.M88.4 R16, [R236+0x2000] ;  /* 0x00200000ec10783b */ /* 0x004fe20000000200 */
[----:B-1----:R-:W-:Y:S03]  /*2b30*/  HMMA.16816.F32 R60, R8, R48, R60 ;  /* 0x00000030083c723c */ /* 0x002fe6000000183c */
[----:B------:R-:W1:Y:S05]  /*2b40*/  LDSM.16.M88.4 R28, [R234+0x800] ;  /* 0x00080000ea1c783b */ /* 0x000e6a0000000200 */
[C---:B------:R-:W-:Y:S08]  /*2b50*/  HMMA.16816.F32 R128, R4.reuse, R46, R116 ;  /* 0x0000002e0480723c */ /* 0x040ff00000001874 */
[C---:B------:R-:W-:Y:S08]  /*2b60*/  HMMA.16816.F32 R136, R4.reuse, R38, R112 ;  /* 0x000000260488723c */ /* 0x040ff00000001870 */
[----:B------:R-:W-:Y:S08]  /*2b70*/  HMMA.16816.F32 R124, R4, R34, R108 ;  /* 0x00000022047c723c */ /* 0x000ff0000000186c */
[-C--:B------:R-:W-:Y:S08]  /*2b80*/  HMMA.16816.F32 R140, R8, R36.reuse, R88 ;  /* 0x00000024088c723c */ /* 0x080ff00000001858 */
[----:B------:R-:W-:Y:S08]  /*2b90*/  HMMA.16816.F32 R72, R4, R36, R72 ;  /* 0x000000240448723c */ /* 0x000ff00000001848 */
[C---:B------:R-:W-:Y:S08]  /*2ba0*/  HMMA.16816.F32 R132, R8.reuse, R44, R100 ;  /* 0x0000002c0884723c */ /* 0x040ff00000001864 */
[C---:B------:R-:W-:Y:S08]  /*2bb0*/  HMMA.16816.F32 R120, R8.reuse, R32, R64 ;  /* 0x000000200878723c */ /* 0x040ff00000001840 */
[C---:B------:R-:W-:Y:S08]  /*2bc0*/  HMMA.16816.F32 R112, R8.reuse, R50, R104 ;  /* 0x000000320870723c */ /* 0x040ff00000001868 */
[C---:B------:R-:W-:Y:S01]  /*2bd0*/  HMMA.16816.F32 R116, R8.reuse, R46, R96 ;  /* 0x0000002e0874723c */ /* 0x040fe20000001860 */
[----:B------:R-:W-:Y:S07]  /*2be0*/  LDSM.16.M88.4 R96, [R231+0x1800] ;  /* 0x00180000e760783b */ /* 0x000fee0000000200 */
[C---:B------:R-:W-:Y:S01]  /*2bf0*/  HMMA.16816.F32 R108, R8.reuse, R38, R84 ;  /* 0x00000026086c723c */ /* 0x040fe20000001854 */
[----:B------:R-:W-:Y:S07]  /*2c00*/  LDSM.16.M88.4 R36, [R238] ;  /* 0x00000000ee24783b */ /* 0x000fee0000000200 */
[----:B------:R-:W-:Y:S01]  /*2c10*/  HMMA.16816.F32 R88, R8, R34, R56 ;  /* 0x000000220858723c */ /* 0x000fe20000001838 */
[----:B------:R-:W2:Y:S07]  /*2c20*/  LDSM.16.M88.4 R8, [R231] ;  /* 0x00000000e708783b */ /* 0x000eae0000000200 */
[C---:B------:R-:W-:Y:S08]  /*2c30*/  HMMA.16816.F32 R76, R4.reuse, R44, R76 ;  /* 0x0000002c044c723c */ /* 0x040ff0000000184c */
[C---:B------:R-:W-:Y:S08]  /*2c40*/  HMMA.16816.F32 R52, R4.reuse, R48, R52 ;  /* 0x000000300434723c */ /* 0x040ff00000001834 */
[C---:B------:R-:W-:Y:S01]  /*2c50*/  HMMA.16816.F32 R68, R4.reuse, R32, R68 ;  /* 0x000000200444723c */ /* 0x040fe20000001844 */
[----:B------:R-:W-:Y:S07]  /*2c60*/  LDSM.16.M88.4 R32, [R235+0x4000] ;  /* 0x00400000eb20783b */ /* 0x000fee0000000200 */
[----:B------:R-:W-:Y:S01]  /*2c70*/  HMMA.16816.F32 R80, R4, R50, R80 ;  /* 0x000000320450723c */ /* 0x000fe20000001850 */
[----:B------:R-:W5:Y:S04]  /*2c80*/  LDSM.16.M88.4 R4, [R238+0x2000] ;  /* 0x00200000ee04783b */ /* 0x000f680000000200 */
[----:B------:R-:W-:Y:S03]  /*2c90*/  LDSM.16.M88.4 R48, [R231+0x800] ;  /* 0x00080000e730783b */ /* 0x000fe60000000200 */
[----:B----4-:R-:W-:Y:S01]  /*2ca0*/  HMMA.16816.F32 R44, R12, R40, R60 ;  /* 0x000000280c2c723c */ /* 0x010fe2000000183c */
[----:B------:R-:W-:Y:S07]  /*2cb0*/  LDSM.16.M88.4 R60, [R228+0x2000] ;  /* 0x00200000e43c783b */ /* 0x000fee0000000200 */
[C---:B-1----:R-:W-:Y:S01]  /*2cc0*/  HMMA.16816.F32 R104, R16.reuse, R28, R76 ;  /* 0x0000001c1068723c */ /* 0x042fe2000000184c */
[----:B------:R-:W1:Y:S07]  /*2cd0*/  LDSM.16.M88.4 R76, [R231+0x1000] ;  /* 0x00100000e74c783b */ /* 0x000e6e0000000200 */
[C---:B------:R-:W-:Y:S08]  /*2ce0*/  HMMA.16816.F32 R52, R16.reuse, R40, R52 ;  /* 0x000000281034723c */ /* 0x040ff00000001834 */
[C---:B------:R-:W-:Y:S08]  /*2cf0*/  HMMA.16816.F32 R100, R16.reuse, R24, R72 ;  /* 0x000000181064723c */ /* 0x040ff00000001848 */
[C---:B------:R-:W-:Y:S08]  /*2d00*/  HMMA.16816.F32 R84, R16.reuse, R20, R68 ;  /* 0x000000141054723c */ /* 0x040ff00000001844 */
[C---:B------:R-:W-:Y:S08]  /*2d10*/  HMMA.16816.F32 R72, R16.reuse, R42, R80 ;  /* 0x0000002a1048723c */ /* 0x040ff00000001850 */
[C---:B------:R-:W-:Y:S08]  /*2d20*/  HMMA.16816.F32 R68, R16.reuse, R30, R128 ;  /* 0x0000001e1044723c */ /* 0x040ff00000001880 */
[C---:B------:R-:W-:Y:S08]  /*2d30*/  HMMA.16816.F32 R64, R16.reuse, R26, R136 ;  /* 0x0000001a1040723c */ /* 0x040ff00000001888 */
[----:B------:R-:W-:Y:S08]  /*2d40*/  HMMA.16816.F32 R56, R16, R22, R124 ;  /* 0x000000161038723c */ /* 0x000ff0000000187c */
[C---:B------:R-:W-:Y:S01]  /*2d50*/  HMMA.16816.F32 R16, R12.reuse, R42, R112 ;  /* 0x0000002a0c10723c */ /* 0x040fe20000001870 */
[----:B------:R-:W-:Y:S07]  /*2d60*/  LDSM.16.M88.4 R40, [R244] ;  /* 0x00000000f428783b */ /* 0x000fee0000000200 */
[C---:B------:R-:W-:Y:S08]  /*2d70*/  HMMA.16816.F32 R80, R12.reuse, R28, R132 ;  /* 0x0000001c0c50723c */ /* 0x040ff00000001884 */
[C---:B------:R-:W-:Y:S01]  /*2d80*/  HMMA.16816.F32 R116, R12.reuse, R30, R116 ;  /* 0x0000001e0c74723c */ /* 0x040fe20000001874 */
[----:B------:R-:W4:Y:S07]  /*2d90*/  LDSM.16.M88.4 R28, [R235+0x6000] ;  /* 0x00600000eb1c783b */ /* 0x000f2e0000000200 */
[C---:B------:R-:W-:Y:S08]  /*2da0*/  HMMA.16816.F32 R140, R12.reuse, R24, R140 ;  /* 0x000000180c8c723c */ /* 0x040ff0000000188c */
[C---:B------:R-:W-:Y:S01]  /*2db0*/  HMMA.16816.F32 R108, R12.reuse, R26, R108 ;  /* 0x0000001a0c6c723c */ /* 0x040fe2000000186c */
[----:B------:R-:W3:Y:S07]  /*2dc0*/  LDSM.16.M88.4 R24, [R237+0x4000] ;  /* 0x00400000ed18783b */ /* 0x000eee0000000200 */
[C---:B------:R-:W-:Y:S08]  /*2dd0*/  HMMA.16816.F32 R120, R12.reuse, R20, R120 ;  /* 0x000000140c78723c */ /* 0x040ff00000001878 */
[----:B------:R-:W-:Y:S01]  /*2de0*/  HMMA.16816.F32 R88, R12, R22, R88 ;  /* 0x000000160c58723c */ /* 0x000fe20000001858 */
[----:B------:R-:W3:Y:S07]  /*2df0*/  LDSM.16.M88.4 R20, [R237+0x6000] ;  /* 0x00600000ed14783b */ /* 0x000eee0000000200 */
[-C--:B--2---:R-:W-:Y:S01]  /*2e00*/  HMMA.16816.F32 R12, R36, R8.reuse, R44 ;  /* 0x00000008240c723c */ /* 0x084fe2000000182c */
[----:B------:R-:W-:Y:S07]  /*2e10*/  LDSM.16.M88.4 R44, [R234+0x2000] ;  /* 0x00200000ea2c783b */ /* 0x000fee0000000200 */
[C---:B-----5:R-:W-:Y:S08]  /*2e20*/  HMMA.16816.F32 R52, R4.reuse, R8, R52 ;  /* 0x000000080434723c */ /* 0x060ff00000001834 */
[----:B-1----:R-:W-:Y:S08]  /*2e30*/  HMMA.16816.F32 R124, R4, R78, R64 ;  /* 0x0000004e047c723c */ /* 0x002ff00000001840 */
[----:B------:R-:W-:Y:S08]  /*2e40*/  HMMA.16816.F32 R12, R32, R60, R12 ;  /* 0x0000003c200c723c */ /* 0x000ff0000000180c */
[----:B------:R-:W-:Y:S01]  /*2e50*/  HMMA.16816.F32 R64, R36, R10, R16 ;  /* 0x0000000a2440723c */ /* 0x000fe20000001810 */
[----:B------:R-:W1:Y:S07]  /*2e60*/  LDSM.16.M88.4 R16, [R236+0x4000] ;  /* 0x00400000ec10783b */ /* 0x000e6e0000000200 */
[----:B----4-:R-:W-:Y:S08]  /*2e70*/  HMMA.16816.F32 R52, R28, R60, R52 ;  /* 0x0000003c1c34723c */ /* 0x010ff00000001834 */
[C---:B------:R-:W-:Y:S01]  /*2e80*/  HMMA.16816.F32 R72, R4.reuse, R10, R72 ;  /* 0x0000000a0448723c */ /* 0x040fe20000001848 */
[----:B------:R-:W-:Y:S07]  /*2e90*/  LDSM.16.M88.4 R8, [R238+0x4000] ;  /* 0x00400000ee08783b */ /* 0x000fee0000000200 */
[----:B------:R-:W-:Y:S08]  /*2ea0*/  HMMA.16816.F32 R136, R4, R98, R56 ;  /* 0x000000620488723c */ /* 0x000ff00000001838 */
[----:B---3--:R-:W-:Y:S01]  /*2eb0*/  HMMA.16816.F32 R56, R24, R40, R12 ;  /* 0x000000281838723c */ /* 0x008fe2000000180c */
[----:B------:R-:W2:Y:S07]  /*2ec0*/  LDSM.16.M88.4 R12, [R236+0x6000] ;  /* 0x00600000ec0c783b */ /* 0x000eae0000000200 */
[C---:B------:R-:W-:Y:S08]  /*2ed0*/  HMMA.16816.F32 R128, R4.reuse, R96, R84 ;  /* 0x000000600480723c */ /* 0x040ff00000001854 */
[C---:B------:R-:W-:Y:S08]  /*2ee0*/  HMMA.16816.F32 R104, R4.reuse, R48, R104 ;  /* 0x000000300468723c */ /* 0x040ff00000001868 */
[----:B------:R-:W-:Y:S08]  /*2ef0*/  HMMA.16816.F32 R112, R4, R50, R68 ;  /* 0x000000320470723c */ /* 0x000ff00000001844 */
[C---:B------:R-:W-:Y:S08]  /*2f00*/  HMMA.16816.F32 R84, R36.reuse, R48, R80 ;  /* 0x000000302454723c */ /* 0x040ff00000001850 */
[----:B------:R-:W-:Y:S01]  /*2f10*/  HMMA.16816.F32 R116, R36, R50, R116 ;  /* 0x000000322474723c */ /* 0x000fe20000001874 */
[----:B------:R-:W3:Y:S07]  /*2f20*/  LDSM.16.M88.4 R48, [R231+0x2000] ;  /* 0x00200000e730783b */ /* 0x000eee0000000200 */
[----:B------:R-:W-:Y:S08]  /*2f30*/  HMMA.16816.F32 R52, R20, R40, R52 ;  /* 0x000000281434723c */ /* 0x000ff00000001834 */
[-C--:B------:R-:W-:Y:S08]  /*2f40*/  HMMA.16816.F32 R64, R32, R62.reuse, R64 ;  /* 0x0000003e2040723c */ /* 0x080ff00000001840 */
[----:B------:R-:W-:Y:S01]  /*2f50*/  HMMA.16816.F32 R72, R28, R62, R72 ;  /* 0x0000003e1c48723c */ /* 0x000fe20000001848 */
[----:B------:R-:W-:Y:S07]  /*2f60*/  LDSM.16.M88.4 R60, [R243] ;  /* 0x00000000f33c783b */ /* 0x000fee0000000200 */
[----:B-1----:R-:W-:Y:S01]  /*2f70*/  HMMA.16816.F32 R68, R16, R44, R56 ;  /* 0x0000002c1044723c */ /* 0x002fe20000001838 */
[----:B------:R-:W1:Y:S07]  /*2f80*/  LDSM.16.M88.4 R56, [R228+0x2800] ;  /* 0x00280000e438783b */ /* 0x000e6e0000000200 */
[----:B------:R-:W-:Y:S01]  /*2f90*/  HMMA.16816.F32 R100, R4, R76, R100 ;  /* 0x0000004c0464723c */ /* 0x000fe20000001864 */
[----:B------:R-:W4:Y:S07]  /*2fa0*/  LDSM.16.M88.4 R4, [R240+0x6000] ;  /* 0x00600000f004783b */ /* 0x000f2e0000000200 */
[----:B--2---:R-:W-:Y:S08]  /*2fb0*/  HMMA.16816.F32 R52, R12, R44, R52 ;  /* 0x0000002c0c34723c */ /* 0x004ff00000001834 */
[-C--:B------:R-:W-:Y:S08]  /*2fc0*/  HMMA.16816.F32 R64, R24, R42.reuse, R64 ;  /* 0x0000002a1840723c */ /* 0x080ff00000001840 */
[----:B------:R-:W-:Y:S01]  /*2fd0*/  HMMA.16816.F32 R72, R20, R42, R72 ;  /* 0x0000002a1448723c */ /* 0x000fe20000001848 */
[----:B------:R-:W2:Y:S07]  /*2fe0*/  LDSM.16.M88.4 R40, [R234+0x2800] ;  /* 0x00280000ea28783b */ /* 0x000eae0000000200 */
[C---:B------:R-:W-:Y:S08]  /*2ff0*/  HMMA.16816.F32 R140, R36.reuse, R76, R140 ;  /* 0x0000004c248c723c */ /* 0x040ff0000000188c */
[----:B------:R-:W-:Y:S08]  /*3000*/  HMMA.16816.F32 R108, R36, R78, R108 ;  /* 0x0000004e246c723c */ /* 0x000ff0000000186c */
[----:B---3--:R-:W-:Y:S08]  /*3010*/  HMMA.16816.F32 R76, R8, R48, R68 ;  /* 0x00000030084c723c */ /* 0x008ff00000001844 */
[----:B-1----:R-:W-:Y:S08]  /*3020*/  HMMA.16816.F32 R68, R32, R56, R84 ;  /* 0x000000382044723c */ /* 0x002ff00000001854 */
[----:B----4-:R-:W-:Y:S08]  /*3030*/  HMMA.16816.F32 R80, R4, R48, R52 ;  /* 0x000000300450723c */ /* 0x010ff00000001834 */
[----:B------:R-:W-:Y:S08]  /*3040*/  HMMA.16816.F32 R120, R36, R96, R120 ;  /* 0x000000602478723c */ /* 0x000ff00000001878 */
[----:B------:R-:W-:Y:S08]  /*3050*/  HMMA.16816.F32 R52, R16, R46, R64 ;  /* 0x0000002e1034723c */ /* 0x000ff00000001840 */
[----:B------:R-:W-:Y:S08]  /*3060*/  HMMA.16816.F32 R96, R36, R98, R88 ;  /* 0x000000622460723c */ /* 0x000ff00000001858 */
[----:B------:R-:W-:Y:S08]  /*3070*/  HMMA.16816.F32 R64, R12, R46, R72 ;  /* 0x0000002e0c40723c */ /* 0x000ff00000001848 */
[----:B------:R-:W-:Y:S01]  /*3080*/  HMMA.16816.F32 R36, R28, R56, R104 ;  /* 0x000000381c24723c */ /* 0x000fe20000001868 */
[----:B------:R-:W-:-:S04]  /*3090*/  FMUL.FTZ R0, R76, c[0x0][0x320] ;  /* 0x0000c8004c007a20 */ /* 0x000fc80000410000 */
[----:B------:R1:W3:Y:S03]  /*30a0*/  MUFU.TANH R135, R0 ;  /* 0x0000000000877308 */ /* 0x0002e60000002400 */
[----:B------:R-:W-:Y:S01]  /*30b0*/  HMMA.16816.F32 R68, R24, R60, R68 ;  /* 0x0000003c1844723c */ /* 0x000fe20000001844 */
[----:B-1----:R-:W-:-:S04]  /*30c0*/  FMUL.FTZ R0, R77, c[0x0][0x320] ;  /* 0x0000c8004d007a20 */ /* 0x002fc80000410000 */
[----:B------:R1:W4:Y:S03]  /*30d0*/  MUFU.TANH R133, R0 ;  /* 0x0000000000857308 */ /* 0x0003260000002400 */
[----:B------:R-:W-:Y:S08]  /*30e0*/  HMMA.16816.F32 R84, R4, R50, R64 ;  /* 0x000000320454723c */ /* 0x000ff00000001840 */
[----:B------:R-:W-:Y:S01]  /*30f0*/  HMMA.16816.F32 R44, R20, R60, R36 ;  /* 0x0000003c142c723c */ /* 0x000fe20000001824 */
[----:B------:R-:W5:Y:S01]  /*3100*/  LDSM.16.M88.4 R36, [R231+0x2800] ;  /* 0x00280000e724783b */ /* 0x000f620000000200 */
[----:B-1----:R-:W-:-:S06]  /*3110*/  FMUL.FTZ R0, R78, c[0x0][0x320] ;  /* 0x0000c8004e007a20 */ /* 0x002fcc0000410000 */
[-C--:B------:R-:W-:Y:S01]  /*3120*/  HMMA.16816.F32 R64, R32, R58.reuse, R116 ;  /* 0x0000003a2040723c */ /* 0x080fe20000001874 */
[----:B------:R1:W1:Y:S07]  /*3130*/  MUFU.TANH R134, R0 ;  /* 0x0000000000867308 */ /* 0x00026e0000002400 */
[----:B------:R-:W-:Y:S01]  /*3140*/  HMMA.16816.F32 R72, R28, R58, R112 ;  /* 0x0000003a1c48723c */ /* 0x000fe20000001870 */
[----:B-1----:R-:W-:-:S07]  /*3150*/  FMUL.FTZ R0, R79, c[0x0][0x320] ;  /* 0x0000c8004f007a20 */ /* 0x002fce0000410000 */
[----:B------:R-:W-:Y:S01]  /*3160*/  HMMA.16816.F32 R76, R8, R50, R52 ;  /* 0x00000032084c723c */ /* 0x000fe20000001834 */
[----:B------:R-:W1:Y:S01]  /*3170*/  LDSM.16.M88.4 R52, [R228+0x3000] ;  /* 0x00300000e434783b */ /* 0x000e620000000200 */
[----:B------:R2:W1:Y:S02]  /*3180*/  MUFU.TANH R132, R0 ;  /* 0x0000000000847308 */ /* 0x0004640000002400 */
[----:B--2---:R-:W-:-:S06]  /*3190*/  FMUL.FTZ R0, R80, c[0x0][0x320] ;  /* 0x0000c80050007a20 */ /* 0x004fcc0000410000 */
[----:B------:R2:W1:Y:S01]  /*31a0*/  MUFU.TANH R146, R0 ;  /* 0x0000000000927308 */ /* 0x0004620000002400 */
[----:B------:R-:W-:Y:S01]  /*31b0*/  HMMA.16816.F32 R68, R16, R40, R68 ;  /* 0x000000281044723c */ /* 0x000fe20000001844 */
[----:B--2---:R-:W-:-:S06]  /*31c0*/  FMUL.FTZ R0, R81, c[0x0][0x320] ;  /* 0x0000c80051007a20 */ /* 0x004fcc0000410000 */
[----:B------:R2:W1:Y:S01]  /*31d0*/  MUFU.TANH R145, R0 ;  /* 0x0000000000917308 */ /* 0x0004620000002400 */
[----:B------:R-:W-:Y:S01]  /*31e0*/  HMMA.16816.F32 R56, R24, R62, R64 ;  /* 0x0000003e1838723c */ /* 0x000fe20000001840 */
[----:B--2---:R-:W-:-:S06]  /*31f0*/  FMUL.FTZ R0, R82, c[0x0][0x320] ;  /* 0x0000c80052007a20 */ /* 0x004fcc0000410000 */
[----:B------:R2:W1:Y:S01]  /*3200*/  MUFU.TANH R151, R0 ;  /* 0x0000000000977308 */ /* 0x0004620000002400 */
[----:B------:R-:W-:Y:S01]  /*3210*/  HMMA.16816.F32 R48, R12, R40, R44 ;  /* 0x000000280c30723c */ /* 0x000fe2000000182c */
[----:B------:R-:W1:Y:S01]  /*3220*/  LDSM.16.M88.4 R44, [R242] ;  /* 0x00000000f22c783b */ /* 0x000e620000000200 */
[----:B--2---:R-:W-:-:S05]  /*3230*/  FMUL.FTZ R0, R83, c[0x0][0x320] ;  /* 0x0000c80053007a20 */ /* 0x004fca0000410000 */
[----:B------:R2:W1:Y:S01]  /*3240*/  MUFU.TANH R147, R0 ;  /* 0x0000000000937308 */ /* 0x0004620000002400 */
[----:B------:R-:W-:Y:S01]  /*3250*/  HMMA.16816.F32 R64, R20, R62, R72 ;  /* 0x0000003e1440723c */ /* 0x000fe20000001848 */
[----:B--2---:R-:W-:-:S06]  /*3260*/  FMUL.FTZ R0, R76, c[0x0][0x320] ;  /* 0x0000c8004c007a20 */ /* 0x004fcc0000410000 */
[----:B------:R2:W1:Y:S02]  /*3270*/  MUFU.TANH R116, R0 ;  /* 0x0000000000747308 */ /* 0x0004640000002400 */
[----:B--2---:R-:W-:-:S06]  /*3280*/  FMUL.FTZ R0, R77, c[0x0][0x320] ;  /* 0x0000c8004d007a20 */ /* 0x004fcc0000410000 */
[----:B------:R2:W1:Y:S01]  /*3290*/  MUFU.TANH R107, R0 ;  /* 0x00000000006b7308 */ /* 0x0004620000002400 */
[----:B------:R-:W-:Y:S01]  /*32a0*/  HMMA.16816.F32 R60, R16, R42, R56 ;  /* 0x0000002a103c723c */ /* 0x000fe20000001838 */
[----:B------:R-:W1:Y:S01]  /*32b0*/  LDSM.16.M88.4 R56, [R234+0x3000] ;  /* 0x00300000ea38783b */ /* 0x000e620000000200 */
[----:B--2---:R-:W-:-:S05]  /*32c0*/  FMUL.FTZ R0, R78, c[0x0][0x320] ;  /* 0x0000c8004e007a20 */ /* 0x004fca0000410000 */
[----:B------:R2:W1:Y:S01]  /*32d0*/  MUFU.TANH R113, R0 ;  /* 0x0000000000717308 */ /* 0x0004620000002400 */
[----:B-----5:R-:W-:Y:S01]  /*32e0*/  HMMA.16816.F32 R80, R4, R36, R48 ;  /* 0x000000240450723c */ /* 0x020fe20000001830 */
[----:B--2---:R-:W-:-:S07]  /*32f0*/  FMUL.FTZ R0, R79, c[0x0][0x320] ;  /* 0x0000c8004f007a20 */ /* 0x004fce0000410000 */
[----:B------:R-:W-:Y:S01]  /*3300*/  HMMA.16816.F32 R76, R8, R36, R68 ;  /* 0x00000024084c723c */ /* 0x000fe20000001844 */
[----:B------:R2:W2:Y:S07]  /*3310*/  MUFU.TANH R112, R0 ;  /* 0x0000000000707308 */ /* 0x0004ae0000002400 */
[----:B-1----:R-:W-:Y:S01]  /*3320*/  HMMA.16816.F32 R68, R32, R52, R140 ;  /* 0x000000342044723c */ /* 0x002fe2000000188c */
[----:B--2---:R-:W-:-:S04]  /*3330*/  FMUL.FTZ R0, R84, c[0x0][0x320] ;  /* 0x0000c80054007a20 */ /* 0x004fc80000410000 */
[----:B------:R1:W2:Y:S03]  /*3340*/  MUFU.TANH R117, R0 ;  /* 0x0000000000757308 */ /* 0x0002a60000002400 */
[----:B------:R-:W-:Y:S08]  /*3350*/  HMMA.16816.F32 R48, R28, R52, R100 ;  /* 0x000000341c30723c */ /* 0x000ff00000001864 */
[----:B------:R-:W-:Y:S01]  /*3360*/  HMMA.16816.F32 R64, R12, R42, R64 ;  /* 0x0000002a0c40723c */ /* 0x000fe20000001840 */
[----:B-1----:R-:W-:-:S04]  /*3370*/  FMUL.FTZ R0, R85, c[0x0][0x320] ;  /* 0x0000c80055007a20 */ /* 0x002fc80000410000 */
[----:B------:R1:W1:Y:S03]  /*3380*/  MUFU.TANH R115, R0 ;  /* 0x0000000000737308 */ /* 0x0002660000002400 */
        /* <DEDUP_REMOVED lines=10> */
[----:B------:R-:W5:Y:S01]  /*3430*/  LDSM.16.M88.4 R48, [R231+0x3000] ;  /* 0x00300000e730783b */ /* 0x000f620000000200 */
[----:B-1----:R-:W-:-:S04]  /*3440*/  FMUL.FTZ R0, R77, c[0x0][0x320] ;  /* 0x0000c8004d007a20 */ /* 0x002fc80000410000 */
[----:B------:R1:W1:Y:S02]  /*3450*/  MUFU.TANH R94, R0 ;  /* 0x00000000005e7308 */ /* 0x0002640000002400 */
[----:B------:R-:W-:Y:S01]  /*3460*/  HMMA.16816.F32 R84, R4, R38, R64 ;  /* 0x000000260454723c */ /* 0x000fe20000001840 */
[----:B------:R-:W2:Y:S01]  /*3470*/  LDSM.16.M88.4 R36, [R228+0x3800] ;  /* 0x00380000e424783b */ /* 0x000ea20000000200 */
[----:B-1----:R-:W-:-:S04]  /*3480*/  FMUL.FTZ R0, R78, c[0x0][0x320] ;  /* 0x0000c8004e007a20 */ /* 0x002fc80000410000 */
[----:B------:R1:W1:Y:S02]  /*3490*/  MUFU.TANH R101, R0 ;  /* 0x0000000000657308 */ /* 0x0002640000002400 */
[----:B------:R-:W-:Y:S01]  /*34a0*/  HMMA.16816.F32 R64, R16, R56, R68 ;  /* 0x000000381040723c */ /* 0x000fe20000001844 */
[----:B-1----:R-:W-:-:S05]  /*34b0*/  FMUL.FTZ R0, R79, c[0x0][0x320] ;  /* 0x0000c8004f007a20 */ /* 0x002fca0000410000 */
[----:B------:R1:W1:Y:S02]  /*34c0*/  MUFU.TANH R100, R0 ;  /* 0x0000000000647308 */ /* 0x0002640000002400 */
[----:B------:R-:W-:Y:S01]  /*34d0*/  HMMA.16816.F32 R68, R28, R54, R124 ;  /* 0x000000361c44723c */ /* 0x000fe2000000187c */
[----:B------:R-:W2:Y:S01]  /*34e0*/  LDSM.16.M88.4 R52, [R241] ;  /* 0x00000000f134783b */ /* 0x000ea20000000200 */
[----:B-1----:R-:W-:-:S04]  /*34f0*/  FMUL.FTZ R0, R80, c[0x0][0x320] ;  /* 0x0000c80050007a20 */ /* 0x002fc80000410000 */
[----:B------:R1:W1:Y:S02]  /*3500*/  MUFU.TANH R106, R0 ;  /* 0x00000000006a7308 */ /* 0x0002640000002400 */
[----:B------:R-:W-:Y:S01]  /*3510*/  HMMA.16816.F32 R60, R24, R46, R60 ;  /* 0x0000002e183c723c */ /* 0x000fe2000000183c */
[----:B-1----:R-:W-:-:S05]  /*3520*/  FMUL.FTZ R0, R81, c[0x0][0x320] ;  /* 0x0000c80051007a20 */ /* 0x002fca0000410000 */
[----:B------:R1:W1:Y:S02]  /*3530*/  MUFU.TANH R105, R0 ;  /* 0x0000000000697308 */ /* 0x0002640000002400 */
[----:B------:R-:W-:Y:S01]  /*3540*/  HMMA.16816.F32 R40, R12, R56, R40 ;  /* 0x000000380c28723c */ /* 0x000fe20000001828 */
[----:B-1----:R-:W-:-:S05]  /*3550*/  FMUL.FTZ R0, R82, c[0x0][0x320] ;  /* 0x0000c80052007a20 */ /* 0x002fca0000410000 */
[----:B------:R1:W1:Y:S02]  /*3560*/  MUFU.TANH R114, R0 ;  /* 0x0000000000727308 */ /* 0x0002640000002400 */
[----:B-1----:R-:W-:-:S06]  /*3570*/  FMUL.FTZ R0, R83, c[0x0][0x320] ;  /* 0x0000c80053007a20 */ /* 0x002fcc0000410000 */
[----:B------:R1:W1:Y:S01]  /*3580*/  MUFU.TANH R108, R0 ;  /* 0x00000000006c7308 */ /* 0x0002620000002400 */
[----:B-----5:R-:W-:Y:S01]  /*3590*/  HMMA.16816.F32 R76, R8, R48, R64 ;  /* 0x00000030084c723c */ /* 0x020fe20000001840 */
[----:B-1----:R-:W-:-:S06]  /*35a0*/  FMUL.FTZ R0, R72, c[0x0][0x320] ;  /* 0x0000c80048007a20 */ /* 0x002fcc0000410000 */
[----:B------:R1:W1:Y:S01]  /*35b0*/  MUFU.TANH R89, R0 ;  /* 0x0000000000597308 */ /* 0x0002620000002400 */
[----:B------:R-:W-:Y:S01]  /*35c0*/  HMMA.16816.F32 R68, R20, R46, R68 ;  /* 0x0000002e1444723c */ /* 0x000fe20000001844 */
[----:B-1----:R-:W-:-:S06]  /*35d0*/  FMUL.FTZ R0, R73, c[0x0][0x320] ;  /* 0x0000c80049007a20 */ /* 0x002fcc0000410000 */
[----:B------:R1:W1:Y:S01]  /*35e0*/  MUFU.TANH R88, R0 ;  /* 0x0000000000587308 */ /* 0x0002620000002400 */
[----:B--2---:R-:W-:Y:S08]  /*35f0*/  HMMA.16816.F32 R64, R32, R36, R120 ;  /* 0x000000242040723c */ /* 0x004ff00000001878 */
[----:B------:R-:W-:Y:S01]  /*3600*/  HMMA.16816.F32 R44, R16, R58, R60 ;  /* 0x0000003a102c723c */ /* 0x000fe2000000183c */
[----:B-1----:R-:W-:-:S07]  /*3610*/  FMUL.FTZ R0, R74, c[0x0][0x320] ;  /* 0x0000c8004a007a20 */ /* 0x002fce0000410000 */
[----:B------:R-:W-:Y:S01]  /*3620*/  HMMA.16816.F32 R60, R32, R38, R96 ;  /* 0x00000026203c723c */ /* 0x000fe20000001860 */
[----:B------:R-:W-:Y:S01]  /*3630*/  LDSM.16.M88.4 R32, [R231+0x3800] ;  /* 0x00380000e720783b */ /* 0x000fe20000000200 */
[----:B------:R1:W2:Y:S06]  /*3640*/  MUFU.TANH R91, R0 ;  /* 0x00000000005b7308 */ /* 0x0002ac0000002400 */
[----:B------:R-:W-:Y:S01]  /*3650*/  HMMA.16816.F32 R80, R4, R48, R40 ;  /* 0x000000300450723c */ /* 0x000fe20000001828 */
[----:B------:R-:W5:Y:S01]  /*3660*/  LDSM.16.M88.4 R40, [R234+0x3800] ;  /* 0x00380000ea28783b */ /* 0x000f620000000200 */
[----:B------:R-:W-:Y:S01]  /*3670*/  ISETP.GE.AND P0, PT, R196, 0x2, PT ;  /* 0x00000002c400780c */ /* 0x000fe20003f06270 */
[----:B------:R-:W-:-:S04]  /*3680*/  DEPBAR.LE SB0, 0x0 ;  /* 0x000080000000791a */ /* 0x000fc80000000000 */
[----:B-1----:R-:W-:Y:S02]  /*3690*/  FMUL.FTZ R0, R75, c[0x0][0x320] ;  /* 0x0000c8004b007a20 */ /* 0x002fe40000410000 */
[C---:B------:R-:W-:Y:S08]  /*36a0*/  HMMA.16816.F32 R72, R28.reuse, R36, R128 ;  /* 0x000000241c48723c */ /* 0x040ff00000001880 */
[----:B------:R-:W-:Y:S01]  /*36b0*/  HMMA.16816.F32 R28, R28, R38, R136 ;  /* 0x000000261c1c723c */ /* 0x000fe20000001888 */
[----:B------:R1:W1:Y:S02]  /*36c0*/  MUFU.TANH R90, R0 ;  /* 0x00000000005a7308 */ /* 0x0002640000002400 */
[----:B-1----:R-:W-:-:S06]  /*36d0*/  FMUL.FTZ R0, R84, c[0x0][0x320] ;  /* 0x0000c80054007a20 */ /* 0x002fcc0000410000 */
[----:B------:R1:W1:Y:S01]  /*36e0*/  MUFU.TANH R95, R0 ;  /* 0x00000000005f7308 */ /* 0x0002620000002400 */
[----:B------:R-:W-:Y:S08]  /*36f0*/  HMMA.16816.F32 R68, R12, R58, R68 ;  /* 0x0000003a0c44723c */ /* 0x000ff00000001844 */
[----:B------:R-:W-:Y:S01]  /*3700*/  HMMA.16816.F32 R56, R24, R52, R64 ;  /* 0x000000341838723c */ /* 0x000fe20000001840 */
[----:B-1----:R-:W-:-:S04]  /*3710*/  FMUL.FTZ R0, R85, c[0x0][0x320] ;  /* 0x0000c80055007a20 */ /* 0x002fc80000410000 */
[----:B------:R1:W1:Y:S03]  /*3720*/  MUFU.TANH R93, R0 ;  /* 0x00000000005d7308 */ /* 0x0002660000002400 */
[----:B------:R-:W-:Y:S08]  /*3730*/  HMMA.16816.F32 R64, R20, R52, R72 ;  /* 0x000000341440723c */ /* 0x000ff00000001848 */
[----:B------:R-:W-:Y:S01]  /*3740*/  HMMA.16816.F32 R24, R24, R54, R60 ;  /* 0x000000361818723c */ /* 0x000fe2000000183c */
[----:B-1----:R-:W-:-:S07]  /*3750*/  FMUL.FTZ R0, R86, c[0x0][0x320] ;  /* 0x0000c80056007a20 */ /* 0x002fce0000410000 */
[----:B------:R-:W-:Y:S01]  /*3760*/  HMMA.16816.F32 R52, R20, R54, R28 ;  /* 0x000000361434723c */ /* 0x000fe2000000181c */
[----:B------:R1:W1:Y:S02]  /*3770*/  MUFU.TANH R103, R0 ;  /* 0x0000000000677308 */ /* 0x0002640000002400 */
[----:B-1----:R-:W-:-:S06]  /*3780*/  FMUL.FTZ R0, R87, c[0x0][0x320] ;  /* 0x0000c80057007a20 */ /* 0x002fcc0000410000 */
        /* <DEDUP_REMOVED lines=8> */
[----:B------:R1:W1:Y:S02]  /*3810*/  MUFU.TANH R86, R0 ;  /* 0x0000000000567308 */ /* 0x0002640000002400 */
[----:B-1----:R-:W-:Y:S02]  /*3820*/  FMUL.FTZ R0, R79, c[0x0][0x320] ;  /* 0x0000c8004f007a20 */ /* 0x002fe40000410000 */
[----:B------:R-:W-:Y:S08]  /*3830*/  HMMA.16816.F32 R76, R8, R50, R44 ;  /* 0x00000032084c723c */ /* 0x000ff0000000182c */
[C---:B------:R-:W-:Y:S08]  /*3840*/  HMMA.16816.F32 R44, R16.reuse, R40, R56 ;  /* 0x00000028102c723c */ /* 0x040ff00000001838 */
[----:B------:R-:W-:Y:S01]  /*3850*/  HMMA.16816.F32 R16, R16, R42, R24 ;  /* 0x0000002a1010723c */ /* 0x000fe20000001818 */
[----:B------:R1:W1:Y:S07]  /*3860*/  MUFU.TANH R85, R0 ;  /* 0x0000000000557308 */ /* 0x00026e0000002400 */
[----:B------:R-:W-:Y:S08]  /*3870*/  HMMA.16816.F32 R68, R4, R50, R68 ;  /* 0x000000320444723c */ /* 0x000ff00000001844 */
[----:B------:R-:W-:Y:S01]  /*3880*/  HMMA.16816.F32 R44, R8, R32, R44 ;  /* 0x00000020082c723c */ /* 0x000fe2000000182c */
[----:B-1----:R-:W-:-:S07]  /*3890*/  FMUL.FTZ R0, R80, c[0x0][0x320] ;  /* 0x0000c80050007a20 */ /* 0x002fce0000410000 */
[----:B------:R-:W-:Y:S08]  /*38a0*/  HMMA.16816.F32 R20, R4, R32, R36 ;  /* 0x000000200414723c */ /* 0x000ff00000001824 */
[-C--:B------:R-:W-:Y:S08]  /*38b0*/  HMMA.16816.F32 R8, R8, R34.reuse, R16 ;  /* 0x000000220808723c */ /* 0x080ff00000001810 */
[----:B------:R-:W-:Y:S01]  /*38c0*/  HMMA.16816.F32 R4, R4, R34, R12 ;  /* 0x000000220404723c */ /* 0x000fe2000000180c */
[----:B------:R1:W1:Y:S01]  /*38d0*/  MUFU.TANH R87, R0 ;  /* 0x0000000000577308 */ /* 0x0002620000002400 */
[----:B------:R-:W-:-:S02]  /*38e0*/  FMUL.FTZ R77, R77, c[0x0][0x320] ;  /* 0x0000c8004d4d7a20 */ /* 0x000fc40000410000 */
[----:B------:R-:W-:Y:S02]  /*38f0*/  FMUL.FTZ R78, R78, c[0x0][0x320] ;  /* 0x0000c8004e4e7a20 */ /* 0x000fe40000410000 */
[----:B-1----:R-:W-:-:S04]  /*3900*/  FMUL.FTZ R0, R81, c[0x0][0x320] ;  /* 0x0000c80051007a20 */ /* 0x002fc80000410000 */
[----:B------:R1:W1:Y:S01]  /*3910*/  MUFU.TANH R80, R0 ;  /* 0x0000000000507308 */ /* 0x0002620000002400 */
[----:B------:R-:W-:Y:S02]  /*3920*/  FMUL.FTZ R79, R79, c[0x0][0x320] ;  /* 0x0000c8004f4f7a20 */ /* 0x000fe40000410000 */
[----:B------:R-:W-:Y:S02]  /*3930*/  FMUL.FTZ R68, R68, c[0x0][0x320] ;  /* 0x0000c80044447a20 */ /* 0x000fe40000410000 */
[----:B------:R-:W-:Y:S02]  /*3940*/  FMUL.FTZ R69, R69, c[0x0][0x320] ;  /* 0x0000c80045457a20 */ /* 0x000fe40000410000 */
[----:B------:R-:W-:Y:S02]  /*3950*/  FMUL.FTZ R70, R70, c[0x0][0x320] ;  /* 0x0000c80046467a20 */ /* 0x000fe40000410000 */
[----:B-1----:R-:W-:-:S04]  /*3960*/  FMUL.FTZ R0, R82, c[0x0][0x320] ;  /* 0x0000c80052007a20 */ /* 0x002fc80000410000 */
[----:B------:R1:W1:Y:S01]  /*3970*/  MUFU.TANH R72, R0 ;  /* 0x0000000000487308 */ /* 0x0002620000002400 */
[----:B------:R-:W-:Y:S02]  /*3980*/  FMUL.FTZ R71, R71, c[0x0][0x320] ;  /* 0x0000c80047477a20 */ /* 0x000fe40000410000 */
[----:B------:R-:W-:Y:S02]  /*3990*/  FMUL.FTZ R44, R44, c[0x0][0x320] ;  /* 0x0000c8002c2c7a20 */ /* 0x000fe40000410000 */
[----:B------:R-:W-:Y:S02]  /*39a0*/  FMUL.FTZ R45, R45, c[0x0][0x320] ;  /* 0x0000c8002d2d7a20 */ /* 0x000fe40000410000 */
[----:B------:R-:W-:Y:S02]  /*39b0*/  FMUL.FTZ R46, R46, c[0x0][0x320] ;  /* 0x0000c8002e2e7a20 */ /* 0x000fe40000410000 */
[----:B------:R-:W-:Y:S02]  /*39c0*/  FMUL.FTZ R47, R47, c[0x0][0x320] ;  /* 0x0000c8002f2f7a20 */ /* 0x000fe40000410000 */
[----:B------:R-:W-:-:S02]  /*39d0*/  FMUL.FTZ R20, R20, c[0x0][0x320] ;  /* 0x0000c80014147a20 */ /* 0x000fc40000410000 */
[----:B-1----:R-:W-:Y:S02]  /*39e0*/  FMUL.FTZ R0, R83, c[0x0][0x320] ;  /* 0x0000c80053007a20 */ /* 0x002fe40000410000 */
[----:B------:R-:W-:Y:S02]  /*39f0*/  FMUL.FTZ R21, R21, c[0x0][0x320] ;  /* 0x0000c80015157a20 */ /* 0x000fe40000410000 */
[----:B------:R1:W1:Y:S01]  /*3a00*/  MUFU.TANH R50, R0 ;  /* 0x0000000000327308 */ /* 0x0002620000002400 */
        /* <DEDUP_REMOVED lines=8> */
[----:B-1----:R-:W-:Y:S02]  /*3a90*/  FMUL.FTZ R0, R76, c[0x0][0x320] ;  /* 0x0000c8004c007a20 */ /* 0x002fe40000410000 */
[----:B------:R-:W-:-:S02]  /*3aa0*/  FMUL.FTZ R6, R6, c[0x0][0x320] ;  /* 0x0000c80006067a20 */ /* 0x000fc40000410000 */
[----:B------:R-:W-:Y:S01]  /*3ab0*/  FMUL.FTZ R7, R7, c[0x0][0x320] ;  /* 0x0000c80007077a20 */ /* 0x000fe20000410000 */
[----:B------:R1:W1:Y:S08]  /*3ac0*/  MUFU.TANH R36, R20 ;  /* 0x0000001400247308 */ /* 0x0002700000002400 */
[----:B------:R1:W1:Y:S08]  /*3ad0*/  MUFU.TANH R48, R0 ;  /* 0x0000000000307308 */ /* 0x0002700000002400 */
        /* <DEDUP_REMOVED lines=57> */
.L_x_1487:
[----:B--234-:R-:W-:Y:S05]  /*3e70*/  BSYNC B0 ;  /* 0x0000000000007941 */ /* 0x01cfea0003800000 */
.L_x_1486:
[----:B-1----:R-:W2:Y:S04]  /*3e80*/  LDL R0, [R1+0x5c] ;  /* 0x00005c0001007983 */ /* 0x002ea80000100800 */
[----:B------:R-:W2:Y:S04]  /*3e90*/  LDL R197, [R1+0x48] ;  /* 0x0000480001c57983 */ /* 0x000ea80000100800 */
[----:B------:R-:W3:Y:S01]  /*3ea0*/  LDL R5, [R1+0x58] ;  /* 0x0000580001057983 */ /* 0x000ee20000100800 */
[----:B------:R-:W-:-:S03]  /*3eb0*/  IMAD R4, R92, R150, 0x1 ;  /* 0x000000015c047424 */ /* 0x000fc600078e0296 */
[----:B------:R-:W-:Y:S04]  /*3ec0*/  LDSM.16.MT88.4 R40, [R229] ;  /* 0x00000000e528783b */ /* 0x000fe80000004200 */
[----:B------:R-:W-:Y:S04]  /*3ed0*/  LDSM.16.MT88.4 R60, [R229+0x2000] ;  /* 0x00200000e53c783b */ /* 0x000fe80000004200 */
[----:B------:R-:W-:Y:S04]  /*3ee0*/  LDSM.16.MT88.4 R56, [R232] ;  /* 0x00000000e838783b */ /* 0x000fe80000004200 */
[----:B------:R-:W0:Y:S01]  /*3ef0*/  LDGDEPBAR ;  /* 0x00000000000079af */ /* 0x000e220000000000 */
[----:B--2---:R-:W-:-:S04]  /*3f00*/  IMAD.IADD R3, R0, 0x1, R197 ;  /* 0x0000000100037824 */ /* 0x004fc800078e02c5 */
[----:B------:R-:W-:-:S05]  /*3f10*/  @P4 IMAD.HI.U32 R0, R3, c[0x0][0x2c8], RZ ;  /* 0x0000b20003004a27 */ /* 0x000fca00078e00ff */
[----:B------:R-:W-:-:S05]  /*3f20*/  @P4 SHF.R.U32.HI R3, RZ, c[0x0][0x2cc], R0 ;  /* 0x0000b300ff034a19 */ /* 0x000fca0000011600 */
[----:B------:R-:W1:Y:S01]  /*3f30*/  SHFL.IDX PT, R2, R3, RZ, 0x1c1f ;  /* 0x001c1fff03027589 */ /* 0x000e6200000e0000 */
[----:B---3--:R-:W-:-:S03]  /*3f40*/  IADD3 R4, -R5, c[0x0][0x1d0], R4 ;  /* 0x0000740005047a10 */ /* 0x008fc60007ffe104 */
[----:B------:R-:W2:Y:S01]  /*3f50*/  SHFL.IDX PT, R0, R3, 0x1, 0x1c1f ;  /* 0x003c1f0003007f89 */ /* 0x000ea200000e0000 */
[----:B------:R-:W-:Y:S01]  /*3f60*/  IADD3 R4, R4, -c[0x0][0x168], RZ ;  /* 0x80005a0004047a10 */ /* 0x000fe20007ffe0ff */
[----:B------:R-:W-:-:S04]  /*3f70*/  IMAD.IADD R5, R144, 0x1, -R5 ;  /* 0x0000000190057824 */ /* 0x000fc800078e0a05 */
[----:B-1----:R-:W-:-:S05]  /*3f80*/  IMAD.IADD R2, R4, 0x1, R2 ;  /* 0x0000000104027824 */ /* 0x002fca00078e0202 */
[----:B------:R-:W-:-:S04]  /*3f90*/  IMNMX R2, R5, R2, PT ;  /* 0x0000000205027217 */ /* 0x000fc80003800200 */
[C---:B------:R-:W-:Y:S02]  /*3fa0*/  ISETP.GT.AND P0, PT, R2.reuse, 0x1, PT ;  /* 0x000000010200780c */ /* 0x040fe40003f04270 */
[C---:B------:R-:W-:Y:S02]  /*3fb0*/  ISETP.GT.AND P2, PT, R2.reuse, 0x8, PT ;  /* 0x000000080200780c */ /* 0x040fe40003f44270 */
[C---:B------:R-:W-:Y:S02]  /*3fc0*/  ISETP.GT.AND P3, PT, R2.reuse, RZ, PT ;  /* 0x000000ff0200720c */ /* 0x040fe40003f64270 */
[----:B------:R-:W-:Y:S02]  /*3fd0*/  ISETP.GT.AND P1, PT, R2, 0x9, PT ;  /* 0x000000090200780c */ /* 0x000fe40003f24270 */
[----:B------:R-:W-:Y:S02]  /*3fe0*/  FSEL R8, R133, -INF , P0 ;  /* 0xff80000085087808 */ /* 0x000fe40000000000 */
[----:B------:R-:W-:Y:S01]  /*3ff0*/  FSEL R9, R116, -INF , P2 ;  /* 0xff80000074097808 */ /* 0x000fe20001000000 */
[----:B--2---:R-:W-:Y:S01]  /*4000*/  IMAD.IADD R0, R4, 0x1, R0 ;  /* 0x0000000104007824 */ /* 0x004fe200078e0200 */
[----:B------:R-:W-:-:S02]  /*4010*/  ISETP.GT.AND P0, PT, R2, 0x18, PT ;  /* 0x000000180200780c */ /* 0x000fc40003f04270 */
[C---:B------:R-:W-:Y:S02]  /*4020*/  ISETP.GT.AND P2, PT, R2.reuse, 0x19, PT ;  /* 0x000000190200780c */ /* 0x040fe40003f44270 */
[----:B------:R-:W-:Y:S02]  /*4030*/  FSEL R7, R135, -INF , P3 ;  /* 0xff80000087077808 */ /* 0x000fe40001800000 */
[----:B------:R-:W-:Y:S02]  /*4040*/  FSEL R15, R107, -INF , P1 ;  /* 0xff8000006b0f7808 */ /* 0x000fe40000800000 */
[----:B------:R-:W-:Y:S02]  /*4050*/  ISETP.GT.AND P1, PT, R2, 0x20, PT ;  /* 0x000000200200780c */ /* 0x000fe40003f24270 */
[----:B------:R-:W-:Y:S02]  /*4060*/  FSEL R21, R89, -INF , P0 ;  /* 0xff80000059157808 */ /* 0x000fe40000000000 */
[----:B------:R-:W-:-:S02]  /*4070*/  FSEL R22, R88, -INF , P2 ;  /* 0xff80000058167808 */ /* 0x000fc40001000000 */
[C---:B------:R-:W-:Y:S02]  /*4080*/  ISETP.GT.AND P0, PT, R2.reuse, 0x29, PT ;  /* 0x000000290200780c */ /* 0x040fe40003f04270 */
[----:B------:R-:W-:Y:S02]  /*4090*/  ISETP.GT.AND P2, PT, R2, 0x30, PT ;  /* 0x000000300200780c */ /* 0x000fe40003f44270 */
[----:B------:R-:W-:Y:S02]  /*40a0*/  IMNMX R0, R5, R0, PT ;  /* 0x0000000005007217 */ /* 0x000fe40003800200 */
[----:B------:R-:W-:Y:S02]  /*40b0*/  FMNMX.FTZ R137, R7, R8, !PT ;  /* 0x0000000807897209 */ /* 0x000fe40007810000 */
[----:B------:R-:W-:Y:S02]  /*40c0*/  FSEL R168, R84, -INF , P1 ;  /* 0xff80000054a87808 */ /* 0x000fe40000800000 */
[----:B------:R-:W-:-:S02]  /*40d0*/  ISETP.GT.AND P1, PT, R2, 0x31, PT ;  /* 0x000000310200780c */ /* 0x000fc40003f24270 */
[----:B------:R-:W-:Y:S02]  /*40e0*/  FSEL R167, R77, -INF , P0 ;  /* 0xff8000004da77808 */ /* 0x000fe40000000000 */
[----:B------:R-:W-:Y:S02]  /*40f0*/  FSEL R166, R44, -INF , P2 ;  /* 0xff8000002ca67808 */ /* 0x000fe40001000000 */
[C---:B------:R-:W-:Y:S02]  /*4100*/  ISETP.GT.AND P0, PT, R0.reuse, RZ, PT ;  /* 0x000000ff0000720c */ /* 0x040fe40003f04270 */
[----:B------:R-:W-:Y:S02]  /*4110*/  ISETP.GT.AND P2, PT, R0, 0x1, PT ;  /* 0x000000010000780c */ /* 0x000fe40003f44270 */
[----:B------:R-:W-:Y:S02]  /*4120*/  ISETP.GT.AND P5, PT, R2, 0x10, PT ;  /* 0x000000100200780c */ /* 0x000fe40003fa4270 */
[----:B------:R-:W-:-:S02]  /*4130*/  FMNMX.FTZ R137, R9, R137, !PT ;  /* 0x0000008909897209 */ /* 0x000fc40007810000 */
[----:B------:R-:W-:Y:S02]  /*4140*/  FSEL R164, R45, -INF , P1 ;  /* 0xff8000002da47808 */ /* 0x000fe40000800000 */
[----:B------:R-:W-:Y:S02]  /*4150*/  ISETP.GT.AND P1, PT, R0, 0x8, PT ;  /* 0x000000080000780c */ /* 0x000fe40003f24270 */
[----:B------:R-:W-:Y:S02]  /*4160*/  FSEL R24, R134, -INF , P0 ;  /* 0xff80000086187808 */ /* 0x000fe40000000000 */
[----:B------:R-:W-:Y:S02]  /*4170*/  FSEL R25, R132, -INF , P2 ;  /* 0xff80000084197808 */ /* 0x000fe40001000000 */
[----:B------:R-:W-:Y:S02]  /*4180*/  ISETP.GT.AND P3, PT, R2, 0x11, PT ;  /* 0x000000110200780c */ /* 0x000fe40003f64270 */
[----:B------:R-:W-:-:S02]  /*4190*/  FSEL R18, R104, -INF , P5 ;  /* 0xff80000068127808 */ /* 0x000fc40002800000 */
[----:B------:R-:W-:Y:S02]  /*41a0*/  FMNMX.FTZ R137, R15, R137, !PT ;  /* 0x000000890f897209 */ /* 0x000fe40007810000 */
[----:B------:R-:W-:Y:S02]  /*41b0*/  ISETP.GT.AND P0, PT, R0, 0x9, PT ;  /* 0x000000090000780c */ /* 0x000fe40003f04270 */
[----:B------:R-:W-:Y:S02]  /*41c0*/  FSEL R31, R113, -INF , P1 ;  /* 0xff800000711f7808 */ /* 0x000fe40000800000 */
[----:B------:R-:W-:Y:S02]  /*41d0*/  FMNMX.FTZ R136, R24, R25, !PT ;  /* 0x0000001918887209 */ /* 0x000fe40007810000 */
[----:B------:R-:W-:Y:S02]  /*41e0*/  FSEL R19, R94, -INF , P3 ;  /* 0xff8000005e137808 */ /* 0x000fe40001800000 */
        /* <DEDUP_REMOVED lines=12> */
[----:B------:R-:W-:-:S02]  /*42b0*/  ISETP.GT.AND P5, PT, R2, 0x21, PT ;  /* 0x000000210200780c */ /* 0x000fc40003fa4270 */
[----:B------:R-:W-:Y:S02]  /*42c0*/  FMNMX.FTZ R137, R22, R137, !PT ;  /* 0x0000008916897209 */ /* 0x000fe40007810000 */
[----:B------:R-:W-:Y:S02]  /*42d0*/  ISETP.GT.AND P2, PT, R0, 0x19, PT ;  /* 0x000000190000780c */ /* 0x000fe40003f44270 */
[----:B------:R-:W-:Y:S02]  /*42e0*/  FSEL R32, R91, -INF , P0 ;  /* 0xff8000005b207808 */ /* 0x000fe40000000000 */
[----:B------:R-:W-:Y:S02]  /*42f0*/  FMNMX.FTZ R136, R26, R136, !PT ;  /* 0x000000881a887209 */ /* 0x000fe40007810000 */
        /* <DEDUP_REMOVED lines=23> */
[----:B------:R-:W-:Y:S01]  /*4470*/  FMNMX.FTZ R136, R160, R136, !PT ;  /* 0x00000088a0887209 */ /* 0x000fe20007810000 */
[----:B------:R-:W-:Y:S01]  /*4480*/  LDSM.16.MT88.4 R76, [R233+0x2800] ;  /* 0x00280000e94c783b */ /* 0x000fe20000004200 */
        /* <DEDUP_REMOVED lines=8> */
[C---:B------:R-:W-:Y:S02]  /*4510*/  ISETP.GT.AND P1, PT, R0.reuse, 0x38, PT ;  /* 0x000000380000780c */ /* 0x040fe40003f24270 */
[----:B------:R-:W-:Y:S02]  /*4520*/  ISETP.GT.AND P0, PT, R0, 0x39, PT ;  /* 0x000000390000780c */ /* 0x000fe40003f04270 */
[----:B------:R-:W-:Y:S01]  /*4530*/  FSEL R154, R47, -INF , P2 ;  /* 0xff8000002f9a7808 */ /* 0x000fe20001000000 */
[----:B------:R-:W1:Y:S01]  /*4540*/  SHFL.IDX PT, R0, R3, 0x2, 0x1c1f ;  /* 0x005c1f0003007f89 */ /* 0x000e6200000e0000 */
[----:B------:R-:W-:Y:S02]  /*4550*/  FMNMX.FTZ R136, R157, R136, !PT ;  /* 0x000000889d887209 */ /* 0x000fe40007810000 */
[----:B------:R-:W-:Y:S01]  /*4560*/  FMNMX.FTZ R137, R148, R137, !PT ;  /* 0x0000008994897209 */ /* 0x000fe20007810000 */
[----:B------:R-:W2:Y:S01]  /*4570*/  SHFL.IDX PT, R2, R3, 0x3, 0x1c1f ;  /* 0x007c1f0003027f89 */ /* 0x000ea200000e0000 */
[----:B------:R-:W-:-:S02]  /*4580*/  FSEL R152, R13, -INF , P1 ;  /* 0xff8000000d987808 */ /* 0x000fc40000800000 */
[----:B------:R-:W-:Y:S01]  /*4590*/  FMNMX.FTZ R136, R154, R136, !PT ;  /* 0x000000889a887209 */ /* 0x000fe20007810000 */
[----:B------:R-:W3:Y:S01]  /*45a0*/  SHFL.BFLY PT, R3, R137, 0x2, 0x1f ;  /* 0x0c401f0089037f89 */ /* 0x000ee200000e0000 */
[----:B------:R-:W-:Y:S02]  /*45b0*/  FSEL R149, R12, -INF , P0 ;  /* 0xff8000000c957808 */ /* 0x000fe40000000000 */
[----:B------:R-:W-:Y:S01]  /*45c0*/  FMNMX.FTZ R136, R152, R136, !PT ;  /* 0x0000008898887209 */ /* 0x000fe20007810000 */
[----:B------:R-:W-:Y:S03]  /*45d0*/  LDSM.16.MT88.4 R44, [R233] ;  /* 0x00000000e92c783b */ /* 0x000fe60000004200 */
[----:B------:R-:W-:-:S05]  /*45e0*/  FMNMX.FTZ R136, R149, R136, !PT ;  /* 0x0000008895887209 */ /* 0x000fca0007810000 */
[----:B------:R-:W4:Y:S01]  /*45f0*/  SHFL.BFLY PT, R6, R136, 0x2, 0x1f ;  /* 0x0c401f0088067f89 */ /* 0x000f2200000e0000 */
[----:B-1----:R-:W-:-:S05]  /*4600*/  IMAD.IADD R0, R4, 0x1, R0 ;  /* 0x0000000104007824 */ /* 0x002fca00078e0200 */
[----:B------:R-:W-:Y:S01]  /*4610*/  IMNMX R0, R5, R0, PT ;  /* 0x0000000005007217 */ /* 0x000fe20003800200 */
[----:B--2---:R-:W-:Y:S01]  /*4620*/  IMAD.IADD R2, R4, 0x1, R2 ;  /* 0x0000000104027824 */ /* 0x004fe200078e0202 */
[----:B---3--:R-:W-:Y:S02]  /*4630*/  FMNMX.FTZ R137, R137, R3, !PT ;  /* 0x0000000389897209 */ /* 0x008fe40007810000 */
[----:B------:R-:W-:Y:S02]  /*4640*/  ISETP.GT.AND P1, PT, R0, RZ, PT ;  /* 0x000000ff0000720c */ /* 0x000fe40003f24270 */
[----:B------:R-:W-:Y:S01]  /*4650*/  IMNMX R2, R5, R2, PT ;  /* 0x0000000205027217 */ /* 0x000fe20003800200 */
[----:B------:R-:W1:Y:S01]  /*4660*/  SHFL.BFLY PT, R3, R137, 0x1, 0x1f ;  /* 0x0c201f0089037f89 */ /* 0x000e6200000e0000 */
[----:B------:R-:W-:Y:S02]  /*4670*/  FSEL R5, R146, -INF , P1 ;  /* 0xff80000092057808 */ /* 0x000fe40000800000 */
[----:B------:R-:W-:-:S02]  /*4680*/  ISETP.GT.AND P3, PT, R0, 0x1, PT ;  /* 0x000000010000780c */ /* 0x000fc40003f64270 */
[C---:B------:R-:W-:Y:S02]  /*4690*/  ISETP.GT.AND P0, PT, R0.reuse, 0x8, PT ;  /* 0x000000080000780c */ /* 0x040fe40003f04270 */
[C---:B------:R-:W-:Y:S02]  /*46a0*/  ISETP.GT.AND P5, PT, R0.reuse, 0x9, PT ;  /* 0x000000090000780c */ /* 0x040fe40003fa4270 */
[C---:B------:R-:W-:Y:S02]  /*46b0*/  ISETP.GT.AND P2, PT, R0.reuse, 0x10, PT ;  /* 0x000000100000780c */ /* 0x040fe40003f44270 */
[----:B------:R-:W-:Y:S02]  /*46c0*/  ISETP.GT.AND P1, PT, R0, 0x11, PT ;  /* 0x000000110000780c */ /* 0x000fe40003f24270 */
[----:B----4-:R-:W-:Y:S02]  /*46d0*/  FMNMX.FTZ R136, R136, R6, !PT ;  /* 0x0000000688887209 */ /* 0x010fe40007810000 */
[----:B------:R-:W-:-:S02]  /*46e0*/  FSEL R6, R145, -INF , P3 ;  /* 0xff80000091067808 */ /* 0x000fc40001800000 */
[----:B------:R-:W-:Y:S02]  /*46f0*/  FSEL R10, R117, -INF , P0 ;  /* 0xff800000750a7808 */ /* 0x000fe40000000000 */
[----:B------:R-:W-:Y:S02]  /*4700*/  FSEL R12, R115, -INF , P5 ;  /* 0xff800000730c7808 */ /* 0x000fe40002800000 */
[----:B------:R-:W-:Y:S02]  /*4710*/  FSEL R16, R106, -INF , P2 ;  /* 0xff8000006a107808 */ /* 0x000fe40001000000 */
[----:B------:R-:W-:Y:S02]  /*4720*/  FSEL R17, R105, -INF , P1 ;  /* 0xff80000069117808 */ /* 0x000fe40000800000 */
[C---:B------:R-:W-:Y:S02]  /*4730*/  ISETP.GT.AND P3, PT, R0.reuse, 0x18, PT ;  /* 0x000000180000780c */ /* 0x040fe40003f64270 */
[----:B------:R-:W-:-:S02]  /*4740*/  ISETP.GT.AND P0, PT, R0, 0x19, PT ;  /* 0x000000190000780c */ /* 0x000fc40003f04270 */
[C---:B------:R-:W-:Y:S02]  /*4750*/  ISETP.GT.AND P5, PT, R0.reuse, 0x20, PT ;  /* 0x000000200000780c */ /* 0x040fe40003fa4270 */
[C---:B------:R-:W-:Y:S02]  /*4760*/  ISETP.GT.AND P2, PT, R0.reuse, 0x21, PT ;  /* 0x000000210000780c */ /* 0x040fe40003f44270 */
[----:B------:R-:W-:Y:S02]  /*4770*/  ISETP.GT.AND P1, PT, R0, 0x28, PT ;  /* 0x000000280000780c */ /* 0x000fe40003f24270 */
[----:B------:R-:W-:Y:S02]  /*4780*/  FSEL R23, R95, -INF , P3 ;  /* 0xff8000005f177808 */ /* 0x000fe40001800000 */
[----:B------:R-:W-:Y:S02]  /*4790*/  FSEL R29, R93, -INF , P0 ;  /* 0xff8000005d1d7808 */ /* 0x000fe40000000000 */
[----:B------:R-:W-:-:S02]  /*47a0*/  FSEL R145, R87, -INF , P5 ;  /* 0xff80000057917808 */ /* 0x000fc40002800000 */
[----:B------:R-:W-:Y:S02]  /*47b0*/  FSEL R144, R80, -INF , P2 ;  /* 0xff80000050907808 */ /* 0x000fe40001000000 */
[----:B-1----:R-:W-:Y:S01]  /*47c0*/  FMNMX.FTZ R137, R137, R3, !PT ;  /* 0x0000000389897209 */ /* 0x002fe20007810000 */
[----:B------:R-:W1:Y:S01]  /*47d0*/  SHFL.BFLY PT, R4, R136, 0x1, 0x1f ;  /* 0x0c201f0088047f89 */ /* 0x000e6200000e0000 */
[----:B------:R-:W-:Y:S02]  /*47e0*/  FSEL R143, R68, -INF , P1 ;  /* 0xff800000448f7808 */ /* 0x000fe40000800000 */
[C---:B------:R-:W-:Y:S01]  /*47f0*/  ISETP.GT.AND P3, PT, R0.reuse, 0x29, PT ;  /* 0x000000290000780c */ /* 0x040fe20003f64270 */
[----:B------:R-:W-:Y:S01]  /*4800*/  LDSM.16.MT88.4 R80, [R233+0x2000] ;  /* 0x00200000e950783b */ /* 0x000fe20000004200 */
[C---:B------:R-:W-:Y:S02]  /*4810*/  ISETP.GT.AND P0, PT, R0.reuse, 0x30, PT ;  /* 0x000000300000780c */ /* 0x040fe40003f04270 */
[C---:B------:R-:W-:Y:S01]  /*4820*/  ISETP.GT.AND P5, PT, R0.reuse, 0x31, PT ;  /* 0x000000310000780c */ /* 0x040fe20003fa4270 */
[----:B------:R-:W-:Y:S01]  /*4830*/  LDSM.16.MT88.4 R84, [R230+0x2000] ;  /* 0x00200000e654783b */ /* 0x000fe20000004200 */
[----:B------:R-:W-:-:S02]  /*4840*/  ISETP.GT.AND P2, PT, R0, 0x38, PT ;  /* 0x000000380000780c */ /* 0x000fc40003f44270 */
[----:B------:R-:W-:Y:S02]  /*4850*/  ISETP.GT.AND P1, PT, R0, 0x39, PT ;  /* 0x000000390000780c */ /* 0x000fe40003f24270 */
[----:B------:R-:W-:-:S04]  /*4860*/  FMNMX.FTZ R0, R5, R6, !PT ;  /* 0x0000000605007209 */ /* 0x000fc80007810000 */
[----:B------:R-:W-:Y:S02]  /*4870*/  FMNMX.FTZ R0, R10, R0, !PT ;  /* 0x000000000a007209 */ /* 0x000fe40007810000 */
[----:B------:R-:W-:Y:S02]  /*4880*/  FSEL R142, R69, -INF , P3 ;  /* 0xff800000458e7808 */ /* 0x000fe40001800000 */
[----:B------:R-:W-:Y:S02]  /*4890*/  FMNMX.FTZ R0, R12, R0, !PT ;  /* 0x000000000c007209 */ /* 0x000fe40007810000 */
[----:B------:R-:W-:Y:S02]  /*48a0*/  ISETP.GT.AND P3, PT, R2, RZ, PT ;  /* 0x000000ff0200720c */ /* 0x000fe40003f64270 */
[----:B------:R-:W-:Y:S02]  /*48b0*/  FMNMX.FTZ R0, R16, R0, !PT ;  /* 0x0000000010007209 */ /* 0x000fe40007810000 */
[----:B------:R-:W-:Y:S01]  /*48c0*/  FSEL R138, R20, -INF , P1 ;  /* 0xff800000148a7808 */ /* 0x000fe20000800000 */
[----:B------:R-:W-:Y:S01]  /*48d0*/  FMUL.FTZ R20, R137, c[0x0][0x2d0] ;  /* 0x0000b40089147a20 */ /* 0x000fe20000410000 */
[----:B------:R-:W-:-:S02]  /*48e0*/  FSEL R14, R151, -INF , P3 ;  /* 0xff800000970e7808 */ /* 0x000fc40001800000 */
[----:B------:R-:W-:Y:S02]  /*48f0*/  FMNMX.FTZ R0, R17, R0, !PT ;  /* 0x0000000011007209 */ /* 0x000fe40007810000 */
[----:B------:R-:W-:Y:S02]  /*4900*/  FSETP.NEU.FTZ.AND P3, PT, R137, -INF , PT ;  /* 0xff8000008900780b */ /* 0x000fe40003f7d000 */
[----:B------:R-:W-:Y:S02]  /*4910*/  FMNMX.FTZ R0, R23, R0, !PT ;  /* 0x0000000017007209 */ /* 0x000fe40007810000 */
[----:B------:R-:W-:Y:S02]  /*4920*/  FSEL R20, R20, RZ, P3 ;  /* 0x000000ff14147208 */ /* 0x000fe40001800000 */
[----:B------:R-:W-:Y:S02]  /*4930*/  FSEL R141, R36, -INF , P0 ;  /* 0xff800000248d7808 */ /* 0x000fe40000000000 */
[----:B------:R-:W-:-:S02]  /*4940*/  ISETP.GT.AND P0, PT, R2, 0x1, PT ;  /* 0x000000010200780c */ /* 0x000fc40003f04270 */
[----:B------:R-:W-:Y:S01]  /*4950*/  FMNMX.FTZ R135, R29, R0, !PT ;  /* 0x000000001d877209 */ /* 0x000fe20007810000 */
[----:B------:R-:W-:Y:S01]  /*4960*/  FFMA.FTZ R0, R7, c[0x0][0x2d0], -R20 ;  /* 0x0000b40007007a23 */ /* 0x000fe20000010814 */
[----:B------:R-:W-:Y:S02]  /*4970*/  FSEL R140, R30, -INF , P5 ;  /* 0xff8000001e8c7808 */ /* 0x000fe40002800000 */
[----:B------:R-:W-:Y:S02]  /*4980*/  ISETP.GT.AND P5, PT, R2, 0x8, PT ;  /* 0x000000080200780c */ /* 0x000fe40003fa4270 */
[----:B------:R-:W-:Y:S01]  /*4990*/  FSEL R13, R147, -INF , P0 ;  /* 0xff800000930d7808 */ /* 0x000fe20000000000 */
[----:B------:R2:W-:Y:S01]  /*49a0*/  MUFU.EX2 R175, R0 ;  /* 0x0000000000af7308 */ /* 0x0005e20000000800 */
[----:B------:R-:W-:Y:S02]  /*49b0*/  FMNMX.FTZ R135, R145, R135, !PT ;  /* 0x0000008791877209 */ /* 0x000fe40007810000 */
[----:B------:R-:W-:-:S02]  /*49c0*/  FSEL R139, R28, -INF , P2 ;  /* 0xff8000001c8b7808 */ /* 0x000fc40001000000 */
[----:B------:R-:W-:Y:S02]  /*49d0*/  ISETP.GT.AND P2, PT, R2, 0x9, PT ;  /* 0x000000090200780c */ /* 0x000fe40003f44270 */
[----:B------:R-:W-:Y:S02]  /*49e0*/  FSEL R11, R119, -INF , P5 ;  /* 0xff800000770b7808 */ /* 0x000fe40002800000 */
[----:B------:R-:W-:Y:S02]  /*49f0*/  FMNMX.FTZ R135, R144, R135, !PT ;  /* 0x0000008790877209 */ /* 0x000fe40007810000 */
[----:B------:R-:W-:Y:S02]  /*4a00*/  ISETP.GT.AND P1, PT, R2, 0x10, PT ;  /* 0x000000100200780c */ /* 0x000fe40003f24270 */
[----:B--2---:R-:W-:Y:S02]  /*4a10*/  FMNMX.FTZ R0, R14, R13, !PT ;  /* 0x0000000d0e007209 */ /* 0x004fe40007810000 */
[----:B------:R-:W-:-:S02]  /*4a20*/  FSEL R7, R118, -INF , P2 ;  /* 0xff80000076077808 */ /* 0x000fc40001000000 */
[----:B------:R-:W-:Y:S01]  /*4a30*/  FMNMX.FTZ R0, R11, R0, !PT ;  /* 0x000000000b007209 */ /* 0x000fe20007810000 */
[----:B------:R-:W-:Y:S01]  /*4a40*/  FFMA.FTZ R3, R8, c[0x0][0x2d0], -R20 ;  /* 0x0000b40008037a23 */ /* 0x000fe20000010814 */
[----:B------:R-:W-:Y:S01]  /*4a50*/  FMNMX.FTZ R135, R143, R135, !PT ;  /* 0x000000878f877209 */ /* 0x000fe20007810000 */
[----:B------:R-:W-:Y:S01]  /*4a60*/  LDSM.16.MT88.4 R116, [R232+0x2000] ;  /* 0x00200000e874783b */ /* 0x000fe20000004200 */
[----:B------:R-:W-:Y:S02]  /*4a70*/  ISETP.GT.AND P0, PT, R2, 0x11, PT ;  /* 0x000000110200780c */ /* 0x000fe40003f04270 */
[----:B------:R-:W-:Y:S02]  /*4a80*/  FSEL R28, R114, -INF , P1 ;  /* 0xff800000721c7808 */ /* 0x000fe40000800000 */
[----:B------:R-:W-:Y:S02]  /*4a90*/  FMNMX.FTZ R0, R7, R0, !PT ;  /* 0x0000000007007209 */ /* 0x000fe40007810000 */
[----:B------:R-:W-:Y:S01]  /*4aa0*/  FMNMX.FTZ R135, R142, R135, !PT ;  /* 0x000000878e877209 */ /* 0x000fe20007810000 */
[----:B------:R2:W-:Y:S01]  /*4ab0*/  MUFU.EX2 R174, R3 ;  /* 0x0000000300ae7308 */ /* 0x0005e20000000800 */
[----:B------:R-:W-:-:S02]  /*4ac0*/  ISETP.GT.AND P5, PT, R2, 0x18, PT ;  /* 0x000000180200780c */ /* 0x000fc40003fa4270 */
[----:B------:R-:W-:Y:S02]  /*4ad0*/  FSEL R30, R108, -INF , P0 ;  /* 0xff8000006c1e7808 */ /* 0x000fe40000000000 */
[----:B------:R-:W-:Y:S02]  /*4ae0*/  FMNMX.FTZ R0, R28, R0, !PT ;  /* 0x000000001c007209 */ /* 0x000fe40007810000 */
[----:B------:R-:W-:Y:S02]  /*4af0*/  FMNMX.FTZ R135, R141, R135, !PT ;  /* 0x000000878d877209 */ /* 0x000fe40007810000 */
[----:B------:R-:W-:Y:S02]  /*4b00*/  ISETP.GT.AND P3, PT, R2, 0x19, PT ;  /* 0x000000190200780c */ /* 0x000fe40003f64270 */
[----:B------:R-:W-:Y:S01]  /*4b10*/  FMNMX.FTZ R0, R30, R0, !PT ;  /* 0x000000001e007209 */ /* 0x000fe20007810000 */
[----:B--2---:R-:W-:Y:S01]  /*4b20*/  FFMA.FTZ R3, R9, c[0x0][0x2d0], -R20 ;  /* 0x0000b40009037a23 */ /* 0x004fe20000010814 */
[----:B------:R-:W-:-:S02]  /*4b30*/  FSEL R9, R103, -INF , P5 ;  /* 0xff80000067097808 */ /* 0x000fc40002800000 */
[----:B------:R-:W-:Y:S01]  /*4b40*/  FMNMX.FTZ R135, R140, R135, !PT ;  /* 0x000000878c877209 */ /* 0x000fe20007810000 */
[----:B------:R2:W-:Y:S01]  /*4b50*/  MUFU.EX2 R177, R3 ;  /* 0x0000000300b17308 */ /* 0x0005e20000000800 */
[----:B------:R-:W-:Y:S02]  /*4b60*/  ISETP.GT.AND P2, PT, R2, 0x20, PT ;  /* 0x000000200200780c */ /* 0x000fe40003f44270 */
[----:B------:R-:W-:Y:S02]  /*4b70*/  FSEL R8, R102, -INF , P3 ;  /* 0xff80000066087808 */ /* 0x000fe40001800000 */
[----:B------:R-:W-:Y:S02]  /*4b80*/  FMNMX.FTZ R0, R9, R0, !PT ;  /* 0x0000000009007209 */ /* 0x000fe40007810000 */
[----:B------:R-:W-:Y:S02]  /*4b90*/  FMNMX.FTZ R135, R139, R135, !PT ;  /* 0x000000878b877209 */ /* 0x000fe40007810000 */
[----:B------:R-:W-:-:S02]  /*4ba0*/  ISETP.GT.AND P1, PT, R2, 0x21, PT ;  /* 0x000000210200780c */ /* 0x000fc40003f24270 */
[----:B------:R-:W-:Y:S01]  /*4bb0*/  FSEL R133, R72, -INF , P2 ;  /* 0xff80000048857808 */ /* 0x000fe20001000000 */
[----:B--2---:R-:W-:Y:S01]  /*4bc0*/  FFMA.FTZ R3, R15, c[0x0][0x2d0], -R20 ;  /* 0x0000b4000f037a23 */ /* 0x004fe20000010814 */
[----:B------:R-:W-:-:S03]  /*4bd0*/  FMNMX.FTZ R135, R138, R135, !PT ;  /* 0x000000878a877209 */ /* 0x000fc60007810000 */
[----:B------:R2:W-:Y:S01]  /*4be0*/  MUFU.EX2 R176, R3 ;  /* 0x0000000300b07308 */ /* 0x0005e20000000800 */
[----:B------:R-:W-:Y:S02]  /*4bf0*/  ISETP.GT.AND P0, PT, R2, 0x28, PT ;  /* 0x000000280200780c */ /* 0x000fe40003f04270 */
[----:B------:R-:W-:Y:S02]  /*4c00*/  FSEL R132, R50, -INF , P1 ;  /* 0xff80000032847808 */ /* 0x000fe40000800000 */
[----:B-1----:R-:W-:Y:S02]  /*4c10*/  FMNMX.FTZ R136, R136, R4, !PT ;  /* 0x0000000488887209 */ /* 0x002fe40007810000 */
[----:B------:R-:W1:Y:S01]  /*4c20*/  SHFL.BFLY PT, R4, R135, 0x2, 0x1f ;  /* 0x0c401f0087047f89 */ /* 0x000e6200000e0000 */
[----:B------:R-:W-:Y:S02]  /*4c30*/  ISETP.GT.AND P2, PT, R2, 0x29, PT ;  /* 0x000000290200780c */ /* 0x000fe40003f44270 */
[----:B--2---:R-:W-:Y:S01]  /*4c40*/  FMNMX.FTZ R3, R8, R0, !PT ;  /* 0x0000000008037209 */ /* 0x004fe20007810000 */
[----:B------:R-:W-:-:S03]  /*4c50*/  FFMA.FTZ R0, R18, c[0x0][0x2d0], -R20 ;  /* 0x0000b40012007a23 */ /* 0x000fc60000010814 */
[----:B------:R-:W-:Y:S01]  /*4c60*/  FMNMX.FTZ R3, R133, R3, !PT ;  /* 0x0000000385037209 */ /* 0x000fe20007810000 */
[----:B------:R2:W-:Y:S01]  /*4c70*/  MUFU.EX2 R250, R0 ;  /* 0x0000000000fa7308 */ /* 0x0005e20000000800 */
[----:B------:R-:W-:Y:S02]  /*4c80*/  FSEL R131, R70, -INF , P0 ;  /* 0xff80000046837808 */ /* 0x000fe40000000000 */
[----:B------:R-:W-:Y:S02]  /*4c90*/  FMNMX.FTZ R3, R132, R3, !PT ;  /* 0x0000000384037209 */ /* 0x000fe40007810000 */
[C---:B------:R-:W-:Y:S02]  /*4ca0*/  ISETP.GT.AND P1, PT, R2.reuse, 0x30, PT ;  /* 0x000000300200780c */ /* 0x040fe40003f24270 */
[----:B------:R-:W-:Y:S01]  /*4cb0*/  FSEL R130, R71, -INF , P2 ;  /* 0xff80000047827808 */ /* 0x000fe20001000000 */
[----:B--2---:R-:W-:Y:S01]  /*4cc0*/  FFMA.FTZ R0, R19, c[0x0][0x2d0], -R20 ;  /* 0x0000b40013007a23 */ /* 0x004fe20000010814 */
[----:B------:R-:W-:Y:S01]  /*4cd0*/  ISETP.GT.AND P0, PT, R2, 0x31, PT ;  /* 0x000000310200780c */ /* 0x000fe20003f04270 */
[----:B------:R-:W-:Y:S02]  /*4ce0*/  LDSM.16.MT88.4 R68, [R233+0x800] ;  /* 0x00080000e944783b */ /* 0x000fe40000004200 */
[----:B------:R2:W-:Y:S01]  /*4cf0*/  MUFU.EX2 R249, R0 ;  /* 0x0000000000f97308 */ /* 0x0005e20000000800 */
[----:B------:R-:W-:-:S02]  /*4d00*/  FSEL R129, R129, -INF , P1 ;  /* 0xff80000081817808 */ /* 0x000fc40000800000 */
[----:B------:R-:W-:Y:S02]  /*4d10*/  ISETP.GT.AND P2, PT, R2, 0x38, PT ;  /* 0x000000380200780c */ /* 0x000fe40003f44270 */
[----:B------:R-:W-:Y:S02]  /*4d20*/  FSEL R128, R128, -INF , P0 ;  /* 0xff80000080807808 */ /* 0x000fe40000000000 */
[----:B--2---:R-:W-:-:S04]  /*4d30*/  FMNMX.FTZ R0, R131, R3, !PT ;  /* 0x0000000383007209 */ /* 0x004fc80007810000 */
[----:B------:R-:W-:Y:S01]  /*4d40*/  FMNMX.FTZ R0, R130, R0, !PT ;  /* 0x0000000082007209 */ /* 0x000fe20007810000 */
[--C-:B------:R-:W-:Y:S01]  /*4d50*/  FFMA.FTZ R3, R21, c[0x0][0x2d0], -R20.reuse ;  /* 0x0000b40015037a23 */ /* 0x100fe20000010814 */
[----:B------:R-:W-:Y:S02]  /*4d60*/  ISETP.GT.AND P1, PT, R2, 0x39, PT ;  /* 0x000000390200780c */ /* 0x000fe40003f24270 */
[----:B------:R-:W-:Y:S01]  /*4d70*/  FMNMX.FTZ R0, R129, R0, !PT ;  /* 0x0000000081007209 */ /* 0x000fe20007810000 */
[----:B------:R-:W-:Y:S01]  /*4d80*/  FFMA.FTZ R2, R22, c[0x0][0x2d0], -R20 ;  /* 0x0000b40016027a23 */ /* 0x000fe20000010814 */
[----:B------:R2:W-:Y:S01]  /*4d90*/  MUFU.EX2 R251, R3 ;  /* 0x0000000300fb7308 */ /* 0x0005e20000000800 */
[----:B------:R-:W-:Y:S02]  /*4da0*/  FSEL R22, R35, -INF , P2 ;  /* 0xff80000023167808 */ /* 0x000fe40001000000 */
[----:B------:R-:W-:Y:S02]  /*4db0*/  FMNMX.FTZ R0, R128, R0, !PT ;  /* 0x0000000080007209 */ /* 0x000fe40007810000 */
[----:B------:R-:W-:-:S02]  /*4dc0*/  FSETP.NEU.FTZ.AND P0, PT, R136, -INF , PT ;  /* 0xff8000008800780b */ /* 0x000fc40003f1d000 */
[----:B------:R-:W-:Y:S02]  /*4dd0*/  FSEL R21, R37, -INF , P1 ;  /* 0xff80000025157808 */ /* 0x000fe40000800000 */
[----:B------:R-:W-:Y:S02]  /*4de0*/  FMNMX.FTZ R134, R22, R0, !PT ;  /* 0x0000000016867209 */ /* 0x000fe40007810000 */
[----:B-1----:R-:W-:Y:S01]  /*4df0*/  FMNMX.FTZ R135, R135, R4, !PT ;  /* 0x0000000487877209 */ /* 0x002fe20007810000 */
[----:B------:R1:W-:Y:S01]  /*4e00*/  MUFU.EX2 R252, R2 ;  /* 0x0000000200fc7308 */ /* 0x0003e20000000800 */
[----:B--2---:R-:W-:Y:S01]  /*4e10*/  FMUL.FTZ R3, R136, c[0x0][0x2d0] ;  /* 0x0000b40088037a20 */ /* 0x004fe20000410000 */
[----:B------:R-:W-:Y:S01]  /*4e20*/  FMNMX.FTZ R134, R21, R134, !PT ;  /* 0x0000008615867209 */ /* 0x000fe20007810000 */
[----:B------:R-:W-:Y:S03]  /*4e30*/  LDSM.16.MT88.4 R36, [R229+0x800] ;  /* 0x00080000e524783b */ /* 0x000fe60000004200 */
[----:B------:R-:W-:Y:S01]  /*4e40*/  FSEL R3, R3, RZ, P0 ;  /* 0x000000ff03037208 */ /* 0x000fe20000000000 */
[----:B------:R-:W-:Y:S04]  /*4e50*/  SHFL.BFLY PT, R4, R134, 0x2, 0x1f ;  /* 0x0c401f0086047f89 */ /* 0x000fe800000e0000 */
[--C-:B------:R-:W-:Y:S01]  /*4e60*/  FFMA.FTZ R0, R24, c[0x0][0x2d0], -R3.reuse ;  /* 0x0000b40018007a23 */ /* 0x100fe20000010803 */
[----:B-1----:R-:W1:Y:S03]  /*4e70*/  SHFL.BFLY PT, R2, R135, 0x1, 0x1f ;  /* 0x0c201f0087027f89 */ /* 0x002e6600000e0000 */
[----:B------:R2:W-:Y:S02]  /*4e80*/  MUFU.EX2 R171, R0 ;  /* 0x0000000000ab7308 */ /* 0x0005e40000000800 */
[----:B--2---:R-:W-:-:S06]  /*4e90*/  FFMA.FTZ R0, R25, c[0x0][0x2d0], -R3 ;  /* 0x0000b40019007a23 */ /* 0x004fcc0000010803 */
[----:B------:R2:W-:Y:S02]  /*4ea0*/  MUFU.EX2 R165, R0 ;  /* 0x0000000000a57308 */ /* 0x0005e40000000800 */
[----:B--2---:R-:W-:-:S06]  /*4eb0*/  FFMA.FTZ R0, R31, c[0x0][0x2d0], -R3 ;  /* 0x0000b4001f007a23 */ /* 0x004fcc0000010803 */
[----:B------:R2:W-:Y:S01]  /*4ec0*/  MUFU.EX2 R172, R0 ;  /* 0x0000000000ac7308 */ /* 0x0005e20000000800 */
[----:B-1----:R-:W-:Y:S02]  /*4ed0*/  FMNMX.FTZ R135, R135, R2, !PT ;  /* 0x0000000287877209 */ /* 0x002fe40007810000 */
[----:B------:R-:W-:Y:S01]  /*4ee0*/  FMNMX.FTZ R134, R134, R4, !PT ;  /* 0x0000000486867209 */ /* 0x000fe20007810000 */
[----:B--2---:R-:W-:-:S04]  /*4ef0*/  FFMA.FTZ R0, R33, c[0x0][0x2d0], -R3 ;  /* 0x0000b40021007a23 */ /* 0x004fc80000010803 */
[----:B------:R1:W-:Y:S01]  /*4f00*/  MUFU.EX2 R173, R0 ;  /* 0x0000000000ad7308 */ /* 0x0003e20000000800 */
[C---:B------:R-:W-:Y:S01]  /*4f10*/  FMUL.FTZ R2, R135.reuse, c[0x0][0x2d0] ;  /* 0x0000b40087027a20 */ /* 0x040fe20000410000 */
[----:B------:R-:W-:Y:S01]  /*4f20*/  FSETP.NEU.FTZ.AND P0, PT, R135, -INF , PT ;  /* 0xff8000008700780b */ /* 0x000fe20003f1d000 */
[----:B------:R-:W2:Y:S01]  /*4f30*/  SHFL.BFLY PT, R4, R134, 0x1, 0x1f ;  /* 0x0c201f0086047f89 */ /* 0x000ea200000e0000 */
[----:B-1----:R-:W-:-:S04]  /*4f40*/  FFMA.FTZ R0, R27, c[0x0][0x2d0], -R3 ;  /* 0x0000b4001b007a23 */ /* 0x002fc80000010803 */
[----:B------:R1:W-:Y:S01]  /*4f50*/  MUFU.EX2 R224, R0 ;  /* 0x0000000000e07308 */ /* 0x0003e20000000800 */
[----:B------:R-:W-:Y:S01]  /*4f60*/  FSEL R2, R2, RZ, P0 ;  /* 0x000000ff02027208 */ /* 0x000fe20000000000 */
[--C-:B-1----:R-:W-:Y:S01]  /*4f70*/  FFMA.FTZ R0, R26, c[0x0][0x2d0], -R3.reuse ;  /* 0x0000b4001a007a23 */ /* 0x102fe20000010803 */
[----:B--2---:R-:W-:Y:S01]  /*4f80*/  FMNMX.FTZ R134, R134, R4, !PT ;  /* 0x0000000486867209 */ /* 0x004fe20007810000 */
[----:B------:R-:W1:Y:S04]  /*4f90*/  LDSM.16.MT88.4 R24, [R230] ;  /* 0x00000000e618783b */ /* 0x000e680000004200 */
[----:B------:R2:W-:Y:S02]  /*4fa0*/  MUFU.EX2 R225, R0 ;  /* 0x0000000000e17308 */ /* 0x0005e40000000800 */
[----:B--2---:R-:W-:-:S06]  /*4fb0*/  FFMA.FTZ R0, R32, c[0x0][0x2d0], -R3 ;  /* 0x0000b40020007a23 */ /* 0x004fcc0000010803 */
[----:B------:R2:W-:Y:S02]  /*4fc0*/  MUFU.EX2 R226, R0 ;  /* 0x0000000000e27308 */ /* 0x0005e40000000800 */
[----:B--2---:R-:W-:Y:S01]  /*4fd0*/  FFMA.FTZ R0, R34, c[0x0][0x2d0], -R3 ;  /* 0x0000b40022007a23 */ /* 0x004fe20000010803 */
[----:B------:R-:W-:Y:S01]  /*4fe0*/  FSETP.NEU.FTZ.AND P0, PT, R134, -INF , PT ;  /* 0xff8000008600780b */ /* 0x000fe20003f1d000 */
[--C-:B------:R-:W-:Y:S01]  /*4ff0*/  FFMA.FTZ R4, R16, c[0x0][0x2d0], -R2.reuse ;  /* 0x0000b40010047a23 */ /* 0x100fe20000010802 */
[----:B------:R-:W2:Y:S03]  /*5000*/  LDSM.16.MT88.4 R32, [R230+0x800] ;  /* 0x00080000e620783b */ /* 0x000ea60000004200 */
[----:B------:R3:W-:Y:S02]  /*5010*/  MUFU.EX2 R227, R0 ;  /* 0x0000000000e37308 */ /* 0x0007e40000000800 */
[----:B---3--:R-:W-:-:S06]  /*5020*/  FFMA.FTZ R0, R5, c[0x0][0x2d0], -R2 ;  /* 0x0000b40005007a23 */ /* 0x008fcc0000010802 */
[----:B------:R3:W-:Y:S02]  /*5030*/  MUFU.EX2 R156, R0 ;  /* 0x00000000009c7308 */ /* 0x0007e40000000800 */
[----:B---3--:R-:W-:-:S06]  /*5040*/  FFMA.FTZ R0, R6, c[0x0][0x2d0], -R2 ;  /* 0x0000b40006007a23 */ /* 0x008fcc0000010802 */
[----:B------:R3:W4:Y:S02]  /*5050*/  MUFU.EX2 R155, R0 ;  /* 0x00000000009b7308 */ /* 0x0007240000000800 */
[----:B---3--:R-:W-:-:S06]  /*5060*/  FFMA.FTZ R0, R10, c[0x0][0x2d0], -R2 ;  /* 0x0000b4000a007a23 */ /* 0x008fcc0000010802 */
[----:B------:R3:W-:Y:S02]  /*5070*/  MUFU.EX2 R158, R0 ;  /* 0x00000000009e7308 */ /* 0x0007e40000000800 */
[----:B---3--:R-:W-:-:S06]  /*5080*/  FFMA.FTZ R0, R12, c[0x0][0x2d0], -R2 ;  /* 0x0000b4000c007a23 */ /* 0x008fcc0000010802 */
[----:B------:R3:W5:Y:S08]  /*5090*/  MUFU.EX2 R161, R0 ;  /* 0x0000000000a17308 */ /* 0x0007700000000800 */
[----:B------:R1:W-:Y:S01]  /*50a0*/  MUFU.EX2 R187, R4 ;  /* 0x0000000400bb7308 */ /* 0x0003e20000000800 */
[----:B---3--:R-:W-:-:S05]  /*50b0*/  FMUL.FTZ R0, R134, c[0x0][0x2d0] ;  /* 0x0000b40086007a20 */ /* 0x008fca0000410000 */
[----:B------:R-:W-:Y:S01]  /*50c0*/  FSEL R0, R0, RZ, P0 ;  /* 0x000000ff00007208 */ /* 0x000fe20000000000 */
[----:B-1----:R-:W-:-:S04]  /*50d0*/  FFMA.FTZ R4, R17, c[0x0][0x2d0], -R2 ;  /* 0x0000b40011047a23 */ /* 0x002fc80000010802 */
[----:B------:R1:W-:Y:S02]  /*50e0*/  MUFU.EX2 R190, R4 ;  /* 0x0000000400be7308 */ /* 0x0003e40000000800 */
[----:B-1----:R-:W-:-:S06]  /*50f0*/  FFMA.FTZ R4, R14, c[0x0][0x2d0], -R0 ;  /* 0x0000b4000e047a23 */ /* 0x002fcc0000010800 */
[----:B------:R1:W-:Y:S02]  /*5100*/  MUFU.EX2 R147, R4 ;  /* 0x0000000400937308 */ /* 0x0003e40000000800 */
[----:B-1----:R-:W-:-:S06]  /*5110*/  FFMA.FTZ R4, R13, c[0x0][0x2d0], -R0 ;  /* 0x0000b4000d047a23 */ /* 0x002fcc0000010800 */
[----:B------:R1:W3:Y:S02]  /*5120*/  MUFU.EX2 R146, R4 ;  /* 0x0000000400927308 */ /* 0x0002e40000000800 */
[----:B-1----:R-:W-:-:S06]  /*5130*/  FFMA.FTZ R4, R11, c[0x0][0x2d0], -R0 ;  /* 0x0000b4000b047a23 */ /* 0x002fcc0000010800 */
[----:B------:R1:W-:Y:S02]  /*5140*/  MUFU.EX2 R151, R4 ;  /* 0x0000000400977308 */ /* 0x0003e40000000800 */
[----:B-1----:R-:W-:-:S06]  /*5150*/  FFMA.FTZ R4, R7, c[0x0][0x2d0], -R0 ;  /* 0x0000b40007047a23 */ /* 0x002fcc0000010800 */
[----:B------:R1:W1:Y:S02]  /*5160*/  MUFU.EX2 R153, R4 ;  /* 0x0000000400997308 */ /* 0x0002640000000800 */
[----:B-1----:R-:W-:-:S06]  /*5170*/  FFMA.FTZ R4, R23, c[0x0][0x2d0], -R2 ;  /* 0x0000b40017047a23 */ /* 0x002fcc0000010802 */
[----:B------:R1:W-:Y:S02]  /*5180*/  MUFU.EX2 R188, R4 ;  /* 0x0000000400bc7308 */ /* 0x0003e40000000800 */
[----:B-1----:R-:W-:-:S06]  /*5190*/  FFMA.FTZ R4, R29, c[0x0][0x2d0], -R2 ;  /* 0x0000b4001d047a23 */ /* 0x002fcc0000010802 */
[----:B------:R1:W-:Y:S01]  /*51a0*/  MUFU.EX2 R191, R4 ;  /* 0x0000000400bf7308 */ /* 0x0003e20000000800 */
[----:B----4-:R-:W-:Y:S02]  /*51b0*/  F2FP.PACK_AB R12, R155, R156 ;  /* 0x0000009c9b0c723e */ /* 0x010fe400000000ff */
[----:B-----5:R-:W-:Y:S02]  /*51c0*/  F2FP.PACK_AB R14, R161, R158 ;  /* 0x0000009ea10e723e */ /* 0x020fe400000000ff */
[----:B---3--:R-:W-:Y:S01]  /*51d0*/  F2FP.PACK_AB R13, R146, R147 ;  /* 0x00000093920d723e */ /* 0x008fe200000000ff */
[----:B-1----:R-:W-:-:S04]  /*51e0*/  FFMA.FTZ R4, R28, c[0x0][0x2d0], -R0 ;  /* 0x0000b4001c047a23 */ /* 0x002fc80000010800 */
[----:B------:R1:W-:Y:S01]  /*51f0*/  MUFU.EX2 R184, R4 ;  /* 0x0000000400b87308 */ /* 0x0003e20000000800 */
[----:B------:R-:W-:Y:S01]  /*5200*/  F2FP.PACK_AB R15, R153, R151 ;  /* 0x00000097990f723e */ /* 0x000fe200000000ff */
[----:B-1----:R-:W-:-:S06]  /*5210*/  FFMA.FTZ R4, R30, c[0x0][0x2d0], -R0 ;  /* 0x0000b4001e047a23 */ /* 0x002fcc0000010800 */
[----:B------:R1:W3:Y:S01]  /*5220*/  MUFU.EX2 R185, R4 ;  /* 0x0000000400b97308 */ /* 0x0002e20000000800 */
[----:B------:R-:W-:Y:S01]  /*5230*/  HMMA.16816.F32 R48, R12, R24, RZ ;  /* 0x000000180c30723c */ /* 0x000fe200000018ff */
[----:B-1----:R-:W-:-:S06]  /*5240*/  FFMA.FTZ R4, R9, c[0x0][0x2d0], -R0 ;  /* 0x0000b40009047a23 */ /* 0x002fcc0000010800 */
[----:B------:R1:W-:Y:S02]  /*5250*/  MUFU.EX2 R186, R4 ;  /* 0x0000000400ba7308 */ /* 0x0003e40000000800 */
[----:B-1----:R-:W-:-:S06]  /*5260*/  FFMA.FTZ R4, R8, c[0x0][0x2d0], -R0 ;  /* 0x0000b40008047a23 */ /* 0x002fcc0000010800 */
[----:B------:R1:W4:Y:S01]  /*5270*/  MUFU.EX2 R189, R4 ;  /* 0x0000000400bd7308 */ /* 0x0003220000000800 */
[----:B---3--:R-:W-:Y:S02]  /*5280*/  F2FP.PACK_AB R5, R185, R184 ;  /* 0x000000b8b905723e */ /* 0x008fe400000000ff */
[----:B------:R-:W-:Y:S01]  /*5290*/  F2FP.PACK_AB R6, R191, R188 ;  /* 0x000000bcbf06723e */ /* 0x000fe200000000ff */
[----:B------:R-:W-:Y:S01]  /*52a0*/  HMMA.16816.F32 R64, R12, R40, RZ ;  /* 0x000000280c40723c */ /* 0x000fe200000018ff */
[----:B-1----:R-:W-:Y:S02]  /*52b0*/  F2FP.PACK_AB R4, R190, R187 ;  /* 0x000000bbbe04723e */ /* 0x002fe400000000ff */
[----:B----4-:R-:W-:-:S07]  /*52c0*/  F2FP.PACK_AB R7, R189, R186 ;  /* 0x000000babd07723e */ /* 0x010fce00000000ff */
[----:B--2---:R-:W-:Y:S01]  /*52d0*/  HMMA.16816.F32 R200, R4, R32, R48 ;  /* 0x0000002004c8723c */ /* 0x004fe20000001830 */
[----:B------:R-:W1:Y:S01]  /*52e0*/  LDSM.16.MT88.4 R48, [R229+0x2800] ;  /* 0x00280000e530783b */ /* 0x000e620000004200 */
[----:B------:R-:W-:Y:S02]  /*52f0*/  F2FP.PACK_AB R16, R174, R175 ;  /* 0x000000afae10723e */ /* 0x000fe400000000ff */
[----:B------:R-:W-:Y:S02]  /*5300*/  F2FP.PACK_AB R18, R176, R177 ;  /* 0x000000b1b012723e */ /* 0x000fe400000000ff */
[----:B------:R-:W-:Y:S02]  /*5310*/  F2FP.PACK_AB R17, R165, R171 ;  /* 0x000000aba511723e */ /* 0x000fe400000000ff */
[----:B------:R-:W-:Y:S01]  /*5320*/  F2FP.PACK_AB R19, R173, R172 ;  /* 0x000000acad13723e */ /* 0x000fe200000000ff */
[----:B------:R-:W-:Y:S08]  /*5330*/  HMMA.16816.F32 R108, R12, R60, RZ ;  /* 0x0000003c0c6c723c */ /* 0x000ff000000018ff */
[----:B------:R-:W-:Y:S08]  /*5340*/  HMMA.16816.F32 R72, R16, R40, RZ ;  /* 0x000000281048723c */ /* 0x000ff000000018ff */
[----:B------:R-:W-:Y:S08]  /*5350*/  HMMA.16816.F32 R88, R12, R44, RZ ;  /* 0x0000002c0c58723c */ /* 0x000ff000000018ff */
[----:B------:R-:W-:Y:S01]  /*5360*/  HMMA.16816.F32 R192, R4, R36, R64 ;  /* 0x0000002404c0723c */ /* 0x000fe20000001840 */
[----:B------:R-:W2:Y:S07]  /*5370*/  LDSM.16.MT88.4 R64, [R232+0x2800] ;  /* 0x00280000e840783b */ /* 0x000eae0000004200 */
[----:B------:R-:W-:Y:S01]  /*5380*/  HMMA.16816.F32 R52, R16, R24, RZ ;  /* 0x000000181034723c */ /* 0x000fe200000018ff */
[----:B------:R-:W-:-:S07]  /*5390*/  F2FP.PACK_AB R8, R249, R250 ;  /* 0x000000faf908723e */ /* 0x000fce00000000ff */
[----:B------:R-:W-:Y:S01]  /*53a0*/  HMMA.16816.F32 R28, R16, R44, RZ ;  /* 0x0000002c101c723c */ /* 0x000fe200000018ff */
[----:B------:R-:W-:Y:S02]  /*53b0*/  F2FP.PACK_AB R9, R225, R224 ;  /* 0x000000e0e109723e */ /* 0x000fe400000000ff */
[----:B------:R-:W-:Y:S02]  /*53c0*/  F2FP.PACK_AB R10, R252, R251 ;  /* 0x000000fbfc0a723e */ /* 0x000fe400000000ff */
[----:B------:R-:W-:-:S03]  /*53d0*/  F2FP.PACK_AB R11, R227, R226 ;  /* 0x000000e2e30b723e */ /* 0x000fc600000000ff */
[----:B-1----:R-:W-:Y:S08]  /*53e0*/  HMMA.16816.F32 R108, R4, R48, R108 ;  /* 0x00000030046c723c */ /* 0x002ff0000000186c */
[----:B------:R-:W-:Y:S08]  /*53f0*/  HMMA.16816.F32 R180, R8, R36, R72 ;  /* 0x0000002408b4723c */ /* 0x000ff00000001848 */
[----:B------:R-:W-:Y:S08]  /*5400*/  HMMA.16816.F32 R208, R4, R68, R88 ;  /* 0x0000004404d0723c */ /* 0x000ff00000001858 */
[C---:B------:R-:W-:Y:S08]  /*5410*/  HMMA.16816.F32 R96, R16.reuse, R80, RZ ;  /* 0x000000501060723c */ /* 0x040ff000000018ff */
[C---:B------:R-:W-:Y:S08]  /*5420*/  HMMA.16816.F32 R112, R16.reuse, R60, RZ ;  /* 0x0000003c1070723c */ /* 0x040ff000000018ff */
[-C--:B------:R-:W-:Y:S08]  /*5430*/  HMMA.16816.F32 R88, R16, R116.reuse, RZ ;  /* 0x000000741058723c */ /* 0x080ff000000018ff */
[----:B------:R-:W-:Y:S08]  /*5440*/  HMMA.16816.F32 R72, R12, R116, RZ ;  /* 0x000000740c48723c */ /* 0x000ff000000018ff */
[C---:B------:R-:W-:Y:S01]  /*5450*/  HMMA.16816.F32 R204, R8.reuse, R32, R52 ;  /* 0x0000002008cc723c */ /* 0x040fe20000001834 */
[----:B------:R-:W1:Y:S07]  /*5460*/  LDSM.16.MT88.4 R52, [R230+0x2800] ;  /* 0x00280000e634783b */ /* 0x000e6e0000004200 */
[----:B------:R-:W-:Y:S01]  /*5470*/  HMMA.16816.F32 R212, R8, R68, R28 ;  /* 0x0000004408d4723c */ /* 0x000fe2000000181c */
[----:B------:R-:W3:Y:S01]  /*5480*/  LDSM.16.MT88.4 R28, [R232+0x800] ;  /* 0x00080000e81c783b */ /* 0x000ee20000004200 */
[----:B------:R-:W-:-:S02]  /*5490*/  IMAD.MOV.U32 R23, RZ, RZ, R109 ;  /* 0x000000ffff177224 */ /* 0x000fc400078e006d */
[----:B------:R-:W-:Y:S02]  /*54a0*/  FFMA.FTZ R61, R131, c[0x0][0x2d0], -R0 ;  /* 0x0000b400833d7a23 */ /* 0x000fe40000010800 */
[--C-:B------:R-:W-:Y:S02]  /*54b0*/  FFMA.FTZ R60, R168, c[0x0][0x2d0], -R20.reuse ;  /* 0x0000b400a83c7a23 */ /* 0x100fe40000010814 */
[----:B------:R-:W-:Y:S01]  /*54c0*/  HMMA.16816.F32 R92, R12, R80, RZ ;  /* 0x000000500c5c723c */ /* 0x000fe200000018ff */
[--C-:B------:R-:W-:Y:S02]  /*54d0*/  FFMA.FTZ R45, R167, c[0x0][0x2d0], -R20.reuse ;  /* 0x0000b400a72d7a23 */ /* 0x100fe40000010814 */
[----:B------:R-:W-:Y:S02]  /*54e0*/  FFMA.FTZ R148, R148, c[0x0][0x2d0], -R20 ;  /* 0x0000b40094947a23 */ /* 0x000fe40000010814 */
[--C-:B------:R-:W-:Y:S02]  /*54f0*/  FFMA.FTZ R131, R21, c[0x0][0x2d0], -R0.reuse ;  /* 0x0000b40015837a23 */ /* 0x100fe40000010800 */
[--C-:B------:R-:W-:Y:S01]  /*5500*/  FFMA.FTZ R81, R130, c[0x0][0x2d0], -R0.reuse ;  /* 0x0000b40082517a23 */ /* 0x100fe20000010800 */
[----:B------:R-:W-:Y:S01]  /*5510*/  HMMA.16816.F32 R96, R8, R76, R96 ;  /* 0x0000004c0860723c */ /* 0x000fe20000001860 */
[----:B------:R-:W-:-:S07]  /*5520*/  FFMA.FTZ R130, R22, c[0x0][0x2d0], -R0 ;  /* 0x0000b40016827a23 */ /* 0x000fce0000010800 */
[-C--:B------:R-:W-:Y:S08]  /*5530*/  HMMA.16816.F32 R124, R16, R56.reuse, RZ ;  /* 0x00000038107c723c */ /* 0x080ff000000018ff */
[----:B------:R-:W-:Y:S07]  /*5540*/  HMMA.16816.F32 R120, R12, R56, RZ ;  /* 0x000000380c78723c */ /* 0x000fee00000018ff */
[--C-:B------:R-:W-:Y:S01]  /*5550*/  FFMA.FTZ R57, R170, c[0x0][0x2d0], -R20.reuse ;  /* 0x0000b400aa397a23 */ /* 0x100fe20000010814 */
[----:B------:R-:W-:Y:S01]  /*5560*/  HMMA.16816.F32 R216, R8, R48, R112 ;  /* 0x0000003008d8723c */ /* 0x000fe20000001870 */
[----:B------:R-:W-:-:S06]  /*5570*/  FFMA.FTZ R56, R169, c[0x0][0x2d0], -R20 ;  /* 0x0000b400a9387a23 */ /* 0x000fcc0000010814 */
[--C-:B------:R-:W-:Y:S01]  /*5580*/  FFMA.FTZ R112, R166, c[0x0][0x2d0], -R20.reuse ;  /* 0x0000b400a6707a23 */ /* 0x100fe20000010814 */
[----:B--2---:R-:W-:Y:S01]  /*5590*/  HMMA.16816.F32 R88, R8, R64, R88 ;  /* 0x000000400858723c */ /* 0x004fe20000001858 */
[--C-:B------:R-:W-:Y:S02]  /*55a0*/  FFMA.FTZ R113, R164, c[0x0][0x2d0], -R20.reuse ;  /* 0x0000b400a4717a23 */ /* 0x100fe40000010814 */
[----:B------:R-:W-:-:S05]  /*55b0*/  FFMA.FTZ R114, R150, c[0x0][0x2d0], -R20 ;  /* 0x0000b40096727a23 */ /* 0x000fca0000010814 */
[----:B------:R-:W-:Y:S07]  /*55c0*/  HMMA.16816.F32 R72, R4, R64, R72 ;  /* 0x000000400448723c */ /* 0x000fee0000001848 */
[----:B------:R-:W-:Y:S01]  /*55d0*/  IMAD.MOV.U32 R64, RZ, RZ, R23 ;  /* 0x000000ffff407224 */ /* 0x000fe200078e0017 */
[C---:B------:R-:W-:Y:S08]  /*55e0*/  HMMA.16816.F32 R100, R12.reuse, R84, RZ ;  /* 0x000000540c64723c */ /* 0x040ff000000018ff */
[----:B------:R-:W-:Y:S01]  /*55f0*/  HMMA.16816.F32 R20, R12, R58, RZ ;  /* 0x0000003a0c14723c */ /* 0x000fe200000018ff */
[----:B------:R-:W-:-:S02]  /*5600*/  IMAD.MOV.U32 R178, RZ, RZ, R99 ;  /* 0x000000ffffb27224 */ /* 0x000fc400078e0063 */
[----:B------:R-:W-:Y:S02]  /*5610*/  FFMA.FTZ R99, R138, c[0x0][0x2d0], -R2 ;  /* 0x0000b4008a637a23 */ /* 0x000fe40000010802 */
[----:B------:R-:W-:Y:S02]  /*5620*/  FFMA.FTZ R80, R133, c[0x0][0x2d0], -R0 ;  /* 0x0000b40085507a23 */ /* 0x000fe40000010800 */
[----:B------:R-:W-:Y:S02]  /*5630*/  IMAD.MOV.U32 R133, RZ, RZ, R197 ;  /* 0x000000ffff857224 */ /* 0x000fe400078e00c5 */
[----:B------:R-:W-:Y:S01]  /*5640*/  IMAD.MOV.U32 R138, RZ, RZ, R196 ;  /* 0x000000ffff8a7224 */ /* 0x000fe200078e00c4 */
[----:B------:R-:W-:Y:S08]  /*5650*/  HMMA.16816.F32 R104, R16, R84, RZ ;  /* 0x000000541068723c */ /* 0x000ff000000018ff */
[C---:B-1----:R-:W-:Y:S08]  /*5660*/  HMMA.16816.F32 R100, R4.reuse, R52, R100 ;  /* 0x000000340464723c */ /* 0x042ff00000001864 */
[----:B---3--:R-:W-:Y:S08]  /*5670*/  HMMA.16816.F32 R196, R4, R30, R20 ;  /* 0x0000001e04c4723c */ /* 0x008ff00000001814 */
[----:B------:R-:W-:Y:S08]  /*5680*/  HMMA.16816.F32 R20, R12, R62, RZ ;  /* 0x0000003e0c14723c */ /* 0x000ff000000018ff */
[----:B------:R-:W-:Y:S01]  /*5690*/  HMMA.16816.F32 R124, R8, R28, R124 ;  /* 0x0000001c087c723c */ /* 0x000fe2000000187c */
[----:B------:R-:W-:-:S02]  /*56a0*/  IMAD.MOV.U32 R33, RZ, RZ, R100 ;  /* 0x000000ffff217224 */ /* 0x000fc400078e0064 */
[----:B------:R-:W-:-:S05]  /*56b0*/  IMAD.MOV.U32 R32, RZ, RZ, R101 ;  /* 0x000000ffff207224 */ /* 0x000fca00078e0065 */
[----:B------:R-:W-:Y:S07]  /*56c0*/  HMMA.16816.F32 R120, R4, R28, R120 ;  /* 0x0000001c0478723c */ /* 0x000fee0000001878 */
[----:B------:R-:W-:Y:S01]  /*56d0*/  IMAD.MOV.U32 R29, RZ, RZ, R102 ;  /* 0x000000ffff1d7224 */ /* 0x000fe200078e0066 */
[----:B------:R-:W-:Y:S01]  /*56e0*/  HMMA.16816.F32 R104, R8, R52, R104 ;  /* 0x000000340868723c */ /* 0x000fe20000001868 */
[----:B------:R-:W-:-:S07]  /*56f0*/  IMAD.MOV.U32 R28, RZ, RZ, R103 ;  /* 0x000000ffff1c7224 */ /* 0x000fce00078e0067 */
[C---:B------:R-:W-:Y:S08]  /*5700*/  HMMA.16816.F32 R100, R4.reuse, R50, R20 ;  /* 0x000000320464723c */ /* 0x040ff00000001814 */
[----:B------:R-:W-:Y:S08]  /*5710*/  HMMA.16816.F32 R92, R4, R76, R92 ;  /* 0x0000004c045c723c */ /* 0x000ff0000000185c */
[----:B------:R-:W-:Y:S01]  /*5720*/  HMMA.16816.F32 R20, R12, R86, RZ ;  /* 0x000000560c14723c */ /* 0x000fe200000018ff */
[----:B------:R-:W-:-:S02]  /*5730*/  IMAD.MOV.U32 R69, RZ, RZ, R105 ;  /* 0x000000ffff457224 */ /* 0x000fc400078e0069 */
[----:B------:R-:W-:Y:S02]  /*5740*/  IMAD.MOV.U32 R68, RZ, RZ, R106 ;  /* 0x000000ffff447224 */ /* 0x000fe400078e006a */
[----:B------:R-:W-:Y:S02]  /*5750*/  IMAD.MOV.U32 R49, RZ, RZ, R107 ;  /* 0x000000ffff317224 */ /* 0x000fe400078e006b */
[----:B------:R-:W-:Y:S02]  /*5760*/  IMAD.MOV.U32 R48, RZ, RZ, R104 ;  /* 0x000000ffff307224 */ /* 0x000fe400078e0068 */
[----:B------:R-:W-:Y:S02]  /*5770*/  IMAD.MOV.U32 R41, RZ, RZ, R90 ;  /* 0x000000ffff297224 */ /* 0x000fe400078e005a */
[----:B------:R-:W-:Y:S02]  /*5780*/  IMAD.MOV.U32 R40, RZ, RZ, R91 ;  /* 0x000000ffff287224 */ /* 0x000fe400078e005b */
[----:B------:R-:W-:-:S02]  /*5790*/  IMAD.MOV.U32 R116, RZ, RZ, R88 ;  /* 0x000000ffff747224 */ /* 0x000fc400078e0058 */
[----:B------:R-:W-:Y:S02]  /*57a0*/  IMAD.MOV.U32 R117, RZ, RZ, R89 ;  /* 0x000000ffff757224 */ /* 0x000fe400078e0059 */
[----:B------:R-:W-:Y:S01]  /*57b0*/  IMAD.MOV.U32 R37, RZ, RZ, R94 ;  /* 0x000000ffff257224 */ /* 0x000fe200078e005e */
[----:B------:R-:W-:Y:S01]  /*57c0*/  HMMA.16816.F32 R88, R12, R26, RZ ;  /* 0x0000001a0c58723c */ /* 0x000fe200000018ff */
[----:B------:R-:W-:Y:S02]  /*57d0*/  IMAD.MOV.U32 R115, RZ, RZ, R95 ;  /* 0x000000ffff737224 */ /* 0x000fe400078e005f */
[----:B------:R-:W-:Y:S02]  /*57e0*/  IMAD.MOV.U32 R77, RZ, RZ, R93 ;  /* 0x000000ffff4d7224 */ /* 0x000fe400078e005d */
[----:B------:R-:W-:Y:S02]  /*57f0*/  IMAD.MOV.U32 R76, RZ, RZ, R92 ;  /* 0x000000ffff4c7224 */ /* 0x000fe400078e005c */
[----:B------:R-:W-:Y:S01]  /*5800*/  IMAD.MOV.U32 R53, RZ, RZ, R75 ;  /* 0x000000ffff357224 */ /* 0x000fe200078e004b */
[----:B------:R-:W-:Y:S01]  /*5810*/  HMMA.16816.F32 R104, R4, R54, R20 ;  /* 0x000000360468723c */ /* 0x000fe20000001814 */
[----:B------:R-:W-:-:S02]  /*5820*/  IMAD.MOV.U32 R52, RZ, RZ, R74 ;  /* 0x000000ffff347224 */ /* 0x000fc400078e004a */
[----:B------:R-:W-:Y:S02]  /*5830*/  IMAD.MOV.U32 R25, RZ, RZ, R73 ;  /* 0x000000ffff197224 */ /* 0x000fe400078e0049 */
[----:B------:R-:W-:-:S03]  /*5840*/  IMAD.MOV.U32 R24, RZ, RZ, R72 ;  /* 0x000000ffff187224 */ /* 0x000fc600078e0048 */
[C---:B------:R-:W-:Y:S08]  /*5850*/  HMMA.16816.F32 R92, R12.reuse, R42, RZ ;  /* 0x0000002a0c5c723c */ /* 0x040ff000000018ff */
[C---:B------:R-:W-:Y:S08]  /*5860*/  HMMA.16816.F32 R72, R12.reuse, R46, RZ ;  /* 0x0000002e0c48723c */ /* 0x040ff000000018ff */
[C---:B------:R-:W-:Y:S08]  /*5870*/  HMMA.16816.F32 R20, R12.reuse, R82, RZ ;  /* 0x000000520c14723c */ /* 0x040ff000000018ff */
[----:B------:R-:W-:Y:S01]  /*5880*/  HMMA.16816.F32 R12, R12, R118, RZ ;  /* 0x000000760c0c723c */ /* 0x000fe200000018ff */
[----:B------:R-:W-:-:S02]  /*5890*/  IMAD.MOV.U32 R220, RZ, RZ, R97 ;  /* 0x000000ffffdc7224 */ /* 0x000fc400078e0061 */
[----:B------:R-:W-:Y:S02]  /*58a0*/  IMAD.MOV.U32 R179, RZ, RZ, R98 ;  /* 0x000000ffffb37224 */ /* 0x000fe400078e0062 */
[--C-:B------:R-:W-:Y:S02]  /*58b0*/  FFMA.FTZ R170, R154, c[0x0][0x2d0], -R3.reuse ;  /* 0x0000b4009aaa7a23 */ /* 0x100fe40000010803 */
[----:B------:R-:W-:Y:S02]  /*58c0*/  FFMA.FTZ R169, R152, c[0x0][0x2d0], -R3 ;  /* 0x0000b40098a97a23 */ /* 0x000fe40000010803 */
[--C-:B------:R-:W-:Y:S02]  /*58d0*/  FFMA.FTZ R98, R145, c[0x0][0x2d0], -R2.reuse ;  /* 0x0000b40091627a23 */ /* 0x100fe40000010802 */
[--C-:B------:R-:W-:Y:S02]  /*58e0*/  FFMA.FTZ R97, R144, c[0x0][0x2d0], -R2.reuse ;  /* 0x0000b40090617a23 */ /* 0x100fe40000010802 */
[----:B------:R-:W-:-:S02]  /*58f0*/  FFMA.FTZ R85, R143, c[0x0][0x2d0], -R2 ;  /* 0x0000b4008f557a23 */ /* 0x000fc40000010802 */
[--C-:B------:R-:W-:Y:S02]  /*5900*/  FFMA.FTZ R84, R142, c[0x0][0x2d0], -R2.reuse ;  /* 0x0000b4008e547a23 */ /* 0x100fe40000010802 */
[--C-:B------:R-:W-:Y:S02]  /*5910*/  FFMA.FTZ R154, R141, c[0x0][0x2d0], -R2.reuse ;  /* 0x0000b4008d9a7a23 */ /* 0x100fe40000010802 */
[--C-:B------:R-:W-:Y:S02]  /*5920*/  FFMA.FTZ R152, R140, c[0x0][0x2d0], -R2.reuse ;  /* 0x0000b4008c987a23 */ /* 0x100fe40000010802 */
[----:B------:R-:W-:Y:S02]  /*5930*/  FFMA.FTZ R139, R139, c[0x0][0x2d0], -R2 ;  /* 0x0000b4008b8b7a23 */ /* 0x000fe40000010802 */
[----:B------:R-:W-:Y:S01]  /*5940*/  FFMA.FTZ R2, R132, c[0x0][0x2d0], -R0 ;  /* 0x0000b40084027a23 */ /* 0x000fe20000010800 */
[----:B------:R-:W-:Y:S01]  /*5950*/  HMMA.16816.F32 R92, R4, R38, R92 ;  /* 0x00000026045c723c */ /* 0x000fe2000000185c */
[----:B------:R-:W-:-:S02]  /*5960*/  IMAD.MOV.U32 R36, RZ, RZ, R108 ;  /* 0x000000ffff247224 */ /* 0x000fc400078e006c */
[----:B------:R-:W-:Y:S02]  /*5970*/  IMAD.MOV.U32 R223, RZ, RZ, R110 ;  /* 0x000000ffffdf7224 */ /* 0x000fe400078e006e */
[----:B------:R-:W-:Y:S02]  /*5980*/  IMAD.MOV.U32 R222, RZ, RZ, R111 ;  /* 0x000000ffffde7224 */ /* 0x000fe400078e006f */
[----:B------:R-:W-:Y:S01]  /*5990*/  IMAD.MOV.U32 R166, RZ, RZ, R115 ;  /* 0x000000ffffa67224 */ /* 0x000fe200078e0073 */
[----:B------:R-:W-:Y:S01]  /*59a0*/  HMMA.16816.F32 R88, R4, R34, R88 ;  /* 0x000000220458723c */ /* 0x000fe20000001858 */
[----:B------:R-:W-:Y:S02]  /*59b0*/  IMAD.MOV.U32 R132, RZ, RZ, R114 ;  /* 0x000000ffff847224 */ /* 0x000fe400078e0072 */
[----:B------:R-:W-:Y:S02]  /*59c0*/  IMAD.MOV.U32 R140, RZ, RZ, R113 ;  /* 0x000000ffff8c7224 */ /* 0x000fe400078e0071 */
[----:B------:R-:W-:-:S03]  /*59d0*/  IMAD.MOV.U32 R141, RZ, RZ, R112 ;  /* 0x000000ffff8d7224 */ /* 0x000fc600078e0070 */
[C---:B------:R-:W-:Y:S08]  /*59e0*/  HMMA.16816.F32 R72, R4.reuse, R70, R72 ;  /* 0x000000460448723c */ /* 0x040ff00000001848 */
[C---:B------:R-:W-:Y:S08]  /*59f0*/  HMMA.16816.F32 R108, R4.reuse, R78, R20 ;  /* 0x0000004e046c723c */ /* 0x040ff00000001814 */
[----:B------:R-:W-:Y:S08]  /*5a00*/  HMMA.16816.F32 R112, R4, R66, R12 ;  /* 0x000000420470723c */ /* 0x000ff0000000180c */
[----:B------:R-:W-:Y:S01]  /*5a10*/  HMMA.16816.F32 R4, R16, R46, RZ ;  /* 0x0000002e1004723c */ /* 0x000fe200000018ff */
[----:B------:R-:W-:-:S02]  /*5a20*/  IMAD.MOV.U32 R65, RZ, RZ, R37 ;  /* 0x000000ffff417224 */ /* 0x000fc400078e0025 */
[--C-:B------:R-:W-:Y:S02]  /*5a30*/  FFMA.FTZ R44, R163, c[0x0][0x2d0], -R3.reuse ;  /* 0x0000b400a32c7a23 */ /* 0x100fe40000010803 */
[----:B------:R-:W-:Y:S02]  /*5a40*/  FFMA.FTZ R37, R162, c[0x0][0x2d0], -R3 ;  /* 0x0000b400a2257a23 */ /* 0x000fe40000010803 */
[----:B------:R-:W-:Y:S02]  /*5a50*/  IMAD.MOV.U32 R162, RZ, RZ, R69 ;  /* 0x000000ffffa27224 */ /* 0x000fe400078e0045 */
[----:B------:R-:W-:Y:S11]  /*5a60*/  IMAD.MOV.U32 R163, RZ, RZ, R68 ;  /* 0x000000ffffa37224 */ /* 0x000ff600078e0044 */
[----:B------:R-:W-:Y:S04]  /*5a70*/  @!UPT UIADD3 URZ, URZ, URZ, URZ ;  /* 0x0000003f3f3ff290 */ /* 0x000fe8000fffe03f */
[----:B------:R-:W-:Y:S08]  /*5a80*/  HMMA.16816.F32 R68, R8, R70, R4 ;  /* 0x000000460844723c */ /* 0x000ff00000001804 */
[----:B------:R-:W-:Y:S01]  /*5a90*/  HMMA.16816.F32 R4, R16, R58, RZ ;  /* 0x0000003a1004723c */ /* 0x000fe200000018ff */
[----:B------:R-:W-:Y:S02]  /*5aa0*/  IMAD.MOV.U32 R221, RZ, RZ, R96 ;  /* 0x000000ffffdd7224 */ /* 0x000fe400078e0060 */
[----:B------:R-:W-:-:S02]  /*5ab0*/  IMAD.MOV.U32 R167, RZ, RZ, R36 ;  /* 0x000000ffffa77224 */ /* 0x000fc400078e0024 */
[--C-:B------:R-:W-:Y:S02]  /*5ac0*/  FFMA.FTZ R36, R160, c[0x0][0x2d0], -R3.reuse ;  /* 0x0000b400a0247a23 */ /* 0x100fe40000010803 */
[--C-:B------:R-:W-:Y:S02]  /*5ad0*/  FFMA.FTZ R96, R159, c[0x0][0x2d0], -R3.reuse ;  /* 0x0000b4009f607a23 */ /* 0x100fe40000010803 */
[--C-:B------:R-:W-:Y:S02]  /*5ae0*/  FFMA.FTZ R157, R157, c[0x0][0x2d0], -R3.reuse ;  /* 0x0000b4009d9d7a23 */ /* 0x100fe40000010803 */
[----:B------:R-:W-:Y:S02]  /*5af0*/  FFMA.FTZ R168, R149, c[0x0][0x2d0], -R3 ;  /* 0x0000b40095a87a23 */ /* 0x000fe40000010803 */
[----:B------:R-:W-:Y:S02]  /*5b00*/  IMAD.MOV.U32 R149, RZ, RZ, R29 ;  /* 0x000000ffff957224 */ /* 0x000fe400078e001d */
[----:B------:R-:W-:-:S09]  /*5b10*/  IMAD.MOV.U32 R3, RZ, RZ, R28 ;  /* 0x000000ffff037224 */ /* 0x000fd200078e001c */
[----:B------:R-:W-:Y:S08]  /*5b20*/  HMMA.16816.F32 R28, R8, R30, R4 ;  /* 0x0000001e081c723c */ /* 0x000ff00000001804 */
[----:B------:R-:W-:Y:S01]  /*5b30*/  HMMA.16816.F32 R4, R16, R62, RZ ;  /* 0x0000003e1004723c */ /* 0x000fe200000018ff */
[----:B------:R-:W-:Y:S02]  /*5b40*/  IMAD.MOV.U32 R164, RZ, RZ, R49 ;  /* 0x000000ffffa47224 */ /* 0x000fe400078e0031 */
[----:B------:R-:W-:-:S02]  /*5b50*/  IMAD.MOV.U32 R160, RZ, RZ, R48 ;  /* 0x000000ffffa07224 */ /* 0x000fc400078e0030 */
[----:B------:R-:W-:Y:S11]  /*5b60*/  IMAD.MOV.U32 R142, RZ, RZ, R41 ;  /* 0x000000ffff8e7224 */ /* 0x000ff600078e0029 */
[----:B------:R-:W-:Y:S08]  /*5b70*/  @!UPT UIADD3 URZ, URZ, URZ, URZ ;  /* 0x0000003f3f3ff290 */ /* 0x000ff0000fffe03f */
[----:B------:R-:W-:Y:S08]  /*5b80*/  HMMA.16816.F32 R48, R8, R50, R4 ;  /* 0x000000320830723c */ /* 0x000ff00000001804 */
[----:B------:R-:W-:Y:S01]  /*5b90*/  HMMA.16816.F32 R4, R16, R86, RZ ;  /* 0x000000561004723c */ /* 0x000fe200000018ff */
[----:B------:R-:W-:Y:S02]  /*5ba0*/  IMAD.MOV.U32 R143, RZ, RZ, R40 ;  /* 0x000000ffff8f7224 */ /* 0x000fe400078e0028 */
[----:B------:R-:W-:-:S02]  /*5bb0*/  IMAD.MOV.U32 R22, RZ, RZ, R157 ;  /* 0x000000ffff167224 */ /* 0x000fc400078e009d */
[----:B------:R-:W-:-:S03]  /*5bc0*/  IMAD.MOV.U32 R14, RZ, RZ, R141 ;  /* 0x000000ffff0e7224 */ /* 0x000fc600078e008d */
[----:B------:R-:W-:Y:S01]  /*5bd0*/  HMMA.16816.F32 R40, R16, R42, RZ ;  /* 0x0000002a1028723c */ /* 0x000fe200000018ff */
[----:B------:R-:W-:Y:S02]  /*5be0*/  IMAD.MOV.U32 R15, RZ, RZ, R142 ;  /* 0x000000ffff0f7224 */ /* 0x000fe400078e008e */
[----:B------:R-:W-:Y:S02]  /*5bf0*/  IMAD.MOV.U32 R23, RZ, RZ, R148 ;  /* 0x000000ffff177224 */ /* 0x000fe400078e0094 */
[----:B------:R-:W-:Y:S02]  /*5c00*/  IMAD.MOV.U32 R157, RZ, RZ, R53 ;  /* 0x000000ffff9d7224 */ /* 0x000fe400078e0035 */
[----:B------:R-:W-:Y:S02]  /*5c10*/  IMAD.MOV.U32 R159, RZ, RZ, R52 ;  /* 0x000000ffff9f7224 */ /* 0x000fe400078e0034 */
[----:B------:R-:W-:Y:S02]  /*5c20*/  IMAD.MOV.U32 R148, RZ, RZ, R25 ;  /* 0x000000ffff947224 */ /* 0x000fe400078e0019 */
[----:B------:R-:W-:-:S02]  /*5c30*/  IMAD.MOV.U32 R150, RZ, RZ, R24 ;  /* 0x000000ffff967224 */ /* 0x000fc400078e0018 */
[----:B------:R-:W-:Y:S01]  /*5c40*/  HMMA.16816.F32 R24, R16, R26, RZ ;  /* 0x0000001a1018723c */ /* 0x000fe200000018ff */
[----:B------:R-:W-:Y:S02]  /*5c50*/  IMAD.MOV.U32 R142, RZ, RZ, R3 ;  /* 0x000000ffff8e7224 */ /* 0x000fe400078e0003 */
[----:B------:R-:W-:Y:S02]  /*5c60*/  FADD.FTZ R3, R171, R165 ;  /* 0x000000a5ab037221 */ /* 0x000fe40000010000 */
[----:B------:R-:W-:-:S03]  /*5c70*/  IMAD.MOV.U32 R171, RZ, RZ, R14 ;  /* 0x000000ffffab7224 */ /* 0x000fc600078e000e */
[----:B------:R-:W-:Y:S08]  /*5c80*/  HMMA.16816.F32 R52, R8, R54, R4 ;  /* 0x000000360834723c */ /* 0x000ff00000001804 */
[C---:B------:R-:W-:Y:S08]  /*5c90*/  HMMA.16816.F32 R4, R16.reuse, R82, RZ ;  /* 0x000000521004723c */ /* 0x040ff000000018ff */
[----:B------:R-:W-:Y:S07]  /*5ca0*/  HMMA.16816.F32 R16, R16, R118, RZ ;  /* 0x000000761010723c */ /* 0x000fee00000018ff */
[----:B------:R-:W-:-:S02]  /*5cb0*/  IMAD.MOV.U32 R118, RZ, RZ, R15 ;  /* 0x000000ffff767224 */ /* 0x000fc400078e000f */
[----:B------:R-:W1:Y:S01]  /*5cc0*/  LDSM.16.MT88.4 R12, [R229+0x1000] ;  /* 0x00100000e50c783b */ /* 0x000e620000004200 */
[----:B------:R-:W-:Y:S01]  /*5cd0*/  IMAD.MOV.U32 R83, RZ, RZ, R132 ;  /* 0x000000ffff537224 */ /* 0x000fe200078e0084 */
[----:B------:R-:W-:Y:S01]  /*5ce0*/  MUFU.EX2 R59, R60 ;  /* 0x0000003c003b7308 */ /* 0x000fe20000000800 */
[----:B------:R-:W-:Y:S01]  /*5cf0*/  HMMA.16816.F32 R40, R8, R38, R40 ;  /* 0x000000260828723c */ /* 0x000fe20000001828 */
[----:B------:R-:W-:-:S06]  /*5d00*/  IMAD.MOV.U32 R145, RZ, RZ, R32 ;  /* 0x000000ffff917224 */ /* 0x000fcc00078e0020 */
[----:B------:R-:W-:Y:S01]  /*5d10*/  MUFU.EX2 R63, R56 ;  /* 0x00000038003f7308 */ /* 0x000fe20000000800 */
[----:B------:R-:W-:Y:S02]  /*5d20*/  IMAD.MOV.U32 R82, RZ, RZ, R140 ;  /* 0x000000ffff527224 */ /* 0x000fe400078e008c */
[----:B------:R-:W-:-:S05]  /*5d30*/  FFMA.FTZ R129, R129, c[0x0][0x2d0], -R0 ;  /* 0x0000b40081817a23 */ /* 0x000fca0000010800 */
[----:B------:R-:W-:Y:S01]  /*5d40*/  MUFU.EX2 R62, R57 ;  /* 0x00000039003e7308 */ /* 0x000fe20000000800 */
[----:B------:R-:W-:Y:S02]  /*5d50*/  FFMA.FTZ R128, R128, c[0x0][0x2d0], -R0 ;  /* 0x0000b40080807a23 */ /* 0x000fe40000010800 */
[----:B------:R-:W-:-:S05]  /*5d60*/  IMAD.MOV.U32 R144, RZ, RZ, R33 ;  /* 0x000000ffff907224 */ /* 0x000fca00078e0021 */
[----:B------:R-:W-:Y:S01]  /*5d70*/  MUFU.EX2 R132, R45 ;  /* 0x0000002d00847308 */ /* 0x000fe20000000800 */
[----:B------:R-:W-:Y:S02]  /*5d80*/  IMAD.MOV.U32 R140, RZ, RZ, R145 ;  /* 0x000000ffff8c7224 */ /* 0x000fe400078e0091 */
[----:B------:R-:W-:-:S05]  /*5d90*/  IMAD.MOV.U32 R141, RZ, RZ, R149 ;  /* 0x000000ffff8d7224 */ /* 0x000fca00078e0095 */
[----:B------:R-:W-:Y:S01]  /*5da0*/  MUFU.EX2 R56, R44 ;  /* 0x0000002c00387308 */ /* 0x000fe20000000800 */
[----:B------:R-:W-:-:S07]  /*5db0*/  IMAD.MOV.U32 R145, RZ, RZ, R77 ;  /* 0x000000ffff917224 */ /* 0x000fce00078e004d */
[----:B------:R-:W-:Y:S01]  /*5dc0*/  MUFU.EX2 R58, R37 ;  /* 0x00000025003a7308 */ /* 0x000fe20000000800 */
[----:B------:R-:W-:-:S07]  /*5dd0*/  IMAD.MOV.U32 R149, RZ, RZ, R76 ;  /* 0x000000ffff957224 */ /* 0x000fce00078e004c */
[----:B------:R-:W-:Y:S01]  /*5de0*/  MUFU.EX2 R60, R36 ;  /* 0x00000024003c7308 */ /* 0x000fe20000000800 */
[----:B------:R-:W-:Y:S01]  /*5df0*/  FADD.FTZ R0, R175, R174 ;  /* 0x000000aeaf007221 */ /* 0x000fe20000010000 */
[----:B------:R-:W-:Y:S06]  /*5e00*/  HMMA.16816.F32 R76, R8, R78, R4 ;  /* 0x0000004e084c723c */ /* 0x000fec0000001804 */
[----:B------:R-:W-:Y:S01]  /*5e10*/  MUFU.EX2 R57, R96 ;  /* 0x0000006000397308 */ /* 0x000fe20000000800 */
[----:B------:R-:W-:-:S07]  /*5e20*/  IMAD.MOV.U32 R20, RZ, RZ, R143 ;  /* 0x000000ffff147224 */ /* 0x000fce00078e008f */
[----:B------:R-:W-:Y:S01]  /*5e30*/  MUFU.EX2 R39, R98 ;  /* 0x0000006200277308 */ /* 0x000fe20000000800 */
[----:B------:R-:W-:-:S07]  /*5e40*/  FADD.FTZ R5, R156, R155 ;  /* 0x0000009b9c057221 */ /* 0x000fce0000010000 */
[----:B------:R-:W-:Y:S08]  /*5e50*/  MUFU.EX2 R45, R97 ;  /* 0x00000061002d7308 */ /* 0x000ff00000000800 */
[----:B------:R-:W-:Y:S08]  /*5e60*/  MUFU.EX2 R46, R85 ;  /* 0x00000055002e7308 */ /* 0x000ff00000000800 */
[----:B------:R-:W2:Y:S08]  /*5e70*/  MUFU.EX2 R47, R84 ;  /* 0x00000054002f7308 */ /* 0x000eb00000000800 */
[----:B------:R-:W-:Y:S08]  /*5e80*/  MUFU.EX2 R36, R80 ;  /* 0x0000005000247308 */ /* 0x000ff00000000800 */
[----:B------:R3:W4:Y:S08]  /*5e90*/  MUFU.EX2 R38, R2 ;  /* 0x0000000200267308 */ /* 0x0007300000000800 */
[----:B------:R-:W-:Y:S08]  /*5ea0*/  MUFU.EX2 R44, R61 ;  /* 0x0000003d002c7308 */ /* 0x000ff00000000800 */
[----:B------:R-:W5:Y:S01]  /*5eb0*/  MUFU.EX2 R37, R81 ;  /* 0x0000005100257308 */ /* 0x000f620000000800 */
[----:B------:R-:W-:-:S02]  /*5ec0*/  IMAD.MOV.U32 R21, RZ, RZ, R144 ;  /* 0x000000ffff157224 */ /* 0x000fc400078e0090 */
[----:B------:R-:W-:Y:S02]  /*5ed0*/  IMAD.MOV.U32 R143, RZ, RZ, R166 ;  /* 0x000000ffff8f7224 */ /* 0x000fe400078e00a6 */
[----:B------:R-:W-:Y:S02]  /*5ee0*/  IMAD.MOV.U32 R166, RZ, RZ, R167 ;  /* 0x000000ffffa67224 */ /* 0x000fe400078e00a7 */
[----:B---3--:R-:W-:Y:S02]  /*5ef0*/  FADD.FTZ R2, R177, R0 ;  /* 0x00000000b1027221 */ /* 0x008fe40000010000 */
[----:B------:R-:W-:Y:S02]  /*5f00*/  IMAD.MOV.U32 R167, RZ, RZ, R64 ;  /* 0x000000ffffa77224 */ /* 0x000fe400078e0040 */
[----:B------:R-:W-:Y:S02]  /*5f10*/  IMAD.MOV.U32 R144, RZ, RZ, R65 ;  /* 0x000000ffff907224 */ /* 0x000fe400078e0041 */
[----:B------:R-:W-:Y:S01]  /*5f20*/  FADD.FTZ R0, R172, R3 ;  /* 0x00000003ac007221 */ /* 0x000fe20000010000 */
[----:B------:R-:W-:Y:S01]  /*5f30*/  HMMA.16816.F32 R64, R8, R66, R16 ;  /* 0x000000420840723c */ /* 0x000fe20000001810 */
[----:B------:R-:W-:-:S02]  /*5f40*/  FADD.FTZ R4, R147, R146 ;  /* 0x0000009293047221 */ /* 0x000fc40000010000 */
[----:B------:R-:W-:-:S04]  /*5f50*/  FADD.FTZ R5, R158, R5 ;  /* 0x000000059e057221 */ /* 0x000fc80000010000 */
[----:B------:R-:W-:Y:S02]  /*5f60*/  IMAD.MOV.U32 R16, RZ, RZ, R21 ;  /* 0x000000ffff107224 */ /* 0x000fe400078e0015 */
[----:B------:R-:W-:Y:S01]  /*5f70*/  FADD.FTZ R21, R176, R2 ;  /* 0x00000002b0157221 */ /* 0x000fe20000010000 */
[----:B------:R-:W-:Y:S01]  /*5f80*/  HMMA.16816.F32 R32, R8, R34, R24 ;  /* 0x000000220820723c */ /* 0x000fe20000001818 */
[----:B------:R-:W-:Y:S01]  /*5f90*/  FADD.FTZ R2, R173, R0 ;  /* 0x00000000ad027221 */ /* 0x000fe20000010000 */
[----:B--2---:R-:W-:Y:S01]  /*5fa0*/  F2FP.PACK_AB R6, R47, R46 ;  /* 0x0000002e2f06723e */ /* 0x004fe200000000ff */
[----:B------:R-:W-:Y:S01]  /*5fb0*/  FADD.FTZ R3, R151, R4 ;  /* 0x0000000497037221 */ /* 0x000fe20000010000 */
[----:B------:R-:W-:Y:S01]  /*5fc0*/  F2FP.PACK_AB R4, R45, R39 ;  /* 0x000000272d04723e */ /* 0x000fe200000000ff */
[----:B------:R-:W-:Y:S01]  /*5fd0*/  FADD.FTZ R0, R161, R5 ;  /* 0x00000005a1007221 */ /* 0x000fe20000010000 */
[----:B----4-:R-:W-:Y:S02]  /*5fe0*/  F2FP.PACK_AB R5, R38, R36 ;  /* 0x000000242605723e */ /* 0x010fe400000000ff */
[----:B------:R-:W-:-:S02]  /*5ff0*/  F2FP.PACK_AB R8, R62, R59 ;  /* 0x0000003b3e08723e */ /* 0x000fc400000000ff */
[----:B------:R-:W-:Y:S02]  /*6000*/  F2FP.PACK_AB R9, R58, R56 ;  /* 0x000000383a09723e */ /* 0x000fe400000000ff */
[----:B------:R-:W-:Y:S02]  /*6010*/  F2FP.PACK_AB R10, R132, R63 ;  /* 0x0000003f840a723e */ /* 0x000fe400000000ff */
[----:B------:R-:W-:Y:S02]  /*6020*/  F2FP.PACK_AB R11, R57, R60 ;  /* 0x0000003c390b723e */ /* 0x000fe400000000ff */
[----:B-----5:R-:W-:Y:S01]  /*6030*/  F2FP.PACK_AB R7, R37, R44 ;  /* 0x0000002c2507723e */ /* 0x020fe200000000ff */
[----:B------:R-:W-:Y:S02]  /*6040*/  IMAD.MOV.U32 R119, RZ, RZ, R20 ;  /* 0x000000ffff777224 */ /* 0x000fe400078e0014 */
[----:B------:R-:W-:Y:S02]  /*6050*/  FADD.FTZ R20, R153, R3 ;  /* 0x0000000399147221 */ /* 0x000fe40000010000 */
[----:B------:R-:W-:Y:S01]  /*6060*/  IMAD.MOV.U32 R17, RZ, RZ, R140 ;  /* 0x000000ffff117224 */ /* 0x000fe200078e008c */
[----:B-1----:R-:W-:Y:S01]  /*6070*/  HMMA.16816.F32 R24, R8, R14, R40 ;  /* 0x0000000e0818723c */ /* 0x002fe20000001828 */
[----:B------:R-:W-:-:S02]  /*6080*/  IMAD.MOV.U32 R18, RZ, RZ, R141 ;  /* 0x000000ffff127224 */ /* 0x000fc400078e008d */
[----:B------:R-:W-:Y:S02]  /*6090*/  IMAD.MOV.U32 R19, RZ, RZ, R142 ;  /* 0x000000ffff137224 */ /* 0x000fe400078e008e */
[----:B------:R-:W-:Y:S02]  /*60a0*/  IMAD.MOV.U32 R155, RZ, RZ, R143 ;  /* 0x000000ffff9b7224 */ /* 0x000fe400078e008f */
[----:B------:R-:W-:Y:S01]  /*60b0*/  IMAD.MOV.U32 R96, RZ, RZ, R144 ;  /* 0x000000ffff607224 */ /* 0x000fe200078e0090 */
[----:B------:R-:W-:Y:S01]  /*60c0*/  HMMA.16816.F32 R140, R4, R12, R192 ;  /* 0x0000000c048c723c */ /* 0x000fe200000018c0 */
[----:B------:R-:W-:Y:S02]  /*60d0*/  IMAD.MOV.U32 R98, RZ, RZ, R145 ;  /* 0x000000ffff627224 */ /* 0x000fe400078e0091 */
[----:B------:R-:W-:Y:S02]  /*60e0*/  IMAD.MOV.U32 R97, RZ, RZ, R149 ;  /* 0x000000ffff617224 */ /* 0x000fe400078e0095 */
[----:B------:R-:W-:-:S02]  /*60f0*/  IMAD.MOV.U32 R81, RZ, RZ, R148 ;  /* 0x000000ffff517224 */ /* 0x000fc400078e0094 */
[----:B------:R-:W-:Y:S01]  /*6100*/  IMAD.MOV.U32 R3, RZ, RZ, R150 ;  /* 0x000000ffff037224 */ /* 0x000fe200078e0096 */
[----:B------:R-:W-:Y:S08]  /*6110*/  HMMA.16816.F32 R144, R8, R12, R180 ;  /* 0x0000000c0890723c */ /* 0x000ff000000018b4 */
[----:B------:R-:W-:Y:S01]  /*6120*/  HMMA.16816.F32 R148, R4, R14, R92 ;  /* 0x0000000e0494723c */ /* 0x000fe2000000185c */
[----:B------:R-:W1:Y:S01]  /*6130*/  LDSM.16.MT88.4 R12, [R230+0x1000] ;  /* 0x00100000e60c783b */ /* 0x000e620000004200 */
[----:B------:R-:W-:-:S02]  /*6140*/  IMAD.MOV.U32 R80, RZ, RZ, R157 ;  /* 0x000000ffff507224 */ /* 0x000fc400078e009d */
[----:B------:R-:W-:Y:S02]  /*6150*/  IMAD.MOV.U32 R61, RZ, RZ, R159 ;  /* 0x000000ffff3d7224 */ /* 0x000fe400078e009f */
[----:B------:R-:W-:Y:S02]  /*6160*/  IMAD.MOV.U32 R84, RZ, RZ, R166 ;  /* 0x000000ffff547224 */ /* 0x000fe400078e00a6 */
[----:B------:R-:W-:Y:S02]  /*6170*/  IMAD.MOV.U32 R92, RZ, RZ, R160 ;  /* 0x000000ffff5c7224 */ /* 0x000fe400078e00a0 */
[----:B------:R-:W-:Y:S02]  /*6180*/  IMAD.MOV.U32 R93, RZ, RZ, R162 ;  /* 0x000000ffff5d7224 */ /* 0x000fe400078e00a2 */
[----:B------:R-:W-:Y:S02]  /*6190*/  IMAD.MOV.U32 R94, RZ, RZ, R163 ;  /* 0x000000ffff5e7224 */ /* 0x000fe400078e00a3 */
[----:B------:R-:W-:-:S02]  /*61a0*/  IMAD.MOV.U32 R95, RZ, RZ, R164 ;  /* 0x000000ffff5f7224 */ /* 0x000fc400078e00a4 */
[----:B------:R-:W-:Y:S01]  /*61b0*/  IMAD.MOV.U32 R85, RZ, RZ, R167 ;  /* 0x000000ffff557224 */ /* 0x000fe200078e00a7 */
[-C--:B-1----:R-:W-:Y:S08]  /*61c0*/  HMMA.16816.F32 R156, R8, R12.reuse, R204 ;  /* 0x0000000c089c723c */ /* 0x082ff000000018cc */
[C---:B------:R-:W-:Y:S08]  /*61d0*/  HMMA.16816.F32 R160, R4.reuse, R12, R200 ;  /* 0x0000000c04a0723c */ /* 0x040ff000000018c8 */
[-C--:B------:R-:W-:Y:S08]  /*61e0*/  HMMA.16816.F32 R164, R4, R14.reuse, R88 ;  /* 0x0000000e04a4723c */ /* 0x080ff00000001858 */
[----:B------:R-:W-:Y:S01]  /*61f0*/  HMMA.16816.F32 R32, R8, R14, R32 ;  /* 0x0000000e0820723c */ /* 0x000fe20000001820 */
[----:B------:R-:W1:Y:S01]  /*6200*/  LDSM.16.MT88.4 R12, [R233+0x1000] ;  /* 0x00100000e90c783b */ /* 0x000e620000004200 */
[----:B------:R-:W-:-:S02]  /*6210*/  IMAD.MOV.U32 R202, RZ, RZ, R179 ;  /* 0x000000ffffca7224 */ /* 0x000fc400078e00b3 */
[----:B------:R-:W-:-:S04]  /*6220*/  IMAD.MOV.U32 R203, RZ, RZ, R178 ;  /* 0x000000ffffcb7224 */ /* 0x000fc800078e00b2 */
[-C--:B-1----:R-:W-:Y:S08]  /*6230*/  HMMA.16816.F32 R172, R8, R12.reuse, R212 ;  /* 0x0000000c08ac723c */ /* 0x082ff000000018d4 */
[C---:B------:R-:W-:Y:S08]  /*6240*/  HMMA.16816.F32 R176, R4.reuse, R12, R208 ;  /* 0x0000000c04b0723c */ /* 0x040ff000000018d0 */
[-C--:B------:R-:W-:Y:S08]  /*6250*/  HMMA.16816.F32 R180, R4, R14.reuse, R72 ;  /* 0x0000000e04b4723c */ /* 0x080ff00000001848 */
[----:B------:R-:W-:Y:S01]  /*6260*/  HMMA.16816.F32 R68, R8, R14, R68 ;  /* 0x0000000e0844723c */ /* 0x000fe20000001844 */
[----:B------:R-:W1:Y:S01]  /*6270*/  LDSM.16.MT88.4 R12, [R232+0x1000] ;  /* 0x00100000e80c783b */ /* 0x000e620000004200 */
[----:B------:R-:W-:-:S02]  /*6280*/  IMAD.MOV.U32 R86, RZ, RZ, R223 ;  /* 0x000000ffff567224 */ /* 0x000fc400078e00df */
[----:B------:R-:W-:Y:S02]  /*6290*/  IMAD.MOV.U32 R87, RZ, RZ, R222 ;  /* 0x000000ffff577224 */ /* 0x000fe400078e00de */
[----:B------:R-:W-:Y:S02]  /*62a0*/  IMAD.MOV.U32 R200, RZ, RZ, R221 ;  /* 0x000000ffffc87224 */ /* 0x000fe400078e00dd */
[----:B------:R-:W-:Y:S02]  /*62b0*/  IMAD.MOV.U32 R201, RZ, RZ, R220 ;  /* 0x000000ffffc97224 */ /* 0x000fe400078e00dc */
[-C--:B-1----:R-:W-:Y:S08]  /*62c0*/  HMMA.16816.F32 R220, R8, R12.reuse, R124 ;  /* 0x0000000c08dc723c */ /* 0x082ff0000000187c */
[C---:B------:R-:W-:Y:S08]  /*62d0*/  HMMA.16816.F32 R192, R4.reuse, R12, R120 ;  /* 0x0000000c04c0723c */ /* 0x040ff00000001878 */
[-C--:B------:R-:W-:Y:S08]  /*62e0*/  HMMA.16816.F32 R196, R4, R14.reuse, R196 ;  /* 0x0000000e04c4723c */ /* 0x080ff000000018c4 */
[----:B------:R-:W-:Y:S01]  /*62f0*/  HMMA.16816.F32 R212, R8, R14, R28 ;  /* 0x0000000e08d4723c */ /* 0x000fe2000000181c */
[----:B------:R-:W1:Y:S07]  /*6300*/  LDSM.16.MT88.4 R12, [R229+0x3000] ;  /* 0x00300000e50c783b */ /* 0x000e6e0000004200 */
[-C--:B-1----:R-:W-:Y:S08]  /*6310*/  HMMA.16816.F32 R72, R4, R12.reuse, R84 ;  /* 0x0000000c0448723c */ /* 0x082ff00000001854 */
[----:B------:R-:W-:Y:S08]  /*6320*/  HMMA.16816.F32 R216, R8, R12, R216 ;  /* 0x0000000c08d8723c */ /* 0x000ff000000018d8 */
[-C--:B------:R-:W-:Y:S08]  /*6330*/  HMMA.16816.F32 R40, R4, R14.reuse, R100 ;  /* 0x0000000e0428723c */ /* 0x080ff00000001864 */
[----:B------:R-:W-:Y:S01]  /*6340*/  HMMA.16816.F32 R84, R8, R14, R48 ;  /* 0x0000000e0854723c */ /* 0x000fe20000001830 */
[----:B------:R-:W1:Y:S01]  /*6350*/  LDSM.16.MT88.4 R12, [R230+0x3000] ;  /* 0x00300000e60c783b */ /* 0x000e620000004200 */
[----:B------:R-:W-:-:S02]  /*6360*/  IMAD.MOV.U32 R120, RZ, RZ, R97 ;  /* 0x000000ffff787224 */ /* 0x000fc400078e0061 */
[----:B------:R-:W-:Y:S02]  /*6370*/  IMAD.MOV.U32 R121, RZ, RZ, R98 ;  /* 0x000000ffff797224 */ /* 0x000fe400078e0062 */
[----:B------:R-:W-:Y:S02]  /*6380*/  IMAD.MOV.U32 R122, RZ, RZ, R96 ;  /* 0x000000ffff7a7224 */ /* 0x000fe400078e0060 */
[-C--:B-1----:R-:W-:Y:S08]  /*6390*/  HMMA.16816.F32 R208, R8, R12.reuse, R92 ;  /* 0x0000000c08d0723c */ /* 0x082ff0000000185c */
[C---:B------:R-:W-:Y:S01]  /*63a0*/  HMMA.16816.F32 R88, R4.reuse, R12, R16 ;  /* 0x0000000c0458723c */ /* 0x040fe20000001810 */
[----:B------:R-:W1:Y:S07]  /*63b0*/  LDSM.16.MT88.4 R16, [R233+0x3000] ;  /* 0x00300000e910783b */ /* 0x000e6e0000004200 */
[-C--:B------:R-:W-:Y:S08]  /*63c0*/  HMMA.16816.F32 R92, R4, R14.reuse, R104 ;  /* 0x0000000e045c723c */ /* 0x080ff00000001868 */
[----:B------:R-:W-:Y:S01]  /*63d0*/  HMMA.16816.F32 R204, R8, R14, R52 ;  /* 0x0000000e08cc723c */ /* 0x000fe20000001834 */
[----:B------:R-:W2:Y:S01]  /*63e0*/  LDSM.16.MT88.4 R12, [R232+0x3000] ;  /* 0x00300000e80c783b */ /* 0x000ea20000004200 */
[----:B------:R-:W-:-:S02]  /*63f0*/  IMAD.MOV.U32 R123, RZ, RZ, R155 ;  /* 0x000000ffff7b7224 */ /* 0x000fc400078e009b */
[----:B------:R-:W-:Y:S02]  /*6400*/  IMAD.MOV.U32 R124, RZ, RZ, R3 ;  /* 0x000000ffff7c7224 */ /* 0x000fe400078e0003 */
[----:B------:R-:W-:Y:S02]  /*6410*/  IMAD.MOV.U32 R125, RZ, RZ, R81 ;  /* 0x000000ffff7d7224 */ /* 0x000fe400078e0051 */
[----:B------:R-:W-:Y:S02]  /*6420*/  IMAD.MOV.U32 R126, RZ, RZ, R61 ;  /* 0x000000ffff7e7224 */ /* 0x000fe400078e003d */
[----:B------:R-:W-:Y:S02]  /*6430*/  IMAD.MOV.U32 R127, RZ, RZ, R80 ;  /* 0x000000ffff7f7224 */ /* 0x000fe400078e0050 */
[----:B------:R-:W-:Y:S02]  /*6440*/  FADD.FTZ R0, R187, R0 ;  /* 0x00000000bb007221 */ /* 0x000fe40000010000 */
[----:B------:R-:W-:-:S02]  /*6450*/  FADD.FTZ R3, R250, R21 ;  /* 0x00000015fa037221 */ /* 0x000fc40000010000 */
[----:B------:R-:W-:Y:S01]  /*6460*/  FADD.FTZ R2, R224, R2 ;  /* 0x00000002e0027221 */ /* 0x000fe20000010000 */
[C---:B-1----:R-:W-:Y:S08]  /*6470*/  HMMA.16816.F32 R104, R4.reuse, R16, R120 ;  /* 0x000000100468723c */ /* 0x042ff00000001878 */
[C---:B------:R-:W-:Y:S08]  /*6480*/  HMMA.16816.F32 R108, R4.reuse, R18, R108 ;  /* 0x00000012046c723c */ /* 0x040ff0000000186c */
[C---:B--2---:R-:W-:Y:S08]  /*6490*/  HMMA.16816.F32 R120, R4.reuse, R12, R124 ;  /* 0x0000000c0478723c */ /* 0x044ff0000000187c */
[----:B------:R-:W-:Y:S01]  /*64a0*/  HMMA.16816.F32 R48, R4, R14, R112 ;  /* 0x0000000e0430723c */ /* 0x000fe20000001870 */
[----:B------:R-:W-:Y:S01]  /*64b0*/  MUFU.EX2 R23, R23 ;  /* 0x0000001700177308 */ /* 0x000fe20000000800 */
[----:B------:R-:W-:Y:S05]  /*64c0*/  LDSM.16.MT88.4 R112, [R233+0x3800] ;  /* 0x00380000e970783b */ /* 0x000fea0000004200 */
[----:B------:R-:W-:Y:S01]  /*64d0*/  FADD.FTZ R4, R190, R0 ;  /* 0x00000000be047221 */ /* 0x000fe20000010000 */
[----:B------:R-:W-:Y:S01]  /*64e0*/  HMMA.16816.F32 R100, R8, R16, R200 ;  /* 0x000000100864723c */ /* 0x000fe200000018c8 */
[----:B------:R-:W-:Y:S01]  /*64f0*/  MUFU.EX2 R17, R152 ;  /* 0x0000009800117308 */ /* 0x000fe20000000800 */
[----:B------:R-:W-:Y:S01]  /*6500*/  FADD.FTZ R7, R184, R20 ;  /* 0x00000014b8077221 */ /* 0x000fe20000010000 */
[----:B------:R-:W-:Y:S01]  /*6510*/  LDSM.16.MT88.4 R200, [R232+0x1800] ;  /* 0x00180000e8c8783b */ /* 0x000fe20000004200 */
[----:B------:R-:W-:-:S04]  /*6520*/  FADD.FTZ R6, R249, R3 ;  /* 0x00000003f9067221 */ /* 0x000fc80000010000 */
[----:B------:R-:W-:Y:S01]  /*6530*/  HMMA.16816.F32 R64, R8, R14, R64 ;  /* 0x0000000e0840723c */ /* 0x000fe20000001840 */
[----:B------:R1:W2:Y:S01]  /*6540*/  MUFU.EX2 R14, R154 ;  /* 0x0000009a000e7308 */ /* 0x0002a20000000800 */
[----:B------:R-:W-:Y:S02]  /*6550*/  FADD.FTZ R5, R225, R2 ;  /* 0x00000002e1057221 */ /* 0x000fe40000010000 */
[----:B------:R-:W-:Y:S02]  /*6560*/  FADD.FTZ R4, R188, R4 ;  /* 0x00000004bc047221 */ /* 0x000fe40000010000 */
[----:B------:R-:W-:Y:S02]  /*6570*/  FADD.FTZ R3, R185, R7 ;  /* 0x00000007b9037221 */ /* 0x000fe40000010000 */
[----:B------:R-:W-:Y:S02]  /*6580*/  FADD.FTZ R2, R251, R6 ;  /* 0x00000006fb027221 */ /* 0x000fe40000010000 */
[----:B------:R-:W-:Y:S01]  /*6590*/  FADD.FTZ R0, R226, R5 ;  /* 0x00000005e2007221 */ /* 0x000fe20000010000 */
[----:B-1----:R-:W1:Y:S01]  /*65a0*/  LDSM.16.MT88.4 R152, [R229+0x1800] ;  /* 0x00180000e598783b */ /* 0x002e620000004200 */
[----:B------:R-:W-:-:S03]  /*65b0*/  FADD.FTZ R21, R191, R4 ;  /* 0x00000004bf157221 */ /* 0x000fc60000010000 */
[----:B------:R-:W3:Y:S01]  /*65c0*/  LDSM.16.MT88.4 R4, [R232+0x3800] ;  /* 0x00380000e804783b */ /* 0x000ee20000004200 */
[C---:B------:R-:W-:Y:S01]  /*65d0*/  HMMA.16816.F32 R116, R8.reuse, R12, R116 ;  /* 0x0000000c0874723c */ /* 0x040fe20000001874 */
[----:B------:R-:W-:Y:S07]  /*65e0*/  MUFU.EX2 R12, R22 ;  /* 0x00000016000c7308 */ /* 0x000fee0000000800 */
[----:B------:R-:W-:Y:S01]  /*65f0*/  HMMA.16816.F32 R52, R8, R18, R76 ;  /* 0x000000120834723c */ /* 0x000fe2000000184c */
[----:B------:R-:W-:Y:S08]  /*6600*/  MUFU.EX2 R11, R171 ;  /* 0x000000ab000b7308 */ /* 0x000ff00000000800 */
[----:B------:R-:W4:Y:S08]  /*6610*/  MUFU.EX2 R15, R82 ;  /* 0x00000052000f7308 */ /* 0x000f300000000800 */
[----:B------:R-:W-:Y:S08]  /*6620*/  MUFU.EX2 R18, R83 ;  /* 0x0000005300127308 */ /* 0x000ff00000000800 */
[----:B------:R-:W5:Y:S08]  /*6630*/  MUFU.EX2 R16, R170 ;  /* 0x000000aa00107308 */ /* 0x000f700000000800 */
[----:B------:R-:W-:Y:S08]  /*6640*/  MUFU.EX2 R19, R169 ;  /* 0x000000a900137308 */ /* 0x000ff00000000800 */
[----:B------:R-:W-:Y:S08]  /*6650*/  MUFU.EX2 R28, R168 ;  /* 0x000000a8001c7308 */ /* 0x000ff00000000800 */
[----:B------:R-:W-:Y:S01]  /*6660*/  MUFU.EX2 R29, R99 ;  /* 0x00000063001d7308 */ /* 0x000fe20000000800 */
[----:B------:R-:W-:Y:S01]  /*6670*/  FADD.FTZ R31, R252, R2 ;  /* 0x00000002fc1f7221 */ /* 0x000fe20000010000 */
[----:B--2---:R-:W-:-:S06]  /*6680*/  F2FP.PACK_AB R124, R17, R14 ;  /* 0x0000000e117c723e */ /* 0x004fcc00000000ff */
[----:B------:R-:W-:Y:S08]  /*6690*/  MUFU.EX2 R22, R139 ;  /* 0x0000008b00167308 */ /* 0x000ff00000000800 */
[----:B------:R-:W-:Y:S08]  /*66a0*/  MUFU.EX2 R8, R129 ;  /* 0x0000008100087308 */ /* 0x000ff00000000800 */
[----:B------:R4:W2:Y:S08]  /*66b0*/  MUFU.EX2 R10, R128 ;  /* 0x00000080000a7308 */ /* 0x0008b00000000800 */
[----:B------:R1:W-:Y:S08]  /*66c0*/  MUFU.EX2 R9, R130 ;  /* 0x0000008200097308 */ /* 0x0003f00000000800 */
[----:B------:R3:W3:Y:S01]  /*66d0*/  MUFU.EX2 R13, R131 ;  /* 0x00000083000d7308 */ /* 0x0006e20000000800 */
[----:B------:R-:W-:Y:S01]  /*66e0*/  @P4 IMAD.HI.U32 R2, R133, c[0x0][0x2c8], RZ ;  /* 0x0000b20085024a27 */ /* 0x000fe200078e00ff */
[----:B----4-:R-:W-:Y:S01]  /*66f0*/  F2FP.PACK_AB R128, R15, R11 ;  /* 0x0000000b0f80723e */ /* 0x010fe200000000ff */
[----:B------:R-:W-:Y:S02]  /*6700*/  LDSM.16.MT88.4 R80, [R229+0x3800] ;  /* 0x00380000e550783b */ /* 0x000fe40000004200 */
[----:B------:R-:W-:-:S02]  /*6710*/  FADD.FTZ R30, R227, R0 ;  /* 0x00000000e31e7221 */ /* 0x000fc40000010000 */
[----:B------:R-:W-:Y:S01]  /*6720*/  IMAD.MOV.U32 R0, RZ, RZ, R133 ;  /* 0x000000ffff007224 */ /* 0x000fe200078e0085 */
[----:B------:R-:W-:Y:S01]  /*6730*/  @P4 SHF.R.U32.HI R0, RZ, c[0x0][0x2cc], R2 ;  /* 0x0000b300ff004a19 */ /* 0x000fe20000011602 */
[----:B------:R-:W-:Y:S01]  /*6740*/  IMAD.MOV.U32 R2, RZ, RZ, c[0x0][0x168] ;  /* 0x00005a00ff027624 */ /* 0x000fe200078e00ff */
[----:B-----5:R-:W-:Y:S01]  /*6750*/  F2FP.PACK_AB R129, R16, R12 ;  /* 0x0000000c1081723e */ /* 0x020fe200000000ff */
[----:B------:R-:W-:Y:S01]  /*6760*/  FADD.FTZ R3, R186, R3 ;  /* 0x00000003ba037221 */ /* 0x000fe20000010000 */
[----:B-1----:R-:W-:Y:S01]  /*6770*/  F2FP.PACK_AB R130, R23, R18 ;  /* 0x000000121782723e */ /* 0x002fe200000000ff */
[----:B------:R-:W1:Y:S01]  /*6780*/  LDSM.16.MT88.4 R184, [R233+0x1800] ;  /* 0x00180000e9b8783b */ /* 0x000e620000004200 */
[----:B--2---:R-:W-:Y:S02]  /*6790*/  F2FP.PACK_AB R125, R10, R8 ;  /* 0x000000080a7d723e */ /* 0x004fe400000000ff */
[----:B---3--:R-:W-:Y:S01]  /*67a0*/  F2FP.PACK_AB R131, R28, R19 ;  /* 0x000000131c83723e */ /* 0x008fe200000000ff */
[----:B------:R-:W2:Y:S01]  /*67b0*/  LDSM.16.MT88.4 R168, [R230+0x1800] ;  /* 0x00180000e6a8783b */ /* 0x000ea20000004200 */
[----:B------:R-:W-:-:S02]  /*67c0*/  F2FP.PACK_AB R126, R29, R22 ;  /* 0x000000161d7e723e */ /* 0x000fc400000000ff */
[----:B------:R-:W-:Y:S01]  /*67d0*/  F2FP.PACK_AB R127, R13, R9 ;  /* 0x000000090d7f723e */ /* 0x000fe200000000ff */
[----:B------:R-:W3:Y:S01]  /*67e0*/  LDSM.16.MT88.4 R96, [R230+0x3800] ;  /* 0x00380000e660783b */ /* 0x000ee20000004200 */
[----:B------:R-:W-:Y:S01]  /*67f0*/  IADD3 R0, R0, c[0x0][0x1d0], -R2 ;  /* 0x0000740000007a10 */ /* 0x000fe20007ffe802 */
[----:B------:R-:W-:Y:S01]  /*6800*/  HMMA.16816.F32 R144, R128, R152, R144 ;  /* 0x000000988090723c */ /* 0x000fe20000001890 */
[----:B------:R-:W-:-:S07]  /*6810*/  FADD.FTZ R20, R189, R3 ;  /* 0x00000003bd147221 */ /* 0x000fce0000010000 */
[C---:B------:R-:W-:Y:S08]  /*6820*/  HMMA.16816.F32 R140, R124.reuse, R152, R140 ;  /* 0x000000987c8c723c */ /* 0x040ff0000000188c */
[----:B------:R-:W-:Y:S01]  /*6830*/  HMMA.16816.F32 R148, R124, R154, R148 ;  /* 0x0000009a7c94723c */ /* 0x000fe20000001894 */
[----:B------:R-:W-:-:S07]  /*6840*/  FADD.FTZ R3, R56, R30 ;  /* 0x0000001e38037221 */ /* 0x000fce0000010000 */
[----:B------:R-:W-:Y:S07]  /*6850*/  HMMA.16816.F32 R152, R128, R154, R24 ;  /* 0x0000009a8098723c */ /* 0x000fee0000001818 */
[----:B------:R-:W-:Y:S01]  /*6860*/  SHF.R.S32.HI R24, RZ, 0x1f, R0 ;  /* 0x0000001fff187819 */ /* 0x000fe20000011400 */
[----:B------:R-:W-:Y:S03]  /*6870*/  HMMA.16816.F32 R120, R124, R4, R120 ;  /* 0x000000047c78723c */ /* 0x000fe60000001878 */
[----:B------:R-:W-:Y:S01]  /*6880*/  LEA.HI R24, R24, R0, RZ, 0x6 ;  /* 0x0000000018187211 */ /* 0x000fe200078f30ff */
[----:B------:R-:W-:-:S04]  /*6890*/  FADD.FTZ R0, R59, R31 ;  /* 0x0000001f3b007221 */ /* 0x000fc80000010000 */
[----:B------:R-:W-:Y:S01]  /*68a0*/  HMMA.16816.F32 R116, R128, R4, R116 ;  /* 0x000000048074723c */ /* 0x000fe20000001874 */
[----:B------:R-:W-:Y:S02]  /*68b0*/  FADD.FTZ R0, R62, R0 ;  /* 0x000000003e007221 */ /* 0x000fe40000010000 */
[----:B------:R-:W-:-:S04]  /*68c0*/  FADD.FTZ R3, R58, R3 ;  /* 0x000000033a037221 */ /* 0x000fc80000010000 */
        /* <DEDUP_REMOVED lines=16> */
[----:B------:R-:W-:Y:S01]  /*69d0*/  SHF.R.S32.HI R5, RZ, 0x6, R24 ;  /* 0x00000006ff057819 */ /* 0x000fe20000011418 */
[----:B------:R-:W-:Y:S02]  /*69e0*/  FADD.FTZ R3, R15, R3 ;  /* 0x000000030f037221 */ /* 0x000fe40000010000 */
[----:B------:R-:W-:Y:S01]  /*69f0*/  FADD.FTZ R2, R16, R2 ;  /* 0x0000000210027221 */ /* 0x000fe20000010000 */
[----:B------:R-:W-:Y:S01]  /*6a00*/  IMNMX R5, RZ, R5, !PT ;  /* 0x00000005ff057217 */ /* 0x000fe20007800200 */
[----:B------:R-:W-:Y:S01]  /*6a10*/  FADD.FTZ R0, R17, R0 ;  /* 0x0000000011007221 */ /* 0x000fe20000010000 */
[----:B------:R-:W-:Y:S01]  /*6a20*/  IADD3 R249, R138, -0x2, RZ ;  /* 0xfffffffe8af97810 */ /* 0x000fe20007ffe0ff */
[----:B------:R-:W-:-:S02]  /*6a30*/  FADD.FTZ R4, R10, R4 ;  /* 0x000000040a047221 */ /* 0x000fc40000010000 */
[----:B------:R-:W-:Y:S02]  /*6a40*/  FADD.FTZ R3, R18, R3 ;  /* 0x0000000312037221 */ /* 0x000fe40000010000 */
[----:B------:R-:W-:Y:S01]  /*6a50*/  FADD.FTZ R2, R19, R2 ;  /* 0x0000000213027221 */ /* 0x000fe20000010000 */
[----:B------:R4:W-:Y:S01]  /*6a60*/  STL [R1+0x8], R5 ;  /* 0x0000080501007387 */ /* 0x0009e20000100800 */
[----:B------:R-:W-:Y:S01]  /*6a70*/  FADD.FTZ R0, R22, R0 ;  /* 0x0000000016007221 */ /* 0x000fe20000010000 */
[----:B------:R-:W-:Y:S01]  /*6a80*/  ISETP.GE.AND P0, PT, R249, R5, PT ;  /* 0x00000005f900720c */ /* 0x000fe20003f06270 */
[----:B------:R-:W-:Y:S01]  /*6a90*/  FADD.FTZ R4, R9, R4 ;  /* 0x0000000409047221 */ /* 0x000fe20000010000 */
[----:B-1----:R-:W-:Y:S01]  /*6aa0*/  HMMA.16816.F32 R172, R128, R184, R172 ;  /* 0x000000b880ac723c */ /* 0x002fe200000018ac */
[----:B----4-:R-:W-:Y:S02]  /*6ab0*/  FADD.FTZ R5, R23, R3 ;  /* 0x0000000317057221 */ /* 0x010fe40000010000 */
[----:B------:R-:W-:-:S02]  /*6ac0*/  FADD.FTZ R3, R28, R2 ;  /* 0x000000021c037221 */ /* 0x000fc40000010000 */
[----:B------:R-:W-:Y:S02]  /*6ad0*/  FADD.FTZ R2, R29, R0 ;  /* 0x000000001d027221 */ /* 0x000fe40000010000 */
[----:B------:R-:W-:Y:S01]  /*6ae0*/  FADD.FTZ R0, R13, R4 ;  /* 0x000000040d007221 */ /* 0x000fe20000010000 */
[----:B------:R1:W-:Y:S04]  /*6af0*/  STL [R1+0x18], R5 ;  /* 0x0000180501007387 */ /* 0x0003e80000100800 */
[----:B------:R1:W-:Y:S04]  /*6b00*/  STL [R1+0x1c], R3 ;  /* 0x00001c0301007387 */ /* 0x0003e80000100800 */
[----:B------:R1:W-:Y:S04]  /*6b10*/  STL [R1+0x24], R0 ;  /* 0x0000240001007387 */ /* 0x0003e80000100800 */
[----:B------:R1:W-:Y:S01]  /*6b20*/  STL [R1+0x20], R2 ;  /* 0x0000200201007387 */ /* 0x0003e20000100800 */
[C---:B------:R-:W-:Y:S08]  /*6b30*/  HMMA.16816.F32 R176, R124.reuse, R184, R176 ;  /* 0x000000b87cb0723c */ /* 0x040ff000000018b0 */
[-C--:B------:R-:W-:Y:S08]  /*6b40*/  HMMA.16816.F32 R180, R124, R186.reuse, R180 ;  /* 0x000000ba7cb4723c */ /* 0x080ff000000018b4 */
[----:B------:R-:W-:Y:S08]  /*6b50*/  HMMA.16816.F32 R184, R128, R186, R68 ;  /* 0x000000ba80b8723c */ /* 0x000ff00000001844 */
[C---:B------:R-:W-:Y:S08]  /*6b60*/  HMMA.16816.F32 R72, R124.reuse, R80, R72 ;  /* 0x000000507c48723c */ /* 0x040ff00000001848 */
[----:B------:R-:W-:Y:S08]  /*6b70*/  HMMA.16816.F32 R76, R124, R82, R40 ;  /* 0x000000527c4c723c */ /* 0x000ff00000001828 */
[C---:B------:R-:W-:Y:S08]  /*6b80*/  HMMA.16816.F32 R68, R128.reuse, R80, R216 ;  /* 0x000000508044723c */ /* 0x040ff000000018d8 */
[C---:B------:R-:W-:Y:S08]  /*6b90*/  HMMA.16816.F32 R80, R128.reuse, R82, R84 ;  /* 0x000000528050723c */ /* 0x040ff00000001854 */
[-C--:B--2---:R-:W-:Y:S08]  /*6ba0*/  HMMA.16816.F32 R156, R128, R168.reuse, R156 ;  /* 0x000000a8809c723c */ /* 0x084ff0000000189c */
[C---:B------:R-:W-:Y:S08]  /*6bb0*/  HMMA.16816.F32 R160, R124.reuse, R168, R160 ;  /* 0x000000a87ca0723c */ /* 0x040ff000000018a0 */
[C---:B------:R-:W-:Y:S08]  /*6bc0*/  HMMA.16816.F32 R164, R124.reuse, R170, R164 ;  /* 0x000000aa7ca4723c */ /* 0x040ff000000018a4 */
[C---:B------:R-:W-:Y:S08]  /*6bd0*/  HMMA.16816.F32 R192, R124.reuse, R200, R192 ;  /* 0x000000c87cc0723c */ /* 0x040ff000000018c0 */
[C---:B------:R-:W-:Y:S08]  /*6be0*/  HMMA.16816.F32 R196, R124.reuse, R202, R196 ;  /* 0x000000ca7cc4723c */ /* 0x040ff000000018c4 */
[C---:B---3--:R-:W-:Y:S08]  /*6bf0*/  HMMA.16816.F32 R88, R124.reuse, R96, R88 ;  /* 0x000000607c58723c */ /* 0x048ff00000001858 */
        /* <DEDUP_REMOVED lines=11> */
[----:B------:R-:W-:Y:S01]  /*6cb0*/  HMMA.16816.F32 R128, R128, R6, R64 ;  /* 0x000000068080723c */ /* 0x000fe20000001840 */
[----:B------:R-:W-:Y:S01]  /*6cc0*/  @!UPT UIADD3 URZ, URZ, URZ, URZ ;  /* 0x0000003f3f3ff290 */ /* 0x000fe2000fffe03f */
[----:B------:R-:W-:Y:S11]  /*6cd0*/  @!P0 BRA `(.L_x_1488) ;  /* 0x0000532000008947 */ /* 0x000ff60003800000 */
[----:B-1----:R1:W-:Y:S01]  /*6ce0*/  STL [R1], R249 ;  /* 0x000000f901007387 */ /* 0x0023e20000100800 */
[----:B------:R-:W-:Y:S01]  /*6cf0*/  IMAD.MOV.U32 R133, RZ, RZ, R136 ;  /* 0x000000ffff857224 */ /* 0x000fe200078e0088 */
[----:B------:R-:W-:Y:S01]  /*6d00*/  MOV R139, R134 ;  /* 0x00000086008b7202 */ /* 0x000fe20000000f00 */
[----:B------:R-:W-:Y:S01]  /*6d10*/  IMAD.MOV.U32 R132, RZ, RZ, R137 ;  /* 0x000000ffff847224 */ /* 0x000fe200078e0089 */
[----:B------:R-:W-:-:S07]  /*6d20*/  MOV R138, R135 ;  /* 0x00000087008a7202 */ /* 0x000fce0000000f00 */
.L_x_1489:
[----:B------:R-:W-:Y:S04]  /*6d30*/  DEPBAR.LE SB0, 0x0 ;  /* 0x000080000000791a */ /* 0x000fe80000000000 */
[----:B------:R-:W-:Y:S01]  /*6d40*/  WARPSYNC 0xffffffff ;  /* 0xffffffff00007948 */ /* 0x000fe20003800000 */
[----:B------:R-:W-:Y:S08]  /*6d50*/  BAR.SYNC.DEFER_BLOCKING 0x0 ;  /* 0x0000000000007b1d */ /* 0x000ff00000010000 */
[----:B-----5:R-:W-:Y:S08]  /*6d60*/  LDSM.16.M88.4 R64, [R235] ;  /* 0x00000000eb40783b */ /* 0x020ff00000000200 */
[----:B------:R-:W2:Y:S08]  /*6d70*/  LDSM.16.M88.4 R16, [R228] ;  /* 0x00000000e410783b */ /* 0x000eb00000000200 */
[----:B------:R-:W3:Y:S08]  /*6d80*/  LDSM.16.M88.4 R60, [R235+0x2000] ;  /* 0x00200000eb3c783b */ /* 0x000ef00000000200 */
[----:B------:R-:W3:Y:S08]  /*6d90*/  LDSM.16.M88.4 R32, [R228+0x800] ;  /* 0x00080000e420783b */ /* 0x000ef00000000200 */
[----:B------:R-:W3:Y:S06]  /*6da0*/  LDL.64 R218, [R1+0x38] ;  /* 0x0000380001da7983 */ /* 0x000eec0000100a00 */
[----:B------:R-:W1:Y:S08]  /*6db0*/  LDSM.16.M88.4 R48, [R228+0x1000] ;  /* 0x00100000e430783b */ /* 0x000e700000000200 */
[----:B------:R-:W3:Y:S01]  /*6dc0*/  LDL R216, [R1+0x40] ;  /* 0x0000400001d87983 */ /* 0x000ee20000100800 */
[-C--:B--2---:R-:W-:Y:S03]  /*6dd0*/  HMMA.16816.F32 R4, R64, R16.reuse, RZ ;  /* 0x000000104004723c */ /* 0x084fe600000018ff */
[----:B------:R-:W2:Y:S05]  /*6de0*/  LDSM.16.M88.4 R204, [R228+0x1800] ;  /* 0x00180000e4cc783b */ /* 0x000eaa0000000200 */
[C---:B---3--:R-:W-:Y:S03]  /*6df0*/  HMMA.16816.F32 R8, R60.reuse, R16, RZ ;  /* 0x000000103c08723c */ /* 0x048fe600000018ff */
[----:B------:R-:W-:Y:S05]  /*6e00*/  LDSM.16.M88.4 R208, [R237] ;  /* 0x00000000edd0783b */ /* 0x000fea0000000200 */
[-C--:B------:R-:W-:Y:S03]  /*6e10*/  HMMA.16816.F32 R12, R60, R18.reuse, RZ ;  /* 0x000000123c0c723c */ /* 0x080fe600000018ff */
[----:B------:R-:W-:Y:S05]  /*6e20*/  LDSM.16.M88.4 R212, [R237+0x2000] ;  /* 0x00200000edd4783b */ /* 0x000fea0000000200 */
[C---:B------:R-:W-:Y:S03]  /*6e30*/  HMMA.16816.F32 R16, R64.reuse, R18, RZ ;  /* 0x000000124010723c */ /* 0x040fe600000018ff */
[----:B------:R-:W-:Y:S04]  /*6e40*/  STL [R1+0xb0], R128 ;  /* 0x0000b08001007387 */ /* 0x000fe80000100800 */
[----:B------:R-:W-:Y:S01]  /*6e50*/  STL [R1+0xac], R129 ;  /* 0x0000ac8101007387 */ /* 0x000fe20000100800 */
[-C--:B------:R-:W-:Y:S03]  /*6e60*/  HMMA.16816.F32 R20, R64, R32.reuse, RZ ;  /* 0x000000204014723c */ /* 0x080fe600000018ff */
[----:B------:R-:W-:Y:S04]  /*6e70*/  STL [R1+0xa8], R130 ;  /* 0x0000a88201007387 */ /* 0x000fe80000100800 */
[----:B------:R3:W-:Y:S01]  /*6e80*/  STL [R1+0xa4], R131 ;  /* 0x0000a48301007387 */ /* 0x0007e20000100800 */
[C---:B------:R-:W-:Y:S08]  /*6e90*/  HMMA.16816.F32 R24, R60.reuse, R32, RZ ;  /* 0x000000203c18723c */ /* 0x040ff000000018ff */
[-C--:B------:R-:W-:Y:S08]  /*6ea0*/  HMMA.16816.F32 R28, R60, R34.reuse, RZ ;  /* 0x000000223c1c723c */ /* 0x080ff000000018ff */
[C---:B------:R-:W-:Y:S01]  /*6eb0*/  HMMA.16816.F32 R32, R64.reuse, R34, RZ ;  /* 0x000000224020723c */ /* 0x040fe200000018ff */
[----:B---3--:R-:W3:Y:S07]  /*6ec0*/  LDL.LU R131, [R1] ;  /* 0x0000000001837983 */ /* 0x008eee0000300800 */
[-C--:B-1----:R-:W-:Y:S01]  /*6ed0*/  HMMA.16816.F32 R36, R64, R48.reuse, RZ ;  /* 0x000000304024723c */ /* 0x082fe200000018ff */
[----:B------:R-:W-:Y:S04]  /*6ee0*/  STL [R1+0x90], R239 ;  /* 0x000090ef01007387 */ /* 0x000fe80000100800 */
[----:B------:R-:W-:Y:S03]  /*6ef0*/  STL [R1+0x94], R247 ;  /* 0x000094f701007387 */ /* 0x000fe60000100800 */
[C---:B------:R-:W-:Y:S01]  /*6f00*/  HMMA.16816.F32 R40, R60.reuse, R48, RZ ;  /* 0x000000303c28723c */ /* 0x040fe200000018ff */
[----:B------:R-:W-:Y:S07]  /*6f10*/  STL [R1+0x98], R246 ;  /* 0x000098f601007387 */ /* 0x000fee0000100800 */
[-C--:B------:R-:W-:Y:S08]  /*6f20*/  HMMA.16816.F32 R44, R60, R50.reuse, RZ ;  /* 0x000000323c2c723c */ /* 0x080ff000000018ff */
[C---:B------:R-:W-:Y:S08]  /*6f30*/  HMMA.16816.F32 R48, R64.reuse, R50, RZ ;  /* 0x000000324030723c */ /* 0x040ff000000018ff */
[-C--:B--2---:R-:W-:Y:S08]  /*6f40*/  HMMA.16816.F32 R52, R64, R204.reuse, RZ ;  /* 0x000000cc4034723c */ /* 0x084ff000000018ff */
        /* <DEDUP_REMOVED lines=13> */
[----:B------:R1:W2:Y:S08]  /*7020*/  LDSM.16.M88.4 R204, [R246] ;  /* 0x00000000f6cc783b */ /* 0x0002b00000000200 */
[----:B-1----:R-:W4:Y:S06]  /*7030*/  LDL.64 R246, [R1+0x10] ;  /* 0x0000100001f67983 */ /* 0x002f2c0000100a00 */
[----:B------:R-:W-:Y:S04]  /*7040*/  STL [R1+0x9c], R245 ;  /* 0x00009cf501007387 */ /* 0x000fe80000100800 */
[----:B------:R-:W4:Y:S01]  /*7050*/  LDL R239, [R1+0x58] ;  /* 0x0000580001ef7983 */ /* 0x000f220000100800 */
[-C--:B--2---:R-:W-:Y:S08]  /*7060*/  HMMA.16816.F32 R36, R208, R204.reuse, R36 ;  /* 0x000000ccd024723c */ /* 0x084ff00000001824 */
[C---:B------:R-:W-:Y:S08]  /*7070*/  HMMA.16816.F32 R40, R212.reuse, R204, R40 ;  /* 0x000000ccd428723c */ /* 0x040ff00000001828 */
[-C--:B------:R-:W-:Y:S08]  /*7080*/  HMMA.16816.F32 R44, R212, R206.reuse, R44 ;  /* 0x000000ced42c723c */ /* 0x080ff0000000182c */
[C---:B------:R-:W-:Y:S01]  /*7090*/  HMMA.16816.F32 R48, R208.reuse, R206, R48 ;  /* 0x000000ced030723c */ /* 0x040fe20000001830 */
[----:B------:R1:W2:Y:S08]  /*70a0*/  LDSM.16.M88.4 R204, [R245] ;  /* 0x00000000f5cc783b */ /* 0x0002b00000000200 */
[----:B-1----:R-:W4:Y:S01]  /*70b0*/  LDL R245, [R1+0x5c] ;  /* 0x00005c0001f57983 */ /* 0x002f220000100800 */
[-C--:B--2---:R-:W-:Y:S03]  /*70c0*/  HMMA.16816.F32 R52, R208, R204.reuse, R52 ;  /* 0x000000ccd034723c */ /* 0x084fe60000001834 */
[C---:B---3--:R-:W-:Y:S05]  /*70d0*/  ISETP.GE.AND P5, PT, R131.reuse, RZ, PT ;  /* 0x000000ff8300720c */ /* 0x048fea0003fa6270 */
[C---:B------:R-:W-:Y:S08]  /*70e0*/  HMMA.16816.F32 R56, R212.reuse, R204, R56 ;  /* 0x000000ccd438723c */ /* 0x040ff00000001838 */
[-C--:B------:R-:W-:Y:S04]  /*70f0*/  HMMA.16816.F32 R60, R212, R206.reuse, R60 ;  /* 0x000000ced43c723c */ /* 0x080fe8000000183c */
[----:B------:R-:W-:Y:S01]  /*7100*/  @P5 SHF.R.S32.HI R0, RZ, 0x1f, R131 ;  /* 0x0000001fff005819 */ /* 0x000fe20000011483 */
[C---:B------:R-:W-:Y:S01]  /*7110*/  @P5 IMAD.WIDE.U32 R2, R131.reuse, c[0x0][0x208], RZ ;  /* 0x0000820083025a25 */ /* 0x040fe200078e00ff */
[----:B------:R-:W-:Y:S02]  /*7120*/  @P5 MOV R134, 0x5 ;  /* 0x0000000500865802 */ /* 0x000fe40000000f00 */
[----:B------:R-:W-:Y:S04]  /*7130*/  HMMA.16816.F32 R64, R208, R206, R64 ;  /* 0x000000ced040723c */ /* 0x000fe80000001840 */
[----:B------:R-:W-:Y:S03]  /*7140*/  @P5 IMAD R0, R0, c[0x0][0x208], RZ ;  /* 0x0000820000005a24 */ /* 0x000fe600078e02ff */
[----:B------:R-:W-:Y:S02]  /*7150*/  @P5 IMAD.MOV.U32 R206, RZ, RZ, c[0x0][0x208] ;  /* 0x00008200ffce5624 */ /* 0x000fe400078e00ff */
[----:B------:R-:W-:Y:S03]  /*7160*/  @P5 IMAD R0, R131, c[0x0][0x20c], R0 ;  /* 0x0000830083005a24 */ /* 0x000fe600078e0200 */
[C---:B------:R-:W-:Y:S02]  /*7170*/  @P5 SHF.L.U32 R207, R206.reuse, 0x5, RZ ;  /* 0x00000005cecf5819 */ /* 0x040fe400000006ff */
[----:B------:R-:W-:Y:S02]  /*7180*/  @P5 IADD3 R0, R3, R0, RZ ;  /* 0x0000000003005210 */ /* 0x000fe40007ffe0ff */
[----:B------:R-:W-:Y:S02]  /*7190*/  @P5 SHF.L.U64.HI R206, R206, R134, c[0x0][0x20c] ;  /* 0x00008300cece5619 */ /* 0x000fe40000010286 */
[C---:B------:R-:W-:Y:S02]  /*71a0*/  @P5 SHF.L.U64.HI R3, R2.reuse, 0x6, R0 ;  /* 0x0000000602035819 */ /* 0x040fe40000010200 */
[----:B------:R-:W-:Y:S04]  /*71b0*/  @P5 SHF.L.U32 R2, R2, 0x6, RZ ;  /* 0x0000000602025819 */ /* 0x000fe800000006ff */
[C---:B------:R-:W-:Y:S02]  /*71c0*/  @P5 IADD3 R0, P3, R2.reuse, R218, RZ ;  /* 0x000000da02005210 */ /* 0x040fe40007f7e0ff */
[----:B------:R-:W-:Y:S03]  /*71d0*/  @P5 IADD3 R2, P2, P1, R2, 0x40, R218 ;  /* 0x0000004002025810 */ /* 0x000fe6000795e0da */
[C-C-:B------:R-:W-:Y:S01]  /*71e0*/  @P5 IMAD.X R135, R3.reuse, 0x1, R216.reuse, P3 ;  /* 0x0000000103875824 */ /* 0x140fe200018e06d8 */
[C---:B------:R-:W-:Y:S02]  /*71f0*/  @P5 LEA R136, P3, R0.reuse, c[0x0][0x1f8], 0x1 ;  /* 0x00007e0000885a11 */ /* 0x040fe400078608ff */
[----:B------:R-:W-:Y:S02]  /*7200*/  @P5 IADD3.X R3, R3, RZ, R216, P2, P1 ;  /* 0x000000ff03035210 */ /* 0x000fe400017e24d8 */
[----:B------:R-:W-:Y:S02]  /*7210*/  @P5 LEA.HI.X R137, R0, c[0x0][0x1fc], R135, 0x1, P3 ;  /* 0x00007f0000895a11 */ /* 0x000fe400018f0c87 */
[----:B------:R-:W-:Y:S01]  /*7220*/  @P5 LEA R204, P2, R2, c[0x0][0x1f8], 0x1 ;  /* 0x00007e0002cc5a11 */ /* 0x000fe200078408ff */
[----:B------:R-:W2:Y:S01]  /*7230*/  LDL R0, [R1+0x48] ;  /* 0x0000480001007983 */ /* 0x000ea20000100800 */
[-C--:B------:R-:W-:Y:S02]  /*7240*/  @P5 IADD3 R134, P1, R136, R207.reuse, RZ ;  /* 0x000000cf88865210 */ /* 0x080fe40007f3e0ff */
[----:B------:R-:W-:Y:S01]  /*7250*/  @P5 LEA.HI.X R205, R2, c[0x0][0x1fc], R3, 0x1, P2 ;  /* 0x00007f0002cd5a11 */ /* 0x000fe200010f0c03 */
[----:B------:R-:W-:Y:S01]  /*7260*/  STL [R1+0xa0], R235 ;  /* 0x0000a0eb01007387 */ /* 0x000fe20000100800 */
[-C--:B------:R-:W-:Y:S02]  /*7270*/  @P5 IADD3.X R135, R137, R206.reuse, RZ, P1, !PT ;  /* 0x000000ce89875210 */ /* 0x080fe40000ffe4ff */
[-C--:B------:R-:W-:Y:S04]  /*7280*/  @P5 IADD3 R2, P2, R134, R207.reuse, RZ ;  /* 0x000000cf86025210 */ /* 0x080fe80007f5e0ff */
[----:B------:R-:W-:Y:S02]  /*7290*/  @P5 IADD3.X R3, R135, R206, RZ, P2, !PT ;  /* 0x000000ce87035210 */ /* 0x000fe400017fe4ff */
[----:B----4-:R-:W-:Y:S11]  /*72a0*/  @P5 ISETP.GE.AND P0, PT, R246, c[0x0][0x1d4], PT ;  /* 0x00007500f6005a0c */ /* 0x010ff60003f06270 */
[----:B------:R-:W-:Y:S02]  /*72b0*/  @!UPT UIADD3 URZ, URZ, URZ, URZ ;  /* 0x0000003f3f3ff290 */ /* 0x000fe4000fffe03f */
[----:B------:R-:W-:Y:S01]  /*72c0*/  @!PT LDS RZ, [RZ] ;  /* 0x00000000fffff984 */ /* 0x000fe20000000800 */
[----:B------:R-:W-:Y:S01]  /*72d0*/  @!PT LDS RZ, [RZ] ;  /* 0x00000000fffff984 */ /* 0x000fe20000000800 */
[----:B------:R-:W-:Y:S01]  /*72e0*/  @!PT LDS RZ, [RZ] ;  /* 0x00000000fffff984 */ /* 0x000fe20000000800 */
[----:B------:R1:W-:Y:S08]  /*72f0*/  @P5 LDGSTS.E.BYPASS.LTC128B.128 [R248+0x100], [R136.64], !P0 ;  /* 0x0010000088f85fae */ /* 0x0003f0000c101d46 */
[----:B------:R3:W-:Y:S08]  /*7300*/  @P5 LDGSTS.E.BYPASS.LTC128B.128 [R248+0x2100], [R204.64], !P6 ;  /* 0x02100000ccf85fae */ /* 0x0007f0000f101d46 */
[----:B------:R4:W-:Y:S08]  /*7310*/  @P5 LDGSTS.E.BYPASS.LTC128B.128 [R248+0x900], [R134.64], !P0 ;  /* 0x0090000086f85fae */ /* 0x0009f0000c101d46 */
[----:B------:R4:W-:Y:S01]  /*7320*/  @P5 LDGSTS.E.BYPASS.LTC128B.128 [R248+0x2900], [R134.64+0x80], !P6 ;  /* 0x0290008086f85fae */ /* 0x0009e2000f101d46 */
[----:B-1----:R-:W-:Y:S07]  /*7330*/  @P5 IADD3 R136, P1, R2, R207, RZ ;  /* 0x000000cf02885210 */ /* 0x002fee0007f3e0ff */
[----:B------:R1:W-:Y:S01]  /*7340*/  @P5 LDGSTS.E.BYPASS.LTC128B.128 [R248+0x1100], [R2.64], !P0 ;  /* 0x0110000002f85fae */ /* 0x0003e2000c101d46 */
[----:B------:R-:W-:Y:S07]  /*7350*/  @P5 IMAD.X R137, R3, 0x1, R206, P1 ;  /* 0x0000000103895824 */ /* 0x000fee00008e06ce */
[----:B------:R1:W-:Y:S08]  /*7360*/  @P5 LDGSTS.E.BYPASS.LTC128B.128 [R248+0x3100], [R2.64+0x80], !P6 ;  /* 0x0310008002f85fae */ /* 0x0003f0000f101d46 */
[----:B------:R1:W-:Y:S08]  /*7370*/  @P5 LDGSTS.E.BYPASS.LTC128B.128 [R248+0x1900], [R136.64], !P0 ;  /* 0x0190000088f85fae */ /* 0x0003f0000c101d46 */
[----:B------:R1:W-:Y:S08]  /*7380*/  @P5 LDGSTS.E.BYPASS.LTC128B.128 [R248+0x3900], [R136.64+0x80], !P6 ;  /* 0x0390008088f85fae */ /* 0x0003f0000f101d46 */
[----:B---3--:R-:W-:Y:S08]  /*7390*/  LDSM.16.M88.4 R204, [R236] ;  /* 0x00000000eccc783b */ /* 0x008ff00000000200 */
[----:B------:R-:W3:Y:S08]  /*73a0*/  LDSM.16.M88.4 R208, [R234] ;  /* 0x00000000ead0783b */ /* 0x000ef00000000200 */
[----:B------:R-:W1:Y:S08]  /*73b0*/  LDSM.16.M88.4 R212, [R236+0x2000] ;  /* 0x00200000ecd4783b */ /* 0x000e700000000200 */
[----:B------:R-:W0:Y:S01]  /*73c0*/  LDGDEPBAR ;  /* 0x00000000000079af */ /* 0x000e220000000000 */
[-C--:B---3--:R-:W-:Y:S08]  /*73d0*/  HMMA.16816.F32 R4, R204, R208.reuse, R4 ;  /* 0x000000d0cc04723c */ /* 0x088ff00000001804 */
[C---:B-1----:R-:W-:Y:S08]  /*73e0*/  HMMA.16816.F32 R8, R212.reuse, R208, R8 ;  /* 0x000000d0d408723c */ /* 0x042ff00000001808 */
[-C--:B------:R-:W-:Y:S04]  /*73f0*/  HMMA.16816.F32 R12, R212, R210.reuse, R12 ;  /* 0x000000d2d40c723c */ /* 0x080fe8000000180c */
[----:B--2---:R-:W-:Y:S04]  /*7400*/  IADD3 R0, R245, R0, RZ ;  /* 0x00000000f5007210 */ /* 0x004fe80007ffe0ff */
[C---:B------:R-:W-:Y:S01]  /*7410*/  HMMA.16816.F32 R16, R204.reuse, R210, R16 ;  /* 0x000000d2cc10723c */ /* 0x040fe20000001810 */
[----:B------:R-:W1:Y:S03]  /*7420*/  LDSM.16.M88.4 R208, [R234+0x800] ;  /* 0x00080000ead0783b */ /* 0x000e660000000200 */
[----:B------:R-:W-:Y:S05]  /*7430*/  @P4 IMAD.HI.U32 R2, R0, c[0x0][0x2c8], RZ ;  /* 0x0000b20000024a27 */ /* 0x000fea00078e00ff */
[----:B------:R-:W-:Y:S05]  /*7440*/  @P4 SHF.R.U32.HI R0, RZ, c[0x0][0x2cc], R2 ;  /* 0x0000b300ff004a19 */ /* 0x000fea0000011602 */
[----:B------:R-:W-:Y:S08]  /*7450*/  SHFL.IDX PT, R2, R0, 0x2, 0x1c1f ;  /* 0x005c1f0000027f89 */ /* 0x000ff000000e0000 */
[----:B------:R-:W-:Y:S01]  /*7460*/  SHFL.IDX PT, R3, R0, 0x1, 0x1c1f ;  /* 0x003c1f0000037f89 */ /* 0x000fe200000e0000 */
        /* <DEDUP_REMOVED lines=15> */
[----:B------:R-:W-:Y:S08]  /*7560*/  LDSM.16.M88.4 R204, [R238] ;  /* 0x00000000eecc783b */ /* 0x000ff00000000200 */
[----:B------:R-:W1:Y:S02]  /*7570*/  LDSM.16.M88.4 R208, [R231] ;  /* 0x00000000e7d0783b */ /* 0x000e640000000200 */
        /* <DEDUP_REMOVED lines=20> */
[----:B------:R1:W-:Y:S08]  /*76c0*/  LDSM.16.M88.4 R204, [R235+0x4000] ;  /* 0x00400000ebcc783b */ /* 0x0003f00000000200 */
[----:B------:R-:W2:Y:S03]  /*76d0*/  LDSM.16.M88.4 R208, [R228+0x2000] ;  /* 0x00200000e4d0783b */ /* 0x000ea60000000200 */
[----:B-1----:R-:W-:Y:S01]  /*76e0*/  IADD3 R235, R131, -0x1, RZ ;  /* 0xffffffff83eb7810 */ /* 0x002fe20007ffe0ff */
[-C--:B--2---:R-:W-:Y:S08]  /*76f0*/  HMMA.16816.F32 R4, R204, R208.reuse, R4 ;  /* 0x000000d0cc04723c */ /* 0x084ff00000001804 */
        /* <DEDUP_REMOVED lines=19> */
[----:B------:R-:W-:Y:S08]  /*7830*/  LDSM.16.M88.4 R204, [R237+0x4000] ;  /* 0x00400000edcc783b */ /* 0x000ff00000000200 */
[----:B------:R-:W1:Y:S02]  /*7840*/  LDSM.16.M88.4 R208, [R244] ;  /* 0x00000000f4d0783b */ /* 0x000e640000000200 */
        /* <DEDUP_REMOVED lines=20> */
[----:B------:R-:W-:Y:S08]  /*7990*/  LDSM.16.M88.4 R204, [R236+0x4000] ;  /* 0x00400000eccc783b */ /* 0x000ff00000000200 */
[----:B------:R-:W1:Y:S02]  /*79a0*/  LDSM.16.M88.4 R208, [R234+0x2000] ;  /* 0x00200000ead0783b */ /* 0x000e640000000200 */
        /* <DEDUP_REMOVED lines=45> */
[----:B------:R-:W-:Y:S09]  /*7c80*/  FMUL.FTZ R13, R13, c[0x0][0x320] ;  /* 0x0000c8000d0d7a20 */ /* 0x000ff20000410000 */
[----:B------:R-:W-:Y:S10]  /*7c90*/  MUFU.TANH R250, R9 ;  /* 0x0000000900fa7308 */ /* 0x000ff40000002400 */
[----:B------:R2:W-:Y:S10]  /*7ca0*/  MUFU.TANH R252, R7 ;  /* 0x0000000700fc7308 */ /* 0x0005f40000002400 */
[----:B------:R-:W-:Y:S10]  /*7cb0*/  MUFU.TANH R211, R11 ;  /* 0x0000000b00d37308 */ /* 0x000ff40000002400 */
[----:B------:R-:W-:Y:S01]  /*7cc0*/  MUFU.TANH R222, R18 ;  /* 0x0000001200de7308 */ /* 0x000fe20000002400 */
[----:B--2---:R-:W2:Y:S09]  /*7cd0*/  LDSM.16.M88.4 R4, [R231+0x2800] ;  /* 0x00280000e704783b */ /* 0x004eb20000000200 */
[----:B------:R-:W3:Y:S10]  /*7ce0*/  MUFU.TANH R251, R8 ;  /* 0x0000000800fb7308 */ /* 0x000ef40000002400 */
[----:B------:R-:W1:Y:S10]  /*7cf0*/  MUFU.TANH R225, R15 ;  /* 0x0000000f00e17308 */ /* 0x000e740000002400 */
[----:B------:R-:W-:Y:S10]  /*7d00*/  MUFU.TANH R226, R14 ;  /* 0x0000000e00e27308 */ /* 0x000ff40000002400 */
[----:B------:R-:W-:Y:S01]  /*7d10*/  MUFU.TANH R249, R12 ;  /* 0x0000000c00f97308 */ /* 0x000fe20000002400 */
[-C--:B--2---:R-:W-:Y:S09]  /*7d20*/  HMMA.16816.F32 R20, R204, R4.reuse, R20 ;  /* 0x00000004cc14723c */ /* 0x084ff20000001814 */
[----:B------:R-:W-:Y:S01]  /*7d30*/  MUFU.TANH R223, R17 ;  /* 0x0000001100df7308 */ /* 0x000fe20000002400 */
[C---:B------:R-:W-:Y:S09]  /*7d40*/  HMMA.16816.F32 R24, R212.reuse, R4, R24 ;  /* 0x00000004d418723c */ /* 0x040ff20000001818 */
[----:B------:R-:W-:Y:S01]  /*7d50*/  MUFU.TANH R227, R13 ;  /* 0x0000000d00e37308 */ /* 0x000fe20000002400 */
[-C--:B------:R-:W-:Y:S04]  /*7d60*/  HMMA.16816.F32 R28, R212, R6.reuse, R28 ;  /* 0x00000006d41c723c */ /* 0x080fe8000000181c */
[----:B------:R-:W-:Y:S04]  /*7d70*/  FMUL.FTZ R23, R23, c[0x0][0x320] ;  /* 0x0000c80017177a20 */ /* 0x000fe80000410000 */
[C---:B------:R-:W-:Y:S01]  /*7d80*/  HMMA.16816.F32 R32, R204.reuse, R6, R32 ;  /* 0x00000006cc20723c */ /* 0x040fe20000001820 */
[----:B------:R-:W-:Y:S01]  /*7d90*/  MUFU.TANH R221, R19 ;  /* 0x0000001300dd7308 */ /* 0x000fe20000002400 */
[----:B------:R-:W2:Y:S02]  /*7da0*/  LDSM.16.M88.4 R4, [R231+0x3000] ;  /* 0x00300000e704783b */ /* 0x000ea40000000200 */
[----:B------:R-:W-:Y:S02]  /*7db0*/  FMUL.FTZ R22, R22, c[0x0][0x320] ;  /* 0x0000c80016167a20 */ /* 0x000fe40000410000 */
[----:B------:R-:W-:Y:S02]  /*7dc0*/  FMUL.FTZ R21, R21, c[0x0][0x320] ;  /* 0x0000c80015157a20 */ /* 0x000fe40000410000 */
[----:B------:R-:W-:Y:S03]  /*7dd0*/  FMUL.FTZ R20, R20, c[0x0][0x320] ;  /* 0x0000c80014147a20 */ /* 0x000fe60000410000 */
[----:B----4-:R-:W-:Y:S01]  /*7de0*/  MUFU.TANH R135, R23 ;  /* 0x0000001700877308 */ /* 0x010fe20000002400 */
        /* <DEDUP_REMOVED lines=14> */
[----:B------:R1:W-:Y:S01]  /*7ed0*/  MUFU.TANH R30, R29 ;  /* 0x0000001d001e7308 */ /* 0x0003e20000002400 */
[-C--:B--2---:R-:W-:Y:S08]  /*7ee0*/  HMMA.16816.F32 R36, R204, R4.reuse, R36 ;  /* 0x00000004cc24723c */ /* 0x084ff00000001824 */
[C---:B------:R-:W-:Y:S01]  /*7ef0*/  HMMA.16816.F32 R40, R212.reuse, R4, R40 ;  /* 0x00000004d428723c */ /* 0x040fe20000001828 */
[----:B------:R-:W2:Y:S03]  /*7f00*/  MUFU.TANH R220, R20 ;  /* 0x0000001400dc7308 */ /* 0x000ea60000002400 */
[----:B----4-:R-:W-:Y:S04]  /*7f10*/  IMAD.MOV.U32 R28, RZ, RZ, R246 ;  /* 0x000000ffff1c7224 */ /* 0x010fe800078e00f6 */
[-C--:B------:R-:W-:Y:S03]  /*7f20*/  HMMA.16816.F32 R44, R212, R6.reuse, R44 ;  /* 0x00000006d42c723c */ /* 0x080fe6000000182c */
[----:B------:R-:W2:Y:S01]  /*7f30*/  MUFU.TANH R217, R26 ;  /* 0x0000001a00d97308 */ /* 0x000ea20000002400 */
[----:B-1----:R-:W-:Y:S04]  /*7f40*/  MOV R29, R247 ;  /* 0x000000f7001d7202 */ /* 0x002fe80000000f00 */
[C---:B------:R-:W-:Y:S01]  /*7f50*/  HMMA.16816.F32 R48, R204.reuse, R6, R48 ;  /* 0x00000006cc30723c */ /* 0x040fe20000001830 */
[----:B------:R-:W1:Y:S01]  /*7f60*/  LDSM.16.M88.4 R4, [R231+0x3800] ;  /* 0x00380000e704783b */ /* 0x000e620000000200 */
[----:B------:R-:W-:Y:S04]  /*7f70*/  DEPBAR.LE SB0, 0x0 ;  /* 0x000080000000791a */ /* 0x000fe80000000000 */
[----:B------:R-:W-:Y:S01]  /*7f80*/  MUFU.TANH R26, R33 ;  /* 0x00000021001a7308 */ /* 0x000fe20000002400 */
[----:B------:R-:W-:Y:S02]  /*7f90*/  FMUL.FTZ R38, R38, c[0x0][0x320] ;  /* 0x0000c80026267a20 */ /* 0x000fe40000410000 */
[----:B------:R-:W4:Y:S03]  /*7fa0*/  LDL.64 R246, [R1+0x30] ;  /* 0x0000300001f67983 */ /* 0x000f260000100a00 */
[----:B------:R-:W-:Y:S02]  /*7fb0*/  FMUL.FTZ R41, R41, c[0x0][0x320] ;  /* 0x0000c80029297a20 */ /* 0x000fe40000410000 */
[----:B------:R-:W-:Y:S02]  /*7fc0*/  FMUL.FTZ R39, R39, c[0x0][0x320] ;  /* 0x0000c80027277a20 */ /* 0x000fe40000410000 */
[----:B------:R3:W-:Y:S01]  /*7fd0*/  MUFU.TANH R15, R38 ;  /* 0x00000026000f7308 */ /* 0x0007e20000002400 */
        /* <DEDUP_REMOVED lines=14> */
[-C--:B-1----:R-:W-:Y:S06]  /*80c0*/  HMMA.16816.F32 R52, R204, R4.reuse, R52 ;  /* 0x00000004cc34723c */ /* 0x082fec0000001834 */
[----:B------:R-:W-:Y:S01]  /*80d0*/  MUFU.TANH R9, R45 ;  /* 0x0000002d00097308 */ /* 0x000fe20000002400 */
[----:B------:R-:W-:Y:S01]  /*80e0*/  FMUL.FTZ R43, R43, c[0x0][0x320] ;  /* 0x0000c8002b2b7a20 */ /* 0x000fe20000410000 */
[C---:B------:R-:W-:Y:S01]  /*80f0*/  HMMA.16816.F32 R56, R212.reuse, R4, R56 ;  /* 0x00000004d438723c */ /* 0x040fe20000001838 */
[----:B------:R-:W1:Y:S07]  /*8100*/  SHFL.IDX PT, R4, R0, RZ, 0x1c1f ;  /* 0x001c1fff00047589 */ /* 0x000e6e00000e0000 */
[----:B------:R-:W-:Y:S01]  /*8110*/  MUFU.TANH R209, R24 ;  /* 0x0000001800d17308 */ /* 0x000fe20000002400 */
[-C--:B------:R-:W-:Y:S01]  /*8120*/  HMMA.16816.F32 R60, R212, R6.reuse, R60 ;  /* 0x00000006d43c723c */ /* 0x080fe2000000183c */
[----:B------:R1:W2:Y:S07]  /*8130*/  SHFL.IDX PT, R5, R0, 0x3, 0x1c1f ;  /* 0x007c1f0000057f89 */ /* 0x0002ae00000e0000 */
[----:B------:R-:W-:Y:S01]  /*8140*/  HMMA.16816.F32 R64, R204, R6, R64 ;  /* 0x00000006cc40723c */ /* 0x000fe20000001840 */
[----:B------:R-:W-:Y:S03]  /*8150*/  MUFU.TANH R8, R46 ;  /* 0x0000002e00087308 */ /* 0x000fe60000002400 */
[----:B------:R-:W-:Y:S02]  /*8160*/  FMUL.FTZ R52, R52, c[0x0][0x320] ;  /* 0x0000c80034347a20 */ /* 0x000fe40000410000 */
[----:B------:R-:W-:Y:S02]  /*8170*/  FMUL.FTZ R53, R53, c[0x0][0x320] ;  /* 0x0000c80035357a20 */ /* 0x000fe40000410000 */
[----:B------:R-:W-:Y:S03]  /*8180*/  FMUL.FTZ R6, R55, c[0x0][0x320] ;  /* 0x0000c80037067a20 */ /* 0x000fe60000410000 */
[----:B------:R2:W-:Y:S01]  /*8190*/  MUFU.TANH R7, R47 ;  /* 0x0000002f00077308 */ /* 0x0005e20000002400 */
[----:B------:R-:W-:Y:S02]  /*81a0*/  FMUL.FTZ R54, R54, c[0x0][0x320] ;  /* 0x0000c80036367a20 */ /* 0x000fe40000410000 */
[----:B------:R-:W-:Y:S01]  /*81b0*/  FMUL.FTZ R56, R56, c[0x0][0x320] ;  /* 0x0000c80038387a20 */ /* 0x000fe20000410000 */
[----:B-1----:R-:W-:Y:S01]  /*81c0*/  MOV R0, 0xffffffc0 ;  /* 0xffffffc000007802 */ /* 0x002fe20000000f00 */
[----:B------:R-:W-:Y:S02]  /*81d0*/  FMUL.FTZ R60, R60, c[0x0][0x320] ;  /* 0x0000c8003c3c7a20 */ /* 0x000fe40000410000 */
[----:B------:R-:W-:Y:S03]  /*81e0*/  FMUL.FTZ R58, R58, c[0x0][0x320] ;  /* 0x0000c8003a3a7a20 */ /* 0x000fe60000410000 */
[----:B------:R-:W-:Y:S01]  /*81f0*/  MUFU.TANH R11, R41 ;  /* 0x00000029000b7308 */ /* 0x000fe20000002400 */
[----:B------:R-:W-:Y:S02]  /*8200*/  IMAD R0, R131, R0, 0x1 ;  /* 0x0000000183007424 */ /* 0x000fe400078e0200 */
[----:B------:R-:W-:Y:S02]  /*8210*/  FMUL.FTZ R57, R57, c[0x0][0x320] ;  /* 0x0000c80039397a20 */ /* 0x000fe40000410000 */
[----:B------:R-:W-:Y:S01]  /*8220*/  FMUL.FTZ R59, R59, c[0x0][0x320] ;  /* 0x0000c8003b3b7a20 */ /* 0x000fe20000410000 */
[----:B------:R-:W-:Y:S01]  /*8230*/  IADD3 R0, R0, c[0x0][0x1d0], -R239 ;  /* 0x0000740000007a10 */ /* 0x000fe20007ffe8ef */
[----:B------:R-:W-:Y:S03]  /*8240*/  FMUL.FTZ R62, R62, c[0x0][0x320] ;  /* 0x0000c8003e3e7a20 */ /* 0x000fe60000410000 */
[----:B------:R-:W-:Y:S01]  /*8250*/  IADD3 R0, R0, -c[0x0][0x168], RZ ;  /* 0x80005a0000007a10 */ /* 0x000fe20007ffe0ff */
[----:B------:R1:W-:Y:S03]  /*8260*/  MUFU.TANH R208, R25 ;  /* 0x0000001900d07308 */ /* 0x0003e60000002400 */
[C---:B------:R-:W-:Y:S01]  /*8270*/  IADD3 R4, R0.reuse, R4, RZ ;  /* 0x0000000400047210 */ /* 0x040fe20007ffe0ff */
[C---:B------:R-:W-:Y:S01]  /*8280*/  IMAD.IADD R3, R0.reuse, 0x1, R3 ;  /* 0x0000000100037824 */ /* 0x040fe200078e0203 */
[----:B------:R-:W-:Y:S02]  /*8290*/  IADD3 R2, R0, R2, RZ ;  /* 0x0000000200027210 */ /* 0x000fe40007ffe0ff */
[----:B------:R-:W-:Y:S02]  /*82a0*/  ISETP.GT.AND P0, PT, R4, 0x1, PT ;  /* 0x000000010400780c */ /* 0x000fe40003f04270 */
[----:B------:R-:W-:Y:S01]  /*82b0*/  ISETP.GT.AND P1, PT, R2, RZ, PT ;  /* 0x000000ff0200720c */ /* 0x000fe20003f24270 */
[----:B------:R-:W1:Y:S01]  /*82c0*/  MUFU.TANH R35, R35 ;  /* 0x0000002300237308 */ /* 0x000e620000002400 */
[----:B------:R-:W-:Y:S02]  /*82d0*/  FSEL R18, R128, -INF , P0 ;  /* 0xff80000080127808 */ /* 0x000fe40000000000 */
[----:B------:R-:W4:Y:S01]  /*82e0*/  LDL R128, [R1+0x28] ;  /* 0x0000280001807983 */ /* 0x000f220000100800 */
[----:B------:R-:W-:Y:S02]  /*82f0*/  ISETP.GT.AND P2, PT, R3, RZ, PT ;  /* 0x000000ff0300720c */ /* 0x000fe40003f44270 */
[----:B---3--:R-:W-:Y:S02]  /*8300*/  FSEL R38, R251, -INF , P1 ;  /* 0xff800000fb267808 */ /* 0x008fe40000800000 */
[----:B------:R-:W-:Y:S02]  /*8310*/  MOV R251, R29 ;  /* 0x0000001d00fb7202 */ /* 0x000fe40000000f00 */
[----:B------:R-:W-:Y:S01]  /*8320*/  FSEL R23, R129, -INF , P2 ;  /* 0xff80000081177808 */ /* 0x000fe20001000000 */
[----:B------:R3:W-:Y:S01]  /*8330*/  MUFU.TANH R29, R52 ;  /* 0x00000034001d7308 */ /* 0x0007e20000002400 */
[----:B------:R-:W-:Y:S02]  /*8340*/  ISETP.GT.AND P2, PT, R2, 0x1, PT ;  /* 0x000000010200780c */ /* 0x000fe40003f44270 */
[----:B--2---:R-:W-:Y:S01]  /*8350*/  IADD3 R0, R0, R5, RZ ;  /* 0x0000000500007210 */ /* 0x004fe20007ffe0ff */
[----:B------:R-:W-:Y:S01]  /*8360*/  FMUL.FTZ R5, R51, c[0x0][0x320] ;  /* 0x0000c80033057a20 */ /* 0x000fe20000410000 */
[----:B------:R-:W-:Y:S01]  /*8370*/  FSEL R39, R250, -INF , P2 ;  /* 0xff800000fa277808 */ /* 0x000fe20001000000 */
[----:B------:R-:W-:Y:S01]  /*8380*/  IMAD.MOV.U32 R250, RZ, RZ, R28 ;  /* 0x000000fffffa7224 */ /* 0x000fe200078e001c */
[C---:B------:R-:W-:Y:S02]  /*8390*/  ISETP.GT.AND P2, PT, R0.reuse, 0x9, PT ;  /* 0x000000090000780c */ /* 0x040fe40003f44270 */
[----:B------:R-:W-:Y:S01]  /*83a0*/  ISETP.GT.AND P1, PT, R0, 0x8, PT ;  /* 0x000000080000780c */ /* 0x000fe20003f24270 */
[----:B------:R2:W1:Y:S01]  /*83b0*/  MUFU.TANH R136, R22 ;  /* 0x0000001600887308 */ /* 0x0004620000002400 */
[----:B------:R-:W-:Y:S02]  /*83c0*/  FSEL R215, R225, -INF , P2 ;  /* 0xff800000e1d77808 */ /* 0x000fe40001000000 */
[----:B------:R-:W-:Y:S02]  /*83d0*/  ISETP.GT.AND P2, PT, R4, 0x10, PT ;  /* 0x000000100400780c */ /* 0x000fe40003f44270 */
[----:B------:R-:W-:Y:S02]  /*83e0*/  ISETP.GT.AND P5, PT, R3, 0x1, PT ;  /* 0x000000010300780c */ /* 0x000fe40003fa4270 */
[----:B------:R-:W-:Y:S02]  /*83f0*/  FSEL R47, R220, -INF , P2 ;  /* 0xff800000dc2f7808 */ /* 0x000fe40001000000 */
[----:B------:R-:W-:Y:S01]  /*8400*/  ISETP.GT.AND P2, PT, R0, 0x10, PT ;  /* 0x000000100000780c */ /* 0x000fe20003f44270 */
[----:B------:R2:W2:Y:S01]  /*8410*/  MUFU.TANH R216, R27 ;  /* 0x0000001b00d87308 */ /* 0x0004a20000002400 */
[----:B------:R-:W-:Y:S02]  /*8420*/  FSEL R212, R226, -INF , P1 ;  /* 0xff800000e2d47808 */ /* 0x000fe40000800000 */
[----:B------:R-:W-:Y:S02]  /*8430*/  FSEL R217, R217, -INF , P2 ;  /* 0xff800000d9d97808 */ /* 0x000fe40001000000 */
[----:B------:R-:W-:Y:S02]  /*8440*/  ISETP.GT.AND P2, PT, R2, 0x19, PT ;  /* 0x000000190200780c */ /* 0x000fe40003f44270 */
[C---:B------:R-:W-:Y:S02]  /*8450*/  ISETP.GT.AND P1, PT, R3.reuse, 0x8, PT ;  /* 0x000000080300780c */ /* 0x040fe40003f24270 */
[----:B------:R-:W-:Y:S01]  /*8460*/  ISETP.GT.AND P3, PT, R4, RZ, PT ;  /* 0x000000ff0400720c */ /* 0x000fe20003f64270 */
[----:B------:R-:W2:Y:S01]  /*8470*/  MUFU.TANH R224, R16 ;  /* 0x0000001000e07308 */ /* 0x000ea20000002400 */
[----:B------:R-:W-:Y:S02]  /*8480*/  FSEL R24, R252, -INF , P5 ;  /* 0xff800000fc187808 */ /* 0x000fe40002800000 */
[----:B------:R-:W-:Y:S02]  /*8490*/  ISETP.GT.AND P5, PT, R2, 0x8, PT ;  /* 0x000000080200780c */ /* 0x000fe40003fa4270 */
[----:B-1----:R-:W-:Y:S02]  /*84a0*/  FSEL R25, R222, -INF , P1 ;  /* 0xff800000de197808 */ /* 0x002fe40000800000 */
[C---:B------:R-:W-:Y:S02]  /*84b0*/  ISETP.GT.AND P1, PT, R3.reuse, 0x11, PT ;  /* 0x000000110300780c */ /* 0x040fe40003f24270 */
[----:B------:R-:W-:Y:S01]  /*84c0*/  FSEL R206, R30, -INF , P2 ;  /* 0xff8000001ece7808 */ /* 0x000fe20001000000 */
[----:B------:R1:W-:Y:S01]  /*84d0*/  MUFU.TANH R137, R21 ;  /* 0x0000001500897308 */ /* 0x0003e20000002400 */
[----:B------:R-:W-:Y:S02]  /*84e0*/  ISETP.GT.AND P2, PT, R3, 0x19, PT ;  /* 0x000000190300780c */ /* 0x000fe40003f44270 */
[----:B------:R-:W-:Y:S02]  /*84f0*/  FSEL R17, R130, -INF , P3 ;  /* 0xff80000082117808 */ /* 0x000fe40001800000 */
[----:B------:R-:W-:Y:S02]  /*8500*/  FSEL R51, R249, -INF , P5 ;  /* 0xff800000f9337808 */ /* 0x000fe40002800000 */
[----:B------:R-:W-:Y:S02]  /*8510*/  ISETP.GT.AND P5, PT, R4, 0x9, PT ;  /* 0x000000090400780c */ /* 0x000fe40003fa4270 */
[----:B------:R-:W-:Y:S01]  /*8520*/  ISETP.GT.AND P3, PT, R0, RZ, PT ;  /* 0x000000ff0000720c */ /* 0x000fe20003f64270 */
[----:B------:R-:W1:Y:S01]  /*8530*/  MUFU.TANH R32, R32 ;  /* 0x0000002000207308 */ /* 0x000e620000002400 */
[----:B------:R-:W-:Y:S02]  /*8540*/  FSEL R204, R135, -INF , P1 ;  /* 0xff80000087cc7808 */ /* 0x000fe40000800000 */
[----:B------:R-:W-:Y:S02]  /*8550*/  ISETP.GT.AND P1, PT, R2, 0x18, PT ;  /* 0x000000180200780c */ /* 0x000fe40003f24270 */
[----:B---3--:R-:W-:Y:S02]  /*8560*/  FSEL R52, R35, -INF , P2 ;  /* 0xff80000023347808 */ /* 0x008fe40001000000 */
[----:B--2---:R-:W-:Y:S02]  /*8570*/  FSEL R22, R223, -INF , P5 ;  /* 0xff800000df167808 */ /* 0x004fe40002800000 */
[----:B------:R-:W-:Y:S01]  /*8580*/  FSEL R210, R210, -INF , P3 ;  /* 0xff800000d2d27808 */ /* 0x000fe20001800000 */
[----:B------:R-:W2:Y:S01]  /*8590*/  MUFU.TANH R16, R37 ;  /* 0x0000002500107308 */ /* 0x000ea20000002400 */
[----:B------:R-:W-:Y:S02]  /*85a0*/  ISETP.GT.AND P3, PT, R2, 0x9, PT ;  /* 0x000000090200780c */ /* 0x000fe40003f64270 */
[----:B------:R-:W-:Y:S02]  /*85b0*/  ISETP.GT.AND P5, PT, R3, 0x10, PT ;  /* 0x000000100300780c */ /* 0x000fe40003fa4270 */
[----:B------:R-:W-:Y:S02]  /*85c0*/  FSEL R207, R134, -INF , P1 ;  /* 0xff80000086cf7808 */ /* 0x000fe40000800000 */
[----:B------:R-:W-:Y:S02]  /*85d0*/  ISETP.GT.AND P1, PT, R4, 0x19, PT ;  /* 0x000000190400780c */ /* 0x000fe40003f24270 */
[----:B------:R-:W-:Y:S01]  /*85e0*/  FSEL R55, R227, -INF , P3 ;  /* 0xff800000e3377808 */ /* 0x000fe20001800000 */
[----:B------:R2:W-:Y:S01]  /*85f0*/  MUFU.TANH R13, R40 ;  /* 0x00000028000d7308 */ /* 0x0005e20000002400 */
[----:B------:R-:W-:Y:S02]  /*8600*/  FSEL R205, R136, -INF , P5 ;  /* 0xff80000088cd7808 */ /* 0x000fe40002800000 */
[C---:B------:R-:W-:Y:S02]  /*8610*/  ISETP.GT.AND P0, PT, R0.reuse, 0x1, PT ;  /* 0x000000010000780c */ /* 0x040fe40003f04270 */
[----:B------:R-:W-:Y:S02]  /*8620*/  ISETP.GT.AND P3, PT, R3, 0x9, PT ;  /* 0x000000090300780c */ /* 0x000fe40003f64270 */
[----:B------:R-:W-:Y:S02]  /*8630*/  ISETP.GT.AND P5, PT, R0, 0x11, PT ;  /* 0x000000110000780c */ /* 0x000fe40003fa4270 */
[----:B------:R-:W-:Y:S01]  /*8640*/  FSEL R44, R26, -INF , P1 ;  /* 0xff8000001a2c7808 */ /* 0x000fe20000800000 */
[----:B------:R-:W3:Y:S01]  /*8650*/  MUFU.TANH R20, R34 ;  /* 0x0000002200147308 */ /* 0x000ee20000002400 */
[----:B------:R-:W-:Y:S01]  /*8660*/  FMUL.FTZ R26, R64, c[0x0][0x320] ;  /* 0x0000c800401a7a20 */ /* 0x000fe20000410000 */
[----:B------:R-:W-:Y:S02]  /*8670*/  FSEL R27, R221, -INF , P3 ;  /* 0xff800000dd1b7808 */ /* 0x000fe40001800000 */
[----:B------:R-:W-:Y:S02]  /*8680*/  ISETP.GT.AND P3, PT, R2, 0x10, PT ;  /* 0x000000100200780c */ /* 0x000fe40003f64270 */
[----:B------:R-:W-:Y:S02]  /*8690*/  FSEL R216, R216, -INF , P5 ;  /* 0xff800000d8d87808 */ /* 0x000fe40002800000 */
[----:B------:R-:W-:Y:S02]  /*86a0*/  FSEL R211, R211, -INF , P0 ;  /* 0xff800000d3d37808 */ /* 0x000fe40000000000 */
[----:B------:R-:W-:Y:S01]  /*86b0*/  MUFU.TANH R19, R36 ;  /* 0x0000002400137308 */ /* 0x000fe20000002400 */
[C---:B------:R-:W-:Y:S02]  /*86c0*/  ISETP.GT.AND P0, PT, R4.reuse, 0x8, PT ;  /* 0x000000080400780c */ /* 0x040fe40003f04270 */
[----:B------:R-:W-:Y:S02]  /*86d0*/  ISETP.GT.AND P5, PT, R4, 0x18, PT ;  /* 0x000000180400780c */ /* 0x000fe40003fa4270 */
[----:B-1----:R-:W-:Y:S02]  /*86e0*/  FSEL R21, R224, -INF , P0 ;  /* 0xff800000e0157808 */ /* 0x002fe40000000000 */
[----:B------:R-:W-:Y:S02]  /*86f0*/  FSEL R45, R32, -INF , P5 ;  /* 0xff800000202d7808 */ /* 0x000fe40002800000 */
[----:B------:R-:W-:Y:S01]  /*8700*/  ISETP.GT.AND P0, PT, R4, 0x11, PT ;  /* 0x000000110400780c */ /* 0x000fe20003f04270 */
[----:B------:R1:W-:Y:S01]  /*8710*/  MUFU.TANH R36, R50 ;  /* 0x0000003200247308 */ /* 0x0003e20000002400 */
[----:B------:R-:W-:Y:S02]  /*8720*/  FSEL R209, R209, -INF , P3 ;  /* 0xff800000d1d17808 */ /* 0x000fe40001800000 */
[----:B------:R-:W-:Y:S02]  /*8730*/  ISETP.GT.AND P3, PT, R0, 0x18, PT ;  /* 0x000000180000780c */ /* 0x000fe40003f64270 */
[----:B------:R-:W-:Y:S02]  /*8740*/  ISETP.GT.AND P5, PT, R4, 0x21, PT ;  /* 0x000000210400780c */ /* 0x000fe40003fa4270 */
[----:B------:R-:W-:Y:S02]  /*8750*/  FSEL R46, R137, -INF , P0 ;  /* 0xff800000892e7808 */ /* 0x000fe40000000000 */
[----:B------:R-:W-:Y:S01]  /*8760*/  ISETP.GT.AND P0, PT, R2, 0x11, PT ;  /* 0x000000110200780c */ /* 0x000fe20003f04270 */
[----:B------:R3:W-:Y:S01]  /*8770*/  MUFU.TANH R28, R53 ;  /* 0x00000035001c7308 */ /* 0x0007e20000002400 */
[----:B------:R-:W-:Y:S02]  /*8780*/  FSEL R219, R219, -INF , P3 ;  /* 0xff800000dbdb7808 */ /* 0x000fe40001800000 */
[C---:B------:R-:W-:Y:S02]  /*8790*/  ISETP.GT.AND P3, PT, R3.reuse, 0x18, PT ;  /* 0x000000180300780c */ /* 0x040fe40003f64270 */
[----:B--2---:R-:W-:Y:S02]  /*87a0*/  FSEL R40, R16, -INF , P5 ;  /* 0xff80000010287808 */ /* 0x004fe40002800000 */
[----:B------:R-:W-:Y:S02]  /*87b0*/  ISETP.GT.AND P5, PT, R2, 0x21, PT ;  /* 0x000000210200780c */ /* 0x000fe40003fa4270 */
[----:B------:R-:W-:Y:S01]  /*87c0*/  FSEL R208, R208, -INF , P0 ;  /* 0xff800000d0d07808 */ /* 0x000fe20000000000 */
[----:B------:R-:W2:Y:S01]  /*87d0*/  MUFU.TANH R218, R31 ;  /* 0x0000001f00da7308 */ /* 0x000ea20000002400 */
[C---:B------:R-:W-:Y:S02]  /*87e0*/  ISETP.GT.AND P0, PT, R0.reuse, 0x19, PT ;  /* 0x000000190000780c */ /* 0x040fe40003f04270 */
[----:B------:R-:W-:Y:S02]  /*87f0*/  ISETP.GT.AND P1, PT, R3, 0x20, PT ;  /* 0x000000200300780c */ /* 0x000fe40003f24270 */
[----:B-1----:R-:W-:Y:S02]  /*8800*/  FSEL R50, R11, -INF , P5 ;  /* 0xff8000000b327808 */ /* 0x002fe40002800000 */
[----:B------:R-:W-:Y:S02]  /*8810*/  ISETP.GT.AND P5, PT, R0, 0x29, PT ;  /* 0x000000290000780c */ /* 0x000fe40003fa4270 */
[----:B------:R-:W-:Y:S01]  /*8820*/  ISETP.GT.AND P2, PT, R2, 0x20, PT ;  /* 0x000000200200780c */ /* 0x000fe20003f44270 */
[----:B------:R1:W1:Y:S01]  /*8830*/  MUFU.TANH R12, R42 ;  /* 0x0000002a000c7308 */ /* 0x0002620000002400 */
[----:B------:R-:W-:Y:S02]  /*8840*/  FMNMX.FTZ R137, R17, R132, !PT ;  /* 0x0000008411897209 */ /* 0x000fe40007810000 */
[----:B---3--:R-:W-:Y:S01]  /*8850*/  FSEL R53, R20, -INF , P3 ;  /* 0xff80000014357808 */ /* 0x008fe20001800000 */
[----:B------:R-:W-:Y:S01]  /*8860*/  FMUL.FTZ R20, R65, c[0x0][0x320] ;  /* 0x0000c80041147a20 */ /* 0x000fe20000410000 */
[----:B------:R-:W-:Y:S02]  /*8870*/  ISETP.GT.AND P3, PT, R3, 0x21, PT ;  /* 0x000000210300780c */ /* 0x000fe40003f64270 */
[----:B------:R-:W-:Y:S03]  /*8880*/  FMNMX.FTZ R137, R18, R137, !PT ;  /* 0x0000008912897209 */ /* 0x000fe60007810000 */
[----:B------:R3:W3:Y:S01]  /*8890*/  MUFU.TANH R213, R43 ;  /* 0x0000002b00d57308 */ /* 0x0006e20000002400 */
[----:B------:R-:W-:Y:S02]  /*88a0*/  FMNMX.FTZ R137, R21, R137, !PT ;  /* 0x0000008915897209 */ /* 0x000fe40007810000 */
[----:B--2---:R-:W-:Y:S02]  /*88b0*/  FSEL R218, R218, -INF , P0 ;  /* 0xff800000dada7808 */ /* 0x004fe40000000000 */
[----:B------:R-:W-:Y:S02]  /*88c0*/  ISETP.GT.AND P0, PT, R4, 0x20, PT ;  /* 0x000000200400780c */ /* 0x000fe40003f04270 */
[----:B------:R-:W-:Y:S03]  /*88d0*/  FMNMX.FTZ R137, R22, R137, !PT ;  /* 0x0000008916897209 */ /* 0x000fe60007810000 */
[----:B------:R2:W-:Y:S01]  /*88e0*/  MUFU.TANH R35, R57 ;  /* 0x0000003900237308 */ /* 0x0005e20000002400 */
[----:B------:R-:W-:Y:S01]  /*88f0*/  FSEL R41, R19, -INF , P0 ;  /* 0xff80000013297808 */ /* 0x000fe20000000000 */
[----:B------:R-:W-:Y:S01]  /*8900*/  FMUL.FTZ R19, R66, c[0x0][0x320] ;  /* 0x0000c80042137a20 */ /* 0x000fe20000410000 */
[----:B------:R-:W-:Y:S02]  /*8910*/  ISETP.GT.AND P0, PT, R0, 0x20, PT ;  /* 0x000000200000780c */ /* 0x000fe40003f04270 */
[----:B-1----:R-:W-:Y:S02]  /*8920*/  FSEL R42, R14, -INF , P3 ;  /* 0xff8000000e2a7808 */ /* 0x002fe40001800000 */
[----:B------:R-:W-:Y:S02]  /*8930*/  ISETP.GT.AND P3, PT, R2, 0x28, PT ;  /* 0x000000280200780c */ /* 0x000fe40003f64270 */
[----:B------:R-:W-:Y:S01]  /*8940*/  FSEL R214, R12, -INF , P0 ;  /* 0xff8000000cd67808 */ /* 0x000fe20000000000 */
[----:B------:R1:W1:Y:S01]  /*8950*/  MUFU.TANH R33, R49 ;  /* 0x0000003100217308 */ /* 0x0002620000002400 */
[----:B------:R-:W-:Y:S01]  /*8960*/  ISETP.GT.AND P0, PT, R2, 0x29, PT ;  /* 0x000000290200780c */ /* 0x000fe20003f04270 */
[----:B------:R-:W-:Y:S01]  /*8970*/  FMUL.FTZ R12, R67, c[0x0][0x320] ;  /* 0x0000c800430c7a20 */ /* 0x000fe20000410000 */
[----:B------:R-:W-:Y:S02]  /*8980*/  FMNMX.FTZ R137, R47, R137, !PT ;  /* 0x000000892f897209 */ /* 0x000fe40007810000 */
[----:B---3--:R-:W-:Y:S02]  /*8990*/  FSEL R43, R15, -INF , P1 ;  /* 0xff8000000f2b7808 */ /* 0x008fe40000800000 */
[----:B------:R-:W-:Y:S02]  /*89a0*/  ISETP.GT.AND P1, PT, R0, 0x21, PT ;  /* 0x000000210000780c */ /* 0x000fe40003f24270 */
[----:B------:R-:W-:Y:S01]  /*89b0*/  FMNMX.FTZ R137, R46, R137, !PT ;  /* 0x000000892e897209 */ /* 0x000fe20007810000 */
[----:B------:R-:W3:Y:S01]  /*89c0*/  MUFU.TANH R6, R6 ;  /* 0x0000000600067308 */ /* 0x000ee20000002400 */
[----:B------:R-:W-:Y:S02]  /*89d0*/  FSEL R213, R213, -INF , P1 ;  /* 0xff800000d5d57808 */ /* 0x000fe40000800000 */
[C---:B------:R-:W-:Y:S02]  /*89e0*/  ISETP.GT.AND P1, PT, R4.reuse, 0x28, PT ;  /* 0x000000280400780c */ /* 0x040fe40003f24270 */
[----:B--2---:R-:W-:Y:S02]  /*89f0*/  FSEL R57, R7, -INF , P5 ;  /* 0xff80000007397808 */ /* 0x004fe40002800000 */
[----:B------:R-:W-:Y:S02]  /*8a00*/  ISETP.GT.AND P5, PT, R4, 0x30, PT ;  /* 0x000000300400780c */ /* 0x000fe40003fa4270 */
[----:B------:R-:W-:Y:S01]  /*8a10*/  FMNMX.FTZ R137, R45, R137, !PT ;  /* 0x000000892d897209 */ /* 0x000fe20007810000 */
[----:B------:R-:W2:Y:S01]  /*8a20*/  MUFU.TANH R34, R48 ;  /* 0x0000003000227308 */ /* 0x000ea20000002400 */
[----:B------:R-:W-:Y:S02]  /*8a30*/  FSEL R29, R29, -INF , P5 ;  /* 0xff8000001d1d7808 */ /* 0x000fe40002800000 */
[----:B------:R-:W-:Y:S02]  /*8a40*/  ISETP.GT.AND P5, PT, R3, 0x31, PT ;  /* 0x000000310300780c */ /* 0x000fe40003fa4270 */
[----:B-1----:R-:W-:Y:S02]  /*8a50*/  FSEL R49, R10, -INF , P3 ;  /* 0xff8000000a317808 */ /* 0x002fe40001800000 */
[----:B------:R-:W-:Y:S02]  /*8a60*/  ISETP.GT.AND P3, PT, R4, 0x29, PT ;  /* 0x000000290400780c */ /* 0x000fe40003f64270 */
[----:B------:R-:W-:Y:S01]  /*8a70*/  FMNMX.FTZ R137, R44, R137, !PT ;  /* 0x000000892c897209 */ /* 0x000fe20007810000 */
[----:B------:R-:W1:Y:S01]  /*8a80*/  MUFU.TANH R26, R26 ;  /* 0x0000001a001a7308 */ /* 0x000e620000002400 */
[----:B------:R-:W-:Y:S02]  /*8a90*/  FSEL R33, R33, -INF , P3 ;  /* 0xff80000021217808 */ /* 0x000fe40001800000 */
[----:B------:R-:W-:Y:S02]  /*8aa0*/  ISETP.GT.AND P3, PT, R4, 0x38, PT ;  /* 0x000000380400780c */ /* 0x000fe40003f64270 */
[----:B---3--:R-:W-:Y:S01]  /*8ab0*/  FSEL R30, R6, -INF , P5 ;  /* 0xff800000061e7808 */ /* 0x008fe20002800000 */
[----:B------:R-:W-:Y:S01]  /*8ac0*/  FMUL.FTZ R6, R63, c[0x0][0x320] ;  /* 0x0000c8003f067a20 */ /* 0x000fe20000410000 */
[C---:B------:R-:W-:Y:S02]  /*8ad0*/  ISETP.GT.AND P5, PT, R2.reuse, 0x31, PT ;  /* 0x000000310200780c */ /* 0x040fe40003fa4270 */
[----:B------:R-:W-:Y:S01]  /*8ae0*/  FMNMX.FTZ R137, R41, R137, !PT ;  /* 0x0000008929897209 */ /* 0x000fe20007810000 */
[----:B------:R-:W3:Y:S01]  /*8af0*/  MUFU.TANH R5, R5 ;  /* 0x0000000500057308 */ /* 0x000ee20000002400 */
[----:B------:R-:W-:Y:S02]  /*8b00*/  FSEL R35, R35, -INF , P5 ;  /* 0xff80000023237808 */ /* 0x000fe40002800000 */
[----:B------:R-:W-:Y:S02]  /*8b10*/  ISETP.GT.AND P5, PT, R2, 0x38, PT ;  /* 0x000000380200780c */ /* 0x000fe40003fa4270 */
[----:B--2---:R-:W-:Y:S02]  /*8b20*/  FSEL R34, R34, -INF , P1 ;  /* 0xff80000022227808 */ /* 0x004fe40000800000 */
[----:B------:R-:W-:Y:S02]  /*8b30*/  ISETP.GT.AND P1, PT, R4, 0x31, PT ;  /* 0x000000310400780c */ /* 0x000fe40003f24270 */
[----:B------:R-:W-:Y:S01]  /*8b40*/  FSEL R48, R9, -INF , P0 ;  /* 0xff80000009307808 */ /* 0x000fe20000000000 */
[----:B------:R2:W2:Y:S01]  /*8b50*/  MUFU.TANH R31, R54 ;  /* 0x00000036001f7308 */ /* 0x0004a20000002400 */
[----:B------:R-:W-:Y:S02]  /*8b60*/  FSEL R28, R28, -INF , P1 ;  /* 0xff8000001c1c7808 */ /* 0x000fe40000800000 */
[----:B------:R-:W-:Y:S02]  /*8b70*/  ISETP.GT.AND P1, PT, R2, 0x30, PT ;  /* 0x000000300200780c */ /* 0x000fe40003f24270 */
[----:B-1----:R-:W-:Y:S02]  /*8b80*/  FSEL R26, R26, -INF , P3 ;  /* 0xff8000001a1a7808 */ /* 0x002fe40001800000 */
[----:B------:R-:W-:Y:S02]  /*8b90*/  ISETP.GT.AND P3, PT, R2, 0x39, PT ;  /* 0x000000390200780c */ /* 0x000fe40003f64270 */
[----:B------:R-:W-:Y:S01]  /*8ba0*/  FMNMX.FTZ R2, R23, R133, !PT ;  /* 0x0000008517027209 */ /* 0x000fe20007810000 */
[----:B------:R-:W1:Y:S01]  /*8bb0*/  MUFU.TANH R37, R56 ;  /* 0x0000003800257308 */ /* 0x000e620000002400 */
[----:B------:R-:W-:Y:S02]  /*8bc0*/  ISETP.GT.AND P0, PT, R3, 0x29, PT ;  /* 0x000000290300780c */ /* 0x000fe40003f04270 */
[----:B------:R-:W-:Y:S02]  /*8bd0*/  FMNMX.FTZ R2, R24, R2, !PT ;  /* 0x0000000218027209 */ /* 0x000fe40007810000 */
[----:B---3--:R-:W-:Y:S02]  /*8be0*/  FSEL R32, R5, -INF , P0 ;  /* 0xff80000005207808 */ /* 0x008fe40000000000 */
[----:B------:R-:W-:Y:S02]  /*8bf0*/  ISETP.GT.AND P0, PT, R3, 0x30, PT ;  /* 0x000000300300780c */ /* 0x000fe40003f04270 */
[----:B------:R-:W-:Y:S01]  /*8c00*/  FMNMX.FTZ R2, R25, R2, !PT ;  /* 0x0000000219027209 */ /* 0x000fe20007810000 */
[----:B------:R3:W3:Y:S01]  /*8c10*/  MUFU.TANH R56, R58 ;  /* 0x0000003a00387308 */ /* 0x0006e20000002400 */
[----:B------:R-:W-:Y:S02]  /*8c20*/  FMNMX.FTZ R137, R40, R137, !PT ;  /* 0x0000008928897209 */ /* 0x000fe40007810000 */
[----:B------:R-:W-:Y:S02]  /*8c30*/  FMNMX.FTZ R2, R27, R2, !PT ;  /* 0x000000021b027209 */ /* 0x000fe40007810000 */
[----:B--2---:R-:W-:Y:S01]  /*8c40*/  FSEL R54, R13, -INF , P2 ;  /* 0xff8000000d367808 */ /* 0x004fe20001000000 */
[----:B------:R-:W-:Y:S01]  /*8c50*/  FMUL.FTZ R13, R61, c[0x0][0x320] ;  /* 0x0000c8003d0d7a20 */ /* 0x000fe20000410000 */
[C---:B------:R-:W-:Y:S02]  /*8c60*/  ISETP.GT.AND P2, PT, R0.reuse, 0x28, PT ;  /* 0x000000280000780c */ /* 0x040fe40003f44270 */
[----:B------:R-:W-:Y:S01]  /*8c70*/  FSEL R31, R31, -INF , P0 ;  /* 0xff8000001f1f7808 */ /* 0x000fe20000000000 */
[----:B------:R-:W2:Y:S01]  /*8c80*/  MUFU.TANH R20, R20 ;  /* 0x0000001400147308 */ /* 0x000ea20000002400 */
[----:B------:R-:W-:Y:S02]  /*8c90*/  ISETP.GT.AND P0, PT, R0, 0x30, PT ;  /* 0x000000300000780c */ /* 0x000fe40003f04270 */
[----:B------:R-:W-:Y:S02]  /*8ca0*/  FMNMX.FTZ R2, R205, R2, !PT ;  /* 0x00000002cd027209 */ /* 0x000fe40007810000 */
[----:B-1----:R-:W-:Y:S02]  /*8cb0*/  FSEL R37, R37, -INF , P1 ;  /* 0xff80000025257808 */ /* 0x002fe40000800000 */
[----:B------:R-:W-:Y:S02]  /*8cc0*/  ISETP.GT.AND P1, PT, R3, 0x38, PT ;  /* 0x000000380300780c */ /* 0x000fe40003f24270 */
[----:B------:R-:W-:Y:S01]  /*8cd0*/  FMNMX.FTZ R2, R204, R2, !PT ;  /* 0x00000002cc027209 */ /* 0x000fe20007810000 */
[----:B------:R-:W1:Y:S01]  /*8ce0*/  MUFU.TANH R12, R12 ;  /* 0x0000000c000c7308 */ /* 0x000e620000002400 */
[----:B------:R-:W-:Y:S02]  /*8cf0*/  FMNMX.FTZ R137, R34, R137, !PT ;  /* 0x0000008922897209 */ /* 0x000fe40007810000 */
[----:B------:R-:W-:Y:S02]  /*8d00*/  FMNMX.FTZ R2, R53, R2, !PT ;  /* 0x0000000235027209 */ /* 0x000fe40007810000 */
[----:B---3--:R-:W-:Y:S02]  /*8d10*/  FSEL R58, R8, -INF , P2 ;  /* 0xff800000083a7808 */ /* 0x008fe40001000000 */
[C---:B------:R-:W-:Y:S02]  /*8d20*/  ISETP.GT.AND P2, PT, R3.reuse, 0x28, PT ;  /* 0x000000280300780c */ /* 0x040fe40003f44270 */
[----:B------:R-:W-:Y:S01]  /*8d30*/  FSEL R56, R56, -INF , P0 ;  /* 0xff80000038387808 */ /* 0x000fe20000000000 */
[----:B------:R-:W3:Y:S01]  /*8d40*/  MUFU.TANH R19, R19 ;  /* 0x0000001300137308 */ /* 0x000ee20000002400 */
[----:B------:R-:W-:Y:S02]  /*8d50*/  FSEL R36, R36, -INF , P2 ;  /* 0xff80000024247808 */ /* 0x000fe40001000000 */
[----:B------:R-:W-:Y:S02]  /*8d60*/  ISETP.GT.AND P2, PT, R4, 0x39, PT ;  /* 0x000000390400780c */ /* 0x000fe40003f44270 */
[----:B------:R-:W-:Y:S02]  /*8d70*/  ISETP.GT.AND P0, PT, R3, 0x39, PT ;  /* 0x000000390300780c */ /* 0x000fe40003f04270 */
        /* <DEDUP_REMOVED lines=37> */
[----:B--2---:R-:W-:Y:S02]  /*8fd0*/  FSEL R20, R20, -INF , P2 ;  /* 0xff80000014147808 */ /* 0x004fe40001000000 */
[----:B-1----:R-:W-:Y:S02]  /*8fe0*/  FSEL R12, R12, -INF , P0 ;  /* 0xff8000000c0c7808 */ /* 0x002fe40000000000 */
[C---:B------:R-:W-:Y:S02]  /*8ff0*/  ISETP.GT.AND P0, PT, R0.reuse, 0x39, PT ;  /* 0x000000390000780c */ /* 0x040fe40003f04270 */
[----:B---3--:R-:W-:Y:S02]  /*9000*/  FSEL R19, R19, -INF , P1 ;  /* 0xff80000013137808 */ /* 0x008fe40000800000 */
[C---:B------:R-:W-:Y:S02]  /*9010*/  ISETP.GT.AND P2, PT, R0.reuse, 0x31, PT ;  /* 0x000000310000780c */ /* 0x040fe40003f44270 */
[----:B------:R-:W-:Y:S02]  /*9020*/  FMNMX.FTZ R2, R57, R2, !PT ;  /* 0x0000000239027209 */ /* 0x000fe40007810000 */
[----:B------:R-:W-:Y:S02]  /*9030*/  ISETP.GT.AND P1, PT, R0, 0x38, PT ;  /* 0x000000380000780c */ /* 0x000fe40003f24270 */
[----:B------:R-:W-:Y:S02]  /*9040*/  FMNMX.FTZ R0, R48, R3, !PT ;  /* 0x0000000330007209 */ /* 0x000fe40007810000 */
[----:B------:R-:W-:Y:S02]  /*9050*/  FMNMX.FTZ R137, R26, R137, !PT ;  /* 0x000000891a897209 */ /* 0x000fe40007810000 */
[----:B------:R-:W-:Y:S02]  /*9060*/  FMNMX.FTZ R0, R37, R0, !PT ;  /* 0x0000000025007209 */ /* 0x000fe40007810000 */
[----:B------:R-:W-:Y:S02]  /*9070*/  FSEL R15, R15, -INF , P2 ;  /* 0xff8000000f0f7808 */ /* 0x000fe40001000000 */
[----:B------:R-:W-:Y:S02]  /*9080*/  FMNMX.FTZ R2, R56, R2, !PT ;  /* 0x0000000238027209 */ /* 0x000fe40007810000 */
[----:B------:R-:W-:Y:S02]  /*9090*/  FMNMX.FTZ R137, R20, R137, !PT ;  /* 0x0000008914897209 */ /* 0x000fe40007810000 */
[----:B------:R-:W-:Y:S02]  /*90a0*/  FMNMX.FTZ R4, R19, R5, !PT ;  /* 0x0000000513047209 */ /* 0x000fe40007810000 */
[----:B------:R-:W-:Y:S01]  /*90b0*/  FSEL R14, R14, -INF , P5 ;  /* 0xff8000000e0e7808 */ /* 0x000fe20002800000 */
[----:B------:R-:W1:Y:S01]  /*90c0*/  SHFL.BFLY PT, R5, R137, 0x2, 0x1f ;  /* 0x0c401f0089057f89 */ /* 0x000e6200000e0000 */
[----:B------:R-:W-:Y:S02]  /*90d0*/  FSEL R16, R16, -INF , P1 ;  /* 0xff80000010107808 */ /* 0x000fe40000800000 */
[----:B------:R-:W-:Y:S02]  /*90e0*/  FMNMX.FTZ R2, R15, R2, !PT ;  /* 0x000000020f027209 */ /* 0x000fe40007810000 */
[----:B------:R-:W-:Y:S02]  /*90f0*/  FMNMX.FTZ R0, R35, R0, !PT ;  /* 0x0000000023007209 */ /* 0x000fe40007810000 */
[----:B------:R-:W-:Y:S02]  /*9100*/  FMNMX.FTZ R4, R12, R4, !PT ;  /* 0x000000040c047209 */ /* 0x000fe40007810000 */
[----:B------:R-:W-:Y:S02]  /*9110*/  FSEL R6, R6, -INF , P0 ;  /* 0xff80000006067808 */ /* 0x000fe40000000000 */
[----:B------:R-:W-:Y:S01]  /*9120*/  FMNMX.FTZ R3, R14, R0, !PT ;  /* 0x000000000e037209 */ /* 0x000fe20007810000 */
[----:B------:R-:W2:Y:S01]  /*9130*/  SHFL.BFLY PT, R7, R4, 0x2, 0x1f ;  /* 0x0c401f0004077f89 */ /* 0x000ea200000e0000 */
[----:B------:R-:W-:Y:S02]  /*9140*/  FMNMX.FTZ R0, R16, R2, !PT ;  /* 0x0000000210007209 */ /* 0x000fe40007810000 */
[----:B------:R-:W-:Y:S02]  /*9150*/  FSEL R13, R13, -INF , P3 ;  /* 0xff8000000d0d7808 */ /* 0x000fe40001800000 */
[----:B------:R-:W-:Y:S02]  /*9160*/  FMNMX.FTZ R0, R6, R0, !PT ;  /* 0x0000000006007209 */ /* 0x000fe40007810000 */
[----:B------:R-:W-:Y:S02]  /*9170*/  FMNMX.FTZ R3, R13, R3, !PT ;  /* 0x000000030d037209 */ /* 0x000fe40007810000 */
[----:B------:R-:W-:Y:S01]  /*9180*/  ISETP.GE.AND P5, PT, R131, 0x1, PT ;  /* 0x000000018300780c */ /* 0x000fe20003fa6270 */
[----:B------:R-:W3:Y:S01]  /*9190*/  SHFL.BFLY PT, R2, R0, 0x2, 0x1f ;  /* 0x0c401f0000027f89 */ /* 0x000ee200000e0000 */
[----:B-1----:R-:W-:Y:S07]  /*91a0*/  FMNMX.FTZ R137, R137, R5, !PT ;  /* 0x0000000589897209 */ /* 0x002fee0007810000 */
[----:B------:R-:W1:Y:S04]  /*91b0*/  SHFL.BFLY PT, R135, R3, 0x2, 0x1f ;  /* 0x0c401f0003877f89 */ /* 0x000e6800000e0000 */
[----:B------:R-:W-:Y:S01]  /*91c0*/  @P5 IMAD.WIDE.U32 R8, R235, c[0x0][0x1e0], RZ ;  /* 0x00007800eb085a25 */ /* 0x000fe200078e00ff */
[----:B------:R-:W-:Y:S02]  /*91d0*/  @P5 ISETP.GE.AND P3, PT, R250, c[0x0][0x1d4], PT ;  /* 0x00007500fa005a0c */ /* 0x000fe40003f66270 */
[----:B--2---:R-:W-:Y:S01]  /*91e0*/  FMNMX.FTZ R4, R4, R7, !PT ;  /* 0x0000000704047209 */ /* 0x004fe20007810000 */
[----:B------:R-:W2:Y:S01]  /*91f0*/  SHFL.BFLY PT, R5, R137, 0x1, 0x1f ;  /* 0x0c201f0089057f89 */ /* 0x000ea200000e0000 */
[----:B---3--:R-:W-:Y:S07]  /*9200*/  FMNMX.FTZ R0, R0, R2, !PT ;  /* 0x0000000200007209 */ /* 0x008fee0007810000 */
[----:B------:R-:W3:Y:S01]  /*9210*/  SHFL.BFLY PT, R136, R4, 0x1, 0x1f ;  /* 0x0c201f0004887f89 */ /* 0x000ee200000e0000 */
[----:B------:R-:W-:Y:S05]  /*9220*/  @P5 SHF.R.S32.HI R2, RZ, 0x1f, R235 ;  /* 0x0000001fff025819 */ /* 0x000fea00000114eb */
[----:B------:R-:W-:Y:S01]  /*9230*/  @P5 IMAD R2, R2, c[0x0][0x1e0], RZ ;  /* 0x0000780002025a24 */ /* 0x000fe200078e02ff */
[----:B-1----:R-:W-:Y:S02]  /*9240*/  FMNMX.FTZ R135, R3, R135, !PT ;  /* 0x0000008703877209 */ /* 0x002fe40007810000 */
[----:B------:R-:W1:Y:S01]  /*9250*/  SHFL.BFLY PT, R3, R0, 0x1, 0x1f ;  /* 0x0c201f0000037f89 */ /* 0x000e6200000e0000 */
[----:B------:R-:W-:Y:S05]  /*9260*/  @P5 IMAD R2, R235, c[0x0][0x1e4], R2 ;  /* 0x00007900eb025a24 */ /* 0x000fea00078e0202 */
[----:B------:R-:W-:Y:S02]  /*9270*/  @P5 IADD3 R2, R9, R2, RZ ;  /* 0x0000000209025210 */ /* 0x000fe40007ffe0ff */
[----:B--2---:R-:W-:Y:S01]  /*9280*/  FMNMX.FTZ R137, R137, R5, !PT ;  /* 0x0000000589897209 */ /* 0x004fe20007810000 */
[----:B------:R-:W2:Y:S03]  /*9290*/  SHFL.BFLY PT, R7, R135, 0x1, 0x1f ;  /* 0x0c201f0087077f89 */ /* 0x000ea600000e0000 */
[C---:B------:R-:W-:Y:S02]  /*92a0*/  FSETP.NEU.FTZ.AND P2, PT, R137.reuse, -INF , PT ;  /* 0xff8000008900780b */ /* 0x040fe40003f5d000 */
[----:B---3--:R-:W-:Y:S02]  /*92b0*/  FMNMX.FTZ R136, R4, R136, !PT ;  /* 0x0000008804887209 */ /* 0x008fe40007810000 */
[C---:B------:R-:W-:Y:S01]  /*92c0*/  @P5 SHF.L.U64.HI R4, R8.reuse, 0x6, R2 ;  /* 0x0000000608045819 */ /* 0x040fe20000010202 */
[----:B------:R-:W-:Y:S01]  /*92d0*/  @P5 IMAD.SHL.U32 R8, R8, 0x40, RZ ;  /* 0x0000004008085824 */ /* 0x000fe200078e00ff */
[----:B------:R-:W-:Y:S02]  /*92e0*/  FSEL R2, R137, RZ, P2 ;  /* 0x000000ff89027208 */ /* 0x000fe40001000000 */
[----:B-1----:R-:W-:Y:S03]  /*92f0*/  FMNMX.FTZ R134, R0, R3, !PT ;  /* 0x0000000300867209 */ /* 0x002fe60007810000 */
[----:B------:R-:W-:Y:S01]  /*9300*/  FADD.FTZ R5, -R2, R132 ;  /* 0x0000008402057221 */ /* 0x000fe20000010100 */
[----:B----4-:R-:W-:Y:S04]  /*9310*/  @P5 IADD3 R0, P1, R8, R246, RZ ;  /* 0x000000f608005210 */ /* 0x010fe80007f3e0ff */
[----:B------:R-:W-:Y:S02]  /*9320*/  @P5 LEA R10, P0, R0, c[0x0][0x1c8], 0x1 ;  /* 0x00007200000a5a11 */ /* 0x000fe400078008ff */
[----:B------:R-:W-:Y:S02]  /*9330*/  @P5 IADD3.X R2, R4, R128, RZ, P1, !PT ;  /* 0x0000008004025210 */ /* 0x000fe40000ffe4ff */
[----:B--2---:R-:W-:Y:S02]  /*9340*/  FMNMX.FTZ R135, R135, R7, !PT ;  /* 0x0000000787877209 */ /* 0x004fe40007810000 */
[----:B------:R-:W-:Y:S02]  /*9350*/  @P5 LEA.HI.X R11, R0, c[0x0][0x1cc], R2, 0x1, P0 ;  /* 0x00007300000b5a11 */ /* 0x000fe400000f0c02 */
[----:B------:R-:W-:Y:S03]  /*9360*/  @P5 IADD3 R0, P1, P0, R8, 0x40, R246 ;  /* 0x0000004008005810 */ /* 0x000fe6000783e0f6 */
[----:B------:R1:W-:Y:S01]  /*9370*/  @P5 LDGSTS.E.BYPASS.LTC128B.128 [R248+0x4100], [R10.64], !P3 ;  /* 0x041000000af85fae */ /* 0x0003e2000d901d46 */
[----:B------:R-:W-:Y:S02]  /*9380*/  @P5 IADD3.X R4, R4, RZ, R128, P1, P0 ;  /* 0x000000ff04045210 */ /* 0x000fe40000fe0480 */
[----:B------:R-:W-:Y:S02]  /*9390*/  @P5 LEA R8, P0, R0, c[0x0][0x1c8], 0x1 ;  /* 0x0000720000085a11 */ /* 0x000fe400078008ff */
[----:B------:R-:W-:Y:S02]  /*93a0*/  FSETP.NEU.FTZ.AND P1, PT, R136, -INF , PT ;  /* 0xff8000008800780b */ /* 0x000fe40003f3d000 */
[----:B------:R-:W-:Y:S02]  /*93b0*/  @P5 LEA.HI.X R9, R0, c[0x0][0x1cc], R4, 0x1, P0 ;  /* 0x0000730000095a11 */ /* 0x000fe400000f0c04 */
[C---:B------:R-:W-:Y:S02]  /*93c0*/  FSETP.NEU.FTZ.AND P0, PT, R135.reuse, -INF , PT ;  /* 0xff8000008700780b */ /* 0x040fe40003f1d000 */
[----:B------:R-:W-:Y:S01]  /*93d0*/  FSEL R2, R136, RZ, P1 ;  /* 0x000000ff88027208 */ /* 0x000fe20000800000 */
[----:B------:R2:W-:Y:S01]  /*93e0*/  @P5 LDGSTS.E.BYPASS.LTC128B.128 [R248+0x6100], [R8.64], !P6 ;  /* 0x0610000008f85fae */ /* 0x0005e2000f101d46 */
[----:B------:R-:W-:Y:S03]  /*93f0*/  FSEL R0, R135, RZ, P0 ;  /* 0x000000ff87007208 */ /* 0x000fe60000000000 */
[----:B------:R-:W-:Y:S01]  /*9400*/  FADD.FTZ R4, -R2, R133 ;  /* 0x0000008502047221 */ /* 0x000fe20000010100 */
[----:B------:R-:W-:Y:S01]  /*9410*/  @P5 MOV R2, c[0x0][0x1e0] ;  /* 0x0000780000025a02 */ /* 0x000fe20000000f00 */
[----:B------:R-:W-:Y:S02]  /*9420*/  FADD.FTZ R3, -R0, R138 ;  /* 0x0000008a00037221 */ /* 0x000fe40000010100 */
[----:B------:R-:W-:Y:S05]  /*9430*/  @P5 IMAD.MOV.U32 R0, RZ, RZ, 0x5 ;  /* 0x00000005ff005424 */ /* 0x000fea00078e00ff */
[C---:B------:R-:W-:Y:S02]  /*9440*/  @P5 SHF.L.U64.HI R0, R2.reuse, R0, c[0x0][0x1e4] ;  /* 0x0000790002005619 */ /* 0x040fe40000010200 */
[----:B------:R-:W-:Y:S01]  /*9450*/  @P5 SHF.L.U32 R2, R2, 0x5, RZ ;  /* 0x0000000502025819 */ /* 0x000fe200000006ff */
[----:B--2---:R-:W-:Y:S05]  /*9460*/  FMUL.FTZ R8, R137, c[0x0][0x2d0] ;  /* 0x0000b40089087a20 */ /* 0x004fea0000410000 */
[----:B------:R-:W-:Y:S02]  /*9470*/  FSEL R8, R8, RZ, P2 ;  /* 0x000000ff08087208 */ /* 0x000fe40001000000 */
[-C--:B-1----:R-:W-:Y:S03]  /*9480*/  @P5 IADD3 R10, P2, R10, R2.reuse, RZ ;  /* 0x000000020a0a5210 */ /* 0x082fe60007f5e0ff */
[--C-:B------:R-:W-:Y:S01]  /*9490*/  FFMA.FTZ R7, R17, c[0x0][0x2d0], -R8.reuse ;  /* 0x0000b40011077a23 */ /* 0x100fe20000010808 */
[----:B------:R-:W-:Y:S01]  /*94a0*/  @P5 IADD3.X R11, R0, R11, RZ, P2, !PT ;  /* 0x0000000b000b5210 */ /* 0x000fe200017fe4ff */
[--C-:B------:R-:W-:Y:S02]  /*94b0*/  FFMA.FTZ R9, R22, c[0x0][0x2d0], -R8.reuse ;  /* 0x0000b40016097a23 */ /* 0x100fe40000010808 */
[----:B------:R1:W-:Y:S01]  /*94c0*/  MUFU.EX2 R221, R7 ;  /* 0x0000000700dd7308 */ /* 0x0003e20000000800 */
[--C-:B------:R-:W-:Y:S01]  /*94d0*/  FFMA.FTZ R128, R46, c[0x0][0x2d0], -R8.reuse ;  /* 0x0000b4002e807a23 */ /* 0x100fe20000010808 */
[----:B------:R2:W-:Y:S01]  /*94e0*/  @P5 LDGSTS.E.BYPASS.LTC128B.128 [R248+0x4900], [R10.64], !P3 ;  /* 0x049000000af85fae */ /* 0x0005e2000d901d46 */
[--C-:B------:R-:W-:Y:S02]  /*94f0*/  FFMA.FTZ R129, R45, c[0x0][0x2d0], -R8.reuse ;  /* 0x0000b4002d817a23 */ /* 0x100fe40000010808 */
[--C-:B------:R-:W-:Y:S02]  /*9500*/  FFMA.FTZ R130, R44, c[0x0][0x2d0], -R8.reuse ;  /* 0x0000b4002c827a23 */ /* 0x100fe40000010808 */
[--C-:B------:R-:W-:Y:S02]  /*9510*/  FFMA.FTZ R63, R20, c[0x0][0x2d0], -R8.reuse ;  /* 0x0000b400143f7a23 */ /* 0x100fe40000010808 */
[--C-:B------:R-:W-:Y:S01]  /*9520*/  FFMA.FTZ R61, R34, c[0x0][0x2d0], -R8.reuse ;  /* 0x0000b400223d7a23 */ /* 0x100fe20000010808 */
[----:B------:R-:W3:Y:S01]  /*9530*/  MUFU.EX2 R59, R9 ;  /* 0x00000009003b7308 */ /* 0x000ee20000000800 */
[----:B------:R2:W-:Y:S01]  /*9540*/  @P5 LDGSTS.E.BYPASS.LTC128B.128 [R248+0x6900], [R10.64+0x80], !P6 ;  /* 0x069000800af85fae */ /* 0x0005e2000f101d46 */
[--C-:B------:R-:W-:Y:S02]  /*9550*/  FFMA.FTZ R60, R33, c[0x0][0x2d0], -R8.reuse ;  /* 0x0000b400213c7a23 */ /* 0x100fe40000010808 */
[--C-:B------:R-:W-:Y:S02]  /*9560*/  FFMA.FTZ R62, R26, c[0x0][0x2d0], -R8.reuse ;  /* 0x0000b4001a3e7a23 */ /* 0x100fe40000010808 */
[--C-:B------:R-:W-:Y:S02]  /*9570*/  FFMA.FTZ R47, R47, c[0x0][0x2d0], -R8.reuse ;  /* 0x0000b4002f2f7a23 */ /* 0x100fe40000010808 */
[----:B------:R-:W-:Y:S02]  /*9580*/  IMAD.MOV.U32 R45, RZ, RZ, R235 ;  /* 0x000000ffff2d7224 */ /* 0x000fe400078e00eb */
[--C-:B-1----:R-:W-:Y:S02]  /*9590*/  FFMA.FTZ R7, R18, c[0x0][0x2d0], -R8.reuse ;  /* 0x0000b40012077a23 */ /* 0x102fe40000010808 */
[--C-:B------:R-:W-:Y:S02]  /*95a0*/  FFMA.FTZ R18, R40, c[0x0][0x2d0], -R8.reuse ;  /* 0x0000b40028127a23 */ /* 0x100fe40000010808 */
[----:B------:R1:W-:Y:S01]  /*95b0*/  MUFU.EX2 R226, R7 ;  /* 0x0000000700e27308 */ /* 0x0003e20000000800 */
[----:B------:R-:W-:Y:S01]  /*95c0*/  FFMA.FTZ R40, R29, c[0x0][0x2d0], -R8 ;  /* 0x0000b4001d287a23 */ /* 0x000fe20000010808 */
[-C--:B--2---:R-:W-:Y:S05]  /*95d0*/  @P5 IADD3 R10, P2, R10, R2.reuse, RZ ;  /* 0x000000020a0a5210 */ /* 0x084fea0007f5e0ff */
[----:B------:R-:W-:Y:S05]  /*95e0*/  @P5 IMAD.X R11, R11, 0x1, R0, P2 ;  /* 0x000000010b0b5824 */ /* 0x000fea00010e0600 */
[----:B------:R2:W-:Y:S01]  /*95f0*/  @P5 LDGSTS.E.BYPASS.LTC128B.128 [R248+0x5100], [R10.64], !P3 ;  /* 0x051000000af85fae */ /* 0x0005e2000d901d46 */
[--C-:B-1----:R-:W-:Y:S04]  /*9600*/  FFMA.FTZ R7, R21, c[0x0][0x2d0], -R8.reuse ;  /* 0x0000b40015077a23 */ /* 0x102fe80000010808 */
[----:B------:R1:W-:Y:S03]  /*9610*/  MUFU.EX2 R249, R7 ;  /* 0x0000000700f97308 */ /* 0x0003e60000000800 */
[----:B------:R2:W-:Y:S01]  /*9620*/  @P5 LDGSTS.E.BYPASS.LTC128B.128 [R248+0x7100], [R10.64+0x80], !P6 ;  /* 0x071000800af85fae */ /* 0x0005e2000f101d46 */
[----:B-1----:R-:W-:Y:S05]  /*9630*/  FMUL.FTZ R7, R136, c[0x0][0x2d0] ;  /* 0x0000b40088077a20 */ /* 0x002fea0000410000 */
[----:B------:R-:W-:Y:S02]  /*9640*/  FSEL R7, R7, RZ, P1 ;  /* 0x000000ff07077208 */ /* 0x000fe40000800000 */
[----:B--2---:R-:W-:Y:S03]  /*9650*/  @P5 IADD3 R10, P1, R10, R2, RZ ;  /* 0x000000020a0a5210 */ /* 0x004fe60007f3e0ff */
[--C-:B------:R-:W-:Y:S01]  /*9660*/  FFMA.FTZ R9, R23, c[0x0][0x2d0], -R7.reuse ;  /* 0x0000b40017097a23 */ /* 0x100fe20000010807 */
[----:B------:R-:W-:Y:S01]  /*9670*/  @P5 IADD3.X R11, R11, R0, RZ, P1, !PT ;  /* 0x000000000b0b5210 */ /* 0x000fe20000ffe4ff */
[--C-:B------:R-:W-:Y:S01]  /*9680*/  FFMA.FTZ R2, R27, c[0x0][0x2d0], -R7.reuse ;  /* 0x0000b4001b027a23 */ /* 0x100fe20000010807 */
[----:B------:R-:W-:Y:S01]  /*9690*/  FSETP.NEU.FTZ.AND P1, PT, R134, -INF , PT ;  /* 0xff8000008600780b */ /* 0x000fe20003f3d000 */
[----:B------:R1:W-:Y:S01]  /*96a0*/  MUFU.EX2 R220, R9 ;  /* 0x0000000900dc7308 */ /* 0x0003e20000000800 */
[--C-:B------:R-:W-:Y:S01]  /*96b0*/  FFMA.FTZ R27, R28, c[0x0][0x2d0], -R8.reuse ;  /* 0x0000b4001c1b7a23 */ /* 0x100fe20000010808 */
[----:B------:R2:W-:Y:S01]  /*96c0*/  @P5 LDGSTS.E.BYPASS.LTC128B.128 [R248+0x5900], [R10.64], !P3 ;  /* 0x059000000af85fae */ /* 0x0005e2000d901d46 */
[----:B------:R-:W-:Y:S01]  /*96d0*/  FSEL R0, R134, RZ, P1 ;  /* 0x000000ff86007208 */ /* 0x000fe20000800000 */
[--C-:B------:R-:W-:Y:S02]  /*96e0*/  FFMA.FTZ R53, R53, c[0x0][0x2d0], -R7.reuse ;  /* 0x0000b40035357a23 */ /* 0x100fe40000010807 */
[--C-:B------:R-:W-:Y:S02]  /*96f0*/  FFMA.FTZ R43, R43, c[0x0][0x2d0], -R7.reuse ;  /* 0x0000b4002b2b7a23 */ /* 0x100fe40000010807 */
[--C-:B------:R-:W-:Y:S02]  /*9700*/  FFMA.FTZ R64, R31, c[0x0][0x2d0], -R7.reuse ;  /* 0x0000b4001f407a23 */ /* 0x100fe40000010807 */
[----:B------:R4:W-:Y:S01]  /*9710*/  MUFU.EX2 R227, R2 ;  /* 0x0000000200e37308 */ /* 0x0009e20000000800 */
[----:B------:R2:W-:Y:S01]  /*9720*/  @P5 LDGSTS.E.BYPASS.LTC128B.128 [R248+0x7900], [R10.64+0x80], !P6 ;  /* 0x079000800af85fae */ /* 0x0005e2000f101d46 */
[--C-:B------:R-:W-:Y:S02]  /*9730*/  FFMA.FTZ R65, R30, c[0x0][0x2d0], -R7.reuse ;  /* 0x0000b4001e417a23 */ /* 0x100fe40000010807 */
[--C-:B------:R-:W-:Y:S02]  /*9740*/  FFMA.FTZ R67, R12, c[0x0][0x2d0], -R7.reuse ;  /* 0x0000b4000c437a23 */ /* 0x100fe40000010807 */
[--C-:B------:R-:W-:Y:S01]  /*9750*/  FFMA.FTZ R17, R42, c[0x0][0x2d0], -R7.reuse ;  /* 0x0000b4002a117a23 */ /* 0x100fe20000010807 */
[----:B------:R-:W-:Y:S01]  /*9760*/  MOV R42, R27 ;  /* 0x0000001b002a7202 */ /* 0x000fe20000000f00 */
[--C-:B------:R-:W-:Y:S01]  /*9770*/  FFMA.FTZ R34, R32, c[0x0][0x2d0], -R7.reuse ;  /* 0x0000b40020227a23 */ /* 0x100fe20000010807 */
[----:B------:R-:W2:Y:S01]  /*9780*/  LDSM.16.MT88.4 R20, [R229] ;  /* 0x00000000e514783b */ /* 0x000ea20000004200 */
[--C-:B------:R-:W-:Y:S02]  /*9790*/  FFMA.FTZ R66, R19, c[0x0][0x2d0], -R7.reuse ;  /* 0x0000b40013427a23 */ /* 0x100fe40000010807 */
[--C-:B-1----:R-:W-:Y:S02]  /*97a0*/  FFMA.FTZ R9, R24, c[0x0][0x2d0], -R7.reuse ;  /* 0x0000b40018097a23 */ /* 0x102fe40000010807 */
[----:B------:R-:W-:Y:S03]  /*97b0*/  FFMA.FTZ R24, R52, c[0x0][0x2d0], -R7 ;  /* 0x0000b40034187a23 */ /* 0x000fe60000010807 */
[----:B------:R-:W0:Y:S01]  /*97c0*/  LDGDEPBAR ;  /* 0x00000000000079af */ /* 0x000e220000000000 */
[----:B------:R1:W1:Y:S01]  /*97d0*/  MUFU.EX2 R224, R9 ;  /* 0x0000000900e07308 */ /* 0x0002620000000800 */
[----:B----4-:R-:W-:Y:S02]  /*97e0*/  FADD.FTZ R2, -R0, R139 ;  /* 0x0000008b00027221 */ /* 0x010fe40000010100 */
[--C-:B-1----:R-:W-:Y:S02]  /*97f0*/  FFMA.FTZ R9, R25, c[0x0][0x2d0], -R7.reuse ;  /* 0x0000b40019097a23 */ /* 0x102fe40000010807 */
[----:B------:R-:W-:Y:S05]  /*9800*/  FFMA.FTZ R25, R36, c[0x0][0x2d0], -R7 ;  /* 0x0000b40024197a23 */ /* 0x000fea0000010807 */
[----:B------:R1:W4:Y:S02]  /*9810*/  MUFU.EX2 R225, R9 ;  /* 0x0000000900e17308 */ /* 0x0003240000000800 */
[----:B-1----:R-:W-:Y:S05]  /*9820*/  FMUL.FTZ R9, R135, c[0x0][0x2d0] ;  /* 0x0000b40087097a20 */ /* 0x002fea0000410000 */
[----:B------:R-:W-:Y:S05]  /*9830*/  FSEL R9, R9, RZ, P0 ;  /* 0x000000ff09097208 */ /* 0x000fea0000000000 */
[--C-:B------:R-:W-:Y:S02]  /*9840*/  FFMA.FTZ R0, R39, c[0x0][0x2d0], -R9.reuse ;  /* 0x0000b40027007a23 */ /* 0x100fe40000010809 */
[----:B------:R-:W-:Y:S01]  /*9850*/  FFMA.FTZ R39, R41, c[0x0][0x2d0], -R8 ;  /* 0x0000b40029277a23 */ /* 0x000fe20000010808 */
[----:B---3--:R-:W-:Y:S01]  /*9860*/  MOV R41, R59 ;  /* 0x0000003b00297202 */ /* 0x008fe20000000f00 */
[----:B------:R1:W-:Y:S01]  /*9870*/  MUFU.EX2 R223, R0 ;  /* 0x0000000000df7308 */ /* 0x0003e20000000800 */
[----:B------:R-:W-:Y:S02]  /*9880*/  FMUL.FTZ R8, R134, c[0x0][0x2d0] ;  /* 0x0000b40086087a20 */ /* 0x000fe40000410000 */
[----:B--2---:R-:W-:Y:S01]  /*9890*/  FFMA.FTZ R10, R38, c[0x0][0x2d0], -R9 ;  /* 0x0000b400260a7a23 */ /* 0x004fe20000010809 */
[----:B------:R-:W-:Y:S01]  /*98a0*/  MOV R38, R131 ;  /* 0x0000008300267202 */ /* 0x000fe20000000f00 */
[--C-:B------:R-:W-:Y:S01]  /*98b0*/  FFMA.FTZ R131, R205, c[0x0][0x2d0], -R7.reuse ;  /* 0x0000b400cd837a23 */ /* 0x100fe20000010807 */
[----:B------:R-:W-:Y:S01]  /*98c0*/  F2FP.PACK_AB R205, R224, R220 ;  /* 0x000000dce0cd723e */ /* 0x000fe200000000ff */
[----:B------:R-:W-:Y:S01]  /*98d0*/  FFMA.FTZ R59, R204, c[0x0][0x2d0], -R7 ;  /* 0x0000b400cc3b7a23 */ /* 0x000fe20000010807 */
[----:B------:R-:W-:Y:S01]  /*98e0*/  FSEL R7, R8, RZ, P1 ;  /* 0x000000ff08077208 */ /* 0x000fe20000800000 */
[--C-:B------:R-:W-:Y:S01]  /*98f0*/  FFMA.FTZ R54, R54, c[0x0][0x2d0], -R9.reuse ;  /* 0x0000b40036367a23 */ /* 0x100fe20000010809 */
[----:B------:R-:W-:Y:S01]  /*9900*/  MUFU.EX2 R138, R10 ;  /* 0x0000000a008a7308 */ /* 0x000fe20000000800 */
[--C-:B------:R-:W-:Y:S01]  /*9910*/  FFMA.FTZ R46, R37, c[0x0][0x2d0], -R9.reuse ;  /* 0x0000b400252e7a23 */ /* 0x100fe20000010809 */
[----:B------:R-:W-:Y:S01]  /*9920*/  F2FP.PACK_AB R204, R226, R221 ;  /* 0x000000dde2cc723e */ /* 0x000fe200000000ff */
[--C-:B------:R-:W-:Y:S02]  /*9930*/  FFMA.FTZ R52, R14, c[0x0][0x2d0], -R9.reuse ;  /* 0x0000b4000e347a23 */ /* 0x100fe40000010809 */
[--C-:B------:R-:W-:Y:S02]  /*9940*/  FFMA.FTZ R235, R13, c[0x0][0x2d0], -R9.reuse ;  /* 0x0000b4000deb7a23 */ /* 0x100fe40000010809 */
[--C-:B------:R-:W-:Y:S02]  /*9950*/  FFMA.FTZ R252, R208, c[0x0][0x2d0], -R9.reuse ;  /* 0x0000b400d0fc7a23 */ /* 0x100fe40000010809 */
[--C-:B------:R-:W-:Y:S01]  /*9960*/  FFMA.FTZ R44, R35, c[0x0][0x2d0], -R9.reuse ;  /* 0x0000b400232c7a23 */ /* 0x100fe20000010809 */
[----:B------:R-:W-:Y:S01]  /*9970*/  MOV R35, R17 ;  /* 0x0000001100237202 */ /* 0x000fe20000000f00 */
[--C-:B------:R-:W-:Y:S02]  /*9980*/  FFMA.FTZ R33, R209, c[0x0][0x2d0], -R9.reuse ;  /* 0x0000b400d1217a23 */ /* 0x100fe40000010809 */
[--C-:B------:R-:W-:Y:S01]  /*9990*/  FFMA.FTZ R251, R207, c[0x0][0x2d0], -R9.reuse ;  /* 0x0000b400cffb7a23 */ /* 0x100fe20000010809 */
[----:B----4-:R-:W-:Y:S01]  /*99a0*/  F2FP.PACK_AB R207, R227, R225 ;  /* 0x000000e1e3cf723e */ /* 0x010fe200000000ff */
[--C-:B-1----:R-:W-:Y:S02]  /*99b0*/  FFMA.FTZ R0, R51, c[0x0][0x2d0], -R9.reuse ;  /* 0x0000b40033007a23 */ /* 0x102fe40000010809 */
[--C-:B------:R-:W-:Y:S01]  /*99c0*/  FFMA.FTZ R250, R206, c[0x0][0x2d0], -R9.reuse ;  /* 0x0000b400cefa7a23 */ /* 0x100fe20000010809 */
[----:B------:R-:W-:Y:S01]  /*99d0*/  F2FP.PACK_AB R206, R41, R249 ;  /* 0x000000f929ce723e */ /* 0x000fe200000000ff */
[----:B------:R1:W-:Y:S01]  /*99e0*/  MUFU.EX2 R222, R0 ;  /* 0x0000000000de7308 */ /* 0x0003e20000000800 */
[--C-:B------:R-:W-:Y:S02]  /*99f0*/  FFMA.FTZ R50, R50, c[0x0][0x2d0], -R9.reuse ;  /* 0x0000b40032327a23 */ /* 0x100fe40000010809 */
[--C-:B------:R-:W-:Y:S02]  /*9a00*/  FFMA.FTZ R49, R49, c[0x0][0x2d0], -R9.reuse ;  /* 0x0000b40031317a23 */ /* 0x100fe40000010809 */
[----:B------:R-:W-:Y:S02]  /*9a10*/  FFMA.FTZ R48, R48, c[0x0][0x2d0], -R9 ;  /* 0x0000b40030307a23 */ /* 0x000fe40000010809 */
[--C-:B------:R-:W-:Y:S02]  /*9a20*/  FFMA.FTZ R8, R211, c[0x0][0x2d0], -R7.reuse ;  /* 0x0000b400d3087a23 */ /* 0x100fe40000010807 */
[--C-:B------:R-:W-:Y:S02]  /*9a30*/  FFMA.FTZ R217, R217, c[0x0][0x2d0], -R7.reuse ;  /* 0x0000b400d9d97a23 */ /* 0x100fe40000010807 */
[----:B------:R-:W-:Y:S01]  /*9a40*/  MUFU.EX2 R208, R8 ;  /* 0x0000000800d07308 */ /* 0x000fe20000000800 */
[--C-:B------:R-:W-:Y:S02]  /*9a50*/  FFMA.FTZ R216, R216, c[0x0][0x2d0], -R7.reuse ;  /* 0x0000b400d8d87a23 */ /* 0x100fe40000010807 */
[--C-:B------:R-:W-:Y:S02]  /*9a60*/  FFMA.FTZ R219, R219, c[0x0][0x2d0], -R7.reuse ;  /* 0x0000b400dbdb7a23 */ /* 0x100fe40000010807 */
[--C-:B------:R-:W-:Y:S02]  /*9a70*/  FFMA.FTZ R218, R218, c[0x0][0x2d0], -R7.reuse ;  /* 0x0000b400dada7a23 */ /* 0x100fe40000010807 */
[--C-:B------:R-:W-:Y:S02]  /*9a80*/  FFMA.FTZ R214, R214, c[0x0][0x2d0], -R7.reuse ;  /* 0x0000b400d6d67a23 */ /* 0x100fe40000010807 */
[--C-:B------:R-:W-:Y:S02]  /*9a90*/  FFMA.FTZ R213, R213, c[0x0][0x2d0], -R7.reuse ;  /* 0x0000b400d5d57a23 */ /* 0x100fe40000010807 */
[----:B------:R-:W-:Y:S02]  /*9aa0*/  FFMA.FTZ R245, R15, c[0x0][0x2d0], -R7 ;  /* 0x0000b4000ff57a23 */ /* 0x000fe40000010807 */
[----:B-1----:R-:W-:Y:S01]  /*9ab0*/  FFMA.FTZ R0, R55, c[0x0][0x2d0], -R9 ;  /* 0x0000b40037007a23 */ /* 0x002fe20000010809 */
[----:B------:R-:W-:Y:S01]  /*9ac0*/  MOV R55, R25 ;  /* 0x0000001900377202 */ /* 0x000fe20000000f00 */
[--C-:B------:R-:W-:Y:S02]  /*9ad0*/  FFMA.FTZ R9, R210, c[0x0][0x2d0], -R7.reuse ;  /* 0x0000b400d2097a23 */ /* 0x100fe40000010807 */
[----:B------:R1:W-:Y:S01]  /*9ae0*/  MUFU.EX2 R246, R0 ;  /* 0x0000000000f67308 */ /* 0x0003e20000000800 */
[--C-:B------:R-:W-:Y:S02]  /*9af0*/  FFMA.FTZ R247, R16, c[0x0][0x2d0], -R7.reuse ;  /* 0x0000b40010f77a23 */ /* 0x100fe40000010807 */
[--C-:B------:R-:W-:Y:S02]  /*9b00*/  FFMA.FTZ R239, R6, c[0x0][0x2d0], -R7.reuse ;  /* 0x0000b40006ef7a23 */ /* 0x100fe40000010807 */
[--C-:B------:R-:W-:Y:S02]  /*9b10*/  FFMA.FTZ R211, R57, c[0x0][0x2d0], -R7.reuse ;  /* 0x0000b40039d37a23 */ /* 0x100fe40000010807 */
[----:B------:R-:W-:Y:S02]  /*9b20*/  IMAD.MOV.U32 R51, RZ, RZ, R38 ;  /* 0x000000ffff337224 */ /* 0x000fe400078e0026 */
[----:B------:R-:W-:Y:S01]  /*9b30*/  IMAD.MOV.U32 R57, RZ, RZ, R24 ;  /* 0x000000ffff397224 */ /* 0x000fe200078e0018 */
[----:B------:R-:W-:Y:S01]  /*9b40*/  MUFU.EX2 R139, R9 ;  /* 0x00000009008b7308 */ /* 0x000fe20000000800 */
[----:B-1----:R-:W-:Y:S02]  /*9b50*/  FMUL.FTZ R0, R5, c[0x0][0x2d0] ;  /* 0x0000b40005007a20 */ /* 0x002fe40000410000 */
[--C-:B------:R-:W-:Y:S07]  /*9b60*/  FFMA.FTZ R5, R212, c[0x0][0x2d0], -R7.reuse ;  /* 0x0000b400d4057a23 */ /* 0x100fee0000010807 */
[----:B------:R1:W2:Y:S01]  /*9b70*/  MUFU.EX2 R133, R0 ;  /* 0x0000000000857308 */ /* 0x0002a20000000800 */
[--C-:B------:R-:W-:Y:S01]  /*9b80*/  FFMA.FTZ R212, R58, c[0x0][0x2d0], -R7.reuse ;  /* 0x0000b4003ad47a23 */ /* 0x100fe20000010807 */
[----:B------:R-:W-:Y:S08]  /*9b90*/  MOV R58, R18 ;  /* 0x00000012003a7202 */ /* 0x000ff00000000f00 */
[----:B------:R3:W-:Y:S01]  /*9ba0*/  MUFU.EX2 R209, R5 ;  /* 0x0000000500d17308 */ /* 0x0007e20000000800 */
[----:B-1----:R-:W-:Y:S02]  /*9bb0*/  FMUL.FTZ R0, R4, c[0x0][0x2d0] ;  /* 0x0000b40004007a20 */ /* 0x002fe40000410000 */
[--C-:B------:R-:W-:Y:S07]  /*9bc0*/  FFMA.FTZ R4, R215, c[0x0][0x2d0], -R7.reuse ;  /* 0x0000b400d7047a23 */ /* 0x100fee0000010807 */
[----:B------:R1:W4:Y:S01]  /*9bd0*/  MUFU.EX2 R132, R0 ;  /* 0x0000000000847308 */ /* 0x0003220000000800 */
[----:B------:R-:W-:Y:S02]  /*9be0*/  FFMA.FTZ R215, R56, c[0x0][0x2d0], -R7 ;  /* 0x0000b40038d77a23 */ /* 0x000fe40000010807 */
[C---:B--2---:R-:W-:Y:S01]  /*9bf0*/  FMUL.FTZ R16, R133.reuse, R152 ;  /* 0x0000009885107220 */ /* 0x044fe20000410000 */
[----:B------:R-:W-:Y:S01]  /*9c00*/  MOV R152, R62 ;  /* 0x0000003e00987202 */ /* 0x000fe20000000f00 */
[C---:B------:R-:W-:Y:S01]  /*9c10*/  FMUL.FTZ R17, R133.reuse, R153 ;  /* 0x0000009985117220 */ /* 0x040fe20000410000 */
[----:B------:R-:W-:Y:S01]  /*9c20*/  MOV R153, R63 ;  /* 0x0000003f00997202 */ /* 0x000fe20000000f00 */
[C---:B---3--:R-:W-:Y:S02]  /*9c30*/  FMUL.FTZ R5, R133.reuse, R145 ;  /* 0x0000009185057220 */ /* 0x048fe40000410000 */
[C---:B------:R-:W-:Y:S01]  /*9c40*/  FMUL.FTZ R32, R133.reuse, R168 ;  /* 0x000000a885207220 */ /* 0x040fe20000410000 */
[----:B------:R2:W-:Y:S01]  /*9c50*/  MUFU.EX2 R210, R4 ;  /* 0x0000000400d27308 */ /* 0x0005e20000000800 */
[----:B------:R-:W-:Y:S01]  /*9c60*/  MOV R168, R47 ;  /* 0x0000002f00a87202 */ /* 0x000fe20000000f00 */
[C---:B------:R-:W-:Y:S02]  /*9c70*/  FMUL.FTZ R68, R133.reuse, R68 ;  /* 0x0000004485447220 */ /* 0x040fe40000410000 */
[C---:B------:R-:W-:Y:S02]  /*9c80*/  FMUL.FTZ R69, R133.reuse, R69 ;  /* 0x0000004585457220 */ /* 0x040fe40000410000 */
[C---:B------:R-:W-:Y:S02]  /*9c90*/  FMUL.FTZ R80, R133.reuse, R80 ;  /* 0x0000005085507220 */ /* 0x040fe40000410000 */
[C---:B------:R-:W-:Y:S02]  /*9ca0*/  FMUL.FTZ R81, R133.reuse, R81 ;  /* 0x0000005185517220 */ /* 0x040fe40000410000 */
[C---:B------:R-:W-:Y:S01]  /*9cb0*/  FMUL.FTZ R84, R133.reuse, R84 ;  /* 0x0000005485547220 */ /* 0x040fe20000410000 */
[----:B------:R-:W-:Y:S01]  /*9cc0*/  MUFU.EX2 R168, R168 ;  /* 0x000000a800a87308 */ /* 0x000fe20000000800 */
[----:B------:R-:W-:Y:S02]  /*9cd0*/  FMUL.FTZ R85, R133, R85 ;  /* 0x0000005585557220 */ /* 0x000fe40000410000 */
[----:B-1----:R-:W-:Y:S02]  /*9ce0*/  FMUL.FTZ R0, R3, c[0x0][0x2d0] ;  /* 0x0000b40003007a20 */ /* 0x002fe40000410000 */
[C---:B----4-:R-:W-:Y:S02]  /*9cf0*/  FMUL.FTZ R6, R132.reuse, R146 ;  /* 0x0000009284067220 */ /* 0x050fe40000410000 */
[C---:B------:R-:W-:Y:S02]  /*9d00*/  FMUL.FTZ R7, R132.reuse, R147 ;  /* 0x0000009384077220 */ /* 0x040fe40000410000 */
[C---:B------:R-:W-:Y:S01]  /*9d10*/  FMUL.FTZ R18, R132.reuse, R154 ;  /* 0x0000009a84127220 */ /* 0x040fe20000410000 */
[----:B------:R1:W3:Y:S01]  /*9d20*/  MUFU.EX2 R3, R0 ;  /* 0x0000000000037308 */ /* 0x0002e20000000800 */
[C---:B------:R-:W-:Y:S01]  /*9d30*/  FMUL.FTZ R19, R132.reuse, R155 ;  /* 0x0000009b84137220 */ /* 0x040fe20000410000 */
[----:B------:R-:W-:Y:S01]  /*9d40*/  MOV R155, R65 ;  /* 0x00000041009b7202 */ /* 0x000fe20000000f00 */
[C---:B--2---:R-:W-:Y:S02]  /*9d50*/  FMUL.FTZ R4, R133.reuse, R144 ;  /* 0x0000009085047220 */ /* 0x044fe40000410000 */
[----:B------:R-:W-:Y:S01]  /*9d60*/  LDSM.16.MT88.4 R144, [R232] ;  /* 0x00000000e890783b */ /* 0x000fe20000004200 */
[----:B------:R-:W-:Y:S02]  /*9d70*/  IMAD.MOV.U32 R154, RZ, RZ, R64 ;  /* 0x000000ffff9a7224 */ /* 0x000fe400078e0040 */
[C---:B------:R-:W-:Y:S02]  /*9d80*/  FMUL.FTZ R64, R133.reuse, R200 ;  /* 0x000000c885407220 */ /* 0x040fe40000410000 */
[-C--:B------:R-:W-:Y:S01]  /*9d90*/  HMMA.16816.F32 R4, R204, R20.reuse, R4 ;  /* 0x00000014cc04723c */ /* 0x080fe20000001804 */
[----:B------:R-:W-:Y:S02]  /*9da0*/  MUFU.EX2 R200, R212 ;  /* 0x000000d400c87308 */ /* 0x000fe40000000800 */
[----:B------:R-:W-:Y:S02]  /*9db0*/  FMUL.FTZ R65, R133, R201 ;  /* 0x000000c985417220 */ /* 0x000fe40000410000 */
[C---:B------:R-:W-:Y:S02]  /*9dc0*/  FMUL.FTZ R70, R132.reuse, R70 ;  /* 0x0000004684467220 */ /* 0x040fe40000410000 */
[C---:B------:R-:W-:Y:S02]  /*9dd0*/  FMUL.FTZ R71, R132.reuse, R71 ;  /* 0x0000004784477220 */ /* 0x040fe40000410000 */
[C---:B------:R-:W-:Y:S03]  /*9de0*/  FMUL.FTZ R82, R132.reuse, R82 ;  /* 0x0000005284527220 */ /* 0x040fe60000410000 */
[----:B------:R-:W-:Y:S02]  /*9df0*/  FMUL.FTZ R83, R132, R83 ;  /* 0x0000005384537220 */ /* 0x000fe40000410000 */
[----:B-1----:R-:W-:Y:S02]  /*9e00*/  FMUL.FTZ R0, R2, c[0x0][0x2d0] ;  /* 0x0000b40002007a20 */ /* 0x002fe40000410000 */
[C---:B---3--:R-:W-:Y:S01]  /*9e10*/  FMUL.FTZ R12, R3.reuse, R148 ;  /* 0x00000094030c7220 */ /* 0x048fe20000410000 */
[----:B------:R-:W-:Y:S01]  /*9e20*/  MOV R148, R39 ;  /* 0x0000002700947202 */ /* 0x000fe20000000f00 */
[C---:B------:R-:W-:Y:S01]  /*9e30*/  FMUL.FTZ R8, R3.reuse, R140 ;  /* 0x0000008c03087220 */ /* 0x040fe20000410000 */
[----:B------:R-:W1:Y:S01]  /*9e40*/  LDSM.16.MT88.4 R36, [R230] ;  /* 0x00000000e624783b */ /* 0x000e620000004200 */
[----:B------:R-:W2:Y:S01]  /*9e50*/  MUFU.EX2 R0, R0 ;  /* 0x0000000000007308 */ /* 0x000ea20000000800 */
[----:B------:R-:W-:Y:S01]  /*9e60*/  FMUL.FTZ R9, R3, R141 ;  /* 0x0000008d03097220 */ /* 0x000fe20000410000 */
[----:B------:R-:W-:Y:S01]  /*9e70*/  F2FP.PACK_AB R140, R223, R138 ;  /* 0x0000008adf8c723e */ /* 0x000fe200000000ff */
[C---:B------:R-:W-:Y:S01]  /*9e80*/  FMUL.FTZ R13, R3.reuse, R149 ;  /* 0x00000095030d7220 */ /* 0x040fe20000410000 */
[----:B------:R-:W-:Y:S01]  /*9e90*/  F2FP.PACK_AB R141, R208, R139 ;  /* 0x0000008bd08d723e */ /* 0x000fe200000000ff */
[C---:B------:R-:W-:Y:S01]  /*9ea0*/  FMUL.FTZ R24, R3.reuse, R160 ;  /* 0x000000a003187220 */ /* 0x040fe20000410000 */
[----:B------:R-:W-:Y:S01]  /*9eb0*/  MOV R160, R46 ;  /* 0x0000002e00a07202 */ /* 0x000fe20000000f00 */
[C---:B------:R-:W-:Y:S01]  /*9ec0*/  FMUL.FTZ R25, R3.reuse, R161 ;  /* 0x000000a103197220 */ /* 0x040fe20000410000 */
[----:B------:R-:W-:Y:S01]  /*9ed0*/  MOV R161, R45 ;  /* 0x0000002d00a17202 */ /* 0x000fe20000000f00 */
[C---:B------:R-:W-:Y:S01]  /*9ee0*/  FMUL.FTZ R28, R3.reuse, R164 ;  /* 0x000000a4031c7220 */ /* 0x040fe20000410000 */
[----:B------:R-:W-:Y:S01]  /*9ef0*/  MOV R149, R58 ;  /* 0x0000003a00957202 */ /* 0x000fe20000000f00 */
[----:B------:R-:W-:Y:S02]  /*9f00*/  FMUL.FTZ R29, R3, R165 ;  /* 0x000000a5031d7220 */ /* 0x000fe40000410000 */
[----:B------:R-:W-:Y:S02]  /*9f10*/  IMAD.MOV.U32 R165, RZ, RZ, R35 ;  /* 0x000000ffffa57224 */ /* 0x000fe400078e0023 */
[----:B------:R-:W-:Y:S02]  /*9f20*/  IMAD.MOV.U32 R164, RZ, RZ, R33 ;  /* 0x000000ffffa47224 */ /* 0x000fe400078e0021 */
[----:B------:R-:W-:Y:S01]  /*9f30*/  FMUL.FTZ R33, R133, R169 ;  /* 0x000000a985217220 */ /* 0x000fe20000410000 */
[----:B------:R-:W-:Y:S01]  /*9f40*/  MOV R169, R57 ;  /* 0x0000003900a97202 */ /* 0x000fe20000000f00 */
[----:B------:R-:W-:Y:S01]  /*9f50*/  FMUL.FTZ R35, R132, R171 ;  /* 0x000000ab84237220 */ /* 0x000fe20000410000 */
[----:B------:R-:W-:Y:S01]  /*9f60*/  MOV R171, R59 ;  /* 0x0000003b00ab7202 */ /* 0x000fe20000000f00 */
[----:B------:R-:W-:Y:S01]  /*9f70*/  IMAD.MOV.U32 R2, RZ, RZ, R43 ;  /* 0x000000ffff027224 */ /* 0x000fe200078e002b */
[----:B------:R-:W-:Y:S01]  /*9f80*/  MUFU.EX2 R164, R164 ;  /* 0x000000a400a47308 */ /* 0x000fe20000000800 */
[C---:B------:R-:W-:Y:S02]  /*9f90*/  FMUL.FTZ R45, R3.reuse, R181 ;  /* 0x000000b5032d7220 */ /* 0x040fe40000410000 */
[----:B--2---:R-:W-:Y:S01]  /*9fa0*/  FMUL.FTZ R10, R0, R142 ;  /* 0x0000008e000a7220 */ /* 0x004fe20000410000 */
[----:B------:R-:W-:Y:S01]  /*9fb0*/  F2FP.PACK_AB R142, R246, R222 ;  /* 0x000000def68e723e */ /* 0x000fe200000000ff */
[----:B------:R-:W-:Y:S01]  /*9fc0*/  FMUL.FTZ R11, R0, R143 ;  /* 0x0000008f000b7220 */ /* 0x000fe20000410000 */
[----:B------:R-:W-:Y:S01]  /*9fd0*/  F2FP.PACK_AB R143, R210, R209 ;  /* 0x000000d1d28f723e */ /* 0x000fe200000000ff */
[C---:B------:R-:W-:Y:S02]  /*9fe0*/  FMUL.FTZ R56, R3.reuse, R192 ;  /* 0x000000c003387220 */ /* 0x040fe40000410000 */
[C---:B------:R-:W-:Y:S01]  /*9ff0*/  FMUL.FTZ R57, R3.reuse, R193 ;  /* 0x000000c103397220 */ /* 0x040fe20000410000 */
[----:B------:R-:W-:Y:S01]  /*a000*/  MUFU.EX2 R171, R171 ;  /* 0x000000ab00ab7308 */ /* 0x000fe20000000800 */
[C---:B------:R-:W-:Y:S02]  /*a010*/  FMUL.FTZ R72, R3.reuse, R72 ;  /* 0x0000004803487220 */ /* 0x040fe40000410000 */
[C---:B------:R-:W-:Y:S04]  /*a020*/  HMMA.16816.F32 R8, R140.reuse, R20, R8 ;  /* 0x000000148c08723c */ /* 0x040fe80000001808 */
[C---:B------:R-:W-:Y:S01]  /*a030*/  FMUL.FTZ R14, R0.reuse, R150 ;  /* 0x00000096000e7220 */ /* 0x040fe20000410000 */
[----:B------:R-:W-:Y:S01]  /*a040*/  MOV R150, R61 ;  /* 0x0000003d00967202 */ /* 0x000fe20000000f00 */
[----:B------:R-:W-:Y:S01]  /*a050*/  FMUL.FTZ R15, R0, R151 ;  /* 0x00000097000f7220 */ /* 0x000fe20000410000 */
[----:B------:R-:W-:Y:S01]  /*a060*/  MOV R151, R60 ;  /* 0x0000003c00977202 */ /* 0x000fe20000000f00 */
[C---:B------:R-:W-:Y:S01]  /*a070*/  FMUL.FTZ R60, R3.reuse, R196 ;  /* 0x000000c4033c7220 */ /* 0x040fe20000410000 */
[----:B------:R-:W-:Y:S03]  /*a080*/  MOV R192, R150 ;  /* 0x0000009600c07202 */ /* 0x000fe60000000f00 */
[C---:B------:R-:W-:Y:S01]  /*a090*/  FMUL.FTZ R61, R3.reuse, R197 ;  /* 0x000000c5033d7220 */ /* 0x040fe20000410000 */
[-C--:B------:R-:W-:Y:S03]  /*a0a0*/  HMMA.16816.F32 R12, R140, R22.reuse, R12 ;  /* 0x000000168c0c723c */ /* 0x080fe6000000180c */
[C---:B------:R-:W-:Y:S02]  /*a0b0*/  FMUL.FTZ R73, R3.reuse, R73 ;  /* 0x0000004903497220 */ /* 0x040fe40000410000 */
[C---:B------:R-:W-:Y:S02]  /*a0c0*/  FMUL.FTZ R76, R3.reuse, R76 ;  /* 0x0000004c034c7220 */ /* 0x040fe40000410000 */
[----:B------:R-:W-:Y:S01]  /*a0d0*/  FMUL.FTZ R77, R3, R77 ;  /* 0x0000004d034d7220 */ /* 0x000fe20000410000 */
[C---:B------:R-:W-:Y:S04]  /*a0e0*/  HMMA.16816.F32 R16, R204.reuse, R22, R16 ;  /* 0x00000016cc10723c */ /* 0x040fe80000001810 */
[C---:B------:R-:W-:Y:S01]  /*a0f0*/  FMUL.FTZ R20, R133.reuse, R156 ;  /* 0x0000009c85147220 */ /* 0x040fe20000410000 */
[----:B------:R-:W-:Y:S01]  /*a100*/  MOV R156, R42 ;  /* 0x0000002a009c7202 */ /* 0x000fe20000000f00 */
[----:B------:R-:W-:Y:S01]  /*a110*/  FMUL.FTZ R21, R133, R157 ;  /* 0x0000009d85157220 */ /* 0x000fe20000410000 */
[----:B------:R-:W-:Y:S01]  /*a120*/  MOV R157, R40 ;  /* 0x00000028009d7202 */ /* 0x000fe20000000f00 */
[C---:B------:R-:W-:Y:S01]  /*a130*/  FMUL.FTZ R22, R132.reuse, R158 ;  /* 0x0000009e84167220 */ /* 0x040fe20000410000 */
[----:B------:R-:W-:Y:S03]  /*a140*/  MOV R158, R66 ;  /* 0x00000042009e7202 */ /* 0x000fe60000000f00 */
[----:B------:R-:W-:Y:S02]  /*a150*/  FMUL.FTZ R23, R132, R159 ;  /* 0x0000009f84177220 */ /* 0x000fe40000410000 */
[C---:B------:R-:W-:Y:S02]  /*a160*/  FMUL.FTZ R40, R3.reuse, R176 ;  /* 0x000000b003287220 */ /* 0x040fe40000410000 */
[C---:B------:R-:W-:Y:S02]  /*a170*/  FMUL.FTZ R88, R3.reuse, R88 ;  /* 0x0000005803587220 */ /* 0x040fe40000410000 */
[C---:B------:R-:W-:Y:S01]  /*a180*/  FMUL.FTZ R89, R3.reuse, R89 ;  /* 0x0000005903597220 */ /* 0x040fe20000410000 */
[-C--:B-1----:R-:W-:Y:S03]  /*a190*/  HMMA.16816.F32 R20, R204, R36.reuse, R20 ;  /* 0x00000024cc14723c */ /* 0x082fe60000001814 */
[C---:B------:R-:W-:Y:S02]  /*a1a0*/  FMUL.FTZ R26, R0.reuse, R162 ;  /* 0x000000a2001a7220 */ /* 0x040fe40000410000 */
[C---:B------:R-:W-:Y:S01]  /*a1b0*/  FMUL.FTZ R27, R0.reuse, R163 ;  /* 0x000000a3001b7220 */ /* 0x040fe20000410000 */
[----:B------:R-:W-:Y:S01]  /*a1c0*/  MOV R163, R51 ;  /* 0x0000003300a37202 */ /* 0x000fe20000000f00 */
[C---:B------:R-:W-:Y:S02]  /*a1d0*/  FMUL.FTZ R92, R3.reuse, R92 ;  /* 0x0000005c035c7220 */ /* 0x040fe40000410000 */
[----:B------:R-:W-:Y:S03]  /*a1e0*/  FMUL.FTZ R93, R3, R93 ;  /* 0x0000005d035d7220 */ /* 0x000fe60000410000 */
[C---:B------:R-:W-:Y:S04]  /*a1f0*/  HMMA.16816.F32 R24, R140.reuse, R36, R24 ;  /* 0x000000248c18723c */ /* 0x040fe80000001818 */
[C---:B------:R-:W-:Y:S01]  /*a200*/  FMUL.FTZ R30, R0.reuse, R166 ;  /* 0x000000a6001e7220 */ /* 0x040fe20000410000 */
[----:B------:R-:W-:Y:S01]  /*a210*/  MOV R166, R55 ;  /* 0x0000003700a67202 */ /* 0x000fe20000000f00 */
[----:B------:R-:W-:Y:S01]  /*a220*/  FMUL.FTZ R31, R0, R167 ;  /* 0x000000a7001f7220 */ /* 0x000fe20000410000 */
[----:B------:R-:W-:Y:S01]  /*a230*/  MOV R167, R34 ;  /* 0x0000002200a77202 */ /* 0x000fe20000000f00 */
[C---:B------:R-:W-:Y:S04]  /*a240*/  FMUL.FTZ R34, R132.reuse, R170 ;  /* 0x000000aa84227220 */ /* 0x040fe80000410000 */
[----:B------:R-:W-:Y:S01]  /*a250*/  IMAD.MOV.U32 R170, RZ, RZ, R54 ;  /* 0x000000ffffaa7224 */ /* 0x000fe200078e0036 */
[-C--:B------:R-:W-:Y:S03]  /*a260*/  HMMA.16816.F32 R28, R140, R38.reuse, R28 ;  /* 0x000000268c1c723c */ /* 0x080fe6000000181c */
[----:B------:R-:W-:Y:S02]  /*a270*/  FMUL.FTZ R36, R133, R172 ;  /* 0x000000ac85247220 */ /* 0x000fe40000410000 */
[----:B------:R-:W-:Y:S02]  /*a280*/  IMAD.MOV.U32 R172, RZ, RZ, R53 ;  /* 0x000000ffffac7224 */ /* 0x000fe400078e0035 */
[----:B------:R-:W-:Y:S01]  /*a290*/  IMAD.MOV.U32 R176, RZ, RZ, R41 ;  /* 0x000000ffffb07224 */ /* 0x000fe200078e0029 */
[C---:B------:R-:W-:Y:S03]  /*a2a0*/  HMMA.16816.F32 R32, R204.reuse, R38, R32 ;  /* 0x00000026cc20723c */ /* 0x040fe60000001820 */
[----:B------:R-:W-:Y:S01]  /*a2b0*/  MUFU.EX2 R172, R172 ;  /* 0x000000ac00ac7308 */ /* 0x000fe20000000800 */
[----:B------:R-:W-:Y:S01]  /*a2c0*/  FMUL.FTZ R41, R3, R177 ;  /* 0x000000b103297220 */ /* 0x000fe20000410000 */
[----:B------:R-:W-:Y:S01]  /*a2d0*/  MOV R177, R52 ;  /* 0x0000003400b17202 */ /* 0x000fe20000000f00 */
[----:B------:R-:W-:Y:S01]  /*a2e0*/  FMUL.FTZ R37, R133, R173 ;  /* 0x000000ad85257220 */ /* 0x000fe20000410000 */
[----:B------:R-:W1:Y:S01]  /*a2f0*/  LDSM.16.MT88.4 R52, [R233] ;  /* 0x00000000e934783b */ /* 0x000e620000004200 */
[C---:B------:R-:W-:Y:S01]  /*a300*/  FMUL.FTZ R38, R132.reuse, R174 ;  /* 0x000000ae84267220 */ /* 0x040fe20000410000 */
[----:B------:R-:W-:Y:S03]  /*a310*/  MOV R173, R50 ;  /* 0x0000003200ad7202 */ /* 0x000fe60000000f00 */
[----:B------:R-:W-:Y:S01]  /*a320*/  FMUL.FTZ R39, R132, R175 ;  /* 0x000000af84277220 */ /* 0x000fe20000410000 */
        /* <DEDUP_REMOVED lines=11> */
[----:B------:R-:W-:Y:S02]  /*a3e0*/  IMAD.MOV.U32 R162, RZ, RZ, R44 ;  /* 0x000000ffffa27224 */ /* 0x000fe400078e002c */
[----:B------:R-:W-:Y:S02]  /*a3f0*/  FMUL.FTZ R44, R3, R180 ;  /* 0x000000b4032c7220 */ /* 0x000fe40000410000 */
[C---:B------:R-:W-:Y:S02]  /*a400*/  FMUL.FTZ R46, R0.reuse, R182 ;  /* 0x000000b6002e7220 */ /* 0x040fe40000410000 */
[C---:B------:R-:W-:Y:S02]  /*a410*/  FMUL.FTZ R47, R0.reuse, R183 ;  /* 0x000000b7002f7220 */ /* 0x040fe40000410000 */
[C---:B------:R-:W-:Y:S02]  /*a420*/  FMUL.FTZ R49, R133.reuse, R185 ;  /* 0x000000b985317220 */ /* 0x040fe40000410000 */
[C---:B------:R-:W-:Y:S02]  /*a430*/  FMUL.FTZ R58, R0.reuse, R194 ;  /* 0x000000c2003a7220 */ /* 0x040fe40000410000 */
[C---:B------:R-:W-:Y:S01]  /*a440*/  FMUL.FTZ R59, R0.reuse, R195 ;  /* 0x000000c3003b7220 */ /* 0x040fe20000410000 */
[-C--:B-1----:R-:W-:Y:S03]  /*a450*/  HMMA.16816.F32 R36, R204, R52.reuse, R36 ;  /* 0x00000034cc24723c */ /* 0x082fe60000001824 */
[C---:B------:R-:W-:Y:S02]  /*a460*/  FMUL.FTZ R62, R0.reuse, R198 ;  /* 0x000000c6003e7220 */ /* 0x040fe40000410000 */
[----:B------:R-:W-:Y:S02]  /*a470*/  FMUL.FTZ R63, R0, R199 ;  /* 0x000000c7003f7220 */ /* 0x000fe40000410000 */
[----:B------:R-:W-:Y:S01]  /*a480*/  MUFU.EX2 R199, R213 ;  /* 0x000000d500c77308 */ /* 0x000fe20000000800 */
[C---:B------:R-:W-:Y:S04]  /*a490*/  HMMA.16816.F32 R40, R140.reuse, R52, R40 ;  /* 0x000000348c28723c */ /* 0x040fe80000001828 */
[----:B------:R-:W-:Y:S02]  /*a4a0*/  IMAD.MOV.U32 R159, RZ, RZ, R67 ;  /* 0x000000ffff9f7224 */ /* 0x000fe400078e0043 */
[C---:B------:R-:W-:Y:S02]  /*a4b0*/  FMUL.FTZ R66, R132.reuse, R202 ;  /* 0x000000ca84427220 */ /* 0x040fe40000410000 */
[-C--:B------:R-:W-:Y:S04]  /*a4c0*/  HMMA.16816.F32 R44, R140, R54.reuse, R44 ;  /* 0x000000368c2c723c */ /* 0x080fe8000000182c */
[----:B------:R-:W-:Y:S02]  /*a4d0*/  IMAD.MOV.U32 R175, RZ, RZ, R48 ;  /* 0x000000ffffaf7224 */ /* 0x000fe400078e0030 */
[C---:B------:R-:W-:Y:S02]  /*a4e0*/  FMUL.FTZ R48, R133.reuse, R184 ;  /* 0x000000b885307220 */ /* 0x040fe40000410000 */
[C---:B------:R-:W-:Y:S01]  /*a4f0*/  FMUL.FTZ R50, R132.reuse, R186 ;  /* 0x000000ba84327220 */ /* 0x040fe20000410000 */
[----:B------:R-:W-:Y:S02]  /*a500*/  MOV R186, R166 ;  /* 0x000000a600ba7202 */ /* 0x000fe40000000f00 */
[----:B------:R1:W2:Y:S01]  /*a510*/  MUFU.EX2 R166, R252 ;  /* 0x000000fc00a67308 */ /* 0x0002a20000000800 */
[C---:B------:R-:W-:Y:S01]  /*a520*/  FMUL.FTZ R51, R132.reuse, R187 ;  /* 0x000000bb84337220 */ /* 0x040fe20000410000 */
[----:B------:R-:W-:Y:S01]  /*a530*/  MOV R187, R165 ;  /* 0x000000a500bb7202 */ /* 0x000fe20000000f00 */
[C---:B------:R-:W-:Y:S02]  /*a540*/  FMUL.FTZ R52, R133.reuse, R188 ;  /* 0x000000bc85347220 */ /* 0x040fe40000410000 */
[C---:B------:R-:W-:Y:S02]  /*a550*/  FMUL.FTZ R53, R133.reuse, R189 ;  /* 0x000000bd85357220 */ /* 0x040fe40000410000 */
[----:B------:R-:W-:Y:S01]  /*a560*/  FMUL.FTZ R67, R132, R203 ;  /* 0x000000cb84437220 */ /* 0x000fe20000410000 */
[C---:B------:R-:W-:Y:S02]  /*a570*/  HMMA.16816.F32 R48, R204.reuse, R54, R48 ;  /* 0x00000036cc30723c */ /* 0x040fe40000001830 */
[----:B------:R-:W-:Y:S02]  /*a580*/  MUFU.EX2 R165, R217 ;  /* 0x000000d900a57308 */ /* 0x000fe40000000800 */
[C---:B------:R-:W-:Y:S02]  /*a590*/  FMUL.FTZ R74, R0.reuse, R74 ;  /* 0x0000004a004a7220 */ /* 0x040fe40000410000 */
[----:B------:R-:W-:Y:S02]  /*a5a0*/  FMUL.FTZ R75, R0, R75 ;  /* 0x0000004b004b7220 */ /* 0x000fe40000410000 */
[C---:B------:R-:W-:Y:S04]  /*a5b0*/  FMUL.FTZ R54, R132.reuse, R190 ;  /* 0x000000be84367220 */ /* 0x040fe80000410000 */
[----:B------:R-:W-:Y:S01]  /*a5c0*/  FMUL.FTZ R55, R132, R191 ;  /* 0x000000bf84377220 */ /* 0x000fe20000410000 */
[----:B------:R-:W-:Y:S01]  /*a5d0*/  MUFU.EX2 R190, R218 ;  /* 0x000000da00be7308 */ /* 0x000fe20000000800 */
[----:B------:R-:W-:Y:S01]  /*a5e0*/  FMUL.FTZ R78, R0, R78 ;  /* 0x0000004e004e7220 */ /* 0x000fe20000410000 */
[----:B------:R-:W-:Y:S01]  /*a5f0*/  MOV R191, R148 ;  /* 0x0000009400bf7202 */ /* 0x000fe20000000f00 */
[----:B-1----:R-:W-:Y:S01]  /*a600*/  IMAD.MOV.U32 R252, RZ, RZ, R157 ;  /* 0x000000fffffc7224 */ /* 0x002fe200078e009d */
[----:B--2---:R-:W-:Y:S01]  /*a610*/  F2FP.PACK_AB R148, R166, R164 ;  /* 0x000000a4a694723e */ /* 0x004fe200000000ff */
[----:B------:R-:W-:Y:S01]  /*a620*/  FMUL.FTZ R79, R0, R79 ;  /* 0x0000004f004f7220 */ /* 0x000fe20000410000 */
[-C--:B------:R-:W-:Y:S03]  /*a630*/  HMMA.16816.F32 R52, R204, R144.reuse, R52 ;  /* 0x00000090cc34723c */ /* 0x080fe60000001834 */
[C---:B------:R-:W-:Y:S01]  /*a640*/  FMUL.FTZ R86, R132.reuse, R86 ;  /* 0x0000005684567220 */ /* 0x040fe20000410000 */
[----:B------:R-:W-:Y:S01]  /*a650*/  MUFU.EX2 R203, R192 ;  /* 0x000000c000cb7308 */ /* 0x000fe20000000800 */
[----:B------:R-:W-:Y:S02]  /*a660*/  FMUL.FTZ R87, R132, R87 ;  /* 0x0000005784577220 */ /* 0x000fe40000410000 */
[C---:B------:R-:W-:Y:S01]  /*a670*/  FMUL.FTZ R90, R0.reuse, R90 ;  /* 0x0000005a005a7220 */ /* 0x040fe20000410000 */
[C---:B------:R-:W-:Y:S04]  /*a680*/  HMMA.16816.F32 R56, R140.reuse, R144, R56 ;  /* 0x000000908c38723c */ /* 0x040fe80000001838 */
[C---:B------:R-:W-:Y:S02]  /*a690*/  FMUL.FTZ R91, R0.reuse, R91 ;  /* 0x0000005b005b7220 */ /* 0x040fe40000410000 */
[----:B------:R-:W-:Y:S01]  /*a6a0*/  MUFU.EX2 R202, R186 ;  /* 0x000000ba00ca7308 */ /* 0x000fe20000000800 */
[C---:B------:R-:W-:Y:S01]  /*a6b0*/  FMUL.FTZ R94, R0.reuse, R94 ;  /* 0x0000005e005e7220 */ /* 0x040fe20000410000 */
[-C--:B------:R-:W-:Y:S04]  /*a6c0*/  HMMA.16816.F32 R60, R140, R146.reuse, R60 ;  /* 0x000000928c3c723c */ /* 0x080fe8000000183c */
[----:B------:R-:W-:Y:S02]  /*a6d0*/  FMUL.FTZ R95, R0, R95 ;  /* 0x0000005f005f7220 */ /* 0x000fe40000410000 */
[C---:B------:R-:W-:Y:S02]  /*a6e0*/  FMUL.FTZ R96, R133.reuse, R96 ;  /* 0x0000006085607220 */ /* 0x040fe40000410000 */
[C---:B------:R-:W-:Y:S01]  /*a6f0*/  HMMA.16816.F32 R64, R204.reuse, R146, R64 ;  /* 0x00000092cc40723c */ /* 0x040fe20000001840 */
[----:B------:R-:W1:Y:S01]  /*a700*/  LDSM.16.MT88.4 R144, [R229+0x2000] ;  /* 0x00200000e590783b */ /* 0x000e620000004200 */
[----:B------:R-:W-:Y:S02]  /*a710*/  MUFU.EX2 R192, R214 ;  /* 0x000000d600c07308 */ /* 0x000fe40000000800 */
[C---:B------:R-:W-:Y:S02]  /*a720*/  FMUL.FTZ R97, R133.reuse, R97 ;  /* 0x0000006185617220 */ /* 0x040fe40000410000 */
[C---:B------:R-:W-:Y:S02]  /*a730*/  FMUL.FTZ R98, R132.reuse, R98 ;  /* 0x0000006284627220 */ /* 0x040fe40000410000 */
[C---:B------:R-:W-:Y:S04]  /*a740*/  FMUL.FTZ R99, R132.reuse, R99 ;  /* 0x0000006384637220 */ /* 0x040fe80000410000 */
[----:B------:R-:W-:Y:S01]  /*a750*/  MUFU.EX2 R186, R211 ;  /* 0x000000d300ba7308 */ /* 0x000fe20000000800 */
[C---:B------:R-:W-:Y:S02]  /*a760*/  FMUL.FTZ R100, R133.reuse, R100 ;  /* 0x0000006485647220 */ /* 0x040fe40000410000 */
[C---:B------:R-:W-:Y:S02]  /*a770*/  FMUL.FTZ R101, R133.reuse, R101 ;  /* 0x0000006585657220 */ /* 0x040fe40000410000 */
[C---:B------:R-:W-:Y:S02]  /*a780*/  FMUL.FTZ R102, R132.reuse, R102 ;  /* 0x0000006684667220 */ /* 0x040fe40000410000 */
[----:B------:R-:W-:Y:S02]  /*a790*/  FMUL.FTZ R103, R132, R103 ;  /* 0x0000006784677220 */ /* 0x000fe40000410000 */
[C---:B------:R-:W-:Y:S01]  /*a7a0*/  FMUL.FTZ R106, R0.reuse, R106 ;  /* 0x0000006a006a7220 */ /* 0x040fe20000410000 */
[----:B------:R-:W-:Y:S01]  /*a7b0*/  MUFU.EX2 R189, R250 ;  /* 0x000000fa00bd7308 */ /* 0x000fe20000000800 */
[C---:B------:R-:W-:Y:S02]  /*a7c0*/  FMUL.FTZ R107, R0.reuse, R107 ;  /* 0x0000006b006b7220 */ /* 0x040fe40000410000 */
[C---:B------:R-:W-:Y:S02]  /*a7d0*/  FMUL.FTZ R110, R0.reuse, R110 ;  /* 0x0000006e006e7220 */ /* 0x040fe40000410000 */
[----:B------:R-:W-:Y:S02]  /*a7e0*/  FMUL.FTZ R111, R0, R111 ;  /* 0x0000006f006f7220 */ /* 0x000fe40000410000 */
[C---:B------:R-:W-:Y:S02]  /*a7f0*/  FMUL.FTZ R112, R133.reuse, R112 ;  /* 0x0000007085707220 */ /* 0x040fe40000410000 */
[C---:B------:R-:W-:Y:S01]  /*a800*/  FMUL.FTZ R113, R133.reuse, R113 ;  /* 0x0000007185717220 */ /* 0x040fe20000410000 */
[----:B------:R-:W-:Y:S01]  /*a810*/  MUFU.EX2 R191, R191 ;  /* 0x000000bf00bf7308 */ /* 0x000fe20000000800 */
[C---:B------:R-:W-:Y:S02]  /*a820*/  FMUL.FTZ R114, R132.reuse, R114 ;  /* 0x0000007284727220 */ /* 0x040fe40000410000 */
[C---:B------:R-:W-:Y:S02]  /*a830*/  FMUL.FTZ R115, R132.reuse, R115 ;  /* 0x0000007384737220 */ /* 0x040fe40000410000 */
[C---:B------:R-:W-:Y:S02]  /*a840*/  FMUL.FTZ R116, R133.reuse, R116 ;  /* 0x0000007485747220 */ /* 0x040fe40000410000 */
[----:B------:R-:W-:Y:S01]  /*a850*/  FMUL.FTZ R117, R133, R117 ;  /* 0x0000007585757220 */ /* 0x000fe20000410000 */
[-C--:B-1----:R-:W-:Y:S02]  /*a860*/  HMMA.16816.F32 R68, R204, R144.reuse, R68 ;  /* 0x00000090cc44723c */ /* 0x082fe40000001844 */
[----:B------:R-:W-:Y:S01]  /*a870*/  MUFU.EX2 R250, R252 ;  /* 0x000000fc00fa7308 */ /* 0x000fe20000000800 */
[C---:B------:R-:W-:Y:S02]  /*a880*/  FMUL.FTZ R118, R132.reuse, R118 ;  /* 0x0000007684767220 */ /* 0x040fe40000410000 */
[----:B------:R-:W-:Y:S02]  /*a890*/  FMUL.FTZ R119, R132, R119 ;  /* 0x0000007784777220 */ /* 0x000fe40000410000 */
[C---:B------:R-:W-:Y:S01]  /*a8a0*/  FMUL.FTZ R122, R0.reuse, R122 ;  /* 0x0000007a007a7220 */ /* 0x040fe20000410000 */
[C---:B------:R-:W-:Y:S04]  /*a8b0*/  HMMA.16816.F32 R72, R140.reuse, R144, R72 ;  /* 0x000000908c48723c */ /* 0x040fe80000001848 */
[C---:B------:R-:W-:Y:S02]  /*a8c0*/  FMUL.FTZ R123, R0.reuse, R123 ;  /* 0x0000007b007b7220 */ /* 0x040fe40000410000 */
[C---:B------:R-:W-:Y:S02]  /*a8d0*/  FMUL.FTZ R126, R0.reuse, R126 ;  /* 0x0000007e007e7220 */ /* 0x040fe40000410000 */
[-C--:B------:R-:W-:Y:S04]  /*a8e0*/  HMMA.16816.F32 R76, R140, R146.reuse, R76 ;  /* 0x000000928c4c723c */ /* 0x080fe8000000184c */
[----:B------:R-:W-:Y:S02]  /*a8f0*/  FMUL.FTZ R127, R0, R127 ;  /* 0x0000007f007f7220 */ /* 0x000fe40000410000 */
[----:B------:R-:W-:Y:S02]  /*a900*/  IMAD.MOV.U32 R184, RZ, RZ, R167 ;  /* 0x000000ffffb87224 */ /* 0x000fe400078e00a7 */
[C---:B------:R-:W-:Y:S01]  /*a910*/  HMMA.16816.F32 R80, R204.reuse, R146, R80 ;  /* 0x00000092cc50723c */ /* 0x040fe20000001850 */
[----:B------:R-:W1:Y:S01]  /*a920*/  LDSM.16.MT88.4 R144, [R230+0x2000] ;  /* 0x00200000e690783b */ /* 0x000e620000004200 */
[----:B------:R-:W2:Y:S02]  /*a930*/  MUFU.EX2 R167, R216 ;  /* 0x000000d800a77308 */ /* 0x000ea40000000800 */
[----:B------:R-:W-:Y:S02]  /*a940*/  IMAD.MOV.U32 R193, RZ, RZ, R149 ;  /* 0x000000ffffc17224 */ /* 0x000fe400078e0095 */
[----:B------:R-:W-:Y:S01]  /*a950*/  IMAD.MOV.U32 R178, RZ, RZ, R177 ;  /* 0x000000ffffb27224 */ /* 0x000fe200078e00b1 */
[----:B------:R-:W-:Y:S02]  /*a960*/  MOV R177, R176 ;  /* 0x000000b000b17202 */ /* 0x000fe40000000f00 */
[----:B------:R-:W-:Y:S03]  /*a970*/  MOV R176, R175 ;  /* 0x000000af00b07202 */ /* 0x000fe60000000f00 */
[----:B------:R-:W-:Y:S01]  /*a980*/  MUFU.EX2 R184, R184 ;  /* 0x000000b800b87308 */ /* 0x000fe20000000800 */
[----:B------:R-:W-:Y:S01]  /*a990*/  IMAD.MOV.U32 R175, RZ, RZ, R174 ;  /* 0x000000ffffaf7224 */ /* 0x000fe200078e00ae */
[----:B------:R-:W-:Y:S01]  /*a9a0*/  MOV R174, R173 ;  /* 0x000000ad00ae7202 */ /* 0x000fe20000000f00 */
[----:B------:R-:W-:Y:S01]  /*a9b0*/  IMAD.MOV.U32 R179, RZ, RZ, R177 ;  /* 0x000000ffffb37224 */ /* 0x000fe200078e00b1 */
[----:B------:R-:W-:Y:S02]  /*a9c0*/  MOV R173, R170 ;  /* 0x000000aa00ad7202 */ /* 0x000fe40000000f00 */
[----:B------:R-:W-:Y:S02]  /*a9d0*/  MOV R185, R174 ;  /* 0x000000ae00b97202 */ /* 0x000fe40000000f00 */
[----:B------:R-:W-:Y:S02]  /*a9e0*/  MOV R177, R176 ;  /* 0x000000b000b17202 */ /* 0x000fe40000000f00 */
[----:B------:R3:W-:Y:S01]  /*a9f0*/  MUFU.EX2 R170, R128 ;  /* 0x0000008000aa7308 */ /* 0x0007e20000000800 */
[----:B------:R-:W-:Y:S02]  /*aa00*/  MOV R176, R175 ;  /* 0x000000af00b07202 */ /* 0x000fe40000000f00 */
[----:B------:R-:W-:Y:S01]  /*aa10*/  IMAD.MOV.U32 R180, RZ, RZ, R177 ;  /* 0x000000ffffb47224 */ /* 0x000fe200078e00b1 */
[----:B--2---:R-:W-:Y:S02]  /*aa20*/  F2FP.PACK_AB R149, R167, R165 ;  /* 0x000000a5a795723e */ /* 0x004fe400000000ff */
[----:B------:R-:W-:Y:S04]  /*aa30*/  MOV R177, R176 ;  /* 0x000000b000b17202 */ /* 0x000fe80000000f00 */
[----:B------:R2:W-:Y:S01]  /*aa40*/  MUFU.EX2 R175, R129 ;  /* 0x0000008100af7308 */ /* 0x0005e20000000800 */
[----:B------:R-:W-:Y:S01]  /*aa50*/  MOV R181, R177 ;  /* 0x000000b100b57202 */ /* 0x000fe20000000f00 */
[----:B------:R-:W-:Y:S03]  /*aa60*/  IMAD.MOV.U32 R177, RZ, RZ, R169 ;  /* 0x000000ffffb17224 */ /* 0x000fe600078e00a9 */
[----:B------:R-:W-:Y:S02]  /*aa70*/  MOV R182, R181 ;  /* 0x000000b500b67202 */ /* 0x000fe40000000f00 */
[----:B------:R-:W-:Y:S01]  /*aa80*/  MOV R181, R2 ;  /* 0x0000000200b57202 */ /* 0x000fe20000000f00 */
[-C--:B-1----:R-:W-:Y:S02]  /*aa90*/  HMMA.16816.F32 R84, R204, R144.reuse, R84 ;  /* 0x00000090cc54723c */ /* 0x082fe40000001854 */
[----:B------:R1:W-:Y:S01]  /*aaa0*/  MUFU.EX2 R176, R130 ;  /* 0x0000008200b07308 */ /* 0x0003e20000000800 */
[----:B------:R-:W-:Y:S01]  /*aab0*/  IMAD.MOV.U32 R183, RZ, RZ, R182 ;  /* 0x000000ffffb77224 */ /* 0x000fe200078e00b6 */
[----:B------:R-:W-:Y:S01]  /*aac0*/  MOV R182, R173 ;  /* 0x000000ad00b67202 */ /* 0x000fe20000000f00 */
[----:B---3--:R-:W3:Y:S03]  /*aad0*/  LDL.LU R128, [R1+0xb0] ;  /* 0x0000b00001807983 */ /* 0x008ee60000300800 */
[C---:B------:R-:W-:Y:S04]  /*aae0*/  HMMA.16816.F32 R88, R140.reuse, R144, R88 ;  /* 0x000000908c58723c */ /* 0x040fe80000001858 */
[----:B------:R4:W-:Y:S01]  /*aaf0*/  MUFU.EX2 R169, R131 ;  /* 0x0000008300a97308 */ /* 0x0009e20000000800 */
[----:B--2---:R-:W2:Y:S03]  /*ab00*/  LDL.LU R129, [R1+0xac] ;  /* 0x0000ac0001817983 */ /* 0x004ea60000300800 */
[-C--:B------:R-:W-:Y:S06]  /*ab10*/  HMMA.16816.F32 R92, R140, R146.reuse, R92 ;  /* 0x000000928c5c723c */ /* 0x080fec000000185c */
[----:B------:R4:W-:Y:S02]  /*ab20*/  MUFU.EX2 R174, R219 ;  /* 0x000000db00ae7308 */ /* 0x0009e40000000800 */
[C---:B------:R-:W-:Y:S01]  /*ab30*/  HMMA.16816.F32 R96, R204.reuse, R146, R96 ;  /* 0x00000092cc60723c */ /* 0x040fe20000001860 */
[----:B------:R-:W4:Y:S07]  /*ab40*/  LDSM.16.MT88.4 R144, [R233+0x2000] ;  /* 0x00200000e990783b */ /* 0x000f2e0000004200 */
[----:B------:R4:W-:Y:S01]  /*ab50*/  MUFU.EX2 R201, R183 ;  /* 0x000000b700c97308 */ /* 0x0009e20000000800 */
[----:B-1----:R-:W2:Y:S04]  /*ab60*/  LDL.LU R130, [R1+0xa8] ;  /* 0x0000a80001827983 */ /* 0x002ea80000300800 */
[----:B----4-:R-:W2:Y:S05]  /*ab70*/  LDL.LU R131, [R1+0xa4] ;  /* 0x0000a40001837983 */ /* 0x010eaa0000300800 */
[----:B------:R-:W1:Y:S01]  /*ab80*/  MUFU.EX2 R173, R251 ;  /* 0x000000fb00ad7308 */ /* 0x000e620000000800 */
[----:B------:R-:W-:Y:S09]  /*ab90*/  LDSM.16.MT88.4 R216, [R230+0x3800] ;  /* 0x00380000e6d8783b */ /* 0x000ff20000004200 */
[----:B------:R-:W-:Y:S01]  /*aba0*/  MUFU.EX2 R198, R185 ;  /* 0x000000b900c67308 */ /* 0x000fe20000000800 */
[----:B------:R-:W-:Y:S01]  /*abb0*/  MOV R183, R162 ;  /* 0x000000a200b77202 */ /* 0x000fe20000000f00 */
[----:B------:R-:W-:Y:S01]  /*abc0*/  IMAD.MOV.U32 R162, RZ, RZ, R158 ;  /* 0x000000ffffa27224 */ /* 0x000fe200078e009e */
[----:B------:R-:W-:Y:S07]  /*abd0*/  MOV R158, R152 ;  /* 0x00000098009e7202 */ /* 0x000fee0000000f00 */
[----:B------:R1:W-:Y:S01]  /*abe0*/  MUFU.EX2 R185, R180 ;  /* 0x000000b400b97308 */ /* 0x0003e20000000800 */
[-C--:B------:R-:W-:Y:S03]  /*abf0*/  HMMA.16816.F32 R100, R204, R144.reuse, R100 ;  /* 0x00000090cc64723c */ /* 0x080fe60000001864 */
[----:B-1----:R-:W-:Y:S06]  /*ac00*/  F2FP.PACK_AB R150, R189, R173 ;  /* 0x000000adbd96723e */ /* 0x002fec00000000ff */
[----:B------:R-:W1:Y:S01]  /*ac10*/  MUFU.EX2 R177, R177 ;  /* 0x000000b100b17308 */ /* 0x000e620000000800 */
[C---:B------:R-:W-:Y:S08]  /*ac20*/  HMMA.16816.F32 R104, R140.reuse, R144, R104 ;  /* 0x000000908c68723c */ /* 0x040ff00000001868 */
[-C--:B------:R-:W-:Y:S01]  /*ac30*/  HMMA.16816.F32 R108, R140, R146.reuse, R108 ;  /* 0x000000928c6c723c */ /* 0x080fe2000000186c */
[----:B------:R1:W-:Y:S03]  /*ac40*/  MUFU.EX2 R195, R193 ;  /* 0x000000c100c37308 */ /* 0x0003e60000000800 */
[----:B------:R-:W-:Y:S01]  /*ac50*/  IMAD.MOV.U32 R180, RZ, RZ, R161 ;  /* 0x000000ffffb47224 */ /* 0x000fe200078e00a1 */
[----:B------:R-:W-:Y:S03]  /*ac60*/  MOV R161, R155 ;  /* 0x0000009b00a17202 */ /* 0x000fe60000000f00 */
[C---:B------:R-:W-:Y:S01]  /*ac70*/  HMMA.16816.F32 R112, R204.reuse, R146, R112 ;  /* 0x00000092cc70723c */ /* 0x040fe20000001870 */
[----:B------:R-:W1:Y:S02]  /*ac80*/  LDSM.16.MT88.4 R144, [R232+0x2000] ;  /* 0x00200000e890783b */ /* 0x000e640000004200 */
[----:B------:R-:W-:Y:S01]  /*ac90*/  MUFU.EX2 R181, R181 ;  /* 0x000000b500b57308 */ /* 0x000fe20000000800 */
[----:B------:R-:W-:Y:S02]  /*aca0*/  MOV R197, R180 ;  /* 0x000000b400c57202 */ /* 0x000fe40000000f00 */
[----:B------:R-:W-:Y:S07]  /*acb0*/  MOV R180, R158 ;  /* 0x0000009e00b47202 */ /* 0x000fee0000000f00 */
[----:B------:R-:W-:Y:S01]  /*acc0*/  MUFU.EX2 R182, R182 ;  /* 0x000000b600b67308 */ /* 0x000fe20000000800 */
[----:B-1----:R-:W-:Y:S02]  /*acd0*/  MOV R193, R179 ;  /* 0x000000b300c17202 */ /* 0x002fe40000000f00 */
[----:B------:R-:W-:Y:S02]  /*ace0*/  MOV R179, R160 ;  /* 0x000000a000b37202 */ /* 0x000fe40000000f00 */
[----:B------:R-:W-:Y:S05]  /*acf0*/  MOV R160, R154 ;  /* 0x0000009a00a07202 */ /* 0x000fea0000000f00 */
[----:B------:R-:W-:Y:S01]  /*ad00*/  MUFU.EX2 R180, R180 ;  /* 0x000000b400b47308 */ /* 0x000fe20000000800 */
[-C--:B------:R-:W-:Y:S08]  /*ad10*/  HMMA.16816.F32 R116, R204, R144.reuse, R116 ;  /* 0x00000090cc74723c */ /* 0x080ff00000001874 */
[C---:B------:R-:W-:Y:S08]  /*ad20*/  HMMA.16816.F32 R120, R140.reuse, R144, R120 ;  /* 0x000000908c78723c */ /* 0x040ff00000001878 */
[-C--:B------:R-:W-:Y:S01]  /*ad30*/  HMMA.16816.F32 R124, R140, R146.reuse, R124 ;  /* 0x000000928c7c723c */ /* 0x080fe2000000187c */
[----:B------:R-:W4:Y:S04]  /*ad40*/  LDL.LU R140, [R1+0x18] ;  /* 0x00001800018c7983 */ /* 0x000f280000300800 */
[----:B------:R-:W4:Y:S02]  /*ad50*/  LDL.LU R2, [R1+0x1c] ;  /* 0x00001c0001027983 */ /* 0x000f240000300800 */
[----:B------:R-:W-:Y:S02]  /*ad60*/  F2FP.PACK_AB R141, R171, R169 ;  /* 0x000000a9ab8d723e */ /* 0x000fe400000000ff */
[----:B------:R-:W4:Y:S03]  /*ad70*/  LDL.LU R188, [R1+0x20] ;  /* 0x0000200001bc7983 */ /* 0x000f260000300800 */
[----:B------:R-:W-:Y:S02]  /*ad80*/  F2FP.PACK_AB R142, R176, R175 ;  /* 0x000000afb08e723e */ /* 0x000fe400000000ff */
[----:B------:R-:W-:Y:S01]  /*ad90*/  F2FP.PACK_AB R143, R177, R172 ;  /* 0x000000acb18f723e */ /* 0x000fe200000000ff */
[C---:B---3--:R-:W-:Y:S02]  /*ada0*/  FMUL.FTZ R128, R133.reuse, R128 ;  /* 0x0000008085807220 */ /* 0x048fe40000410000 */
[----:B--2---:R-:W-:Y:S02]  /*adb0*/  FMUL.FTZ R129, R133, R129 ;  /* 0x0000008185817220 */ /* 0x004fe40000410000 */
[C---:B------:R-:W-:Y:S02]  /*adc0*/  FMUL.FTZ R130, R132.reuse, R130 ;  /* 0x0000008284827220 */ /* 0x040fe40000410000 */
[----:B------:R-:W-:Y:S07]  /*add0*/  FMUL.FTZ R131, R132, R131 ;  /* 0x0000008384837220 */ /* 0x000fee0000410000 */
[----:B------:R-:W-:Y:S01]  /*ade0*/  HMMA.16816.F32 R128, R204, R146, R128 ;  /* 0x00000092cc80723c */ /* 0x000fe20000001880 */
[----:B------:R-:W1:Y:S06]  /*adf0*/  LDSM.16.MT88.4 R144, [R229+0x800] ;  /* 0x00080000e590783b */ /* 0x000e6c0000004200 */
[----:B------:R-:W-:Y:S01]  /*ae00*/  IMAD.MOV.U32 R204, RZ, RZ, R160 ;  /* 0x000000ffffcc7224 */ /* 0x000fe200078e00a0 */
[----:B------:R-:W-:Y:S01]  /*ae10*/  MOV R205, R179 ;  /* 0x000000b300cd7202 */ /* 0x000fe20000000f00 */
[----:B------:R-:W-:Y:S02]  /*ae20*/  IMAD.MOV.U32 R206, RZ, RZ, R183 ;  /* 0x000000ffffce7224 */ /* 0x000fe400078e00b7 */
[----:B------:R-:W-:Y:S01]  /*ae30*/  MUFU.EX2 R251, R204 ;  /* 0x000000cc00fb7308 */ /* 0x000fe20000000800 */
[----:B------:R-:W-:Y:S02]  /*ae40*/  MOV R179, R162 ;  /* 0x000000a200b37202 */ /* 0x000fe40000000f00 */
[----:B------:R-:W-:Y:S07]  /*ae50*/  MOV R183, R161 ;  /* 0x000000a100b77202 */ /* 0x000fee0000000f00 */
[----:B------:R-:W2:Y:S10]  /*ae60*/  MUFU.EX2 R183, R183 ;  /* 0x000000b700b77308 */ /* 0x000eb40000000800 */
[----:B------:R-:W-:Y:S10]  /*ae70*/  MUFU.EX2 R179, R179 ;  /* 0x000000b300b37308 */ /* 0x000ff40000000800 */
[----:B------:R2:W-:Y:S02]  /*ae80*/  MUFU.EX2 R252, R205 ;  /* 0x000000cd00fc7308 */ /* 0x0005e40000000800 */
[----:B--2---:R-:W-:Y:S01]  /*ae90*/  F2FP.PACK_AB R205, R183, R251 ;  /* 0x000000fbb7cd723e */ /* 0x004fe200000000ff */
[----:B----4-:R-:W-:Y:S01]  /*aea0*/  FFMA.FTZ R133, R133, R140, R221 ;  /* 0x0000008c85857223 */ /* 0x010fe200000100dd */
[----:B------:R-:W-:Y:S01]  /*aeb0*/  F2FP.PACK_AB R140, R170, R168 ;  /* 0x000000a8aa8c723e */ /* 0x000fe200000000ff */
[----:B------:R-:W-:Y:S06]  /*aec0*/  FFMA.FTZ R2, R132, R2, R220 ;  /* 0x0000000284027223 */ /* 0x000fec00000100dc */
[-C--:B-1----:R-:W-:Y:S05]  /*aed0*/  HMMA.16816.F32 R4, R140, R144.reuse, R4 ;  /* 0x000000908c04723c */ /* 0x082fea0000001804 */
[----:B------:R-:W-:Y:S02]  /*aee0*/  FFMA.FTZ R138, R3, R188, R138 ;  /* 0x000000bc038a7223 */ /* 0x000fe4000001008a */
[----:B------:R-:W-:Y:S01]  /*aef0*/  IMAD.MOV.U32 R188, RZ, RZ, R187 ;  /* 0x000000ffffbc7224 */ /* 0x000fe200078e00bb */
[----:B------:R-:W-:Y:S01]  /*af00*/  MOV R187, R151 ;  /* 0x0000009700bb7202 */ /* 0x000fe20000000f00 */
[----:B------:R-:W2:Y:S02]  /*af10*/  LDL.LU R3, [R1+0x24] ;  /* 0x0000240001037983 */ /* 0x000ea40000300800 */
[----:B------:R1:W-:Y:S01]  /*af20*/  MUFU.EX2 R196, R188 ;  /* 0x000000bc00c47308 */ /* 0x0003e20000000800 */
[----:B------:R-:W-:Y:S01]  /*af30*/  F2FP.PACK_AB R151, R190, R174 ;  /* 0x000000aebe97723e */ /* 0x000fe200000000ff */
[----:B------:R-:W-:Y:S04]  /*af40*/  FADD.FTZ R2, R224, R2 ;  /* 0x00000002e0027221 */ /* 0x000fe80000010000 */
[----:B------:R-:W-:Y:S02]  /*af50*/  FADD.FTZ R2, R225, R2 ;  /* 0x00000002e1027221 */ /* 0x000fe40000010000 */
[C---:B------:R-:W-:Y:S02]  /*af60*/  HMMA.16816.F32 R8, R148.reuse, R144, R8 ;  /* 0x000000909408723c */ /* 0x040fe40000001808 */
[----:B------:R-:W-:Y:S06]  /*af70*/  MUFU.EX2 R224, R245 ;  /* 0x000000f500e07308 */ /* 0x000fec0000000800 */
[-C--:B------:R-:W-:Y:S04]  /*af80*/  HMMA.16816.F32 R12, R148, R146.reuse, R12 ;  /* 0x00000092940c723c */ /* 0x080fe8000000180c */
[----:B------:R-:W-:Y:S04]  /*af90*/  MUFU.EX2 R187, R187 ;  /* 0x000000bb00bb7308 */ /* 0x000fe80000000800 */
[C---:B------:R-:W-:Y:S01]  /*afa0*/  HMMA.16816.F32 R16, R140.reuse, R146, R16 ;  /* 0x000000928c10723c */ /* 0x040fe20000001810 */
[----:B------:R-:W3:Y:S03]  /*afb0*/  LDSM.16.MT88.4 R144, [R230+0x800] ;  /* 0x00080000e690783b */ /* 0x000ee60000004200 */
[----:B-1----:R-:W-:Y:S01]  /*afc0*/  IMAD.MOV.U32 R188, RZ, RZ, R178 ;  /* 0x000000ffffbc7224 */ /* 0x002fe200078e00b2 */
[----:B------:R-:W-:Y:S01]  /*afd0*/  MOV R178, R163 ;  /* 0x000000a300b27202 */ /* 0x000fe20000000f00 */
[----:B------:R1:W-:Y:S01]  /*afe0*/  MUFU.EX2 R225, R215 ;  /* 0x000000d700e17308 */ /* 0x0003e20000000800 */
[----:B------:R-:W-:Y:S01]  /*aff0*/  MOV R163, R159 ;  /* 0x0000009f00a37202 */ /* 0x000fe20000000f00 */
[----:B------:R-:W-:Y:S01]  /*b000*/  IMAD.MOV.U32 R159, RZ, RZ, R153 ;  /* 0x000000ffff9f7224 */ /* 0x000fe200078e0099 */
[----:B------:R-:W-:Y:S01]  /*b010*/  MOV R207, R188 ;  /* 0x000000bc00cf7202 */ /* 0x000fe20000000f00 */
[----:B------:R-:W-:Y:S02]  /*b020*/  LDSM.16.MT88.4 R152, [R230+0x1000] ;  /* 0x00100000e698783b */ /* 0x000fe40000004200 */
[----:B------:R-:W-:Y:S01]  /*b030*/  MOV R188, R156 ;  /* 0x0000009c00bc7202 */ /* 0x000fe20000000f00 */
[----:B------:R-:W-:Y:S05]  /*b040*/  IMAD.MOV.U32 R194, RZ, RZ, R163 ;  /* 0x000000ffffc27224 */ /* 0x000fea00078e00a3 */
[----:B------:R-:W-:Y:S01]  /*b050*/  LDSM.16.MT88.4 R160, [R232+0x1000] ;  /* 0x00100000e8a0783b */ /* 0x000fe20000004200 */
[----:B------:R-:W4:Y:S10]  /*b060*/  MUFU.EX2 R188, R188 ;  /* 0x000000bc00bc7308 */ /* 0x000f340000000800 */
[----:B------:R-:W-:Y:S01]  /*b070*/  MUFU.EX2 R194, R194 ;  /* 0x000000c200c27308 */ /* 0x000fe20000000800 */
[----:B-1----:R-:W-:Y:S01]  /*b080*/  LDSM.16.MT88.4 R212, [R229+0x3800] ;  /* 0x00380000e5d4783b */ /* 0x002fe20000004200 */
[-C--:B---3--:R-:W-:Y:S03]  /*b090*/  HMMA.16816.F32 R20, R140, R144.reuse, R20 ;  /* 0x000000908c14723c */ /* 0x088fe60000001814 */
[----:B----4-:R-:W-:Y:S05]  /*b0a0*/  F2FP.PACK_AB R204, R188, R250 ;  /* 0x000000fabccc723e */ /* 0x010fea00000000ff */
        /* <DEDUP_REMOVED lines=18> */
[----:B------:R-:W1:Y:S03]  /*b1d0*/  LDSM.16.MT88.4 R144, [R230+0x2800] ;  /* 0x00280000e690783b */ /* 0x000e660000004200 */
[----:B--2---:R-:W-:Y:S02]  /*b1e0*/  FFMA.FTZ R132, R0, R3, R139 ;  /* 0x0000000300847223 */ /* 0x004fe4000001008b */
[----:B------:R-:W-:Y:S01]  /*b1f0*/  MUFU.EX2 R139, R247 ;  /* 0x000000f7008b7308 */ /* 0x000fe20000000800 */
[----:B------:R-:W-:Y:S02]  /*b200*/  FADD.FTZ R0, R223, R138 ;  /* 0x0000008adf007221 */ /* 0x000fe40000010000 */
[----:B------:R-:W-:Y:S03]  /*b210*/  FADD.FTZ R3, R226, R133 ;  /* 0x00000085e2037221 */ /* 0x000fe60000010000 */
[----:B------:R-:W-:Y:S02]  /*b220*/  FADD.FTZ R133, R222, R0 ;  /* 0x00000000de857221 */ /* 0x000fe40000010000 */
[----:B------:R-:W-:Y:S01]  /*b230*/  LDSM.16.MT88.4 R220, [R233+0x3800] ;  /* 0x00380000e9dc783b */ /* 0x000fe20000004200 */
[----:B------:R-:W-:Y:S01]  /*b240*/  FADD.FTZ R3, R249, R3 ;  /* 0x00000003f9037221 */ /* 0x000fe20000010000 */
[----:B------:R2:W-:Y:S01]  /*b250*/  MUFU.EX2 R226, R235 ;  /* 0x000000eb00e27308 */ /* 0x0005e20000000800 */
[----:B------:R-:W-:Y:S02]  /*b260*/  FADD.FTZ R132, R208, R132 ;  /* 0x00000084d0847221 */ /* 0x000fe40000010000 */
[----:B------:R-:W-:Y:S01]  /*b270*/  FADD.FTZ R3, R193, R3 ;  /* 0x00000003c1037221 */ /* 0x000fe20000010000 */
[----:B------:R-:W-:Y:S01]  /*b280*/  MOV R193, R159 ;  /* 0x0000009f00c17202 */ /* 0x000fe20000000f00 */
[----:B------:R-:W-:Y:S01]  /*b290*/  FADD.FTZ R0, R209, R132 ;  /* 0x00000084d1007221 */ /* 0x000fe20000010000 */
[----:B------:R-:W-:Y:S01]  /*b2a0*/  LDSM.16.MT88.4 R156, [R233+0x1000] ;  /* 0x00100000e99c783b */ /* 0x000fe20000004200 */
[----:B------:R-:W-:Y:S01]  /*b2b0*/  FADD.FTZ R3, R168, R3 ;  /* 0x00000003a8037221 */ /* 0x000fe20000010000 */
[----:B------:R-:W-:Y:S01]  /*b2c0*/  F2FP.PACK_AB R209, R224, R225 ;  /* 0x000000e1e0d1723e */ /* 0x000fe200000000ff */
[----:B------:R-:W-:Y:S01]  /*b2d0*/  FADD.FTZ R132, R227, R2 ;  /* 0x00000002e3847221 */ /* 0x000fe20000010000 */
[----:B------:R-:W3:Y:S01]  /*b2e0*/  MUFU.EX2 R138, R239 ;  /* 0x000000ef008a7308 */ /* 0x000ee20000000800 */
[----:B------:R-:W-:Y:S02]  /*b2f0*/  FADD.FTZ R2, R246, R133 ;  /* 0x00000085f6027221 */ /* 0x000fe40000010000 */
[----:B------:R-:W-:Y:S01]  /*b300*/  FADD.FTZ R132, R169, R132 ;  /* 0x00000084a9847221 */ /* 0x000fe20000010000 */
[-C--:B-1----:R-:W-:Y:S03]  /*b310*/  HMMA.16816.F32 R84, R140, R144.reuse, R84 ;  /* 0x000000908c54723c */ /* 0x082fe60000001854 */
[----:B------:R-:W-:Y:S02]  /*b320*/  FADD.FTZ R3, R170, R3 ;  /* 0x00000003aa037221 */ /* 0x000fe40000010000 */
[----:B------:R-:W-:Y:S01]  /*b330*/  FADD.FTZ R133, R171, R132 ;  /* 0x00000084ab857221 */ /* 0x000fe20000010000 */
[----:B------:R-:W1:Y:S01]  /*b340*/  MUFU.EX2 R193, R193 ;  /* 0x000000c100c17308 */ /* 0x000e620000000800 */
[----:B------:R-:W-:Y:S01]  /*b350*/  LDSM.16.MT88.4 R168, [R230+0x1800] ;  /* 0x00180000e6a8783b */ /* 0x000fe20000004200 */
[C---:B------:R-:W-:Y:S04]  /*b360*/  HMMA.16816.F32 R88, R148.reuse, R144, R88 ;  /* 0x000000909458723c */ /* 0x040fe80000001858 */
[----:B------:R-:W-:Y:S01]  /*b370*/  FADD.FTZ R2, R164, R2 ;  /* 0x00000002a4027221 */ /* 0x000fe20000010000 */
[----:B------:R-:W-:Y:S01]  /*b380*/  MOV R164, R203 ;  /* 0x000000cb00a47202 */ /* 0x000fe20000000f00 */
[----:B------:R-:W-:Y:S01]  /*b390*/  FADD.FTZ R0, R210, R0 ;  /* 0x00000000d2007221 */ /* 0x000fe20000010000 */
[----:B--2---:R2:W5:Y:S01]  /*b3a0*/  LDL.LU R235, [R1+0xa0] ;  /* 0x0000a00001eb7983 */ /* 0x0045620000300800 */
[-C--:B------:R-:W-:Y:S01]  /*b3b0*/  HMMA.16816.F32 R92, R148, R146.reuse, R92 ;  /* 0x00000092945c723c */ /* 0x080fe2000000185c */
[----:B------:R1:W4:Y:S02]  /*b3c0*/  MUFU.EX2 R249, R206 ;  /* 0x000000ce00f97308 */ /* 0x0003240000000800 */
[----:B------:R2:W5:Y:S01]  /*b3d0*/  LDL.LU R245, [R1+0x9c] ;  /* 0x00009c0001f57983 */ /* 0x0005620000300800 */
[----:B------:R-:W-:Y:S01]  /*b3e0*/  FADD.FTZ R0, R165, R0 ;  /* 0x00000000a5007221 */ /* 0x000fe20000010000 */
[----:B------:R-:W-:Y:S01]  /*b3f0*/  MOV R165, R202 ;  /* 0x000000ca00a57202 */ /* 0x000fe20000000f00 */
[----:B------:R-:W-:Y:S01]  /*b400*/  FADD.FTZ R132, R166, R2 ;  /* 0x00000002a6847221 */ /* 0x000fe20000010000 */
[----:B------:R2:W5:Y:S01]  /*b410*/  LDL.LU R246, [R1+0x98] ;  /* 0x0000980001f67983 */ /* 0x0005620000300800 */
[C---:B------:R-:W-:Y:S03]  /*b420*/  HMMA.16816.F32 R96, R140.reuse, R146, R96 ;  /* 0x000000928c60723c */ /* 0x040fe60000001860 */
[----:B------:R-:W2:Y:S01]  /*b430*/  LDSM.16.MT88.4 R144, [R233+0x2800] ;  /* 0x00280000e990783b */ /* 0x000ea20000004200 */
[----:B------:R-:W-:Y:S01]  /*b440*/  MOV R166, R187 ;  /* 0x000000bb00a67202 */ /* 0x000fe20000000f00 */
[----:B------:R-:W-:Y:S01]  /*b450*/  FADD.FTZ R2, R167, R0 ;  /* 0x00000000a7027221 */ /* 0x000fe20000010000 */
[----:B------:R-:W-:Y:S01]  /*b460*/  MOV R167, R184 ;  /* 0x000000b800a77202 */ /* 0x000fe20000000f00 */
[----:B------:R2:W2:Y:S01]  /*b470*/  MUFU.EX2 R227, R207 ;  /* 0x000000cf00e37308 */ /* 0x0004a20000000800 */
[----:B---3--:R-:W-:Y:S01]  /*b480*/  F2FP.PACK_AB R211, R138, R139 ;  /* 0x0000008b8ad3723e */ /* 0x008fe200000000ff */
[----:B------:R-:W-:Y:S02]  /*b490*/  FADD.FTZ R133, R172, R133 ;  /* 0x00000085ac857221 */ /* 0x000fe40000010000 */
[----:B------:R3:W5:Y:S01]  /*b4a0*/  LDL.LU R247, [R1+0x94] ;  /* 0x0000940001f77983 */ /* 0x0007620000300800 */
[----:B------:R-:W-:Y:S02]  /*b4b0*/  FADD.FTZ R0, R175, R3 ;  /* 0x00000003af007221 */ /* 0x000fe40000010000 */
[----:B------:R-:W-:Y:S01]  /*b4c0*/  FADD.FTZ R3, R177, R133 ;  /* 0x00000085b1037221 */ /* 0x000fe20000010000 */
[----:B------:R3:W5:Y:S01]  /*b4d0*/  LDL.LU R239, [R1+0x90] ;  /* 0x0000900001ef7983 */ /* 0x0007620000300800 */
[----:B------:R-:W-:Y:S01]  /*b4e0*/  IMAD.MOV.U32 R133, RZ, RZ, R197 ;  /* 0x000000ffff857224 */ /* 0x000fe200078e00c5 */
[----:B-1----:R-:W-:Y:S01]  /*b4f0*/  F2FP.PACK_AB R206, R193, R180 ;  /* 0x000000b4c1ce723e */ /* 0x002fe200000000ff */
[----:B------:R-:W-:Y:S01]  /*b500*/  FADD.FTZ R173, R173, R132 ;  /* 0x00000084adad7221 */ /* 0x000fe20000010000 */
[----:B----4-:R-:W-:Y:S01]  /*b510*/  F2FP.PACK_AB R208, R249, R252 ;  /* 0x000000fcf9d0723e */ /* 0x010fe200000000ff */
[----:B------:R-:W-:Y:S01]  /*b520*/  FADD.FTZ R132, R176, R0 ;  /* 0x00000000b0847221 */ /* 0x000fe20000010000 */
[----:B------:R-:W-:Y:S01]  /*b530*/  MOV R0, R190 ;  /* 0x000000be00007202 */ /* 0x000fe20000000f00 */
[----:B------:R-:W-:Y:S02]  /*b540*/  FADD.FTZ R174, R174, R2 ;  /* 0x00000002aeae7221 */ /* 0x000fe40000010000 */
[----:B------:R-:W-:Y:S01]  /*b550*/  IMAD.MOV.U32 R2, RZ, RZ, R189 ;  /* 0x000000ffff027224 */ /* 0x000fe200078e00bd */
[----:B--2---:R-:W-:Y:S02]  /*b560*/  F2FP.PACK_AB R207, R194, R179 ;  /* 0x000000b3c2cf723e */ /* 0x004fe400000000ff */
[----:B------:R-:W-:Y:S01]  /*b570*/  F2FP.PACK_AB R210, R226, R227 ;  /* 0x000000e3e2d2723e */ /* 0x000fe200000000ff */
[-C--:B------:R-:W-:Y:S08]  /*b580*/  HMMA.16816.F32 R100, R140, R144.reuse, R100 ;  /* 0x000000908c64723c */ /* 0x080ff00000001864 */
        /* <DEDUP_REMOVED lines=12> */
[----:B------:R-:W-:Y:S03]  /*b650*/  F2FP.PACK_AB R143, R184, R202 ;  /* 0x000000cab88f723e */ /* 0x000fe600000000ff */
        /* <DEDUP_REMOVED lines=18> */
[----:B------:R-:W4:Y:S07]  /*b780*/  LDSM.16.MT88.4 R156, [R233+0x3000] ;  /* 0x00300000e99c783b */ /* 0x000f2e0000004200 */
        /* <DEDUP_REMOVED lines=14> */
[-C--:B----4-:R-:W-:Y:S08]  /*b870*/  HMMA.16816.F32 R100, R140, R156.reuse, R100 ;  /* 0x0000009c8c64723c */ /* 0x090ff00000001864 */
[C---:B------:R-:W-:Y:S07]  /*b880*/  HMMA.16816.F32 R104, R144.reuse, R156, R104 ;  /* 0x0000009c9068723c */ /* 0x040fee0000001868 */
[----:B------:R-:W-:Y:S01]  /*b890*/  IMAD.MOV.U32 R157, RZ, RZ, R185 ;  /* 0x000000ffff9d7224 */ /* 0x000fe200078e00b9 */
[-C--:B------:R-:W-:Y:S04]  /*b8a0*/  HMMA.16816.F32 R108, R144, R158.reuse, R108 ;  /* 0x0000009e906c723c */ /* 0x080fe8000000186c */
[----:B------:R-:W-:Y:S02]  /*b8b0*/  MOV R156, R186 ;  /* 0x000000ba009c7202 */ /* 0x000fe40000000f00 */
[----:B------:R-:W2:Y:S02]  /*b8c0*/  LDSM.16.MT88.4 R184, [R233+0x1800] ;  /* 0x00180000e9b8783b */ /* 0x000ea40000004200 */
[C---:B------:R-:W-:Y:S08]  /*b8d0*/  HMMA.16816.F32 R112, R140.reuse, R158, R112 ;  /* 0x0000009e8c70723c */ /* 0x040ff00000001870 */
[-C--:B---3--:R-:W-:Y:S08]  /*b8e0*/  HMMA.16816.F32 R116, R140, R160.reuse, R116 ;  /* 0x000000a08c74723c */ /* 0x088ff00000001874 */
[C---:B------:R-:W-:Y:S07]  /*b8f0*/  HMMA.16816.F32 R120, R144.reuse, R160, R120 ;  /* 0x000000a09078723c */ /* 0x040fee0000001878 */
[----:B------:R-:W-:Y:S01]  /*b900*/  IMAD.MOV.U32 R161, RZ, RZ, R201 ;  /* 0x000000ffffa17224 */ /* 0x000fe200078e00c9 */
[-C--:B------:R-:W-:Y:S04]  /*b910*/  HMMA.16816.F32 R124, R144, R162.reuse, R124 ;  /* 0x000000a2907c723c */ /* 0x080fe8000000187c */
[----:B------:R-:W-:Y:S02]  /*b920*/  MOV R160, R200 ;  /* 0x000000c800a07202 */ /* 0x000fe40000000f00 */
[----:B------:R-:W3:Y:S02]  /*b930*/  LDSM.16.MT88.4 R200, [R232+0x1800] ;  /* 0x00180000e8c8783b */ /* 0x000ee40000004200 */
[----:B------:R-:W-:Y:S08]  /*b940*/  HMMA.16816.F32 R128, R140, R162, R128 ;  /* 0x000000a28c80723c */ /* 0x000ff00000001880 */
[-C--:B-1----:R-:W-:Y:S01]  /*b950*/  HMMA.16816.F32 R144, R204, R152.reuse, R4 ;  /* 0x00000098cc90723c */ /* 0x082fe20000001804 */
[----:B------:R-:W1:Y:S07]  /*b960*/  LDSM.16.MT88.4 R4, [R232+0x3800] ;  /* 0x00380000e804783b */ /* 0x000e6e0000004200 */
[C---:B------:R-:W-:Y:S07]  /*b970*/  HMMA.16816.F32 R140, R208.reuse, R152, R8 ;  /* 0x00000098d08c723c */ /* 0x040fee0000001808 */
[----:B------:R-:W-:Y:S01]  /*b980*/  MOV R11, R195 ;  /* 0x000000c3000b7202 */ /* 0x000fe20000000f00 */
[-C--:B------:R-:W-:Y:S04]  /*b990*/  HMMA.16816.F32 R148, R208, R154.reuse, R12 ;  /* 0x0000009ad094723c */ /* 0x080fe8000000180c */
[----:B------:R-:W-:Y:S02]  /*b9a0*/  MOV R9, R198 ;  /* 0x000000c600097202 */ /* 0x000fe40000000f00 */
[----:B------:R-:W-:Y:S01]  /*b9b0*/  MOV R10, R196 ;  /* 0x000000c4000a7202 */ /* 0x000fe20000000f00 */
[----:B------:R-:W-:Y:S01]  /*b9c0*/  IMAD.MOV.U32 R14, RZ, RZ, R193 ;  /* 0x000000ffff0e7224 */ /* 0x000fe200078e00c1 */
[C---:B------:R-:W-:Y:S04]  /*b9d0*/  HMMA.16816.F32 R152, R204.reuse, R154, R16 ;  /* 0x0000009acc98723c */ /* 0x040fe80000001810 */
[----:B------:R-:W-:Y:S01]  /*b9e0*/  IMAD.MOV.U32 R13, RZ, RZ, R179 ;  /* 0x000000ffff0d7224 */ /* 0x000fe200078e00b3 */
[----:B------:R-:W-:Y:S02]  /*b9f0*/  MOV R15, R194 ;  /* 0x000000c2000f7202 */ /* 0x000fe40000000f00 */
[----:B------:R-:W-:Y:S02]  /*ba00*/  MOV R17, R156 ;  /* 0x0000009c00117202 */ /* 0x000fe40000000f00 */
[----:B------:R-:W-:Y:S02]  /*ba10*/  MOV R16, R157 ;  /* 0x0000009d00107202 */ /* 0x000fe40000000f00 */
[-C--:B------:R-:W-:Y:S03]  /*ba20*/  HMMA.16816.F32 R156, R204, R168.reuse, R20 ;  /* 0x000000a8cc9c723c */ /* 0x080fe60000001814 */
[----:B------:R-:W-:Y:S02]  /*ba30*/  MOV R12, R180 ;  /* 0x000000b4000c7202 */ /* 0x000fe40000000f00 */
[----:B------:R-:W-:Y:S02]  /*ba40*/  MOV R19, R183 ;  /* 0x000000b700137202 */ /* 0x000fe40000000f00 */
[----:B------:R-:W-:Y:S01]  /*ba50*/  MOV R21, R160 ;  /* 0x000000a000157202 */ /* 0x000fe20000000f00 */
[----:B------:R-:W-:Y:S01]  /*ba60*/  IMAD.MOV.U32 R23, RZ, RZ, R167 ;  /* 0x000000ffff177224 */ /* 0x000fe200078e00a7 */
[----:B------:R-:W-:Y:S02]  /*ba70*/  MOV R20, R161 ;  /* 0x000000a100147202 */ /* 0x000fe40000000f00 */
[C---:B------:R-:W-:Y:S04]  /*ba80*/  HMMA.16816.F32 R160, R208.reuse, R168, R24 ;  /* 0x000000a8d0a0723c */ /* 0x040fe80000001818 */
[----:B------:R-:W-:Y:S02]  /*ba90*/  MOV R22, R166 ;  /* 0x000000a600167202 */ /* 0x000fe40000000f00 */
[----:B------:R-:W-:Y:S01]  /*baa0*/  MOV R18, R188 ;  /* 0x000000bc00127202 */ /* 0x000fe20000000f00 */
[----:B------:R-:W-:Y:S01]  /*bab0*/  IMAD.MOV.U32 R27, RZ, RZ, R165 ;  /* 0x000000ffff1b7224 */ /* 0x000fe200078e00a5 */
[----:B------:R-:W-:Y:S02]  /*bac0*/  MOV R26, R164 ;  /* 0x000000a4001a7202 */ /* 0x000fe40000000f00 */
[-C--:B------:R-:W-:Y:S03]  /*bad0*/  HMMA.16816.F32 R164, R208, R170.reuse, R28 ;  /* 0x000000aad0a4723c */ /* 0x080fe6000000181c */
[----:B------:R-:W-:Y:S02]  /*bae0*/  MOV R24, R192 ;  /* 0x000000c000187202 */ /* 0x000fe40000000f00 */
[----:B------:R-:W-:Y:S02]  /*baf0*/  MOV R25, R199 ;  /* 0x000000c700197202 */ /* 0x000fe40000000f00 */
[----:B------:R-:W-:Y:S01]  /*bb00*/  MOV R31, R182 ;  /* 0x000000b6001f7202 */ /* 0x000fe20000000f00 */
[C---:B------:R-:W-:Y:S01]  /*bb10*/  HMMA.16816.F32 R168, R204.reuse, R170, R32 ;  /* 0x000000aacca8723c */ /* 0x040fe20000001820 */
[----:B------:R-:W4:Y:S03]  /*bb20*/  LDL R34, [R1+0x8] ;  /* 0x0000080001227983 */ /* 0x000f260000100800 */
[----:B------:R-:W-:Y:S01]  /*bb30*/  MOV R28, R173 ;  /* 0x000000ad001c7202 */ /* 0x000fe20000000f00 */
[----:B------:R-:W-:Y:S01]  /*bb40*/  IMAD.MOV.U32 R29, RZ, RZ, R174 ;  /* 0x000000ffff1d7224 */ /* 0x000fe200078e00ae */
[----:B------:R-:W-:Y:S02]  /*bb50*/  MOV R30, R181 ;  /* 0x000000b5001e7202 */ /* 0x000fe40000000f00 */
[-C--:B--2---:R-:W-:Y:S04]  /*bb60*/  HMMA.16816.F32 R172, R204, R184.reuse, R36 ;  /* 0x000000b8ccac723c */ /* 0x084fe80000001824 */
[----:B------:R-:W-:Y:S01]  /*bb70*/  MOV R35, R178 ;  /* 0x000000b200237202 */ /* 0x000fe20000000f00 */
[----:B------:R-:W-:Y:S01]  /*bb80*/  FADD.FTZ R3, R30, R3 ;  /* 0x000000031e037221 */ /* 0x000fe20000010000 */
[----:B------:R-:W-:Y:S01]  /*bb90*/  MOV R8, R191 ;  /* 0x000000bf00087202 */ /* 0x000fe20000000f00 */
        /* <DEDUP_REMOVED lines=9> */
[----:B------:R-:W-:Y:S01]  /*bc30*/  FADD.FTZ R8, R8, R132 ;  /* 0x0000008408087221 */ /* 0x000fe20000010000 */
[----:B------:R-:W-:Y:S01]  /*bc40*/  MOV R132, R137 ;  /* 0x0000008900847202 */ /* 0x000fe20000000f00 */
        /* <DEDUP_REMOVED lines=15> */
[----:B------:R-:W-:Y:S04]  /*bd40*/  FADD.FTZ R3, R224, R3 ;  /* 0x00000003e0037221 */ /* 0x000fe80000010000 */
        /* <DEDUP_REMOVED lines=21> */
[----:B------:R-:W-:Y:S01]  /*bea0*/  FADD.FTZ R0, R249, R5 ;  /* 0x00000005f9007221 */ /* 0x000fe20000010000 */
[-C--:B------:R-:W-:Y:S01]  /*beb0*/  MOV R249, R133.reuse ;  /* 0x0000008500f97202 */ /* 0x080fe20000000f00 */
        /* <DEDUP_REMOVED lines=10> */
[----:B------:R-:W-:Y:S01]  /*bf60*/  MOV R0, R133 ;  /* 0x0000008500007202 */ /* 0x000fe20000000f00 */
[----:B------:R-:W-:Y:S01]  /*bf70*/  IMAD.MOV.U32 R139, RZ, RZ, R134 ;  /* 0x000000ffff8b7224 */ /* 0x000fe200078e0086 */
[----:B------:R1:W-:Y:S01]  /*bf80*/  STL [R1+0x20], R3 ;  /* 0x0000200301007387 */ /* 0x0003e20000100800 */
[----:B------:R-:W-:Y:S02]  /*bf90*/  MOV R133, R136 ;  /* 0x0000008800857202 */ /* 0x000fe40000000f00 */
[----:B------:R-:W-:Y:S01]  /*bfa0*/  MOV R138, R135 ;  /* 0x00000087008a7202 */ /* 0x000fe20000000f00 */
[----:B------:R1:W-:Y:S04]  /*bfb0*/  STL [R1+0x24], R2 ;  /* 0x0000240201007387 */ /* 0x0003e80000100800 */
[----:B------:R1:W-:Y:S01]  /*bfc0*/  STL [R1], R0 ;  /* 0x0000000001007387 */ /* 0x0003e20000100800 */
[----:B----4-:R-:W-:Y:S11]  /*bfd0*/  ISETP.GT.AND P0, PT, R35, R34, PT ;  /* 0x000000222300720c */ /* 0x010ff60003f04270 */
[----:B------:R-:W-:Y:S02]  /*bfe0*/  @!UPT UIADD3 URZ, URZ, URZ, URZ ;  /* 0x0000003f3f3ff290 */ /* 0x000fe4000fffe03f */
[----:B-1----:R-:W-:-:S05]  /*bff0*/  @P0 BRA `(.L_x_1489) ;  /* 0xffffad3000000947 */ /* 0x002fca000383ffff */
.L_x_1488:
[----:B-1----:R-:W-:-:S13]  /*c000*/  ISETP.GE.AND P0, PT, R249, RZ, PT ;  /* 0x000000fff900720c */ /* 0x002fda0003f06270 */
[----:B------:R-:W-:Y:S05]  /*c010*/  @!P0 BRA `(.L_x_1490) ;  /* 0x00004e3000008947 */ /* 0x000fea0003800000 */
[----:B------:R-:W-:Y:S01]  /*c020*/  IMAD.MOV.U32 R3, RZ, RZ, R136 ;  /* 0x000000ffff037224 */ /* 0x000fe200078e0088 */
[----:B------:R-:W-:Y:S01]  /*c030*/  MOV R139, R134 ;  /* 0x00000086008b7202 */ /* 0x000fe20000000f00 */
[----:B------:R-:W-:Y:S01]  /*c040*/  IMAD.MOV.U32 R2, RZ, RZ, R137 ;  /* 0x000000ffff027224 */ /* 0x000fe200078e0089 */
[----:B------:R-:W-:Y:S02]  /*c050*/  MOV R138, R135 ;  /* 0x00000087008a7202 */ /* 0x000fe40000000f00 */
.L_x_1491:
[----:B--2---:R-:W2:Y:S01]  /*c060*/  LDL.64 R30, [R1+0x38] ;  /* 0x00003800011e7983 */ /* 0x004ea20000100a00 */
[----:B------:R-:W-:Y:S04]  /*c070*/  DEPBAR.LE SB0, 0x0 ;  /* 0x000080000000791a */ /* 0x000fe80000000000 */
[----:B------:R-:W-:Y:S01]  /*c080*/  WARPSYNC 0xffffffff ;  /* 0xffffffff00007948 */ /* 0x000fe20003800000 */
[----:B------:R-:W3:Y:S01]  /*c090*/  LDL R37, [R1+0x40] ;  /* 0x0000400001257983 */ /* 0x000ee20000100800 */
[----:B------:R-:W-:Y:S01]  /*c0a0*/  SHF.R.S32.HI R0, RZ, 0x1f, R249 ;  /* 0x0000001fff007819 */ /* 0x000fe200000114f9 */
[C---:B------:R-:W-:Y:S02]  /*c0b0*/  IMAD.WIDE.U32 R28, R249.reuse, c[0x0][0x208], RZ ;  /* 0x00008200f91c7a25 */ /* 0x040fe400078e00ff */
[----:B------:R-:W4:Y:S02]  /*c0c0*/  LDL.64 R38, [R1+0x10] ;  /* 0x0000100001267983 */ /* 0x000f240000100a00 */
[----:B------:R-:W-:Y:S01]  /*c0d0*/  IMAD R0, R0, c[0x0][0x208], RZ ;  /* 0x0000820000007a24 */ /* 0x000fe200078e02ff */
[C---:B------:R-:W-:Y:S03]  /*c0e0*/  SHF.L.U32 R36, R28.reuse, 0x6, RZ ;  /* 0x000000061c247819 */ /* 0x040fe600000006ff */
[----:B------:R-:W-:Y:S01]  /*c0f0*/  BAR.SYNC.DEFER_BLOCKING 0x0 ;  /* 0x0000000000007b1d */ /* 0x000fe20000010000 */
[----:B------:R-:W-:Y:S05]  /*c100*/  IMAD R0, R249, c[0x0][0x20c], R0 ;  /* 0x00008300f9007a24 */ /* 0x000fea00078e0200 */
[----:B------:R-:W-:Y:S02]  /*c110*/  IADD3 R0, R29, R0, RZ ;  /* 0x000000001d007210 */ /* 0x000fe40007ffe0ff */
[----:B------:R-:W-:Y:S02]  /*c120*/  STL [R1+0xd0], R131 ;  /* 0x0000d08301007387 */ /* 0x000fe40000100800 */
[----:B------:R-:W-:Y:S02]  /*c130*/  SHF.L.U64.HI R0, R28, 0x6, R0 ;  /* 0x000000061c007819 */ /* 0x000fe40000010200 */
[----:B-----5:R-:W-:Y:S04]  /*c140*/  STL [R1+0x90], R239 ;  /* 0x000090ef01007387 */ /* 0x020fe80000100800 */
[----:B------:R-:W-:Y:S04]  /*c150*/  STL [R1+0x94], R247 ;  /* 0x000094f701007387 */ /* 0x000fe80000100800 */
[----:B------:R-:W-:Y:S04]  /*c160*/  STL [R1+0x98], R246 ;  /* 0x000098f601007387 */ /* 0x000fe80000100800 */
[----:B------:R-:W-:Y:S08]  /*c170*/  LDSM.16.M88.4 R64, [R235] ;  /* 0x00000000eb40783b */ /* 0x000ff00000000200 */
[----:B------:R-:W1:Y:S08]  /*c180*/  LDSM.16.M88.4 R16, [R228] ;  /* 0x00000000e410783b */ /* 0x000e700000000200 */
[----:B------:R-:W1:Y:S08]  /*c190*/  LDSM.16.M88.4 R60, [R235+0x2000] ;  /* 0x00200000eb3c783b */ /* 0x000e700000000200 */
[----:B------:R-:W1:Y:S08]  /*c1a0*/  LDSM.16.M88.4 R32, [R228+0x800] ;  /* 0x00080000e420783b */ /* 0x000e700000000200 */
[----:B------:R-:W2:Y:S08]  /*c1b0*/  LDSM.16.M88.4 R48, [R228+0x1000] ;  /* 0x00100000e430783b */ /* 0x000eb00000000200 */
[----:B------:R-:W2:Y:S01]  /*c1c0*/  LDSM.16.M88.4 R132, [R228+0x1800] ;  /* 0x00180000e484783b */ /* 0x000ea20000000200 */
[-C--:B-1----:R-:W-:Y:S07]  /*c1d0*/  HMMA.16816.F32 R4, R64, R16.reuse, RZ ;  /* 0x000000104004723c */ /* 0x082fee00000018ff */
[----:B------:R-:W-:Y:S01]  /*c1e0*/  LDSM.16.M88.4 R204, [R237] ;  /* 0x00000000edcc783b */ /* 0x000fe20000000200 */
[C---:B------:R-:W-:Y:S07]  /*c1f0*/  HMMA.16816.F32 R8, R60.reuse, R16, RZ ;  /* 0x000000103c08723c */ /* 0x040fee00000018ff */
[----:B------:R-:W1:Y:S01]  /*c200*/  LDSM.16.M88.4 R208, [R239] ;  /* 0x00000000efd0783b */ /* 0x000e620000000200 */
[-C--:B------:R-:W-:Y:S07]  /*c210*/  HMMA.16816.F32 R12, R60, R18.reuse, RZ ;  /* 0x000000123c0c723c */ /* 0x080fee00000018ff */
[----:B------:R-:W1:Y:S01]  /*c220*/  LDSM.16.M88.4 R212, [R237+0x2000] ;  /* 0x00200000edd4783b */ /* 0x000e620000000200 */
[C---:B------:R-:W-:Y:S07]  /*c230*/  HMMA.16816.F32 R16, R64.reuse, R18, RZ ;  /* 0x000000124010723c */ /* 0x040fee00000018ff */
[----:B------:R-:W1:Y:S01]  /*c240*/  LDSM.16.M88.4 R216, [R247] ;  /* 0x00000000f7d8783b */ /* 0x000e620000000200 */
[-C--:B------:R-:W-:Y:S07]  /*c250*/  HMMA.16816.F32 R20, R64, R32.reuse, RZ ;  /* 0x000000204014723c */ /* 0x080fee00000018ff */
[----:B------:R-:W1:Y:S01]  /*c260*/  LDSM.16.M88.4 R220, [R246] ;  /* 0x00000000f6dc783b */ /* 0x000e620000000200 */
[C---:B------:R-:W-:Y:S07]  /*c270*/  HMMA.16816.F32 R24, R60.reuse, R32, RZ ;  /* 0x000000203c18723c */ /* 0x040fee00000018ff */
        /* <DEDUP_REMOVED lines=14> */
[C---:B--2---:R-:W-:Y:S02]  /*c360*/  IADD3 R32, P1, R36.reuse, R30, RZ ;  /* 0x0000001e24207210 */ /* 0x044fe40007f3e0ff */
[----:B------:R-:W-:Y:S02]  /*c370*/  IADD3 R36, P3, P2, R36, 0x40, R30 ;  /* 0x0000004024247810 */ /* 0x000fe40007a7e01e */
[-C--:B------:R-:W-:Y:S01]  /*c380*/  HMMA.16816.F32 R28, R60, R34.reuse, RZ ;  /* 0x000000223c1c723c */ /* 0x080fe200000018ff */
[----:B------:R-:W-:Y:S02]  /*c390*/  LEA R40, P0, R32, c[0x0][0x1f8], 0x1 ;  /* 0x00007e0020287a11 */ /* 0x000fe400078008ff */
[----:B---3--:R-:W-:Y:S02]  /*c3a0*/  IADD3.X R33, R0, R37, RZ, P1, !PT ;  /* 0x0000002500217210 */ /* 0x008fe40000ffe4ff */
[----:B------:R-:W-:Y:S02]  /*c3b0*/  LEA R46, P1, R36, c[0x0][0x1f8], 0x1 ;  /* 0x00007e00242e7a11 */ /* 0x000fe400078208ff */
[----:B------:R-:W-:Y:S02]  /*c3c0*/  LEA.HI.X R41, R32, c[0x0][0x1fc], R33, 0x1, P0 ;  /* 0x00007f0020297a11 */ /* 0x000fe400000f0c21 */
[C---:B------:R-:W-:Y:S02]  /*c3d0*/  HMMA.16816.F32 R32, R64.reuse, R34, RZ ;  /* 0x000000224020723c */ /* 0x040fe400000018ff */
[----:B----4-:R-:W-:Y:S02]  /*c3e0*/  ISETP.GE.AND P0, PT, R38, c[0x0][0x1d4], PT ;  /* 0x0000750026007a0c */ /* 0x010fe40003f06270 */
[----:B------:R-:W-:Y:S02]  /*c3f0*/  IADD3.X R0, R0, RZ, R37, P3, P2 ;  /* 0x000000ff00007210 */ /* 0x000fe40001fe4425 */
[----:B------:R-:W-:Y:S02]  /*c400*/  MOV R37, c[0x0][0x208] ;  /* 0x0000820000257a02 */ /* 0x000fe40000000f00 */
[----:B------:R-:W-:Y:S04]  /*c410*/  LEA.HI.X R47, R36, c[0x0][0x1fc], R0, 0x1, P1 ;  /* 0x00007f00242f7a11 */ /* 0x000fe800008f0c00 */
[C---:B------:R-:W-:Y:S02]  /*c420*/  SHF.L.U32 R54, R37.reuse, 0x5, RZ ;  /* 0x0000000525367819 */ /* 0x040fe400000006ff */
[----:B------:R-:W-:Y:S01]  /*c430*/  MOV R38, 0x5 ;  /* 0x0000000500267802 */ /* 0x000fe20000000f00 */
[----:B------:R-:W-:Y:S01]  /*c440*/  @!PT LDS RZ, [RZ] ;  /* 0x00000000fffff984 */ /* 0x000fe20000000800 */
[----:B------:R-:W-:Y:S01]  /*c450*/  @!PT LDS RZ, [RZ] ;  /* 0x00000000fffff984 */ /* 0x000fe20000000800 */
[----:B------:R-:W-:Y:S01]  /*c460*/  @!PT LDS RZ, [RZ] ;  /* 0x00000000fffff984 */ /* 0x000fe20000000800 */
[----:B------:R2:W-:Y:S01]  /*c470*/  LDGSTS.E.BYPASS.LTC128B.128 [R248+0x100], [R40.64], !P0 ;  /* 0x0010000028f87fae */ /* 0x0005e2000c101d46 */
[----:B------:R-:W-:Y:S02]  /*c480*/  IADD3 R44, P1, R40, R54, RZ ;  /* 0x00000036282c7210 */ /* 0x000fe40007f3e0ff */
[----:B------:R-:W-:Y:S02]  /*c490*/  SHF.L.U64.HI R0, R37, R38, c[0x0][0x20c] ;  /* 0x0000830025007619 */ /* 0x000fe40000010226 */
[-C--:B------:R-:W-:Y:S01]  /*c4a0*/  HMMA.16816.F32 R36, R64, R48.reuse, RZ ;  /* 0x000000304024723c */ /* 0x080fe200000018ff */
[----:B------:R-:W-:Y:S02]  /*c4b0*/  IADD3 R52, P2, R44, R54, RZ ;  /* 0x000000362c347210 */ /* 0x000fe40007f5e0ff */
[----:B------:R3:W-:Y:S01]  /*c4c0*/  LDGSTS.E.BYPASS.LTC128B.128 [R248+0x2100], [R46.64], !P6 ;  /* 0x021000002ef87fae */ /* 0x0007e2000f101d46 */
[----:B------:R-:W-:Y:S02]  /*c4d0*/  IADD3.X R45, R41, R0, RZ, P1, !PT ;  /* 0x00000000292d7210 */ /* 0x000fe40000ffe4ff */
[----:B------:R-:W-:Y:S02]  /*c4e0*/  IADD3 R54, P1, R52, R54, RZ ;  /* 0x0000003634367210 */ /* 0x000fe40007f3e0ff */
[-C--:B------:R-:W-:Y:S03]  /*c4f0*/  IADD3.X R53, R45, R0.reuse, RZ, P2, !PT ;  /* 0x000000002d357210 */ /* 0x080fe600017fe4ff */
[----:B------:R3:W-:Y:S01]  /*c500*/  LDGSTS.E.BYPASS.LTC128B.128 [R248+0x900], [R44.64], !P0 ;  /* 0x009000002cf87fae */ /* 0x0007e2000c101d46 */
[----:B------:R-:W-:Y:S02]  /*c510*/  IADD3.X R55, R53, R0, RZ, P1, !PT ;  /* 0x0000000035377210 */ /* 0x000fe40000ffe4ff */
[C---:B------:R-:W-:Y:S02]  /*c520*/  ISETP.GT.AND P1, PT, R249.reuse, RZ, PT ;  /* 0x000000fff900720c */ /* 0x040fe40003f24270 */
[----:B------:R-:W-:Y:S03]  /*c530*/  IADD3 R249, R249, -0x1, RZ ;  /* 0xfffffffff9f97810 */ /* 0x000fe60007ffe0ff */
[----:B------:R3:W-:Y:S01]  /*c540*/  LDGSTS.E.BYPASS.LTC128B.128 [R248+0x2900], [R44.64+0x80], !P6 ;  /* 0x029000802cf87fae */ /* 0x0007e2000f101d46 */
[C---:B--2---:R-:W-:Y:S07]  /*c550*/  HMMA.16816.F32 R40, R60.reuse, R48, RZ ;  /* 0x000000303c28723c */ /* 0x044fee00000018ff */
[----:B------:R2:W-:Y:S08]  /*c560*/  LDGSTS.E.BYPASS.LTC128B.128 [R248+0x1100], [R52.64], !P0 ;  /* 0x0110000034f87fae */ /* 0x0005f0000c101d46 */
[----:B------:R2:W-:Y:S08]  /*c570*/  LDGSTS.E.BYPASS.LTC128B.128 [R248+0x3100], [R52.64+0x80], !P6 ;  /* 0x0310008034f87fae */ /* 0x0005f0000f101d46 */
[----:B------:R2:W-:Y:S01]  /*c580*/  LDGSTS.E.BYPASS.LTC128B.128 [R248+0x1900], [R54.64], !P0 ;  /* 0x0190000036f87fae */ /* 0x0005e2000c101d46 */
[-C--:B---3--:R-:W-:Y:S07]  /*c590*/  HMMA.16816.F32 R44, R60, R50.reuse, RZ ;  /* 0x000000323c2c723c */ /* 0x088fee00000018ff */
[----:B------:R2:W-:Y:S01]  /*c5a0*/  LDGSTS.E.BYPASS.LTC128B.128 [R248+0x3900], [R54.64+0x80], !P6 ;  /* 0x0390008036f87fae */ /* 0x0005e2000f101d46 */
[C---:B------:R-:W-:Y:S07]  /*c5b0*/  HMMA.16816.F32 R48, R64.reuse, R50, RZ ;  /* 0x000000324030723c */ /* 0x040fee00000018ff */
[----:B------:R-:W0:Y:S01]  /*c5c0*/  LDGDEPBAR ;  /* 0x00000000000079af */ /* 0x000e220000000000 */
[-C--:B--2---:R-:W-:Y:S08]  /*c5d0*/  HMMA.16816.F32 R52, R64, R132.reuse, RZ ;  /* 0x000000844034723c */ /* 0x084ff000000018ff */
[C---:B------:R-:W-:Y:S08]  /*c5e0*/  HMMA.16816.F32 R56, R60.reuse, R132, RZ ;  /* 0x000000843c38723c */ /* 0x040ff000000018ff */
[-C--:B------:R-:W-:Y:S08]  /*c5f0*/  HMMA.16816.F32 R60, R60, R134.reuse, RZ ;  /* 0x000000863c3c723c */ /* 0x080ff000000018ff */
[----:B------:R-:W-:Y:S01]  /*c600*/  HMMA.16816.F32 R64, R64, R134, RZ ;  /* 0x000000864040723c */ /* 0x000fe200000018ff */
[----:B------:R-:W-:Y:S07]  /*c610*/  LDSM.16.M88.4 R132, [R236] ;  /* 0x00000000ec84783b */ /* 0x000fee0000000200 */
        /* <DEDUP_REMOVED lines=83> */
[----:B------:R2:W-:Y:S07]  /*cb50*/  LDSM.16.M88.4 R216, [R242] ;  /* 0x00000000f2d8783b */ /* 0x0005ee0000000200 */
[----:B------:R-:W-:Y:S01]  /*cb60*/  HMMA.16816.F32 R64, R132, R222, R64 ;  /* 0x000000de8440723c */ /* 0x000fe20000001840 */
[----:B------:R-:W4:Y:S07]  /*cb70*/  LDSM.16.M88.4 R132, [R243] ;  /* 0x00000000f384783b */ /* 0x000f2e0000000200 */
[-C--:B-1----:R-:W-:Y:S01]  /*cb80*/  HMMA.16816.F32 R4, R204, R208.reuse, R4 ;  /* 0x000000d0cc04723c */ /* 0x082fe20000001804 */
[----:B------:R-:W1:Y:S07]  /*cb90*/  LDSM.16.M88.4 R220, [R241] ;  /* 0x00000000f1dc783b */ /* 0x000e6e0000000200 */
[C---:B---3--:R-:W-:Y:S01]  /*cba0*/  HMMA.16816.F32 R8, R212.reuse, R208, R8 ;  /* 0x000000d0d408723c */ /* 0x048fe20000001808 */
[----:B--2---:R-:W-:Y:S07]  /*cbb0*/  MOV R242, 0x5 ;  /* 0x0000000500f27802 */ /* 0x004fee0000000f00 */
[-C--:B------:R-:W-:Y:S08]  /*cbc0*/  HMMA.16816.F32 R12, R212, R210.reuse, R12 ;  /* 0x000000d2d40c723c */ /* 0x080ff0000000180c */
[C---:B------:R-:W-:Y:S01]  /*cbd0*/  HMMA.16816.F32 R16, R204.reuse, R210, R16 ;  /* 0x000000d2cc10723c */ /* 0x040fe20000001810 */
[----:B------:R-:W-:Y:S07]  /*cbe0*/  LDSM.16.M88.4 R208, [R234+0x2000] ;  /* 0x00200000ead0783b */ /* 0x000fee0000000200 */
[-C--:B----4-:R-:W-:Y:S08]  /*cbf0*/  HMMA.16816.F32 R20, R204, R132.reuse, R20 ;  /* 0x00000084cc14723c */ /* 0x090ff00000001814 */
        /* <DEDUP_REMOVED lines=59> */
[----:B------:R-:W-:Y:S10]  /*cfb0*/  MUFU.TANH R217, R8 ;  /* 0x0000000800d97308 */ /* 0x000ff40000002400 */
[----:B------:R-:W-:Y:S01]  /*cfc0*/  MUFU.TANH R218, R9 ;  /* 0x0000000900da7308 */ /* 0x000fe20000002400 */
[----:B--2---:R-:W2:Y:S09]  /*cfd0*/  LDSM.16.M88.4 R4, [R231+0x2800] ;  /* 0x00280000e704783b */ /* 0x004eb20000000200 */
[----:B------:R-:W-:Y:S10]  /*cfe0*/  MUFU.TANH R219, R10 ;  /* 0x0000000a00db7308 */ /* 0x000ff40000002400 */
[----:B------:R4:W-:Y:S10]  /*cff0*/  MUFU.TANH R220, R11 ;  /* 0x0000000b00dc7308 */ /* 0x0009f40000002400 */
[----:B------:R-:W-:Y:S10]  /*d000*/  MUFU.TANH R16, R16 ;  /* 0x0000001000107308 */ /* 0x000ff40000002400 */
[----:B------:R-:W-:Y:S01]  /*d010*/  MUFU.TANH R17, R17 ;  /* 0x0000001100117308 */ /* 0x000fe20000002400 */
[----:B----4-:R-:W4:Y:S01]  /*d020*/  LDSM.16.M88.4 R8, [R231+0x3000] ;  /* 0x00300000e708783b */ /* 0x010f220000000200 */
[-C--:B--2---:R-:W-:Y:S08]  /*d030*/  HMMA.16816.F32 R20, R208, R4.reuse, R20 ;  /* 0x00000004d014723c */ /* 0x084ff00000001814 */
[----:B------:R-:W-:Y:S01]  /*d040*/  MUFU.TANH R12, R12 ;  /* 0x0000000c000c7308 */ /* 0x000fe20000002400 */
[C---:B------:R-:W-:Y:S09]  /*d050*/  HMMA.16816.F32 R24, R204.reuse, R4, R24 ;  /* 0x00000004cc18723c */ /* 0x040ff20000001818 */
[----:B------:R-:W3:Y:S01]  /*d060*/  MUFU.TANH R18, R18 ;  /* 0x0000001200127308 */ /* 0x000ee20000002400 */
[-C--:B------:R-:W-:Y:S08]  /*d070*/  HMMA.16816.F32 R28, R204, R6.reuse, R28 ;  /* 0x00000006cc1c723c */ /* 0x080ff0000000181c */
        /* <DEDUP_REMOVED lines=8> */
[----:B------:R-:W-:Y:S01]  /*d100*/  FMUL.FTZ R21, R21, c[0x0][0x320] ;  /* 0x0000c80015157a20 */ /* 0x000fe20000410000 */
[-C--:B----4-:R-:W-:Y:S05]  /*d110*/  HMMA.16816.F32 R36, R208, R8.reuse, R36 ;  /* 0x00000008d024723c */ /* 0x090fea0000001824 */
[----:B------:R-:W-:Y:S02]  /*d120*/  FMUL.FTZ R22, R22, c[0x0][0x320] ;  /* 0x0000c80016167a20 */ /* 0x000fe40000410000 */
[----:B------:R-:W-:Y:S01]  /*d130*/  MUFU.TANH R246, R26 ;  /* 0x0000001a00f67308 */ /* 0x000fe20000002400 */
[----:B------:R-:W-:Y:S01]  /*d140*/  FMUL.FTZ R23, R23, c[0x0][0x320] ;  /* 0x0000c80017177a20 */ /* 0x000fe20000410000 */
[C---:B------:R-:W-:Y:S04]  /*d150*/  HMMA.16816.F32 R40, R204.reuse, R8, R40 ;  /* 0x00000008cc28723c */ /* 0x040fe80000001828 */
[----:B------:R-:W-:Y:S02]  /*d160*/  FMUL.FTZ R24, R24, c[0x0][0x320] ;  /* 0x0000c80018187a20 */ /* 0x000fe40000410000 */
[----:B------:R-:W-:Y:S01]  /*d170*/  FMUL.FTZ R25, R25, c[0x0][0x320] ;  /* 0x0000c80019197a20 */ /* 0x000fe20000410000 */
[----:B------:R-:W-:Y:S01]  /*d180*/  @P1 MOV R9, c[0x0][0x1e0] ;  /* 0x0000780000091a02 */ /* 0x000fe20000000f00 */
[----:B------:R4:W-:Y:S01]  /*d190*/  MUFU.TANH R223, R21 ;  /* 0x0000001500df7308 */ /* 0x0009e20000002400 */
[-C--:B------:R-:W-:Y:S03]  /*d1a0*/  HMMA.16816.F32 R44, R204, R10.reuse, R44 ;  /* 0x0000000acc2c723c */ /* 0x080fe6000000182c */
[----:B------:R-:W-:Y:S02]  /*d1b0*/  FMUL.FTZ R32, R32, c[0x0][0x320] ;  /* 0x0000c80020207a20 */ /* 0x000fe40000410000 */
[----:B------:R-:W-:Y:S02]  /*d1c0*/  FMUL.FTZ R31, R31, c[0x0][0x320] ;  /* 0x0000c8001f1f7a20 */ /* 0x000fe40000410000 */
[----:B------:R-:W-:Y:S01]  /*d1d0*/  FMUL.FTZ R39, R39, c[0x0][0x320] ;  /* 0x0000c80027277a20 */ /* 0x000fe20000410000 */
[C---:B------:R-:W-:Y:S01]  /*d1e0*/  HMMA.16816.F32 R48, R208.reuse, R10, R48 ;  /* 0x0000000ad030723c */ /* 0x040fe20000001830 */
[----:B------:R-:W3:Y:S01]  /*d1f0*/  MUFU.TANH R19, R19 ;  /* 0x0000001300137308 */ /* 0x000ee20000002400 */
[----:B------:R-:W2:Y:S02]  /*d200*/  LDL.64 R10, [R1+0x30] ;  /* 0x00003000010a7983 */ /* 0x000ea40000100a00 */
[----:B------:R-:W-:Y:S02]  /*d210*/  FMUL.FTZ R28, R28, c[0x0][0x320] ;  /* 0x0000c8001c1c7a20 */ /* 0x000fe40000410000 */
[----:B------:R-:W-:Y:S02]  /*d220*/  FMUL.FTZ R36, R36, c[0x0][0x320] ;  /* 0x0000c80024247a20 */ /* 0x000fe40000410000 */
[-C--:B-1----:R-:W-:Y:S03]  /*d230*/  HMMA.16816.F32 R52, R208, R4.reuse, R52 ;  /* 0x00000004d034723c */ /* 0x082fe60000001834 */
[----:B------:R-:W-:Y:S01]  /*d240*/  MUFU.TANH R252, R24 ;  /* 0x0000001800fc7308 */ /* 0x000fe20000002400 */
[----:B------:R-:W-:Y:S02]  /*d250*/  FMUL.FTZ R40, R40, c[0x0][0x320] ;  /* 0x0000c80028287a20 */ /* 0x000fe40000410000 */
[----:B------:R-:W-:Y:S01]  /*d260*/  FMUL.FTZ R37, R37, c[0x0][0x320] ;  /* 0x0000c80025257a20 */ /* 0x000fe20000410000 */
[----:B----4-:R-:W4:Y:S01]  /*d270*/  LDL R21, [R1+0x28] ;  /* 0x0000280001157983 */ /* 0x010f220000100800 */
[C---:B------:R-:W-:Y:S04]  /*d280*/  HMMA.16816.F32 R56, R204.reuse, R4, R56 ;  /* 0x00000004cc38723c */ /* 0x040fe80000001838 */
[----:B------:R-:W-:Y:S01]  /*d290*/  FMUL.FTZ R45, R45, c[0x0][0x320] ;  /* 0x0000c8002d2d7a20 */ /* 0x000fe20000410000 */
[----:B------:R-:W1:Y:S01]  /*d2a0*/  MUFU.TANH R0, R40 ;  /* 0x0000002800007308 */ /* 0x000e620000002400 */
[----:B------:R-:W-:Y:S01]  /*d2b0*/  FMUL.FTZ R38, R38, c[0x0][0x320] ;  /* 0x0000c80026267a20 */ /* 0x000fe20000410000 */
[----:B------:R-:W-:Y:S01]  /*d2c0*/  FMNMX.FTZ R4, R216, R3, !PT ;  /* 0x00000003d8047209 */ /* 0x000fe20007810000 */
[----:B------:R-:W-:Y:S01]  /*d2d0*/  FMUL.FTZ R49, R49, c[0x0][0x320] ;  /* 0x0000c80031317a20 */ /* 0x000fe20000410000 */
[-C--:B------:R-:W-:Y:S03]  /*d2e0*/  HMMA.16816.F32 R60, R204, R6.reuse, R60 ;  /* 0x00000006cc3c723c */ /* 0x080fe6000000183c */
[----:B---3--:R-:W-:Y:S01]  /*d2f0*/  FMNMX.FTZ R4, R213, R4, !PT ;  /* 0x00000004d5047209 */ /* 0x008fe20007810000 */
[----:B------:R-:W-:Y:S02]  /*d300*/  FMUL.FTZ R44, R44, c[0x0][0x320] ;  /* 0x0000c8002c2c7a20 */ /* 0x000fe40000410000 */
[----:B------:R-:W3:Y:S01]  /*d310*/  MUFU.TANH R137, R45 ;  /* 0x0000002d00897308 */ /* 0x000ee20000002400 */
[----:B------:R-:W-:Y:S01]  /*d320*/  FMUL.FTZ R52, R52, c[0x0][0x320] ;  /* 0x0000c80034347a20 */ /* 0x000fe20000410000 */
[----:B------:R-:W-:Y:S01]  /*d330*/  FMNMX.FTZ R4, R18, R4, !PT ;  /* 0x0000000412047209 */ /* 0x000fe20007810000 */
[----:B------:R-:W-:Y:S01]  /*d340*/  FMUL.FTZ R53, R53, c[0x0][0x320] ;  /* 0x0000c80035357a20 */ /* 0x000fe20000410000 */
[----:B------:R-:W-:Y:S04]  /*d350*/  HMMA.16816.F32 R64, R208, R6, R64 ;  /* 0x00000006d040723c */ /* 0x000fe80000001840 */
[----:B------:R-:W-:Y:S01]  /*d360*/  FMUL.FTZ R54, R54, c[0x0][0x320] ;  /* 0x0000c80036367a20 */ /* 0x000fe20000410000 */
[----:B------:R-:W-:Y:S01]  /*d370*/  FMNMX.FTZ R4, R19, R4, !PT ;  /* 0x0000000413047209 */ /* 0x000fe20007810000 */
[----:B------:R1:W-:Y:S01]  /*d380*/  MUFU.TANH R45, R49 ;  /* 0x00000031002d7308 */ /* 0x0003e20000002400 */
[----:B------:R-:W-:Y:S02]  /*d390*/  FMUL.FTZ R41, R41, c[0x0][0x320] ;  /* 0x0000c80029297a20 */ /* 0x000fe40000410000 */
[----:B------:R-:W-:Y:S03]  /*d3a0*/  FMUL.FTZ R57, R57, c[0x0][0x320] ;  /* 0x0000c80039397a20 */ /* 0x000fe60000410000 */
        /* <DEDUP_REMOVED lines=24> */
[----:B---3--:R-:W-:Y:S01]  /*d530*/  MOV R57, R137 ;  /* 0x0000008900397202 */ /* 0x008fe20000000f00 */
[----:B------:R-:W-:Y:S01]  /*d540*/  FMUL.FTZ R29, R29, c[0x0][0x320] ;  /* 0x0000c8001d1d7a20 */ /* 0x000fe20000410000 */
[----:B------:R-:W-:Y:S01]  /*d550*/  FMNMX.FTZ R137, R212, R2, !PT ;  /* 0x00000002d4897209 */ /* 0x000fe20007810000 */
[----:B------:R-:W-:Y:S02]  /*d560*/  FMUL.FTZ R35, R35, c[0x0][0x320] ;  /* 0x0000c80023237a20 */ /* 0x000fe40000410000 */
[----:B------:R-:W-:Y:S01]  /*d570*/  FMUL.FTZ R56, R56, c[0x0][0x320] ;  /* 0x0000c80038387a20 */ /* 0x000fe20000410000 */
[----:B------:R-:W3:Y:S01]  /*d580*/  MUFU.TANH R222, R32 ;  /* 0x0000002000de7308 */ /* 0x000ee20000002400 */
[----:B------:R-:W-:Y:S01]  /*d590*/  FMNMX.FTZ R137, R134, R137, !PT ;  /* 0x0000008986897209 */ /* 0x000fe20007810000 */
[----:B------:R-:W-:Y:S02]  /*d5a0*/  FMUL.FTZ R30, R30, c[0x0][0x320] ;  /* 0x0000c8001e1e7a20 */ /* 0x000fe40000410000 */
[----:B------:R-:W-:Y:S01]  /*d5b0*/  FMUL.FTZ R43, R43, c[0x0][0x320] ;  /* 0x0000c8002b2b7a20 */ /* 0x000fe20000410000 */
[----:B------:R-:W-:Y:S04]  /*d5c0*/  FMNMX.FTZ R137, R16, R137, !PT ;  /* 0x0000008910897209 */ /* 0x000fe80007810000 */
[----:B------:R-:W-:Y:S01]  /*d5d0*/  FMNMX.FTZ R137, R17, R137, !PT ;  /* 0x0000008911897209 */ /* 0x000fe20007810000 */
[----:B------:R-:W3:Y:S03]  /*d5e0*/  MUFU.TANH R225, R22 ;  /* 0x0000001600e17308 */ /* 0x000ee60000002400 */
[----:B------:R-:W-:Y:S02]  /*d5f0*/  FMNMX.FTZ R137, R221, R137, !PT ;  /* 0x00000089dd897209 */ /* 0x000fe40007810000 */
[----:B-1----:R-:W-:Y:S02]  /*d600*/  MOV R60, R0 ;  /* 0x00000000003c7202 */ /* 0x002fe40000000f00 */
[----:B------:R-:W-:Y:S02]  /*d610*/  FMNMX.FTZ R0, R217, R138, !PT ;  /* 0x0000008ad9007209 */ /* 0x000fe40007810000 */
[----:B------:R-:W-:Y:S01]  /*d620*/  FMNMX.FTZ R137, R223, R137, !PT ;  /* 0x00000089df897209 */ /* 0x000fe20007810000 */
[----:B------:R-:W1:Y:S01]  /*d630*/  MUFU.TANH R251, R25 ;  /* 0x0000001900fb7308 */ /* 0x000e620000002400 */
[----:B------:R-:W-:Y:S02]  /*d640*/  FMNMX.FTZ R0, R218, R0, !PT ;  /* 0x00000000da007209 */ /* 0x000fe40007810000 */
[----:B---3--:R-:W-:Y:S02]  /*d650*/  FMNMX.FTZ R137, R222, R137, !PT ;  /* 0x00000089de897209 */ /* 0x008fe40007810000 */
[----:B------:R-:W-:Y:S05]  /*d660*/  FMNMX.FTZ R0, R12, R0, !PT ;  /* 0x000000000c007209 */ /* 0x000fea0007810000 */
[----:B------:R-:W3:Y:S01]  /*d670*/  MUFU.TANH R239, R28 ;  /* 0x0000001c00ef7308 */ /* 0x000ee20000002400 */
[----:B------:R-:W-:Y:S02]  /*d680*/  FMNMX.FTZ R0, R13, R0, !PT ;  /* 0x000000000d007209 */ /* 0x000fe40007810000 */
[----:B------:R-:W-:Y:S02]  /*d690*/  FMNMX.FTZ R4, R225, R4, !PT ;  /* 0x00000004e1047209 */ /* 0x000fe40007810000 */
[----:B------:R-:W-:Y:S05]  /*d6a0*/  FMNMX.FTZ R0, R252, R0, !PT ;  /* 0x00000000fc007209 */ /* 0x000fea0007810000 */
[----:B------:R3:W-:Y:S01]  /*d6b0*/  MUFU.TANH R28, R66 ;  /* 0x00000042001c7308 */ /* 0x0007e20000002400 */
[----:B-1----:R-:W-:Y:S09]  /*d6c0*/  FMNMX.FTZ R0, R251, R0, !PT ;  /* 0x00000000fb007209 */ /* 0x002ff20007810000 */
[----:B------:R-:W1:Y:S10]  /*d6d0*/  MUFU.TANH R224, R33 ;  /* 0x0000002100e07308 */ /* 0x000e740000002400 */
[----:B------:R-:W1:Y:S01]  /*d6e0*/  MUFU.TANH R226, R23 ;  /* 0x0000001700e27308 */ /* 0x000e620000002400 */
[----:B---3--:R-:W-:Y:S04]  /*d6f0*/  MOV R66, R239 ;  /* 0x000000ef00427202 */ /* 0x008fe80000000f00 */
[----:B------:R-:W-:Y:S05]  /*d700*/  FMNMX.FTZ R0, R66, R0, !PT ;  /* 0x0000000042007209 */ /* 0x000fea0007810000 */
[----:B------:R-:W3:Y:S01]  /*d710*/  MUFU.TANH R247, R39 ;  /* 0x0000002700f77308 */ /* 0x000ee20000002400 */
[----:B-1----:R-:W-:Y:S09]  /*d720*/  FMNMX.FTZ R137, R224, R137, !PT ;  /* 0x00000089e0897209 */ /* 0x002ff20007810000 */
[----:B------:R3:W-:Y:S01]  /*d730*/  MUFU.TANH R136, R42 ;  /* 0x0000002a00887308 */ /* 0x0007e20000002400 */
[----:B------:R-:W-:Y:S09]  /*d740*/  FMNMX.FTZ R4, R226, R4, !PT ;  /* 0x00000004e2047209 */ /* 0x000ff20007810000 */
[----:B------:R-:W-:Y:S10]  /*d750*/  MUFU.TANH R237, R31 ;  /* 0x0000001f00ed7308 */ /* 0x000ff40000002400 */
[----:B------:R-:W1:Y:S01]  /*d760*/  MUFU.TANH R31, R36 ;  /* 0x00000024001f7308 */ /* 0x000e620000002400 */
[----:B---3--:R-:W-:Y:S09]  /*d770*/  MOV R42, R247 ;  /* 0x000000f7002a7202 */ /* 0x008ff20000000f00 */
[----:B------:R-:W3:Y:S10]  /*d780*/  MUFU.TANH R227, R34 ;  /* 0x0000002200e37308 */ /* 0x000ef40000002400 */
[----:B------:R-:W3:Y:S01]  /*d790*/  MUFU.TANH R245, R48 ;  /* 0x0000003000f57308 */ /* 0x000ee20000002400 */
[----:B-1----:R-:W-:Y:S09]  /*d7a0*/  FMNMX.FTZ R137, R31, R137, !PT ;  /* 0x000000891f897209 */ /* 0x002ff20007810000 */
[----:B------:R1:W-:Y:S01]  /*d7b0*/  MUFU.TANH R8, R51 ;  /* 0x0000003300087308 */ /* 0x0003e20000002400 */
[----:B---3--:R-:W-:Y:S09]  /*d7c0*/  FMNMX.FTZ R4, R227, R4, !PT ;  /* 0x00000004e3047209 */ /* 0x008ff20007810000 */
[----:B------:R-:W-:Y:S10]  /*d7d0*/  MUFU.TANH R244, R27 ;  /* 0x0000001b00f47308 */ /* 0x000ff40000002400 */
[----:B------:R-:W3:Y:S01]  /*d7e0*/  MUFU.TANH R27, R29 ;  /* 0x0000001d001b7308 */ /* 0x000ee20000002400 */
[----:B-1----:R-:W-:Y:S09]  /*d7f0*/  MOV R51, R245 ;  /* 0x000000f500337202 */ /* 0x002ff20000000f00 */
[----:B------:R-:W1:Y:S10]  /*d800*/  MUFU.TANH R24, R37 ;  /* 0x0000002500187308 */ /* 0x000e740000002400 */
[----:B------:R-:W1:Y:S01]  /*d810*/  MUFU.TANH R250, R35 ;  /* 0x0000002300fa7308 */ /* 0x000e620000002400 */
[----:B---3--:R-:W-:Y:S04]  /*d820*/  FMNMX.FTZ R0, R27, R0, !PT ;  /* 0x000000001b007209 */ /* 0x008fe80007810000 */
[----:B------:R-:W-:Y:S05]  /*d830*/  FMNMX.FTZ R0, R49, R0, !PT ;  /* 0x0000000031007209 */ /* 0x000fea0007810000 */
[----:B------:R-:W3:Y:S01]  /*d840*/  MUFU.TANH R235, R38 ;  /* 0x0000002600eb7308 */ /* 0x000ee20000002400 */
[----:B------:R-:W-:Y:S02]  /*d850*/  FMNMX.FTZ R0, R26, R0, !PT ;  /* 0x000000001a007209 */ /* 0x000fe40007810000 */
[----:B-1----:R-:W-:Y:S04]  /*d860*/  FMNMX.FTZ R137, R24, R137, !PT ;  /* 0x0000008918897209 */ /* 0x002fe80007810000 */
[----:B------:R-:W-:Y:S03]  /*d870*/  FMNMX.FTZ R137, R51, R137, !PT ;  /* 0x0000008933897209 */ /* 0x000fe60007810000 */
[----:B------:R-:W1:Y:S01]  /*d880*/  MUFU.TANH R131, R44 ;  /* 0x0000002c00837308 */ /* 0x000e620000002400 */
[----:B------:R-:W-:Y:S02]  /*d890*/  FMNMX.FTZ R137, R45, R137, !PT ;  /* 0x000000892d897209 */ /* 0x000fe40007810000 */
[----:B------:R-:W-:Y:S02]  /*d8a0*/  FMNMX.FTZ R4, R250, R4, !PT ;  /* 0x00000004fa047209 */ /* 0x000fe40007810000 */
[----:B------:R-:W-:Y:S05]  /*d8b0*/  FMNMX.FTZ R137, R60, R137, !PT ;  /* 0x000000893c897209 */ /* 0x000fea0007810000 */
[----:B------:R-:W2:Y:S01]  /*d8c0*/  MUFU.TANH R44, R50 ;  /* 0x00000032002c7308 */ /* 0x000ea20000002400 */
[----:B---3--:R-:W-:Y:S04]  /*d8d0*/  FMNMX.FTZ R4, R235, R4, !PT ;  /* 0x00000004eb047209 */ /* 0x008fe80007810000 */
[----:B------:R-:W-:Y:S05]  /*d8e0*/  FMNMX.FTZ R4, R42, R4, !PT ;  /* 0x000000042a047209 */ /* 0x000fea0007810000 */
[----:B------:R3:W3:Y:S01]  /*d8f0*/  MUFU.TANH R48, R56 ;  /* 0x0000003800307308 */ /* 0x0006e20000002400 */
[----:B-1----:R-:W-:Y:S04]  /*d900*/  FMNMX.FTZ R0, R131, R0, !PT ;  /* 0x0000000083007209 */ /* 0x002fe80007810000 */
[----:B------:R-:W-:Y:S05]  /*d910*/  FMNMX.FTZ R0, R57, R0, !PT ;  /* 0x0000000039007209 */ /* 0x000fea0007810000 */
[----:B------:R-:W1:Y:S01]  /*d920*/  MUFU.TANH R50, R53 ;  /* 0x0000003500327308 */ /* 0x000e620000002400 */
[----:B--2---:R-:W-:Y:S09]  /*d930*/  FMNMX.FTZ R4, R44, R4, !PT ;  /* 0x000000042c047209 */ /* 0x004ff20007810000 */
[----:B------:R-:W2:Y:S01]  /*d940*/  MUFU.TANH R247, R64 ;  /* 0x0000004000f77308 */ /* 0x000ea20000002400 */
[----:B---3--:R-:W-:Y:S02]  /*d950*/  MOV R56, R8 ;  /* 0x0000000800387202 */ /* 0x008fe40000000f00 */
[----:B------:R-:W-:Y:S02]  /*d960*/  FMNMX.FTZ R0, R48, R0, !PT ;  /* 0x0000000030007209 */ /* 0x000fe40007810000 */
[----:B------:R-:W-:Y:S05]  /*d970*/  FMNMX.FTZ R4, R56, R4, !PT ;  /* 0x0000000438047209 */ /* 0x000fea0007810000 */
[----:B------:R-:W3:Y:S01]  /*d980*/  MUFU.TANH R25, R54 ;  /* 0x0000003600197308 */ /* 0x000ee20000002400 */
[----:B------:R-:W-:Y:S02]  /*d990*/  FMNMX.FTZ R0, R41, R0, !PT ;  /* 0x0000000029007209 */ /* 0x000fe40007810000 */
[----:B-1----:R-:W-:Y:S07]  /*d9a0*/  FMNMX.FTZ R137, R50, R137, !PT ;  /* 0x0000008932897209 */ /* 0x002fee0007810000 */
[----:B------:R-:W-:Y:S01]  /*d9b0*/  MUFU.TANH R29, R67 ;  /* 0x00000043001d7308 */ /* 0x000fe20000002400 */
[----:B--2---:R-:W-:Y:S09]  /*d9c0*/  FMNMX.FTZ R137, R247, R137, !PT ;  /* 0x00000089f7897209 */ /* 0x004ff20007810000 */
[----:B------:R1:W2:Y:S01]  /*d9d0*/  MUFU.TANH R67, R61 ;  /* 0x0000003d00437308 */ /* 0x0002a20000002400 */
[----:B---3--:R-:W-:Y:S09]  /*d9e0*/  FMNMX.FTZ R4, R25, R4, !PT ;  /* 0x0000000419047209 */ /* 0x008ff20007810000 */
[----:B------:R-:W3:Y:S10]  /*d9f0*/  MUFU.TANH R245, R65 ;  /* 0x0000004100f57308 */ /* 0x000ef40000002400 */
[----:B------:R-:W4:Y:S01]  /*da00*/  MUFU.TANH R228, R55 ;  /* 0x0000003700e47308 */ /* 0x000f220000002400 */
[----:B-1----:R-:W-:Y:S02]  /*da10*/  MOV R61, R5 ;  /* 0x00000005003d7202 */ /* 0x002fe40000000f00 */
[----:B------:R-:W-:Y:S02]  /*da20*/  FMNMX.FTZ R5, R219, R139, !PT ;  /* 0x0000008bdb057209 */ /* 0x000fe40007810000 */
[----:B------:R-:W-:Y:S05]  /*da30*/  FMNMX.FTZ R0, R61, R0, !PT ;  /* 0x000000003d007209 */ /* 0x000fea0007810000 */
[----:B------:R-:W1:Y:S01]  /*da40*/  MUFU.TANH R14, R14 ;  /* 0x0000000e000e7308 */ /* 0x000e620000002400 */
[----:B------:R-:W-:Y:S02]  /*da50*/  FMNMX.FTZ R5, R220, R5, !PT ;  /* 0x00000005dc057209 */ /* 0x000fe40007810000 */
[----:B--2---:R-:W-:Y:S02]  /*da60*/  FMNMX.FTZ R0, R67, R0, !PT ;  /* 0x0000000043007209 */ /* 0x004fe40007810000 */
[----:B---3--:R-:W-:Y:S02]  /*da70*/  FMNMX.FTZ R137, R245, R137, !PT ;  /* 0x00000089f5897209 */ /* 0x008fe40007810000 */
[----:B------:R-:W-:Y:S01]  /*da80*/  MOV R65, R237 ;  /* 0x000000ed00417202 */ /* 0x000fe20000000f00 */
[----:B------:R-:W2:Y:S02]  /*da90*/  SHFL.BFLY PT, R135, R0, 0x2, 0x1f ;  /* 0x0c401f0000877f89 */ /* 0x000ea400000e0000 */
[----:B------:R-:W3:Y:S01]  /*daa0*/  MUFU.TANH R15, R15 ;  /* 0x0000000f000f7308 */ /* 0x000ee20000002400 */
[----:B----4-:R-:W-:Y:S05]  /*dab0*/  FMNMX.FTZ R4, R228, R4, !PT ;  /* 0x00000004e4047209 */ /* 0x010fea0007810000 */
[----:B------:R-:W4:Y:S01]  /*dac0*/  SHFL.BFLY PT, R7, R137, 0x2, 0x1f ;  /* 0x0c401f0089077f89 */ /* 0x000f2200000e0000 */
[----:B------:R-:W-:Y:S03]  /*dad0*/  FMNMX.FTZ R4, R28, R4, !PT ;  /* 0x000000041c047209 */ /* 0x000fe60007810000 */
[----:B------:R-:W4:Y:S01]  /*dae0*/  MUFU.TANH R30, R30 ;  /* 0x0000001e001e7308 */ /* 0x000f220000002400 */
[----:B------:R-:W-:Y:S02]  /*daf0*/  FMNMX.FTZ R4, R29, R4, !PT ;  /* 0x000000041d047209 */ /* 0x000fe40007810000 */
[----:B-1----:R-:W-:Y:S03]  /*db00*/  FMNMX.FTZ R5, R14, R5, !PT ;  /* 0x000000050e057209 */ /* 0x002fe60007810000 */
[----:B------:R-:W1:Y:S04]  /*db10*/  SHFL.BFLY PT, R6, R4, 0x2, 0x1f ;  /* 0x0c401f0004067f89 */ /* 0x000e6800000e0000 */
[----:B------:R1:W-:Y:S01]  /*db20*/  MUFU.TANH R239, R59 ;  /* 0x0000003b00ef7308 */ /* 0x0003e20000002400 */
[----:B--2---:R-:W-:Y:S02]  /*db30*/  FMNMX.FTZ R135, R0, R135, !PT ;  /* 0x0000008700877209 */ /* 0x004fe40007810000 */
[----:B---3--:R-:W-:Y:S04]  /*db40*/  FMNMX.FTZ R5, R15, R5, !PT ;  /* 0x000000050f057209 */ /* 0x008fe80007810000 */
[----:B------:R-:W-:Y:S02]  /*db50*/  FMNMX.FTZ R5, R246, R5, !PT ;  /* 0x00000005f6057209 */ /* 0x000fe40007810000 */
[----:B----4-:R-:W-:Y:S01]  /*db60*/  FMNMX.FTZ R137, R137, R7, !PT ;  /* 0x0000000789897209 */ /* 0x010fe20007810000 */
[----:B------:R-:W2:Y:S01]  /*db70*/  MUFU.TANH R43, R43 ;  /* 0x0000002b002b7308 */ /* 0x000ea20000002400 */
[----:B------:R-:W-:Y:S03]  /*db80*/  FMNMX.FTZ R0, R244, R5, !PT ;  /* 0x00000005f4007209 */ /* 0x000fe60007810000 */
[----:B------:R-:W3:Y:S01]  /*db90*/  SHFL.BFLY PT, R7, R137, 0x1, 0x1f ;  /* 0x0c201f0089077f89 */ /* 0x000ee200000e0000 */
[----:B------:R-:W-:Y:S01]  /*dba0*/  FMNMX.FTZ R5, R30, R0, !PT ;  /* 0x000000001e057209 */ /* 0x000fe20007810000 */
[----:B------:R-:W-:Y:S01]  /*dbb0*/  FMUL.FTZ R0, R63, c[0x0][0x320] ;  /* 0x0000c8003f007a20 */ /* 0x000fe20000410000 */
[----:B------:R-:W-:Y:S02]  /*dbc0*/  MOV R63, R28 ;  /* 0x0000001c003f7202 */ /* 0x000fe40000000f00 */
[----:B------:R-:W-:Y:S01]  /*dbd0*/  FMNMX.FTZ R5, R65, R5, !PT ;  /* 0x0000000541057209 */ /* 0x000fe20007810000 */
[----:B------:R4:W-:Y:S01]  /*dbe0*/  MUFU.TANH R204, R0 ;  /* 0x0000000000cc7308 */ /* 0x0009e20000002400 */
[----:B-1----:R-:W-:Y:S02]  /*dbf0*/  FMNMX.FTZ R4, R4, R6, !PT ;  /* 0x0000000604047209 */ /* 0x002fe40007810000 */
[----:B------:R-:W-:Y:S01]  /*dc00*/  MOV R59, R136 ;  /* 0x00000088003b7202 */ /* 0x000fe20000000f00 */
[----:B------:R-:W1:Y:S03]  /*dc10*/  SHFL.BFLY PT, R6, R135, 0x1, 0x1f ;  /* 0x0c201f0087067f89 */ /* 0x000e6600000e0000 */
[----:B------:R-:W-:Y:S03]  /*dc20*/  FMNMX.FTZ R5, R59, R5, !PT ;  /* 0x000000053b057209 */ /* 0x000fe60007810000 */
[----:B------:R-:W1:Y:S02]  /*dc30*/  MUFU.TANH R64, R46 ;  /* 0x0000002e00407308 */ /* 0x000e640000002400 */
[----:B------:R-:W1:Y:S01]  /*dc40*/  SHFL.BFLY PT, R136, R4, 0x1, 0x1f ;  /* 0x0c201f0004887f89 */ /* 0x000e6200000e0000 */
[----:B---3--:R-:W-:Y:S07]  /*dc50*/  FMNMX.FTZ R137, R137, R7, !PT ;  /* 0x0000000789897209 */ /* 0x008fee0007810000 */
[----:B------:R-:W3:Y:S01]  /*dc60*/  MUFU.TANH R237, R47 ;  /* 0x0000002f00ed7308 */ /* 0x000ee20000002400 */
[C---:B------:R-:W-:Y:S02]  /*dc70*/  FMUL.FTZ R206, R137.reuse, c[0x0][0x2d0] ;  /* 0x0000b40089ce7a20 */ /* 0x040fe40000410000 */
[----:B----4-:R-:W-:Y:S01]  /*dc80*/  FADD.FTZ R0, -R137, R2 ;  /* 0x0000000289007221 */ /* 0x010fe20000010100 */
[----:B--2---:R-:W-:Y:S02]  /*dc90*/  FMNMX.FTZ R2, R43, R5, !PT ;  /* 0x000000052b027209 */ /* 0x004fe40007810000 */
[----:B-1----:R-:W-:Y:S01]  /*dca0*/  FMNMX.FTZ R135, R135, R6, !PT ;  /* 0x0000000687877209 */ /* 0x002fe20007810000 */
[----:B------:R-:W-:Y:S03]  /*dcb0*/  FMUL.FTZ R0, R0, c[0x0][0x2d0] ;  /* 0x0000b40000007a20 */ /* 0x000fe60000410000 */
[----:B------:R-:W1:Y:S01]  /*dcc0*/  MUFU.TANH R243, R58 ;  /* 0x0000003a00f37308 */ /* 0x000e620000002400 */
[----:B------:R-:W-:Y:S01]  /*dcd0*/  FMUL.FTZ R208, R135, c[0x0][0x2d0] ;  /* 0x0000b40087d07a20 */ /* 0x000fe20000410000 */
[----:B------:R-:W-:Y:S02]  /*dce0*/  FMNMX.FTZ R2, R64, R2, !PT ;  /* 0x0000000240027209 */ /* 0x000fe40007810000 */
[----:B------:R-:W-:Y:S01]  /*dcf0*/  FMNMX.FTZ R136, R4, R136, !PT ;  /* 0x0000008804887209 */ /* 0x000fe20007810000 */
[----:B------:R-:W-:Y:S01]  /*dd00*/  FFMA.FTZ R4, R212, c[0x0][0x2d0], -R206 ;  /* 0x0000b400d4047a23 */ /* 0x000fe200000108ce */
[----:B------:R-:W-:Y:S01]  /*dd10*/  MOV R46, R27 ;  /* 0x0000001b002e7202 */ /* 0x000fe20000000f00 */
[----:B------:R-:W-:Y:S03]  /*dd20*/  FFMA.FTZ R8, R217, c[0x0][0x2d0], -R208 ;  /* 0x0000b400d9087a23 */ /* 0x000fe600000108d0 */
[----:B------:R2:W4:Y:S01]  /*dd30*/  MUFU.EX2 R132, R0 ;  /* 0x0000000000847308 */ /* 0x0005220000000800 */
[C---:B------:R-:W-:Y:S01]  /*dd40*/  FMUL.FTZ R207, R136.reuse, c[0x0][0x2d0] ;  /* 0x0000b40088cf7a20 */ /* 0x040fe20000410000 */
[----:B---3--:R-:W-:Y:S03]  /*dd50*/  FMNMX.FTZ R2, R237, R2, !PT ;  /* 0x00000002ed027209 */ /* 0x008fe60007810000 */
[----:B------:R-:W-:Y:S01]  /*dd60*/  FFMA.FTZ R5, R19, c[0x0][0x2d0], -R207 ;  /* 0x0000b40013057a23 */ /* 0x000fe200000108cf */
[----:B------:R-:W-:Y:S04]  /*dd70*/  MOV R47, R26 ;  /* 0x0000001a002f7202 */ /* 0x000fe80000000f00 */
[----:B------:R3:W-:Y:S01]  /*dd80*/  MUFU.EX2 R214, R4 ;  /* 0x0000000400d67308 */ /* 0x0007e20000000800 */
[----:B-1----:R-:W-:Y:S02]  /*dd90*/  FMNMX.FTZ R2, R243, R2, !PT ;  /* 0x00000002f3027209 */ /* 0x002fe40007810000 */
[----:B------:R-:W-:Y:S07]  /*dda0*/  MOV R58, R25 ;  /* 0x00000019003a7202 */ /* 0x000fee0000000f00 */
[----:B------:R1:W-:Y:S01]  /*ddb0*/  MUFU.TANH R205, R62 ;  /* 0x0000003e00cd7308 */ /* 0x0003e20000002400 */
[----:B--2---:R-:W-:Y:S02]  /*ddc0*/  FADD.FTZ R0, -R136, R3 ;  /* 0x0000000388007221 */ /* 0x004fe40000010100 */
[----:B----4-:R-:W-:Y:S01]  /*ddd0*/  FMUL.FTZ R32, R132, R168 ;  /* 0x000000a884207220 */ /* 0x010fe20000410000 */
[----:B------:R-:W-:Y:S01]  /*dde0*/  MOV R168, R59 ;  /* 0x0000003b00a87202 */ /* 0x000fe20000000f00 */
[----:B------:R-:W-:Y:S05]  /*ddf0*/  FMUL.FTZ R0, R0, c[0x0][0x2d0] ;  /* 0x0000b40000007a20 */ /* 0x000fea0000410000 */
[----:B------:R-:W-:Y:S01]  /*de00*/  MUFU.EX2 R236, R5 ;  /* 0x0000000500ec7308 */ /* 0x000fe20000000800 */
[----:B------:R-:W-:Y:S02]  /*de10*/  FMUL.FTZ R33, R132, R169 ;  /* 0x000000a984217220 */ /* 0x000fe40000410000 */
[----:B------:R-:W-:Y:S02]  /*de20*/  IMAD.MOV.U32 R169, RZ, RZ, R48 ;  /* 0x000000ffffa97224 */ /* 0x000fe400078e0030 */
[--C-:B---3--:R-:W-:Y:S02]  /*de30*/  FFMA.FTZ R4, R134, c[0x0][0x2d0], -R206.reuse ;  /* 0x0000b40086047a23 */ /* 0x108fe400000108ce */
[C---:B------:R-:W-:Y:S01]  /*de40*/  FMUL.FTZ R48, R132.reuse, R184 ;  /* 0x000000b884307220 */ /* 0x040fe20000410000 */
[----:B------:R-:W-:Y:S01]  /*de50*/  MOV R184, R246 ;  /* 0x000000f600b87202 */ /* 0x000fe20000000f00 */
[C---:B------:R-:W-:Y:S01]  /*de60*/  FMUL.FTZ R68, R132.reuse, R68 ;  /* 0x0000004484447220 */ /* 0x040fe20000410000 */
[----:B------:R2:W-:Y:S01]  /*de70*/  MUFU.EX2 R231, R4 ;  /* 0x0000000400e77308 */ /* 0x0005e20000000800 */
[C---:B------:R-:W-:Y:S02]  /*de80*/  FMUL.FTZ R69, R132.reuse, R69 ;  /* 0x0000004584457220 */ /* 0x040fe40000410000 */
[C---:B------:R-:W-:Y:S01]  /*de90*/  FMUL.FTZ R80, R132.reuse, R80 ;  /* 0x0000005084507220 */ /* 0x040fe20000410000 */
[----:B-1----:R-:W-:Y:S01]  /*dea0*/  MOV R62, R24 ;  /* 0x00000018003e7202 */ /* 0x002fe20000000f00 */
[C---:B------:R-:W-:Y:S02]  /*deb0*/  FMUL.FTZ R81, R132.reuse, R81 ;  /* 0x0000005184517220 */ /* 0x040fe40000410000 */
[C---:B------:R-:W-:Y:S02]  /*dec0*/  FMUL.FTZ R84, R132.reuse, R84 ;  /* 0x0000005484547220 */ /* 0x040fe40000410000 */
[C---:B------:R-:W-:Y:S01]  /*ded0*/  FMUL.FTZ R85, R132.reuse, R85 ;  /* 0x0000005584557220 */ /* 0x040fe20000410000 */
[----:B------:R1:W3:Y:S01]  /*dee0*/  MUFU.EX2 R133, R0 ;  /* 0x0000000000857308 */ /* 0x0002e20000000800 */
        /* <DEDUP_REMOVED lines=8> */
[----:B--2---:R-:W-:Y:S02]  /*df70*/  FFMA.FTZ R4, R16, c[0x0][0x2d0], -R206 ;  /* 0x0000b40010047a23 */ /* 0x004fe400000108ce */
[C---:B------:R-:W-:Y:S02]  /*df80*/  FMUL.FTZ R16, R132.reuse, R152 ;  /* 0x0000009884107220 */ /* 0x040fe40000410000 */
[C---:B------:R-:W-:Y:S01]  /*df90*/  FMUL.FTZ R117, R132.reuse, R117 ;  /* 0x0000007584757220 */ /* 0x040fe20000410000 */
[----:B------:R2:W-:Y:S01]  /*dfa0*/  MUFU.EX2 R238, R4 ;  /* 0x0000000400ee7308 */ /* 0x0005e20000000800 */
[C---:B------:R-:W-:Y:S02]  /*dfb0*/  FMUL.FTZ R128, R132.reuse, R128 ;  /* 0x0000008084807220 */ /* 0x040fe40000410000 */
[----:B------:R-:W-:Y:S01]  /*dfc0*/  FMUL.FTZ R129, R132, R129 ;  /* 0x0000008184817220 */ /* 0x000fe20000410000 */
[----:B-1----:R-:W-:Y:S01]  /*dfd0*/  FMNMX.FTZ R0, R239, R2, !PT ;  /* 0x00000002ef007209 */ /* 0x002fe20007810000 */
[----:B------:R-:W-:Y:S01]  /*dfe0*/  FADD.FTZ R2, -R135, R138 ;  /* 0x0000008a87027221 */ /* 0x000fe20000010100 */
[----:B------:R-:W-:Y:S01]  /*dff0*/  MOV R138, R29 ;  /* 0x0000001d008a7202 */ /* 0x000fe20000000f00 */
[----:B---3--:R-:W-:Y:S01]  /*e000*/  FMUL.FTZ R19, R133, R155 ;  /* 0x0000009b85137220 */ /* 0x008fe20000410000 */
[----:B------:R-:W-:Y:S01]  /*e010*/  FMNMX.FTZ R0, R205, R0, !PT ;  /* 0x00000000cd007209 */ /* 0x000fe20007810000 */
[----:B------:R-:W-:Y:S02]  /*e020*/  FMUL.FTZ R2, R2, c[0x0][0x2d0] ;  /* 0x0000b40002027a20 */ /* 0x000fe40000410000 */
[----:B------:R-:W-:Y:S01]  /*e030*/  FMUL.FTZ R34, R133, R170 ;  /* 0x000000aa85227220 */ /* 0x000fe20000410000 */
[----:B------:R-:W-:Y:S01]  /*e040*/  FMNMX.FTZ R0, R204, R0, !PT ;  /* 0x00000000cc007209 */ /* 0x000fe20007810000 */
[----:B------:R1:W3:Y:S01]  /*e050*/  MUFU.EX2 R3, R2 ;  /* 0x0000000200037308 */ /* 0x0002e20000000800 */
[----:B----4-:R-:W-:Y:S01]  /*e060*/  @P1 SHF.L.U32 R8, R9, 0x5, RZ ;  /* 0x0000000509081819 */ /* 0x010fe200000006ff */
[----:B------:R-:W-:Y:S01]  /*e070*/  FMUL.FTZ R35, R133, R171 ;  /* 0x000000ab85237220 */ /* 0x000fe20000410000 */
[----:B------:R-:W-:Y:S01]  /*e080*/  @P1 SHF.L.U64.HI R9, R9, R242, c[0x0][0x1e4] ;  /* 0x0000790009091619 */ /* 0x000fe200000102f2 */
[C---:B------:R-:W-:Y:S01]  /*e090*/  FMUL.FTZ R70, R133.reuse, R70 ;  /* 0x0000004685467220 */ /* 0x040fe20000410000 */
[----:B------:R-:W-:Y:S01]  /*e0a0*/  MOV R170, R51 ;  /* 0x0000003300aa7202 */ /* 0x000fe20000000f00 */
[C---:B------:R-:W-:Y:S01]  /*e0b0*/  FMUL.FTZ R51, R133.reuse, R187 ;  /* 0x000000bb85337220 */ /* 0x040fe20000410000 */
[----:B------:R-:W-:Y:S01]  /*e0c0*/  MOV R171, R56 ;  /* 0x0000003800ab7202 */ /* 0x000fe20000000f00 */
[C---:B------:R-:W-:Y:S02]  /*e0d0*/  FMUL.FTZ R71, R133.reuse, R71 ;  /* 0x0000004785477220 */ /* 0x040fe40000410000 */
[----:B------:R-:W-:Y:S02]  /*e0e0*/  FMUL.FTZ R82, R133, R82 ;  /* 0x0000005285527220 */ /* 0x000fe40000410000 */
[--C-:B--2---:R-:W-:Y:S02]  /*e0f0*/  FFMA.FTZ R4, R17, c[0x0][0x2d0], -R206.reuse ;  /* 0x0000b40011047a23 */ /* 0x104fe400000108ce */
[----:B------:R-:W-:Y:S02]  /*e100*/  FMUL.FTZ R17, R132, R153 ;  /* 0x0000009984117220 */ /* 0x000fe40000410000 */
[----:B------:R-:W2:Y:S01]  /*e110*/  MUFU.EX2 R20, R4 ;  /* 0x0000000400147308 */ /* 0x000ea20000000800 */
[C---:B------:R-:W-:Y:S02]  /*e120*/  FMUL.FTZ R83, R133.reuse, R83 ;  /* 0x0000005385537220 */ /* 0x040fe40000410000 */
[C---:B------:R-:W-:Y:S02]  /*e130*/  FMUL.FTZ R86, R133.reuse, R86 ;  /* 0x0000005685567220 */ /* 0x040fe40000410000 */
[C---:B------:R-:W-:Y:S02]  /*e140*/  FMUL.FTZ R87, R133.reuse, R87 ;  /* 0x0000005785577220 */ /* 0x040fe40000410000 */
[----:B------:R-:W-:Y:S01]  /*e150*/  FMUL.FTZ R98, R133, R98 ;  /* 0x0000006285627220 */ /* 0x000fe20000410000 */
[----:B-1----:R-:W1:Y:S01]  /*e160*/  SHFL.BFLY PT, R2, R0, 0x2, 0x1f ;  /* 0x0c401f0000027f89 */ /* 0x002e6200000e0000 */
[C---:B---3--:R-:W-:Y:S01]  /*e170*/  FMUL.FTZ R28, R3.reuse, R164 ;  /* 0x000000a4031c7220 */ /* 0x048fe20000410000 */
[----:B------:R-:W-:Y:S01]  /*e180*/  MOV R164, R235 ;  /* 0x000000eb00a47202 */ /* 0x000fe20000000f00 */
[C---:B------:R-:W-:Y:S01]  /*e190*/  FMUL.FTZ R24, R3.reuse, R160 ;  /* 0x000000a003187220 */ /* 0x040fe20000410000 */
[----:B------:R-:W-:Y:S01]  /*e1a0*/  MOV R160, R60 ;  /* 0x0000003c00a07202 */ /* 0x000fe20000000f00 */
[C---:B------:R-:W-:Y:S01]  /*e1b0*/  FMUL.FTZ R25, R3.reuse, R161 ;  /* 0x000000a103197220 */ /* 0x040fe20000410000 */
[----:B------:R-:W-:Y:S01]  /*e1c0*/  MOV R161, R50 ;  /* 0x0000003200a17202 */ /* 0x000fe20000000f00 */
[C---:B------:R-:W-:Y:S01]  /*e1d0*/  FMUL.FTZ R29, R3.reuse, R165 ;  /* 0x000000a5031d7220 */ /* 0x040fe20000410000 */
[----:B------:R-:W-:Y:S01]  /*e1e0*/  MOV R165, R67 ;  /* 0x0000004300a57202 */ /* 0x000fe20000000f00 */
[C---:B------:R-:W-:Y:S02]  /*e1f0*/  FMUL.FTZ R40, R3.reuse, R176 ;  /* 0x000000b003287220 */ /* 0x040fe40000410000 */
[C---:B------:R-:W-:Y:S02]  /*e200*/  FMUL.FTZ R56, R3.reuse, R192 ;  /* 0x000000c003387220 */ /* 0x040fe40000410000 */
[----:B------:R-:W-:Y:S02]  /*e210*/  FMUL.FTZ R60, R3, R196 ;  /* 0x000000c4033c7220 */ /* 0x000fe40000410000 */
[----:B------:R-:W-:Y:S01]  /*e220*/  FMUL.FTZ R50, R133, R186 ;  /* 0x000000ba85327220 */ /* 0x000fe20000410000 */
[----:B--2---:R-:W-:Y:S01]  /*e230*/  MOV R217, R20 ;  /* 0x0000001400d97202 */ /* 0x004fe20000000f00 */
[--C-:B------:R-:W-:Y:S02]  /*e240*/  FFMA.FTZ R4, R213, c[0x0][0x2d0], -R207.reuse ;  /* 0x0000b400d5047a23 */ /* 0x100fe400000108cf */
[----:B------:R-:W-:Y:S02]  /*e250*/  FMUL.FTZ R67, R133, R203 ;  /* 0x000000cb85437220 */ /* 0x000fe40000410000 */
[----:B------:R2:W-:Y:S01]  /*e260*/  MUFU.EX2 R240, R4 ;  /* 0x0000000400f07308 */ /* 0x0005e20000000800 */
[C---:B------:R-:W-:Y:S01]  /*e270*/  FMUL.FTZ R72, R3.reuse, R72 ;  /* 0x0000004803487220 */ /* 0x040fe20000410000 */
[----:B-1----:R-:W-:Y:S01]  /*e280*/  FMNMX.FTZ R0, R0, R2, !PT ;  /* 0x0000000200007209 */ /* 0x002fe20007810000 */
[--C-:B------:R-:W-:Y:S02]  /*e290*/  FFMA.FTZ R2, R216, c[0x0][0x2d0], -R207.reuse ;  /* 0x0000b400d8027a23 */ /* 0x100fe400000108cf */
[C---:B------:R-:W-:Y:S02]  /*e2a0*/  FMUL.FTZ R73, R3.reuse, R73 ;  /* 0x0000004903497220 */ /* 0x040fe40000410000 */
[C---:B------:R-:W-:Y:S03]  /*e2b0*/  FMUL.FTZ R76, R3.reuse, R76 ;  /* 0x0000004c034c7220 */ /* 0x040fe60000410000 */
[----:B------:R1:W-:Y:S01]  /*e2c0*/  MUFU.EX2 R215, R2 ;  /* 0x0000000200d77308 */ /* 0x0003e20000000800 */
[C---:B------:R-:W-:Y:S02]  /*e2d0*/  FMUL.FTZ R77, R3.reuse, R77 ;  /* 0x0000004d034d7220 */ /* 0x040fe40000410000 */
[C---:B------:R-:W-:Y:S02]  /*e2e0*/  FMUL.FTZ R88, R3.reuse, R88 ;  /* 0x0000005803587220 */ /* 0x040fe40000410000 */
[----:B------:R-:W-:Y:S02]  /*e2f0*/  FMUL.FTZ R89, R3, R89 ;  /* 0x0000005903597220 */ /* 0x000fe40000410000 */
[--C-:B------:R-:W-:Y:S02]  /*e300*/  FFMA.FTZ R160, R160, c[0x0][0x2d0], -R206.reuse ;  /* 0x0000b400a0a07a23 */ /* 0x100fe400000108ce */
[----:B------:R-:W-:Y:S02]  /*e310*/  FFMA.FTZ R161, R161, c[0x0][0x2d0], -R206 ;  /* 0x0000b400a1a17a23 */ /* 0x000fe400000108ce */
[C---:B------:R-:W-:Y:S02]  /*e320*/  FMUL.FTZ R92, R3.reuse, R92 ;  /* 0x0000005c035c7220 */ /* 0x040fe40000410000 */
[----:B------:R-:W-:Y:S02]  /*e330*/  FMUL.FTZ R93, R3, R93 ;  /* 0x0000005d035d7220 */ /* 0x000fe40000410000 */
[----:B--2---:R-:W-:Y:S02]  /*e340*/  FFMA.FTZ R4, R18, c[0x0][0x2d0], -R207 ;  /* 0x0000b40012047a23 */ /* 0x004fe400000108cf */
[C---:B------:R-:W-:Y:S02]  /*e350*/  FMUL.FTZ R18, R133.reuse, R154 ;  /* 0x0000009a85127220 */ /* 0x040fe40000410000 */
[----:B------:R2:W-:Y:S01]  /*e360*/  MUFU.EX2 R234, R4 ;  /* 0x0000000400ea7308 */ /* 0x0005e20000000800 */
[C---:B------:R-:W-:Y:S02]  /*e370*/  FMUL.FTZ R99, R133.reuse, R99 ;  /* 0x0000006385637220 */ /* 0x040fe40000410000 */
[C---:B------:R-:W-:Y:S01]  /*e380*/  FMUL.FTZ R102, R133.reuse, R102 ;  /* 0x0000006685667220 */ /* 0x040fe20000410000 */
[----:B-1----:R-:W1:Y:S01]  /*e390*/  SHFL.BFLY PT, R2, R0, 0x1, 0x1f ;  /* 0x0c201f0000027f89 */ /* 0x002e6200000e0000 */
[----:B------:R-:W-:Y:S02]  /*e3a0*/  FMUL.FTZ R103, R133, R103 ;  /* 0x0000006785677220 */ /* 0x000fe40000410000 */
[C---:B------:R-:W-:Y:S02]  /*e3b0*/  FMUL.FTZ R104, R3.reuse, R104 ;  /* 0x0000006803687220 */ /* 0x040fe40000410000 */
[C---:B------:R-:W-:Y:S02]  /*e3c0*/  FMUL.FTZ R105, R3.reuse, R105 ;  /* 0x0000006903697220 */ /* 0x040fe40000410000 */
[C---:B------:R-:W-:Y:S02]  /*e3d0*/  FMUL.FTZ R108, R3.reuse, R108 ;  /* 0x0000006c036c7220 */ /* 0x040fe40000410000 */
[----:B------:R-:W-:Y:S02]  /*e3e0*/  FMUL.FTZ R109, R3, R109 ;  /* 0x0000006d036d7220 */ /* 0x000fe40000410000 */
[C---:B------:R-:W-:Y:S02]  /*e3f0*/  FMUL.FTZ R114, R133.reuse, R114 ;  /* 0x0000007285727220 */ /* 0x040fe40000410000 */
[C---:B------:R-:W-:Y:S02]  /*e400*/  FMUL.FTZ R115, R133.reuse, R115 ;  /* 0x0000007385737220 */ /* 0x040fe40000410000 */
[C---:B------:R-:W-:Y:S02]  /*e410*/  FMUL.FTZ R118, R133.reuse, R118 ;  /* 0x0000007685767220 */ /* 0x040fe40000410000 */
[----:B------:R-:W-:Y:S01]  /*e420*/  FMUL.FTZ R119, R133, R119 ;  /* 0x0000007785777220 */ /* 0x000fe20000410000 */
[----:B--2---:R-:W-:Y:S01]  /*e430*/  @P1 SHF.R.S32.HI R4, RZ, 0x1f, R249 ;  /* 0x0000001fff041819 */ /* 0x004fe200000114f9 */
[C---:B------:R-:W-:Y:S02]  /*e440*/  FMUL.FTZ R120, R3.reuse, R120 ;  /* 0x0000007803787220 */ /* 0x040fe40000410000 */
[----:B------:R-:W-:Y:S01]  /*e450*/  FMUL.FTZ R121, R3, R121 ;  /* 0x0000007903797220 */ /* 0x000fe20000410000 */
[----:B-1----:R-:W-:Y:S01]  /*e460*/  FMNMX.FTZ R134, R0, R2, !PT ;  /* 0x0000000200867209 */ /* 0x002fe20007810000 */
[----:B------:R-:W-:Y:S02]  /*e470*/  @P1 IMAD R2, R4, c[0x0][0x1e0], RZ ;  /* 0x0000780004021a24 */ /* 0x000fe400078e02ff */
[C---:B------:R-:W-:Y:S04]  /*e480*/  @P1 IMAD.WIDE.U32 R4, R249.reuse, c[0x0][0x1e0], RZ ;  /* 0x00007800f9041a25 */ /* 0x040fe800078e00ff */
[----:B------:R-:W-:Y:S01]  /*e490*/  @P1 IMAD R2, R249, c[0x0][0x1e4], R2 ;  /* 0x00007900f9021a24 */ /* 0x000fe200078e0202 */
[----:B------:R-:W-:Y:S01]  /*e4a0*/  @P1 SHF.L.U32 R6, R4, 0x6, RZ ;  /* 0x0000000604061819 */ /* 0x000fe200000006ff */
[----:B------:R-:W-:Y:S01]  /*e4b0*/  FADD.FTZ R0, -R134, R139 ;  /* 0x0000008b86007221 */ /* 0x000fe20000010100 */
[----:B------:R-:W-:Y:S01]  /*e4c0*/  MOV R139, R30 ;  /* 0x0000001e008b7202 */ /* 0x000fe20000000f00 */
[----:B------:R-:W-:Y:S01]  /*e4d0*/  FMUL.FTZ R124, R3, R124 ;  /* 0x0000007c037c7220 */ /* 0x000fe20000410000 */
[----:B------:R-:W-:Y:S01]  /*e4e0*/  @P1 IADD3 R2, R5, R2, RZ ;  /* 0x0000000205021210 */ /* 0x000fe20007ffe0ff */
[----:B------:R-:W-:Y:S01]  /*e4f0*/  FMUL.FTZ R0, R0, c[0x0][0x2d0] ;  /* 0x0000b40000007a20 */ /* 0x000fe20000410000 */
[----:B------:R-:W-:Y:S01]  /*e500*/  @P1 IADD3 R5, P3, R6, R10, RZ ;  /* 0x0000000a06051210 */ /* 0x000fe20007f7e0ff */
[----:B------:R-:W-:Y:S01]  /*e510*/  FMUL.FTZ R125, R3, R125 ;  /* 0x0000007d037d7220 */ /* 0x000fe20000410000 */
[----:B------:R-:W-:Y:S01]  /*e520*/  @P1 SHF.L.U64.HI R2, R4, 0x6, R2 ;  /* 0x0000000604021819 */ /* 0x000fe20000010202 */
[----:B------:R-:W-:Y:S01]  /*e530*/  FMUL.FTZ R130, R133, R130 ;  /* 0x0000008285827220 */ /* 0x000fe20000410000 */
[----:B------:R-:W-:Y:S01]  /*e540*/  @P1 LEA R4, P2, R5, c[0x0][0x1c8], 0x1 ;  /* 0x0000720005041a11 */ /* 0x000fe200078408ff */
[----:B------:R-:W1:Y:S01]  /*e550*/  MUFU.EX2 R0, R0 ;  /* 0x0000000000007308 */ /* 0x000e620000000800 */
[----:B------:R-:W-:Y:S01]  /*e560*/  MOV R176, R139 ;  /* 0x0000008b00b07202 */ /* 0x000fe20000000f00 */
[----:B------:R-:W-:Y:S01]  /*e570*/  @P1 IMAD.X R7, R2, 0x1, R21, P3 ;  /* 0x0000000102071824 */ /* 0x000fe200018e0615 */
[----:B------:R-:W-:Y:S02]  /*e580*/  @P1 IADD3 R6, P4, P3, R6, 0x40, R10 ;  /* 0x0000004006061810 */ /* 0x000fe40007b9e00a */
[----:B------:R-:W-:Y:S01]  /*e590*/  MOV R139, R45 ;  /* 0x0000002d008b7202 */ /* 0x000fe20000000f00 */
[----:B------:R-:W-:Y:S01]  /*e5a0*/  FMUL.FTZ R45, R3, R181 ;  /* 0x000000b5032d7220 */ /* 0x000fe20000410000 */
[----:B------:R-:W-:Y:S01]  /*e5b0*/  @P1 LEA.HI.X R5, R5, c[0x0][0x1cc], R7, 0x1, P2 ;  /* 0x0000730005051a11 */ /* 0x000fe200010f0c07 */
[----:B------:R-:W-:Y:S01]  /*e5c0*/  FFMA.FTZ R7, R218, c[0x0][0x2d0], -R208 ;  /* 0x0000b400da077a23 */ /* 0x000fe200000108d0 */
[----:B------:R-:W-:Y:S01]  /*e5d0*/  @P1 IADD3.X R2, R2, RZ, R21, P4, P3 ;  /* 0x000000ff02021210 */ /* 0x000fe200027e6415 */
[----:B------:R-:W-:Y:S01]  /*e5e0*/  FFMA.FTZ R139, R139, c[0x0][0x2d0], -R206 ;  /* 0x0000b4008b8b7a23 */ /* 0x000fe200000108ce */
[C---:B------:R-:W-:Y:S01]  /*e5f0*/  @P1 LEA R10, P2, R6.reuse, c[0x0][0x1c8], 0x1 ;  /* 0x00007200060a1a11 */ /* 0x040fe200078408ff */
[----:B------:R2:W-:Y:S01]  /*e600*/  MUFU.EX2 R216, R7 ;  /* 0x0000000700d87308 */ /* 0x0005e20000000800 */
[----:B------:R3:W-:Y:S01]  /*e610*/  @P1 LDGSTS.E.BYPASS.LTC128B.128 [R248+0x4100], [R4.64], !P0 ;  /* 0x0410000004f81fae */ /* 0x0007e2000c101d46 */
[----:B------:R-:W-:Y:S02]  /*e620*/  MOV R181, R46 ;  /* 0x0000002e00b57202 */ /* 0x000fe40000000f00 */
[----:B------:R-:W-:Y:S01]  /*e630*/  @P1 LEA.HI.X R11, R6, c[0x0][0x1cc], R2, 0x1, P2 ;  /* 0x00007300060b1a11 */ /* 0x000fe200010f0c02 */
[--C-:B------:R-:W-:Y:S01]  /*e640*/  FFMA.FTZ R2, R12, c[0x0][0x2d0], -R208.reuse ;  /* 0x0000b4000c027a23 */ /* 0x100fe200000108d0 */
[----:B------:R-:W-:Y:S01]  /*e650*/  @P1 IADD3 R6, P2, R4, R8, RZ ;  /* 0x0000000804061210 */ /* 0x000fe20007f5e0ff */
[C---:B------:R-:W-:Y:S01]  /*e660*/  FMUL.FTZ R12, R3.reuse, R148 ;  /* 0x00000094030c7220 */ /* 0x040fe20000410000 */
[----:B------:R-:W-:Y:S01]  /*e670*/  MOV R218, R49 ;  /* 0x0000003100da7202 */ /* 0x000fe20000000f00 */
[----:B------:R4:W-:Y:S01]  /*e680*/  @P1 LDGSTS.E.BYPASS.LTC128B.128 [R248+0x6100], [R10.64], !P6 ;  /* 0x061000000af81fae */ /* 0x0009e2000f101d46 */
[----:B------:R4:W-:Y:S01]  /*e690*/  MUFU.EX2 R213, R2 ;  /* 0x0000000200d57308 */ /* 0x0009e20000000800 */
[----:B------:R-:W-:Y:S02]  /*e6a0*/  FMUL.FTZ R49, R132, R185 ;  /* 0x000000b984317220 */ /* 0x000fe40000410000 */
[C---:B-1----:R-:W-:Y:S01]  /*e6b0*/  FMUL.FTZ R26, R0.reuse, R162 ;  /* 0x000000a2001a7220 */ /* 0x042fe20000410000 */
[----:B------:R-:W-:Y:S01]  /*e6c0*/  MOV R162, R64 ;  /* 0x0000004000a27202 */ /* 0x000fe20000000f00 */
[C---:B------:R-:W-:Y:S01]  /*e6d0*/  FMUL.FTZ R27, R0.reuse, R163 ;  /* 0x000000a3001b7220 */ /* 0x040fe20000410000 */
[----:B------:R-:W-:Y:S01]  /*e6e0*/  MOV R163, R57 ;  /* 0x0000003900a37202 */ /* 0x000fe20000000f00 */
[C---:B------:R-:W-:Y:S02]  /*e6f0*/  FMUL.FTZ R59, R0.reuse, R195 ;  /* 0x000000c3003b7220 */ /* 0x040fe40000410000 */
[C---:B------:R-:W-:Y:S01]  /*e700*/  FMUL.FTZ R30, R0.reuse, R166 ;  /* 0x000000a6001e7220 */ /* 0x040fe20000410000 */
[----:B------:R-:W-:Y:S01]  /*e710*/  MOV R166, R61 ;  /* 0x0000003d00a67202 */ /* 0x000fe20000000f00 */
[----:B------:R-:W-:Y:S01]  /*e720*/  FMUL.FTZ R46, R0, R182 ;  /* 0x000000b6002e7220 */ /* 0x000fe20000410000 */
[----:B------:R-:W-:Y:S01]  /*e730*/  MOV R182, R66 ;  /* 0x0000004200b67202 */ /* 0x000fe20000000f00 */
[----:B------:R-:W-:Y:S01]  /*e740*/  FMUL.FTZ R61, R3, R197 ;  /* 0x000000c5033d7220 */ /* 0x000fe20000410000 */
[----:B--2---:R-:W-:Y:S01]  /*e750*/  @P1 IADD3.X R7, R5, R9, RZ, P2, !PT ;  /* 0x0000000905071210 */ /* 0x004fe200017fe4ff */
[----:B------:R-:W-:Y:S02]  /*e760*/  FMUL.FTZ R57, R3, R193 ;  /* 0x000000c103397220 */ /* 0x000fe40000410000 */
[----:B------:R-:W-:Y:S01]  /*e770*/  FMUL.FTZ R64, R132, R200 ;  /* 0x000000c884407220 */ /* 0x000fe20000410000 */
[----:B---3--:R-:W-:Y:S01]  /*e780*/  @P1 IADD3 R4, P3, R6, R8, RZ ;  /* 0x0000000806041210 */ /* 0x008fe20007f7e0ff */
[----:B------:R1:W-:Y:S01]  /*e790*/  @P1 LDGSTS.E.BYPASS.LTC128B.128 [R248+0x4900], [R6.64], !P0 ;  /* 0x0490000006f81fae */ /* 0x0003e2000c101d46 */
[----:B------:R-:W-:Y:S02]  /*e7a0*/  FMUL.FTZ R66, R133, R202 ;  /* 0x000000ca85427220 */ /* 0x000fe40000410000 */
[-C--:B------:R-:W-:Y:S01]  /*e7b0*/  @P1 IADD3.X R5, R7, R9.reuse, RZ, P3, !PT ;  /* 0x0000000907051210 */ /* 0x080fe20001ffe4ff */
[----:B------:R-:W-:Y:S01]  /*e7c0*/  FMUL.FTZ R74, R0, R74 ;  /* 0x0000004a004a7220 */ /* 0x000fe20000410000 */
[----:B------:R-:W-:Y:S01]  /*e7d0*/  @P1 IADD3 R8, P2, R4, R8, RZ ;  /* 0x0000000804081210 */ /* 0x000fe20007f5e0ff */
[----:B----4-:R-:W-:Y:S02]  /*e7e0*/  FFMA.FTZ R2, R13, c[0x0][0x2d0], -R208 ;  /* 0x0000b4000d027a23 */ /* 0x010fe400000108d0 */
[----:B------:R1:W-:Y:S01]  /*e7f0*/  @P1 LDGSTS.E.BYPASS.LTC128B.128 [R248+0x6900], [R6.64+0x80], !P6 ;  /* 0x0690008006f81fae */ /* 0x0003e2000f101d46 */
[----:B------:R-:W-:Y:S01]  /*e800*/  @P1 IADD3.X R9, R5, R9, RZ, P2, !PT ;  /* 0x0000000905091210 */ /* 0x000fe200017fe4ff */
[----:B------:R-:W2:Y:S01]  /*e810*/  MUFU.EX2 R241, R2 ;  /* 0x0000000200f17308 */ /* 0x000ea20000000800 */
[C---:B------:R-:W-:Y:S02]  /*e820*/  FMUL.FTZ R10, R0.reuse, R142 ;  /* 0x0000008e000a7220 */ /* 0x040fe40000410000 */
[C---:B------:R-:W-:Y:S02]  /*e830*/  FMUL.FTZ R11, R0.reuse, R143 ;  /* 0x0000008f000b7220 */ /* 0x040fe40000410000 */
[----:B------:R-:W-:Y:S01]  /*e840*/  FMUL.FTZ R13, R3, R149 ;  /* 0x00000095030d7220 */ /* 0x000fe20000410000 */
[----:B------:R3:W-:Y:S01]  /*e850*/  @P1 LDGSTS.E.BYPASS.LTC128B.128 [R248+0x5100], [R4.64], !P0 ;  /* 0x0510000004f81fae */ /* 0x0007e2000c101d46 */
[C---:B------:R-:W-:Y:S02]  /*e860*/  FMUL.FTZ R75, R0.reuse, R75 ;  /* 0x0000004b004b7220 */ /* 0x040fe40000410000 */
[C---:B------:R-:W-:Y:S02]  /*e870*/  FMUL.FTZ R78, R0.reuse, R78 ;  /* 0x0000004e004e7220 */ /* 0x040fe40000410000 */
[C---:B------:R-:W-:Y:S02]  /*e880*/  FMUL.FTZ R79, R0.reuse, R79 ;  /* 0x0000004f004f7220 */ /* 0x040fe40000410000 */
[C---:B------:R-:W-:Y:S01]  /*e890*/  FMUL.FTZ R90, R0.reuse, R90 ;  /* 0x0000005a005a7220 */ /* 0x040fe20000410000 */
[----:B------:R3:W-:Y:S01]  /*e8a0*/  @P1 LDGSTS.E.BYPASS.LTC128B.128 [R248+0x7100], [R4.64+0x80], !P6 ;  /* 0x0710008004f81fae */ /* 0x0007e2000f101d46 */
[C---:B------:R-:W-:Y:S02]  /*e8b0*/  FMUL.FTZ R91, R0.reuse, R91 ;  /* 0x0000005b005b7220 */ /* 0x040fe40000410000 */
[C---:B------:R-:W-:Y:S02]  /*e8c0*/  FMUL.FTZ R94, R0.reuse, R94 ;  /* 0x0000005e005e7220 */ /* 0x040fe40000410000 */
[C---:B------:R-:W-:Y:S02]  /*e8d0*/  FMUL.FTZ R95, R0.reuse, R95 ;  /* 0x0000005f005f7220 */ /* 0x040fe40000410000 */
[C---:B------:R-:W-:Y:S01]  /*e8e0*/  FMUL.FTZ R106, R0.reuse, R106 ;  /* 0x0000006a006a7220 */ /* 0x040fe20000410000 */
[----:B------:R4:W-:Y:S01]  /*e8f0*/  @P1 LDGSTS.E.BYPASS.LTC128B.128 [R248+0x5900], [R8.64], !P0 ;  /* 0x0590000008f81fae */ /* 0x0009e2000c101d46 */
[----:B------:R-:W-:Y:S01]  /*e900*/  FMUL.FTZ R107, R0, R107 ;  /* 0x0000006b006b7220 */ /* 0x000fe20000410000 */
[----:B--2---:R-:W-:Y:S01]  /*e910*/  F2FP.PACK_AB R142, R241, R213 ;  /* 0x000000d5f18e723e */ /* 0x004fe200000000ff */
[----:B------:R-:W-:Y:S02]  /*e920*/  FMUL.FTZ R2, R134, c[0x0][0x2d0] ;  /* 0x0000b40086027a20 */ /* 0x000fe40000410000 */
[----:B-1----:R-:W-:Y:S01]  /*e930*/  FMUL.FTZ R7, R133, R147 ;  /* 0x0000009385077220 */ /* 0x002fe20000410000 */
[----:B------:R-:W-:Y:S01]  /*e940*/  F2FP.PACK_AB R147, R236, R234 ;  /* 0x000000eaec93723e */ /* 0x000fe200000000ff */
[--C-:B------:R-:W-:Y:S01]  /*e950*/  FFMA.FTZ R6, R219, c[0x0][0x2d0], -R2.reuse ;  /* 0x0000b400db067a23 */ /* 0x100fe20000010802 */
[----:B------:R4:W-:Y:S01]  /*e960*/  @P1 LDGSTS.E.BYPASS.LTC128B.128 [R248+0x7900], [R8.64+0x80], !P6 ;  /* 0x0790008008f81fae */ /* 0x0009e2000f101d46 */
[----:B------:R-:W-:Y:S01]  /*e970*/  MOV R219, R41 ;  /* 0x0000002900db7202 */ /* 0x000fe20000000f00 */
[----:B------:R-:W-:Y:S01]  /*e980*/  FMUL.FTZ R41, R3, R177 ;  /* 0x000000b103297220 */ /* 0x000fe20000410000 */
[----:B------:R1:W-:Y:S01]  /*e990*/  MUFU.EX2 R209, R6 ;  /* 0x0000000600d17308 */ /* 0x0003e20000000800 */
[----:B------:R-:W-:Y:S01]  /*e9a0*/  MOV R177, R42 ;  /* 0x0000002a00b17202 */ /* 0x000fe20000000f00 */
[C---:B------:R-:W-:Y:S02]  /*e9b0*/  FMUL.FTZ R42, R0.reuse, R178 ;  /* 0x000000b2002a7220 */ /* 0x040fe40000410000 */
[C---:B------:R-:W-:Y:S01]  /*e9c0*/  FMUL.FTZ R110, R0.reuse, R110 ;  /* 0x0000006e006e7220 */ /* 0x040fe20000410000 */
[----:B------:R-:W2:Y:S01]  /*e9d0*/  LDSM.16.MT88.4 R20, [R229] ;  /* 0x00000000e514783b */ /* 0x000ea20000004200 */
[----:B------:R-:W-:Y:S02]  /*e9e0*/  FMUL.FTZ R111, R0, R111 ;  /* 0x0000006f006f7220 */ /* 0x000fe40000410000 */
[--C-:B---3--:R-:W-:Y:S01]  /*e9f0*/  FFMA.FTZ R4, R220, c[0x0][0x2d0], -R2.reuse ;  /* 0x0000b400dc047a23 */ /* 0x108fe20000010802 */
[----:B------:R-:W-:Y:S01]  /*ea00*/  MOV R220, R245 ;  /* 0x000000f500dc7202 */ /* 0x000fe20000000f00 */
[----:B------:R-:W-:Y:S01]  /*ea10*/  FMUL.FTZ R5, R132, R145 ;  /* 0x0000009184057220 */ /* 0x000fe20000410000 */
[----:B------:R-:W-:Y:S01]  /*ea20*/  F2FP.PACK_AB R145, R240, R215 ;  /* 0x000000d7f091723e */ /* 0x000fe200000000ff */
[----:B------:R3:W3:Y:S01]  /*ea30*/  MUFU.EX2 R210, R4 ;  /* 0x0000000400d27308 */ /* 0x0006e20000000800 */
[----:B------:R-:W2:Y:S01]  /*ea40*/  LDSM.16.MT88.4 R36, [R230] ;  /* 0x00000000e624783b */ /* 0x000ea20000004200 */
[C---:B------:R-:W-:Y:S02]  /*ea50*/  FMUL.FTZ R122, R0.reuse, R122 ;  /* 0x0000007a007a7220 */ /* 0x040fe40000410000 */
[C---:B------:R-:W-:Y:S02]  /*ea60*/  FMUL.FTZ R123, R0.reuse, R123 ;  /* 0x0000007b007b7220 */ /* 0x040fe40000410000 */
[C---:B------:R-:W-:Y:S02]  /*ea70*/  FMUL.FTZ R126, R0.reuse, R126 ;  /* 0x0000007e007e7220 */ /* 0x040fe40000410000 */
[----:B------:R-:W-:Y:S01]  /*ea80*/  FMUL.FTZ R127, R0, R127 ;  /* 0x0000007f007f7220 */ /* 0x000fe20000410000 */
[----:B------:R-:W2:Y:S01]  /*ea90*/  LDSM.16.MT88.4 R52, [R233] ;  /* 0x00000000e934783b */ /* 0x000ea20000004200 */
[----:B-1----:R-:W-:Y:S01]  /*eaa0*/  FMUL.FTZ R6, R133, R146 ;  /* 0x0000009285067220 */ /* 0x002fe20000410000 */
[----:B------:R-:W-:Y:S01]  /*eab0*/  F2FP.PACK_AB R146, R217, R238 ;  /* 0x000000eed992723e */ /* 0x000fe200000000ff */
[C---:B----4-:R-:W-:Y:S01]  /*eac0*/  FMUL.FTZ R8, R3.reuse, R140 ;  /* 0x0000008c03087220 */ /* 0x050fe20000410000 */
[----:B------:R-:W-:Y:S01]  /*ead0*/  F2FP.PACK_AB R140, R216, R212 ;  /* 0x000000d4d88c723e */ /* 0x000fe200000000ff */
[----:B------:R-:W-:Y:S03]  /*eae0*/  FMUL.FTZ R9, R3, R141 ;  /* 0x0000008d03097220 */ /* 0x000fe60000410000 */
[----:B------:R-:W-:Y:S01]  /*eaf0*/  LDSM.16.MT88.4 R152, [R229+0x2000] ;  /* 0x00200000e598783b */ /* 0x000fe20000004200 */
[--C-:B---3--:R-:W-:Y:S01]  /*eb00*/  FFMA.FTZ R4, R14, c[0x0][0x2d0], -R2.reuse ;  /* 0x0000b4000e047a23 */ /* 0x108fe20000010802 */
[----:B------:R-:W-:Y:S01]  /*eb10*/  F2FP.PACK_AB R141, R210, R209 ;  /* 0x000000d1d28d723e */ /* 0x000fe200000000ff */
[C---:B------:R-:W-:Y:S05]  /*eb20*/  FMUL.FTZ R14, R0.reuse, R150 ;  /* 0x00000096000e7220 */ /* 0x040fea0000410000 */
[----:B------:R-:W0:Y:S01]  /*eb30*/  LDGDEPBAR ;  /* 0x00000000000079af */ /* 0x000e220000000000 */
[----:B------:R1:W-:Y:S02]  /*eb40*/  MUFU.EX2 R211, R4 ;  /* 0x0000000400d37308 */ /* 0x0003e40000000800 */
[----:B-1----:R-:W-:Y:S02]  /*eb50*/  FFMA.FTZ R4, R15, c[0x0][0x2d0], -R2 ;  /* 0x0000b4000f047a23 */ /* 0x002fe40000010802 */
[----:B------:R-:W-:Y:S06]  /*eb60*/  FMUL.FTZ R15, R0, R151 ;  /* 0x00000097000f7220 */ /* 0x000fec0000410000 */
[----:B------:R1:W3:Y:S01]  /*eb70*/  MUFU.EX2 R242, R4 ;  /* 0x0000000400f27308 */ /* 0x0002e20000000800 */
[----:B------:R-:W4:Y:S01]  /*eb80*/  LDSM.16.MT88.4 R148, [R232] ;  /* 0x00000000e894783b */ /* 0x000f220000004200 */
[----:B-1----:R-:W-:Y:S01]  /*eb90*/  FMUL.FTZ R4, R132, R144 ;  /* 0x0000009084047220 */ /* 0x002fe20000410000 */
[----:B------:R-:W-:Y:S02]  /*eba0*/  F2FP.PACK_AB R144, R231, R214 ;  /* 0x000000d6e790723e */ /* 0x000fe400000000ff */
[----:B---3--:R-:W-:Y:S05]  /*ebb0*/  F2FP.PACK_AB R143, R242, R211 ;  /* 0x000000d3f28f723e */ /* 0x008fea00000000ff */
[-C--:B--2---:R-:W-:Y:S08]  /*ebc0*/  HMMA.16816.F32 R4, R144, R20.reuse, R4 ;  /* 0x000000149004723c */ /* 0x084ff00000001804 */
[C---:B------:R-:W-:Y:S07]  /*ebd0*/  HMMA.16816.F32 R8, R140.reuse, R20, R8 ;  /* 0x000000148c08723c */ /* 0x040fee0000001808 */
[C---:B------:R-:W-:Y:S01]  /*ebe0*/  FMUL.FTZ R20, R132.reuse, R156 ;  /* 0x0000009c84147220 */ /* 0x040fe20000410000 */
[-C--:B------:R-:W-:Y:S04]  /*ebf0*/  HMMA.16816.F32 R12, R140, R22.reuse, R12 ;  /* 0x000000168c0c723c */ /* 0x080fe8000000180c */
[----:B------:R-:W-:Y:S01]  /*ec00*/  MOV R156, R138 ;  /* 0x0000008a009c7202 */ /* 0x000fe20000000f00 */
[--C-:B------:R-:W-:Y:S02]  /*ec10*/  FFMA.FTZ R138, R221, c[0x0][0x2d0], -R206.reuse ;  /* 0x0000b400dd8a7a23 */ /* 0x100fe400000108ce */
[----:B------:R-:W-:Y:S01]  /*ec20*/  FMUL.FTZ R21, R132, R157 ;  /* 0x0000009d84157220 */ /* 0x000fe20000410000 */
[C---:B------:R-:W-:Y:S04]  /*ec30*/  HMMA.16816.F32 R16, R144.reuse, R22, R16 ;  /* 0x000000169010723c */ /* 0x040fe80000001810 */
[----:B------:R-:W-:Y:S01]  /*ec40*/  MOV R157, R63 ;  /* 0x0000003f009d7202 */ /* 0x000fe20000000f00 */
[C---:B------:R-:W-:Y:S02]  /*ec50*/  FMUL.FTZ R63, R0.reuse, R199 ;  /* 0x000000c7003f7220 */ /* 0x040fe40000410000 */
[C---:B------:R-:W-:Y:S01]  /*ec60*/  FMUL.FTZ R22, R133.reuse, R158 ;  /* 0x0000009e85167220 */ /* 0x040fe20000410000 */
[----:B------:R-:W-:Y:S01]  /*ec70*/  MOV R158, R31 ;  /* 0x0000001f009e7202 */ /* 0x000fe20000000f00 */
[C---:B------:R-:W-:Y:S03]  /*ec80*/  FMUL.FTZ R31, R0.reuse, R167 ;  /* 0x000000a7001f7220 */ /* 0x040fe60000410000 */
[----:B------:R-:W-:Y:S01]  /*ec90*/  MOV R167, R243 ;  /* 0x000000f300a77202 */ /* 0x000fe20000000f00 */
[----:B------:R-:W-:Y:S01]  /*eca0*/  FMUL.FTZ R23, R133, R159 ;  /* 0x0000009f85177220 */ /* 0x000fe20000410000 */
[----:B------:R1:W-:Y:S01]  /*ecb0*/  MUFU.EX2 R243, R138 ;  /* 0x0000008a00f37308 */ /* 0x0003e20000000800 */
[----:B------:R-:W-:Y:S01]  /*ecc0*/  MOV R159, R58 ;  /* 0x0000003a009f7202 */ /* 0x000fe20000000f00 */
[----:B------:R-:W-:Y:S04]  /*ecd0*/  FMUL.FTZ R58, R0, R194 ;  /* 0x000000c2003a7220 */ /* 0x000fe80000410000 */
[-C--:B------:R-:W-:Y:S08]  /*ece0*/  HMMA.16816.F32 R20, R144, R36.reuse, R20 ;  /* 0x000000249014723c */ /* 0x080ff00000001814 */
[C---:B------:R-:W-:Y:S07]  /*ecf0*/  HMMA.16816.F32 R24, R140.reuse, R36, R24 ;  /* 0x000000248c18723c */ /* 0x040fee0000001818 */
[----:B------:R-:W-:Y:S01]  /*ed00*/  FMUL.FTZ R36, R132, R172 ;  /* 0x000000ac84247220 */ /* 0x000fe20000410000 */
[-C--:B------:R-:W-:Y:S04]  /*ed10*/  HMMA.16816.F32 R28, R140, R38.reuse, R28 ;  /* 0x000000268c1c723c */ /* 0x080fe8000000181c */
[----:B-1----:R-:W-:Y:S01]  /*ed20*/  FFMA.FTZ R138, R223, c[0x0][0x2d0], -R206 ;  /* 0x0000b400df8a7a23 */ /* 0x002fe200000108ce */
[----:B------:R-:W-:Y:S01]  /*ed30*/  MOV R172, R43 ;  /* 0x0000002b00ac7202 */ /* 0x000fe20000000f00 */
[----:B------:R-:W-:Y:S02]  /*ed40*/  FMUL.FTZ R43, R0, R179 ;  /* 0x000000b3002b7220 */ /* 0x000fe40000410000 */
[C---:B------:R-:W-:Y:S01]  /*ed50*/  HMMA.16816.F32 R32, R144.reuse, R38, R32 ;  /* 0x000000269020723c */ /* 0x040fe20000001820 */
[----:B------:R1:W2:Y:S03]  /*ed60*/  MUFU.EX2 R235, R138 ;  /* 0x0000008a00eb7308 */ /* 0x0002a60000000800 */
[----:B------:R-:W-:Y:S02]  /*ed70*/  FMUL.FTZ R37, R132, R173 ;  /* 0x000000ad84257220 */ /* 0x000fe40000410000 */
[----:B------:R-:W-:Y:S02]  /*ed80*/  IMAD.MOV.U32 R173, RZ, RZ, R44 ;  /* 0x000000ffffad7224 */ /* 0x000fe400078e002c */
[----:B------:R-:W-:Y:S01]  /*ed90*/  FMUL.FTZ R38, R133, R174 ;  /* 0x000000ae85267220 */ /* 0x000fe20000410000 */
[----:B------:R-:W-:Y:S03]  /*eda0*/  MOV R174, R47 ;  /* 0x0000002f00ae7202 */ /* 0x000fe60000000f00 */
[C---:B------:R-:W-:Y:S01]  /*edb0*/  FMUL.FTZ R47, R0.reuse, R183 ;  /* 0x000000b7002f7220 */ /* 0x040fe20000410000 */
[----:B------:R-:W-:Y:S01]  /*edc0*/  MOV R183, R244 ;  /* 0x000000f400b77202 */ /* 0x000fe20000000f00 */
[----:B------:R-:W-:Y:S01]  /*edd0*/  FMUL.FTZ R44, R3, R180 ;  /* 0x000000b4032c7220 */ /* 0x000fe20000410000 */
[----:B------:R-:W-:Y:S01]  /*ede0*/  MOV R180, R62 ;  /* 0x0000003e00b47202 */ /* 0x000fe20000000f00 */
[----:B------:R-:W-:Y:S02]  /*edf0*/  FMUL.FTZ R62, R0, R198 ;  /* 0x000000c6003e7220 */ /* 0x000fe40000410000 */
[----:B------:R-:W-:Y:S01]  /*ee00*/  FMUL.FTZ R39, R133, R175 ;  /* 0x000000af85277220 */ /* 0x000fe20000410000 */
[----:B------:R-:W-:Y:S01]  /*ee10*/  MOV R175, R65 ;  /* 0x0000004100af7202 */ /* 0x000fe20000000f00 */
[C---:B------:R-:W-:Y:S02]  /*ee20*/  FMUL.FTZ R65, R132.reuse, R201 ;  /* 0x000000c984417220 */ /* 0x040fe40000410000 */
[----:B------:R-:W-:Y:S03]  /*ee30*/  LDSM.16.MT88.4 R200, [R232+0x1800] ;  /* 0x00180000e8c8783b */ /* 0x000fe60000004200 */
[-C--:B------:R-:W-:Y:S03]  /*ee40*/  HMMA.16816.F32 R36, R144, R52.reuse, R36 ;  /* 0x000000349024723c */ /* 0x080fe60000001824 */
[--C-:B-1----:R-:W-:Y:S04]  /*ee50*/  FFMA.FTZ R138, R225, c[0x0][0x2d0], -R207.reuse ;  /* 0x0000b400e18a7a23 */ /* 0x102fe800000108cf */
[----:B------:R1:W-:Y:S01]  /*ee60*/  MUFU.EX2 R179, R138 ;  /* 0x0000008a00b37308 */ /* 0x0003e20000000800 */
[C---:B------:R-:W-:Y:S07]  /*ee70*/  HMMA.16816.F32 R40, R140.reuse, R52, R40 ;  /* 0x000000348c28723c */ /* 0x040fee0000001828 */
[C---:B------:R-:W-:Y:S01]  /*ee80*/  FMUL.FTZ R53, R132.reuse, R189 ;  /* 0x000000bd84357220 */ /* 0x040fe20000410000 */
[-C--:B------:R-:W-:Y:S04]  /*ee90*/  HMMA.16816.F32 R44, R140, R54.reuse, R44 ;  /* 0x000000368c2c723c */ /* 0x080fe8000000182c */
[----:B------:R-:W-:Y:S04]  /*eea0*/  FMUL.FTZ R52, R132, R188 ;  /* 0x000000bc84347220 */ /* 0x000fe80000410000 */
[C---:B------:R-:W-:Y:S04]  /*eeb0*/  HMMA.16816.F32 R48, R144.reuse, R54, R48 ;  /* 0x000000369030723c */ /* 0x040fe80000001830 */
[--C-:B-1----:R-:W-:Y:S03]  /*eec0*/  FFMA.FTZ R138, R226, c[0x0][0x2d0], -R207.reuse ;  /* 0x0000b400e28a7a23 */ /* 0x102fe600000108cf */
[C---:B------:R-:W-:Y:S01]  /*eed0*/  FMUL.FTZ R54, R133.reuse, R190 ;  /* 0x000000be85367220 */ /* 0x040fe20000410000 */
[----:B------:R1:W3:Y:S01]  /*eee0*/  MUFU.EX2 R245, R138 ;  /* 0x0000008a00f57308 */ /* 0x0002e20000000800 */
[----:B------:R-:W-:Y:S07]  /*eef0*/  FMUL.FTZ R55, R133, R191 ;  /* 0x000000bf85377220 */ /* 0x000fee0000410000 */
[-C--:B----4-:R-:W-:Y:S02]  /*ef00*/  HMMA.16816.F32 R52, R144, R148.reuse, R52 ;  /* 0x000000949034723c */ /* 0x090fe40000001834 */
[----:B------:R-:W-:Y:S06]  /*ef10*/  MUFU.EX2 R191, R160 ;  /* 0x000000a000bf7308 */ /* 0x000fec0000000800 */
[C---:B------:R-:W-:Y:S08]  /*ef20*/  HMMA.16816.F32 R56, R140.reuse, R148, R56 ;  /* 0x000000948c38723c */ /* 0x040ff00000001838 */
[-C--:B------:R-:W-:Y:S04]  /*ef30*/  HMMA.16816.F32 R60, R140, R150.reuse, R60 ;  /* 0x000000968c3c723c */ /* 0x080fe8000000183c */
[--C-:B-1----:R-:W-:Y:S04]  /*ef40*/  FFMA.FTZ R138, R222, c[0x0][0x2d0], -R206.reuse ;  /* 0x0000b400de8a7a23 */ /* 0x102fe800000108ce */
[C---:B------:R-:W-:Y:S01]  /*ef50*/  HMMA.16816.F32 R64, R144.reuse, R150, R64 ;  /* 0x000000969040723c */ /* 0x040fe20000001840 */
[----:B------:R1:W-:Y:S01]  /*ef60*/  MUFU.EX2 R178, R138 ;  /* 0x0000008a00b27308 */ /* 0x0003e20000000800 */
[----:B------:R-:W4:Y:S06]  /*ef70*/  LDSM.16.MT88.4 R148, [R230+0x2000] ;  /* 0x00200000e694783b */ /* 0x000f2c0000004200 */
[-C--:B------:R-:W-:Y:S08]  /*ef80*/  HMMA.16816.F32 R68, R144, R152.reuse, R68 ;  /* 0x000000989044723c */ /* 0x080ff00000001844 */
[C---:B------:R-:W-:Y:S08]  /*ef90*/  HMMA.16816.F32 R72, R140.reuse, R152, R72 ;  /* 0x000000988c48723c */ /* 0x040ff00000001848 */
[-C--:B------:R-:W-:Y:S04]  /*efa0*/  HMMA.16816.F32 R76, R140, R154.reuse, R76 ;  /* 0x0000009a8c4c723c */ /* 0x080fe8000000184c */
[----:B-1----:R-:W-:Y:S02]  /*efb0*/  FFMA.FTZ R138, R224, c[0x0][0x2d0], -R206 ;  /* 0x0000b400e08a7a23 */ /* 0x002fe400000108ce */
[----:B------:R-:W-:Y:S02]  /*efc0*/  FFMA.FTZ R224, R167, c[0x0][0x2d0], -R2 ;  /* 0x0000b400a7e07a23 */ /* 0x000fe40000010802 */
[C---:B------:R-:W-:Y:S01]  /*efd0*/  HMMA.16816.F32 R80, R144.reuse, R154, R80 ;  /* 0x0000009a9050723c */ /* 0x040fe20000001850 */
[----:B------:R1:W1:Y:S01]  /*efe0*/  MUFU.EX2 R221, R138 ;  /* 0x0000008a00dd7308 */ /* 0x0002620000000800 */
[----:B------:R-:W2:Y:S06]  /*eff0*/  LDSM.16.MT88.4 R152, [R233+0x2000] ;  /* 0x00200000e998783b */ /* 0x000eac0000004200 */
[-C--:B----4-:R-:W-:Y:S03]  /*f000*/  HMMA.16816.F32 R84, R144, R148.reuse, R84 ;  /* 0x000000949054723c */ /* 0x090fe60000001854 */
[----:B------:R-:W-:Y:S05]  /*f010*/  MUFU.EX2 R224, R224 ;  /* 0x000000e000e07308 */ /* 0x000fea0000000800 */
        /* <DEDUP_REMOVED lines=8> */
[--C-:B-1----:R-:W-:Y:S04]  /*f0a0*/  FFMA.FTZ R138, R250, c[0x0][0x2d0], -R207.reuse ;  /* 0x0000b400fa8a7a23 */ /* 0x102fe800000108cf */
        /* <DEDUP_REMOVED lines=8> */
[----:B------:R1:W-:Y:S06]  /*f130*/  MUFU.EX2 R244, R138 ;  /* 0x0000008a00f47308 */ /* 0x0003ec0000000800 */
[----:B------:R-:W-:Y:S02]  /*f140*/  F2FP.PACK_AB R140, R235, R243 ;  /* 0x000000f3eb8c723e */ /* 0x000fe400000000ff */
[----:B---3--:R-:W-:Y:S03]  /*f150*/  F2FP.PACK_AB R141, R245, R179 ;  /* 0x000000b3f58d723e */ /* 0x008fe600000000ff */
[----:B------:R-:W-:Y:S02]  /*f160*/  F2FP.PACK_AB R142, R221, R178 ;  /* 0x000000b2dd8e723e */ /* 0x000fe400000000ff */
[----:B--2---:R-:W-:Y:S01]  /*f170*/  F2FP.PACK_AB R143, R223, R195 ;  /* 0x000000c3df8f723e */ /* 0x004fe200000000ff */
[----:B-1----:R-:W-:Y:S04]  /*f180*/  FFMA.FTZ R138, R251, c[0x0][0x2d0], -R208 ;  /* 0x0000b400fb8a7a23 */ /* 0x002fe800000108d0 */
[----:B------:R1:W2:Y:S02]  /*f190*/  MUFU.EX2 R246, R138 ;  /* 0x0000008a00f67308 */ /* 0x0002a40000000800 */
        /* <DEDUP_REMOVED lines=9> */
[----:B-1----:R-:W-:Y:S01]  /*f230*/  FFMA.FTZ R138, R184, c[0x0][0x2d0], -R2 ;  /* 0x0000b400b88a7a23 */ /* 0x002fe20000010802 */
[----:B------:R-:W-:Y:S02]  /*f240*/  MOV R184, R183 ;  /* 0x000000b700b87202 */ /* 0x000fe40000000f00 */
[----:B------:R-:W-:Y:S02]  /*f250*/  MOV R183, R182 ;  /* 0x000000b600b77202 */ /* 0x000fe40000000f00 */
[----:B------:R-:W-:Y:S02]  /*f260*/  MOV R182, R180 ;  /* 0x000000b400b67202 */ /* 0x000fe40000000f00 */
[----:B------:R-:W-:Y:S02]  /*f270*/  MOV R180, R176 ;  /* 0x000000b000b47202 */ /* 0x000fe40000000f00 */
[----:B------:R-:W-:Y:S02]  /*f280*/  MOV R176, R164 ;  /* 0x000000a400b07202 */ /* 0x000fe40000000f00 */
[----:B------:R-:W-:Y:S02]  /*f290*/  MOV R164, R247 ;  /* 0x000000f700a47202 */ /* 0x000fe40000000f00 */
[----:B------:R1:W3:Y:S02]  /*f2a0*/  MUFU.EX2 R247, R138 ;  /* 0x0000008a00f77308 */ /* 0x0002e40000000800 */
[----:B-1----:R-:W-:Y:S01]  /*f2b0*/  FFMA.FTZ R138, R184, c[0x0][0x2d0], -R208 ;  /* 0x0000b400b88a7a23 */ /* 0x002fe200000108d0 */
[----:B------:R-:W-:Y:S01]  /*f2c0*/  MOV R184, R183 ;  /* 0x000000b700b87202 */ /* 0x000fe20000000f00 */
[----:B------:R-:W-:Y:S01]  /*f2d0*/  IMAD.MOV.U32 R183, RZ, RZ, R182 ;  /* 0x000000ffffb77224 */ /* 0x000fe200078e00b6 */
[----:B------:R-:W-:Y:S05]  /*f2e0*/  MOV R182, R180 ;  /* 0x000000b400b67202 */ /* 0x000fea0000000f00 */
[----:B------:R1:W-:Y:S01]  /*f2f0*/  MUFU.EX2 R198, R138 ;  /* 0x0000008a00c67308 */ /* 0x0003e20000000800 */
[----:B------:R-:W-:Y:S02]  /*f300*/  MOV R180, R176 ;  /* 0x000000b000b47202 */ /* 0x000fe40000000f00 */
[----:B------:R-:W-:Y:S02]  /*f310*/  MOV R176, R175 ;  /* 0x000000af00b07202 */ /* 0x000fe40000000f00 */
[----:B------:R-:W-:Y:S02]  /*f320*/  MOV R175, R171 ;  /* 0x000000ab00af7202 */ /* 0x000fe40000000f00 */
[----:B------:R-:W-:Y:S02]  /*f330*/  MOV R171, R170 ;  /* 0x000000aa00ab7202 */ /* 0x000fe40000000f00 */
[----:B------:R-:W-:Y:S02]  /*f340*/  MOV R170, R131 ;  /* 0x0000008300aa7202 */ /* 0x000fe40000000f00 */
[----:B------:R-:W4:Y:S01]  /*f350*/  LDL.LU R131, [R1+0xd0] ;  /* 0x0000d00001837983 */ /* 0x000f220000300800 */
[----:B-1----:R-:W-:Y:S01]  /*f360*/  FFMA.FTZ R138, R184, c[0x0][0x2d0], -R208 ;  /* 0x0000b400b88a7a23 */ /* 0x002fe200000108d0 */
[----:B------:R-:W-:Y:S02]  /*f370*/  MOV R184, R183 ;  /* 0x000000b700b87202 */ /* 0x000fe40000000f00 */
[----:B------:R-:W-:Y:S02]  /*f380*/  MOV R183, R176 ;  /* 0x000000b000b77202 */ /* 0x000fe40000000f00 */
[----:B------:R-:W-:Y:S02]  /*f390*/  MOV R176, R171 ;  /* 0x000000ab00b07202 */ /* 0x000fe40000000f00 */
[----:B------:R-:W-:Y:S02]  /*f3a0*/  MOV R171, R237 ;  /* 0x000000ed00ab7202 */ /* 0x000fe40000000f00 */
[----:B------:R1:W1:Y:S02]  /*f3b0*/  MUFU.EX2 R237, R138 ;  /* 0x0000008a00ed7308 */ /* 0x0002640000000800 */
[--C-:B-1----:R-:W-:Y:S02]  /*f3c0*/  FFMA.FTZ R138, R184, c[0x0][0x2d0], -R2.reuse ;  /* 0x0000b400b88a7a23 */ /* 0x102fe40000010802 */
[----:B------:R-:W-:Y:S06]  /*f3d0*/  LDSM.16.MT88.4 R184, [R233+0x1800] ;  /* 0x00180000e9b8783b */ /* 0x000fec0000004200 */
[----:B------:R1:W-:Y:S02]  /*f3e0*/  MUFU.EX2 R192, R138 ;  /* 0x0000008a00c07308 */ /* 0x0003e40000000800 */
[----:B-1----:R-:W-:Y:S08]  /*f3f0*/  FFMA.FTZ R138, R183, c[0x0][0x2d0], -R2 ;  /* 0x0000b400b78a7a23 */ /* 0x002ff00000010802 */
[----:B------:R-:W-:Y:S10]  /*f400*/  MUFU.EX2 R183, R161 ;  /* 0x000000a100b77308 */ /* 0x000ff40000000800 */
[----:B------:R1:W1:Y:S02]  /*f410*/  MUFU.EX2 R189, R138 ;  /* 0x0000008a00bd7308 */ /* 0x0002640000000800 */
[--C-:B-1----:R-:W-:Y:S08]  /*f420*/  FFMA.FTZ R138, R182, c[0x0][0x2d0], -R206.reuse ;  /* 0x0000b400b68a7a23 */ /* 0x102ff000000108ce */
[----:B------:R1:W-:Y:S02]  /*f430*/  MUFU.EX2 R188, R138 ;  /* 0x0000008a00bc7308 */ /* 0x0003e40000000800 */
[--C-:B-1----:R-:W-:Y:S08]  /*f440*/  FFMA.FTZ R138, R181, c[0x0][0x2d0], -R206.reuse ;  /* 0x0000b400b58a7a23 */ /* 0x102ff000000108ce */
[----:B------:R1:W-:Y:S02]  /*f450*/  MUFU.EX2 R196, R138 ;  /* 0x0000008a00c47308 */ /* 0x0003e40000000800 */
[--C-:B-1----:R-:W-:Y:S08]  /*f460*/  FFMA.FTZ R138, R180, c[0x0][0x2d0], -R207.reuse ;  /* 0x0000b400b48a7a23 */ /* 0x102ff000000108cf */
[----:B------:R1:W-:Y:S02]  /*f470*/  MUFU.EX2 R181, R138 ;  /* 0x0000008a00b57308 */ /* 0x0003e40000000800 */
[--C-:B-1----:R-:W-:Y:S01]  /*f480*/  FFMA.FTZ R138, R177, c[0x0][0x2d0], -R207.reuse ;  /* 0x0000b400b18a7a23 */ /* 0x102fe200000108cf */
[----:B------:R-:W-:Y:S02]  /*f490*/  MOV R177, R175 ;  /* 0x000000af00b17202 */ /* 0x000fe40000000f00 */
[----:B------:R-:W-:Y:S05]  /*f4a0*/  MOV R175, R174 ;  /* 0x000000ae00af7202 */ /* 0x000fea0000000f00 */
[----:B------:R1:W-:Y:S01]  /*f4b0*/  MUFU.EX2 R197, R138 ;  /* 0x0000008a00c57308 */ /* 0x0003e20000000800 */
[----:B------:R-:W-:Y:S02]  /*f4c0*/  MOV R174, R168 ;  /* 0x000000a800ae7202 */ /* 0x000fe40000000f00 */
[----:B------:R-:W-:Y:S02]  /*f4d0*/  MOV R168, R164 ;  /* 0x000000a400a87202 */ /* 0x000fe40000000f00 */
[----:B------:R-:W-:Y:S05]  /*f4e0*/  MOV R164, R220 ;  /* 0x000000dc00a47202 */ /* 0x000fea0000000f00 */
[----:B------:R2:W-:Y:S01]  /*f4f0*/  MUFU.EX2 R220, R139 ;  /* 0x0000008b00dc7308 */ /* 0x0005e20000000800 */
[----:B-1----:R-:W-:Y:S01]  /*f500*/  FFMA.FTZ R138, R176, c[0x0][0x2d0], -R206 ;  /* 0x0000b400b08a7a23 */ /* 0x002fe200000108ce */
[----:B------:R-:W-:Y:S08]  /*f510*/  MOV R176, R218 ;  /* 0x000000da00b07202 */ /* 0x000ff00000000f00 */
[----:B------:R1:W-:Y:S01]  /*f520*/  MUFU.EX2 R218, R138 ;  /* 0x0000008a00da7308 */ /* 0x0003e20000000800 */
[--C-:B--2---:R-:W-:Y:S02]  /*f530*/  FFMA.FTZ R139, R175, c[0x0][0x2d0], -R208.reuse ;  /* 0x0000b400af8b7a23 */ /* 0x104fe400000108d0 */
[--C-:B------:R-:W-:Y:S07]  /*f540*/  FFMA.FTZ R175, R156, c[0x0][0x2d0], -R207.reuse ;  /* 0x0000b4009caf7a23 */ /* 0x100fee00000108cf */
[----:B------:R-:W-:Y:S10]  /*f550*/  MUFU.EX2 R199, R139 ;  /* 0x0000008b00c77308 */ /* 0x000ff40000000800 */
[----:B------:R-:W-:Y:S01]  /*f560*/  MUFU.EX2 R175, R175 ;  /* 0x000000af00af7308 */ /* 0x000fe20000000800 */
[----:B-1----:R-:W-:Y:S01]  /*f570*/  FFMA.FTZ R138, R173, c[0x0][0x2d0], -R207 ;  /* 0x0000b400ad8a7a23 */ /* 0x002fe200000108cf */
[----:B------:R-:W-:Y:S02]  /*f580*/  MOV R173, R172 ;  /* 0x000000ac00ad7202 */ /* 0x000fe40000000f00 */
[----:B------:R-:W-:Y:S02]  /*f590*/  MOV R172, R171 ;  /* 0x000000ab00ac7202 */ /* 0x000fe40000000f00 */
[----:B------:R-:W-:Y:S01]  /*f5a0*/  MOV R171, R170 ;  /* 0x000000aa00ab7202 */ /* 0x000fe20000000f00 */
[----:B------:R-:W-:Y:S01]  /*f5b0*/  IMAD.MOV.U32 R170, RZ, RZ, R169 ;  /* 0x000000ffffaa7224 */ /* 0x000fe200078e00a9 */
[----:B------:R-:W-:Y:S02]  /*f5c0*/  MOV R169, R219 ;  /* 0x000000db00a97202 */ /* 0x000fe40000000f00 */
[----:B------:R1:W-:Y:S02]  /*f5d0*/  MUFU.EX2 R219, R138 ;  /* 0x0000008a00db7308 */ /* 0x0003e40000000800 */
[--C-:B-1----:R-:W-:Y:S01]  /*f5e0*/  FFMA.FTZ R138, R177, c[0x0][0x2d0], -R207.reuse ;  /* 0x0000b400b18a7a23 */ /* 0x102fe200000108cf */
[----:B------:R-:W-:Y:S02]  /*f5f0*/  MOV R177, R172 ;  /* 0x000000ac00b17202 */ /* 0x000fe40000000f00 */
[----:B------:R-:W-:Y:S05]  /*f600*/  MOV R172, R165 ;  /* 0x000000a500ac7202 */ /* 0x000fea0000000f00 */
[----:B------:R1:W-:Y:S01]  /*f610*/  MUFU.EX2 R225, R138 ;  /* 0x0000008a00e17308 */ /* 0x0003e20000000800 */
[----:B----4-:R-:W-:Y:S07]  /*f620*/  FMUL.FTZ R131, R133, R131 ;  /* 0x0000008385837220 */ /* 0x010fee0000410000 */
[----:B------:R-:W-:Y:S01]  /*f630*/  HMMA.16816.F32 R128, R144, R150, R128 ;  /* 0x000000969080723c */ /* 0x000fe20000001880 */
[----:B------:R-:W2:Y:S03]  /*f640*/  LDSM.16.MT88.4 R148, [R230+0x800] ;  /* 0x00080000e694783b */ /* 0x000ea60000004200 */
[----:B-1----:R-:W-:Y:S01]  /*f650*/  FFMA.FTZ R138, R176, c[0x0][0x2d0], -R208 ;  /* 0x0000b400b08a7a23 */ /* 0x002fe200000108d0 */
[----:B------:R-:W-:Y:S01]  /*f660*/  MOV R176, R169 ;  /* 0x000000a900b07202 */ /* 0x000fe20000000f00 */
[----:B------:R-:W-:Y:S01]  /*f670*/  FFMA.FTZ R169, R168, c[0x0][0x2d0], -R206 ;  /* 0x0000b400a8a97a23 */ /* 0x000fe200000108ce */
[----:B------:R-:W-:Y:S01]  /*f680*/  F2FP.PACK_AB R144, R246, R244 ;  /* 0x000000f4f690723e */ /* 0x000fe200000000ff */
[-C--:B------:R-:W-:Y:S01]  /*f690*/  HMMA.16816.F32 R4, R140, R152.reuse, R4 ;  /* 0x000000988c04723c */ /* 0x080fe20000001804 */
[----:B------:R1:W-:Y:S04]  /*f6a0*/  MUFU.EX2 R194, R138 ;  /* 0x0000008a00c27308 */ /* 0x0003e80000000800 */
[----:B---3--:R-:W-:Y:S01]  /*f6b0*/  F2FP.PACK_AB R145, R247, R228 ;  /* 0x000000e4f791723e */ /* 0x008fe200000000ff */
[--C-:B------:R-:W-:Y:S01]  /*f6c0*/  FFMA.FTZ R168, R158, c[0x0][0x2d0], -R207.reuse ;  /* 0x0000b4009ea87a23 */ /* 0x100fe200000108cf */
[----:B------:R-:W-:Y:S01]  /*f6d0*/  F2FP.PACK_AB R146, R237, R198 ;  /* 0x000000c6ed92723e */ /* 0x000fe200000000ff */
[----:B------:R-:W-:Y:S01]  /*f6e0*/  FFMA.FTZ R176, R176, c[0x0][0x2d0], -R208 ;  /* 0x0000b400b0b07a23 */ /* 0x000fe200000108d0 */
[----:B------:R-:W-:Y:S02]  /*f6f0*/  F2FP.PACK_AB R147, R189, R192 ;  /* 0x000000c0bd93723e */ /* 0x000fe400000000ff */
[----:B------:R-:W-:Y:S05]  /*f700*/  MUFU.EX2 R182, R168 ;  /* 0x000000a800b67308 */ /* 0x000fea0000000800 */
[C---:B------:R-:W-:Y:S05]  /*f710*/  HMMA.16816.F32 R8, R144.reuse, R152, R8 ;  /* 0x000000989008723c */ /* 0x040fea0000001808 */
[----:B------:R-:W-:Y:S03]  /*f720*/  MUFU.EX2 R180, R169 ;  /* 0x000000a900b47308 */ /* 0x000fe60000000800 */
[-C--:B------:R-:W-:Y:S04]  /*f730*/  HMMA.16816.F32 R12, R144, R154.reuse, R12 ;  /* 0x0000009a900c723c */ /* 0x080fe8000000180c */
[----:B-1----:R-:W-:Y:S02]  /*f740*/  FFMA.FTZ R138, R174, c[0x0][0x2d0], -R2 ;  /* 0x0000b400ae8a7a23 */ /* 0x002fe40000010802 */
[----:B------:R-:W-:Y:S01]  /*f750*/  FFMA.FTZ R174, R164, c[0x0][0x2d0], -R206 ;  /* 0x0000b400a4ae7a23 */ /* 0x000fe200000108ce */
[----:B------:R-:W-:Y:S01]  /*f760*/  MUFU.EX2 R176, R176 ;  /* 0x000000b000b07308 */ /* 0x000fe20000000800 */
[C---:B------:R-:W-:Y:S01]  /*f770*/  HMMA.16816.F32 R16, R140.reuse, R154, R16 ;  /* 0x0000009a8c10723c */ /* 0x040fe20000001810 */
[----:B------:R-:W1:Y:S03]  /*f780*/  LDSM.16.MT88.4 R152, [R233+0x800] ;  /* 0x00080000e998783b */ /* 0x000e660000004200 */
[--C-:B------:R-:W-:Y:S04]  /*f790*/  FFMA.FTZ R164, R159, c[0x0][0x2d0], -R207.reuse ;  /* 0x0000b4009fa47a23 */ /* 0x100fe800000108cf */
[-C--:B--2---:R-:W-:Y:S01]  /*f7a0*/  HMMA.16816.F32 R20, R140, R148.reuse, R20 ;  /* 0x000000948c14723c */ /* 0x084fe20000001814 */
[----:B------:R2:W-:Y:S07]  /*f7b0*/  MUFU.EX2 R250, R138 ;  /* 0x0000008a00fa7308 */ /* 0x0005ee0000000800 */
[C---:B------:R-:W-:Y:S03]  /*f7c0*/  HMMA.16816.F32 R24, R144.reuse, R148, R24 ;  /* 0x000000949018723c */ /* 0x040fe60000001818 */
[----:B------:R-:W-:Y:S05]  /*f7d0*/  MUFU.EX2 R174, R174 ;  /* 0x000000ae00ae7308 */ /* 0x000fea0000000800 */
[-C--:B------:R-:W-:Y:S08]  /*f7e0*/  HMMA.16816.F32 R28, R144, R150.reuse, R28 ;  /* 0x00000096901c723c */ /* 0x080ff0000000181c */
[C---:B------:R-:W-:Y:S01]  /*f7f0*/  HMMA.16816.F32 R32, R140.reuse, R150, R32 ;  /* 0x000000968c20723c */ /* 0x040fe20000001820 */
[----:B------:R-:W3:Y:S03]  /*f800*/  LDSM.16.MT88.4 R148, [R232+0x800] ;  /* 0x00080000e894783b */ /* 0x000ee60000004200 */
[----:B--2---:R-:W-:Y:S01]  /*f810*/  FFMA.FTZ R138, R173, c[0x0][0x2d0], -R2 ;  /* 0x0000b400ad8a7a23 */ /* 0x004fe20000010802 */
[----:B------:R-:W-:Y:S03]  /*f820*/  MOV R173, R166 ;  /* 0x000000a600ad7202 */ /* 0x000fe60000000f00 */
[----:B------:R2:W-:Y:S01]  /*f830*/  MUFU.EX2 R251, R138 ;  /* 0x0000008a00fb7308 */ /* 0x0005e20000000800 */
[-C--:B-1----:R-:W-:Y:S01]  /*f840*/  HMMA.16816.F32 R36, R140, R152.reuse, R36 ;  /* 0x000000988c24723c */ /* 0x082fe20000001824 */
[----:B------:R-:W4:Y:S04]  /*f850*/  LDL.LU R166, [R1+0x18] ;  /* 0x0000180001a67983 */ /* 0x000f280000300800 */
[----:B------:R-:W4:Y:S03]  /*f860*/  LDL.LU R165, [R1+0x1c] ;  /* 0x00001c0001a57983 */ /* 0x000f260000300800 */
[C---:B------:R-:W-:Y:S08]  /*f870*/  HMMA.16816.F32 R40, R144.reuse, R152, R40 ;  /* 0x000000989028723c */ /* 0x040ff00000001828 */
[-C--:B------:R-:W-:Y:S04]  /*f880*/  HMMA.16816.F32 R44, R144, R154.reuse, R44 ;  /* 0x0000009a902c723c */ /* 0x080fe8000000182c */
[--C-:B--2---:R-:W-:Y:S04]  /*f890*/  FFMA.FTZ R138, R171, c[0x0][0x2d0], -R208.reuse ;  /* 0x0000b400ab8a7a23 */ /* 0x104fe800000108d0 */
[C---:B------:R-:W-:Y:S01]  /*f8a0*/  HMMA.16816.F32 R48, R140.reuse, R154, R48 ;  /* 0x0000009a8c30723c */ /* 0x040fe20000001830 */
[----:B------:R-:W1:Y:S01]  /*f8b0*/  LDSM.16.MT88.4 R152, [R229+0x2800] ;  /* 0x00280000e598783b */ /* 0x000e620000004200 */
[----:B------:R2:W-:Y:S02]  /*f8c0*/  MUFU.EX2 R222, R138 ;  /* 0x0000008a00de7308 */ /* 0x0005e40000000800 */
[----:B------:R-:W-:Y:S01]  /*f8d0*/  MOV R171, R170 ;  /* 0x000000aa00ab7202 */ /* 0x000fe20000000f00 */
[----:B------:R-:W-:Y:S03]  /*f8e0*/  FFMA.FTZ R170, R157, c[0x0][0x2d0], -R207 ;  /* 0x0000b4009daa7a23 */ /* 0x000fe600000108cf */
[-C--:B---3--:R-:W-:Y:S01]  /*f8f0*/  HMMA.16816.F32 R52, R140, R148.reuse, R52 ;  /* 0x000000948c34723c */ /* 0x088fe20000001834 */
[----:B------:R-:W-:Y:S03]  /*f900*/  LDSM.16.MT88.4 R156, [R230+0x1000] ;  /* 0x00100000e69c783b */ /* 0x000fe60000004200 */
[--C-:B------:R-:W-:Y:S01]  /*f910*/  FFMA.FTZ R171, R171, c[0x0][0x2d0], -R208.reuse ;  /* 0x0000b400abab7a23 */ /* 0x100fe200000108d0 */
[----:B------:R-:W3:Y:S03]  /*f920*/  MUFU.EX2 R193, R170 ;  /* 0x000000aa00c17308 */ /* 0x000ee60000000800 */
[C---:B------:R-:W-:Y:S07]  /*f930*/  HMMA.16816.F32 R56, R144.reuse, R148, R56 ;  /* 0x000000949038723c */ /* 0x040fee0000001838 */
[----:B------:R1:W-:Y:S01]  /*f940*/  MUFU.EX2 R190, R171 ;  /* 0x000000ab00be7308 */ /* 0x0003e20000000800 */
[-C--:B------:R-:W-:Y:S04]  /*f950*/  HMMA.16816.F32 R60, R144, R150.reuse, R60 ;  /* 0x00000096903c723c */ /* 0x080fe8000000183c */
[----:B--2---:R-:W-:Y:S02]  /*f960*/  FFMA.FTZ R138, R163, c[0x0][0x2d0], -R208 ;  /* 0x0000b400a38a7a23 */ /* 0x004fe400000108d0 */
[----:B------:R-:W2:Y:S02]  /*f970*/  LDL.LU R163, [R1+0x20] ;  /* 0x0000200001a37983 */ /* 0x000ea40000300800 */
[C---:B------:R-:W-:Y:S01]  /*f980*/  HMMA.16816.F32 R64, R140.reuse, R150, R64 ;  /* 0x000000968c40723c */ /* 0x040fe20000001840 */
[----:B------:R1:W1:Y:S01]  /*f990*/  MUFU.EX2 R139, R138 ;  /* 0x0000008a008b7308 */ /* 0x0002620000000800 */
[----:B------:R-:W1:Y:S02]  /*f9a0*/  LDSM.16.MT88.4 R148, [R230+0x2800] ;  /* 0x00280000e694783b */ /* 0x000e640000004200 */
[----:B---3--:R-:W-:Y:S04]  /*f9b0*/  F2FP.PACK_AB R207, R175, R193 ;  /* 0x000000c1afcf723e */ /* 0x008fe800000000ff */
[-C--:B-1----:R-:W-:Y:S02]  /*f9c0*/  HMMA.16816.F32 R68, R140, R152.reuse, R68 ;  /* 0x000000988c44723c */ /* 0x082fe40000001844 */
[----:B------:R-:W-:Y:S06]  /*f9d0*/  LDSM.16.MT88.4 R168, [R230+0x1800] ;  /* 0x00180000e6a8783b */ /* 0x000fec0000004200 */
[C---:B------:R-:W-:Y:S08]  /*f9e0*/  HMMA.16816.F32 R72, R144.reuse, R152, R72 ;  /* 0x000000989048723c */ /* 0x040ff00000001848 */
[-C--:B------:R-:W-:Y:S04]  /*f9f0*/  HMMA.16816.F32 R76, R144, R154.reuse, R76 ;  /* 0x0000009a904c723c */ /* 0x080fe8000000184c */
[--C-:B------:R-:W-:Y:S01]  /*fa00*/  FFMA.FTZ R138, R162, c[0x0][0x2d0], -R2.reuse ;  /* 0x0000b400a28a7a23 */ /* 0x100fe20000010802 */
[----:B------:R-:W-:Y:S01]  /*fa10*/  MOV R206, R139 ;  /* 0x0000008b00ce7202 */ /* 0x000fe20000000f00 */
[----:B------:R-:W3:Y:S01]  /*fa20*/  LDL.LU R162, [R1+0x24] ;  /* 0x0000240001a27983 */ /* 0x000ee20000300800 */
[--C-:B------:R-:W-:Y:S01]  /*fa30*/  FFMA.FTZ R139, R239, c[0x0][0x2d0], -R2.reuse ;  /* 0x0000b400ef8b7a23 */ /* 0x100fe20000010802 */
[C---:B------:R-:W-:Y:S01]  /*fa40*/  HMMA.16816.F32 R80, R140.reuse, R154, R80 ;  /* 0x0000009a8c50723c */ /* 0x040fe20000001850 */
[----:B------:R-:W1:Y:S01]  /*fa50*/  MUFU.EX2 R239, R164 ;  /* 0x000000a400ef7308 */ /* 0x000e620000000800 */
[----:B------:R-:W1:Y:S06]  /*fa60*/  LDSM.16.MT88.4 R152, [R233+0x2800] ;  /* 0x00280000e998783b */ /* 0x000e6c0000004200 */
[-C--:B------:R-:W-:Y:S03]  /*fa70*/  HMMA.16816.F32 R84, R140, R148.reuse, R84 ;  /* 0x000000948c54723c */ /* 0x080fe60000001854 */
[----:B------:R1:W-:Y:S05]  /*fa80*/  MUFU.EX2 R226, R138 ;  /* 0x0000008a00e27308 */ /* 0x0003ea0000000800 */
[C---:B------:R-:W-:Y:S05]  /*fa90*/  HMMA.16816.F32 R88, R144.reuse, R148, R88 ;  /* 0x000000949058723c */ /* 0x040fea0000001858 */
[----:B------:R-:W-:Y:S03]  /*faa0*/  MUFU.EX2 R139, R139 ;  /* 0x0000008b008b7308 */ /* 0x000fe60000000800 */
[-C--:B------:R-:W-:Y:S08]  /*fab0*/  HMMA.16816.F32 R92, R144, R150.reuse, R92 ;  /* 0x00000096905c723c */ /* 0x080ff0000000185c */
[C---:B------:R-:W-:Y:S01]  /*fac0*/  HMMA.16816.F32 R96, R140.reuse, R150, R96 ;  /* 0x000000968c60723c */ /* 0x040fe20000001860 */
[----:B------:R-:W1:Y:S03]  /*fad0*/  LDSM.16.MT88.4 R148, [R232+0x2800] ;  /* 0x00280000e894783b */ /* 0x000e660000004200 */
[----:B-1----:R-:W-:Y:S02]  /*fae0*/  FFMA.FTZ R138, R177, c[0x0][0x2d0], -R2 ;  /* 0x0000b400b18a7a23 */ /* 0x002fe40000010802 */
[--C-:B------:R-:W-:Y:S02]  /*faf0*/  FFMA.FTZ R177, R173, c[0x0][0x2d0], -R208.reuse ;  /* 0x0000b400adb17a23 */ /* 0x100fe400000108d0 */
[----:B------:R-:W-:Y:S01]  /*fb00*/  FFMA.FTZ R208, R172, c[0x0][0x2d0], -R208 ;  /* 0x0000b400acd07a23 */ /* 0x000fe200000108d0 */
[-C--:B------:R-:W-:Y:S01]  /*fb10*/  HMMA.16816.F32 R100, R140, R152.reuse, R100 ;  /* 0x000000988c64723c */ /* 0x080fe20000001864 */
[----:B------:R1:W1:Y:S07]  /*fb20*/  MUFU.EX2 R227, R138 ;  /* 0x0000008a00e37308 */ /* 0x00026e0000000800 */
[C---:B------:R-:W-:Y:S03]  /*fb30*/  HMMA.16816.F32 R104, R144.reuse, R152, R104 ;  /* 0x000000989068723c */ /* 0x040fe60000001868 */
[----:B------:R1:W-:Y:S05]  /*fb40*/  MUFU.EX2 R252, R208 ;  /* 0x000000d000fc7308 */ /* 0x0003ea0000000800 */
[-C--:B------:R-:W-:Y:S05]  /*fb50*/  HMMA.16816.F32 R108, R144, R154.reuse, R108 ;  /* 0x0000009a906c723c */ /* 0x080fea000000186c */
[----:B------:R-:W2:Y:S03]  /*fb60*/  MUFU.EX2 R177, R177 ;  /* 0x000000b100b17308 */ /* 0x000ea60000000800 */
[C---:B------:R-:W-:Y:S01]  /*fb70*/  HMMA.16816.F32 R112, R140.reuse, R154, R112 ;  /* 0x0000009a8c70723c */ /* 0x040fe20000001870 */
[----:B------:R-:W1:Y:S03]  /*fb80*/  LDSM.16.MT88.4 R152, [R229+0x1000] ;  /* 0x00100000e598783b */ /* 0x000e660000004200 */
[--C-:B-1----:R-:W-:Y:S01]  /*fb90*/  FFMA.FTZ R138, R205, c[0x0][0x2d0], -R2.reuse ;  /* 0x0000b400cd8a7a23 */ /* 0x102fe20000010802 */
[----:B------:R-:W-:Y:S01]  /*fba0*/  F2FP.PACK_AB R205, R182, R239 ;  /* 0x000000efb6cd723e */ /* 0x000fe200000000ff */
[----:B------:R-:W-:Y:S01]  /*fbb0*/  FFMA.FTZ R2, R204, c[0x0][0x2d0], -R2 ;  /* 0x0000b400cc027a23 */ /* 0x000fe20000010802 */
[----:B------:R-:W-:Y:S01]  /*fbc0*/  F2FP.PACK_AB R204, R183, R191 ;  /* 0x000000bfb7cc723e */ /* 0x000fe200000000ff */
[-C--:B------:R-:W-:Y:S02]  /*fbd0*/  HMMA.16816.F32 R116, R140, R148.reuse, R116 ;  /* 0x000000948c74723c */ /* 0x080fe40000001874 */
[----:B------:R-:W-:Y:S02]  /*fbe0*/  MUFU.EX2 R138, R138 ;  /* 0x0000008a008a7308 */ /* 0x000fe40000000800 */
[----:B------:R-:W-:Y:S04]  /*fbf0*/  F2FP.PACK_AB R208, R176, R190 ;  /* 0x000000beb0d0723e */ /* 0x000fe800000000ff */
[C---:B------:R-:W-:Y:S08]  /*fc00*/  HMMA.16816.F32 R120, R144.reuse, R148, R120 ;  /* 0x000000949078723c */ /* 0x040ff00000001878 */
[-C--:B------:R-:W-:Y:S07]  /*fc10*/  HMMA.16816.F32 R124, R144, R150.reuse, R124 ;  /* 0x00000096907c723c */ /* 0x080fee000000187c */
[----:B------:R-:W-:Y:S01]  /*fc20*/  F2FP.PACK_AB R146, R206, R222 ;  /* 0x000000dece92723e */ /* 0x000fe200000000ff */
[----:B------:R-:W-:Y:S01]  /*fc30*/  HMMA.16816.F32 R128, R140, R150, R128 ;  /* 0x000000968c80723c */ /* 0x000fe20000001880 */
[----:B------:R-:W1:Y:S03]  /*fc40*/  LDSM.16.MT88.4 R148, [R233+0x1000] ;  /* 0x00100000e994783b */ /* 0x000e660000004200 */
[----:B------:R-:W-:Y:S02]  /*fc50*/  F2FP.PACK_AB R144, R199, R194 ;  /* 0x000000c2c790723e */ /* 0x000fe400000000ff */
[----:B------:R-:W-:Y:S02]  /*fc60*/  F2FP.PACK_AB R145, R251, R250 ;  /* 0x000000fafb91723e */ /* 0x000fe400000000ff */
[----:B------:R-:W-:Y:S04]  /*fc70*/  F2FP.PACK_AB R142, R220, R218 ;  /* 0x000000dadc8e723e */ /* 0x000fe800000000ff */
[----:B------:R-:W-:Y:S02]  /*fc80*/  F2FP.PACK_AB R143, R225, R219 ;  /* 0x000000dbe18f723e */ /* 0x000fe400000000ff */
[----:B------:R-:W-:Y:S02]  /*fc90*/  F2FP.PACK_AB R140, R196, R188 ;  /* 0x000000bcc48c723e */ /* 0x000fe400000000ff */
[----:B------:R-:W-:Y:S02]  /*fca0*/  F2FP.PACK_AB R141, R197, R181 ;  /* 0x000000b5c58d723e */ /* 0x000fe400000000ff */
[----:B------:R-:W-:Y:S05]  /*fcb0*/  F2FP.PACK_AB R147, R227, R226 ;  /* 0x000000e2e393723e */ /* 0x000fea00000000ff */
        /* <DEDUP_REMOVED lines=9> */
[----:B------:R-:W-:Y:S07]  /*fd50*/  LDSM.16.MT88.4 R156, [R230+0x3000] ;  /* 0x00300000e69c783b */ /* 0x000fee0000004200 */
[-C--:B-1----:R-:W-:Y:S08]  /*fd60*/  HMMA.16816.F32 R36, R140, R148.reuse, R36 ;  /* 0x000000948c24723c */ /* 0x082ff00000001824 */
[C---:B------:R-:W-:Y:S08]  /*fd70*/  HMMA.16816.F32 R40, R144.reuse, R148, R40 ;  /* 0x000000949028723c */ /* 0x040ff00000001828 */
[-C--:B------:R-:W-:Y:S08]  /*fd80*/  HMMA.16816.F32 R44, R144, R150.reuse, R44 ;  /* 0x00000096902c723c */ /* 0x080ff0000000182c */
[C---:B------:R-:W-:Y:S01]  /*fd90*/  HMMA.16816.F32 R48, R140.reuse, R150, R48 ;  /* 0x000000968c30723c */ /* 0x040fe20000001830 */
[----:B------:R-:W-:Y:S03]  /*fda0*/  LDSM.16.MT88.4 R148, [R232+0x3000] ;  /* 0x00300000e894783b */ /* 0x000fe60000004200 */
[----:B----4-:R-:W-:Y:S02]  /*fdb0*/  FFMA.FTZ R132, R132, R166, R214 ;  /* 0x000000a684847223 */ /* 0x010fe400000100d6 */
[----:B------:R-:W-:Y:S02]  /*fdc0*/  FFMA.FTZ R173, R133, R165, R215 ;  /* 0x000000a585ad7223 */ /* 0x000fe400000100d7 */
[-C--:B------:R-:W-:Y:S01]  /*fdd0*/  HMMA.16816.F32 R52, R140, R152.reuse, R52 ;  /* 0x000000988c34723c */ /* 0x080fe20000001834 */
[----:B------:R-:W-:Y:S01]  /*fde0*/  LDSM.16.MT88.4 R164, [R233+0x3000] ;  /* 0x00300000e9a4783b */ /* 0x000fe20000004200 */
[----:B------:R1:W4:Y:S02]  /*fdf0*/  MUFU.EX2 R133, R2 ;  /* 0x0000000200857308 */ /* 0x0003240000000800 */
[----:B------:R-:W-:Y:S04]  /*fe00*/  FADD.FTZ R132, R231, R132 ;  /* 0x00000084e7847221 */ /* 0x000fe80000010000 */
[C---:B------:R-:W-:Y:S01]  /*fe10*/  HMMA.16816.F32 R56, R144.reuse, R152, R56 ;  /* 0x000000989038723c */ /* 0x040fe20000001838 */
[----:B------:R1:W5:Y:S07]  /*fe20*/  LDL.LU R231, [R1+0xcc] ;  /* 0x0000cc0001e77983 */ /* 0x00036e0000300800 */
[-C--:B------:R-:W-:Y:S08]  /*fe30*/  HMMA.16816.F32 R60, R144, R154.reuse, R60 ;  /* 0x0000009a903c723c */ /* 0x080ff0000000183c */
[C---:B------:R-:W-:Y:S01]  /*fe40*/  HMMA.16816.F32 R64, R140.reuse, R154, R64 ;  /* 0x0000009a8c40723c */ /* 0x040fe20000001840 */
[----:B------:R-:W-:Y:S03]  /*fe50*/  LDSM.16.MT88.4 R152, [R229+0x1800] ;  /* 0x00180000e598783b */ /* 0x000fe60000004200 */
[----:B--2---:R-:W-:Y:S02]  /*fe60*/  FFMA.FTZ R172, R3, R163, R212 ;  /* 0x000000a303ac7223 */ /* 0x004fe400000100d4 */
[----:B------:R-:W-:Y:S03]  /*fe70*/  FADD.FTZ R3, R240, R173 ;  /* 0x000000adf0037221 */ /* 0x000fe60000010000 */
[----:B------:R2:W5:Y:S03]  /*fe80*/  LDL.LU R240, [R1+0xc8] ;  /* 0x0000c80001f07983 */ /* 0x0005660000300800 */
[----:B-1----:R-:W-:Y:S02]  /*fe90*/  FADD.FTZ R2, R216, R172 ;  /* 0x000000acd8027221 */ /* 0x002fe40000010000 */
[----:B------:R-:W-:Y:S02]  /*fea0*/  FADD.FTZ R3, R234, R3 ;  /* 0x00000003ea037221 */ /* 0x000fe40000010000 */
[----:B------:R-:W-:Y:S02]  /*feb0*/  FADD.FTZ R2, R213, R2 ;  /* 0x00000002d5027221 */ /* 0x000fe40000010000 */
[----:B------:R-:W-:Y:S01]  /*fec0*/  LDSM.16.MT88.4 R212, [R229+0x3800] ;  /* 0x00380000e5d4783b */ /* 0x000fe20000004200 */
[----:B------:R-:W-:Y:S02]  /*fed0*/  FADD.FTZ R3, R236, R3 ;  /* 0x00000003ec037221 */ /* 0x000fe40000010000 */
[----:B------:R-:W-:Y:S04]  /*fee0*/  FADD.FTZ R2, R241, R2 ;  /* 0x00000002f1027221 */ /* 0x000fe80000010000 */
[----:B------:R-:W-:Y:S02]  /*fef0*/  FADD.FTZ R2, R244, R2 ;  /* 0x00000002f4027221 */ /* 0x000fe40000010000 */
[----:B---3--:R-:W-:Y:S01]  /*ff00*/  FFMA.FTZ R0, R0, R162, R209 ;  /* 0x000000a200007223 */ /* 0x008fe200000100d1 */
[----:B------:R-:W-:Y:S01]  /*ff10*/  F2FP.PACK_AB R209, R139, R224 ;  /* 0x000000e08bd1723e */ /* 0x000fe200000000ff */
[----:B------:R-:W1:Y:S02]  /*ff20*/  LDSM.16.MT88.4 R160, [R229+0x3000] ;  /* 0x00300000e5a0783b */ /* 0x000e640000004200 */
[----:B------:R-:W-:Y:S01]  /*ff30*/  FADD.FTZ R0, R210, R0 ;  /* 0x00000000d2007221 */ /* 0x000fe20000010000 */
[----:B------:R-:W-:Y:S01]  /*ff40*/  F2FP.PACK_AB R210, R252, R177 ;  /* 0x000000b1fcd2723e */ /* 0x000fe200000000ff */
[-C--:B-1----:R-:W-:Y:S08]  /*ff50*/  HMMA.16816.F32 R68, R140, R160.reuse, R68 ;  /* 0x000000a08c44723c */ /* 0x082ff00000001844 */
[C---:B------:R-:W-:Y:S07]  /*ff60*/  HMMA.16816.F32 R72, R144.reuse, R160, R72 ;  /* 0x000000a09048723c */ /* 0x040fee0000001848 */
[----:B------:R-:W-:Y:S01]  /*ff70*/  MOV R161, R222 ;  /* 0x000000de00a17202 */ /* 0x000fe20000000f00 */
[-C--:B------:R-:W-:Y:S04]  /*ff80*/  HMMA.16816.F32 R76, R144, R162.reuse, R76 ;  /* 0x000000a2904c723c */ /* 0x080fe8000000184c */
[----:B------:R-:W-:Y:S04]  /*ff90*/  MOV R160, R221 ;  /* 0x000000dd00a07202 */ /* 0x000fe80000000f00 */
[C---:B------:R-:W-:Y:S07]  /*ffa0*/  HMMA.16816.F32 R80, R140.reuse, R162, R80 ;  /* 0x000000a28c50723c */ /* 0x040fee0000001850 */
[----:B------:R-:W-:Y:S01]  /*ffb0*/  MOV R162, R223 ;  /* 0x000000df00a27202 */ /* 0x000fe20000000f00 */
[-C--:B------:R-:W-:Y:S04]  /*ffc0*/  HMMA.16816.F32 R84, R140, R156.reuse, R84 ;  /* 0x0000009c8c54723c */ /* 0x080fe80000001854 */
[----:B------:R-:W-:Y:S02]  /*ffd0*/  MOV R163, R220 ;  /* 0x000000dc00a37202 */ /* 0x000fe40000000f00 */
[----:B------:R-:W-:Y:S02]  /*ffe0*/  LDSM.16.MT88.4 R220, [R233+0x3800] ;  /* 0x00380000e9dc783b */ /* 0x000fe40000004200 */
[C---:B------:R-:W-:Y:S07]  /*fff0*/  HMMA.16816.F32 R88, R144.reuse, R156, R88 ;  /* 0x0000009c9058723c */ /* 0x040fee0000001858 */
[----:B------:R-:W-:Y:S01]  /*10000*/  MOV R157, R225 ;  /* 0x000000e1009d7202 */ /* 0x000fe20000000f00 */
[-C--:B------:R-:W-:Y:S04]  /*10010*/  HMMA.16816.F32 R92, R144, R158.reuse, R92 ;  /* 0x0000009e905c723c */ /* 0x080fe8000000185c */
[----:B------:R-:W-:Y:S01]  /*10020*/  FADD.FTZ R225, R238, R132 ;  /* 0x00000084eee17221 */ /* 0x000fe20000010000 */
[----:B------:R-:W-:Y:S01]  /*10030*/  MOV R156, R206 ;  /* 0x000000ce009c7202 */ /* 0x000fe20000000f00 */
[----:B------:R2:W5:Y:S01]  /*10040*/  LDL.LU R238, [R1+0xc4] ;  /* 0x0000c40001ee7983 */ /* 0x0005620000300800 */
[----:B------:R-:W-:Y:S01]  /*10050*/  F2FP.PACK_AB R206, R174, R180 ;  /* 0x000000b4aece723e */ /* 0x000fe200000000ff */
[C---:B------:R-:W-:Y:S02]  /*10060*/  HMMA.16816.F32 R96, R140.reuse, R158, R96 ;  /* 0x0000009e8c60723c */ /* 0x040fe40000001860 */
[----:B------:R2:W5:Y:S02]  /*10070*/  LDL.LU R234, [R1+0xc0] ;  /* 0x0000c00001ea7983 */ /* 0x0005640000300800 */
[----:B------:R-:W-:Y:S01]  /*10080*/  FADD.FTZ R132, R211, R0 ;  /* 0x00000000d3847221 */ /* 0x000fe20000010000 */
[----:B----4-:R-:W-:Y:S01]  /*10090*/  F2FP.PACK_AB R211, R133, R138 ;  /* 0x0000008a85d3723e */ /* 0x010fe200000000ff */
[----:B------:R2:W5:Y:S02]  /*100a0*/  LDL.LU R236, [R1+0xbc] ;  /* 0x0000bc0001ec7983 */ /* 0x0005640000300800 */
[-C--:B------:R-:W-:Y:S02]  /*100b0*/  HMMA.16816.F32 R100, R140, R164.reuse, R100 ;  /* 0x000000a48c64723c */ /* 0x080fe40000001864 */
[----:B------:R2:W5:Y:S06]  /*100c0*/  LDL.LU R241, [R1+0xb8] ;  /* 0x0000b80001f17983 */ /* 0x00056c0000300800 */
[C---:B------:R-:W-:Y:S07]  /*100d0*/  HMMA.16816.F32 R104, R144.reuse, R164, R104 ;  /* 0x000000a49068723c */ /* 0x040fee0000001868 */
[----:B------:R-:W-:Y:S01]  /*100e0*/  MOV R164, R218 ;  /* 0x000000da00a47202 */ /* 0x000fe20000000f00 */
[-C--:B------:R-:W-:Y:S04]  /*100f0*/  HMMA.16816.F32 R108, R144, R166.reuse, R108 ;  /* 0x000000a6906c723c */ /* 0x080fe8000000186c */
[----:B------:R-:W-:Y:S02]  /*10100*/  MOV R165, R192 ;  /* 0x000000c000a57202 */ /* 0x000fe40000000f00 */
[----:B------:R-:W-:Y:S02]  /*10110*/  MOV R192, R217 ;  /* 0x000000d900c07202 */ /* 0x000fe40000000f00 */
[C---:B------:R-:W-:Y:S04]  /*10120*/  HMMA.16816.F32 R112, R140.reuse, R166, R112 ;  /* 0x000000a68c70723c */ /* 0x040fe80000001870 */
[----:B------:R-:W-:Y:S03]  /*10130*/  MOV R0, R192 ;  /* 0x000000c000007202 */ /* 0x000fe60000000f00 */
[----:B------:R-:W-:Y:S01]  /*10140*/  MOV R167, R219 ;  /* 0x000000db00a77202 */ /* 0x000fe20000000f00 */
[-C--:B------:R-:W-:Y:S01]  /*10150*/  HMMA.16816.F32 R116, R140, R148.reuse, R116 ;  /* 0x000000948c74723c */ /* 0x080fe20000001874 */
[----:B------:R-:W1:Y:S03]  /*10160*/  LDSM.16.MT88.4 R216, [R230+0x3800] ;  /* 0x00380000e6d8783b */ /* 0x000e660000004200 */
[----:B------:R-:W-:Y:S04]  /*10170*/  FADD.FTZ R0, R0, R225 ;  /* 0x000000e100007221 */ /* 0x000fe80000010000 */
[C---:B------:R-:W-:Y:S08]  /*10180*/  HMMA.16816.F32 R120, R144.reuse, R148, R120 ;  /* 0x000000949078723c */ /* 0x040ff00000001878 */
[-C--:B------:R-:W-:Y:S08]  /*10190*/  HMMA.16816.F32 R124, R144, R150.reuse, R124 ;  /* 0x00000096907c723c */ /* 0x080ff0000000187c */
[----:B------:R-:W-:Y:S08]  /*101a0*/  HMMA.16816.F32 R128, R140, R150, R128 ;  /* 0x000000968c80723c */ /* 0x000ff00000001880 */
[-C--:B------:R-:W-:Y:S01]  /*101b0*/  HMMA.16816.F32 R144, R204, R152.reuse, R4 ;  /* 0x00000098cc90723c */ /* 0x080fe20000001804 */
[----:B------:R-:W3:Y:S07]  /*101c0*/  LDSM.16.MT88.4 R4, [R232+0x3800] ;  /* 0x00380000e804783b */ /* 0x000eee0000004200 */
[C---:B------:R-:W-:Y:S07]  /*101d0*/  HMMA.16816.F32 R140, R208.reuse, R152, R8 ;  /* 0x00000098d08c723c */ /* 0x040fee0000001808 */
[----:B------:R-:W-:Y:S01]  /*101e0*/  MOV R10, R156 ;  /* 0x0000009c000a7202 */ /* 0x000fe20000000f00 */
[-C--:B------:R-:W-:Y:S04]  /*101f0*/  HMMA.16816.F32 R148, R208, R154.reuse, R12 ;  /* 0x0000009ad094723c */ /* 0x080fe8000000180c */
[----:B------:R-:W-:Y:S01]  /*10200*/  MOV R9, R157 ;  /* 0x0000009d00097202 */ /* 0x000fe20000000f00 */
[----:B------:R-:W-:Y:S01]  /*10210*/  IMAD.MOV.U32 R8, RZ, RZ, R162 ;  /* 0x000000ffff087224 */ /* 0x000fe200078e00a2 */
[----:B------:R-:W-:Y:S02]  /*10220*/  MOV R11, R191 ;  /* 0x000000bf000b7202 */ /* 0x000fe40000000f00 */
[C---:B------:R-:W-:Y:S04]  /*10230*/  HMMA.16816.F32 R152, R204.reuse, R154, R16 ;  /* 0x0000009acc98723c */ /* 0x040fe80000001810 */
[----:B------:R-:W-:Y:S02]  /*10240*/  MOV R15, R175 ;  /* 0x000000af000f7202 */ /* 0x000fe40000000f00 */
[----:B------:R-:W-:Y:S02]  /*10250*/  MOV R14, R174 ;  /* 0x000000ae000e7202 */ /* 0x000fe40000000f00 */
[-C--:B------:R-:W-:Y:S04]  /*10260*/  HMMA.16816.F32 R156, R204, R168.reuse, R20 ;  /* 0x000000a8cc9c723c */ /* 0x080fe80000001814 */
[----:B------:R-:W-:Y:S02]  /*10270*/  MOV R13, R177 ;  /* 0x000000b1000d7202 */ /* 0x000fe40000000f00 */
[----:B------:R-:W-:Y:S02]  /*10280*/  MOV R18, R176 ;  /* 0x000000b000127202 */ /* 0x000fe40000000f00 */
[----:B------:R-:W-:Y:S04]  /*10290*/  MOV R22, R163 ;  /* 0x000000a300167202 */ /* 0x000fe80000000f00 */
        /* <DEDUP_REMOVED lines=14> */
[----:B------:R-:W-:Y:S01]  /*10380*/  MOV R31, R198 ;  /* 0x000000c6001f7202 */ /* 0x000fe20000000f00 */
[----:B------:R-:W-:Y:S01]  /*10390*/  IMAD.MOV.U32 R33, RZ, RZ, R188 ;  /* 0x000000ffff217224 */ /* 0x000fe200078e00bc */
[-C--:B------:R-:W-:Y:S04]  /*103a0*/  HMMA.16816.F32 R172, R204, R184.reuse, R36 ;  /* 0x000000b8ccac723c */ /* 0x080fe80000001824 */
[----:B------:R-:W-:Y:S02]  /*103b0*/  MOV R30, R197 ;  /* 0x000000c5001e7202 */ /* 0x000fe40000000f00 */
[----:B------:R-:W-:Y:S02]  /*103c0*/  MOV R29, R196 ;  /* 0x000000c4001d7202 */ /* 0x000fe40000000f00 */
[----:B------:R-:W-:Y:S04]  /*103d0*/  MOV R38, R179 ;  /* 0x000000b300267202 */ /* 0x000fe80000000f00 */
        /* <DEDUP_REMOVED lines=16> */
[----:B------:R-:W-:Y:S01]  /*104e0*/  IMAD.MOV.U32 R22, RZ, RZ, R8 ;  /* 0x000000ffff167224 */ /* 0x000fe200078e0008 */
        /* <DEDUP_REMOVED lines=23> */
[----:B------:R-:W-:Y:S01]  /*10660*/  MOV R38, R39 ;  /* 0x0000002700267202 */ /* 0x000fe20000000f00 */
[----:B------:R-:W-:Y:S01]  /*10670*/  FADD.FTZ R9, R246, R2 ;  /* 0x00000002f6097221 */ /* 0x000fe20000010000 */
[----:B------:R-:W-:Y:S02]  /*10680*/  MOV R39, R31 ;  /* 0x0000001f00277202 */ /* 0x000fe40000000f00 */
        /* <DEDUP_REMOVED lines=9> */
[----:B------:R2:W5:Y:S01]  /*10720*/  LDL.LU R237, [R1+0xac] ;  /* 0x0000ac0001ed7983 */ /* 0x0005620000300800 */
[----:B------:R-:W-:Y:S02]  /*10730*/  MOV R43, R36 ;  /* 0x00000024002b7202 */ /* 0x000fe40000000f00 */
[----:B------:R-:W-:Y:S01]  /*10740*/  MOV R36, R37 ;  /* 0x0000002500247202 */ /* 0x000fe20000000f00 */
[----:B------:R2:W5:Y:S01]  /*10750*/  LDL.LU R244, [R1+0xa8] ;  /* 0x0000a80001f47983 */ /* 0x0005620000300800 */
[----:B------:R-:W-:Y:S02]  /*10760*/  MOV R37, R38 ;  /* 0x0000002600257202 */ /* 0x000fe40000000f00 */
        /* <DEDUP_REMOVED lines=13> */
[----:B------:R-:W-:Y:S01]  /*10840*/  IMAD.MOV.U32 R36, RZ, RZ, R37 ;  /* 0x000000ffff247224 */ /* 0x000fe200078e0025 */
        /* <DEDUP_REMOVED lines=13> */
[----:B------:R2:W5:Y:S01]  /*10920*/  LDL.LU R246, [R1+0x98] ;  /* 0x0000980001f67983 */ /* 0x0005620000300800 */
        /* <DEDUP_REMOVED lines=10> */
[----:B------:R-:W-:Y:S01]  /*109d0*/  MOV R22, R239 ;  /* 0x000000ef00167202 */ /* 0x000fe20000000f00 */
[----:B------:R-:W-:Y:S01]  /*109e0*/  FADD.FTZ R11, R36, R8 ;  /* 0x00000008240b7221 */ /* 0x000fe20000010000 */
[----:B------:R2:W5:Y:S01]  /*109f0*/  LDL.LU R239, [R1+0x90] ;  /* 0x0000900001ef7983 */ /* 0x0005620000300800 */
[----:B------:R-:W-:Y:S01]  /*10a00*/  MOV R34, R181 ;  /* 0x000000b500227202 */ /* 0x000fe20000000f00 */
[----:B------:R-:W-:Y:S01]  /*10a10*/  FADD.FTZ R9, R38, R2 ;  /* 0x0000000226097221 */ /* 0x000fe20000010000 */
[-C--:B------:R-:W-:Y:S03]  /*10a20*/  HMMA.16816.F32 R180, R208, R186.reuse, R44 ;  /* 0x000000bad0b4723c */ /* 0x080fe6000000182c */
[----:B------:R-:W-:Y:S01]  /*10a30*/  FADD.FTZ R2, R33, R10 ;  /* 0x0000000a21027221 */ /* 0x000fe20000010000 */
        /* <DEDUP_REMOVED lines=52> */
[----:B------:R-:W-:Y:S01]  /*10d80*/  FADD.FTZ R3, R12, R0 ;  /* 0x000000000c037221 */ /* 0x000fe20000010000 */
[----:B------:R-:W-:Y:S01]  /*10d90*/  STL [R1+0x18], R4 ;  /* 0x0000180401007387 */ /* 0x000fe20000100800 */
[----:B------:R-:W-:Y:S02]  /*10da0*/  FADD.FTZ R2, R252, R2 ;  /* 0x00000002fc027221 */ /* 0x000fe40000010000 */
[----:B------:R-:W-:Y:S02]  /*10db0*/  FADD.FTZ R3, R15, R3 ;  /* 0x000000030f037221 */ /* 0x000fe40000010000 */
[----:B------:R-:W-:Y:S01]  /*10dc0*/  FADD.FTZ R0, R138, R6 ;  /* 0x000000068a007221 */ /* 0x000fe20000010000 */
[----:B------:R-:W-:Y:S02]  /*10dd0*/  MOV R138, R135 ;  /* 0x00000087008a7202 */ /* 0x000fe40000000f00 */
[----:B------:R1:W-:Y:S01]  /*10de0*/  STL [R1+0x1c], R3 ;  /* 0x00001c0301007387 */ /* 0x0003e20000100800 */
[----:B------:R-:W-:Y:S03]  /*10df0*/  FADD.FTZ R0, R133, R0 ;  /* 0x0000000085007221 */ /* 0x000fe60000010000 */
[----:B------:R3:W-:Y:S04]  /*10e00*/  STL [R1+0x20], R2 ;  /* 0x0000200201007387 */ /* 0x0007e80000100800 */
[----:B------:R2:W-:Y:S01]  /*10e10*/  STL [R1+0x24], R0 ;  /* 0x0000240001007387 */ /* 0x0005e20000100800 */
[----:B-1----:R-:W-:Y:S02]  /*10e20*/  MOV R3, R136 ;  /* 0x0000008800037202 */ /* 0x002fe40000000f00 */
[----:B---3--:R-:W-:Y:S01]  /*10e30*/  MOV R2, R137 ;  /* 0x0000008900027202 */ /* 0x008fe20000000f00 */
[----:B------:R-:W-:-:S05]  /*10e40*/  @P1 BRA `(.L_x_1491) ;  /* 0xffffb21000001947 */ /* 0x000fca000383ffff */
.L_x_1490:
[----:B------:R-:W-:Y:S02]  /*10e50*/  MOV R10, 0x1f ;  /* 0x0000001f000a7802 */ /* 0x000fe40000000f00 */
[----:B------:R-:W-:Y:S01]  /*10e60*/  MOV R9, 0xffffffff ;  /* 0xffffffff00097802 */ /* 0x000fe20000000f00 */
[----:B------:R-:W-:Y:S05]  /*10e70*/  BRA.DIV ~URZ, `(.L_x_1492) ;  /* 0x00003b027f007947 */ /* 0x000fea000b800000 */
[----:B--2---:R-:W2:Y:S04]  /*10e80*/  LDL R0, [R1+0x18] ;  /* 0x0000180001007983 */ /* 0x004ea80000100800 */
[----:B--2---:R1:W2:Y:S02]  /*10e90*/  SHFL.BFLY PT, R4, R0, 0x2, 0x1f ;  /* 0x0c401f0000047f89 */ /* 0x0042a400000e0000 */
.L_x_1558:
[----:B-1----:R-:W3:Y:S02]  /*10ea0*/  LDL.LU R0, [R1+0x18] ;  /* 0x0000180001007983 */ /* 0x002ee40000300800 */
[----:B--23--:R-:W-:Y:S01]  /*10eb0*/  FADD.FTZ R4, R4, R0 ;  /* 0x0000000004047221 */ /* 0x00cfe20000010000 */
[----:B------:R-:W-:Y:S05]  /*10ec0*/  BRA.DIV ~URZ, `(.L_x_1493) ;  /* 0x00003b127f007947 */ /* 0x000fea000b800000 */
[----:B------:R-:W2:Y:S04]  /*10ed0*/  LDL.LU R2, [R1+0x1c] ;  /* 0x00001c0001027983 */ /* 0x000ea80000300800 */
[----:B------:R-:W3:Y:S04]  /*10ee0*/  LDL.LU R0, [R1+0x20] ;  /* 0x0000200001007983 */ /* 0x000ee80000300800 */
[----:B------:R-:W4:Y:S04]  /*10ef0*/  LDL.LU R9, [R1+0x24] ;  /* 0x0000240001097983 */ /* 0x000f280000300800 */
[----:B--2---:R-:W1:Y:S04]  /*10f00*/  SHFL.BFLY PT, R5, R2, 0x2, 0x1f ;  /* 0x0c401f0002057f89 */ /* 0x004e6800000e0000 */
[----:B---3--:R-:W2:Y:S04]  /*10f10*/  SHFL.BFLY PT, R6, R0, 0x2, 0x1f ;  /* 0x0c401f0000067f89 */ /* 0x008ea800000e0000 */
[----:B----4-:R-:W3:Y:S01]  /*10f20*/  SHFL.BFLY PT, R7, R9, 0x2, 0x1f ;  /* 0x0c401f0009077f89 */ /* 0x010ee200000e0000 */
[----:B-1----:R-:W-:-:S02]  /*10f30*/  FADD.FTZ R5, R5, R2 ;  /* 0x0000000205057221 */ /* 0x002fc40000010000 */
[----:B--2---:R-:W-:-:S03]  /*10f40*/  FADD.FTZ R6, R6, R0 ;  /* 0x0000000006067221 */ /* 0x004fc60000010000 */
[----:B------:R-:W1:Y:S01]  /*10f50*/  SHFL.BFLY PT, R2, R5, 0x1, 0x1f ;  /* 0x0c201f0005027f89 */ /* 0x000e6200000e0000 */
[----:B---3--:R-:W-:-:S03]  /*10f60*/  FADD.FTZ R7, R7, R9 ;  /* 0x0000000907077221 */ /* 0x008fc60000010000 */
[----:B------:R-:W2:Y:S04]  /*10f70*/  SHFL.BFLY PT, R0, R4, 0x1, 0x1f ;  /* 0x0c201f0004007f89 */ /* 0x000ea800000e0000 */
[----:B------:R-:W3:Y:S04]  /*10f80*/  SHFL.BFLY PT, R3, R6, 0x1, 0x1f ;  /* 0x0c201f0006037f89 */ /* 0x000ee800000e0000 */
[----:B------:R4:W4:Y:S01]  /*10f90*/  SHFL.BFLY PT, R8, R7, 0x1, 0x1f ;  /* 0x0c201f0007087f89 */ /* 0x00092200000e0000 */
[----:B-1----:R-:W-:Y:S02]  /*10fa0*/  FADD.FTZ R5, R5, R2 ;  /* 0x0000000205057221 */ /* 0x002fe40000010000 */
[----:B--2---:R-:W-:-:S02]  /*10fb0*/  FADD.FTZ R4, R4, R0 ;  /* 0x0000000004047221 */ /* 0x004fc40000010000 */
[----:B---3--:R-:W-:-:S03]  /*10fc0*/  FADD.FTZ R6, R6, R3 ;  /* 0x0000000306067221 */ /* 0x008fc60000010000 */
.L_x_1559:
[----:B------:R-:W-:Y:S01]  /*10fd0*/  FSETP.NE.FTZ.AND P3, PT, R4, RZ, PT ;  /* 0x000000ff0400720b */ /* 0x000fe20003f75000 */
[----:B------:R-:W-:Y:S01]  /*10fe0*/  CS2R R2, SRZ ;  /* 0x0000000000027805 */ /* 0x000fe2000001ff00 */
[----:B------:R-:W-:Y:S01]  /*10ff0*/  FSETP.NE.FTZ.AND P2, PT, R5, RZ, PT ;  /* 0x000000ff0500720b */ /* 0x000fe20003f55000 */
[----:B----4-:R-:W-:Y:S01]  /*11000*/  FADD.FTZ R7, R8, R7 ;  /* 0x0000000708077221 */ /* 0x010fe20000010000 */
[----:B------:R-:W-:Y:S02]  /*11010*/  FSETP.NE.FTZ.AND P1, PT, R6, RZ, PT ;  /* 0x000000ff0600720b */ /* 0x000fe40003f35000 */
[----:B------:R-:W-:Y:S02]  /*11020*/  MOV R0, RZ ;  /* 0x000000ff00007202 */ /* 0x000fe40000000f00 */
[----:B------:R-:W-:Y:S02]  /*11030*/  FSETP.NE.FTZ.AND P0, PT, R7, RZ, PT ;  /* 0x000000ff0700720b */ /* 0x000fe40003f15000 */
[----:B------:R-:W-:-:S02]  /*11040*/  MOV R60, 0xff800000 ;  /* 0xff800000003c7802 */ /* 0x000fc40000000f00 */
[----:B------:R-:W-:Y:S01]  /*11050*/  MOV R59, 0xff800000 ;  /* 0xff800000003b7802 */ /* 0x000fe20000000f00 */
[----:B------:R-:W1:Y:S01]  /*11060*/  @P3 MUFU.RCP R0, R4 ;  /* 0x0000000400003308 */ /* 0x000e620000001000 */
[----:B------:R-:W-:Y:S02]  /*11070*/  MOV R58, 0xff800000 ;  /* 0xff800000003a7802 */ /* 0x000fe40000000f00 */
[----:B------:R-:W-:Y:S02]  /*11080*/  MOV R57, 0xff800000 ;  /* 0xff80000000397802 */ /* 0x000fe40000000f00 */
[----:B------:R-:W-:-:S03]  /*11090*/  @P1 MOV R13, 0x3f317218 ;  /* 0x3f317218000d1802 */ /* 0x000fc60000000f00 */
[----:B------:R-:W2:Y:S08]  /*110a0*/  @P2 MUFU.RCP R3, R5 ;  /* 0x0000000500032308 */ /* 0x000eb00000001000 */
[----:B------:R-:W3:Y:S01]  /*110b0*/  @P1 MUFU.RCP R2, R6 ;  /* 0x0000000600021308 */ /* 0x000ee20000001000 */
[C---:B-1----:R-:W-:Y:S02]  /*110c0*/  FMUL.FTZ R144, R0.reuse, R144 ;  /* 0x0000009000907220 */ /* 0x042fe40000410000 */
[----:B------:R-:W-:-:S02]  /*110d0*/  FMUL.FTZ R56, R0, R145 ;  /* 0x0000009100387220 */ /* 0x000fc40000410000 */
[C---:B------:R-:W-:Y:S02]  /*110e0*/  FMUL.FTZ R152, R0.reuse, R152 ;  /* 0x0000009800987220 */ /* 0x040fe40000410000 */
[C---:B------:R-:W-:Y:S01]  /*110f0*/  FMUL.FTZ R53, R0.reuse, R153 ;  /* 0x0000009900357220 */ /* 0x040fe20000410000 */
[----:B------:R-:W1:Y:S01]  /*11100*/  @P3 MUFU.LG2 R8, R4 ;  /* 0x0000000400083308 */ /* 0x000e620000000c00 */
        /* <DEDUP_REMOVED lines=14> */
[----:B----4-:R-:W-:Y:S01]  /*111f0*/  @P3 MOV R5, 0x3f317218 ;  /* 0x3f31721800053802 */ /* 0x010fe20000000f00 */
        /* <DEDUP_REMOVED lines=20> */
[----:B------:R-:W-:Y:S01]  /*11340*/  @P0 MUFU.RCP R0, R7 ;  /* 0x0000000700000308 */ /* 0x000fe20000001000 */
        /* <DEDUP_REMOVED lines=30> */
[C---:B---3--:R-:W-:Y:S02]  /*11530*/  FMUL.FTZ R140, R2.reuse, R140 ;  /* 0x0000008c028c7220 */ /* 0x048fe40000410000 */
        /* <DEDUP_REMOVED lines=31> */
[----:B------:R-:W2:Y:S01]  /*11730*/  @P0 MUFU.LG2 R2, R7 ;  /* 0x0000000700020308 */ /* 0x000ea20000000c00 */
[----:B-1----:R-:W-:Y:S02]  /*11740*/  @P3 FMUL.FTZ R9, R8, 0.69314718246459960938 ;  /* 0x3f31721808093820 */ /* 0x002fe40000410000 */
[----:B------:R-:W-:Y:S02]  /*11750*/  @P2 FMUL.FTZ R8, R4, 0.69314718246459960938 ;  /* 0x3f31721804082820 */ /* 0x000fe40000410000 */
[----:B------:R-:W-:-:S02]  /*11760*/  @P2 FMUL.FTZ R4, R3, c[0x0][0x2d0] ;  /* 0x0000b40003042a20 */ /* 0x000fc40000410000 */
[----:B------:R-:W-:Y:S02]  /*11770*/  @P1 FMUL.FTZ R6, R6, 0.69314718246459960938 ;  /* 0x3f31721806061820 */ /* 0x000fe40000410000 */
[----:B------:R-:W-:Y:S02]  /*11780*/  @P1 FMUL.FTZ R3, R13, c[0x0][0x2d0] ;  /* 0x0000b4000d031a20 */ /* 0x000fe40000410000 */
[----:B------:R-:W-:Y:S02]  /*11790*/  @P3 FMUL.FTZ R5, R5, c[0x0][0x2d0] ;  /* 0x0000b40005053a20 */ /* 0x000fe40000410000 */
[----:B------:R-:W-:Y:S01]  /*117a0*/  @P1 FFMA.FTZ R60, R3, R135, R6 ;  /* 0x00000087033c1223 */ /* 0x000fe20000010006 */
[----:B------:R-:W-:Y:S01]  /*117b0*/  @P0 MOV R3, 0x3f317218 ;  /* 0x3f31721800030802 */ /* 0x000fe20000000f00 */
[----:B------:R-:W-:Y:S01]  /*117c0*/  @P2 FFMA.FTZ R59, R4, R136, R8 ;  /* 0x00000088043b2223 */ /* 0x000fe20000010008 */
[----:B------:R-:W-:Y:S01]  /*117d0*/  MOV R4, 0x1 ;  /* 0x0000000100047802 */ /* 0x000fe20000000f00 */
[----:B--2---:R-:W-:-:S02]  /*117e0*/  @P0 FMUL.FTZ R2, R2, 0.69314718246459960938 ;  /* 0x3f31721802020820 */ /* 0x004fc40000410000 */
[----:B------:R-:W-:Y:S02]  /*117f0*/  @P0 FMUL.FTZ R3, R3, c[0x0][0x2d0] ;  /* 0x0000b40003030a20 */ /* 0x000fe40000410000 */
[----:B------:R-:W-:Y:S02]  /*11800*/  @P3 FFMA.FTZ R58, R5, R137, R9 ;  /* 0x00000089053a3223 */ /* 0x000fe40000010009 */
        /* <DEDUP_REMOVED lines=32> */
[----:B------:R-:W-:Y:S01]  /*11a10*/  PRMT R0, R4, 0x7610, R0 ;  /* 0x0000761004007816 */ /* 0x000fe20000000000 */
[----:B------:R-:W-:Y:S02]  /*11a20*/  @P0 FFMA.FTZ R57, R3, R134, R2 ;  /* 0x0000008603390223 */ /* 0x000fe40000010002 */
.L_x_1459:
        /* <DEDUP_REMOVED lines=19> */
.L_x_1495:
[----:B-1----:R-:W-:Y:S05]  /*11b60*/  BSYNC B0 ;  /* 0x0000000000007941 */ /* 0x002fea0003800000 */
.L_x_1494:
[----:B------:R-:W-:Y:S01]  /*11b70*/  PRMT R0, R0, 0x9910, RZ ;  /* 0x0000991000007816 */ /* 0x000fe200000000ff */
[----:B------:R-:W-:Y:S01]  /*11b80*/  BSSY B1, `(.L_x_1496) ;  /* 0x0000266000017945 */ /* 0x000fe20003800000 */
[----:B-----5:R-:W-:Y:S02]  /*11b90*/  IMAD.MOV.U32 R73, RZ, RZ, R8 ;  /* 0x000000ffff497224 */ /* 0x020fe400078e0008 */
[----:B------:R-:W-:-:S13]  /*11ba0*/  ISETP.NE.AND P0, PT, R0, RZ, PT ;  /* 0x000000ff0000720c */ /* 0x000fda0003f05270 */
[----:B------:R-:W-:Y:S05]  /*11bb0*/  @!P0 BRA `(.L_x_1497) ;  /* 0x000017d000008947 */ /* 0x000fea0003800000 */
[----:B------:R-:W2:Y:S04]  /*11bc0*/  LDL R71, [R1+0x64] ;  /* 0x0000640001477983 */ /* 0x000ea80000100800 */
[----:B------:R-:W3:Y:S04]  /*11bd0*/  LDL R69, [R1+0x68] ;  /* 0x0000680001457983 */ /* 0x000ee80000100800 */
[----:B------:R-:W4:Y:S04]  /*11be0*/  LDL R67, [R1+0x70] ;  /* 0x0000700001437983 */ /* 0x000f280000100800 */
[----:B------:R-:W5:Y:S04]  /*11bf0*/  LDL R66, [R1+0x6c] ;  /* 0x00006c0001427983 */ /* 0x000f680000100800 */
[----:B------:R-:W4:Y:S04]  /*11c00*/  LDL R65, [R1+0x80] ;  /* 0x0000800001417983 */ /* 0x000f280000100800 */
[----:B------:R-:W4:Y:S04]  /*11c10*/  LDL R64, [R1+0x78] ;  /* 0x0000780001407983 */ /* 0x000f280000100800 */
[----:B------:R-:W4:Y:S04]  /*11c20*/  LDL R63, [R1+0x7c] ;  /* 0x00007c00013f7983 */ /* 0x000f280000100800 */
[----:B------:R-:W4:Y:S01]  /*11c30*/  LDL R62, [R1+0x74] ;  /* 0x00007400013e7983 */ /* 0x000f220000100800 */
        /* <DEDUP_REMOVED lines=65> */
[----:B------:R-:W-:Y:S01]  /*12050*/  F2FP.PACK_AB R0, R127, R126 ;  /* 0x0000007e7f00723e */ /* 0x000fe200000000ff */
[----:B--2---:R1:W-:Y:S04]  /*12060*/  STS [R71], R56 ;  /* 0x0000003847007388 */ /* 0x0043e80000000800 */
[----:B------:R1:W-:Y:S04]  /*12070*/  STS [R71+0x400], R55 ;  /* 0x0004003747007388 */ /* 0x0003e80000000800 */
[----:B---3--:R1:W-:Y:S04]  /*12080*/  STS [R69], R53 ;  /* 0x0000003545007388 */ /* 0x0083e80000000800 */
[----:B------:R1:W-:Y:S04]  /*12090*/  STS [R69+0x400], R52 ;  /* 0x0004003445007388 */ /* 0x0003e80000000800 */
[----:B------:R1:W-:Y:S04]  /*120a0*/  STS [R71+0x2000], R54 ;  /* 0x0020003647007388 */ /* 0x0003e80000000800 */
[----:B------:R1:W-:Y:S04]  /*120b0*/  STS [R71+0x2400], R142 ;  /* 0x0024008e47007388 */ /* 0x0003e80000000800 */
[----:B------:R1:W-:Y:S04]  /*120c0*/  STS [R69+0x2000], R51 ;  /* 0x0020003345007388 */ /* 0x0003e80000000800 */
[----:B------:R1:W-:Y:S04]  /*120d0*/  STS [R69+0x2400], R150 ;  /* 0x0024009645007388 */ /* 0x0003e80000000800 */
[----:B----4-:R1:W-:Y:S04]  /*120e0*/  STS [R67], R50 ;  /* 0x0000003243007388 */ /* 0x0103e80000000800 */
[----:B------:R1:W-:Y:S04]  /*120f0*/  STS [R67+0x400], R49 ;  /* 0x0004003143007388 */ /* 0x0003e80000000800 */
[----:B-----5:R1:W-:Y:S04]  /*12100*/  STS [R66], R47 ;  /* 0x0000002f42007388 */ /* 0x0203e80000000800 */
[----:B------:R1:W-:Y:S04]  /*12110*/  STS [R66+0x400], R46 ;  /* 0x0004002e42007388 */ /* 0x0003e80000000800 */
[----:B------:R1:W-:Y:S04]  /*12120*/  STS [R67+0x2000], R48 ;  /* 0x0020003043007388 */ /* 0x0003e80000000800 */
[----:B------:R1:W-:Y:S04]  /*12130*/  STS [R67+0x2400], R162 ;  /* 0x002400a243007388 */ /* 0x0003e80000000800 */
[----:B------:R1:W-:Y:S04]  /*12140*/  STS [R66+0x2000], R45 ;  /* 0x0020002d42007388 */ /* 0x0003e80000000800 */
        /* <DEDUP_REMOVED lines=57> */
[----:B------:R-:W-:Y:S05]  /*124e0*/  CALL.REL.NOINC `($__internal_5_$__cuda_sm70_shflsync_idx_p) ;  /* 0x00002e5000007944 */ /* 0x000fea0003c00000 */
.L_x_1498:
[----:B-1----:R-:W2:Y:S04]  /*124f0*/  LDL R2, [R1+0x5c] ;  /* 0x00005c0001027983 */ /* 0x002ea80000100800 */
[----:B------:R-:W3:Y:S04]  /*12500*/  LDL.LU R8, [R1+0x50] ;  /* 0x0000500001087983 */ /* 0x000ee80000300800 */
[----:B------:R-:W4:Y:S04]  /*12510*/  LDL.LU R15, [R1+0x54] ;  /* 0x00005400010f7983 */ /* 0x000f280000300800 */
[----:B------:R-:W2:Y:S04]  /*12520*/  LDL R13, [R1+0x84] ;  /* 0x00008400010d7983 */ /* 0x000ea80000100800 */
[----:B------:R-:W2:Y:S01]  /*12530*/  LDL.LU R78, [R1+0x48] ;  /* 0x00004800014e7983 */ /* 0x000ea20000300800 */
[----:B------:R-:W-:-:S03]  /*12540*/  IMAD.MOV.U32 R0, RZ, RZ, 0x1 ;  /* 0x00000001ff007424 */ /* 0x000fc600078e00ff */
[----:B------:R-:W4:Y:S02]  /*12550*/  LDL R14, [R1+0x8c] ;  /* 0x00008c00010e7983 */ /* 0x000f240000100800 */
[----:B------:R-:W-:Y:S02]  /*12560*/  ISETP.NE.AND P1, PT, R0, c[0x0][0x4e8], PT ;  /* 0x00013a0000007a0c */ /* 0x000fe40003f25270 */
[----:B------:R1:W5:Y:S04]  /*12570*/  LDL.64 R76, [R1+0x10] ;  /* 0x00001000014c7983 */ /* 0x0003680000100a00 */
[----:B------:R1:W5:Y:S04]  /*12580*/  LDL R74, [R1+0x4c] ;  /* 0x00004c00014a7983 */ /* 0x0003680000100800 */
[----:B------:R1:W5:Y:S01]  /*12590*/  LDL R72, [R1+0x44] ;  /* 0x0000440001487983 */ /* 0x0003620000100800 */
[----:B------:R-:W-:-:S02]  /*125a0*/  ULDC UR5, c[0x0][0x4e8] ;  /* 0x00013a0000057ab9 */ /* 0x000fc40000000800 */
[----:B------:R-:W-:Y:S02]  /*125b0*/  ULDC UR4, c[0x0][0x388] ;  /* 0x0000e20000047ab9 */ /* 0x000fe40000000800 */
[----:B------:R-:W-:Y:S01]  /*125c0*/  UIMAD UR4, UR5, UR4, URZ ;  /* 0x00000004050472a4 */ /* 0x000fe2000f8e023f */
[----:B------:R-:W1:Y:S02]  /*125d0*/  S2R R79, SR_TID.X ;  /* 0x00000000004f7919 */ /* 0x000e640000002100 */
[----:B-1----:R-:W-:-:S04]  /*125e0*/  SHF.R.S32.HI R75, RZ, 0x1f, R79 ;  /* 0x0000001fff4b7819 */ /* 0x002fc8000001144f */
[----:B------:R-:W-:-:S04]  /*125f0*/  LEA.HI R75, R75, R79, RZ, 0x3 ;  /* 0x0000004f4b4b7211 */ /* 0x000fc800078f18ff */
[----:B------:R-:W-:Y:S01]  /*12600*/  SHF.R.S32.HI R75, RZ, 0x3, R75 ;  /* 0x00000003ff4b7819 */ /* 0x000fe2000001144b */
[----:B------:R-:W-:Y:S01]  /*12610*/  BSSY B0, `(.L_x_1499) ;  /* 0x000006e000007945 */ /* 0x000fe20003800000 */
[----:B---3--:R-:W-:-:S05]  /*12620*/  SHF.R.S32.HI R5, RZ, 0x1f, R8 ;  /* 0x0000001fff057819 */ /* 0x008fca0000011408 */
[----:B------:R-:W-:-:S04]  /*12630*/  IMAD R6, R5, c[0x0][0x490], RZ ;  /* 0x0001240005067a24 */ /* 0x000fc800078e02ff */
[----:B------:R-:W-:Y:S02]  /*12640*/  IMAD R6, R8, c[0x0][0x494], R6 ;  /* 0x0001250008067a24 */ /* 0x000fe400078e0206 */
[----:B--2---:R-:W-:Y:S02]  /*12650*/  IMAD.IADD R4, R2, 0x1, R78 ;  /* 0x0000000102047824 */ /* 0x004fe400078e024e */
[----:B------:R-:W-:-:S03]  /*12660*/  IMAD.WIDE.U32 R2, R8, c[0x0][0x490], RZ ;  /* 0x0001240008027a25 */ /* 0x000fc600078e00ff */
[----:B------:R-:W-:Y:S01]  /*12670*/  MOV R0, R4 ;  /* 0x0000000400007202 */ /* 0x000fe20000000f00 */
[----:B------:R-:W-:-:S04]  /*12680*/  @P1 IMAD.HI.U32 R7, R4, c[0x0][0x4ec], RZ ;  /* 0x00013b0004071a27 */ /* 0x000fc800078e00ff */
[----:B------:R-:W-:Y:S01]  /*12690*/  IMAD.IADD R3, R3, 0x1, R6 ;  /* 0x0000000103037824 */ /* 0x000fe200078e0206 */
[----:B------:R-:W-:Y:S01]  /*126a0*/  @P1 SHF.R.U32.HI R0, RZ, c[0x0][0x4f0], R7 ;  /* 0x00013c00ff001a19 */ /* 0x000fe20000011607 */
[----:B------:R-:W-:Y:S01]  /*126b0*/  IMAD R6, R5, c[0x0][0x3e8], RZ ;  /* 0x0000fa0005067a24 */ /* 0x000fe200078e02ff */
[----:B----4-:R-:W-:-:S03]  /*126c0*/  SHF.R.S32.HI R5, RZ, 0x1f, R15 ;  /* 0x0000001fff057819 */ /* 0x010fc6000001140f */
[----:B------:R-:W-:Y:S02]  /*126d0*/  IMAD.MOV R7, RZ, RZ, -R0 ;  /* 0x000000ffff077224 */ /* 0x000fe400078e0a00 */
[C---:B------:R-:W-:Y:S02]  /*126e0*/  IMAD R10, R8.reuse, c[0x0][0x3ec], R6 ;  /* 0x0000fb00080a7a24 */ /* 0x040fe400078e0206 */
[----:B------:R-:W-:Y:S02]  /*126f0*/  IMAD R4, R7, c[0x0][0x4e8], R4 ;  /* 0x00013a0007047a24 */ /* 0x000fe400078e0204 */
[----:B------:R-:W-:-:S04]  /*12700*/  IMAD.WIDE.U32 R8, R8, c[0x0][0x3e8], RZ ;  /* 0x0000fa0008087a25 */ /* 0x000fc800078e00ff */
[----:B------:R-:W-:Y:S02]  /*12710*/  IMAD R11, R5, c[0x0][0x498], RZ ;  /* 0x00012600050b7a24 */ /* 0x000fe400078e02ff */
[----:B------:R-:W-:Y:S01]  /*12720*/  IMAD.WIDE.U32 R6, R15, c[0x0][0x498], R2 ;  /* 0x000126000f067a25 */ /* 0x000fe200078e0002 */
[----:B------:R-:W-:-:S03]  /*12730*/  IADD3 R3, R9, R10, RZ ;  /* 0x0000000a09037210 */ /* 0x000fc60007ffe0ff */
[----:B------:R-:W-:Y:S01]  /*12740*/  IMAD R12, R5, c[0x0][0x3f0], RZ ;  /* 0x0000fc00050c7a24 */ /* 0x000fe200078e02ff */
[----:B------:R-:W-:Y:S01]  /*12750*/  SHF.R.S32.HI R5, RZ, 0x1f, R0 ;  /* 0x0000001fff057819 */ /* 0x000fe20000011400 */
[----:B------:R-:W-:Y:S01]  /*12760*/  IMAD R11, R15, c[0x0][0x49c], R11 ;  /* 0x000127000f0b7a24 */ /* 0x000fe200078e020b */
[----:B------:R-:W-:Y:S01]  /*12770*/  IADD3 R6, P0, R0, R6, RZ ;  /* 0x0000000600067210 */ /* 0x000fe20007f1e0ff */
[----:B------:R-:W-:-:S03]  /*12780*/  IMAD.MOV.U32 R2, RZ, RZ, R8 ;  /* 0x000000ffff027224 */ /* 0x000fc600078e0008 */
[----:B------:R-:W-:Y:S01]  /*12790*/  IADD3.X R7, R5, R7, R11, P0, !PT ;  /* 0x0000000705077210 */ /* 0x000fe200007fe40b */
[C---:B------:R-:W-:Y:S02]  /*127a0*/  IMAD R11, R15.reuse, c[0x0][0x3f4], R12 ;  /* 0x0000fd000f0b7a24 */ /* 0x040fe400078e020c */
[----:B------:R-:W-:Y:S02]  /*127b0*/  IMAD.WIDE.U32 R8, R15, c[0x0][0x3f0], R2 ;  /* 0x0000fc000f087a25 */ /* 0x000fe400078e0002 */
[----:B------:R-:W1:Y:S01]  /*127c0*/  S2R R15, SR_TID.X ;  /* 0x00000000000f7919 */ /* 0x000e620000002100 */
[----:B------:R-:W-:Y:S01]  /*127d0*/  SHF.R.S32.HI R0, RZ, 0x1f, R4 ;  /* 0x0000001fff007819 */ /* 0x000fe20000011404 */
[----:B------:R-:W-:-:S04]  /*127e0*/  IMAD.IADD R5, R13, 0x1, R78 ;  /* 0x000000010d057824 */ /* 0x000fc800078e024e */
[----:B------:R-:W-:Y:S02]  /*127f0*/  IMAD R0, R0, c[0x0][0x488], RZ ;  /* 0x0001220000007a24 */ /* 0x000fe400078e02ff */
[----:B------:R-:W-:-:S04]  /*12800*/  IMAD.WIDE.U32 R2, R4, c[0x0][0x488], R6 ;  /* 0x0001220004027a25 */ /* 0x000fc800078e0006 */
[----:B------:R-:W-:Y:S02]  /*12810*/  IMAD R10, R4, c[0x0][0x48c], R0 ;  /* 0x00012300040a7a24 */ /* 0x000fe400078e0200 */
[----:B------:R-:W-:Y:S01]  /*12820*/  @P1 IMAD.HI.U32 R6, R5, c[0x0][0x4ec], RZ ;  /* 0x00013b0005061a27 */ /* 0x000fe200078e00ff */
[----:B------:R-:W-:Y:S02]  /*12830*/  LEA R4, P0, R2, c[0x0][0x450], 0x2 ;  /* 0x0001140002047a11 */ /* 0x000fe400078010ff */
[----:B-1----:R-:W-:-:S04]  /*12840*/  SHF.R.S32.HI R13, RZ, 0x1f, R15 ;  /* 0x0000001fff0d7819 */ /* 0x002fc8000001140f */
[----:B------:R-:W-:Y:S02]  /*12850*/  LEA.HI R13, R13, R15, RZ, 0x5 ;  /* 0x0000000f0d0d7211 */ /* 0x000fe400078f28ff */
[----:B------:R-:W-:Y:S02]  /*12860*/  IADD3 R3, R3, R10, RZ ;  /* 0x0000000a03037210 */ /* 0x000fe40007ffe0ff */
[----:B------:R-:W-:Y:S02]  /*12870*/  LOP3.LUT R13, R13, 0xffffffe0, RZ, 0xc0, !PT ;  /* 0xffffffe00d0d7812 */ /* 0x000fe400078ec0ff */
[----:B------:R-:W-:Y:S02]  /*12880*/  MOV R0, R5 ;  /* 0x0000000500007202 */ /* 0x000fe40000000f00 */
[----:B------:R-:W-:Y:S01]  /*12890*/  @P1 SHF.R.U32.HI R0, RZ, c[0x0][0x4f0], R6 ;  /* 0x00013c00ff001a19 */ /* 0x000fe20000011606 */
[----:B------:R-:W-:Y:S01]  /*128a0*/  IMAD.MOV.U32 R6, RZ, RZ, R8 ;  /* 0x000000ffff067224 */ /* 0x000fe200078e0008 */
[----:B------:R-:W-:-:S02]  /*128b0*/  LEA.HI.X R3, R2, c[0x0][0x454], R3, 0x2, P0 ;  /* 0x0001150002037a11 */ /* 0x000fc400000f1403 */
[----:B------:R-:W-:Y:S02]  /*128c0*/  IADD3 R13, -R13, R15, RZ ;  /* 0x0000000f0d0d7210 */ /* 0x000fe40007ffe1ff */
[----:B------:R-:W-:Y:S01]  /*128d0*/  SHF.R.S32.HI R8, RZ, 0x1f, R0 ;  /* 0x0000001fff087819 */ /* 0x000fe20000011400 */
[----:B------:R-:W-:Y:S01]  /*128e0*/  IMAD.IADD R2, R14, 0x1, R78 ;  /* 0x000000010e027824 */ /* 0x000fe200078e024e */
[----:B------:R-:W-:Y:S01]  /*128f0*/  LOP3.LUT P0, RZ, R13, 0x3, RZ, 0xc0, !PT ;  /* 0x000000030dff7812 */ /* 0x000fe2000780c0ff */
[----:B------:R-:W-:Y:S01]  /*12900*/  SHFL.IDX PT, R14, R4, RZ, 0x1c1f ;  /* 0x001c1fff040e7589 */ /* 0x000fe200000e0000 */
[----:B------:R-:W-:-:S03]  /*12910*/  IMAD.IADD R7, R9, 0x1, R11 ;  /* 0x0000000109077824 */ /* 0x000fc600078e020b */
[----:B------:R-:W1:Y:S01]  /*12920*/  SHFL.IDX PT, R15, R3, RZ, 0x1c1f ;  /* 0x001c1fff030f7589 */ /* 0x000e6200000e0000 */
[----:B------:R-:W-:-:S03]  /*12930*/  IMAD R16, R8, c[0x0][0x3e0], RZ ;  /* 0x0000f80008107a24 */ /* 0x000fc600078e02ff */
[----:B------:R-:W-:Y:S04]  /*12940*/  SHFL.IDX PT, R12, R4, 0x1, 0x1c1f ;  /* 0x003c1f00040c7f89 */ /* 0x000fe800000e0000 */
[----:B------:R-:W2:Y:S04]  /*12950*/  SHFL.IDX PT, R13, R3, 0x1, 0x1c1f ;  /* 0x003c1f00030d7f89 */ /* 0x000ea800000e0000 */
[----:B------:R-:W-:Y:S04]  /*12960*/  SHFL.IDX PT, R10, R4, 0x2, 0x1c1f ;  /* 0x005c1f00040a7f89 */ /* 0x000fe800000e0000 */
[----:B------:R-:W3:Y:S04]  /*12970*/  SHFL.IDX PT, R11, R3, 0x2, 0x1c1f ;  /* 0x005c1f00030b7f89 */ /* 0x000ee800000e0000 */
[----:B------:R-:W-:Y:S04]  /*12980*/  SHFL.IDX PT, R8, R4, 0x3, 0x1c1f ;  /* 0x007c1f0004087f89 */ /* 0x000fe800000e0000 */
[----:B------:R4:W1:Y:S01]  /*12990*/  SHFL.IDX PT, R9, R3, 0x3, 0x1c1f ;  /* 0x007c1f0003097f89 */ /* 0x00086200000e0000 */
[----:B------:R-:W-:-:S02]  /*129a0*/  IADD3 R17, R2, 0x8, RZ ;  /* 0x0000000802117810 */ /* 0x000fc40007ffe0ff */
[----:B------:R-:W-:Y:S02]  /*129b0*/  ISETP.GE.OR P3, PT, R2, UR4, P0 ;  /* 0x0000000402007c0c */ /* 0x000fe40008766670 */
[----:B------:R-:W-:Y:S01]  /*129c0*/  ISETP.GE.OR P2, PT, R17, UR4, P0 ;  /* 0x0000000411007c0c */ /* 0x000fe20008746670 */
[C---:B------:R-:W-:Y:S02]  /*129d0*/  IMAD R16, R0.reuse, c[0x0][0x3e4], R16 ;  /* 0x0000f90000107a24 */ /* 0x040fe400078e0210 */
[----:B------:R-:W-:Y:S01]  /*129e0*/  IMAD.WIDE.U32 R6, R0, c[0x0][0x3e0], R6 ;  /* 0x0000f80000067a25 */ /* 0x000fe200078e0006 */
[C---:B----4-:R-:W-:Y:S02]  /*129f0*/  IADD3 R3, R2.reuse, 0x40, RZ ;  /* 0x0000004002037810 */ /* 0x050fe40007ffe0ff */
[----:B------:R-:W-:Y:S02]  /*12a00*/  IADD3 R2, R2, 0x48, RZ ;  /* 0x0000004802027810 */ /* 0x000fe40007ffe0ff */
[----:B------:R-:W-:-:S02]  /*12a10*/  ISETP.GE.OR P1, PT, R3, UR4, P0 ;  /* 0x0000000403007c0c */ /* 0x000fc40008726670 */
[----:B------:R-:W-:Y:S02]  /*12a20*/  ISETP.GE.OR P0, PT, R2, UR4, P0 ;  /* 0x0000000402007c0c */ /* 0x000fe40008706670 */
[----:B------:R-:W-:Y:S01]  /*12a30*/  IADD3 R4, -R0, RZ, RZ ;  /* 0x000000ff00047210 */ /* 0x000fe20007ffe1ff */
[----:B-1----:R1:W-:Y:S04]  /*12a40*/  @!P3 ST.E [R14.64], R58 ;  /* 0x0000003a0e00b985 */ /* 0x0023e8000c101906 */
[----:B------:R-:W-:Y:S01]  /*12a50*/  IMAD R0, R4, c[0x0][0x4e8], R5 ;  /* 0x00013a0004007a24 */ /* 0x000fe200078e0205 */
[----:B--2---:R1:W-:Y:S01]  /*12a60*/  @!P2 ST.E [R12.64], R59 ;  /* 0x0000003b0c00a985 */ /* 0x0043e2000c101906 */
[----:B------:R-:W-:-:S03]  /*12a70*/  IMAD.IADD R3, R7, 0x1, R16 ;  /* 0x0000000107037824 */ /* 0x000fc600078e0210 */
[----:B------:R-:W-:Y:S01]  /*12a80*/  SHF.R.S32.HI R4, RZ, 0x1f, R0 ;  /* 0x0000001fff047819 */ /* 0x000fe20000011400 */
[----:B---3--:R1:W-:Y:S01]  /*12a90*/  @!P1 ST.E [R10.64], R60 ;  /* 0x0000003c0a009985 */ /* 0x0083e2000c101906 */
[----:B------:R-:W-:-:S03]  /*12aa0*/  MOV R2, R6 ;  /* 0x0000000600027202 */ /* 0x000fc60000000f00 */
[----:B------:R1:W-:Y:S01]  /*12ab0*/  @!P0 ST.E [R8.64], R57 ;  /* 0x0000003908008985 */ /* 0x0003e2000c101906 */
[----:B------:R-:W-:-:S03]  /*12ac0*/  IMAD R4, R4, c[0x0][0x3d8], RZ ;  /* 0x0000f60004047a24 */ /* 0x000fc600078e02ff */
[----:B------:R1:W2:Y:S04]  /*12ad0*/  LDS.128 R20, [R248+0x880] ;  /* 0x00088000f8147984 */ /* 0x0002a80000000c00 */
[----:B------:R1:W3:Y:S04]  /*12ae0*/  LDS.128 R28, [R248+0x1080] ;  /* 0x00108000f81c7984 */ /* 0x0002e80000000c00 */
[----:B------:R1:W4:Y:S04]  /*12af0*/  LDS.128 R36, [R248+0x1880] ;  /* 0x00188000f8247984 */ /* 0x0003280000000c00 */
        /* <DEDUP_REMOVED lines=10> */
[----:B------:R1:W1:Y:S01]  /*12ba0*/  LDS.128 R68, [R248+0x7880] ;  /* 0x00788000f8447984 */ /* 0x0002620000000c00 */
[----:B------:R-:W-:-:S02]  /*12bb0*/  IMAD R4, R0, c[0x0][0x3dc], R4 ;  /* 0x0000f70000047a24 */ /* 0x000fc400078e0204 */
[----:B------:R-:W-:-:S04]  /*12bc0*/  IMAD.WIDE.U32 R2, R0, c[0x0][0x3d8], R2 ;  /* 0x0000f60000027a25 */ /* 0x000fc800078e0002 */
[----:B------:R-:W-:Y:S01]  /*12bd0*/  IMAD.IADD R0, R3, 0x1, R4 ;  /* 0x0000000103007824 */ /* 0x000fe200078e0204 */
[----:B------:R-:W-:-:S04]  /*12be0*/  LEA R3, P0, R2, c[0x0][0x380], 0x1 ;  /* 0x0000e00002037a11 */ /* 0x000fc800078008ff */
[----:B------:R-:W-:Y:S02]  /*12bf0*/  LEA.HI.X R2, R2, c[0x0][0x384], R0, 0x1, P0 ;  /* 0x0000e10002027a11 */ /* 0x000fe400000f0c00 */
[----:B------:R-:W-:-:S04]  /*12c00*/  IADD3 R0, R75, R78, RZ ;  /* 0x0000004e4b007210 */ /* 0x000fc80007ffe0ff */
[----:B------:R-:W-:Y:S01]  /*12c10*/  ISETP.GE.AND P0, PT, R0, UR4, PT ;  /* 0x0000000400007c0c */ /* 0x000fe2000bf06270 */
[----:B------:R1:W1:Y:S04]  /*12c20*/  SHFL.IDX PT, R4, R3, RZ, 0x181f ;  /* 0x00181fff03047589 */ /* 0x00026800000e0000 */
[----:B------:R1:W1:Y:S08]  /*12c30*/  SHFL.IDX PT, R5, R2, RZ, 0x181f ;  /* 0x00181fff02057589 */ /* 0x00027000000e0000 */
[----:B------:R-:W-:Y:S05]  /*12c40*/  @P0 BRA `(.L_x_1500) ;  /* 0x000000a000000947 */ /* 0x000fea0003800000 */
[----:B-1234-:R-:W1:Y:S01]  /*12c50*/  LDS.128 R12, [R248+0x80] ;  /* 0x00008000f80c7984 */ /* 0x01ee620000000c00 */
[----:B-----5:R-:W-:-:S02]  /*12c60*/  ISETP.GE.AND P3, PT, R76, c[0x0][0x3c8], PT ;  /* 0x0000f2004c007a0c */ /* 0x020fc40003f66270 */
[----:B------:R-:W-:Y:S01]  /*12c70*/  ISETP.GE.AND P2, PT, R72, c[0x0][0x3c8], PT ;  /* 0x0000f20048007a0c */ /* 0x000fe20003f46270 */
[----:B------:R-:W2:Y:S10]  /*12c80*/  LDS.128 R8, [R248+0x4080] ;  /* 0x00408000f8087984 */ /* 0x000eb40000000c00 */
[----:B------:R-:W-:-:S02]  /*12c90*/  @!P3 LEA R6, P1, R76, R4, 0x1 ;  /* 0x000000044c06b211 */ /* 0x000fc400078208ff */
[----:B------:R-:W-:Y:S02]  /*12ca0*/  @!P2 LEA R4, P0, R72, R4, 0x1 ;  /* 0x000000044804a211 */ /* 0x000fe400078008ff */
[-C--:B------:R-:W-:Y:S02]  /*12cb0*/  @!P3 LEA.HI.X R7, R76, R5.reuse, R77, 0x1, P1 ;  /* 0x000000054c07b211 */ /* 0x080fe400008f0c4d */
[----:B------:R-:W-:-:S03]  /*12cc0*/  @!P2 LEA.HI.X R5, R72, R5, R74, 0x1, P0 ;  /* 0x000000054805a211 */ /* 0x000fc600000f0c4a */
[----:B-1----:R1:W-:Y:S04]  /*12cd0*/  @!P3 ST.E.128 [R6.64], R12 ;  /* 0x0000000c0600b985 */ /* 0x0023e8000c101d06 */
[----:B--2---:R1:W-:Y:S02]  /*12ce0*/  @!P2 ST.E.128 [R4.64], R8 ;  /* 0x000000080400a985 */ /* 0x0043e4000c101d06 */
.L_x_1500:
[----:B--234-:R-:W-:Y:S05]  /*12cf0*/  BSYNC B0 ;  /* 0x0000000000007941 */ /* 0x01cfea0003800000 */
.L_x_1499:
[----:B-1----:R-:W-:Y:S01]  /*12d00*/  IADD3 R6, R0, 0x10, RZ ;  /* 0x0000001000067810 */ /* 0x002fe20007ffe0ff */
[----:B------:R1:W2:Y:S01]  /*12d10*/  SHFL.IDX PT, R5, R2, 0x1, 0x181f ;  /* 0x00381f0002057f89 */ /* 0x0002a200000e0000 */
        /* <DEDUP_REMOVED lines=12> */
.L_x_1502:
[----:B------:R-:W-:Y:S05]  /*12de0*/  BSYNC B0 ;  /* 0x0000000000007941 */ /* 0x000fea0003800000 */
.L_x_1501:
        /* <DEDUP_REMOVED lines=14> */
.L_x_1504:
[----:B------:R-:W-:Y:S05]  /*12ed0*/  BSYNC B0 ;  /* 0x0000000000007941 */ /* 0x000fea0003800000 */
.L_x_1503:
[----:B---3--:R-:W-:Y:S01]  /*12ee0*/  IADD3 R6, R0, 0x30, RZ ;  /* 0x0000003000067810 */ /* 0x008fe20007ffe0ff */
[----:B----4-:R3:W4:Y:S01]  /*12ef0*/  SHFL.IDX PT, R5, R2, 0x3, 0x181f ;  /* 0x00781f0002057f89 */ /* 0x01072200000e0000 */
[----:B------:R-:W-:Y:S02]  /*12f00*/  BSSY B0, `(.L_x_1505) ;  /* 0x000000c000007945 */ /* 0x000fe40003800000 */
[----:B------:R-:W-:Y:S01]  /*12f10*/  ISETP.GE.AND P0, PT, R6, UR4, PT ;  /* 0x0000000406007c0c */ /* 0x000fe2000bf06270 */
[----:B------:R3:W1:-:S12]  /*12f20*/  SHFL.IDX PT, R4, R3, 0x3, 0x181f ;  /* 0x00781f0003047f89 */ /* 0x00065800000e0000 */
[----:B------:R-:W-:Y:S05]  /*12f30*/  @P0 BRA `(.L_x_1506) ;  /* 0x0000008000000947 */ /* 0x000fea0003800000 */
[----:B-----5:R-:W-:Y:S02]  /*12f40*/  ISETP.GE.AND P1, PT, R76, c[0x0][0x3c8], PT ;  /* 0x0000f2004c007a0c */ /* 0x020fe40003f26270 */
[----:B------:R-:W-:-:S11]  /*12f50*/  ISETP.GE.AND P0, PT, R72, c[0x0][0x3c8], PT ;  /* 0x0000f20048007a0c */ /* 0x000fd60003f06270 */
[-C--:B-1----:R-:W-:Y:S02]  /*12f60*/  @!P1 LEA R6, P3, R76, R4.reuse, 0x1 ;  /* 0x000000044c069211 */ /* 0x082fe400078608ff */
[----:B------:R-:W-:Y:S02]  /*12f70*/  @!P0 LEA R4, P2, R72, R4, 0x1 ;  /* 0x0000000448048211 */ /* 0x000fe400078408ff */
[-C--:B----4-:R-:W-:Y:S02]  /*12f80*/  @!P1 LEA.HI.X R7, R76, R5.reuse, R77, 0x1, P3 ;  /* 0x000000054c079211 */ /* 0x090fe400018f0c4d */
[----:B------:R-:W-:-:S03]  /*12f90*/  @!P0 LEA.HI.X R5, R72, R5, R74, 0x1, P2 ;  /* 0x0000000548058211 */ /* 0x000fc600010f0c4a */
[----:B------:R1:W-:Y:S04]  /*12fa0*/  @!P1 ST.E.128 [R6.64], R36 ;  /* 0x0000002406009985 */ /* 0x0003e8000c101d06 */
[----:B------:R1:W-:Y:S02]  /*12fb0*/  @!P0 ST.E.128 [R4.64], R32 ;  /* 0x0000002004008985 */ /* 0x0003e4000c101d06 */
.L_x_1506:
[----:B------:R-:W-:Y:S05]  /*12fc0*/  BSYNC B0 ;  /* 0x0000000000007941 */ /* 0x000fea0003800000 */
.L_x_1505:
[----:B-1----:R-:W-:Y:S01]  /*12fd0*/  IADD3 R6, R0, 0x40, RZ ;  /* 0x0000004000067810 */ /* 0x002fe20007ffe0ff */
[----:B----4-:R1:W4:Y:S01]  /*12fe0*/  SHFL.IDX PT, R5, R2, 0x4, 0x181f ;  /* 0x00981f0002057f89 */ /* 0x01032200000e0000 */
[----:B------:R-:W-:Y:S02]  /*12ff0*/  BSSY B0, `(.L_x_1507) ;  /* 0x000000c000007945 */ /* 0x000fe40003800000 */
[----:B------:R-:W-:Y:S01]  /*13000*/  ISETP.GE.AND P0, PT, R6, UR4, PT ;  /* 0x0000000406007c0c */ /* 0x000fe2000bf06270 */
[----:B------:R1:W2:-:S12]  /*13010*/  SHFL.IDX PT, R4, R3, 0x4, 0x181f ;  /* 0x00981f0003047f89 */ /* 0x00029800000e0000 */
[----:B------:R-:W-:Y:S05]  /*13020*/  @P0 BRA `(.L_x_1508) ;  /* 0x0000008000000947 */ /* 0x000fea0003800000 */
[----:B-----5:R-:W-:Y:S02]  /*13030*/  ISETP.GE.AND P1, PT, R76, c[0x0][0x3c8], PT ;  /* 0x0000f2004c007a0c */ /* 0x020fe40003f26270 */
[----:B------:R-:W-:-:S11]  /*13040*/  ISETP.GE.AND P0, PT, R72, c[0x0][0x3c8], PT ;  /* 0x0000f20048007a0c */ /* 0x000fd60003f06270 */
[-C--:B--2---:R-:W-:Y:S02]  /*13050*/  @!P1 LEA R6, P3, R76, R4.reuse, 0x1 ;  /* 0x000000044c069211 */ /* 0x084fe400078608ff */
[----:B------:R-:W-:Y:S02]  /*13060*/  @!P0 LEA R4, P2, R72, R4, 0x1 ;  /* 0x0000000448048211 */ /* 0x000fe400078408ff */
[-C--:B----4-:R-:W-:Y:S02]  /*13070*/  @!P1 LEA.HI.X R7, R76, R5.reuse, R77, 0x1, P3 ;  /* 0x000000054c079211 */ /* 0x090fe400018f0c4d */
[----:B------:R-:W-:-:S03]  /*13080*/  @!P0 LEA.HI.X R5, R72, R5, R74, 0x1, P2 ;  /* 0x0000000548058211 */ /* 0x000fc600010f0c4a */
[----:B------:R2:W-:Y:S04]  /*13090*/  @!P1 ST.E.128 [R6.64], R44 ;  /* 0x0000002c06009985 */ /* 0x0005e8000c101d06 */
[----:B------:R2:W-:Y:S02]  /*130a0*/  @!P0 ST.E.128 [R4.64], R40 ;  /* 0x0000002804008985 */ /* 0x0005e4000c101d06 */
.L_x_1508:
[----:B------:R-:W-:Y:S05]  /*130b0*/  BSYNC B0 ;  /* 0x0000000000007941 */ /* 0x000fea0003800000 */
.L_x_1507:
[----:B--2---:R-:W-:Y:S01]  /*130c0*/  IADD3 R6, R0, 0x50, RZ ;  /* 0x0000005000067810 */ /* 0x004fe20007ffe0ff */
        /* <DEDUP_REMOVED lines=13> */
.L_x_1510:
[----:B------:R-:W-:Y:S05]  /*131a0*/  BSYNC B0 ;  /* 0x0000000000007941 */ /* 0x000fea0003800000 */
.L_x_1509:
        /* <DEDUP_REMOVED lines=14> */
.L_x_1512:
[----:B------:R-:W-:Y:S05]  /*13290*/  BSYNC B0 ;  /* 0x0000000000007941 */ /* 0x000fea0003800000 */
.L_x_1511:
[----:B------:R-:W-:Y:S01]  /*132a0*/  IADD3 R0, R0, 0x70, RZ ;  /* 0x0000007000007810 */ /* 0x000fe20007ffe0ff */
[----:B--2-4-:R2:W4:Y:S03]  /*132b0*/  SHFL.IDX PT, R5, R2, 0x7, 0x181f ;  /* 0x00f81f0002057f89 */ /* 0x01452600000e0000 */
        /* <DEDUP_REMOVED lines=13> */
.L_x_1497:
        /* <DEDUP_REMOVED lines=40> */
.L_x_1515:
[----:B------:R-:W-:Y:S05]  /*13610*/  BSYNC B0 ;  /* 0x0000000000007941 */ /* 0x000fea0003800000 */
.L_x_1514:
[----:B------:R-:W2:Y:S01]  /*13620*/  LDL R2, [R1+0x84] ;  /* 0x0000840001027983 */ /* 0x000ea20000100800 */
[----:B-1----:R-:W-:Y:S01]  /*13630*/  MOV R0, c[0x0][0x4e8] ;  /* 0x00013a0000007a02 */ /* 0x002fe20000000f00 */
[----:B------:R-:W-:Y:S01]  /*13640*/  IMAD R6, R10, c[0x0][0x3f0], RZ ;  /* 0x0000fc000a067a24 */ /* 0x000fe200078e02ff */
[----:B------:R-:W-:Y:S02]  /*13650*/  SHF.R.S32.HI R9, RZ, 0x1f, R12 ;  /* 0x0000001fff097819 */ /* 0x000fe4000001140c */
[----:B------:R-:W-:Y:S01]  /*13660*/  ISETP.NE.AND P0, PT, R0, 0x1, PT ;  /* 0x000000010000780c */ /* 0x000fe20003f05270 */
[----:B------:R-:W-:Y:S01]  /*13670*/  IMAD R0, R7, c[0x0][0x3e8], RZ ;  /* 0x0000fa0007007a24 */ /* 0x000fe200078e02ff */
[----:B------:R-:W-:Y:S01]  /*13680*/  LEA.HI R9, R9, R12, RZ, 0x3 ;  /* 0x0000000c09097211 */ /* 0x000fe200078f18ff */
[----:B------:R-:W-:Y:S02]  /*13690*/  IMAD R8, R13, c[0x0][0x3f4], R6 ;  /* 0x0000fd000d087a24 */ /* 0x000fe400078e0206 */
[----:B------:R-:W-:Y:S01]  /*136a0*/  IMAD R5, R14, c[0x0][0x3ec], R0 ;  /* 0x0000fb000e057a24 */ /* 0x000fe200078e0200 */
[----:B------:R-:W-:-:S02]  /*136b0*/  SHF.R.S32.HI R9, RZ, 0x3, R9 ;  /* 0x00000003ff097819 */ /* 0x000fc40000011409 */
[----:B--2---:R-:W-:Y:S01]  /*136c0*/  IADD3 R4, R2, R11, RZ ;  /* 0x0000000b02047210 */ /* 0x004fe20007ffe0ff */
[----:B------:R-:W-:-:S03]  /*136d0*/  IMAD.WIDE.U32 R2, R14, c[0x0][0x3e8], RZ ;  /* 0x0000fa000e027a25 */ /* 0x000fc600078e00ff */
[----:B------:R-:W-:Y:S01]  /*136e0*/  MOV R0, R4 ;  /* 0x0000000400007202 */ /* 0x000fe20000000f00 */
[----:B------:R-:W-:-:S04]  /*136f0*/  @P0 IMAD.HI.U32 R7, R4, c[0x0][0x4ec], RZ ;  /* 0x00013b0004070a27 */ /* 0x000fc800078e00ff */
[----:B------:R-:W-:Y:S01]  /*13700*/  IMAD.IADD R3, R3, 0x1, R5 ;  /* 0x0000000103037824 */ /* 0x000fe200078e0205 */
[----:B------:R-:W-:-:S03]  /*13710*/  @P0 SHF.R.U32.HI R0, RZ, c[0x0][0x4f0], R7 ;  /* 0x00013c00ff000a19 */ /* 0x000fc60000011607 */
[----:B------:R-:W-:Y:S01]  /*13720*/  IMAD.WIDE.U32 R2, R13, c[0x0][0x3f0], R2 ;  /* 0x0000fc000d027a25 */ /* 0x000fe200078e0002 */
[----:B------:R-:W-:Y:S02]  /*13730*/  SHF.R.S32.HI R5, RZ, 0x1f, R0 ;  /* 0x0000001fff057819 */ /* 0x000fe40000011400 */
[----:B------:R-:W-:Y:S02]  /*13740*/  IADD3 R6, -R0, RZ, RZ ;  /* 0x000000ff00067210 */ /* 0x000fe40007ffe1ff */
[----:B------:R-:W-:Y:S01]  /*13750*/  IADD3 R3, R3, R8, RZ ;  /* 0x0000000803037210 */ /* 0x000fe20007ffe0ff */
        /* <DEDUP_REMOVED lines=15> */
.L_x_1560:
[----:B------:R-:W-:Y:S05]  /*13850*/  BRA.DIV ~URZ, `(.L_x_1517) ;  /* 0x000014527f007947 */ /* 0x000fea000b800000 */
[----:B------:R3:W4:Y:S02]  /*13860*/  SHFL.IDX PT, R4, R3, RZ, 0x181f ;  /* 0x00181fff03047589 */ /* 0x00072400000e0000 */
.L_x_1561:
        /* <DEDUP_REMOVED lines=16> */
.L_x_1519:
[----:B------:R-:W-:Y:S05]  /*13970*/  BSYNC B0 ;  /* 0x0000000000007941 */ /* 0x000fea0003800000 */
.L_x_1518:
[----:B------:R-:W-:Y:S05]  /*13980*/  BRA.DIV ~URZ, `(.L_x_1520) ;  /* 0x000013827f007947 */ /* 0x000fea000b800000 */
[----:B--2---:R2:W1:Y:S04]  /*13990*/  SHFL.IDX PT, R5, R2, 0x1, 0x181f ;  /* 0x00381f0002057f89 */ /* 0x00446800000e0000 */
[----:B----4-:R2:W4:Y:S02]  /*139a0*/  SHFL.IDX PT, R4, R3, 0x1, 0x181f ;  /* 0x00381f0003047f89 */ /* 0x01052400000e0000 */
.L_x_1562:
        /* <DEDUP_REMOVED lines=15> */
.L_x_1522:
[----:B------:R-:W-:Y:S05]  /*13aa0*/  BSYNC B0 ;  /* 0x0000000000007941 */ /* 0x000fea0003800000 */
.L_x_1521:
[----:B------:R-:W-:Y:S05]  /*13ab0*/  BRA.DIV ~URZ, `(.L_x_1523) ;  /* 0x000013127f007947 */ /* 0x000fea000b800000 */
[----:B-1----:R1:W2:Y:S02]  /*13ac0*/  SHFL.IDX PT, R5, R2, 0x2, 0x181f ;  /* 0x00581f0002057f89 */ /* 0x0022a400000e0000 */
.L_x_1563:
[----:B------:R-:W-:Y:S05]  /*13ad0*/  BRA.DIV ~URZ, `(.L_x_1524) ;  /* 0x000013627f007947 */ /* 0x000fea000b800000 */
[----:B----4-:R4:W1:Y:S02]  /*13ae0*/  SHFL.IDX PT, R4, R3, 0x2, 0x181f ;  /* 0x00581f0003047f89 */ /* 0x01086400000e0000 */
.L_x_1564:
        /* <DEDUP_REMOVED lines=15> */
.L_x_1526:
[----:B------:R-:W-:Y:S05]  /*13be0*/  BSYNC B0 ;  /* 0x0000000000007941 */ /* 0x000fea0003800000 */
.L_x_1525:
[----:B------:R-:W-:Y:S05]  /*13bf0*/  BRA.DIV ~URZ, `(.L_x_1527) ;  /* 0x000012a27f007947 */ /* 0x000fea000b800000 */
[----:B-12---:R1:W2:Y:S04]  /*13c00*/  SHFL.IDX PT, R5, R2, 0x3, 0x181f ;  /* 0x00781f0002057f89 */ /* 0x0062a800000e0000 */
[----:B------:R1:W3:Y:S02]  /*13c10*/  SHFL.IDX PT, R4, R3, 0x3, 0x181f ;  /* 0x00781f0003047f89 */ /* 0x0002e400000e0000 */
.L_x_1565:
[----:B------:R-:W-:Y:S01]  /*13c20*/  IADD3 R6, R0, 0x30, RZ ;  /* 0x0000003000067810 */ /* 0x000fe20007ffe0ff */
[----:B------:R-:W-:Y:S03]  /*13c30*/  BSSY B0, `(.L_x_1528) ;  /* 0x000000e000007945 */ /* 0x000fe60003800000 */
[----:B------:R-:W-:-:S13]  /*13c40*/  ISETP.GE.AND P0, PT, R6, R11, PT ;  /* 0x0000000b0600720c */ /* 0x000fda0003f06270 */
[----:B------:R-:W-:Y:S05]  /*13c50*/  @P0 BRA `(.L_x_1529) ;  /* 0x000000b000000947 */ /* 0x000fea0003800000 */
[----:B------:R-:W5:Y:S04]  /*13c60*/  LDL.64 R12, [R1+0x10] ;  /* 0x00001000010c7983 */ /* 0x000f680000100a00 */
[----:B----4-:R-:W4:Y:S04]  /*13c70*/  LDL R8, [R1+0x44] ;  /* 0x0000440001087983 */ /* 0x010f280000100800 */
[----:B---3--:R-:W3:Y:S01]  /*13c80*/  LDL R9, [R1+0x4c] ;  /* 0x00004c0001097983 */ /* 0x008ee20000100800 */
[----:B-----5:R-:W-:Y:S02]  /*13c90*/  ISETP.GE.AND P1, PT, R12, c[0x0][0x3c8], PT ;  /* 0x0000f2000c007a0c */ /* 0x020fe40003f26270 */
[----:B----4-:R-:W-:-:S11]  /*13ca0*/  ISETP.GE.AND P0, PT, R8, c[0x0][0x3c8], PT ;  /* 0x0000f20008007a0c */ /* 0x010fd60003f06270 */
[-C--:B------:R-:W-:Y:S02]  /*13cb0*/  @!P1 LEA R6, P3, R12, R4.reuse, 0x1 ;  /* 0x000000040c069211 */ /* 0x080fe400078608ff */
[----:B------:R-:W-:Y:S02]  /*13cc0*/  @!P0 LEA R4, P2, R8, R4, 0x1 ;  /* 0x0000000408048211 */ /* 0x000fe400078408ff */
[-C--:B--2---:R-:W-:Y:S02]  /*13cd0*/  @!P1 LEA.HI.X R7, R12, R5.reuse, R13, 0x1, P3 ;  /* 0x000000050c079211 */ /* 0x084fe400018f0c0d */
[----:B---3--:R-:W-:-:S03]  /*13ce0*/  @!P0 LEA.HI.X R5, R8, R5, R9, 0x1, P2 ;  /* 0x0000000508058211 */ /* 0x008fc600010f0c09 */
[----:B------:R2:W-:Y:S04]  /*13cf0*/  @!P1 ST.E.128 [R6.64], RZ ;  /* 0x000000ff06009985 */ /* 0x0005e8000c101d06 */
[----:B------:R2:W-:Y:S02]  /*13d00*/  @!P0 ST.E.128 [R4.64], RZ ;  /* 0x000000ff04008985 */ /* 0x0005e4000c101d06 */
.L_x_1529:
[----:B------:R-:W-:Y:S05]  /*13d10*/  BSYNC B0 ;  /* 0x0000000000007941 */ /* 0x000fea0003800000 */
.L_x_1528:
[----:B------:R-:W-:Y:S05]  /*13d20*/  BRA.DIV ~URZ, `(.L_x_1530) ;  /* 0x000012327f007947 */ /* 0x000fea000b800000 */
[----:B--2---:R2:W1:Y:S02]  /*13d30*/  SHFL.IDX PT, R5, R2, 0x4, 0x181f ;  /* 0x00981f0002057f89 */ /* 0x00446400000e0000 */
.L_x_1566:
[----:B------:R-:W-:Y:S05]  /*13d40*/  BRA.DIV ~URZ, `(.L_x_1531) ;  /* 0x000012827f007947 */ /* 0x000fea000b800000 */
[----:B---3--:R3:W2:Y:S02]  /*13d50*/  SHFL.IDX PT, R4, R3, 0x4, 0x181f ;  /* 0x00981f0003047f89 */ /* 0x0086a400000e0000 */
.L_x_1567:
        /* <DEDUP_REMOVED lines=9> */
[-C--:B--2---:R-:W-:Y:S02]  /*13df0*/  @!P1 LEA R6, P3, R12, R4.reuse, 0x1 ;  /* 0x000000040c069211 */ /* 0x084fe400078608ff */
[----:B------:R-:W-:Y:S02]  /*13e00*/  @!P0 LEA R4, P2, R8, R4, 0x1 ;  /* 0x0000000408048211 */ /* 0x000fe400078408ff */
[-C--:B-1----:R-:W-:Y:S02]  /*13e10*/  @!P1 LEA.HI.X R7, R12, R5.reuse, R13, 0x1, P3 ;  /* 0x000000050c079211 */ /* 0x082fe400018f0c0d */
[----:B----4-:R-:W-:-:S03]  /*13e20*/  @!P0 LEA.HI.X R5, R8, R5, R9, 0x1, P2 ;  /* 0x0000000508058211 */ /* 0x010fc600010f0c09 */
[----:B------:R1:W-:Y:S04]  /*13e30*/  @!P1 ST.E.128 [R6.64], RZ ;  /* 0x000000ff06009985 */ /* 0x0003e8000c101d06 */
[----:B------:R1:W-:Y:S02]  /*13e40*/  @!P0 ST.E.128 [R4.64], RZ ;  /* 0x000000ff04008985 */ /* 0x0003e4000c101d06 */
.L_x_1533:
[----:B------:R-:W-:Y:S05]  /*13e50*/  BSYNC B0 ;  /* 0x0000000000007941 */ /* 0x000fea0003800000 */
.L_x_1532:
[----:B------:R-:W-:Y:S05]  /*13e60*/  BRA.DIV ~URZ, `(.L_x_1534) ;  /* 0x000011c27f007947 */ /* 0x000fea000b800000 */
[----:B-1----:R1:W3:Y:S04]  /*13e70*/  SHFL.IDX PT, R5, R2, 0x5, 0x181f ;  /* 0x00b81f0002057f89 */ /* 0x0022e800000e0000 */
[----:B--2---:R1:W2:Y:S02]  /*13e80*/  SHFL.IDX PT, R4, R3, 0x5, 0x181f ;  /* 0x00b81f0003047f89 */ /* 0x0042a400000e0000 */
.L_x_1568:
        /* <DEDUP_REMOVED lines=9> */
[-C--:B--2---:R-:W-:Y:S02]  /*13f20*/  @!P1 LEA R6, P3, R12, R4.reuse, 0x1 ;  /* 0x000000040c069211 */ /* 0x084fe400078608ff */
[----:B------:R-:W-:Y:S02]  /*13f30*/  @!P0 LEA R4, P2, R8, R4, 0x1 ;  /* 0x0000000408048211 */ /* 0x000fe400078408ff */
[-C--:B------:R-:W-:Y:S02]  /*13f40*/  @!P1 LEA.HI.X R7, R12, R5.reuse, R13, 0x1, P3 ;  /* 0x000000050c079211 */ /* 0x080fe400018f0c0d */
[----:B---3--:R-:W-:-:S03]  /*13f50*/  @!P0 LEA.HI.X R5, R8, R5, R9, 0x1, P2 ;  /* 0x0000000508058211 */ /* 0x008fc600010f0c09 */
[----:B------:R2:W-:Y:S04]  /*13f60*/  @!P1 ST.E.128 [R6.64], RZ ;  /* 0x000000ff06009985 */ /* 0x0005e8000c101d06 */
[----:B------:R2:W-:Y:S02]  /*13f70*/  @!P0 ST.E.128 [R4.64], RZ ;  /* 0x000000ff04008985 */ /* 0x0005e4000c101d06 */
.L_x_1536:
[----:B------:R-:W-:Y:S05]  /*13f80*/  BSYNC B0 ;  /* 0x0000000000007941 */ /* 0x000fea0003800000 */
.L_x_1535:
[----:B------:R-:W-:Y:S05]  /*13f90*/  BRA.DIV ~URZ, `(.L_x_1537) ;  /* 0x000011527f007947 */ /* 0x000fea000b800000 */
[----:B--23--:R2:W3:Y:S02]  /*13fa0*/  SHFL.IDX PT, R5, R2, 0x6, 0x181f ;  /* 0x00d81f0002057f89 */ /* 0x00c4e400000e0000 */
.L_x_1569:
[----:B------:R-:W-:Y:S05]  /*13fb0*/  BRA.DIV ~URZ, `(.L_x_1538) ;  /* 0x000011a27f007947 */ /* 0x000fea000b800000 */
[----:B------:R1:W2:Y:S02]  /*13fc0*/  SHFL.IDX PT, R4, R3, 0x6, 0x181f ;  /* 0x00d81f0003047f89 */ /* 0x0002a400000e0000 */
.L_x_1570:
        /* <DEDUP_REMOVED lines=15> */
.L_x_1540:
[----:B------:R-:W-:Y:S05]  /*140c0*/  BSYNC B0 ;  /* 0x0000000000007941 */ /* 0x000fea0003800000 */
.L_x_1539:
[----:B------:R-:W-:Y:S05]  /*140d0*/  BRA.DIV ~URZ, `(.L_x_1541) ;  /* 0x000010e27f007947 */ /* 0x000fea000b800000 */
[----:B--2---:R2:W1:Y:S04]  /*140e0*/  SHFL.IDX PT, R6, R2, 0x7, 0x181f ;  /* 0x00f81f0002067f89 */ /* 0x00446800000e0000 */
[----:B-1--4-:R-:W1:Y:S02]  /*140f0*/  SHFL.IDX PT, R3, R3, 0x7, 0x181f ;  /* 0x00f81f0003037f89 */ /* 0x012e6400000e0000 */
.L_x_1571:
[----:B------:R-:W-:-:S04]  /*14100*/  IADD3 R0, R0, 0x70, RZ ;  /* 0x0000007000007810 */ /* 0x000fc80007ffe0ff */
[----:B------:R-:W-:-:S13]  /*14110*/  ISETP.GE.AND P0, PT, R0, R11, PT ;  /* 0x0000000b0000720c */ /* 0x000fda0003f06270 */
[----:B------:R-:W-:Y:S05]  /*14120*/  @P0 BRA `(.L_x_1513) ;  /* 0x000000b000000947 */ /* 0x000fea0003800000 */
[----:B------:R-:W4:Y:S04]  /*14130*/  LDL.64 R12, [R1+0x10] ;  /* 0x00001000010c7983 */ /* 0x000f280000100a00 */
[----:B------:R-:W5:Y:S04]  /*14140*/  LDL R7, [R1+0x44] ;  /* 0x0000440001077983 */ /* 0x000f680000100800 */
[----:B--2---:R-:W2:Y:S01]  /*14150*/  LDL R8, [R1+0x4c] ;  /* 0x00004c0001087983 */ /* 0x004ea20000100800 */
[----:B----4-:R-:W-:Y:S02]  /*14160*/  ISETP.GE.AND P1, PT, R12, c[0x0][0x3c8], PT ;  /* 0x0000f2000c007a0c */ /* 0x010fe40003f26270 */
[----:B-----5:R-:W-:-:S11]  /*14170*/  ISETP.GE.AND P0, PT, R7, c[0x0][0x3c8], PT ;  /* 0x0000f20007007a0c */ /* 0x020fd60003f06270 */
[CC--:B-1----:R-:W-:Y:S02]  /*14180*/  @!P1 LEA R4, P3, R12.reuse, R3.reuse, 0x1 ;  /* 0x000000030c049211 */ /* 0x0c2fe400078608ff */
[C---:B------:R-:W-:Y:S02]  /*14190*/  @!P0 LEA R2, P2, R7.reuse, R3, 0x1 ;  /* 0x0000000307028211 */ /* 0x040fe400078408ff */
[-C--:B---3--:R-:W-:Y:S02]  /*141a0*/  @!P1 LEA.HI.X R5, R12, R6.reuse, R13, 0x1, P3 ;  /* 0x000000060c059211 */ /* 0x088fe400018f0c0d */
[----:B--2---:R-:W-:-:S03]  /*141b0*/  @!P0 LEA.HI.X R3, R7, R6, R8, 0x1, P2 ;  /* 0x0000000607038211 */ /* 0x004fc600010f0c08 */
[----:B------:R1:W-:Y:S04]  /*141c0*/  @!P1 ST.E.128 [R4.64], RZ ;  /* 0x000000ff04009985 */ /* 0x0003e8000c101d06 */
[----:B------:R1:W-:Y:S02]  /*141d0*/  @!P0 ST.E.128 [R2.64], RZ ;  /* 0x000000ff02008985 */ /* 0x0003e4000c101d06 */
.L_x_1513:
[----:B------:R-:W-:Y:S05]  /*141e0*/  BSYNC B1 ;  /* 0x0000000000017941 */ /* 0x000fea0003800000 */
.L_x_1496:
[----:B--2---:R-:W2:Y:S02]  /*141f0*/  LDL R0, [R1+0x88] ;  /* 0x0000880001007983 */ /* 0x004ea40000100800 */
[----:B--2---:R-:W-:-:S13]  /*14200*/  ISETP.NE.AND P0, PT, R0, RZ, PT ;  /* 0x000000ff0000720c */ /* 0x004fda0003f05270 */
[----:B------:R-:W-:Y:S01]  /*14210*/  @P0 WARPSYNC 0xffffffff ;  /* 0xffffffff00000948 */ /* 0x000fe20003800000 */
[----:B------:R-:W-:Y:S06]  /*14220*/  @P0 BAR.SYNC.DEFER_BLOCKING 0x5, 0x80 ;  /* 0x0142000000000b1d */ /* 0x000fec0000010000 */
[----:B------:R-:W2:Y:S04]  /*14230*/  @P0 LDS R0, [0x10100] ;  /* 0x01010000ff000984 */ /* 0x000ea80000000800 */
[----:B--2---:R2:W-:Y:S04]  /*14240*/  @P0 STL [R1+0x60], R0 ;  /* 0x0000600001000387 */ /* 0x0045e80000100800 */
[----:B------:R-:W-:Y:S06]  /*14250*/  @P0 BAR.ARV 0x4, 0x80 ;  /* 0x0102000000000b1d */ /* 0x000fec0000002000 */
[----:B------:R-:W-:Y:S05]  /*14260*/  @P0 BRA `(.L_x_1542) ;  /* 0x0000007000000947 */ /* 0x000fea0003800000 */
[----:B------:R-:W-:Y:S05]  /*14270*/  BRA.DIV ~URZ, `(.L_x_1543) ;  /* 0x000010127f007947 */ /* 0x000fea000b800000 */
[----:B--2---:R2:W4:Y:S02]  /*14280*/  SHFL.IDX PT, R0, R73, RZ, 0x1f ;  /* 0x00001fff49007589 */ /* 0x00452400000e0000 */
.L_x_1572:
[----:B------:R-:W-:Y:S01]  /*14290*/  WARPSYNC 0xffffffff ;  /* 0xffffffff00007948 */ /* 0x000fe20003800000 */
[----:B------:R-:W-:Y:S06]  /*142a0*/  BAR.SYNC.DEFER_BLOCKING 0x4, 0x80 ;  /* 0x0102000000007b1d */ /* 0x000fec0000010000 */
[----:B----4-:R4:W-:Y:S04]  /*142b0*/  STL [R1+0x60], R0 ;  /* 0x0000600001007387 */ /* 0x0109e80000100800 */
[----:B------:R4:W-:Y:S04]  /*142c0*/  @!P4 STS [0x10100], R73 ;  /* 0x01010049ff00c388 */ /* 0x0009e80000000800 */
[----:B------:R-:W-:Y:S06]  /*142d0*/  BAR.ARV 0x5, 0x80 ;  /* 0x0142000000007b1d */ /* 0x000fec0000002000 */
.L_x_1542:
[----:B--2-4-:R-:W2:Y:S02]  /*142e0*/  LDL R0, [R1+0x60] ;  /* 0x0000600001007983 */ /* 0x014ea40000100800 */
[----:B--2---:R-:W-:-:S13]  /*142f0*/  ISETP.GE.AND P0, PT, R0, c[0x0][0x538], PT ;  /* 0x00014e0000007a0c */ /* 0x004fda0003f06270 */
[----:B-1-3-5:R-:W-:Y:S01]  /*14300*/  @P0 CALL.REL.NOINC `(.L_x_1544) ;  /* 0x0000001000000944 */ /* 0x02afe20003c00000 */
[----:B------:R-:W-:Y:S05]  /*14310*/  BRA `(.L_x_1545) ;  /* 0xfffec68000007947 */ /* 0x000fea000383ffff */
.L_x_1544:
[----:B------:R-:W-:Y:S05]  /*14320*/  EXIT ;  /* 0x000000000000794d */ /* 0x000fea0003800000 */
.L_x_1460:
[----:B------:R-:W-:Y:S01]  /*14330*/  IMAD.MOV.U32 R10, RZ, RZ, R2 ;  /* 0x000000ffff0a7224 */ /* 0x000fe200078e0002 */
[----:B------:R-:W-:Y:S01]  /*14340*/  MOV R7, RZ ;  /* 0x000000ff00077202 */ /* 0x000fe20000000f00 */
[----:B-1----:R-:W-:Y:S01]  /*14350*/  IMAD.MOV.U32 R4, RZ, RZ, 0x181f ;  /* 0x0000181fff047424 */ /* 0x002fe200078e00ff */
[----:B------:R-:W-:Y:S02]  /*14360*/  MOV R8, 0x14380 ;  /* 0x0001438000087802 */ /* 0x000fe40000000f00 */
[----:B------:R-:W-:Y:S05]  /*14370*/  CALL.REL.NOINC `($__internal_5_$__cuda_sm70_shflsync_idx_p) ;  /* 0x00000fc000007944 */ /* 0x000fea0003c00000 */
[----:B------:R-:W-:Y:S01]  /*14380*/  MOV R5, R4 ;  /* 0x0000000400057202 */ /* 0x000fe20000000f00 */
[----:B------:R-:W-:Y:S05]  /*14390*/  BRA `(.L_x_1546) ;  /* 0xfffed4b000007947 */ /* 0x000fea000383ffff */
.L_x_1461:
[----:B------:R-:W-:Y:S01]  /*143a0*/  IMAD.MOV.U32 R10, RZ, RZ, R3 ;  /* 0x000000ffff0a7224 */ /* 0x000fe200078e0003 */
[----:B------:R-:W-:Y:S01]  /*143b0*/  MOV R7, RZ ;  /* 0x000000ff00077202 */ /* 0x000fe20000000f00 */
[----:B-1----:R-:W-:Y:S01]  /*143c0*/  IMAD.MOV.U32 R4, RZ, RZ, 0x181f ;  /* 0x0000181fff047424 */ /* 0x002fe200078e00ff */
[----:B------:R-:W-:Y:S02]  /*143d0*/  MOV R8, 0x143f0 ;  /* 0x000143f000087802 */ /* 0x000fe40000000f00 */
[----:B--23--:R-:W-:Y:S05]  /*143e0*/  CALL.REL.NOINC `($__internal_5_$__cuda_sm70_shflsync_idx_p) ;  /* 0x00000f5000007944 */ /* 0x00cfea0003c00000 */
[----:B------:R-:W-:Y:S05]  /*143f0*/  BRA `(.L_x_1547) ;  /* 0xfffed47000007947 */ /* 0x000fea000383ffff */
.L_x_1464:
[----:B------:R-:W-:Y:S01]  /*14400*/  IMAD.MOV.U32 R10, RZ, RZ, R2 ;  /* 0x000000ffff0a7224 */ /* 0x000fe200078e0002 */
[----:B--2---:R-:W-:Y:S01]  /*14410*/  MOV R7, 0x1 ;  /* 0x0000000100077802 */ /* 0x004fe20000000f00 */
[----:B----4-:R-:W-:Y:S01]  /*14420*/  IMAD.MOV.U32 R4, RZ, RZ, 0x181f ;  /* 0x0000181fff047424 */ /* 0x010fe200078e00ff */
[----:B------:R-:W-:-:S02]  /*14430*/  MOV R8, 0x14450 ;  /* 0x0001445000087802 */ /* 0x000fc40000000f00 */
[----:B-1-3--:R-:W-:Y:S05]  /*14440*/  CALL.REL.NOINC `($__internal_5_$__cuda_sm70_shflsync_idx_p) ;  /* 0x00000ef000007944 */ /* 0x00afea0003c00000 */
[----:B------:R-:W-:Y:S01]  /*14450*/  IMAD.MOV.U32 R5, RZ, RZ, R4 ;  /* 0x000000ffff057224 */ /* 0x000fe200078e0004 */
[----:B------:R-:W-:Y:S01]  /*14460*/  MOV R7, 0x1 ;  /* 0x0000000100077802 */ /* 0x000fe20000000f00 */
[----:B------:R-:W-:Y:S01]  /*14470*/  IMAD.MOV.U32 R10, RZ, RZ, R3 ;  /* 0x000000ffff0a7224 */ /* 0x000fe200078e0003 */
[----:B------:R-:W-:-:S02]  /*14480*/  MOV R4, 0x181f ;  /* 0x0000181f00047802 */ /* 0x000fc40000000f00 */
[----:B------:R-:W-:Y:S02]  /*14490*/  MOV R8, 0x144b0 ;  /* 0x000144b000087802 */ /* 0x000fe40000000f00 */
[----:B------:R-:W-:Y:S05]  /*144a0*/  CALL.REL.NOINC `($__internal_5_$__cuda_sm70_shflsync_idx_p) ;  /* 0x00000e9000007944 */ /* 0x000fea0003c00000 */
[----:B------:R-:W-:Y:S05]  /*144b0*/  BRA `(.L_x_1548) ;  /* 0xfffed50000007947 */ /* 0x000fea000383ffff */
.L_x_1467:
[----:B------:R-:W-:Y:S01]  /*144c0*/  IMAD.MOV.U32 R10, RZ, RZ, R2 ;  /* 0x000000ffff0a7224 */ /* 0x000fe200078e0002 */
[----:B--2---:R-:W-:Y:S01]  /*144d0*/  MOV R7, 0x2 ;  /* 0x0000000200077802 */ /* 0x004fe20000000f00 */
[----:B----4-:R-:W-:Y:S01]  /*144e0*/  IMAD.MOV.U32 R4, RZ, RZ, 0x181f ;  /* 0x0000181fff047424 */ /* 0x010fe200078e00ff */
[----:B------:R-:W-:Y:S02]  /*144f0*/  MOV R8, 0x14510 ;  /* 0x0001451000087802 */ /* 0x000fe40000000f00 */
[----:B-1-3--:R-:W-:Y:S05]  /*14500*/  CALL.REL.NOINC `($__internal_5_$__cuda_sm70_shflsync_idx_p) ;  /* 0x00000e3000007944 */ /* 0x00afea0003c00000 */
[----:B------:R-:W-:Y:S01]  /*14510*/  MOV R5, R4 ;  /* 0x0000000400057202 */ /* 0x000fe20000000f00 */
[----:B------:R-:W-:Y:S05]  /*14520*/  BRA `(.L_x_1549) ;  /* 0xfffed5c000007947 */ /* 0x000fea000383ffff */
.L_x_1468:
[----:B------:R-:W-:Y:S01]  /*14530*/  IMAD.MOV.U32 R10, RZ, RZ, R3 ;  /* 0x000000ffff0a7224 */ /* 0x000fe200078e0003 */
[----:B------:R-:W-:Y:S01]  /*14540*/  MOV R7, 0x2 ;  /* 0x0000000200077802 */ /* 0x000fe20000000f00 */
[----:B----4-:R-:W-:Y:S01]  /*14550*/  IMAD.MOV.U32 R4, RZ, RZ, 0x181f ;  /* 0x0000181fff047424 */ /* 0x010fe200078e00ff */
[----:B------:R-:W-:Y:S02]  /*14560*/  MOV R8, 0x14580 ;  /* 0x0001458000087802 */ /* 0x000fe40000000f00 */
[----:B-123--:R-:W-:Y:S05]  /*14570*/  CALL.REL.NOINC `($__internal_5_$__cuda_sm70_shflsync_idx_p) ;  /* 0x00000dc000007944 */ /* 0x00efea0003c00000 */
[----:B------:R-:W-:Y:S05]  /*14580*/  BRA `(.L_x_1550) ;  /* 0xfffed58000007947 */ /* 0x000fea000383ffff */
.L_x_1471:
[----:B------:R-:W-:Y:S01]  /*14590*/  IMAD.MOV.U32 R10, RZ, RZ, R2 ;  /* 0x000000ffff0a7224 */ /* 0x000fe200078e0002 */
[----:B-1----:R-:W-:Y:S01]  /*145a0*/  MOV R7, 0x3 ;  /* 0x0000000300077802 */ /* 0x002fe20000000f00 */
[----:B------:R-:W-:Y:S01]  /*145b0*/  IMAD.MOV.U32 R4, RZ, RZ, 0x181f ;  /* 0x0000181fff047424 */ /* 0x000fe200078e00ff */
[----:B------:R-:W-:-:S02]  /*145c0*/  MOV R8, 0x145e0 ;  /* 0x000145e000087802 */ /* 0x000fc40000000f00 */
[----:B--234-:R-:W-:Y:S05]  /*145d0*/  CALL.REL.NOINC `($__internal_5_$__cuda_sm70_shflsync_idx_p) ;  /* 0x00000d6000007944 */ /* 0x01cfea0003c00000 */
[----:B------:R-:W-:Y:S01]  /*145e0*/  IMAD.MOV.U32 R5, RZ, RZ, R4 ;  /* 0x000000ffff057224 */ /* 0x000fe200078e0004 */
[----:B------:R-:W-:Y:S01]  /*145f0*/  MOV R7, 0x3 ;  /* 0x0000000300077802 */ /* 0x000fe20000000f00 */
[----:B------:R-:W-:Y:S01]  /*14600*/  IMAD.MOV.U32 R10, RZ, RZ, R3 ;  /* 0x000000ffff0a7224 */ /* 0x000fe200078e0003 */
[----:B------:R-:W-:-:S02]  /*14610*/  MOV R4, 0x181f ;  /* 0x0000181f00047802 */ /* 0x000fc40000000f00 */
[----:B------:R-:W-:Y:S02]  /*14620*/  MOV R8, 0x14640 ;  /* 0x0001464000087802 */ /* 0x000fe40000000f00 */
[----:B------:R-:W-:Y:S05]  /*14630*/  CALL.REL.NOINC `($__internal_5_$__cuda_sm70_shflsync_idx_p) ;  /* 0x00000d0000007944 */ /* 0x000fea0003c00000 */
[----:B------:R-:W-:Y:S05]  /*14640*/  BRA `(.L_x_1551) ;  /* 0xfffed60000007947 */ /* 0x000fea000383ffff */
.L_x_1474:
[----:B------:R-:W-:Y:S01]  /*14650*/  IMAD.MOV.U32 R10, RZ, RZ, R2 ;  /* 0x000000ffff0a7224 */ /* 0x000fe200078e0002 */
[----:B--2---:R-:W-:Y:S01]  /*14660*/  MOV R7, 0x4 ;  /* 0x0000000400077802 */ /* 0x004fe20000000f00 */
[----:B------:R-:W-:Y:S01]  /*14670*/  IMAD.MOV.U32 R4, RZ, RZ, 0x181f ;  /* 0x0000181fff047424 */ /* 0x000fe200078e00ff */
[----:B------:R-:W-:Y:S02]  /*14680*/  MOV R8, 0x146a0 ;  /* 0x000146a000087802 */ /* 0x000fe40000000f00 */
[----:B-1-34-:R-:W-:Y:S05]  /*14690*/  CALL.REL.NOINC `($__internal_5_$__cuda_sm70_shflsync_idx_p) ;  /* 0x00000ca000007944 */ /* 0x01afea0003c00000 */
[----:B------:R-:W-:Y:S01]  /*146a0*/  MOV R5, R4 ;  /* 0x0000000400057202 */ /* 0x000fe20000000f00 */
[----:B------:R-:W-:Y:S05]  /*146b0*/  BRA `(.L_x_1552) ;  /* 0xfffed6c000007947 */ /* 0x000fea000383ffff */
.L_x_1475:
[----:B------:R-:W-:Y:S01]  /*146c0*/  IMAD.MOV.U32 R10, RZ, RZ, R3 ;  /* 0x000000ffff0a7224 */ /* 0x000fe200078e0003 */
[----:B------:R-:W-:Y:S01]  /*146d0*/  MOV R7, 0x4 ;  /* 0x0000000400077802 */ /* 0x000fe20000000f00 */
[----:B------:R-:W-:Y:S01]  /*146e0*/  IMAD.MOV.U32 R4, RZ, RZ, 0x181f ;  /* 0x0000181fff047424 */ /* 0x000fe200078e00ff */
[----:B------:R-:W-:Y:S02]  /*146f0*/  MOV R8, 0x14710 ;  /* 0x0001471000087802 */ /* 0x000fe40000000f00 */
[----:B-1234-:R-:W-:Y:S05]  /*14700*/  CALL.REL.NOINC `($__internal_5_$__cuda_sm70_shflsync_idx_p) ;  /* 0x00000c3000007944 */ /* 0x01efea0003c00000 */
[----:B------:R-:W-:Y:S05]  /*14710*/  BRA `(.L_x_1553) ;  /* 0xfffed68000007947 */ /* 0x000fea000383ffff */
.L_x_1478:
[----:B------:R-:W-:Y:S01]  /*14720*/  IMAD.MOV.U32 R10, RZ, RZ, R2 ;  /* 0x000000ffff0a7224 */ /* 0x000fe200078e0002 */
[----:B--2---:R-:W-:Y:S01]  /*14730*/  MOV R7, 0x5 ;  /* 0x0000000500077802 */ /* 0x004fe20000000f00 */
[----:B------:R-:W-:Y:S01]  /*14740*/  IMAD.MOV.U32 R4, RZ, RZ, 0x181f ;  /* 0x0000181fff047424 */ /* 0x000fe200078e00ff */
[----:B------:R-:W-:-:S02]  /*14750*/  MOV R8, 0x14770 ;  /* 0x0001477000087802 */ /* 0x000fc40000000f00 */
[----:B-1-34-:R-:W-:Y:S05]  /*14760*/  CALL.REL.NOINC `($__internal_5_$__cuda_sm70_shflsync_idx_p) ;  /* 0x00000bd000007944 */ /* 0x01afea0003c00000 */
[----:B------:R-:W-:Y:S01]  /*14770*/  IMAD.MOV.U32 R5, RZ, RZ, R4 ;  /* 0x000000ffff057224 */ /* 0x000fe200078e0004 */
[----:B------:R-:W-:Y:S01]  /*14780*/  MOV R7, 0x5 ;  /* 0x0000000500077802 */ /* 0x000fe20000000f00 */
[----:B------:R-:W-:Y:S01]  /*14790*/  IMAD.MOV.U32 R10, RZ, RZ, R3 ;  /* 0x000000ffff0a7224 */ /* 0x000fe200078e0003 */
[----:B------:R-:W-:-:S02]  /*147a0*/  MOV R4, 0x181f ;  /* 0x0000181f00047802 */ /* 0x000fc40000000f00 */
[----:B------:R-:W-:Y:S02]  /*147b0*/  MOV R8, 0x147d0 ;  /* 0x000147d000087802 */ /* 0x000fe40000000f00 */
[----:B------:R-:W-:Y:S05]  /*147c0*/  CALL.REL.NOINC `($__internal_5_$__cuda_sm70_shflsync_idx_p) ;  /* 0x00000b7000007944 */ /* 0x000fea0003c00000 */
[----:B------:R-:W-:Y:S05]  /*147d0*/  BRA `(.L_x_1554) ;  /* 0xfffed70000007947 */ /* 0x000fea000383ffff */
.L_x_1481:
[----:B------:R-:W-:Y:S01]  /*147e0*/  IMAD.MOV.U32 R10, RZ, RZ, R2 ;  /* 0x000000ffff0a7224 */ /* 0x000fe200078e0002 */
[----:B-1----:R-:W-:Y:S01]  /*147f0*/  MOV R7, 0x6 ;  /* 0x0000000600077802 */ /* 0x002fe20000000f00 */
[----:B------:R-:W-:Y:S01]  /*14800*/  IMAD.MOV.U32 R4, RZ, RZ, 0x181f ;  /* 0x0000181fff047424 */ /* 0x000fe200078e00ff */
[----:B------:R-:W-:Y:S02]  /*14810*/  MOV R8, 0x14830 ;  /* 0x0001483000087802 */ /* 0x000fe40000000f00 */
[----:B--234-:R-:W-:Y:S05]  /*14820*/  CALL.REL.NOINC `($__internal_5_$__cuda_sm70_shflsync_idx_p) ;  /* 0x00000b1000007944 */ /* 0x01cfea0003c00000 */
[----:B------:R-:W-:Y:S01]  /*14830*/  MOV R5, R4 ;  /* 0x0000000400057202 */ /* 0x000fe20000000f00 */
[----:B------:R-:W-:Y:S05]  /*14840*/  BRA `(.L_x_1555) ;  /* 0xfffed7c000007947 */ /* 0x000fea000383ffff */
.L_x_1482:
[----:B------:R-:W-:Y:S01]  /*14850*/  IMAD.MOV.U32 R10, RZ, RZ, R3 ;  /* 0x000000ffff0a7224 */ /* 0x000fe200078e0003 */
[----:B------:R-:W-:Y:S01]  /*14860*/  MOV R7, 0x6 ;  /* 0x0000000600077802 */ /* 0x000fe20000000f00 */
[----:B------:R-:W-:Y:S01]  /*14870*/  IMAD.MOV.U32 R4, RZ, RZ, 0x181f ;  /* 0x0000181fff047424 */ /* 0x000fe200078e00ff */
[----:B------:R-:W-:Y:S02]  /*14880*/  MOV R8, 0x148a0 ;  /* 0x000148a000087802 */ /* 0x000fe40000000f00 */
[----:B-1234-:R-:W-:Y:S05]  /*14890*/  CALL.REL.NOINC `($__internal_5_$__cuda_sm70_shflsync_idx_p) ;  /* 0x00000aa000007944 */ /* 0x01efea0003c00000 */
[----:B------:R-:W-:Y:S05]  /*148a0*/  BRA `(.L_x_1556) ;  /* 0xfffed78000007947 */ /* 0x000fea000383ffff */
.L_x_1485:
        /* <DEDUP_REMOVED lines=11> */
[----:B------:R-:W-:Y:S01]  /*14960*/  MOV R3, R4 ;  /* 0x0000000400037202 */ /* 0x000fe20000000f00 */
[----:B------:R-:W-:Y:S05]  /*14970*/  BRA `(.L_x_1557) ;  /* 0xfffed7f000007947 */ /* 0x000fea000383ffff */
.L_x_1492:
[----:B--2---:R1:W5:Y:S01]  /*14980*/  LDL R0, [R1+0x18] ;  /* 0x0000180001007983 */ /* 0x0043620000100800 */
[----:B------:R-:W-:Y:S02]  /*14990*/  MOV R3, 0x2 ;  /* 0x0000000200037802 */ /* 0x000fe40000000f00 */
[----:B------:R-:W-:Y:S02]  /*149a0*/  MOV R2, 0x149c0 ;  /* 0x000149c000027802 */ /* 0x000fe40000000f00 */
[----:B-1---5:R-:W-:Y:S05]  /*149b0*/  CALL.REL.NOINC `($__internal_4_$__cuda_sm70_shflsync_bfly_p) ;  /* 0x0000094000007944 */ /* 0x022fea0003c00000 */
[----:B------:R-:W-:Y:S01]  /*149c0*/  MOV R4, R8 ;  /* 0x0000000800047202 */ /* 0x000fe20000000f00 */
[----:B------:R-:W-:Y:S05]  /*149d0*/  BRA `(.L_x_1558) ;  /* 0xffffc4c000007947 */ /* 0x000fea000383ffff */
.L_x_1493:
[----:B------:R-:W-:Y:S01]  /*149e0*/  IMAD.MOV.U32 R0, RZ, RZ, R4 ;  /* 0x000000ffff007224 */ /* 0x000fe200078e0004 */
[----:B------:R-:W-:Y:S02]  /*149f0*/  MOV R3, 0x1 ;  /* 0x0000000100037802 */ /* 0x000fe40000000f00 */
[----:B------:R-:W-:Y:S02]  /*14a00*/  MOV R2, 0x14a20 ;  /* 0x00014a2000027802 */ /* 0x000fe40000000f00 */
[----:B-----5:R-:W-:Y:S05]  /*14a10*/  CALL.REL.NOINC `($__internal_4_$__cuda_sm70_shflsync_bfly_p) ;  /* 0x000008e000007944 */ /* 0x020fea0003c00000 */
[----:B------:R1:W5:Y:S01]  /*14a20*/  LDL R0, [R1+0x1c] ;  /* 0x00001c0001007983 */ /* 0x0003620000100800 */
[----:B------:R-:W-:Y:S01]  /*14a30*/  FADD.FTZ R4, R4, R8 ;  /* 0x0000000804047221 */ /* 0x000fe20000010000 */
[----:B------:R-:W-:-:S02]  /*14a40*/  MOV R3, 0x2 ;  /* 0x0000000200037802 */ /* 0x000fc40000000f00 */
[----:B------:R-:W-:Y:S02]  /*14a50*/  MOV R2, 0x14a70 ;  /* 0x00014a7000027802 */ /* 0x000fe40000000f00 */
[----:B-1---5:R-:W-:Y:S05]  /*14a60*/  CALL.REL.NOINC `($__internal_4_$__cuda_sm70_shflsync_bfly_p) ;  /* 0x0000089000007944 */ /* 0x022fea0003c00000 */
[----:B------:R-:W2:Y:S01]  /*14a70*/  LDL.LU R0, [R1+0x1c] ;  /* 0x00001c0001007983 */ /* 0x000ea20000300800 */
[----:B------:R-:W-:Y:S02]  /*14a80*/  MOV R3, 0x1 ;  /* 0x0000000100037802 */ /* 0x000fe40000000f00 */
[----:B------:R-:W-:Y:S01]  /*14a90*/  MOV R2, 0x14ad0 ;  /* 0x00014ad000027802 */ /* 0x000fe20000000f00 */
[----:B--2---:R-:W-:-:S05]  /*14aa0*/  FADD.FTZ R5, R0, R8 ;  /* 0x0000000800057221 */ /* 0x004fca0000010000 */
[----:B------:R-:W-:Y:S02]  /*14ab0*/  MOV R0, R5 ;  /* 0x0000000500007202 */ /* 0x000fe40000000f00 */
[----:B------:R-:W-:Y:S05]  /*14ac0*/  CALL.REL.NOINC `($__internal_4_$__cuda_sm70_shflsync_bfly_p) ;  /* 0x0000083000007944 */ /* 0x000fea0003c00000 */
[----:B------:R1:W5:Y:S01]  /*14ad0*/  LDL R0, [R1+0x20] ;  /* 0x0000200001007983 */ /* 0x0003620000100800 */
[----:B------:R-:W-:Y:S01]  /*14ae0*/  FADD.FTZ R5, R5, R8 ;  /* 0x0000000805057221 */ /* 0x000fe20000010000 */
[----:B------:R-:W-:Y:S02]  /*14af0*/  MOV R3, 0x2 ;  /* 0x0000000200037802 */ /* 0x000fe40000000f00 */
        /* <DEDUP_REMOVED lines=19> */
[----:B------:R-:W-:Y:S05]  /*14c30*/  BRA `(.L_x_1559) ;  /* 0xffffc39000007947 */ /* 0x000fea000383ffff */
.L_x_1516:
[----:B------:R-:W-:Y:S01]  /*14c40*/  IMAD.MOV.U32 R10, RZ, RZ, R2 ;  /* 0x000000ffff0a7224 */ /* 0x000fe200078e0002 */
[----:B------:R-:W-:Y:S01]  /*14c50*/  MOV R7, RZ ;  /* 0x000000ff00077202 */ /* 0x000fe20000000f00 */
[----:B------:R-:W-:Y:S01]  /*14c60*/  IMAD.MOV.U32 R4, RZ, RZ, 0x181f ;  /* 0x0000181fff047424 */ /* 0x000fe200078e00ff */
[----:B------:R-:W-:Y:S02]  /*14c70*/  MOV R8, 0x14c90 ;  /* 0x00014c9000087802 */ /* 0x000fe40000000f00 */
[----:B------:R-:W-:Y:S05]  /*14c80*/  CALL.REL.NOINC `($__internal_5_$__cuda_sm70_shflsync_idx_p) ;  /* 0x000006b000007944 */ /* 0x000fea0003c00000 */
[----:B------:R-:W-:Y:S01]  /*14c90*/  MOV R5, R4 ;  /* 0x0000000400057202 */ /* 0x000fe20000000f00 */
[----:B------:R-:W-:Y:S05]  /*14ca0*/  BRA `(.L_x_1560) ;  /* 0xffffeba000007947 */ /* 0x000fea000383ffff */
.L_x_1517:
[----:B------:R-:W-:Y:S01]  /*14cb0*/  IMAD.MOV.U32 R10, RZ, RZ, R3 ;  /* 0x000000ffff0a7224 */ /* 0x000fe200078e0003 */
[----:B------:R-:W-:Y:S01]  /*14cc0*/  MOV R7, RZ ;  /* 0x000000ff00077202 */ /* 0x000fe20000000f00 */
[----:B------:R-:W-:Y:S01]  /*14cd0*/  IMAD.MOV.U32 R4, RZ, RZ, 0x181f ;  /* 0x0000181fff047424 */ /* 0x000fe200078e00ff */
[----:B------:R-:W-:Y:S02]  /*14ce0*/  MOV R8, 0x14d00 ;  /* 0x00014d0000087802 */ /* 0x000fe40000000f00 */
[----:B-12---:R-:W-:Y:S05]  /*14cf0*/  CALL.REL.NOINC `($__internal_5_$__cuda_sm70_shflsync_idx_p) ;  /* 0x0000064000007944 */ /* 0x006fea0003c00000 */
[----:B------:R-:W-:Y:S05]  /*14d00*/  BRA `(.L_x_1561) ;  /* 0xffffeb6000007947 */ /* 0x000fea000383ffff */
.L_x_1520:
        /* <DEDUP_REMOVED lines=12> */
.L_x_1523:
[----:B------:R-:W-:Y:S01]  /*14dd0*/  IMAD.MOV.U32 R10, RZ, RZ, R2 ;  /* 0x000000ffff0a7224 */ /* 0x000fe200078e0002 */
[----:B-1----:R-:W-:Y:S01]  /*14de0*/  MOV R7, 0x2 ;  /* 0x0000000200077802 */ /* 0x002fe20000000f00 */
[----:B----4-:R-:W-:Y:S01]  /*14df0*/  IMAD.MOV.U32 R4, RZ, RZ, 0x181f ;  /* 0x0000181fff047424 */ /* 0x010fe200078e00ff */
[----:B------:R-:W-:Y:S02]  /*14e00*/  MOV R8, 0x14e20 ;  /* 0x00014e2000087802 */ /* 0x000fe40000000f00 */
[----:B--23--:R-:W-:Y:S05]  /*14e10*/  CALL.REL.NOINC `($__internal_5_$__cuda_sm70_shflsync_idx_p) ;  /* 0x0000052000007944 */ /* 0x00cfea0003c00000 */
[----:B------:R-:W-:Y:S01]  /*14e20*/  MOV R5, R4 ;  /* 0x0000000400057202 */ /* 0x000fe20000000f00 */
[----:B------:R-:W-:Y:S05]  /*14e30*/  BRA `(.L_x_1563) ;  /* 0xffffec9000007947 */ /* 0x000fea000383ffff */
.L_x_1524:
[----:B------:R-:W-:Y:S01]  /*14e40*/  IMAD.MOV.U32 R10, RZ, RZ, R3 ;  /* 0x000000ffff0a7224 */ /* 0x000fe200078e0003 */
[----:B------:R-:W-:Y:S01]  /*14e50*/  MOV R7, 0x2 ;  /* 0x0000000200077802 */ /* 0x000fe20000000f00 */
[----:B----4-:R-:W-:Y:S01]  /*14e60*/  IMAD.MOV.U32 R4, RZ, RZ, 0x181f ;  /* 0x0000181fff047424 */ /* 0x010fe200078e00ff */
[----:B------:R-:W-:Y:S02]  /*14e70*/  MOV R8, 0x14e90 ;  /* 0x00014e9000087802 */ /* 0x000fe40000000f00 */
[----:B-123--:R-:W-:Y:S05]  /*14e80*/  CALL.REL.NOINC `($__internal_5_$__cuda_sm70_shflsync_idx_p) ;  /* 0x000004b000007944 */ /* 0x00efea0003c00000 */
[----:B------:R-:W-:Y:S05]  /*14e90*/  BRA `(.L_x_1564) ;  /* 0xffffec5000007947 */ /* 0x000fea000383ffff */
.L_x_1527:
        /* <DEDUP_REMOVED lines=12> */
.L_x_1530:
[----:B------:R-:W-:Y:S01]  /*14f60*/  IMAD.MOV.U32 R10, RZ, RZ, R2 ;  /* 0x000000ffff0a7224 */ /* 0x000fe200078e0002 */
[----:B--2---:R-:W-:Y:S01]  /*14f70*/  MOV R7, 0x4 ;  /* 0x0000000400077802 */ /* 0x004fe20000000f00 */
[----:B---3--:R-:W-:Y:S01]  /*14f80*/  IMAD.MOV.U32 R4, RZ, RZ, 0x181f ;  /* 0x0000181fff047424 */ /* 0x008fe200078e00ff */
[----:B------:R-:W-:Y:S02]  /*14f90*/  MOV R8, 0x14fb0 ;  /* 0x00014fb000087802 */ /* 0x000fe40000000f00 */
[----:B-1--4-:R-:W-:Y:S05]  /*14fa0*/  CALL.REL.NOINC `($__internal_5_$__cuda_sm70_shflsync_idx_p) ;  /* 0x0000039000007944 */ /* 0x012fea0003c00000 */
[----:B------:R-:W-:Y:S01]  /*14fb0*/  MOV R5, R4 ;  /* 0x0000000400057202 */ /* 0x000fe20000000f00 */
[----:B------:R-:W-:Y:S05]  /*14fc0*/  BRA `(.L_x_1566) ;  /* 0xffffed7000007947 */ /* 0x000fea000383ffff */
.L_x_1531:
[----:B------:R-:W-:Y:S01]  /*14fd0*/  IMAD.MOV.U32 R10, RZ, RZ, R3 ;  /* 0x000000ffff0a7224 */ /* 0x000fe200078e0003 */
[----:B------:R-:W-:Y:S01]  /*14fe0*/  MOV R7, 0x4 ;  /* 0x0000000400077802 */ /* 0x000fe20000000f00 */
[----:B---3--:R-:W-:Y:S01]  /*14ff0*/  IMAD.MOV.U32 R4, RZ, RZ, 0x181f ;  /* 0x0000181fff047424 */ /* 0x008fe200078e00ff */
[----:B------:R-:W-:Y:S02]  /*15000*/  MOV R8, 0x15020 ;  /* 0x0001502000087802 */ /* 0x000fe40000000f00 */
[----:B-12-4-:R-:W-:Y:S05]  /*15010*/  CALL.REL.NOINC `($__internal_5_$__cuda_sm70_shflsync_idx_p) ;  /* 0x0000032000007944 */ /* 0x016fea0003c00000 */
[----:B------:R-:W-:Y:S05]  /*15020*/  BRA `(.L_x_1567) ;  /* 0xffffed3000007947 */ /* 0x000fea000383ffff */
.L_x_1534:
[----:B------:R-:W-:Y:S01]  /*15030*/  IMAD.MOV.U32 R10, RZ, RZ, R2 ;  /* 0x000000ffff0a7224 */ /* 0x000fe200078e0002 */
[----:B-1----:R-:W-:Y:S01]  /*15040*/  MOV R7, 0x5 ;  /* 0x0000000500077802 */ /* 0x002fe20000000f00 */
[----:B--2---:R-:W-:Y:S01]  /*15050*/  IMAD.MOV.U32 R4, RZ, RZ, 0x181f ;  /* 0x0000181fff047424 */ /* 0x004fe200078e00ff */
[----:B------:R-:W-:-:S02]  /*15060*/  MOV R8, 0x15080 ;  /* 0x0001508000087802 */ /* 0x000fc40000000f00 */
[----:B---34-:R-:W-:Y:S05]  /*15070*/  CALL.REL.NOINC `($__internal_5_$__cuda_sm70_shflsync_idx_p) ;  /* 0x000002c000007944 */ /* 0x018fea0003c00000 */
[----:B------:R-:W-:Y:S01]  /*15080*/  IMAD.MOV.U32 R5, RZ, RZ, R4 ;  /* 0x000000ffff057224 */ /* 0x000fe200078e0004 */
[----:B------:R-:W-:Y:S01]  /*15090*/  MOV R7, 0x5 ;  /* 0x0000000500077802 */ /* 0x000fe20000000f00 */
[----:B------:R-:W-:Y:S01]  /*150a0*/  IMAD.MOV.U32 R10, RZ, RZ, R3 ;  /* 0x000000ffff0a7224 */ /* 0x000fe200078e0003 */
[----:B------:R-:W-:-:S02]  /*150b0*/  MOV R4, 0x181f ;  /* 0x0000181f00047802 */ /* 0x000fc40000000f00 */
[----:B------:R-:W-:Y:S02]  /*150c0*/  MOV R8, 0x150e0 ;  /* 0x000150e000087802 */ /* 0x000fe40000000f00 */
[----:B------:R-:W-:Y:S05]  /*150d0*/  CALL.REL.NOINC `($__internal_5_$__cuda_sm70_shflsync_idx_p) ;  /* 0x0000026000007944 */ /* 0x000fea0003c00000 */
[----:B------:R-:W-:Y:S05]  /*150e0*/  BRA `(.L_x_1568) ;  /* 0xffffeda000007947 */ /* 0x000fea000383ffff */
.L_x_1537:
[----:B------:R-:W-:Y:S01]  /*150f0*/  IMAD.MOV.U32 R10, RZ, RZ, R2 ;  /* 0x000000ffff0a7224 */ /* 0x000fe200078e0002 */
[----:B--2---:R-:W-:Y:S01]  /*15100*/  MOV R7, 0x6 ;  /* 0x0000000600077802 */ /* 0x004fe20000000f00 */
[----:B------:R-:W-:Y:S01]  /*15110*/  IMAD.MOV.U32 R4, RZ, RZ, 0x181f ;  /* 0x0000181fff047424 */ /* 0x000fe200078e00ff */
[----:B------:R-:W-:Y:S02]  /*15120*/  MOV R8, 0x15140 ;  /* 0x0001514000087802 */ /* 0x000fe40000000f00 */
[----:B-1-34-:R-:W-:Y:S05]  /*15130*/  CALL.REL.NOINC `($__internal_5_$__cuda_sm70_shflsync_idx_p) ;  /* 0x0000020000007944 */ /* 0x01afea0003c00000 */
[----:B------:R-:W-:Y:S01]  /*15140*/  MOV R5, R4 ;  /* 0x0000000400057202 */ /* 0x000fe20000000f00 */
[----:B------:R-:W-:Y:S05]  /*15150*/  BRA `(.L_x_1569) ;  /* 0xffffee5000007947 */ /* 0x000fea000383ffff */
.L_x_1538:
[----:B------:R-:W-:Y:S01]  /*15160*/  IMAD.MOV.U32 R10, RZ, RZ, R3 ;  /* 0x000000ffff0a7224 */ /* 0x000fe200078e0003 */
[----:B------:R-:W-:Y:S01]  /*15170*/  MOV R7, 0x6 ;  /* 0x0000000600077802 */ /* 0x000fe20000000f00 */
[----:B------:R-:W-:Y:S01]  /*15180*/  IMAD.MOV.U32 R4, RZ, RZ, 0x181f ;  /* 0x0000181fff047424 */ /* 0x000fe200078e00ff */
[----:B------:R-:W-:Y:S02]  /*15190*/  MOV R8, 0x151b0 ;  /* 0x000151b000087802 */ /* 0x000fe40000000f00 */
[----:B-1234-:R-:W-:Y:S05]  /*151a0*/  CALL.REL.NOINC `($__internal_5_$__cuda_sm70_shflsync_idx_p) ;  /* 0x0000019000007944 */ /* 0x01efea0003c00000 */
[----:B------:R-:W-:Y:S05]  /*151b0*/  BRA `(.L_x_1570) ;  /* 0xffffee1000007947 */ /* 0x000fea000383ffff */
.L_x_1541:
        /* <DEDUP_REMOVED lines=13> */
.L_x_1543:
[----:B------:R-:W-:Y:S01]  /*15290*/  IMAD.MOV.U32 R10, RZ, RZ, R73 ;  /* 0x000000ffff0a7224 */ /* 0x000fe200078e0049 */
[----:B------:R-:W-:Y:S01]  /*152a0*/  MOV R7, RZ ;  /* 0x000000ff00077202 */ /* 0x000fe20000000f00 */
[----:B-1----:R-:W-:Y:S01]  /*152b0*/  IMAD.MOV.U32 R4, RZ, RZ, 0x1f ;  /* 0x0000001fff047424 */ /* 0x002fe200078e00ff */
[----:B------:R-:W-:Y:S02]  /*152c0*/  MOV R8, 0x152e0 ;  /* 0x000152e000087802 */ /* 0x000fe40000000f00 */
[----:B--2345:R-:W-:Y:S05]  /*152d0*/  CALL.REL.NOINC `($__internal_5_$__cuda_sm70_shflsync_idx_p) ;  /* 0x0000006000007944 */ /* 0x03cfea0003c00000 */
[----:B------:R-:W-:Y:S01]  /*152e0*/  MOV R0, R4 ;  /* 0x0000000400007202 */ /* 0x000fe20000000f00 */
[----:B------:R-:W-:Y:S05]  /*152f0*/  BRA `(.L_x_1572) ;  /* 0xffffef9000007947 */ /* 0x000fea000383ffff */
        .weak           $__internal_4_$__cuda_sm70_shflsync_bfly_p
        .type           $__internal_4_$__cuda_sm70_shflsync_bfly_p,@function
        .size           $__internal_4_$__cuda_sm70_shflsync_bfly_p,($__internal_5_$__cuda_sm70_shflsync_idx_p - $__internal_4_$__cuda_sm70_shflsync_bfly_p)
$__internal_4_$__cuda_sm70_shflsync_bfly_p:
[----:B------:R-:W-:Y:S04]  /*15300*/  WARPSYNC R9 ;  /* 0x0000000900007348 */ /* 0x000fe80003800000 */
[----:B------:R1:W2:Y:S02]  /*15310*/  SHFL.BFLY PT, R8, R0, R3, R10 ;  /* 0x0c00000300087389 */ /* 0x0002a400000e000a */
[----:B-1----:R-:W-:-:S04]  /*15320*/  MOV R3, 0x0 ;  /* 0x0000000000037802 */ /* 0x002fc80000000f00 */
[----:B--2---:R-:W-:Y:S05]  /*15330*/  RET.REL.NODEC R2 `(_ZN7cutlass13device_kernelIN5flash19enable_sm80_to_sm89INS1_16FlashAttnFwdSm80INS1_25CollectiveMainloopFwdSm80ILi4ELi1ELb0EN4cute5tupleIJNS5_1CILi128EEENS7_ILi64EEES8_EEELi128ENS_6half_tEfNS_4arch4Sm80ELb1ELb0ELb1ELb0ELb0ELb0ELb1ELb0EEENS1_21CollectiveEpilogueFwdINS6_IJS8_S8_S9_EEENS6_IJNS7_ILi1EEESH_SH_EEESB_SD_Li128ELb0ELb1ELb0ELb0EEENS1_30DynamicPersistentTileSchedulerILi128ELi128ELb0ELb1ELb0EEEEEEEEEvNT_6ParamsE) ;  /* 0xfffeacc002007950 */ /* 0x004fea0003c3ffff */
        .weak           $__internal_5_$__cuda_sm70_shflsync_idx_p
        .type           $__internal_5_$__cuda_sm70_shflsync_idx_p,@function
        .size           $__internal_5_$__cuda_sm70_shflsync_idx_p,(.L_x_3556 - $__internal_5_$__cuda_sm70_shflsync_idx_p)
$__internal_5_$__cuda_sm70_shflsync_idx_p:
[----:B------:R-:W-:-:S04]  /*15340*/  MOV R9, 0xffffffff ;  /* 0xffffffff00097802 */ /* 0x000fc80000000f00 */
[----:B------:R-:W-:Y:S04]  /*15350*/  WARPSYNC R9 ;  /* 0x0000000900007348 */ /* 0x000fe80003800000 */
[----:B------:R1:W2:Y:S02]  /*15360*/  SHFL.IDX PT, R4, R10, R7, R4 ;  /* 0x000000070a047389 */ /* 0x0002a400000e0004 */
[----:B-1----:R-:W-:-:S04]  /*15370*/  MOV R9, 0x0 ;  /* 0x0000000000097802 */ /* 0x002fc80000000f00 */
[----:B--2---:R-:W-:Y:S05]  /*15380*/  RET.REL.NODEC R8 `(_ZN7cutlass13device_kernelIN5flash19enable_sm80_to_sm89INS1_16FlashAttnFwdSm80INS1_25CollectiveMainloopFwdSm80ILi4ELi1ELb0EN4cute5tupleIJNS5_1CILi128EEENS7_ILi64EEES8_EEELi128ENS_6half_tEfNS_4arch4Sm80ELb1ELb0ELb1ELb0ELb0ELb0ELb1ELb0EEENS1_21CollectiveEpilogueFwdINS6_IJS8_S8_S9_EEENS6_IJNS7_ILi1EEESH_SH_EEESB_SD_Li128ELb0ELb1ELb0ELb0EEENS1_30DynamicPersistentTileSchedulerILi128ELi128ELb0ELb1ELb0EEEEEEEEEvNT_6ParamsE) ;  /* 0xfffeac7008007950 */ /* 0x004fea0003c3ffff */
.L_x_1573:
        /* <DEDUP_REMOVED lines=15> */
.L_x_3556:


//--------------------- .text._ZN7cutlass13device_kernelIN5flash19enable_sm80_to_sm89INS1_16FlashAttnFwdSm80INS1_25CollectiveMainloopFwdSm80ILi4ELi1ELb0EN4cute5tupleIJNS5_1CILi128EEENS7_ILi64EEES8_EEELi128ENS_6half_tEfNS_4arch4Sm80ELb1ELb0ELb1ELb1ELb0ELb0ELb1ELb0EEENS1_21CollectiveEpilogueFwdINS6_IJS8_S8_S9_EEENS6_IJNS7_ILi1EEESH_SH_EEESB_SD_Li128ELb1ELb1ELb0ELb0EEENS1_19SingleTileSchedulerILb1ELb0ELb1ELi128EEEEEEEEEvNT_6ParamsE --------------------------
	.section	.text._ZN7cutlass13device_kernelIN5flash19enable_sm80_to_sm89INS1_16FlashAttnFwdSm80INS1_25CollectiveMainloopFwdSm80ILi4ELi1ELb0EN4cute5tupleIJNS5_1CILi128EEENS7_ILi64EEES8_EEELi128ENS_6half_tEfNS_4arch4Sm80ELb1ELb0ELb1ELb1ELb0ELb0ELb1ELb0EEENS1_21CollectiveEpilogueFwdINS6_IJS8_S8_S9_EEENS6_IJNS7_ILi1EEESH_SH_EEESB_SD_Li128ELb1ELb1ELb0ELb0EEENS1_19SingleTileSchedulerILb1ELb0ELb1ELi128EEEEEEEEEvNT_6ParamsE,"ax",@progbits
	.sectioninfo	@"SHI_REGISTERS=255"
	.align	128
.text._ZN7cutlass13device_kernelIN5flash19enable_sm80_to_sm89INS1_16FlashAttnFwdSm80INS1_25CollectiveMainloopFwdSm80ILi4ELi1ELb0EN4cute5tupleIJNS5_1CILi128EEENS7_ILi64EEES8_EEELi128ENS_6half_tEfNS_4arch4Sm80ELb1ELb0ELb1ELb1ELb0ELb0ELb1ELb0EEENS1_21CollectiveEpilogueFwdINS6_IJS8_S8_S9_EEENS6_IJNS7_ILi1EEESH_SH_EEESB_SD_Li128ELb1ELb1ELb0ELb0EEENS1_19SingleTileSchedulerILb1ELb0ELb1ELi128EEEEEEEEEvNT_6ParamsE:
        .type           _ZN7cutlass13device_kernelIN5flash19enable_sm80_to_sm89INS1_16FlashAttnFwdSm80INS1_25CollectiveMainloopFwdSm80ILi4ELi1ELb0EN4cute5tupleIJNS5_1CILi128EEENS7_ILi64EEES8_EEELi128ENS_6half_tEfNS_4arch4Sm80ELb1ELb0ELb1ELb1ELb0ELb0ELb1ELb0EEENS1_21CollectiveEpilogueFwdINS6_IJS8_S8_S9_EEENS6_IJNS7_ILi1EEESH_SH_EEESB_SD_Li128ELb1ELb1ELb0ELb0EEENS1_19SingleTileSchedulerILb1ELb0ELb1ELi128EEEEEEEEEvNT_6ParamsE,@function
        .size           _ZN7cutlass13device_kernelIN5flash19enable_sm80_to_sm89INS1_16FlashAttnFwdSm80INS1_25CollectiveMainloopFwdSm80ILi4ELi1ELb0EN4cute5tupleIJNS5_1CILi128EEENS7_ILi64EEES8_EEELi128ENS_6half_tEfNS_4arch4Sm80ELb1ELb0ELb1ELb1ELb0ELb0ELb1ELb0EEENS1_21CollectiveEpilogueFwdINS6_IJS8_S8_S9_EEENS6_IJNS7_ILi1EEESH_SH_EEESB_SD_Li128ELb1ELb1ELb0ELb0EEENS1_19SingleTileSchedulerILb1ELb0ELb1ELi128EEEEEEEEEvNT_6ParamsE,(.L_x_3559 - _ZN7cutlass13device_kernelIN5flash19enable_sm80_to_sm89INS1_16FlashAttnFwdSm80INS1_25CollectiveMainloopFwdSm80ILi4ELi1ELb0EN4cute5tupleIJNS5_1CILi128EEENS7_ILi64EEES8_EEELi128ENS_6half_tEfNS_4arch4Sm80ELb1ELb0ELb1ELb1ELb0ELb0ELb1ELb0EEENS1_21CollectiveEpilogueFwdINS6_IJS8_S8_S9_EEENS6_IJNS7_ILi1EEESH_SH_EEESB_SD_Li128ELb1ELb1ELb0ELb0EEENS1_19SingleTileSchedulerILb1ELb0ELb1ELi128EEEEEEEEEvNT_6ParamsE)
        .other          _ZN7cutlass13device_kernelIN5flash19enable_sm80_to_sm89INS1_16FlashAttnFwdSm80INS1_25CollectiveMainloopFwdSm80ILi4ELi1ELb0EN4cute5tupleIJNS5_1CILi128EEENS7_ILi64EEES8_EEELi128ENS_6half_tEfNS_4arch4Sm80ELb1ELb0ELb1ELb1ELb0ELb0ELb1ELb0EEENS1_21CollectiveEpilogueFwdINS6_IJS8_S8_S9_EEENS6_IJNS7_ILi1EEESH_SH_EEESB_SD_Li128ELb1ELb1ELb0ELb0EEENS1_19SingleTileSchedulerILb1ELb0ELb1ELi128EEEEEEEEEvNT_6ParamsE,@"STO_CUDA_ENTRY STV_DEFAULT"
_ZN7cutlass13device_kernelIN5flash19enable_sm80_to_sm89INS1_16FlashAttnFwdSm80INS1_25CollectiveMainloopFwdSm80ILi4ELi1ELb0EN4cute5tupleIJNS5_1CILi128EEENS7_ILi64EEES8_EEELi128ENS_6half_tEfNS_4arch4Sm80ELb1ELb0ELb1ELb1ELb0ELb0ELb1ELb0EEENS1_21CollectiveEpilogueFwdINS6_IJS8_S8_S9_EEENS6_IJNS7_ILi1EEESH_SH_EEESB_SD_Li128ELb1ELb1ELb0ELb0EEENS1_19SingleTileSchedulerILb1ELb0ELb1ELi128EEEEEEEEEvNT_6ParamsE:
        /* <DEDUP_REMOVED lines=17> */
.L_x_1575:
        /* <DEDUP_REMOVED lines=8> */
.L_x_1577:
[----:B------:R-:W-:-:S04]  /*0190*/  MOV R0, c[0x0][0x54c] ;  /* 0x0001530000007a02 */ /* 0x000fc80000000f00 */
.L_x_1576:
[----:B------:R-:W-:Y:S01]  /*01a0*/  USHF.L.U32 UR17, UR17, 0x7, URZ ;  /* 0x0000000711117899 */ /* 0x000fe2000800063f */
[----:B-----5:R-:W-:-:S05]  /*01b0*/  IMAD R0, R0, c[0x0][0x548], RZ ;  /* 0x0001520000007a24 */ /* 0x020fca00078e02ff */
[----:B------:R-:W-:-:S04]  /*01c0*/  ISETP.LE.AND P0, PT, R0, UR17, PT ;  /* 0x0000001100007c0c */ /* 0x000fc8000bf03270 */
[----:B------:R-:W-:-:S05]  /*01d0*/  SEL R0, R5, 0xffffffff, !P0 ;  /* 0xffffffff05007807 */ /* 0x000fca0004000000 */
[----:B------:R2:W-:Y:S01]  /*01e0*/  STL [R1+0x58], R0 ;  /* 0x0000580001007387 */ /* 0x0005e20000100800 */
[----:B------:R-:W-:Y:S05]  /*01f0*/  BRA `(.L_x_1578) ;  /* 0x0000013000007947 */ /* 0x000fea0003800000 */
.L_x_1574:
[----:B------:R-:W-:-:S04]  /*0200*/  ISETP.NE.U32.AND P0, PT, RZ, c[0x0][0x568], PT ;  /* 0x00015a00ff007a0c */ /* 0x000fc80003f05070 */
[----:B------:R-:W-:-:S13]  /*0210*/  ISETP.NE.AND.EX P0, PT, RZ, c[0x0][0x56c], PT, P0 ;  /* 0x00015b00ff007a0c */ /* 0x000fda0003f05300 */
[----:B------:R-:W-:Y:S05]  /*0220*/  @!P0 BRA `(.L_x_1579) ;  /* 0x0000002000008947 */ /* 0x000fea0003800000 */
[----:B------:R1:W5:Y:S01]  /*0230*/  LDG.E R0, [R2.64] ;  /* 0x0000001202007981 */ /* 0x000362000c1e1900 */
[----:B------:R-:W-:Y:S05]  /*0240*/  BRA `(.L_x_1580) ;  /* 0x0000009000007947 */ /* 0x000fea0003800000 */
.L_x_1579:
        /* <DEDUP_REMOVED lines=8> */
.L_x_1581:
[----:B------:R-:W-:-:S04]  /*02d0*/  MOV R0, c[0x0][0x54c] ;  /* 0x0001530000007a02 */ /* 0x000fc80000000f00 */
.L_x_1580:
[----:B------:R-:W-:Y:S01]  /*02e0*/  USHF.L.U32 UR17, UR17, 0x7, URZ ;  /* 0x0000000711117899 */ /* 0x000fe2000800063f */
[----:B-----5:R-:W-:-:S05]  /*02f0*/  IMAD R0, R0, c[0x0][0x548], RZ ;  /* 0x0001520000007a24 */ /* 0x020fca00078e02ff */
[----:B------:R-:W-:-:S04]  /*0300*/  ISETP.LE.AND P0, PT, R0, UR17, PT ;  /* 0x0000001100007c0c */ /* 0x000fc8000bf03270 */
[----:B------:R-:W-:-:S05]  /*0310*/  SEL R0, R5, 0xffffffff, !P0 ;  /* 0xffffffff05007807 */ /* 0x000fca0004000000 */
[----:B------:R2:W-:Y:S04]  /*0320*/  STL [R1+0x58], R0 ;  /* 0x0000580001007387 */ /* 0x0005e80000100800 */
.L_x_1578:
        /* <DEDUP_REMOVED lines=32> */
.L_x_1582:
[----:B------:R-:W-:-:S04]  /*0530*/  ISETP.NE.U32.AND P1, PT, RZ, c[0x0][0x368], PT ;  /* 0x0000da00ff007a0c */ /* 0x000fc80003f25070 */
[----:B------:R-:W-:-:S13]  /*0540*/  ISETP.NE.AND.EX P1, PT, RZ, c[0x0][0x36c], PT, P1 ;  /* 0x0000db00ff007a0c */ /* 0x000fda0003f25310 */
[----:B------:R-:W-:Y:S05]  /*0550*/  @!P1 BRA `(.L_x_1583) ;  /* 0x0000004000009947 */ /* 0x000fea0003800000 */
[----:B------:R-:W-:-:S05]  /*0560*/  IMAD.WIDE R2, R60, R9, c[0x0][0x368] ;  /* 0x0000da003c027625 */ /* 0x000fca00078e0209 */
[----:B------:R-:W2:Y:S02]  /*0570*/  LDG.E R0, [R2.64] ;  /* 0x0000001202007981 */ /* 0x000ea4000c1e1900 */
[----:B--2---:R1:W2:Y:S02]  /*0580*/  R2UR UR8, R0 ;  /* 0x00000000000873c2 */ /* 0x0042a400000e0000 */
[----:B-12---:R-:W-:Y:S05]  /*0590*/  BRA `(.L_x_1584) ;  /* 0x0000006000007947 */ /* 0x006fea0003800000 */
.L_x_1583:
[----:B------:R-:W-:Y:S05]  /*05a0*/  @!P2 BRA `(.L_x_1584) ;  /* 0x000000500000a947 */ /* 0x000fea0003800000 */
[----:B------:R1:W2:Y:S04]  /*05b0*/  LDG.E R0, [R2.64] ;  /* 0x0000001202007981 */ /* 0x0002a8000c1e1900 */
[----:B-1----:R-:W4:Y:S01]  /*05c0*/  LDG.E R2, [R2.64+0x4] ;  /* 0x0000041202027981 */ /* 0x002f22000c1e1900 */
[----:B--2---:R-:W1:Y:S08]  /*05d0*/  R2UR UR8, R0 ;  /* 0x00000000000873c2 */ /* 0x004e7000000e0000 */
[----:B----4-:R-:W1:Y:S02]  /*05e0*/  R2UR UR4, R2 ;  /* 0x00000000020473c2 */ /* 0x010e6400000e0000 */
[----:B-1----:R-:W-:-:S06]  /*05f0*/  UIADD3 UR8, -UR8, UR4, URZ ;  /* 0x0000000408087290 */ /* 0x002fcc000fffe13f */
.L_x_1584:
[----:B------:R-:W-:Y:S01]  /*0600*/  ULDC UR4, c[0x0][0x2c4] ;  /* 0x0000b10000047ab9 */ /* 0x000fe20000000800 */
[----:B-----5:R-:W-:Y:S01]  /*0610*/  IADD3 R7, R7, UR6, RZ ;  /* 0x0000000607077c10 */ /* 0x020fe2000fffe0ff */
[----:B------:R-:W-:Y:S01]  /*0620*/  UISETP.NE.AND UP1, UPT, UR4, 0x1, UPT ;  /* 0x000000010400788c */ /* 0x000fe2000bf25270 */
[----:B------:R-:W-:Y:S01]  /*0630*/  PLOP3.LUT P1, PT, PT, PT, PT, 0x80, 0x0 ;  /* 0x000000000000781c */ /* 0x000fe20003f2f070 */
[----:B------:R-:W-:Y:S01]  /*0640*/  UIADD3 UR8, -UR6, UR8, URZ ;  /* 0x0000000806087290 */ /* 0x000fe2000fffe13f */
[----:B------:R-:W-:Y:S01]  /*0650*/  CS2R R14, SRZ ;  /* 0x00000000000e7805 */ /* 0x000fe2000001ff00 */
[----:B------:R-:W-:Y:S01]  /*0660*/  ULDC.64 UR4, c[0x0][0x2c8] ;  /* 0x0000b20000047ab9 */ /* 0x000fe20000000a00 */
[----:B------:R-:W-:Y:S01]  /*0670*/  IMAD.MOV.U32 R126, RZ, RZ, RZ ;  /* 0x000000ffff7e7224 */ /* 0x000fe200078e00ff */
[----:B---3--:R-:W-:Y:S01]  /*0680*/  UIADD3 UR6, UR8, 0x40, -UR11 ;  /* 0x0000004008067890 */ /* 0x008fe2000fffe80b */
[----:B------:R-:W-:Y:S01]  /*0690*/  IMAD.MOV.U32 R124, RZ, RZ, RZ ;  /* 0x000000ffff7c7224 */ /* 0x000fe200078e00ff */
[----:B------:R-:W-:Y:S01]  /*06a0*/  CS2R R130, SRZ ;  /* 0x0000000000827805 */ /* 0x000fe2000001ff00 */
[----:B------:R-:W-:Y:S01]  /*06b0*/  CS2R R128, SRZ ;  /* 0x0000000000807805 */ /* 0x000fe2000001ff00 */
[----:B------:R-:W-:Y:S01]  /*06c0*/  CS2R R16, SRZ ;  /* 0x0000000000107805 */ /* 0x000fe2000001ff00 */
[----:B------:R-:W-:Y:S01]  /*06d0*/  @UP1 UIADD3 UR12, UR17, 0x7f, URZ ;  /* 0x0000007f110c1890 */ /* 0x000fe2000fffe03f */
[----:B------:R-:W-:Y:S01]  /*06e0*/  MOV R122, RZ ;  /* 0x000000ff007a7202 */ /* 0x000fe20000000f00 */
[----:B------:R-:W-:Y:S01]  /*06f0*/  IMAD.MOV.U32 R11, RZ, RZ, RZ ;  /* 0x000000ffff0b7224 */ /* 0x000fe200078e00ff */
[----:B------:R-:W-:Y:S01]  /*0700*/  MOV R120, RZ ;  /* 0x000000ff00787202 */ /* 0x000fe20000000f00 */
[----:B------:R-:W-:Y:S01]  /*0710*/  UIMAD.WIDE.U32 UR12, UR12, UR4, URZ ;  /* 0x000000040c0c72a5 */ /* 0x000fe2000f8e003f */
[----:B------:R-:W-:Y:S01]  /*0720*/  CS2R R12, SRZ ;  /* 0x00000000000c7805 */ /* 0x000fe2000001ff00 */
[----:B------:R-:W-:Y:S01]  /*0730*/  UIADD3 UR4, UR17, 0x7f, URZ ;  /* 0x0000007f11047890 */ /* 0x000fe2000fffe03f */
[----:B------:R-:W-:Y:S01]  /*0740*/  IMAD.MOV.U32 R118, RZ, RZ, RZ ;  /* 0x000000ffff767224 */ /* 0x000fe200078e00ff */
[----:B------:R-:W-:Y:S01]  /*0750*/  @UP1 USHF.R.U32.HI UR4, URZ, UR5, UR13 ;  /* 0x000000053f041299 */ /* 0x000fe2000801160d */
[----:B------:R-:W-:Y:S01]  /*0760*/  MOV R116, RZ ;  /* 0x000000ff00747202 */ /* 0x000fe20000000f00 */
[----:B------:R-:W-:Y:S01]  /*0770*/  UIADD3 UR5, UR8, 0x3f, URZ ;  /* 0x0000003f08057890 */ /* 0x000fe2000fffe03f */
[----:B------:R-:W-:Y:S01]  /*0780*/  IMAD.MOV.U32 R110, RZ, RZ, RZ ;  /* 0x000000ffff6e7224 */ /* 0x000fe200078e00ff */
[----:B------:R-:W-:Y:S01]  /*0790*/  UIADD3 UR6, UR6, UR4, URZ ;  /* 0x0000000406067290 */ /* 0x000fe2000fffe03f */
[----:B------:R-:W-:Y:S01]  /*07a0*/  CS2R R18, SRZ ;  /* 0x0000000000127805 */ /* 0x000fe2000001ff00 */
[----:B------:R-:W-:Y:S01]  /*07b0*/  USHF.R.S32.HI UR7, URZ, 0x1f, UR5 ;  /* 0x0000001f3f077899 */ /* 0x000fe20008011405 */
[----:B------:R-:W-:Y:S01]  /*07c0*/  MOV R108, RZ ;  /* 0x000000ff006c7202 */ /* 0x000fe20000000f00 */
[----:B------:R-:W-:Y:S01]  /*07d0*/  USHF.R.S32.HI UR4, URZ, 0x1f, UR6 ;  /* 0x0000001f3f047899 */ /* 0x000fe20008011406 */
[----:B------:R-:W-:Y:S01]  /*07e0*/  IMAD.MOV.U32 R114, RZ, RZ, RZ ;  /* 0x000000ffff727224 */ /* 0x000fe200078e00ff */
[----:B------:R-:W-:Y:S01]  /*07f0*/  ULEA.HI UR7, UR7, UR5, URZ, 0x6 ;  /* 0x0000000507077291 */ /* 0x000fe2000f8f303f */
[----:B------:R-:W-:Y:S01]  /*0800*/  CS2R R20, SRZ ;  /* 0x0000000000147805 */ /* 0x000fe2000001ff00 */
[----:B------:R-:W-:Y:S01]  /*0810*/  ULEA.HI UR4, UR4, UR6, URZ, 0x6 ;  /* 0x0000000604047291 */ /* 0x000fe2000f8f303f */
[----:B------:R-:W-:Y:S01]  /*0820*/  MOV R112, RZ ;  /* 0x000000ff00707202 */ /* 0x000fe20000000f00 */
[----:B------:R-:W-:Y:S01]  /*0830*/  USHF.R.S32.HI UR7, URZ, 0x6, UR7 ;  /* 0x000000063f077899 */ /* 0x000fe20008011407 */
[----:B------:R-:W-:Y:S01]  /*0840*/  IMAD.MOV.U32 R106, RZ, RZ, RZ ;  /* 0x000000ffff6a7224 */ /* 0x000fe200078e00ff */
[----:B------:R-:W-:Y:S01]  /*0850*/  USHF.R.S32.HI UR4, URZ, 0x6, UR4 ;  /* 0x000000063f047899 */ /* 0x000fe20008011404 */
[----:B------:R-:W-:Y:S01]  /*0860*/  CS2R R22, SRZ ;  /* 0x0000000000167805 */ /* 0x000fe2000001ff00 */
[----:B------:R-:W-:Y:S01]  /*0870*/  MOV R104, RZ ;  /* 0x000000ff00687202 */ /* 0x000fe20000000f00 */
[----:B------:R-:W-:Y:S01]  /*0880*/  IMAD.MOV.U32 R102, RZ, RZ, RZ ;  /* 0x000000ffff667224 */ /* 0x000fe200078e00ff */
[----:B------:R-:W-:Y:S01]  /*0890*/  UISETP.LT.AND UP0, UPT, UR7, UR4, UPT ;  /* 0x000000040700728c */ /* 0x000fe2000bf01270 */
[----:B------:R-:W-:Y:S01]  /*08a0*/  CS2R R24, SRZ ;  /* 0x0000000000187805 */ /* 0x000fe2000001ff00 */
[----:B------:R-:W-:Y:S01]  /*08b0*/  MOV R100, RZ ;  /* 0x000000ff00647202 */ /* 0x000fe20000000f00 */
[----:B------:R-:W-:Y:S01]  /*08c0*/  IMAD.MOV.U32 R94, RZ, RZ, RZ ;  /* 0x000000ffff5e7224 */ /* 0x000fe200078e00ff */
[----:B------:R-:W-:Y:S01]  /*08d0*/  USEL UR25, UR7, UR4, UP0 ;  /* 0x0000000407197287 */ /* 0x000fe20008000000 */
[----:B------:R-:W-:Y:S01]  /*08e0*/  CS2R R26, SRZ ;  /* 0x00000000001a7805 */ /* 0x000fe2000001ff00 */
[----:B------:R-:W-:Y:S01]  /*08f0*/  MOV R92, RZ ;  /* 0x000000ff005c7202 */ /* 0x000fe20000000f00 */
[----:B------:R-:W-:Y:S01]  /*0900*/  IMAD.MOV.U32 R98, RZ, RZ, RZ ;  /* 0x000000ffff627224 */ /* 0x000fe200078e00ff */
[----:B------:R-:W-:Y:S01]  /*0910*/  UISETP.GE.AND UP0, UPT, UR25, 0x1, UPT ;  /* 0x000000011900788c */ /* 0x000fe2000bf06270 */
[----:B------:R-:W-:Y:S01]  /*0920*/  CS2R R28, SRZ ;  /* 0x00000000001c7805 */ /* 0x000fe2000001ff00 */
[----:B------:R-:W-:Y:S01]  /*0930*/  MOV R96, RZ ;  /* 0x000000ff00607202 */ /* 0x000fe20000000f00 */
[----:B------:R-:W-:Y:S01]  /*0940*/  IMAD.MOV.U32 R90, RZ, RZ, RZ ;  /* 0x000000ffff5a7224 */ /* 0x000fe200078e00ff */
[----:B------:R-:W-:Y:S01]  /*0950*/  CS2R R30, SRZ ;  /* 0x00000000001e7805 */ /* 0x000fe2000001ff00 */
[----:B------:R-:W-:Y:S01]  /*0960*/  MOV R88, RZ ;  /* 0x000000ff00587202 */ /* 0x000fe20000000f00 */
[----:B------:R-:W-:Y:S01]  /*0970*/  IMAD.MOV.U32 R86, RZ, RZ, RZ ;  /* 0x000000ffff567224 */ /* 0x000fe200078e00ff */
[----:B------:R-:W-:Y:S01]  /*0980*/  PLOP3.LUT P3, PT, PT, PT, UP0, 0x80, 0x0 ;  /* 0x000000000000781c */ /* 0x000fe20003f6f008 */
[----:B------:R-:W-:Y:S01]  /*0990*/  IMAD.MOV.U32 R84, RZ, RZ, RZ ;  /* 0x000000ffff547224 */ /* 0x000fe200078e00ff */
[----:B------:R-:W-:Y:S01]  /*09a0*/  MOV R33, RZ ;  /* 0x000000ff00217202 */ /* 0x000fe20000000f00 */
        /* <DEDUP_REMOVED lines=61> */
[----:B------:R-:W-:Y:S01]  /*0d80*/  ULDC UR4, c[0x0][0x2c4] ;  /* 0x0000b10000047ab9 */ /* 0x000fe20000000800 */
[----:B------:R-:W-:Y:S01]  /*0d90*/  SHF.R.S32.HI R0, RZ, 0x1f, R6 ;  /* 0x0000001fff007819 */ /* 0x000fe20000011406 */
[----:B------:R-:W3:Y:S01]  /*0da0*/  S2R R17, SR_CTAID.Y ;  /* 0x0000000000117919 */ /* 0x000ee20000002600 */
[-C--:B------:R-:W-:Y:S01]  /*0db0*/  LEA.HI R4, R157, R159.reuse, RZ, 0x3 ;  /* 0x0000009f9d047211 */ /* 0x080fe200078f18ff */
[----:B------:R-:W-:Y:S01]  /*0dc0*/  UIMAD UR4, UR11, UR4, URZ ;  /* 0x000000040b0472a4 */ /* 0x000fe2000f8e023f */
[----:B------:R-:W-:Y:S01]  /*0dd0*/  SHF.R.S32.HI R8, RZ, 0x1f, R7 ;  /* 0x0000001fff087819 */ /* 0x000fe20000011407 */
[----:B------:R-:W-:Y:S01]  /*0de0*/  IMAD R0, R0, c[0x0][0x178], RZ ;  /* 0x00005e0000007a24 */ /* 0x000fe200078e02ff */
[----:B------:R-:W-:Y:S01]  /*0df0*/  SHF.R.S32.HI R19, RZ, 0x3, R4 ;  /* 0x00000003ff137819 */ /* 0x000fe20000011404 */
[----:B------:R-:W-:Y:S01]  /*0e00*/  BSSY B0, `(.L_x_1586) ;  /* 0x0000076000007945 */ /* 0x000fe20003800000 */
[----:B------:R-:W-:Y:S01]  /*0e10*/  LOP3.LUT R4, R4, 0xfffffff8, RZ, 0xc0, !PT ;  /* 0xfffffff804047812 */ /* 0x000fe200078ec0ff */
[----:B------:R-:W-:Y:S01]  /*0e20*/  IMAD R0, R6, c[0x0][0x17c], R0 ;  /* 0x00005f0006007a24 */ /* 0x000fe200078e0200 */
[----:B------:R-:W-:Y:S01]  /*0e30*/  SHF.R.S32.HI R18, RZ, 0x1f, R60 ;  /* 0x0000001fff127819 */ /* 0x000fe2000001143c */
[----:B------:R-:W-:Y:S01]  /*0e40*/  IMAD.SHL.U32 R5, R19, 0x40, RZ ;  /* 0x0000004013057824 */ /* 0x000fe200078e00ff */
[----:B------:R-:W-:Y:S01]  /*0e50*/  LEA.HI R24, R157, R159, RZ, 0x4 ;  /* 0x0000009f9d187211 */ /* 0x000fe200078f20ff */
[----:B------:R-:W-:Y:S01]  /*0e60*/  IMAD.IADD R44, R159, 0x1, -R4 ;  /* 0x000000019f2c7824 */ /* 0x000fe200078e0a04 */
[----:B------:R-:W-:-:S03]  /*0e70*/  SEL R10, R18, RZ, !P0 ;  /* 0x000000ff120a7207 */ /* 0x000fc60004000000 */
[C---:B------:R-:W-:Y:S02]  /*0e80*/  IMAD.SHL.U32 R12, R44.reuse, 0x8, RZ ;  /* 0x000000082c0c7824 */ /* 0x040fe400078e00ff */
[----:B------:R-:W-:Y:S02]  /*0e90*/  IMAD R9, R44, 0x10, R19 ;  /* 0x000000102c097824 */ /* 0x000fe400078e0213 */
[----:B------:R-:W-:Y:S01]  /*0ea0*/  IMAD R10, R10, c[0x0][0x1c0], RZ ;  /* 0x000070000a0a7a24 */ /* 0x000fe200078e02ff */
[----:B------:R-:W-:Y:S01]  /*0eb0*/  IADD3 R4, R12, 0x40, RZ ;  /* 0x000000400c047810 */ /* 0x000fe20007ffe0ff */
[----:B-1----:R-:W-:Y:S01]  /*0ec0*/  IMAD.WIDE.U32 R2, R6, c[0x0][0x178], RZ ;  /* 0x00005e0006027a25 */ /* 0x002fe200078e00ff */
[----:B------:R-:W-:Y:S02]  /*0ed0*/  IADD3 R9, R9, UR17, RZ ;  /* 0x0000001109097c10 */ /* 0x000fe4000fffe0ff */
[----:B------:R-:W-:Y:S02]  /*0ee0*/  ISETP.GE.AND P4, PT, R4, c[0x0][0x1d4], PT ;  /* 0x0000750004007a0c */ /* 0x000fe40003f86270 */
[----:B------:R-:W-:-:S02]  /*0ef0*/  IADD3 R3, R3, R0, RZ ;  /* 0x0000000003037210 */ /* 0x000fc40007ffe0ff */
[----:B------:R-:W-:Y:S02]  /*0f00*/  LOP3.LUT R0, R5, 0x1c0, RZ, 0xc0, !PT ;  /* 0x000001c005007812 */ /* 0x000fe400078ec0ff */
[----:B---3--:R-:W-:Y:S01]  /*0f10*/  SHF.R.S32.HI R16, RZ, 0x1f, R17 ;  /* 0x0000001fff107819 */ /* 0x008fe20000011411 */
[----:B------:R-:W-:Y:S01]  /*0f20*/  IMAD.WIDE.U32 R2, R17, c[0x0][0x1b8], R2 ;  /* 0x00006e0011027a25 */ /* 0x000fe200078e0002 */
[----:B------:R-:W-:Y:S02]  /*0f30*/  LOP3.LUT R6, R0, 0x38, R12, 0xf8, !PT ;  /* 0x0000003800067812 */ /* 0x000fe400078ef80c */
[----:B------:R-:W-:Y:S02]  /*0f40*/  SHF.R.U32.HI R5, RZ, 0x3, R0 ;  /* 0x00000003ff057819 */ /* 0x000fe40000011600 */
[----:B------:R-:W-:Y:S02]  /*0f50*/  IADD3 R0, P3, R7, R19, RZ ;  /* 0x0000001307007210 */ /* 0x000fe40007f7e0ff */
[----:B------:R-:W-:Y:S01]  /*0f60*/  LOP3.LUT R21, R6, R5, RZ, 0x3c, !PT ;  /* 0x0000000506157212 */ /* 0x000fe200078e3cff */
[----:B------:R-:W-:Y:S01]  /*0f70*/  IMAD R5, R16, c[0x0][0x1b8], RZ ;  /* 0x00006e0010057a24 */ /* 0x000fe200078e02ff */
[----:B------:R-:W-:-:S02]  /*0f80*/  LEA.HI.X.SX32 R4, R19, R8, 0x1, P3 ;  /* 0x0000000813047211 */ /* 0x000fc400018f0eff */
[----:B------:R-:W-:Y:S01]  /*0f90*/  PLOP3.LUT P3, PT, PT, PT, UP1, 0x80, 0x0 ;  /* 0x000000000000781c */ /* 0x000fe20003f6f018 */
[----:B------:R-:W-:Y:S01]  /*0fa0*/  IMAD R8, R17, c[0x0][0x1bc], R5 ;  /* 0x00006f0011087a24 */ /* 0x000fe200078e0205 */
[----:B------:R-:W-:Y:S01]  /*0fb0*/  SHF.R.S32.HI R13, RZ, 0x1f, R12 ;  /* 0x0000001fff0d7819 */ /* 0x000fe2000001140c */
[----:B------:R-:W-:Y:S01]  /*0fc0*/  IMAD R5, R4, c[0x0][0x1e0], RZ ;  /* 0x0000780004057a24 */ /* 0x000fe200078e02ff */
[----:B------:R-:W-:Y:S01]  /*0fd0*/  ISETP.GE.AND P5, PT, R12, c[0x0][0x1d4], PT ;  /* 0x000075000c007a0c */ /* 0x000fe20003fa6270 */
[----:B------:R-:W-:Y:S01]  /*0fe0*/  IMAD R4, R4, c[0x0][0x208], RZ ;  /* 0x0000820004047a24 */ /* 0x000fe200078e02ff */
[----:B------:R-:W-:Y:S01]  /*0ff0*/  IADD3 R3, R3, R8, RZ ;  /* 0x0000000803037210 */ /* 0x000fe20007ffe0ff */
[----:B------:R-:W-:Y:S01]  /*1000*/  IMAD R14, R0, c[0x0][0x1e4], R5 ;  /* 0x00007900000e7a24 */ /* 0x000fe200078e0205 */
[----:B------:R-:W-:Y:S01]  /*1010*/  SEL R8, R60, RZ, !P0 ;  /* 0x000000ff3c087207 */ /* 0x000fe20004000000 */
[C---:B------:R-:W-:Y:S02]  /*1020*/  IMAD R15, R0.reuse, c[0x0][0x20c], R4 ;  /* 0x00008300000f7a24 */ /* 0x040fe400078e0204 */
[----:B------:R-:W-:-:S04]  /*1030*/  IMAD.WIDE.U32 R6, R0, c[0x0][0x1e0], R12 ;  /* 0x0000780000067a25 */ /* 0x000fc800078e000c */
[----:B------:R-:W-:-:S04]  /*1040*/  @P3 IMAD.HI.U32 R11, R9, c[0x0][0x2c8], RZ ;  /* 0x0000b200090b3a27 */ /* 0x000fc800078e00ff */
[----:B------:R-:W-:-:S04]  /*1050*/  IMAD.WIDE.U32 R4, R0, c[0x0][0x208], R12 ;  /* 0x0000820000047a25 */ /* 0x000fc800078e000c */
[----:B------:R-:W-:Y:S01]  /*1060*/  IMAD.MOV.U32 R0, RZ, RZ, R9 ;  /* 0x000000ffff007224 */ /* 0x000fe200078e0009 */
[----:B------:R-:W-:Y:S01]  /*1070*/  @P3 SHF.R.U32.HI R0, RZ, c[0x0][0x2cc], R11 ;  /* 0x0000b300ff003a19 */ /* 0x000fe2000001160b */
[C---:B------:R-:W-:Y:S01]  /*1080*/  IMAD R11, R8.reuse, c[0x0][0x1c4], R10 ;  /* 0x00007100080b7a24 */ /* 0x040fe200078e020a */
[----:B------:R-:W-:Y:S01]  /*1090*/  IADD3 R5, R5, R15, RZ ;  /* 0x0000000f05057210 */ /* 0x000fe20007ffe0ff */
[----:B------:R-:W-:Y:S01]  /*10a0*/  IMAD.WIDE.U32 R2, R8, c[0x0][0x1c0], R2 ;  /* 0x0000700008027a25 */ /* 0x000fe200078e0002 */
[----:B------:R-:W-:-:S03]  /*10b0*/  SHF.R.S32.HI R8, RZ, 0x1f, R0 ;  /* 0x0000001fff087819 */ /* 0x000fc60000011400 */
[----:B------:R-:W-:Y:S02]  /*10c0*/  IMAD.MOV R10, RZ, RZ, -R0 ;  /* 0x000000ffff0a7224 */ /* 0x000fe400078e0a00 */
[----:B------:R-:W-:Y:S02]  /*10d0*/  IMAD.IADD R3, R3, 0x1, R11 ;  /* 0x0000000103037824 */ /* 0x000fe400078e020b */
[----:B------:R-:W-:Y:S01]  /*10e0*/  IMAD R10, R10, c[0x0][0x2c4], R9 ;  /* 0x0000b1000a0a7a24 */ /* 0x000fe200078e0209 */
[----:B------:R-:W-:Y:S01]  /*10f0*/  LOP3.LUT R9, R24, 0xfffffff0, RZ, 0xc0, !PT ;  /* 0xfffffff018097812 */ /* 0x000fe200078ec0ff */
[----:B------:R-:W-:Y:S02]  /*1100*/  IMAD R8, R8, c[0x0][0x1b0], RZ ;  /* 0x00006c0008087a24 */ /* 0x000fe400078e02ff */
[----:B------:R-:W-:Y:S01]  /*1110*/  IMAD.WIDE.U32 R2, R0, c[0x0][0x1b0], R2 ;  /* 0x00006c0000027a25 */ /* 0x000fe200078e0002 */
[----:B------:R-:W-:-:S03]  /*1120*/  SHF.R.S32.HI R11, RZ, 0x1f, R10 ;  /* 0x0000001fff0b7819 */ /* 0x000fc6000001140a */
[----:B------:R-:W-:Y:S01]  /*1130*/  IMAD R8, R0, c[0x0][0x1b4], R8 ;  /* 0x00006d0000087a24 */ /* 0x000fe200078e0208 */
[----:B------:R-:W-:Y:S01]  /*1140*/  IADD3 R0, -R9, R159, RZ ;  /* 0x0000009f09007210 */ /* 0x000fe20007ffe1ff */
[----:B------:R-:W-:Y:S02]  /*1150*/  IMAD.IADD R7, R7, 0x1, R14 ;  /* 0x0000000107077824 */ /* 0x000fe400078e020e */
[----:B------:R-:W-:Y:S02]  /*1160*/  IMAD.IADD R3, R3, 0x1, R8 ;  /* 0x0000000103037824 */ /* 0x000fe400078e0208 */
        /* <DEDUP_REMOVED lines=14> */
[----:B------:R-:W-:Y:S01]  /*1250*/  LEA.HI R11, R157, R159, RZ, 0x6 ;  /* 0x0000009f9d0b7211 */ /* 0x000fe200078f30ff */
[----:B------:R-:W-:Y:S01]  /*1260*/  IMAD.IADD R22, R0, 0x1, -R10 ;  /* 0x0000000100167824 */ /* 0x000fe200078e0a0a */
[----:B------:R-:W-:Y:S01]  /*1270*/  IADD3 R7, R7, R15, RZ ;  /* 0x0000000f07077210 */ /* 0x000fe20007ffe0ff */
[----:B------:R-:W-:Y:S01]  /*1280*/  IMAD.IADD R9, R9, 0x1, R14 ;  /* 0x0000000109097824 */ /* 0x000fe200078e020e */
[----:B------:R-:W-:Y:S01]  /*1290*/  LEA.HI.X R16, R4, c[0x0][0x164], R2, 0x1, P0 ;  /* 0x0000590004107a11 */ /* 0x000fe200000f0c02 */
[----:B------:R-:W-:Y:S01]  /*12a0*/  IMAD.SHL.U32 R11, R11, 0x8, RZ ;  /* 0x000000080b0b7824 */ /* 0x000fe200078e00ff */
[----:B------:R-:W-:Y:S01]  /*12b0*/  IADD3 R15, R19, UR17, RZ ;  /* 0x00000011130f7c10 */ /* 0x000fe2000fffe0ff */
[----:B------:R1:W3:Y:S01]  /*12c0*/  SHFL.IDX PT, R4, R17, RZ, 0x181f ;  /* 0x00181fff11047589 */ /* 0x0002e200000e0000 */
[----:B------:R-:W-:-:S02]  /*12d0*/  SHF.L.U32 R14, R44, 0x3, RZ ;  /* 0x000000032c0e7819 */ /* 0x000fc400000006ff */
[----:B------:R-:W-:Y:S01]  /*12e0*/  ISETP.GE.AND P0, PT, R15, UR4, PT ;  /* 0x000000040f007c0c */ /* 0x000fe2000bf06270 */
[----:B------:R1:W4:Y:S01]  /*12f0*/  SHFL.IDX PT, R5, R16, RZ, 0x181f ;  /* 0x00181fff10057589 */ /* 0x00032200000e0000 */
[----:B------:R-:W-:Y:S02]  /*1300*/  LOP3.LUT R11, R21, 0xfffffe00, R11, 0xf8, !PT ;  /* 0xfffffe00150b7812 */ /* 0x000fe400078ef80b */
[----:B--2---:R-:W-:Y:S01]  /*1310*/  @P1 MOV R2, R20 ;  /* 0x0000001400021202 */ /* 0x004fe20000000f00 */
[----:B------:R-:W-:Y:S01]  /*1320*/  @!P1 IMAD.MOV.U32 R2, RZ, RZ, R60 ;  /* 0x000000ffff029224 */ /* 0x000fe200078e003c */
[----:B------:R-:W-:Y:S01]  /*1330*/  @P1 SHF.R.S32.HI R3, RZ, 0x1f, R20 ;  /* 0x0000001fff031819 */ /* 0x000fe20000011414 */
[----:B------:R-:W-:Y:S01]  /*1340*/  @!P1 IMAD.MOV.U32 R3, RZ, RZ, R18 ;  /* 0x000000ffff039224 */ /* 0x000fe200078e0012 */
[----:B------:R-:W-:Y:S01]  /*1350*/  IADD3 R18, R14, 0x40, RZ ;  /* 0x000000400e127810 */ /* 0x000fe20007ffe0ff */
[----:B------:R-:W-:Y:S01]  /*1360*/  IMAD.MOV.U32 R20, RZ, RZ, 0x20 ;  /* 0x00000020ff147424 */ /* 0x000fe200078e00ff */
[----:B------:R-:W-:-:S02]  /*1370*/  SEL R0, R2, RZ, !P2 ;  /* 0x000000ff02007207 */ /* 0x000fc40005000000 */
[----:B------:R-:W-:Y:S02]  /*1380*/  SEL R2, R3, RZ, !P2 ;  /* 0x000000ff03027207 */ /* 0x000fe40005000000 */
[----:B------:R-:W-:Y:S01]  /*1390*/  R2P PR, R22, 0x6 ;  /* 0x0000000616007804 */ /* 0x000fe20000000000 */
[----:B------:R-:W-:Y:S01]  /*13a0*/  IMAD.WIDE.U32 R30, R0, c[0x0][0x218], R6 ;  /* 0x00008600001e7a25 */ /* 0x000fe200078e0006 */
[----:B------:R-:W-:Y:S02]  /*13b0*/  MOV R3, 0x10 ;  /* 0x0000001000037802 */ /* 0x000fe40000000f00 */
[----:B------:R-:W-:Y:S01]  /*13c0*/  ISETP.GE.AND P6, PT, R14, c[0x0][0x198], PT ;  /* 0x000066000e007a0c */ /* 0x000fe20003fc6270 */
[C---:B------:R-:W-:Y:S01]  /*13d0*/  IMAD R10, R2.reuse, c[0x0][0x1f0], RZ ;  /* 0x00007c00020a7a24 */ /* 0x040fe200078e02ff */
[----:B------:R-:W-:Y:S01]  /*13e0*/  SEL R3, R3, 0xfffffff0, !P1 ;  /* 0xfffffff003037807 */ /* 0x000fe20004800000 */
[----:B------:R-:W-:Y:S01]  /*13f0*/  IMAD R2, R2, c[0x0][0x218], RZ ;  /* 0x0000860002027a24 */ /* 0x000fe200078e02ff */
[----:B------:R-:W-:Y:S01]  /*1400*/  ISETP.GE.AND P1, PT, R18, c[0x0][0x198], PT ;  /* 0x0000660012007a0c */ /* 0x000fe20003f26270 */
[----:B------:R-:W-:-:S02]  /*1410*/  IMAD R10, R0, c[0x0][0x1f4], R10 ;  /* 0x00007d00000a7a24 */ /* 0x000fc400078e020a */
[C---:B------:R-:W-:Y:S02]  /*1420*/  IMAD R2, R0.reuse, c[0x0][0x21c], R2 ;  /* 0x0000870000027a24 */ /* 0x040fe400078e0202 */
[----:B------:R-:W-:Y:S01]  /*1430*/  IMAD.WIDE.U32 R26, R0, c[0x0][0x1f0], R8 ;  /* 0x00007c00001a7a25 */ /* 0x000fe200078e0008 */
[----:B------:R-:W-:Y:S02]  /*1440*/  SEL R0, R20, 0xffffffe0, !P2 ;  /* 0xffffffe014007807 */ /* 0x000fe40005000000 */
[----:B------:R-:W-:Y:S01]  /*1450*/  IADD3 R29, R31, R2, RZ ;  /* 0x000000021f1d7210 */ /* 0x000fe20007ffe0ff */
[----:B------:R-:W-:Y:S01]  /*1460*/  IMAD.IADD R33, R27, 0x1, R10 ;  /* 0x000000011b217824 */ /* 0x000fe200078e020a */
[----:B------:R1:W-:Y:S04]  /*1470*/  STL.64 [R1+0x48], R26 ;  /* 0x0000481a01007387 */ /* 0x0003e80000100a00 */
        /* <DEDUP_REMOVED lines=14> */
.L_x_1587:
[----:B---34-:R-:W-:Y:S05]  /*1560*/  BSYNC B0 ;  /* 0x0000000000007941 */ /* 0x018fea0003800000 */
.L_x_1586:
[----:B--2---:R-:W-:Y:S01]  /*1570*/  IADD3 R2, R15, 0x10, RZ ;  /* 0x000000100f027810 */ /* 0x004fe20007ffe0ff */
[----:B------:R2:W3:Y:S01]  /*1580*/  SHFL.IDX PT, R5, R16, 0x1, 0x181f ;  /* 0x00381f0010057f89 */ /* 0x0004e200000e0000 */
[----:B------:R-:W-:Y:S02]  /*1590*/  BSSY B0, `(.L_x_1588) ;  /* 0x000000e000007945 */ /* 0x000fe40003800000 */
[----:B------:R-:W-:Y:S01]  /*15a0*/  ISETP.GE.AND P0, PT, R2, UR4, PT ;  /* 0x0000000402007c0c */ /* 0x000fe2000bf06270 */
        /* <DEDUP_REMOVED lines=12> */
.L_x_1589:
[----:B------:R-:W-:Y:S05]  /*1670*/  BSYNC B0 ;  /* 0x0000000000007941 */ /* 0x000fea0003800000 */
.L_x_1588:
[----:B---3--:R-:W-:Y:S01]  /*1680*/  IADD3 R2, R15, 0x20, RZ ;  /* 0x000000200f027810 */ /* 0x008fe20007ffe0ff */
[----:B------:R3:W1:Y:S01]  /*1690*/  SHFL.IDX PT, R5, R16, 0x2, 0x181f ;  /* 0x00581f0010057f89 */ /* 0x00066200000e0000 */
[----:B------:R-:W-:Y:S02]  /*16a0*/  BSSY B0, `(.L_x_1590) ;  /* 0x000000e000007945 */ /* 0x000fe40003800000 */
[----:B------:R-:W-:Y:S01]  /*16b0*/  ISETP.GE.AND P0, PT, R2, UR4, PT ;  /* 0x0000000402007c0c */ /* 0x000fe2000bf06270 */
        /* <DEDUP_REMOVED lines=12> */
.L_x_1591:
[----:B------:R-:W-:Y:S05]  /*1780*/  BSYNC B0 ;  /* 0x0000000000007941 */ /* 0x000fea0003800000 */
.L_x_1590:
[----:B-1----:R-:W-:Y:S01]  /*1790*/  IADD3 R2, R15, 0x30, RZ ;  /* 0x000000300f027810 */ /* 0x002fe20007ffe0ff */
[----:B------:R1:W2:Y:S01]  /*17a0*/  SHFL.IDX PT, R5, R16, 0x3, 0x181f ;  /* 0x00781f0010057f89 */ /* 0x0002a200000e0000 */
[----:B------:R-:W-:Y:S02]  /*17b0*/  BSSY B0, `(.L_x_1592) ;  /* 0x000000e000007945 */ /* 0x000fe40003800000 */
[----:B------:R-:W-:Y:S01]  /*17c0*/  ISETP.GE.AND P0, PT, R2, UR4, PT ;  /* 0x0000000402007c0c */ /* 0x000fe2000bf06270 */
        /* <DEDUP_REMOVED lines=12> */
.L_x_1593:
[----:B------:R-:W-:Y:S05]  /*1890*/  BSYNC B0 ;  /* 0x0000000000007941 */ /* 0x000fea0003800000 */
.L_x_1592:
[----:B--2---:R-:W-:Y:S01]  /*18a0*/  IADD3 R2, R15, 0x40, RZ ;  /* 0x000000400f027810 */ /* 0x004fe20007ffe0ff */
        /* <DEDUP_REMOVED lines=15> */
.L_x_1595:
[----:B------:R-:W-:Y:S05]  /*19a0*/  BSYNC B0 ;  /* 0x0000000000007941 */ /* 0x000fea0003800000 */
.L_x_1594:
        /* <DEDUP_REMOVED lines=16> */
.L_x_1597:
[----:B------:R-:W-:Y:S05]  /*1ab0*/  BSYNC B0 ;  /* 0x0000000000007941 */ /* 0x000fea0003800000 */
.L_x_1596:
        /* <DEDUP_REMOVED lines=16> */
.L_x_1599:
[----:B------:R-:W-:Y:S05]  /*1bc0*/  BSYNC B0 ;  /* 0x0000000000007941 */ /* 0x000fea0003800000 */
.L_x_1598:
[----:B-1----:R-:W-:Y:S01]  /*1bd0*/  IADD3 R2, R15, 0x70, RZ ;  /* 0x000000700f027810 */ /* 0x002fe20007ffe0ff */
[----:B------:R-:W1:Y:S01]  /*1be0*/  SHFL.IDX PT, R6, R17, 0x7, 0x181f ;  /* 0x00f81f0011067f89 */ /* 0x000e6200000e0000 */
[----:B------:R-:W-:Y:S01]  /*1bf0*/  UIADD3 UR21, UR25, -0x1, URZ ;  /* 0xffffffff19157890 */ /* 0x000fe2000fffe03f */
[----:B----4-:R-:W-:Y:S01]  /*1c00*/  IADD3 R4, -R19, UR8, RZ ;  /* 0x0000000813047c10 */ /* 0x010fe2000fffe1ff */
[----:B------:R-:W-:Y:S01]  /*1c10*/  ULDC.64 UR6, c[0x0][0x1e0] ;  /* 0x0000780000067ab9 */ /* 0x000fe20000000a00 */
[----:B------:R-:W-:Y:S01]  /*1c20*/  ISETP.GE.AND P2, PT, R2, UR4, PT ;  /* 0x0000000402007c0c */ /* 0x000fe2000bf46270 */
[----:B------:R-:W4:Y:S01]  /*1c30*/  SHFL.IDX PT, R7, R16, 0x7, 0x181f ;  /* 0x00f81f0010077f89 */ /* 0x000f2200000e0000 */
[----:B------:R-:W-:Y:S01]  /*1c40*/  UMOV UR22, 0x6 ;  /* 0x0000000600167882 */ /* 0x000fe20000000000 */
[----:B------:R-:W-:Y:S01]  /*1c50*/  IMAD.U32 R2, RZ, RZ, UR21 ;  /* 0x00000015ff027e24 */ /* 0x000fe2000f8e00ff */
[----:B------:R-:W-:Y:S01]  /*1c60*/  USHF.L.U32 UR23, UR6, 0x6, URZ ;  /* 0x0000000606177899 */ /* 0x000fe2000800063f */
[----:B------:R-:W-:Y:S01]  /*1c70*/  IMAD.SHL.U32 R245, R11, 0x2, RZ ;  /* 0x000000020bf57824 */ /* 0x000fe200078e00ff */
[----:B------:R-:W-:Y:S01]  /*1c80*/  USHF.L.U64.HI UR22, UR6, UR22, UR7 ;  /* 0x0000001606167299 */ /* 0x000fe20008010207 */
[----:B------:R-:W-:Y:S01]  /*1c90*/  IMAD R2, R2, -0x40, R4 ;  /* 0xffffffc002027824 */ /* 0x000fe200078e0204 */
[----:B------:R-:W-:Y:S01]  /*1ca0*/  USHF.R.S32.HI UR10, URZ, 0x1f, UR21 ;  /* 0x0000001f3f0a7899 */ /* 0x000fe20008011415 */
[----:B------:R-:W-:Y:S01]  /*1cb0*/  IMAD.MOV.U32 R160, RZ, RZ, R32 ;  /* 0x000000ffffa07224 */ /* 0x000fe200078e0020 */
[----:B------:R-:W-:Y:S01]  /*1cc0*/  UIMAD UR4, UR22, UR21, URZ ;  /* 0x00000015160472a4 */ /* 0x000fe2000f8e023f */
[----:B------:R-:W-:Y:S01]  /*1cd0*/  IMAD.MOV.U32 R161, RZ, RZ, R33 ;  /* 0x000000ffffa17224 */ /* 0x000fe200078e0021 */
[----:B------:R-:W-:Y:S01]  /*1ce0*/  UIMAD.WIDE.U32 UR12, UR6, 0x20, URZ ;  /* 0x00000020060c78a5 */ /* 0x000fe2000f8e003f */
[----:B------:R-:W-:Y:S01]  /*1cf0*/  @!P2 SHF.R.S32.HI R4, RZ, 0x1f, R18 ;  /* 0x0000001fff04a819 */ /* 0x000fe20000011412 */
[----:B------:R-:W-:Y:S01]  /*1d00*/  IMAD.U32 R155, RZ, RZ, UR23 ;  /* 0x00000017ff9b7e24 */ /* 0x000fe2000f8e00ff */
[----:B------:R-:W-:Y:S01]  /*1d10*/  UIMAD UR4, UR10, UR23, UR4 ;  /* 0x000000170a0472a4 */ /* 0x000fe2000f8e0204 */
[----:B------:R-:W-:Y:S01]  /*1d20*/  IMAD.MOV.U32 R160, RZ, RZ, R26 ;  /* 0x000000ffffa07224 */ /* 0x000fe200078e001a */
[----:B------:R-:W-:Y:S01]  /*1d30*/  @!P2 LEA.HI R10, R4, R18, RZ, 0x3 ;  /* 0x00000012040aa211 */ /* 0x000fe200078f18ff */
[----:B------:R-:W-:Y:S01]  /*1d40*/  USHF.L.U32 UR9, UR7, 0x5, URZ ;  /* 0x0000000507097899 */ /* 0x000fe2000800063f */
[----:B------:R-:W-:Y:S01]  /*1d50*/  SHF.R.S32.HI R12, RZ, 0x4, R24 ;  /* 0x00000004ff0c7819 */ /* 0x000fe20000011418 */
[----:B------:R-:W-:Y:S01]  /*1d60*/  IMAD.WIDE.U32 R4, R155, UR21, R160 ;  /* 0x000000159b047c25 */ /* 0x000fe2000f8e00a0 */
[----:B-1----:R-:W-:Y:S01]  /*1d70*/  @!P2 LEA R8, P0, R14, R6, 0x1 ;  /* 0x000000060e08a211 */ /* 0x002fe200078008ff */
[----:B------:R-:W-:Y:S01]  /*1d80*/  UIADD3 UR9, UR13, UR9, URZ ;  /* 0x000000090d097290 */ /* 0x000fe2000fffe03f */
[----:B------:R-:W-:Y:S01]  /*1d90*/  @!P2 LOP3.LUT R10, R10, 0xfffffff8, RZ, 0xc0, !PT ;  /* 0xfffffff80a0aa812 */ /* 0x000fe200078ec0ff */
[----:B------:R-:W-:Y:S01]  /*1da0*/  UIMAD UR20, UR21, -0x40, UR8 ;  /* 0xffffffc0151478a4 */ /* 0x000fe2000f8e0208 */
[----:B----4-:R-:W-:Y:S01]  /*1db0*/  @!P2 LEA.HI.X R9, R14, R7, R13, 0x1, P0 ;  /* 0x000000070e09a211 */ /* 0x010fe200000f0c0d */
[----:B------:R-:W-:Y:S01]  /*1dc0*/  STL.64 [R1+0x38], R160 ;  /* 0x000038a001007387 */ /* 0x000fe20000100a00 */
[----:B------:R-:W-:Y:S01]  /*1dd0*/  ISETP.GE.AND P0, PT, R2, 0x1, PT ;  /* 0x000000010200780c */ /* 0x000fe20003f06270 */
[----:B------:R-:W-:Y:S01]  /*1de0*/  @!P2 IMAD.WIDE R6, R10, 0x2, R6 ;  /* 0x000000020a06a825 */ /* 0x000fe200078e0206 */
[----:B------:R-:W-:Y:S01]  /*1df0*/  IADD3 R5, R5, UR4, RZ ;  /* 0x0000000405057c10 */ /* 0x000fe2000fffe0ff */
[----:B------:R-:W-:Y:S01]  /*1e00*/  @!PT LDS RZ, [RZ] ;  /* 0x00000000fffff984 */ /* 0x000fe20000000800 */
[----:B------:R1:W-:Y:S01]  /*1e10*/  @!P2 LDGSTS.E.BYPASS.LTC128B.128 [R245+0xb900], [R8.64], !P6 ;  /* 0x0b90000008f5afae */ /* 0x0003e2000f101d52 */
[----:B------:R-:W-:-:S03]  /*1e20*/  LEA.HI R156, R157, R159, RZ, 0x5 ;  /* 0x0000009f9d9c7211 */ /* 0x000fc600078f28ff */
[----:B------:R4:W-:Y:S01]  /*1e30*/  @!P2 LDGSTS.E.BYPASS.LTC128B.128 [R245+0xf900], [R6.64], !P1 ;  /* 0x0f90000006f5afae */ /* 0x0009e2000c901d52 */
[C---:B------:R-:W-:Y:S02]  /*1e40*/  ISETP.GE.AND P2, PT, R2.reuse, 0x21, PT ;  /* 0x000000210200780c */ /* 0x040fe40003f46270 */
[----:B------:R-:W-:Y:S01]  /*1e50*/  ISETP.GE.AND P1, PT, R2, 0x31, PT ;  /* 0x000000310200780c */ /* 0x000fe20003f26270 */
[----:B------:R-:W0:Y:S01]  /*1e60*/  LDGDEPBAR ;  /* 0x00000000000079af */ /* 0x000e220000000000 */
[----:B------:R-:W-:-:S11]  /*1e70*/  SHF.R.S32.HI R154, RZ, 0x5, R156 ;  /* 0x00000005ff9a7819 */ /* 0x000fd6000001149c */
[----:B------:R-:W-:-:S05]  /*1e80*/  VOTEU.ANY UP0, P1 ;  /* 0x00000000003f7886 */ /* 0x000fca0000800100 */
[----:B------:R-:W-:Y:S01]  /*1e90*/  @UP0 UIMAD UR4, UR7, 0x30, URZ ;  /* 0x00000030070408a4 */ /* 0x000fe2000f8e023f */
[----:B------:R-:W-:Y:S01]  /*1ea0*/  BAR.SYNC.DEFER_BLOCKING 0x0 ;  /* 0x0000000000007b1d */ /* 0x000fe20000010000 */
[----:B-1----:R-:W-:-:S04]  /*1eb0*/  @P0 LEA R8, P6, R4, c[0x0][0x1c8], 0x1 ;  /* 0x0000720004080a11 */ /* 0x002fc800078c08ff */
[----:B------:R-:W-:Y:S01]  /*1ec0*/  @P0 LEA.HI.X R9, R4, c[0x0][0x1cc], R5, 0x1, P6 ;  /* 0x0000730004090a11 */ /* 0x000fe200030f0c05 */
[----:B----4-:R-:W-:Y:S01]  /*1ed0*/  IMAD.MOV.U32 R7, RZ, RZ, c[0x0][0x1e0] ;  /* 0x00007800ff077624 */ /* 0x010fe200078e00ff */
[----:B------:R-:W-:Y:S01]  /*1ee0*/  ISETP.GE.AND P6, PT, R2, 0x11, PT ;  /* 0x000000110200780c */ /* 0x000fe20003fc6270 */
[----:B------:R-:W-:Y:S02]  /*1ef0*/  IMAD.U32 R6, RZ, RZ, UR7 ;  /* 0x00000007ff067e24 */ /* 0x000fe4000f8e00ff */
[----:B------:R-:W-:Y:S01]  /*1f00*/  @!PT LDS RZ, [RZ] ;  /* 0x00000000fffff984 */ /* 0x000fe20000000800 */
[----:B------:R-:W-:Y:S01]  /*1f10*/  @!PT LDS RZ, [RZ] ;  /* 0x00000000fffff984 */ /* 0x000fe20000000800 */
[----:B------:R-:W-:Y:S01]  /*1f20*/  @!PT LDS RZ, [RZ] ;  /* 0x00000000fffff984 */ /* 0x000fe20000000800 */
[----:B------:R1:W-:Y:S04]  /*1f30*/  @P0 LDGSTS.E.BYPASS.LTC128B.128 [R245+0x4100], [R8.64], !P5 ;  /* 0x0410000008f50fae */ /* 0x0003e8000e901d52 */
[----:B------:R1:W-:Y:S06]  /*1f40*/  @P0 LDGSTS.E.BYPASS.LTC128B.128 [R245+0x6100], [R8.64+0x80], !P4 ;  /* 0x0610008008f50fae */ /* 0x0003ec000e101d52 */
[----:B------:R-:W-:-:S04]  /*1f50*/  @P6 LEA R2, P0, R7, R4, 0x4 ;  /* 0x0000000407026211 */ /* 0x000fc800078020ff */
[----:B------:R-:W-:Y:S02]  /*1f60*/  @P6 LEA.HI.X R6, R7, R5, R6, 0x4, P0 ;  /* 0x0000000507066211 */ /* 0x000fe400000f2406 */
[----:B------:R-:W-:-:S04]  /*1f70*/  @P6 LEA R10, P0, R2, c[0x0][0x1c8], 0x1 ;  /* 0x00007200020a6a11 */ /* 0x000fc800078008ff */
[----:B------:R-:W-:Y:S02]  /*1f80*/  @P6 LEA.HI.X R11, R2, c[0x0][0x1cc], R6, 0x1, P0 ;  /* 0x00007300020b6a11 */ /* 0x000fe400000f0c06 */
[----:B------:R-:W-:-:S03]  /*1f90*/  @P2 IADD3 R2, P0, R4, UR12, RZ ;  /* 0x0000000c04022c10 */ /* 0x000fc6000ff1e0ff */
[----:B------:R4:W-:Y:S04]  /*1fa0*/  @P6 LDGSTS.E.BYPASS.LTC128B.128 [R245+0x4900], [R10.64], !P5 ;  /* 0x049000000af56fae */ /* 0x0009e8000e901d52 */
[----:B------:R4:W-:Y:S01]  /*1fb0*/  @P6 LDGSTS.E.BYPASS.LTC128B.128 [R245+0x6900], [R10.64+0x80], !P4 ;  /* 0x069000800af56fae */ /* 0x0009e2000e101d52 */
[----:B-1----:R-:W-:Y:S01]  /*1fc0*/  @P1 IMAD.WIDE.U32 R8, R7, 0x30, R4 ;  /* 0x0000003007081825 */ /* 0x002fe200078e0004 */
[----:B------:R-:W-:Y:S02]  /*1fd0*/  @P2 IADD3.X R4, R5, UR9, RZ, P0, !PT ;  /* 0x0000000905042c10 */ /* 0x000fe400087fe4ff */
[----:B------:R-:W-:Y:S02]  /*1fe0*/  LEA.HI R5, R24, R12, RZ, 0x1 ;  /* 0x0000000c18057211 */ /* 0x000fe400078f08ff */
[----:B------:R-:W-:-:S02]  /*1ff0*/  @P2 LEA R6, P0, R2, c[0x0][0x1c8], 0x1 ;  /* 0x0000720002062a11 */ /* 0x000fc400078008ff */
[----:B------:R-:W-:Y:S02]  /*2000*/  LOP3.LUT R5, R5, 0xfffffffe, RZ, 0xc0, !PT ;  /* 0xfffffffe05057812 */ /* 0x000fe400078ec0ff */
[----:B------:R-:W-:Y:S02]  /*2010*/  @P2 LEA.HI.X R7, R2, c[0x0][0x1cc], R4, 0x1, P0 ;  /* 0x0000730002072a11 */ /* 0x000fe400000f0c04 */
[----:B------:R-:W-:Y:S01]  /*2020*/  @P1 IADD3 R2, R9, UR4, RZ ;  /* 0x0000000409021c10 */ /* 0x000fe2000fffe0ff */
[----:B------:R-:W-:Y:S01]  /*2030*/  IMAD.IADD R9, R12, 0x1, -R5 ;  /* 0x000000010c097824 */ /* 0x000fe200078e0a05 */
[C---:B------:R-:W-:Y:S01]  /*2040*/  @P1 LEA R4, P0, R8.reuse, c[0x0][0x1c8], 0x1 ;  /* 0x0000720008041a11 */ /* 0x040fe200078008ff */
[----:B------:R1:W-:Y:S01]  /*2050*/  @P2 LDGSTS.E.BYPASS.LTC128B.128 [R245+0x5100], [R6.64], !P5 ;  /* 0x0510000006f52fae */ /* 0x0003e2000e901d52 */
[----:B------:R-:W-:Y:S02]  /*2060*/  ULDC.64 UR4, c[0x0][0x208] ;  /* 0x0000820000047ab9 */ /* 0x000fe40000000a00 */
[----:B------:R-:W-:Y:S01]  /*2070*/  @P1 LEA.HI.X R5, R8, c[0x0][0x1cc], R2, 0x1, P0 ;  /* 0x0000730008051a11 */ /* 0x000fe200000f0c02 */
[----:B------:R1:W-:Y:S01]  /*2080*/  @P2 LDGSTS.E.BYPASS.LTC128B.128 [R245+0x7100], [R6.64+0x80], !P4 ;  /* 0x0710008006f52fae */ /* 0x0003e2000e101d52 */
[----:B------:R-:W-:Y:S01]  /*2090*/  IMAD.SHL.U32 R2, R44, 0x40, RZ ;  /* 0x000000402c027824 */ /* 0x000fe200078e00ff */
[----:B------:R-:W-:-:S02]  /*20a0*/  UIMAD UR10, UR10, UR4, URZ ;  /* 0x000000040a0a72a4 */ /* 0x000fc4000f8e023f */
[----:B------:R5:W-:Y:S01]  /*20b0*/  @P1 LDGSTS.E.BYPASS.LTC128B.128 [R245+0x5900], [R4.64], !P5 ;  /* 0x0590000004f51fae */ /* 0x000be2000e901d52 */
[----:B------:R-:W-:Y:S01]  /*20c0*/  UIMAD.WIDE.U32 UR14, UR21, UR4, URZ ;  /* 0x00000004150e72a5 */ /* 0x000fe2000f8e003f */
[----:B------:R-:W-:Y:S01]  /*20d0*/  LOP3.LUT R2, R2, 0x1c0, RZ, 0xc0, !PT ;  /* 0x000001c002027812 */ /* 0x000fe200078ec0ff */
[----:B------:R-:W-:Y:S01]  /*20e0*/  UIMAD UR10, UR21, UR5, UR10 ;  /* 0x00000005150a72a4 */ /* 0x000fe2000f8e020a */
[----:B------:R5:W-:Y:S01]  /*20f0*/  @P1 LDGSTS.E.BYPASS.LTC128B.128 [R245+0x7900], [R4.64+0x80], !P4 ;  /* 0x0790008004f51fae */ /* 0x000be2000e101d52 */
[----:B------:R-:W-:Y:S02]  /*2100*/  LOP3.LUT P1, RZ, R44, 0x2, RZ, 0xc0, !PT ;  /* 0x000000022cff7812 */ /* 0x000fe4000782c0ff */
[----:B------:R-:W-:Y:S01]  /*2110*/  UIADD3 UR10, UR15, UR10, URZ ;  /* 0x0000000a0f0a7290 */ /* 0x000fe2000fffe03f */
[----:B------:R-:W0:Y:S01]  /*2120*/  LDGDEPBAR ;  /* 0x00000000000079af */ /* 0x000e220000000000 */
[----:B-1----:R-:W-:Y:S02]  /*2130*/  IMAD.SHL.U32 R6, R22, 0x40, RZ ;  /* 0x0000004016067824 */ /* 0x002fe400078e00ff */
        /* <DEDUP_REMOVED lines=19> */
[----:B------:R-:W-:Y:S01]  /*2270*/  IADD3 R235, R224, 0x4120, RZ ;  /* 0x00004120e0eb7810 */ /* 0x000fe20007ffe0ff */
[C-C-:B------:R-:W-:Y:S02]  /*2280*/  IMAD R233, R3.reuse, 0x2, R231.reuse ;  /* 0x0000000203e97824 */ /* 0x140fe400078e02e7 */
[C---:B------:R-:W-:Y:S02]  /*2290*/  IMAD R232, R0.reuse, 0x2, R231 ;  /* 0x0000000200e87824 */ /* 0x040fe400078e02e7 */
[----:B------:R-:W-:Y:S02]  /*22a0*/  IMAD R234, R0, 0x2, R233 ;  /* 0x0000000200ea7824 */ /* 0x000fe400078e02e9 */
[----:B------:R-:W-:Y:S01]  /*22b0*/  IMAD R236, R3, 0x2, R232 ;  /* 0x0000000203ec7824 */ /* 0x000fe200078e02e8 */
[----:B------:R-:W-:Y:S04]  /*22c0*/  LDSM.16.M88.4 R4, [R231+0xa100] ;  /* 0x00a10000e704783b */ /* 0x000fe80000000200 */
[----:B----4-:R-:W1:Y:S04]  /*22d0*/  LDSM.16.M88.4 R8, [R224+0x4100] ;  /* 0x00410000e008783b */ /* 0x010e680000000200 */
[----:B------:R-:W4:Y:S04]  /*22e0*/  LDSM.16.M88.4 R12, [R224+0x4900] ;  /* 0x00490000e00c783b */ /* 0x000f280000000200 */
[----:B------:R-:W5:Y:S04]  /*22f0*/  LDSM.16.M88.4 R24, [R224+0x5100] ;  /* 0x00510000e018783b */ /* 0x000f680000000200 */
[----:B------:R-:W2:Y:S04]  /*2300*/  LDSM.16.M88.4 R48, [R224+0x5900] ;  /* 0x00590000e030783b */ /* 0x000ea80000000200 */
[----:B------:R-:W3:Y:S01]  /*2310*/  LDSM.16.M88.4 R20, [R231+0x8100] ;  /* 0x00810000e714783b */ /* 0x000ee20000000200 */
[C---:B-1----:R-:W-:Y:S08]  /*2320*/  HMMA.16816.F32 R52, R4.reuse, R8, RZ ;  /* 0x000000080434723c */ /* 0x042ff000000018ff */
[C---:B----4-:R-:W-:Y:S08]  /*2330*/  HMMA.16816.F32 R60, R4.reuse, R12, RZ ;  /* 0x0000000c043c723c */ /* 0x050ff000000018ff */
[C---:B-----5:R-:W-:Y:S08]  /*2340*/  HMMA.16816.F32 R64, R4.reuse, R24, RZ ;  /* 0x000000180440723c */ /* 0x060ff000000018ff */
[C---:B--2---:R-:W-:Y:S08]  /*2350*/  HMMA.16816.F32 R72, R4.reuse, R48, RZ ;  /* 0x000000300448723c */ /* 0x044ff000000018ff */
[C---:B------:R-:W-:Y:S08]  /*2360*/  HMMA.16816.F32 R96, R4.reuse, R10, RZ ;  /* 0x0000000a0460723c */ /* 0x040ff000000018ff */
[C---:B------:R-:W-:Y:S08]  /*2370*/  HMMA.16816.F32 R112, R4.reuse, R14, RZ ;  /* 0x0000000e0470723c */ /* 0x040ff000000018ff */
[C---:B------:R-:W-:Y:S08]  /*2380*/  HMMA.16816.F32 R120, R4.reuse, R26, RZ ;  /* 0x0000001a0478723c */ /* 0x040ff000000018ff */
[----:B------:R-:W-:Y:S07]  /*2390*/  HMMA.16816.F32 R100, R4, R50, RZ ;  /* 0x000000320464723c */ /* 0x000fee00000018ff */
[----:B------:R-:W-:Y:S01]  /*23a0*/  IMAD.U32 R4, RZ, RZ, UR14 ;  /* 0x0000000eff047e24 */ /* 0x000fe2000f8e00ff */
[----:B------:R-:W-:Y:S01]  /*23b0*/  IADD3 R6, R224, 0x4100, RZ ;  /* 0x00004100e0067810 */ /* 0x000fe20007ffe0ff */
[----:B------:R-:W-:Y:S01]  /*23c0*/  IMAD.U32 R5, RZ, RZ, UR15 ;  /* 0x0000000fff057e24 */ /* 0x000fe2000f8e00ff */
[----:B------:R-:W-:Y:S01]  /*23d0*/  UMOV UR14, 0x5 ;  /* 0x00000005000e7882 */ /* 0x000fe20000000000 */
[----:B------:R-:W-:Y:S01]  /*23e0*/  IMAD.U32 R5, RZ, RZ, UR10 ;  /* 0x0000000aff057e24 */ /* 0x000fe2000f8e00ff */
[----:B------:R-:W-:Y:S01]  /*23f0*/  LEA R2, P0, R4, R30, 0x6 ;  /* 0x0000001e04027211 */ /* 0x000fe200078030ff */
[----:B------:R-:W-:Y:S01]  /*2400*/  USHF.L.U32 UR10, UR4, 0x5, URZ ;  /* 0x00000005040a7899 */ /* 0x000fe2000800063f */
[----:B------:R-:W-:Y:S01]  /*2410*/  @P1 IADD3 R235, R6, -0x20, RZ ;  /* 0xffffffe006eb1810 */ /* 0x000fe20007ffe0ff */
[----:B------:R-:W-:Y:S01]  /*2420*/  USHF.L.U64.HI UR14, UR4, UR14, UR5 ;  /* 0x0000000e040e7299 */ /* 0x000fe20008010205 */
[----:B------:R-:W-:Y:S01]  /*2430*/  LEA.HI.X R5, R4, R29, R5, 0x6, P0 ;  /* 0x0000001d04057211 */ /* 0x000fe200000f3405 */
[----:B---3--:R-:W-:Y:S01]  /*2440*/  HMMA.16816.F32 R80, R20, R24, RZ ;  /* 0x000000181450723c */ /* 0x008fe200000018ff */
[C---:B------:R-:W-:Y:S01]  /*2450*/  LEA R4, P0, R2.reuse, c[0x0][0x1f8], 0x1 ;  /* 0x00007e0002047a11 */ /* 0x040fe200078008ff */
[----:B------:R-:W-:Y:S01]  /*2460*/  IMAD.U32 R7, RZ, RZ, UR10 ;  /* 0x0000000aff077e24 */ /* 0x000fe2000f8e00ff */
[----:B------:R-:W-:Y:S01]  /*2470*/  UIADD3 UR16, UP0, UR10, 0x80, URZ ;  /* 0x000000800a107890 */ /* 0x000fe2000ff1e03f */
[----:B------:R-:W-:Y:S01]  /*2480*/  LDSM.16.M88.4 R40, [R235] ;  /* 0x00000000eb28783b */ /* 0x000fe20000000200 */
[----:B------:R-:W-:-:S02]  /*2490*/  LEA.HI.X R5, R2, c[0x0][0x1fc], R5, 0x1, P0 ;  /* 0x00007f0002057a11 */ /* 0x000fc400000f0c05 */
[----:B------:R-:W-:Y:S01]  /*24a0*/  IADD3 R2, -R19, UR20, RZ ;  /* 0x0000001413027c10 */ /* 0x000fe2000fffe1ff */
[----:B------:R-:W-:Y:S01]  /*24b0*/  UIADD3.X UR15, URZ, UR14, URZ, UP0, !UPT ;  /* 0x0000000e3f0f7290 */ /* 0x000fe200087fe43f */
[----:B------:R-:W-:Y:S01]  /*24c0*/  IADD3 R6, P6, R4, UR10, RZ ;  /* 0x0000000a04067c10 */ /* 0x000fe2000ffde0ff */
[C---:B------:R-:W-:Y:S01]  /*24d0*/  HMMA.16816.F32 R84, R20.reuse, R26, RZ ;  /* 0x0000001a1454723c */ /* 0x040fe200000018ff */
[----:B------:R-:W-:Y:S01]  /*24e0*/  ISETP.LT.OR P2, PT, R2, 0x1, P5 ;  /* 0x000000010200780c */ /* 0x000fe20002f41670 */
[----:B------:R-:W-:Y:S01]  /*24f0*/  LDSM.16.M88.4 R36, [R235+0x800] ;  /* 0x00080000eb24783b */ /* 0x000fe20000000200 */
[----:B------:R-:W-:Y:S01]  /*2500*/  IADD3 R24, P1, P0, R7, 0x80, R4 ;  /* 0x0000008007187810 */ /* 0x000fe2000783e004 */
[----:B------:R-:W-:Y:S01]  /*2510*/  UISETP.GE.AND UP0, UPT, UR25, 0x2, UPT ;  /* 0x000000021900788c */ /* 0x000fe2000bf06270 */
[----:B------:R-:W-:Y:S01]  /*2520*/  IADD3.X R7, R5, UR14, RZ, P6, !PT ;  /* 0x0000000e05077c10 */ /* 0x000fe2000b7fe4ff */
[----:B------:R-:W-:Y:S01]  /*2530*/  LDSM.16.M88.4 R32, [R235+0x1000] ;  /* 0x00100000eb20783b */ /* 0x000fe20000000200 */
[----:B------:R-:W-:Y:S01]  /*2540*/  IADD3 R16, P6, R6, UR10, RZ ;  /* 0x0000000a06107c10 */ /* 0x000fe2000ffde0ff */
[----:B------:R-:W-:Y:S01]  /*2550*/  HMMA.16816.F32 R124, R20, R8, RZ ;  /* 0x00000008147c723c */ /* 0x000fe200000018ff */
[----:B------:R-:W-:Y:S01]  /*2560*/  IADD3.X R25, RZ, UR14, R5, P1, P0 ;  /* 0x0000000eff197c10 */ /* 0x000fe20008fe0405 */
[----:B------:R-:W-:Y:S01]  /*2570*/  LDSM.16.M88.4 R28, [R235+0x1800] ;  /* 0x00180000eb1c783b */ /* 0x000fe20000000200 */
[----:B------:R-:W-:-:S02]  /*2580*/  ISETP.LT.OR P0, PT, R2, 0x1, P4 ;  /* 0x000000010200780c */ /* 0x000fc40002701670 */
[----:B------:R-:W-:Y:S02]  /*2590*/  IADD3 R18, P1, R6, UR16, RZ ;  /* 0x0000001006127c10 */ /* 0x000fe4000ff3e0ff */
[C---:B------:R-:W-:Y:S01]  /*25a0*/  IADD3.X R17, R7.reuse, UR14, RZ, P6, !PT ;  /* 0x0000000e07117c10 */ /* 0x040fe2000b7fe4ff */
[C---:B------:R-:W-:Y:S01]  /*25b0*/  HMMA.16816.F32 R104, R20.reuse, R10, RZ ;  /* 0x0000000a1468723c */ /* 0x040fe200000018ff */
[----:B------:R-:W-:Y:S01]  /*25c0*/  IADD3 R26, P6, R16, UR10, RZ ;  /* 0x0000000a101a7c10 */ /* 0x000fe2000ffde0ff */
[----:B------:R-:W1:Y:S01]  /*25d0*/  LDSM.16.M88.4 R8, [R233+0xa100] ;  /* 0x00a10000e908783b */ /* 0x000e620000000200 */
[----:B------:R-:W-:Y:S02]  /*25e0*/  IADD3.X R19, R7, UR15, RZ, P1, !PT ;  /* 0x0000000f07137c10 */ /* 0x000fe40008ffe4ff */
[C---:B------:R-:W-:Y:S02]  /*25f0*/  ISETP.LT.OR P1, PT, R2.reuse, 0x11, P5 ;  /* 0x000000110200780c */ /* 0x040fe40002f21670 */
[----:B------:R-:W-:Y:S01]  /*2600*/  IADD3.X R27, R17, UR14, RZ, P6, !PT ;  /* 0x0000000e111b7c10 */ /* 0x000fe2000b7fe4ff */
[----:B------:R-:W-:Y:S01]  /*2610*/  HMMA.16816.F32 R92, R20, R12, RZ ;  /* 0x0000000c145c723c */ /* 0x000fe200000018ff */
[----:B------:R-:W-:-:S02]  /*2620*/  ISETP.LT.OR P6, PT, R2, 0x11, P4 ;  /* 0x000000110200780c */ /* 0x000fc400027c1670 */
[C---:B------:R-:W-:Y:S02]  /*2630*/  IADD3 R243, R235.reuse, 0x800, RZ ;  /* 0x00000800ebf37810 */ /* 0x040fe40007ffe0ff */
[C---:B------:R-:W-:Y:S02]  /*2640*/  IADD3 R242, R235.reuse, 0x1000, RZ ;  /* 0x00001000ebf27810 */ /* 0x040fe40007ffe0ff */
[C---:B------:R-:W-:Y:S01]  /*2650*/  IADD3 R241, R235.reuse, 0x1800, RZ ;  /* 0x00001800ebf17810 */ /* 0x040fe20007ffe0ff */
[----:B------:R-:W-:Y:S01]  /*2660*/  HMMA.16816.F32 R88, R20, R14, RZ ;  /* 0x0000000e1458723c */ /* 0x000fe200000018ff */
[----:B------:R-:W2:Y:S01]  /*2670*/  LDSM.16.M88.4 R12, [R233+0x8100] ;  /* 0x00810000e90c783b */ /* 0x000ea20000000200 */
[C---:B------:R-:W-:Y:S02]  /*2680*/  IADD3 R240, R235.reuse, 0x2000, RZ ;  /* 0x00002000ebf07810 */ /* 0x040fe40007ffe0ff */
[----:B------:R-:W-:Y:S01]  /*2690*/  IADD3 R239, R235, 0x2800, RZ ;  /* 0x00002800ebef7810 */ /* 0x000fe20007ffe0ff */
[----:B------:R-:W-:Y:S01]  /*26a0*/  @!PT LDS RZ, [RZ] ;  /* 0x00000000fffff984 */ /* 0x000fe20000000800 */
[----:B------:R-:W-:Y:S01]  /*26b0*/  @!PT LDS RZ, [RZ] ;  /* 0x00000000fffff984 */ /* 0x000fe20000000800 */
[----:B------:R-:W-:Y:S01]  /*26c0*/  @!PT LDS RZ, [RZ] ;  /* 0x00000000fffff984 */ /* 0x000fe20000000800 */
[----:B------:R3:W-:Y:S01]  /*26d0*/  LDGSTS.E.BYPASS.LTC128B.128 [R245+0x100], [R4.64], !P2 ;  /* 0x0010000004f57fae */ /* 0x0007e2000d101d52 */
[----:B------:R-:W-:-:S02]  /*26e0*/  ISETP.LT.OR P2, PT, R2, 0x21, P5 ;  /* 0x000000210200780c */ /* 0x000fc40002f41670 */
[C---:B------:R-:W-:Y:S01]  /*26f0*/  HMMA.16816.F32 R76, R20.reuse, R48, RZ ;  /* 0x00000030144c723c */ /* 0x040fe200000018ff */
[----:B------:R3:W-:Y:S01]  /*2700*/  LDGSTS.E.BYPASS.LTC128B.128 [R245+0x2100], [R4.64+0x80], !P0 ;  /* 0x0210008004f57fae */ /* 0x0007e2000c101d52 */
[----:B------:R-:W-:Y:S02]  /*2710*/  ISETP.LT.OR P0, PT, R2, 0x21, P4 ;  /* 0x000000210200780c */ /* 0x000fe40002701670 */
[----:B------:R-:W-:Y:S01]  /*2720*/  IADD3 R238, R235, 0x3000, RZ ;  /* 0x00003000ebee7810 */ /* 0x000fe20007ffe0ff */
[----:B------:R4:W-:Y:S01]  /*2730*/  LDGSTS.E.BYPASS.LTC128B.128 [R245+0x900], [R6.64], !P1 ;  /* 0x0090000006f57fae */ /* 0x0009e2000c901d52 */
[----:B------:R-:W-:Y:S02]  /*2740*/  LOP3.LUT P1, RZ, R44, 0x4, RZ, 0xc0, !PT ;  /* 0x000000042cff7812 */ /* 0x000fe4000782c0ff */
[----:B------:R-:W-:Y:S01]  /*2750*/  HMMA.16816.F32 R68, R20, R50, RZ ;  /* 0x000000321444723c */ /* 0x000fe200000018ff */
[----:B------:R5:W-:Y:S01]  /*2760*/  LDGSTS.E.BYPASS.LTC128B.128 [R245+0x2900], [R24.64], !P6 ;  /* 0x0290000018f57fae */ /* 0x000be2000f101d52 */
[----:B------:R-:W-:-:S02]  /*2770*/  ISETP.LT.OR P6, PT, R2, 0x31, P5 ;  /* 0x000000310200780c */ /* 0x000fc40002fc1670 */
[----:B------:R-:W-:Y:S01]  /*2780*/  IADD3 R237, R235, 0x3800, RZ ;  /* 0x00003800ebed7810 */ /* 0x000fe20007ffe0ff */
[----:B------:R2:W-:Y:S01]  /*2790*/  LDGSTS.E.BYPASS.LTC128B.128 [R245+0x1100], [R16.64], !P2 ;  /* 0x0110000010f57fae */ /* 0x0005e2000d101d52 */
[----:B------:R-:W-:Y:S01]  /*27a0*/  ISETP.LT.OR P2, PT, R2, 0x31, P4 ;  /* 0x000000310200780c */ /* 0x000fe20002741670 */
[----:B------:R-:W-:Y:S02]  /*27b0*/  IMAD.MOV.U32 R2, RZ, RZ, 0x40 ;  /* 0x00000040ff027424 */ /* 0x000fe400078e00ff */
[----:B------:R2:W-:Y:S01]  /*27c0*/  LDGSTS.E.BYPASS.LTC128B.128 [R245+0x3100], [R18.64], !P0 ;  /* 0x0310000012f57fae */ /* 0x0005e2000c101d52 */
[----:B-1----:R-:W-:Y:S02]  /*27d0*/  HMMA.16816.F32 R20, R8, R40, R52 ;  /* 0x000000280814723c */ /* 0x002fe40000001834 */
[----:B------:R-:W-:-:S03]  /*27e0*/  SEL R2, R2, 0xffffffc0, !P1 ;  /* 0xffffffc002027807 */ /* 0x000fc60004800000 */
[----:B------:R5:W-:Y:S02]  /*27f0*/  LDGSTS.E.BYPASS.LTC128B.128 [R245+0x1900], [R26.64], !P6 ;  /* 0x019000001af57fae */ /* 0x000be4000f101d52 */
[----:B------:R-:W-:Y:S01]  /*2800*/  IMAD.IADD R230, R224, 0x1, R2 ;  /* 0x00000001e0e67824 */ /* 0x000fe200078e0202 */
[C---:B------:R-:W-:Y:S01]  /*2810*/  HMMA.16816.F32 R60, R8.reuse, R36, R60 ;  /* 0x00000024083c723c */ /* 0x040fe2000000183c */
[----:B------:R-:W-:Y:S01]  /*2820*/  IMAD.IADD R229, R2, 0x1, R235 ;  /* 0x0000000102e57824 */ /* 0x000fe200078e02eb */
[----:B---3--:R-:W-:Y:S02]  /*2830*/  IADD3 R4, P0, R16, UR16, RZ ;  /* 0x0000001010047c10 */ /* 0x008fe4000ff1e0ff */
[----:B------:R-:W-:Y:S02]  /*2840*/  LOP3.LUT R2, R152, R153, RZ, 0xfc, !PT ;  /* 0x0000009998027212 */ /* 0x000fe400078efcff */
[----:B------:R-:W-:Y:S02]  /*2850*/  IADD3.X R5, R17, UR15, RZ, P0, !PT ;  /* 0x0000000f11057c10 */ /* 0x000fe400087fe4ff */
[----:B------:R-:W-:Y:S01]  /*2860*/  HMMA.16816.F32 R64, R8, R32, R64 ;  /* 0x000000200840723c */ /* 0x000fe20000001840 */
[----:B------:R-:W-:-:S02]  /*2870*/  PLOP3.LUT P0, PT, PT, PT, UP0, 0x80, 0x0 ;  /* 0x000000000000781c */ /* 0x000fc40003f0f008 */
[----:B------:R4:W-:Y:S04]  /*2880*/  LDGSTS.E.BYPASS.LTC128B.128 [R245+0x3900], [R4.64], !P2 ;  /* 0x0390000004f57fae */ /* 0x0009e8000d101d52 */
[----:B------:R-:W-:Y:S01]  /*2890*/  LDSM.16.M88.4 R56, [R230+0x4100] ;  /* 0x00410000e638783b */ /* 0x000fe20000000200 */
[C---:B------:R-:W-:Y:S03]  /*28a0*/  HMMA.16816.F32 R72, R8.reuse, R28, R72 ;  /* 0x0000001c0848723c */ /* 0x040fe60000001848 */
[----:B--2---:R-:W1:Y:S04]  /*28b0*/  LDSM.16.M88.4 R16, [R232+0xa100] ;  /* 0x00a10000e810783b */ /* 0x004e680000000200 */
[----:B------:R-:W2:Y:S01]  /*28c0*/  LDSM.16.M88.4 R48, [R230+0x5100] ;  /* 0x00510000e630783b */ /* 0x000ea20000000200 */
[C---:B------:R-:W-:Y:S03]  /*28d0*/  HMMA.16816.F32 R132, R8.reuse, R42, R96 ;  /* 0x0000002a0884723c */ /* 0x040fe60000001860 */
[----:B------:R-:W3:Y:S04]  /*28e0*/  LDSM.16.M88.4 R52, [R230+0x4900] ;  /* 0x00490000e634783b */ /* 0x000ee80000000200 */
[----:B------:R-:W1:Y:S01]  /*28f0*/  LDSM.16.M88.4 R44, [R230+0x5900] ;  /* 0x00590000e62c783b */ /* 0x000e620000000200 */
[C---:B------:R-:W-:Y:S03]  /*2900*/  HMMA.16816.F32 R112, R8.reuse, R38, R112 ;  /* 0x000000260870723c */ /* 0x040fe60000001870 */
[----:B-----5:R-:W-:Y:S04]  /*2910*/  LDSM.16.M88.4 R24, [R229+0x800] ;  /* 0x00080000e518783b */ /* 0x020fe80000000200 */
[----:B----4-:R-:W-:Y:S01]  /*2920*/  LDSM.16.M88.4 R4, [R234+0xa100] ;  /* 0x00a10000ea04783b */ /* 0x010fe20000000200 */
[C---:B------:R-:W-:Y:S03]  /*2930*/  HMMA.16816.F32 R120, R8.reuse, R34, R120 ;  /* 0x000000220878723c */ /* 0x040fe60000001878 */
[----:B------:R-:W0:Y:S05]  /*2940*/  LDGDEPBAR ;  /* 0x00000000000079af */ /* 0x000e2a0000000000 */
[----:B------:R-:W-:Y:S01]  /*2950*/  HMMA.16816.F32 R116, R8, R30, R100 ;  /* 0x0000001e0874723c */ /* 0x000fe20000001864 */
[----:B------:R-:W4:Y:S07]  /*2960*/  LDSM.16.M88.4 R8, [R232+0x8100] ;  /* 0x00810000e808783b */ /* 0x000f2e0000000200 */
[C---:B------:R-:W-:Y:S08]  /*2970*/  HMMA.16816.F32 R124, R12.reuse, R40, R124 ;  /* 0x000000280c7c723c */ /* 0x040ff0000000187c */
[C---:B------:R-:W-:Y:S08]  /*2980*/  HMMA.16816.F32 R136, R12.reuse, R32, R80 ;  /* 0x000000200c88723c */ /* 0x040ff00000001850 */
[C---:B------:R-:W-:Y:S08]  /*2990*/  HMMA.16816.F32 R40, R12.reuse, R42, R104 ;  /* 0x0000002a0c28723c */ /* 0x040ff00000001868 */
[C---:B------:R-:W-:Y:S08]  /*29a0*/  HMMA.16816.F32 R32, R12.reuse, R34, R84 ;  /* 0x000000220c20723c */ /* 0x040ff00000001854 */
[C---:B------:R-:W-:Y:S08]  /*29b0*/  HMMA.16816.F32 R128, R12.reuse, R36, R92 ;  /* 0x000000240c80723c */ /* 0x040ff0000000185c */
[C---:B------:R-:W-:Y:S08]  /*29c0*/  HMMA.16816.F32 R140, R12.reuse, R28, R76 ;  /* 0x0000001c0c8c723c */ /* 0x040ff0000000184c */
[C---:B------:R-:W-:Y:S01]  /*29d0*/  HMMA.16816.F32 R108, R12.reuse, R38, R88 ;  /* 0x000000260c6c723c */ /* 0x040fe20000001858 */
[----:B------:R-:W-:Y:S07]  /*29e0*/  LDSM.16.M88.4 R36, [R229+0x1800] ;  /* 0x00180000e524783b */ /* 0x000fee0000000200 */
[----:B------:R-:W-:Y:S01]  /*29f0*/  HMMA.16816.F32 R104, R12, R30, R68 ;  /* 0x0000001e0c68723c */ /* 0x000fe20000001844 */
[----:B------:R-:W5:Y:S04]  /*2a00*/  LDSM.16.M88.4 R28, [R229] ;  /* 0x00000000e51c783b */ /* 0x000f680000000200 */
[----:B------:R-:W-:Y:S03]  /*2a10*/  LDSM.16.M88.4 R12, [R234+0x8100] ;  /* 0x00810000ea0c783b */ /* 0x000fe60000000200 */
[C---:B-1----:R-:W-:Y:S01]  /*2a20*/  HMMA.16816.F32 R100, R16.reuse, R56, R20 ;  /* 0x000000381064723c */ /* 0x042fe20000001814 */
[----:B------:R-:W1:Y:S07]  /*2a30*/  LDSM.16.M88.4 R20, [R229+0x1000] ;  /* 0x00100000e514783b */ /* 0x000e6e0000000200 */
[C---:B--2---:R-:W-:Y:S08]  /*2a40*/  HMMA.16816.F32 R92, R16.reuse, R48, R64 ;  /* 0x00000030105c723c */ /* 0x044ff00000001840 */
[C---:B---3--:R-:W-:Y:S08]  /*2a50*/  HMMA.16816.F32 R96, R16.reuse, R52, R60 ;  /* 0x000000341060723c */ /* 0x048ff0000000183c */
[C---:B------:R-:W-:Y:S08]  /*2a60*/  HMMA.16816.F32 R72, R16.reuse, R44, R72 ;  /* 0x0000002c1048723c */ /* 0x040ff00000001848 */
[C---:B------:R-:W-:Y:S08]  /*2a70*/  HMMA.16816.F32 R84, R16.reuse, R58, R132 ;  /* 0x0000003a1054723c */ /* 0x040ff00000001884 */
[C---:B------:R-:W-:Y:S08]  /*2a80*/  HMMA.16816.F32 R80, R16.reuse, R54, R112 ;  /* 0x000000361050723c */ /* 0x040ff00000001870 */
[C---:B------:R-:W-:Y:S08]  /*2a90*/  HMMA.16816.F32 R76, R16.reuse, R50, R120 ;  /* 0x00000032104c723c */ /* 0x040ff00000001878 */
[----:B------:R-:W-:Y:S08]  /*2aa0*/  HMMA.16816.F32 R64, R16, R46, R116 ;  /* 0x0000002e1040723c */ /* 0x000ff00000001874 */
[C---:B----4-:R-:W-:Y:S08]  /*2ab0*/  HMMA.16816.F32 R88, R8.reuse, R56, R124 ;  /* 0x000000380858723c */ /* 0x050ff0000000187c */
        /* <DEDUP_REMOVED lines=8> */
[----:B------:R-:W2:Y:S07]  /*2b40*/  LDSM.16.M88.4 R8, [R231+0xe100] ;  /* 0x00e10000e708783b */ /* 0x000eae0000000200 */
[C---:B-----5:R-:W-:Y:S08]  /*2b50*/  HMMA.16816.F32 R60, R4.reuse, R28, R100 ;  /* 0x0000001c043c723c */ /* 0x060ff00000001864 */
[C---:B------:R-:W-:Y:S08]  /*2b60*/  HMMA.16816.F32 R100, R4.reuse, R30, R84 ;  /* 0x0000001e0464723c */ /* 0x040ff00000001854 */
[C---:B------:R-:W-:Y:S08]  /*2b70*/  HMMA.16816.F32 R104, R4.reuse, R24, R96 ;  /* 0x000000180468723c */ /* 0x040ff00000001860 */
[C---:B-1----:R-:W-:Y:S08]  /*2b80*/  HMMA.16816.F32 R132, R4.reuse, R20, R92 ;  /* 0x000000140484723c */ /* 0x042ff0000000185c */
[C---:B------:R-:W-:Y:S08]  /*2b90*/  HMMA.16816.F32 R128, R4.reuse, R22, R76 ;  /* 0x000000160480723c */ /* 0x040ff0000000184c */
[----:B------:R-:W-:Y:S08]  /*2ba0*/  HMMA.16816.F32 R120, R4, R38, R64 ;  /* 0x000000260478723c */ /* 0x000ff00000001840 */
[C---:B------:R-:W-:Y:S08]  /*2bb0*/  HMMA.16816.F32 R76, R12.reuse, R28, R88 ;  /* 0x0000001c0c4c723c */ /* 0x040ff00000001858 */
[C---:B------:R-:W-:Y:S01]  /*2bc0*/  HMMA.16816.F32 R64, R12.reuse, R30, R68 ;  /* 0x0000001e0c40723c */ /* 0x040fe20000001844 */
[----:B------:R-:W-:Y:S07]  /*2bd0*/  LDSM.16.M88.4 R28, [R235+0x2000] ;  /* 0x00200000eb1c783b */ /* 0x000fee0000000200 */
[C---:B------:R-:W-:Y:S08]  /*2be0*/  HMMA.16816.F32 R116, R12.reuse, R24, R56 ;  /* 0x000000180c74723c */ /* 0x040ff00000001838 */
[C---:B------:R-:W-:Y:S01]  /*2bf0*/  HMMA.16816.F32 R112, R12.reuse, R26, R52 ;  /* 0x0000001a0c70723c */ /* 0x040fe20000001834 */
[----:B------:R-:W-:Y:S07]  /*2c00*/  LDSM.16.M88.4 R52, [R235+0x3800] ;  /* 0x00380000eb34783b */ /* 0x000fee0000000200 */
[C---:B------:R-:W-:Y:S01]  /*2c10*/  HMMA.16816.F32 R108, R12.reuse, R20, R40 ;  /* 0x000000140c6c723c */ /* 0x040fe20000001828 */
[----:B------:R-:W1:Y:S07]  /*2c20*/  LDSM.16.M88.4 R40, [R224+0x6900] ;  /* 0x00690000e028783b */ /* 0x000e6e0000000200 */
[C---:B------:R-:W-:Y:S01]  /*2c30*/  HMMA.16816.F32 R84, R12.reuse, R22, R16 ;  /* 0x000000160c54723c */ /* 0x040fe20000001810 */
[----:B------:R-:W-:Y:S04]  /*2c40*/  LDSM.16.M88.4 R16, [R224+0x7900] ;  /* 0x00790000e010783b */ /* 0x000fe80000000200 */
[----:B------:R-:W-:Y:S03]  /*2c50*/  LDSM.16.M88.4 R20, [R233+0xc100] ;  /* 0x00c10000e914783b */ /* 0x000fe60000000200 */
[C---:B------:R-:W-:Y:S01]  /*2c60*/  HMMA.16816.F32 R96, R12.reuse, R36, R32 ;  /* 0x000000240c60723c */ /* 0x040fe20000001820 */
[----:B------:R-:W-:Y:S07]  /*2c70*/  LDSM.16.M88.4 R32, [R224+0x7100] ;  /* 0x00710000e020783b */ /* 0x000fee0000000200 */
[----:B------:R-:W-:Y:S01]  /*2c80*/  HMMA.16816.F32 R92, R12, R38, R44 ;  /* 0x000000260c5c723c */ /* 0x000fe2000000182c */
[----:B------:R-:W3:Y:S04]  /*2c90*/  LDSM.16.M88.4 R12, [R231+0xc100] ;  /* 0x00c10000e70c783b */ /* 0x000ee80000000200 */
[----:B------:R-:W-:Y:S03]  /*2ca0*/  LDSM.16.M88.4 R44, [R235+0x3000] ;  /* 0x00300000eb2c783b */ /* 0x000fe60000000200 */
[C---:B------:R-:W-:Y:S01]  /*2cb0*/  HMMA.16816.F32 R80, R4.reuse, R26, R80 ;  /* 0x0000001a0450723c */ /* 0x040fe20000001850 */
[----:B------:R-:W4:Y:S07]  /*2cc0*/  LDSM.16.M88.4 R24, [R235+0x2800] ;  /* 0x00280000eb18783b */ /* 0x000f2e0000000200 */
[----:B------:R-:W-:Y:S01]  /*2cd0*/  HMMA.16816.F32 R124, R4, R36, R72 ;  /* 0x00000024047c723c */ /* 0x000fe20000001848 */
[----:B------:R-:W5:Y:S07]  /*2ce0*/  LDSM.16.M88.4 R4, [R233+0xe100] ;  /* 0x00e10000e904783b */ /* 0x000f6e0000000200 */
[C---:B--2---:R-:W-:Y:S08]  /*2cf0*/  HMMA.16816.F32 R72, R8.reuse, R48, R60 ;  /* 0x000000300848723c */ /* 0x044ff0000000183c */
[C---:B-1----:R-:W-:Y:S08]  /*2d00*/  HMMA.16816.F32 R60, R8.reuse, R40, R104 ;  /* 0x00000028083c723c */ /* 0x042ff00000001868 */
[----:B------:R-:W-:Y:S08]  /*2d10*/  HMMA.16816.F32 R56, R8, R42, R80 ;  /* 0x0000002a0838723c */ /* 0x000ff00000001850 */
[C---:B---3--:R-:W-:Y:S08]  /*2d20*/  HMMA.16816.F32 R36, R12.reuse, R40, R116 ;  /* 0x000000280c24723c */ /* 0x048ff00000001874 */
[----:B------:R-:W-:Y:S08]  /*2d30*/  HMMA.16816.F32 R40, R12, R42, R112 ;  /* 0x0000002a0c28723c */ /* 0x000ff00000001870 */
[----:B------:R-:W-:Y:S08]  /*2d40*/  HMMA.16816.F32 R68, R8, R50, R100 ;  /* 0x000000320844723c */ /* 0x000ff00000001864 */
[C---:B------:R-:W-:Y:S08]  /*2d50*/  HMMA.16816.F32 R76, R12.reuse, R48, R76 ;  /* 0x000000300c4c723c */ /* 0x040ff0000000184c */
[----:B------:R-:W-:Y:S01]  /*2d60*/  HMMA.16816.F32 R64, R12, R50, R64 ;  /* 0x000000320c40723c */ /* 0x000fe20000001840 */
[----:B------:R-:W-:Y:S07]  /*2d70*/  LDSM.16.M88.4 R48, [R230+0x6100] ;  /* 0x00610000e630783b */ /* 0x000fee0000000200 */
[C---:B------:R-:W-:Y:S08]  /*2d80*/  HMMA.16816.F32 R88, R8.reuse, R32, R132 ;  /* 0x000000200858723c */ /* 0x040ff00000001884 */
[C---:B------:R-:W-:Y:S08]  /*2d90*/  HMMA.16816.F32 R104, R8.reuse, R34, R128 ;  /* 0x000000220868723c */ /* 0x040ff00000001880 */
[C---:B------:R-:W-:Y:S08]  /*2da0*/  HMMA.16816.F32 R100, R8.reuse, R16, R124 ;  /* 0x000000100864723c */ /* 0x040ff0000000187c */
[----:B------:R-:W-:Y:S08]  /*2db0*/  HMMA.16816.F32 R80, R8, R18, R120 ;  /* 0x000000120850723c */ /* 0x000ff00000001878 */
[C---:B------:R-:W-:Y:S08]  /*2dc0*/  HMMA.16816.F32 R8, R12.reuse, R32, R108 ;  /* 0x000000200c08723c */ /* 0x040ff0000000186c */
[C---:B------:R-:W-:Y:S01]  /*2dd0*/  HMMA.16816.F32 R84, R12.reuse, R34, R84 ;  /* 0x000000220c54723c */ /* 0x040fe20000001854 */
[----:B------:R-:W-:Y:S07]  /*2de0*/  LDSM.16.M88.4 R32, [R230+0x7900] ;  /* 0x00790000e620783b */ /* 0x000fee0000000200 */
[C---:B------:R-:W-:Y:S08]  /*2df0*/  HMMA.16816.F32 R96, R12.reuse, R16, R96 ;  /* 0x000000100c60723c */ /* 0x040ff00000001860 */
[----:B------:R-:W-:Y:S01]  /*2e00*/  HMMA.16816.F32 R92, R12, R18, R92 ;  /* 0x000000120c5c723c */ /* 0x000fe2000000185c */
[----:B------:R-:W1:Y:S04]  /*2e10*/  LDSM.16.M88.4 R16, [R232+0xe100] ;  /* 0x00e10000e810783b */ /* 0x000e680000000200 */
[----:B------:R-:W2:Y:S03]  /*2e20*/  LDSM.16.M88.4 R12, [R232+0xc100] ;  /* 0x00c10000e80c783b */ /* 0x000ea60000000200 */
[C---:B----4-:R-:W-:Y:S01]  /*2e30*/  HMMA.16816.F32 R112, R20.reuse, R26, R40 ;  /* 0x0000001a1470723c */ /* 0x050fe20000001828 */
[----:B------:R-:W3:Y:S07]  /*2e40*/  LDSM.16.M88.4 R40, [R230+0x6900] ;  /* 0x00690000e628783b */ /* 0x000eee0000000200 */
[-C--:B------:R-:W-:Y:S01]  /*2e50*/  HMMA.16816.F32 R120, R20, R24.reuse, R36 ;  /* 0x000000181478723c */ /* 0x080fe20000001824 */
[----:B------:R-:W4:Y:S07]  /*2e60*/  LDSM.16.M88.4 R36, [R230+0x7100] ;  /* 0x00710000e624783b */ /* 0x000f2e0000000200 */
[C---:B-----5:R-:W-:Y:S08]  /*2e70*/  HMMA.16816.F32 R144, R4.reuse, R24, R60 ;  /* 0x000000180490723c */ /* 0x060ff0000000183c */
[C---:B------:R-:W-:Y:S01]  /*2e80*/  HMMA.16816.F32 R140, R4.reuse, R26, R56 ;  /* 0x0000001a048c723c */ /* 0x040fe20000001838 */
[----:B------:R-:W-:Y:S07]  /*2e90*/  LDSM.16.M88.4 R24, [R229+0x3000] ;  /* 0x00300000e518783b */ /* 0x000fee0000000200 */
[C---:B------:R-:W-:Y:S08]  /*2ea0*/  HMMA.16816.F32 R116, R4.reuse, R28, R72 ;  /* 0x0000001c0474723c */ /* 0x040ff00000001848 */
[----:B------:R-:W-:Y:S08]  /*2eb0*/  HMMA.16816.F32 R148, R4, R30, R68 ;  /* 0x0000001e0494723c */ /* 0x000ff00000001844 */
[C---:B------:R-:W-:Y:S08]  /*2ec0*/  HMMA.16816.F32 R60, R20.reuse, R28, R76 ;  /* 0x0000001c143c723c */ /* 0x040ff0000000184c */
[----:B------:R-:W-:Y:S01]  /*2ed0*/  HMMA.16816.F32 R56, R20, R30, R64 ;  /* 0x0000001e1438723c */ /* 0x000fe20000001840 */
[----:B------:R-:W-:Y:S07]  /*2ee0*/  LDSM.16.M88.4 R28, [R229+0x2800] ;  /* 0x00280000e51c783b */ /* 0x000fee0000000200 */
[C---:B------:R-:W-:Y:S08]  /*2ef0*/  HMMA.16816.F32 R136, R4.reuse, R44, R88 ;  /* 0x0000002c0488723c */ /* 0x040ff00000001858 */
[----:B------:R-:W-:Y:S08]  /*2f00*/  HMMA.16816.F32 R132, R4, R46, R104 ;  /* 0x0000002e0484723c */ /* 0x000ff00000001868 */
[----:B------:R-:W-:Y:S01]  /*2f10*/  HMMA.16816.F32 R108, R20, R44, R8 ;  /* 0x0000002c146c723c */ /* 0x000fe20000001808 */
[----:B------:R-:W-:Y:S07]  /*2f20*/  LDSM.16.M88.4 R8, [R234+0xc100] ;  /* 0x00c10000ea08783b */ /* 0x000fee0000000200 */
[C---:B------:R-:W-:Y:S08]  /*2f30*/  HMMA.16816.F32 R128, R4.reuse, R52, R100 ;  /* 0x000000340480723c */ /* 0x040ff00000001864 */
[----:B------:R-:W-:Y:S01]  /*2f40*/  HMMA.16816.F32 R124, R4, R54, R80 ;  /* 0x00000036047c723c */ /* 0x000fe20000001850 */
[----:B------:R-:W-:Y:S07]  /*2f50*/  LDSM.16.M88.4 R4, [R236+0xe100] ;  /* 0x00e10000ec04783b */ /* 0x000fee0000000200 */
[C---:B------:R-:W-:Y:S01]  /*2f60*/  HMMA.16816.F32 R104, R20.reuse, R46, R84 ;  /* 0x0000002e1468723c */ /* 0x040fe20000001854 */
[----:B------:R-:W5:Y:S07]  /*2f70*/  LDSM.16.M88.4 R44, [R229+0x2000] ;  /* 0x00200000e52c783b */ /* 0x000f6e0000000200 */
[C---:B------:R-:W-:Y:S08]  /*2f80*/  HMMA.16816.F32 R72, R20.reuse, R52, R96 ;  /* 0x000000341448723c */ /* 0x040ff00000001860 */
[----:B------:R-:W-:Y:S01]  /*2f90*/  HMMA.16816.F32 R68, R20, R54, R92 ;  /* 0x000000361444723c */ /* 0x000fe2000000185c */
[----:B------:R-:W4:Y:S01]  /*2fa0*/  LDSM.16.M88.4 R20, [R229+0x3800] ;  /* 0x00380000e514783b */ /* 0x000f220000000200 */
[----:B------:R-:W-:-:S06]  /*2fb0*/  DEPBAR.LE SB0, 0x0 ;  /* 0x000080000000791a */ /* 0x000fcc0000000000 */
[C---:B-1----:R-:W-:Y:S08]  /*2fc0*/  HMMA.16816.F32 R100, R16.reuse, R48, R116 ;  /* 0x000000301064723c */ /* 0x042ff00000001874 */
[----:B------:R-:W-:Y:S08]  /*2fd0*/  HMMA.16816.F32 R96, R16, R50, R148 ;  /* 0x000000321060723c */ /* 0x000ff00000001894 */
[C---:B--2---:R-:W-:Y:S08]  /*2fe0*/  HMMA.16816.F32 R60, R12.reuse, R48, R60 ;  /* 0x000000300c3c723c */ /* 0x044ff0000000183c */
[----:B------:R-:W-:Y:S08]  /*2ff0*/  HMMA.16816.F32 R56, R12, R50, R56 ;  /* 0x000000320c38723c */ /* 0x000ff00000001838 */
[C---:B---3--:R-:W-:Y:S08]  /*3000*/  HMMA.16816.F32 R92, R16.reuse, R40, R144 ;  /* 0x00000028105c723c */ /* 0x048ff00000001890 */
[----:B------:R-:W-:Y:S08]  /*3010*/  HMMA.16816.F32 R88, R16, R42, R140 ;  /* 0x0000002a1058723c */ /* 0x000ff0000000188c */
[C---:B------:R-:W-:Y:S08]  /*3020*/  HMMA.16816.F32 R52, R12.reuse, R40, R120 ;  /* 0x000000280c34723c */ /* 0x040ff00000001878 */
[----:B------:R-:W-:Y:S08]  /*3030*/  HMMA.16816.F32 R48, R12, R42, R112 ;  /* 0x0000002a0c30723c */ /* 0x000ff00000001870 */
[C---:B----4-:R-:W-:Y:S08]  /*3040*/  HMMA.16816.F32 R84, R16.reuse, R36, R136 ;  /* 0x000000241054723c */ /* 0x050ff00000001888 */
[----:B------:R-:W-:Y:S08]  /*3050*/  HMMA.16816.F32 R80, R16, R38, R132 ;  /* 0x000000261050723c */ /* 0x000ff00000001884 */
[----:B------:R-:W-:Y:S08]  /*3060*/  HMMA.16816.F32 R40, R12, R36, R108 ;  /* 0x000000240c28723c */ /* 0x000ff0000000186c */
[C---:B------:R-:W-:Y:S08]  /*3070*/  HMMA.16816.F32 R76, R16.reuse, R32, R128 ;  /* 0x00000020104c723c */ /* 0x040ff00000001880 */
[----:B------:R-:W-:Y:S08]  /*3080*/  HMMA.16816.F32 R64, R16, R34, R124 ;  /* 0x000000221040723c */ /* 0x000ff0000000187c */
[C---:B------:R-:W-:Y:S08]  /*3090*/  HMMA.16816.F32 R36, R12.reuse, R38, R104 ;  /* 0x000000260c24723c */ /* 0x040ff00000001868 */
[C---:B------:R-:W-:Y:S08]  /*30a0*/  HMMA.16816.F32 R16, R12.reuse, R32, R72 ;  /* 0x000000200c10723c */ /* 0x040ff00000001848 */
[----:B------:R-:W-:Y:S08]  /*30b0*/  HMMA.16816.F32 R12, R12, R34, R68 ;  /* 0x000000220c0c723c */ /* 0x000ff00000001844 */
[C---:B-----5:R-:W-:Y:S08]  /*30c0*/  HMMA.16816.F32 R100, R4.reuse, R44, R100 ;  /* 0x0000002c0464723c */ /* 0x060ff00000001864 */
[----:B------:R-:W-:Y:S08]  /*30d0*/  HMMA.16816.F32 R96, R4, R46, R96 ;  /* 0x0000002e0460723c */ /* 0x000ff00000001860 */
[C---:B------:R-:W-:Y:S08]  /*30e0*/  HMMA.16816.F32 R60, R8.reuse, R44, R60 ;  /* 0x0000002c083c723c */ /* 0x040ff0000000183c */
[----:B------:R-:W-:Y:S08]  /*30f0*/  HMMA.16816.F32 R56, R8, R46, R56 ;  /* 0x0000002e0838723c */ /* 0x000ff00000001838 */
[C---:B------:R-:W-:Y:S08]  /*3100*/  HMMA.16816.F32 R84, R4.reuse, R24, R84 ;  /* 0x000000180454723c */ /* 0x040ff00000001854 */
[----:B------:R-:W-:Y:S08]  /*3110*/  HMMA.16816.F32 R80, R4, R26, R80 ;  /* 0x0000001a0450723c */ /* 0x000ff00000001850 */
[C---:B------:R-:W-:Y:S08]  /*3120*/  HMMA.16816.F32 R40, R8.reuse, R24, R40 ;  /* 0x000000180828723c */ /* 0x040ff00000001828 */
[----:B------:R-:W-:Y:S08]  /*3130*/  HMMA.16816.F32 R44, R8, R26, R36 ;  /* 0x0000001a082c723c */ /* 0x000ff00000001824 */
[C---:B------:R-:W-:Y:S08]  /*3140*/  HMMA.16816.F32 R76, R4.reuse, R20, R76 ;  /* 0x00000014044c723c */ /* 0x040ff0000000184c */
[----:B------:R-:W-:Y:S08]  /*3150*/  HMMA.16816.F32 R64, R4, R22, R64 ;  /* 0x000000160440723c */ /* 0x000ff00000001840 */
[----:B------:R-:W-:Y:S08]  /*3160*/  HMMA.16816.F32 R24, R8, R20, R16 ;  /* 0x000000140818723c */ /* 0x000ff00000001810 */
[C---:B------:R-:W-:Y:S08]  /*3170*/  HMMA.16816.F32 R92, R4.reuse, R28, R92 ;  /* 0x0000001c045c723c */ /* 0x040ff0000000185c */
[----:B------:R-:W-:Y:S08]  /*3180*/  HMMA.16816.F32 R88, R4, R30, R88 ;  /* 0x0000001e0458723c */ /* 0x000ff00000001858 */
        /* <DEDUP_REMOVED lines=12> */
[----:B------:R-:W-:Y:S02]  /*3250*/  USHF.L.U64.HI UR6, UR6, 0x5, UR7 ;  /* 0x0000000506067899 */ /* 0x000fe40008010207 */
[----:B------:R-:W-:Y:S01]  /*3260*/  UIADD3 UR7, UP0, UR12, 0x80, URZ ;  /* 0x000000800c077890 */ /* 0x000fe2000ff1e03f */
[----:B------:R-:W-:Y:S01]  /*3270*/  IADD3 R5, R7, UR4, RZ ;  /* 0x0000000407057c10 */ /* 0x000fe2000fffe0ff */
[----:B------:R-:W-:-:S02]  /*3280*/  IMAD.U32 R7, RZ, RZ, UR5 ;  /* 0x00000005ff077e24 */ /* 0x000fc4000f8e00ff */
        /* <DEDUP_REMOVED lines=25> */
.L_x_1600:
[----:B---3--:R-:W-:Y:S01]  /*3420*/  FMUL.FTZ R4, R60, c[0x0][0x320] ;  /* 0x0000c8003c047a20 */ /* 0x008fe20000410000 */
[----:B------:R-:W-:Y:S01]  /*3430*/  LEA.HI R6, R157, R159, RZ, 0x2 ;  /* 0x0000009f9d067211 */ /* 0x000fe200078f10ff */
[----:B------:R-:W-:Y:S01]  /*3440*/  FMUL.FTZ R5, R77, c[0x0][0x320] ;  /* 0x0000c8004d057a20 */ /* 0x000fe20000410000 */
[----:B------:R-:W-:Y:S01]  /*3450*/  SHF.R.S32.HI R7, RZ, 0x1f, R154 ;  /* 0x0000001fff077819 */ /* 0x000fe2000001149a */
[----:B------:R1:W-:Y:S01]  /*3460*/  MUFU.TANH R71, R4 ;  /* 0x0000000400477308 */ /* 0x0003e20000002400 */
[----:B------:R-:W-:Y:S01]  /*3470*/  LOP3.LUT R6, R6, 0xfffffffc, RZ, 0xc0, !PT ;  /* 0xfffffffc06067812 */ /* 0x000fe200078ec0ff */
[----:B------:R-:W-:Y:S01]  /*3480*/  FMUL.FTZ R8, R78, c[0x0][0x320] ;  /* 0x0000c8004e087a20 */ /* 0x000fe20000410000 */
[-C--:B------:R-:W-:Y:S01]  /*3490*/  LEA.HI R7, R7, R154.reuse, RZ, 0x2 ;  /* 0x0000009a07077211 */ /* 0x080fe200078f10ff */
[----:B------:R-:W-:Y:S01]  /*34a0*/  STL [R1+0x9c], R245 ;  /* 0x00009cf501007387 */ /* 0x000fe20000100800 */
[----:B------:R-:W-:Y:S01]  /*34b0*/  UMOV UR4, 0xffffffc0 ;  /* 0xffffffc000047882 */ /* 0x000fe20000000000 */
[----:B------:R-:W-:Y:S01]  /*34c0*/  IMAD.IADD R6, R159, 0x1, -R6 ;  /* 0x000000019f067824 */ /* 0x000fe200078e0a06 */
[----:B------:R-:W-:Y:S01]  /*34d0*/  LOP3.LUT R9, R7, 0xffffffc, RZ, 0xc0, !PT ;  /* 0x0ffffffc07097812 */ /* 0x000fe200078ec0ff */
[----:B------:R-:W-:Y:S01]  /*34e0*/  MUFU.TANH R17, R5 ;  /* 0x0000000500117308 */ /* 0x000fe20000002400 */
[----:B------:R-:W-:Y:S01]  /*34f0*/  STL [R1+0x98], R243 ;  /* 0x000098f301007387 */ /* 0x000fe20000100800 */
[----:B------:R-:W-:Y:S01]  /*3500*/  UIMAD UR4, UR21, UR4, 0x1 ;  /* 0x00000001150474a4 */ /* 0x000fe2000f8e0204 */
[----:B------:R-:W-:Y:S01]  /*3510*/  IADD3 R11, -R9, R154, RZ ;  /* 0x0000009a090b7210 */ /* 0x000fe20007ffe1ff */
[----:B------:R-:W-:Y:S01]  /*3520*/  FMUL.FTZ R12, R79, c[0x0][0x320] ;  /* 0x0000c8004f0c7a20 */ /* 0x000fe20000410000 */
[----:B------:R-:W-:Y:S01]  /*3530*/  STL [R1+0x94], R242 ;  /* 0x000094f201007387 */ /* 0x000fe20000100800 */
[----:B------:R-:W-:-:S02]  /*3540*/  IMAD.SHL.U32 R225, R2, 0x2, RZ ;  /* 0x0000000202e17824 */ /* 0x000fc400078e00ff */
[----:B-1----:R-:W-:Y:S01]  /*3550*/  FMUL.FTZ R4, R61, c[0x0][0x320] ;  /* 0x0000c8003d047a20 */ /* 0x002fe20000410000 */
[----:B------:R-:W-:Y:S01]  /*3560*/  STL [R1+0x90], R241 ;  /* 0x000090f101007387 */ /* 0x000fe20000100800 */
[----:B------:R-:W-:Y:S01]  /*3570*/  MUFU.TANH R36, R12 ;  /* 0x0000000c00247308 */ /* 0x000fe20000002400 */
[----:B------:R-:W-:Y:S01]  /*3580*/  LEA R226, R3, R225, 0x1 ;  /* 0x000000e103e27211 */ /* 0x000fe200078e08ff */
[C---:B------:R-:W-:Y:S01]  /*3590*/  IMAD R228, R0.reuse, 0x2, R225 ;  /* 0x0000000200e47824 */ /* 0x040fe200078e02e1 */
[----:B------:R-:W-:Y:S03]  /*35a0*/  STL [R1+0x8c], R240 ;  /* 0x00008cf001007387 */ /* 0x000fe60000100800 */
[----:B------:R-:W-:Y:S01]  /*35b0*/  IMAD R227, R0, 0x2, R226 ;  /* 0x0000000200e37824 */ /* 0x000fe200078e02e2 */
[----:B------:R-:W-:Y:S01]  /*35c0*/  STL [R1+0x88], R239 ;  /* 0x000088ef01007387 */ /* 0x000fe20000100800 */
[----:B------:R1:W-:Y:S03]  /*35d0*/  MUFU.TANH R70, R4 ;  /* 0x0000000400467308 */ /* 0x0003e60000002400 */
[----:B------:R-:W-:Y:S04]  /*35e0*/  STL [R1+0x84], R238 ;  /* 0x000084ee01007387 */ /* 0x000fe80000100800 */
[----:B------:R-:W-:Y:S04]  /*35f0*/  STL [R1+0x80], R237 ;  /* 0x000080ed01007387 */ /* 0x000fe80000100800 */
[----:B------:R-:W-:Y:S04]  /*3600*/  STL [R1+0x7c], R236 ;  /* 0x00007cec01007387 */ /* 0x000fe80000100800 */
[----:B------:R-:W-:Y:S01]  /*3610*/  STL [R1+0x78], R235 ;  /* 0x000078eb01007387 */ /* 0x000fe20000100800 */
[----:B-1----:R-:W-:-:S03]  /*3620*/  FMUL.FTZ R4, R56, c[0x0][0x320] ;  /* 0x0000c80038047a20 */ /* 0x002fc60000410000 */
        /* <DEDUP_REMOVED lines=10> */
[----:B------:R-:W-:Y:S04]  /*36d0*/  LDSM.16.MT88.4 R112, [R225+0x2100] ;  /* 0x00210000e170783b */ /* 0x000fe80000004200 */
[----:B------:R-:W-:Y:S04]  /*36e0*/  LDSM.16.MT88.4 R120, [R226+0x2100] ;  /* 0x00210000e278783b */ /* 0x000fe80000004200 */
[----:B------:R-:W-:Y:S01]  /*36f0*/  LDSM.16.MT88.4 R108, [R228+0x2100] ;  /* 0x00210000e46c783b */ /* 0x000fe20000004200 */
[----:B-1----:R-:W-:-:S03]  /*3700*/  FMUL.FTZ R4, R52, c[0x0][0x320] ;  /* 0x0000c80034047a20 */ /* 0x002fc60000410000 */
[----:B------:R-:W-:Y:S01]  /*3710*/  LDSM.16.MT88.4 R116, [R227+0x2100] ;  /* 0x00210000e374783b */ /* 0x000fe20000004200 */
[----:B------:R1:W-:Y:S01]  /*3720*/  MUFU.TANH R61, R4 ;  /* 0x00000004003d7308 */ /* 0x0003e20000002400 */
[----:B------:R-:W-:Y:S02]  /*3730*/  UIADD3 UR25, UR25, -0x2, URZ ;  /* 0xfffffffe19197890 */ /* 0x000fe4000fffe03f */
[----:B------:R-:W0:Y:S01]  /*3740*/  LDGDEPBAR ;  /* 0x00000000000079af */ /* 0x000e220000000000 */
[----:B-1----:R-:W-:-:S04]  /*3750*/  FMUL.FTZ R4, R53, c[0x0][0x320] ;  /* 0x0000c80035047a20 */ /* 0x002fc80000410000 */
        /* <DEDUP_REMOVED lines=36> */
[----:B-1----:R-:W-:Y:S02]  /*39a0*/  FMUL.FTZ R4, R95, c[0x0][0x320] ;  /* 0x0000c8005f047a20 */ /* 0x002fe40000410000 */
[----:B------:R-:W-:Y:S04]  /*39b0*/  LDSM.16.MT88.4 R92, [R226+0x100] ;  /* 0x00010000e25c783b */ /* 0x000fe80000004200 */
        /* <DEDUP_REMOVED lines=37> */
[----:B------:R1:W3:Y:S02]  /*3c10*/  MUFU.TANH R15, R4 ;  /* 0x00000004000f7308 */ /* 0x0002e40000002400 */
[----:B-1----:R-:W-:Y:S02]  /*3c20*/  FMUL.FTZ R4, R76, c[0x0][0x320] ;  /* 0x0000c8004c047a20 */ /* 0x002fe40000410000 */
[----:B------:R-:W-:Y:S04]  /*3c30*/  LDSM.16.MT88.4 R76, [R225+0x2900] ;  /* 0x00290000e14c783b */ /* 0x000fe80000004200 */
[----:B------:R1:W-:Y:S02]  /*3c40*/  MUFU.TANH R21, R4 ;  /* 0x0000000400157308 */ /* 0x0003e40000002400 */
[----:B-1----:R-:W-:-:S05]  /*3c50*/  LOP3.LUT R4, R156, 0xffffffe0, RZ, 0xc0, !PT ;  /* 0xffffffe09c047812 */ /* 0x002fca00078ec0ff */
[----:B------:R-:W-:-:S05]  /*3c60*/  IMAD.IADD R4, R159, 0x1, -R4 ;  /* 0x000000019f047824 */ /* 0x000fca00078e0a04 */
[----:B------:R-:W-:-:S04]  /*3c70*/  SHF.R.S32.HI R5, RZ, 0x1f, R4 ;  /* 0x0000001fff057819 */ /* 0x000fc80000011404 */
[----:B------:R-:W-:Y:S02]  /*3c80*/  LEA.HI R7, R5, R4, RZ, 0x2 ;  /* 0x0000000405077211 */ /* 0x000fe400078f10ff */
[----:B------:R-:W-:Y:S02]  /*3c90*/  LEA.HI R5, R6, R6, RZ, 0x1 ;  /* 0x0000000606057211 */ /* 0x000fe400078f08ff */
[----:B------:R-:W-:Y:S02]  /*3ca0*/  LEA.HI.SX32 R8, R7, UR17, 0x1e ;  /* 0x0000001107087c11 */ /* 0x000fe4000f8ff2ff */
[C---:B------:R-:W-:Y:S01]  /*3cb0*/  LOP3.LUT R10, R5.reuse, 0x1ffffffe, RZ, 0xc0, !PT ;  /* 0x1ffffffe050a7812 */ /* 0x040fe200078ec0ff */
[----:B------:R-:W-:Y:S02]  /*3cc0*/  IMAD.SHL.U32 R9, R5, 0x20, RZ ;  /* 0x0000002005097824 */ /* 0x000fe400078e00ff */
[----:B------:R-:W-:-:S03]  /*3cd0*/  IMAD R5, R11, 0x10, R8 ;  /* 0x000000100b057824 */ /* 0x000fc600078e0208 */
[----:B------:R-:W-:Y:S02]  /*3ce0*/  LOP3.LUT R8, R9, 0xffffffc0, RZ, 0xc0, !PT ;  /* 0xffffffc009087812 */ /* 0x000fe400078ec0ff */
[----:B------:R-:W-:-:S03]  /*3cf0*/  IADD3 R9, R6, -R10, RZ ;  /* 0x8000000a06097210 */ /* 0x000fc60007ffe0ff */
[----:B------:R-:W-:Y:S02]  /*3d00*/  IMAD.IADD R6, R8, 0x1, R5 ;  /* 0x0000000108067824 */ /* 0x000fe400078e0205 */
[----:B------:R-:W-:Y:S02]  /*3d10*/  FMUL.FTZ R5, R97, c[0x0][0x320] ;  /* 0x0000c80061057a20 */ /* 0x000fe40000410000 */
[----:B------:R-:W-:Y:S02]  /*3d20*/  IMAD R14, R9, 0x8, R6 ;  /* 0x00000008090e7824 */ /* 0x000fe400078e0206 */
[----:B------:R1:W4:Y:S02]  /*3d30*/  MUFU.TANH R13, R5 ;  /* 0x00000005000d7308 */ /* 0x0003240000002400 */
[----:B------:R-:W-:Y:S01]  /*3d40*/  @P3 IMAD.HI.U32 R6, R14, c[0x0][0x2c8], RZ ;  /* 0x0000b2000e063a27 */ /* 0x000fe200078e00ff */
[----:B------:R-:W-:Y:S01]  /*3d50*/  MOV R8, R14 ;  /* 0x0000000e00087202 */ /* 0x000fe20000000f00 */
[----:B------:R2:W-:Y:S03]  /*3d60*/  STL [R1+0x30], R14 ;  /* 0x0000300e01007387 */ /* 0x0005e60000100800 */
[----:B------:R-:W-:Y:S01]  /*3d70*/  @P3 SHF.R.U32.HI R8, RZ, c[0x0][0x2cc], R6 ;  /* 0x0000b300ff083a19 */ /* 0x000fe20000011606 */
[----:B------:R-:W-:-:S04]  /*3d80*/  FMUL.FTZ R6, R65, c[0x0][0x320] ;  /* 0x0000c80041067a20 */ /* 0x000fc80000410000 */
[----:B------:R-:W-:Y:S01]  /*3d90*/  SHFL.IDX PT, R9, R8, 0x2, 0x1c1f ;  /* 0x005c1f0008097f89 */ /* 0x000fe200000e0000 */
[----:B------:R2:W-:Y:S01]  /*3da0*/  MUFU.TANH R20, R6 ;  /* 0x0000000600147308 */ /* 0x0005e20000002400 */
[----:B-1----:R-:W-:-:S07]  /*3db0*/  FMUL.FTZ R5, R98, c[0x0][0x320] ;  /* 0x0000c80062057a20 */ /* 0x002fce0000410000 */
[----:B------:R1:W-:Y:S01]  /*3dc0*/  MUFU.TANH R18, R5 ;  /* 0x0000000500127308 */ /* 0x0003e20000002400 */
[----:B--2---:R-:W2:Y:S01]  /*3dd0*/  SHFL.IDX PT, R6, R8, 0x3, 0x1c1f ;  /* 0x007c1f0008067f89 */ /* 0x004ea200000e0000 */
[----:B-1----:R-:W-:-:S06]  /*3de0*/  FMUL.FTZ R5, R64, c[0x0][0x320] ;  /* 0x0000c80040057a20 */ /* 0x002fcc0000410000 */
[----:B------:R1:W1:Y:S02]  /*3df0*/  MUFU.TANH R14, R5 ;  /* 0x00000005000e7308 */ /* 0x0002640000002400 */
[----:B-1----:R-:W-:Y:S01]  /*3e00*/  LOP3.LUT R5, R7, 0x7ffffffc, RZ, 0xc0, !PT ;  /* 0x7ffffffc07057812 */ /* 0x002fe200078ec0ff */
[----:B------:R-:W-:Y:S01]  /*3e10*/  IMAD.U32 R7, RZ, RZ, UR4 ;  /* 0x00000004ff077e24 */ /* 0x000fe2000f8e00ff */
[----:B------:R-:W-:-:S03]  /*3e20*/  ULDC.64 UR4, c[0x0][0x2c8] ;  /* 0x0000b20000047ab9 */ /* 0x000fc60000000a00 */
[----:B------:R-:W-:Y:S02]  /*3e30*/  IMAD.IADD R5, R4, 0x1, -R5 ;  /* 0x0000000104057824 */ /* 0x000fe400078e0a05 */
[----:B------:R-:W-:-:S03]  /*3e40*/  FMUL.FTZ R4, R66, c[0x0][0x320] ;  /* 0x0000c80042047a20 */ /* 0x000fc60000410000 */
[----:B------:R-:W-:Y:S01]  /*3e50*/  SHF.L.U32 R11, R5, 0x1, RZ ;  /* 0x00000001050b7819 */ /* 0x000fe200000006ff */
[----:B------:R1:W-:Y:S03]  /*3e60*/  MUFU.TANH R29, R4 ;  /* 0x00000004001d7308 */ /* 0x0003e60000002400 */
[----:B------:R-:W-:Y:S01]  /*3e70*/  IADD3 R5, -R11, UR8, R7 ;  /* 0x000000080b057c10 */ /* 0x000fe2000fffe107 */
[----:B------:R3:W-:Y:S01]  /*3e80*/  STL [R1+0x34], R11 ;  /* 0x0000340b01007387 */ /* 0x0007e20000100800 */
[----:B------:R-:W-:Y:S02]  /*3e90*/  FMUL.FTZ R7, R90, c[0x0][0x320] ;  /* 0x0000c8005a077a20 */ /* 0x000fe40000410000 */
[----:B------:R-:W-:Y:S01]  /*3ea0*/  IADD3 R10, R5, -UR11, RZ ;  /* 0x8000000b050a7c10 */ /* 0x000fe2000fffe0ff */
[----:B------:R-:W-:Y:S01]  /*3eb0*/  FMUL.FTZ R5, R99, c[0x0][0x320] ;  /* 0x0000c80063057a20 */ /* 0x000fe20000410000 */
[----:B------:R-:W-:Y:S02]  /*3ec0*/  LDSM.16.MT88.4 R88, [R225+0x100] ;  /* 0x00010000e158783b */ /* 0x000fe40000004200 */
[----:B------:R-:W-:Y:S01]  /*3ed0*/  MUFU.TANH R7, R7 ;  /* 0x0000000700077308 */ /* 0x000fe20000002400 */
[----:B--2---:R-:W-:Y:S01]  /*3ee0*/  IMAD.IADD R6, R10, 0x1, R6 ;  /* 0x000000010a067824 */ /* 0x004fe200078e0206 */
[----:B------:R-:W-:Y:S01]  /*3ef0*/  LDSM.16.MT88.4 R96, [R228+0x100] ;  /* 0x00010000e460783b */ /* 0x000fe20000004200 */
[----:B-1----:R-:W-:-:S03]  /*3f00*/  FMUL.FTZ R4, R67, c[0x0][0x320] ;  /* 0x0000c80043047a20 */ /* 0x002fc60000410000 */
[----:B------:R-:W-:Y:S02]  /*3f10*/  LDSM.16.MT88.4 R64, [R228+0x2900] ;  /* 0x00290000e440783b */ /* 0x000fe40000004200 */
[----:B------:R-:W1:Y:S08]  /*3f20*/  MUFU.TANH R19, R5 ;  /* 0x0000000500137308 */ /* 0x000e700000002400 */
[----:B------:R2:W1:Y:S01]  /*3f30*/  MUFU.TANH R28, R4 ;  /* 0x00000004001c7308 */ /* 0x0004620000002400 */
[----:B---3--:R-:W-:Y:S01]  /*3f40*/  IADD3 R11, -R11, UR20, RZ ;  /* 0x000000140b0b7c10 */ /* 0x008fe2000fffe1ff */
[----:B--2---:R-:W-:-:S05]  /*3f50*/  IMAD.IADD R4, R10, 0x1, R9 ;  /* 0x000000010a047824 */ /* 0x004fca00078e0209 */
[----:B------:R-:W-:-:S04]  /*3f60*/  IMNMX R4, R11, R4, PT ;  /* 0x000000040b047217 */ /* 0x000fc80003800200 */
[C---:B------:R-:W-:Y:S02]  /*3f70*/  ISETP.GT.AND P2, PT, R4.reuse, 0x1, PT ;  /* 0x000000010400780c */ /* 0x040fe40003f44270 */
[C---:B------:R-:W-:Y:S02]  /*3f80*/  ISETP.GT.AND P0, PT, R4.reuse, RZ, PT ;  /* 0x000000ff0400720c */ /* 0x040fe40003f04270 */
[C---:B------:R-:W-:Y:S02]  /*3f90*/  ISETP.GT.AND P1, PT, R4.reuse, 0x8, PT ;  /* 0x000000080400780c */ /* 0x040fe40003f24270 */
[----:B------:R-:W-:Y:S02]  /*3fa0*/  ISETP.GT.AND P6, PT, R4, 0x9, PT ;  /* 0x000000090400780c */ /* 0x000fe40003fc4270 */
[----:B------:R-:W-:Y:S02]  /*3fb0*/  FSEL R12, R16, -INF , P2 ;  /* 0xff800000100c7808 */ /* 0x000fe40001000000 */
[----:B------:R-:W-:-:S02]  /*3fc0*/  FSEL R9, R37, -INF , P0 ;  /* 0xff80000025097808 */ /* 0x000fc40000000000 */
[----:B------:R-:W-:Y:S02]  /*3fd0*/  FSEL R15, R15, -INF , P1 ;  /* 0xff8000000f0f7808 */ /* 0x000fe40000800000 */
[----:B----4-:R-:W-:Y:S02]  /*3fe0*/  FSEL R16, R13, -INF , P6 ;  /* 0xff8000000d107808 */ /* 0x010fe40003000000 */
[C---:B------:R-:W-:Y:S02]  /*3ff0*/  ISETP.GT.AND P0, PT, R4.reuse, 0x10, PT ;  /* 0x000000100400780c */ /* 0x040fe40003f04270 */
[C---:B------:R-:W-:Y:S02]  /*4000*/  ISETP.GT.AND P2, PT, R4.reuse, 0x11, PT ;  /* 0x000000110400780c */ /* 0x040fe40003f44270 */
[C---:B------:R-:W-:Y:S02]  /*4010*/  ISETP.GT.AND P1, PT, R4.reuse, 0x18, PT ;  /* 0x000000180400780c */ /* 0x040fe40003f24270 */
[----:B------:R-:W-:-:S02]  /*4020*/  ISETP.GT.AND P6, PT, R4, 0x19, PT ;  /* 0x000000190400780c */ /* 0x000fc40003fc4270 */
[----:B------:R-:W-:Y:S02]  /*4030*/  FSEL R31, R31, -INF , P0 ;  /* 0xff8000001f1f7808 */ /* 0x000fe40000000000 */
[----:B------:R-:W-:Y:S02]  /*4040*/  FSEL R33, R33, -INF , P2 ;  /* 0xff80000021217808 */ /* 0x000fe40001000000 */
[----:B------:R-:W-:Y:S02]  /*4050*/  FSEL R37, R35, -INF , P1 ;  /* 0xff80000023257808 */ /* 0x000fe40000800000 */
[----:B------:R-:W-:Y:S02]  /*4060*/  FSEL R38, R34, -INF , P6 ;  /* 0xff80000022267808 */ /* 0x000fe40003000000 */
[C---:B------:R-:W-:Y:S02]  /*4070*/  ISETP.GT.AND P0, PT, R4.reuse, 0x20, PT ;  /* 0x000000200400780c */ /* 0x040fe40003f04270 */
[----:B------:R-:W-:-:S02]  /*4080*/  ISETP.GT.AND P2, PT, R4, 0x21, PT ;  /* 0x000000210400780c */ /* 0x000fc40003f44270 */
[C---:B------:R-:W-:Y:S02]  /*4090*/  ISETP.GT.AND P1, PT, R4.reuse, 0x28, PT ;  /* 0x000000280400780c */ /* 0x040fe40003f24270 */
[----:B------:R-:W-:Y:S02]  /*40a0*/  ISETP.GT.AND P6, PT, R4, 0x29, PT ;  /* 0x000000290400780c */ /* 0x000fe40003fc4270 */
[----:B------:R-:W-:Y:S02]  /*40b0*/  FMNMX.FTZ R5, R9, R12, !PT ;  /* 0x0000000c09057209 */ /* 0x000fe40007810000 */
[----:B------:R-:W-:Y:S02]  /*40c0*/  FSEL R180, R32, -INF , P0 ;  /* 0xff80000020b47808 */ /* 0x000fe40000000000 */
[----:B------:R-:W-:Y:S02]  /*40d0*/  FSEL R182, R30, -INF , P2 ;  /* 0xff8000001eb67808 */ /* 0x000fe40001000000 */
[----:B------:R-:W-:-:S02]  /*40e0*/  FSEL R181, R25, -INF , P1 ;  /* 0xff80000019b57808 */ /* 0x000fc40000800000 */
[----:B------:R-:W-:Y:S02]  /*40f0*/  FSEL R183, R24, -INF , P6 ;  /* 0xff80000018b77808 */ /* 0x000fe40003000000 */
[C---:B------:R-:W-:Y:S02]  /*4100*/  ISETP.GT.AND P0, PT, R4.reuse, 0x30, PT ;  /* 0x000000300400780c */ /* 0x040fe40003f04270 */
[C---:B------:R-:W-:Y:S02]  /*4110*/  ISETP.GT.AND P2, PT, R4.reuse, 0x31, PT ;  /* 0x000000310400780c */ /* 0x040fe40003f44270 */
[C---:B------:R-:W-:Y:S02]  /*4120*/  ISETP.GT.AND P1, PT, R4.reuse, 0x38, PT ;  /* 0x000000380400780c */ /* 0x040fe40003f24270 */
[----:B------:R-:W-:Y:S02]  /*4130*/  ISETP.GT.AND P6, PT, R4, 0x39, PT ;  /* 0x000000390400780c */ /* 0x000fe40003fc4270 */
[----:B------:R-:W-:-:S02]  /*4140*/  FMNMX.FTZ R5, R15, R5, !PT ;  /* 0x000000050f057209 */ /* 0x000fc40007810000 */
[----:B------:R-:W-:Y:S01]  /*4150*/  IMNMX R4, R11, R6, PT ;  /* 0x000000060b047217 */ /* 0x000fe20003800200 */
[----:B------:R-:W-:Y:S01]  /*4160*/  FMUL.FTZ R6, R43, c[0x0][0x320] ;  /* 0x0000c8002b067a20 */ /* 0x000fe20000410000 */
[----:B------:R-:W-:Y:S02]  /*4170*/  FSEL R209, R21, -INF , P0 ;  /* 0xff80000015d17808 */ /* 0x000fe40000000000 */
[----:B------:R-:W-:Y:S01]  /*4180*/  FSEL R207, R17, -INF , P2 ;  /* 0xff80000011cf7808 */ /* 0x000fe20001000000 */
[----:B------:R2:W-:Y:S01]  /*4190*/  MUFU.TANH R138, R6 ;  /* 0x00000006008a7308 */ /* 0x0005e20000002400 */
[----:B------:R-:W-:Y:S02]  /*41a0*/  FMNMX.FTZ R5, R16, R5, !PT ;  /* 0x0000000510057209 */ /* 0x000fe40007810000 */
[C---:B------:R-:W-:Y:S02]  /*41b0*/  ISETP.GT.AND P0, PT, R4.reuse, RZ, PT ;  /* 0x000000ff0400720c */ /* 0x040fe40003f04270 */
[----:B------:R-:W-:-:S02]  /*41c0*/  ISETP.GT.AND P2, PT, R4, 0x1, PT ;  /* 0x000000010400780c */ /* 0x000fc40003f44270 */
[----:B------:R-:W-:Y:S02]  /*41d0*/  FSEL R62, R14, -INF , P1 ;  /* 0xff8000000e3e7808 */ /* 0x000fe40000800000 */
[----:B------:R-:W-:Y:S02]  /*41e0*/  FMNMX.FTZ R135, R31, R5, !PT ;  /* 0x000000051f877209 */ /* 0x000fe40007810000 */
[----:B------:R-:W-:Y:S01]  /*41f0*/  ISETP.GT.AND P1, PT, R4, 0x8, PT ;  /* 0x000000080400780c */ /* 0x000fe20003f24270 */
[----:B------:R-:W-:Y:S01]  /*4200*/  STL [R1+0x8], R62 ;  /* 0x0000083e01007387 */ /* 0x000fe20000100800 */
[----:B------:R-:W-:Y:S02]  /*4210*/  FSEL R14, R48, -INF , P0 ;  /* 0xff800000300e7808 */ /* 0x000fe40000000000 */
[----:B------:R-:W-:Y:S01]  /*4220*/  FSEL R17, R39, -INF , P2 ;  /* 0xff80000027117808 */ /* 0x000fe20001000000 */
[----:B--2---:R-:W-:Y:S01]  /*4230*/  FMUL.FTZ R6, R63, c[0x0][0x320] ;  /* 0x0000c8003f067a20 */ /* 0x004fe20000410000 */
[----:B------:R-:W-:-:S02]  /*4240*/  FMNMX.FTZ R135, R33, R135, !PT ;  /* 0x0000008721877209 */ /* 0x000fc40007810000 */
[----:B------:R-:W-:Y:S02]  /*4250*/  ISETP.GT.AND P0, PT, R4, 0x9, PT ;  /* 0x000000090400780c */ /* 0x000fe40003f04270 */
[----:B------:R-:W-:Y:S02]  /*4260*/  FSEL R18, R18, -INF , P1 ;  /* 0xff80000012127808 */ /* 0x000fe40000800000 */
[----:B------:R-:W-:Y:S02]  /*4270*/  FMNMX.FTZ R5, R14, R17, !PT ;  /* 0x000000110e057209 */ /* 0x000fe40007810000 */
[----:B------:R-:W-:Y:S02]  /*4280*/  FMNMX.FTZ R135, R37, R135, !PT ;  /* 0x0000008725877209 */ /* 0x000fe40007810000 */
[----:B------:R-:W-:Y:S02]  /*4290*/  ISETP.GT.AND P2, PT, R4, 0x10, PT ;  /* 0x000000100400780c */ /* 0x000fe40003f44270 */
[----:B-1----:R-:W-:-:S02]  /*42a0*/  FSEL R19, R19, -INF , P0 ;  /* 0xff80000013137808 */ /* 0x002fc40000000000 */
        /* <DEDUP_REMOVED lines=29> */
[----:B------:R-:W-:-:S02]  /*4480*/  FSEL R20, R20, -INF , P6 ;  /* 0xff80000014147808 */ /* 0x000fc40003000000 */
[----:B------:R-:W-:Y:S02]  /*4490*/  FMNMX.FTZ R135, R62, R135, !PT ;  /* 0x000000873e877209 */ /* 0x000fe40007810000 */
[----:B------:R-:W-:Y:S01]  /*44a0*/  ISETP.GT.AND P1, PT, R4, 0x30, PT ;  /* 0x000000300400780c */ /* 0x000fe20003f24270 */
[----:B------:R-:W-:Y:S01]  /*44b0*/  STL [R1+0x4], R20 ;  /* 0x0000041401007387 */ /* 0x000fe20000100800 */
[----:B------:R-:W-:Y:S02]  /*44c0*/  FSEL R176, R41, -INF , P0 ;  /* 0xff80000029b07808 */ /* 0x000fe40000000000 */
[----:B------:R-:W-:Y:S02]  /*44d0*/  FMNMX.FTZ R5, R177, R5, !PT ;  /* 0x00000005b1057209 */ /* 0x000fe40007810000 */
[----:B------:R-:W-:Y:S02]  /*44e0*/  FMNMX.FTZ R135, R20, R135, !PT ;  /* 0x0000008714877209 */ /* 0x000fe40007810000 */
[----:B------:R-:W-:-:S02]  /*44f0*/  ISETP.GT.AND P0, PT, R4, 0x31, PT ;  /* 0x000000310400780c */ /* 0x000fc40003f04270 */
[----:B------:R-:W-:Y:S01]  /*4500*/  FSEL R208, R40, -INF , P1 ;  /* 0xff80000028d07808 */ /* 0x000fe20000800000 */
[----:B------:R-:W1:Y:S01]  /*4510*/  SHFL.BFLY PT, R7, R135, 0x2, 0x1f ;  /* 0x0c401f0087077f89 */ /* 0x000e6200000e0000 */
[----:B------:R-:W-:Y:S02]  /*4520*/  FMNMX.FTZ R5, R176, R5, !PT ;  /* 0x00000005b0057209 */ /* 0x000fe40007810000 */
[----:B------:R-:W-:Y:S02]  /*4530*/  ISETP.GT.AND P1, PT, R4, 0x38, PT ;  /* 0x000000380400780c */ /* 0x000fe40003f24270 */
[----:B------:R-:W-:Y:S02]  /*4540*/  FSEL R172, R36, -INF , P0 ;  /* 0xff80000024ac7808 */ /* 0x000fe40000000000 */
[----:B------:R-:W-:Y:S01]  /*4550*/  FMNMX.FTZ R5, R208, R5, !PT ;  /* 0x00000005d0057209 */ /* 0x000fe20007810000 */
[----:B------:R2:W-:Y:S01]  /*4560*/  MUFU.TANH R36, R6 ;  /* 0x0000000600247308 */ /* 0x0005e20000002400 */
[----:B------:R-:W-:-:S02]  /*4570*/  ISETP.GT.AND P0, PT, R4, 0x39, PT ;  /* 0x000000390400780c */ /* 0x000fc40003f04270 */
[----:B------:R-:W-:Y:S02]  /*4580*/  FSEL R13, R29, -INF , P1 ;  /* 0xff8000001d0d7808 */ /* 0x000fe40000800000 */
[----:B------:R-:W-:Y:S01]  /*4590*/  FMNMX.FTZ R4, R172, R5, !PT ;  /* 0x00000005ac047209 */ /* 0x000fe20007810000 */
[----:B------:R-:W-:Y:S01]  /*45a0*/  FMUL.FTZ R5, R58, c[0x0][0x320] ;  /* 0x0000c8003a057a20 */ /* 0x000fe20000410000 */
[----:B------:R-:W-:Y:S01]  /*45b0*/  FSEL R245, R28, -INF , P0 ;  /* 0xff8000001cf57808 */ /* 0x000fe20000000000 */
[----:B------:R-:W-:Y:S01]  /*45c0*/  STL [R1], R13 ;  /* 0x0000000d01007387 */ /* 0x000fe20000100800 */
[----:B------:R-:W-:Y:S01]  /*45d0*/  FMNMX.FTZ R4, R13, R4, !PT ;  /* 0x000000040d047209 */ /* 0x000fe20007810000 */
[----:B------:R3:W-:Y:S02]  /*45e0*/  MUFU.TANH R24, R5 ;  /* 0x0000000500187308 */ /* 0x0007e40000002400 */
[----:B------:R-:W-:Y:S01]  /*45f0*/  STL [R1+0xa0], R245 ;  /* 0x0000a0f501007387 */ /* 0x000fe20000100800 */
[----:B------:R-:W-:-:S02]  /*4600*/  FMNMX.FTZ R4, R245, R4, !PT ;  /* 0x00000004f5047209 */ /* 0x000fc40007810000 */
[----:B-1----:R-:W-:-:S03]  /*4610*/  FMNMX.FTZ R135, R135, R7, !PT ;  /* 0x0000000787877209 */ /* 0x002fc60007810000 */
[----:B--2---:R-:W1:Y:S04]  /*4620*/  SHFL.BFLY PT, R6, R4, 0x2, 0x1f ;  /* 0x0c401f0004067f89 */ /* 0x004e6800000e0000 */
[----:B------:R-:W2:Y:S01]  /*4630*/  SHFL.BFLY PT, R7, R135, 0x1, 0x1f ;  /* 0x0c201f0087077f89 */ /* 0x000ea200000e0000 */
[----:B---3--:R-:W-:-:S04]  /*4640*/  FMUL.FTZ R5, R46, c[0x0][0x320] ;  /* 0x0000c8002e057a20 */ /* 0x008fc80000410000 */
[----:B------:R3:W-:Y:S01]  /*4650*/  MUFU.TANH R133, R5 ;  /* 0x0000000500857308 */ /* 0x0007e20000002400 */
[----:B-1----:R-:W-:Y:S02]  /*4660*/  FMNMX.FTZ R4, R4, R6, !PT ;  /* 0x0000000604047209 */ /* 0x002fe40007810000 */
[----:B------:R-:W-:Y:S01]  /*4670*/  SHFL.IDX PT, R6, R8, 0x1, 0x1c1f ;  /* 0x003c1f0008067f89 */ /* 0x000fe200000e0000 */
[----:B---3--:R-:W-:Y:S01]  /*4680*/  FMUL.FTZ R5, R47, c[0x0][0x320] ;  /* 0x0000c8002f057a20 */ /* 0x008fe20000410000 */
[----:B--2---:R-:W-:Y:S02]  /*4690*/  FMNMX.FTZ R135, R135, R7, !PT ;  /* 0x0000000787877209 */ /* 0x004fe40007810000 */
[----:B------:R-:W1:Y:S01]  /*46a0*/  SHFL.BFLY PT, R134, R4, 0x1, 0x1f ;  /* 0x0c201f0004867f89 */ /* 0x000e6200000e0000 */
[----:B------:R2:W-:Y:S01]  /*46b0*/  MUFU.TANH R132, R5 ;  /* 0x0000000500847308 */ /* 0x0005e20000002400 */
[C---:B------:R-:W-:Y:S02]  /*46c0*/  FSETP.NEU.FTZ.AND P0, PT, R135.reuse, -INF , PT ;  /* 0xff8000008700780b */ /* 0x040fe40003f1d000 */
[----:B------:R-:W3:Y:S01]  /*46d0*/  SHFL.IDX PT, R7, R8, RZ, 0x1c1f ;  /* 0x001c1fff08077589 */ /* 0x000ee200000e0000 */
[----:B------:R-:W-:-:S03]  /*46e0*/  FMUL.FTZ R13, R135, c[0x0][0x2d0] ;  /* 0x0000b400870d7a20 */ /* 0x000fc60000410000 */
[----:B------:R-:W-:Y:S02]  /*46f0*/  LDSM.16.MT88.4 R44, [R225+0x900] ;  /* 0x00090000e12c783b */ /* 0x000fe40000004200 */
[----:B------:R-:W-:Y:S02]  /*4700*/  FSEL R13, R13, RZ, P0 ;  /* 0x000000ff0d0d7208 */ /* 0x000fe40000000000 */
[----:B------:R-:W-:Y:S01]  /*4710*/  STL [R1+0xa4], R135 ;  /* 0x0000a48701007387 */ /* 0x000fe20000100800 */
[----:B--2---:R-:W-:-:S04]  /*4720*/  FMUL.FTZ R5, R59, c[0x0][0x320] ;  /* 0x0000c8003b057a20 */ /* 0x004fc80000410000 */
[----:B------:R2:W-:Y:S01]  /*4730*/  MUFU.TANH R21, R5 ;  /* 0x0000000500157308 */ /* 0x0005e20000002400 */
[----:B-1----:R-:W-:Y:S01]  /*4740*/  FMNMX.FTZ R134, R4, R134, !PT ;  /* 0x0000008604867209 */ /* 0x002fe20007810000 */
[----:B------:R-:W-:-:S03]  /*4750*/  FFMA.FTZ R4, R15, c[0x0][0x2d0], -R13 ;  /* 0x0000b4000f047a23 */ /* 0x000fc6000001080d */
[----:B------:R-:W-:Y:S01]  /*4760*/  FSETP.NEU.FTZ.AND P0, PT, R134, -INF , PT ;  /* 0xff8000008600780b */ /* 0x000fe20003f1d000 */
[----:B------:R-:W-:Y:S01]  /*4770*/  STL [R1+0xa8], R134 ;  /* 0x0000a88601007387 */ /* 0x000fe20000100800 */
[----:B---3--:R-:W-:Y:S01]  /*4780*/  IADD3 R8, R10, R7, RZ ;  /* 0x000000070a087210 */ /* 0x008fe20007ffe0ff */
[----:B------:R1:W-:Y:S03]  /*4790*/  MUFU.EX2 R233, R4 ;  /* 0x0000000400e97308 */ /* 0x0003e60000000800 */
[----:B------:R-:W-:Y:S01]  /*47a0*/  IMNMX R8, R11, R8, PT ;  /* 0x000000080b087217 */ /* 0x000fe20003800200 */
[----:B--2---:R-:W-:-:S03]  /*47b0*/  FMUL.FTZ R5, R26, c[0x0][0x320] ;  /* 0x0000c8001a057a20 */ /* 0x004fc60000410000 */
[C---:B------:R-:W-:Y:S02]  /*47c0*/  ISETP.GT.AND P6, PT, R8.reuse, RZ, PT ;  /* 0x000000ff0800720c */ /* 0x040fe40003fc4270 */
[C---:B------:R-:W-:Y:S01]  /*47d0*/  ISETP.GT.AND P2, PT, R8.reuse, 0x1, PT ;  /* 0x000000010800780c */ /* 0x040fe20003f44270 */
[----:B------:R2:W-:Y:S01]  /*47e0*/  MUFU.TANH R186, R5 ;  /* 0x0000000500ba7308 */ /* 0x0005e20000002400 */
[----:B------:R-:W-:Y:S02]  /*47f0*/  ISETP.GT.AND P1, PT, R8, 0x8, PT ;  /* 0x000000080800780c */ /* 0x000fe40003f24270 */
[----:B------:R-:W-:Y:S01]  /*4800*/  FSEL R20, R70, -INF , P2 ;  /* 0xff80000046147808 */ /* 0x000fe20001000000 */
[----:B-1----:R-:W-:Y:S01]  /*4810*/  FFMA.FTZ R4, R16, c[0x0][0x2d0], -R13 ;  /* 0x0000b40010047a23 */ /* 0x002fe2000001080d */
[----:B------:R-:W-:Y:S02]  /*4820*/  FSEL R16, R71, -INF , P6 ;  /* 0xff80000047107808 */ /* 0x000fe40003000000 */
[C---:B------:R-:W-:Y:S01]  /*4830*/  ISETP.GT.AND P6, PT, R8.reuse, 0x10, PT ;  /* 0x000000100800780c */ /* 0x040fe20003fc4270 */
[----:B------:R-:W1:Y:S01]  /*4840*/  MUFU.EX2 R238, R4 ;  /* 0x0000000400ee7308 */ /* 0x000e620000000800 */
[----:B------:R-:W-:-:S02]  /*4850*/  ISETP.GT.AND P2, PT, R8, 0x11, PT ;  /* 0x000000110800780c */ /* 0x000fc40003f44270 */
[----:B------:R-:W-:Y:S02]  /*4860*/  FSEL R26, R61, -INF , P6 ;  /* 0xff8000003d1a7808 */ /* 0x000fe40003000000 */
[----:B------:R-:W-:Y:S01]  /*4870*/  ISETP.GT.AND P6, PT, R8, 0x20, PT ;  /* 0x000000200800780c */ /* 0x000fe20003fc4270 */
[----:B--2---:R-:W-:Y:S01]  /*4880*/  FMUL.FTZ R5, R27, c[0x0][0x320] ;  /* 0x0000c8001b057a20 */ /* 0x004fe20000410000 */
[----:B------:R-:W-:Y:S02]  /*4890*/  FSEL R27, R60, -INF , P2 ;  /* 0xff8000003c1b7808 */ /* 0x000fe40001000000 */
[----:B------:R-:W-:Y:S01]  /*48a0*/  ISETP.GT.AND P2, PT, R8, 0x21, PT ;  /* 0x000000210800780c */ /* 0x000fe20003f44270 */
[----:B------:R2:W3:Y:S01]  /*48b0*/  MUFU.TANH R187, R5 ;  /* 0x0000000500bb7308 */ /* 0x0004e20000002400 */
[----:B------:R-:W-:Y:S02]  /*48c0*/  FSEL R168, R168, -INF , P6 ;  /* 0xff800000a8a87808 */ /* 0x000fe40003000000 */
[----:B------:R-:W-:-:S02]  /*48d0*/  FSEL R171, R171, -INF , P2 ;  /* 0xff800000abab7808 */ /* 0x000fc40001000000 */
[C---:B------:R-:W-:Y:S01]  /*48e0*/  ISETP.GT.AND P6, PT, R8.reuse, 0x30, PT ;  /* 0x000000300800780c */ /* 0x040fe20003fc4270 */
[----:B-1----:R-:W-:Y:S01]  /*48f0*/  STL [R1+0xac], R238 ;  /* 0x0000acee01007387 */ /* 0x002fe20000100800 */
[----:B------:R-:W-:Y:S02]  /*4900*/  ISETP.GT.AND P2, PT, R8, 0x31, PT ;  /* 0x000000310800780c */ /* 0x000fe40003f44270 */
[----:B------:R-:W-:Y:S02]  /*4910*/  FSEL R191, R191, -INF , P6 ;  /* 0xff800000bfbf7808 */ /* 0x000fe40003000000 */
[----:B------:R-:W-:Y:S01]  /*4920*/  FSEL R200, R200, -INF , P2 ;  /* 0xff800000c8c87808 */ /* 0x000fe20001000000 */
[----:B--2---:R-:W-:-:S04]  /*4930*/  FMUL.FTZ R5, R22, c[0x0][0x320] ;  /* 0x0000c80016057a20 */ /* 0x004fc80000410000 */
[----:B------:R1:W2:Y:S02]  /*4940*/  MUFU.TANH R188, R5 ;  /* 0x0000000500bc7308 */ /* 0x0002a40000002400 */
[----:B-1----:R-:W-:Y:S02]  /*4950*/  FFMA.FTZ R5, R9, c[0x0][0x2d0], -R13 ;  /* 0x0000b40009057a23 */ /* 0x002fe4000001080d */
[----:B------:R-:W-:-:S04]  /*4960*/  FMUL.FTZ R9, R23, c[0x0][0x320] ;  /* 0x0000c80017097a20 */ /* 0x000fc80000410000 */
[----:B------:R1:W-:Y:S08]  /*4970*/  MUFU.EX2 R205, R5 ;  /* 0x0000000500cd7308 */ /* 0x0003f00000000800 */
[----:B------:R-:W4:Y:S01]  /*4980*/  MUFU.TANH R185, R9 ;  /* 0x0000000900b97308 */ /* 0x000f220000002400 */
[----:B-1----:R-:W-:Y:S02]  /*4990*/  FFMA.FTZ R5, R12, c[0x0][0x2d0], -R13 ;  /* 0x0000b4000c057a23 */ /* 0x002fe4000001080d */
[----:B------:R-:W-:-:S05]  /*49a0*/  FMUL.FTZ R12, R134, c[0x0][0x2d0] ;  /* 0x0000b400860c7a20 */ /* 0x000fca0000410000 */
[----:B------:R1:W1:Y:S01]  /*49b0*/  MUFU.EX2 R206, R5 ;  /* 0x0000000500ce7308 */ /* 0x0002620000000800 */
[----:B------:R-:W-:Y:S02]  /*49c0*/  FSEL R12, R12, RZ, P0 ;  /* 0x000000ff0c0c7208 */ /* 0x000fe40000000000 */
[----:B------:R-:W-:-:S03]  /*49d0*/  ISETP.GT.AND P0, PT, R8, 0x9, PT ;  /* 0x000000090800780c */ /* 0x000fc60003f04270 */
[--C-:B------:R-:W-:Y:S01]  /*49e0*/  FFMA.FTZ R0, R18, c[0x0][0x2d0], -R12.reuse ;  /* 0x0000b40012007a23 */ /* 0x100fe2000001080c */
[----:B------:R-:W-:Y:S01]  /*49f0*/  FSEL R25, R68, -INF , P0 ;  /* 0xff80000044197808 */ /* 0x000fe20000000000 */
[--C-:B------:R-:W-:Y:S01]  /*4a00*/  FFMA.FTZ R3, R17, c[0x0][0x2d0], -R12.reuse ;  /* 0x0000b40011037a23 */ /* 0x100fe2000001080c */
[----:B------:R-:W-:Y:S01]  /*4a10*/  ISETP.GT.AND P0, PT, R8, 0x19, PT ;  /* 0x000000190800780c */ /* 0x000fe20003f04270 */
[----:B------:R2:W-:Y:S01]  /*4a20*/  MUFU.EX2 R234, R0 ;  /* 0x0000000000ea7308 */ /* 0x0005e20000000800 */
[----:B------:R-:W-:Y:S02]  /*4a30*/  FFMA.FTZ R4, R14, c[0x0][0x2d0], -R12 ;  /* 0x0000b4000e047a23 */ /* 0x000fe4000001080c */
[----:B------:R-:W-:Y:S01]  /*4a40*/  FSEL R30, R56, -INF , P0 ;  /* 0xff800000381e7808 */ /* 0x000fe20000000000 */
[----:B-1----:R-:W-:Y:S01]  /*4a50*/  IMAD.IADD R5, R10, 0x1, R6 ;  /* 0x000000010a057824 */ /* 0x002fe200078e0206 */
[----:B------:R-:W-:Y:S02]  /*4a60*/  ISETP.GT.AND P0, PT, R8, 0x29, PT ;  /* 0x000000290800780c */ /* 0x000fe40003f04270 */
[----:B------:R-:W-:Y:S01]  /*4a70*/  F2FP.PACK_AB R6, R238, R233 ;  /* 0x000000e9ee06723e */ /* 0x000fe200000000ff */
[----:B------:R1:W-:Y:S01]  /*4a80*/  MUFU.EX2 R203, R3 ;  /* 0x0000000300cb7308 */ /* 0x0003e20000000800 */
[----:B------:R-:W-:-:S02]  /*4a90*/  IMNMX R2, R11, R5, PT ;  /* 0x000000050b027217 */ /* 0x000fc40003800200 */
[----:B------:R-:W-:Y:S02]  /*4aa0*/  FSEL R169, R169, -INF , P0 ;  /* 0xff800000a9a97808 */ /* 0x000fe40000000000 */
[C---:B------:R-:W-:Y:S02]  /*4ab0*/  ISETP.GT.AND P6, PT, R2.reuse, RZ, PT ;  /* 0x000000ff0200720c */ /* 0x040fe40003fc4270 */
[----:B------:R-:W-:Y:S01]  /*4ac0*/  ISETP.GT.AND P2, PT, R2, 0x1, PT ;  /* 0x000000010200780c */ /* 0x000fe20003f44270 */
[----:B--2---:R-:W-:Y:S01]  /*4ad0*/  FFMA.FTZ R0, R19, c[0x0][0x2d0], -R12 ;  /* 0x0000b40013007a23 */ /* 0x004fe2000001080c */
[----:B------:R-:W-:Y:S01]  /*4ae0*/  FSEL R19, R69, -INF , P1 ;  /* 0xff80000045137808 */ /* 0x000fe20000800000 */
[----:B------:R-:W2:Y:S01]  /*4af0*/  MUFU.EX2 R173, R4 ;  /* 0x0000000400ad7308 */ /* 0x000ea20000000800 */
[C---:B------:R-:W-:Y:S01]  /*4b00*/  ISETP.GT.AND P1, PT, R8.reuse, 0x18, PT ;  /* 0x000000180800780c */ /* 0x040fe20003f24270 */
[----:B------:R-:W-:Y:S01]  /*4b10*/  LDSM.16.MT88.4 R68, [R226+0x900] ;  /* 0x00090000e244783b */ /* 0x000fe20000004200 */
[----:B------:R-:W-:-:S02]  /*4b20*/  ISETP.GT.AND P0, PT, R8, 0x39, PT ;  /* 0x000000390800780c */ /* 0x000fc40003f04270 */
[----:B------:R-:W-:Y:S01]  /*4b30*/  FSEL R29, R57, -INF , P1 ;  /* 0xff800000391d7808 */ /* 0x000fe20000800000 */
[----:B-1----:R-:W-:Y:S01]  /*4b40*/  FFMA.FTZ R3, R31, c[0x0][0x2d0], -R13 ;  /* 0x0000b4001f037a23 */ /* 0x002fe2000001080d */
[----:B------:R-:W-:Y:S01]  /*4b50*/  ISETP.GT.AND P1, PT, R8, 0x28, PT ;  /* 0x000000280800780c */ /* 0x000fe20003f24270 */
[----:B------:R1:W1:Y:S01]  /*4b60*/  MUFU.EX2 R174, R0 ;  /* 0x0000000000ae7308 */ /* 0x0002620000000800 */
[----:B------:R-:W-:Y:S01]  /*4b70*/  FSEL R18, R50, -INF , P6 ;  /* 0xff80000032127808 */ /* 0x000fe20003000000 */
[----:B------:R-:W-:Y:S01]  /*4b80*/  LDSM.16.MT88.4 R56, [R228+0x900] ;  /* 0x00090000e438783b */ /* 0x000fe20000004200 */
[----:B------:R-:W-:Y:S02]  /*4b90*/  FSEL R170, R170, -INF , P1 ;  /* 0xff800000aaaa7808 */ /* 0x000fe40000800000 */
[----:B------:R-:W-:Y:S02]  /*4ba0*/  ISETP.GT.AND P1, PT, R8, 0x38, PT ;  /* 0x000000380800780c */ /* 0x000fe40003f24270 */
[----:B------:R-:W-:Y:S01]  /*4bb0*/  FSEL R17, R36, -INF , P2 ;  /* 0xff80000024117808 */ /* 0x000fe20001000000 */
[----:B------:R2:W-:Y:S01]  /*4bc0*/  MUFU.EX2 R210, R3 ;  /* 0x0000000300d27308 */ /* 0x0005e20000000800 */
[----:B------:R-:W-:-:S02]  /*4bd0*/  FSEL R201, R201, -INF , P1 ;  /* 0xff800000c9c97808 */ /* 0x000fc40000800000 */
[----:B------:R-:W-:Y:S02]  /*4be0*/  ISETP.GT.AND P1, PT, R2, 0x8, PT ;  /* 0x000000080200780c */ /* 0x000fe40003f24270 */
[----:B------:R-:W-:Y:S02]  /*4bf0*/  FSEL R202, R202, -INF , P0 ;  /* 0xff800000caca7808 */ /* 0x000fe40000000000 */
[----:B------:R-:W-:Y:S02]  /*4c00*/  ISETP.GT.AND P0, PT, R2, 0x9, PT ;  /* 0x000000090200780c */ /* 0x000fe40003f04270 */
[----:B-1----:R-:W-:Y:S02]  /*4c10*/  FMNMX.FTZ R0, R16, R20, !PT ;  /* 0x0000001410007209 */ /* 0x002fe40007810000 */
[----:B------:R-:W-:Y:S02]  /*4c20*/  FSEL R24, R24, -INF , P1 ;  /* 0xff80000018187808 */ /* 0x000fe40000800000 */
[----:B------:R-:W-:-:S02]  /*4c30*/  FMNMX.FTZ R0, R19, R0, !PT ;  /* 0x0000000013007209 */ /* 0x000fc40007810000 */
[----:B------:R-:W-:Y:S01]  /*4c40*/  FMNMX.FTZ R8, R18, R17, !PT ;  /* 0x0000001112087209 */ /* 0x000fe20007810000 */
[----:B--2---:R-:W-:Y:S01]  /*4c50*/  FFMA.FTZ R3, R33, c[0x0][0x2d0], -R13 ;  /* 0x0000b40021037a23 */ /* 0x004fe2000001080d */
[----:B------:R-:W-:Y:S02]  /*4c60*/  FMNMX.FTZ R0, R25, R0, !PT ;  /* 0x0000000019007209 */ /* 0x000fe40007810000 */
[----:B------:R-:W-:Y:S01]  /*4c70*/  ISETP.GT.AND P6, PT, R2, 0x10, PT ;  /* 0x000000100200780c */ /* 0x000fe20003fc4270 */
[----:B------:R1:W2:Y:S01]  /*4c80*/  MUFU.EX2 R229, R3 ;  /* 0x0000000300e57308 */ /* 0x0002a20000000800 */
[----:B------:R-:W-:Y:S02]  /*4c90*/  FMNMX.FTZ R0, R26, R0, !PT ;  /* 0x000000001a007209 */ /* 0x000fe40007810000 */
[----:B------:R-:W-:Y:S02]  /*4ca0*/  FSEL R23, R21, -INF , P0 ;  /* 0xff80000015177808 */ /* 0x000fe40000000000 */
[----:B------:R-:W-:-:S02]  /*4cb0*/  FMNMX.FTZ R0, R27, R0, !PT ;  /* 0x000000001b007209 */ /* 0x000fc40007810000 */
[----:B------:R-:W-:Y:S02]  /*4cc0*/  FMNMX.FTZ R8, R24, R8, !PT ;  /* 0x0000000818087209 */ /* 0x000fe40007810000 */
[----:B------:R-:W-:Y:S02]  /*4cd0*/  FMNMX.FTZ R0, R29, R0, !PT ;  /* 0x000000001d007209 */ /* 0x000fe40007810000 */
[----:B------:R-:W-:Y:S02]  /*4ce0*/  ISETP.GT.AND P2, PT, R2, 0x11, PT ;  /* 0x000000110200780c */ /* 0x000fe40003f44270 */
[----:B------:R-:W-:Y:S02]  /*4cf0*/  FMNMX.FTZ R0, R30, R0, !PT ;  /* 0x000000001e007209 */ /* 0x000fe40007810000 */
[----:B------:R-:W-:Y:S02]  /*4d00*/  FSEL R22, R72, -INF , P6 ;  /* 0xff80000048167808 */ /* 0x000fe40003000000 */
[----:B------:R-:W-:Y:S01]  /*4d10*/  FMNMX.FTZ R0, R168, R0, !PT ;  /* 0x00000000a8007209 */ /* 0x000fe20007810000 */
[----:B------:R-:W-:Y:S01]  /*4d20*/  LDSM.16.MT88.4 R72, [R226+0x2900] ;  /* 0x00290000e248783b */ /* 0x000fe20000004200 */
[----:B-1----:R-:W-:Y:S01]  /*4d30*/  FMNMX.FTZ R3, R23, R8, !PT ;  /* 0x0000000817037209 */ /* 0x002fe20007810000 */
[----:B------:R-:W-:Y:S01]  /*4d40*/  FFMA.FTZ R8, R37, c[0x0][0x2d0], -R13 ;  /* 0x0000b40025087a23 */ /* 0x000fe2000001080d */
[----:B------:R-:W-:-:S02]  /*4d50*/  FMNMX.FTZ R0, R171, R0, !PT ;  /* 0x00000000ab007209 */ /* 0x000fc40007810000 */
[----:B------:R-:W-:Y:S01]  /*4d60*/  ISETP.GT.AND P1, PT, R2, 0x18, PT ;  /* 0x000000180200780c */ /* 0x000fe20003f24270 */
[----:B------:R1:W-:Y:S01]  /*4d70*/  MUFU.EX2 R204, R8 ;  /* 0x0000000800cc7308 */ /* 0x0003e20000000800 */
[----:B------:R-:W-:Y:S02]  /*4d80*/  FMNMX.FTZ R0, R170, R0, !PT ;  /* 0x00000000aa007209 */ /* 0x000fe40007810000 */
[----:B------:R-:W-:Y:S02]  /*4d90*/  FSEL R21, R55, -INF , P2 ;  /* 0xff80000037157808 */ /* 0x000fe40001000000 */
[----:B------:R-:W-:Y:S02]  /*4da0*/  FMNMX.FTZ R0, R169, R0, !PT ;  /* 0x00000000a9007209 */ /* 0x000fe40007810000 */
[----:B------:R-:W-:Y:S02]  /*4db0*/  FMNMX.FTZ R3, R22, R3, !PT ;  /* 0x0000000316037209 */ /* 0x000fe40007810000 */
[----:B------:R-:W-:-:S02]  /*4dc0*/  FMNMX.FTZ R0, R191, R0, !PT ;  /* 0x00000000bf007209 */ /* 0x000fc40007810000 */
[----:B------:R-:W-:Y:S02]  /*4dd0*/  ISETP.GT.AND P0, PT, R2, 0x19, PT ;  /* 0x000000190200780c */ /* 0x000fe40003f04270 */
[----:B------:R-:W-:Y:S02]  /*4de0*/  FMNMX.FTZ R0, R200, R0, !PT ;  /* 0x00000000c8007209 */ /* 0x000fe40007810000 */
[----:B------:R-:W-:Y:S01]  /*4df0*/  FSEL R28, R54, -INF , P1 ;  /* 0xff800000361c7808 */ /* 0x000fe20000800000 */
[----:B-1----:R-:W-:Y:S01]  /*4e00*/  FFMA.FTZ R8, R38, c[0x0][0x2d0], -R13 ;  /* 0x0000b40026087a23 */ /* 0x002fe2000001080d */
[----:B------:R-:W-:Y:S01]  /*4e10*/  FMNMX.FTZ R0, R201, R0, !PT ;  /* 0x00000000c9007209 */ /* 0x000fe20007810000 */
[----:B------:R-:W-:Y:S01]  /*4e20*/  LDSM.16.MT88.4 R52, [R227+0x900] ;  /* 0x00090000e334783b */ /* 0x000fe20000004200 */
[----:B------:R-:W-:Y:S01]  /*4e30*/  FMNMX.FTZ R3, R21, R3, !PT ;  /* 0x0000000315037209 */ /* 0x000fe20007810000 */
[----:B------:R1:W1:Y:S01]  /*4e40*/  MUFU.EX2 R232, R8 ;  /* 0x0000000800e87308 */ /* 0x0002620000000800 */
[----:B------:R-:W-:-:S02]  /*4e50*/  FMNMX.FTZ R0, R202, R0, !PT ;  /* 0x00000000ca007209 */ /* 0x000fc40007810000 */
[----:B------:R-:W-:Y:S02]  /*4e60*/  ISETP.GT.AND P6, PT, R2, 0x20, PT ;  /* 0x000000200200780c */ /* 0x000fe40003fc4270 */
[----:B------:R-:W-:Y:S01]  /*4e70*/  FSEL R36, R51, -INF , P0 ;  /* 0xff80000033247808 */ /* 0x000fe20000000000 */
[----:B------:R-:W2:Y:S01]  /*4e80*/  SHFL.BFLY PT, R9, R0, 0x2, 0x1f ;  /* 0x0c401f0000097f89 */ /* 0x000ea200000e0000 */
[----:B------:R-:W-:Y:S02]  /*4e90*/  FMNMX.FTZ R3, R28, R3, !PT ;  /* 0x000000031c037209 */ /* 0x000fe40007810000 */
[----:B------:R-:W-:Y:S02]  /*4ea0*/  ISETP.GT.AND P2, PT, R2, 0x21, PT ;  /* 0x000000210200780c */ /* 0x000fe40003f44270 */
[----:B------:R-:W-:Y:S02]  /*4eb0*/  FSEL R139, R139, -INF , P6 ;  /* 0xff8000008b8b7808 */ /* 0x000fe40003000000 */
[----:B------:R-:W-:-:S02]  /*4ec0*/  FMNMX.FTZ R3, R36, R3, !PT ;  /* 0x0000000324037209 */ /* 0x000fc40007810000 */
[----:B------:R-:W-:Y:S01]  /*4ed0*/  ISETP.GT.AND P1, PT, R2, 0x28, PT ;  /* 0x000000280200780c */ /* 0x000fe20003f24270 */
[----:B-1----:R-:W-:Y:S01]  /*4ee0*/  FFMA.FTZ R8, R32, c[0x0][0x2d0], -R12 ;  /* 0x0000b40020087a23 */ /* 0x002fe2000001080c */
[----:B------:R-:W-:Y:S02]  /*4ef0*/  FSEL R138, R138, -INF , P2 ;  /* 0xff8000008a8a7808 */ /* 0x000fe40001000000 */
[----:B------:R-:W-:Y:S01]  /*4f00*/  FMNMX.FTZ R3, R139, R3, !PT ;  /* 0x000000038b037209 */ /* 0x000fe20007810000 */
[----:B------:R1:W-:Y:S01]  /*4f10*/  MUFU.EX2 R231, R8 ;  /* 0x0000000800e77308 */ /* 0x0003e20000000800 */
[----:B------:R-:W-:Y:S02]  /*4f20*/  ISETP.GT.AND P0, PT, R2, 0x29, PT ;  /* 0x000000290200780c */ /* 0x000fe40003f04270 */
[----:B------:R-:W-:Y:S02]  /*4f30*/  FSEL R133, R133, -INF , P1 ;  /* 0xff80000085857808 */ /* 0x000fe40000800000 */
[----:B------:R-:W-:-:S02]  /*4f40*/  FMNMX.FTZ R3, R138, R3, !PT ;  /* 0x000000038a037209 */ /* 0x000fc40007810000 */
[----:B------:R-:W-:Y:S02]  /*4f50*/  ISETP.GT.AND P6, PT, R2, 0x30, PT ;  /* 0x000000300200780c */ /* 0x000fe40003fc4270 */
[----:B------:R-:W-:Y:S02]  /*4f60*/  FSEL R132, R132, -INF , P0 ;  /* 0xff80000084847808 */ /* 0x000fe40000000000 */
[----:B------:R-:W-:Y:S02]  /*4f70*/  FMNMX.FTZ R3, R133, R3, !PT ;  /* 0x0000000385037209 */ /* 0x000fe40007810000 */
[----:B------:R-:W-:Y:S02]  /*4f80*/  ISETP.GT.AND P2, PT, R2, 0x31, PT ;  /* 0x000000310200780c */ /* 0x000fe40003f44270 */
[----:B------:R-:W-:Y:S02]  /*4f90*/  FSEL R186, R186, -INF , P6 ;  /* 0xff800000baba7808 */ /* 0x000fe40003000000 */
[----:B------:R-:W-:-:S02]  /*4fa0*/  FMNMX.FTZ R3, R132, R3, !PT ;  /* 0x0000000384037209 */ /* 0x000fc40007810000 */
[----:B--2---:R-:W-:Y:S02]  /*4fb0*/  FMNMX.FTZ R0, R0, R9, !PT ;  /* 0x0000000900007209 */ /* 0x004fe40007810000 */
[----:B------:R-:W-:Y:S02]  /*4fc0*/  ISETP.GT.AND P1, PT, R2, 0x38, PT ;  /* 0x000000380200780c */ /* 0x000fe40003f24270 */
[----:B---3--:R-:W-:Y:S01]  /*4fd0*/  FSEL R187, R187, -INF , P2 ;  /* 0xff800000bbbb7808 */ /* 0x008fe20001000000 */
[----:B------:R-:W2:Y:S01]  /*4fe0*/  SHFL.BFLY PT, R15, R0, 0x1, 0x1f ;  /* 0x0c201f00000f7f89 */ /* 0x000ea200000e0000 */
[----:B------:R-:W-:Y:S02]  /*4ff0*/  FMNMX.FTZ R3, R186, R3, !PT ;  /* 0x00000003ba037209 */ /* 0x000fe40007810000 */
[----:B------:R-:W-:Y:S01]  /*5000*/  ISETP.GT.AND P0, PT, R2, 0x39, PT ;  /* 0x000000390200780c */ /* 0x000fe20003f04270 */
[----:B------:R-:W-:Y:S01]  /*5010*/  FFMA.FTZ R2, R35, c[0x0][0x2d0], -R12 ;  /* 0x0000b40023027a23 */ /* 0x000fe2000001080c */
[----:B------:R-:W-:-:S02]  /*5020*/  FSEL R188, R188, -INF , P1 ;  /* 0xff800000bcbc7808 */ /* 0x000fc40000800000 */
[----:B------:R-:W-:Y:S01]  /*5030*/  FMNMX.FTZ R3, R187, R3, !PT ;  /* 0x00000003bb037209 */ /* 0x000fe20007810000 */
[----:B------:R3:W2:Y:S01]  /*5040*/  MUFU.EX2 R224, R2 ;  /* 0x0000000200e07308 */ /* 0x0006a20000000800 */
[----:B----4-:R-:W-:Y:S02]  /*5050*/  FSEL R185, R185, -INF , P0 ;  /* 0xff800000b9b97808 */ /* 0x010fe40000000000 */
[----:B------:R-:W-:Y:S02]  /*5060*/  FMNMX.FTZ R3, R188, R3, !PT ;  /* 0x00000003bc037209 */ /* 0x000fe40007810000 */
[----:B------:R-:W-:Y:S02]  /*5070*/  F2FP.PACK_AB R4, R206, R205 ;  /* 0x000000cdce04723e */ /* 0x000fe400000000ff */
[----:B------:R-:W-:Y:S02]  /*5080*/  FMNMX.FTZ R3, R185, R3, !PT ;  /* 0x00000003b9037209 */ /* 0x000fe40007810000 */
[----:B------:R-:W-:-:S02]  /*5090*/  F2FP.PACK_AB R5, R203, R173 ;  /* 0x000000adcb05723e */ /* 0x000fc400000000ff */
[----:B------:R-:W-:Y:S01]  /*50a0*/  F2FP.PACK_AB R7, R174, R234 ;  /* 0x000000eaae07723e */ /* 0x000fe200000000ff */
[----:B------:R-:W4:Y:S01]  /*50b0*/  SHFL.BFLY PT, R14, R3, 0x2, 0x1f ;  /* 0x0c401f00030e7f89 */ /* 0x000f2200000e0000 */
[----:B-1----:R-:W-:Y:S02]  /*50c0*/  F2FP.PACK_AB R8, R229, R210 ;  /* 0x000000d2e508723e */ /* 0x002fe400000000ff */
[----:B------:R-:W-:Y:S01]  /*50d0*/  F2FP.PACK_AB R10, R232, R204 ;  /* 0x000000cce80a723e */ /* 0x000fe200000000ff */
[----:B---3--:R-:W-:Y:S01]  /*50e0*/  FFMA.FTZ R2, R34, c[0x0][0x2d0], -R12 ;  /* 0x0000b40022027a23 */ /* 0x008fe2000001080c */
[----:B--2---:R-:W-:Y:S01]  /*50f0*/  FMNMX.FTZ R137, R0, R15, !PT ;  /* 0x0000000f00897209 */ /* 0x004fe20007810000 */
[----:B------:R-:W-:Y:S01]  /*5100*/  HMMA.16816.F32 R152, R4, R112, RZ ;  /* 0x000000700498723c */ /* 0x000fe200000018ff */
[----:B------:R-:W-:Y:S01]  /*5110*/  F2FP.PACK_AB R9, R224, R231 ;  /* 0x000000e7e009723e */ /* 0x000fe200000000ff */
[----:B------:R1:W-:Y:S01]  /*5120*/  MUFU.EX2 R236, R2 ;  /* 0x0000000200ec7308 */ /* 0x0003e20000000800 */
[----:B------:R-:W-:-:S05]  /*5130*/  FSETP.NEU.FTZ.AND P0, PT, R137, -INF , PT ;  /* 0xff8000008900780b */ /* 0x000fca0003f1d000 */
[C---:B------:R-:W-:Y:S08]  /*5140*/  HMMA.16816.F32 R60, R4.reuse, R88, RZ ;  /* 0x00000058043c723c */ /* 0x040ff000000018ff */
[----:B------:R-:W-:Y:S01]  /*5150*/  HMMA.16816.F32 R164, R4, R92, RZ ;  /* 0x0000005c04a4723c */ /* 0x000fe200000018ff */
[----:B-1----:R-:W-:Y:S01]  /*5160*/  FFMA.FTZ R2, R39, c[0x0][0x2d0], -R12 ;  /* 0x0000b40027027a23 */ /* 0x002fe2000001080c */
[----:B----4-:R-:W-:-:S03]  /*5170*/  FMNMX.FTZ R0, R3, R14, !PT ;  /* 0x0000000e03007209 */ /* 0x010fc60007810000 */
[----:B------:R1:W2:Y:S03]  /*5180*/  MUFU.EX2 R235, R2 ;  /* 0x0000000200eb7308 */ /* 0x0002a60000000800 */
[C---:B------:R-:W-:Y:S08]  /*5190*/  HMMA.16816.F32 R160, R4.reuse, R96, RZ ;  /* 0x0000006004a0723c */ /* 0x040ff000000018ff */
[----:B------:R-:W-:Y:S01]  /*51a0*/  HMMA.16816.F32 R156, R4, R100, RZ ;  /* 0x00000064049c723c */ /* 0x000fe200000018ff */
[----:B-1----:R-:W-:Y:S01]  /*51b0*/  FMUL.FTZ R2, R137, c[0x0][0x2d0] ;  /* 0x0000b40089027a20 */ /* 0x002fe20000410000 */
[----:B--2---:R-:W-:-:S06]  /*51c0*/  F2FP.PACK_AB R11, R235, R236 ;  /* 0x000000eceb0b723e */ /* 0x004fcc00000000ff */
[----:B------:R-:W-:Y:S01]  /*51d0*/  HMMA.16816.F32 R148, R4, R120, RZ ;  /* 0x000000780494723c */ /* 0x000fe200000018ff */
[----:B------:R-:W-:-:S05]  /*51e0*/  FSEL R2, R2, RZ, P0 ;  /* 0x000000ff02027208 */ /* 0x000fca0000000000 */
[--C-:B------:R-:W-:Y:S02]  /*51f0*/  FFMA.FTZ R3, R16, c[0x0][0x2d0], -R2.reuse ;  /* 0x0000b40010037a23 */ /* 0x100fe40000010802 */
[C---:B------:R-:W-:Y:S02]  /*5200*/  HMMA.16816.F32 R144, R4.reuse, R108, RZ ;  /* 0x0000006c0490723c */ /* 0x040fe400000018ff */
[----:B------:R1:W-:Y:S06]  /*5210*/  MUFU.EX2 R189, R3 ;  /* 0x0000000300bd7308 */ /* 0x0003ec0000000800 */
        /* <DEDUP_REMOVED lines=12> */
[----:B------:R1:W2:Y:S03]  /*52e0*/  MUFU.EX2 R19, R3 ;  /* 0x0000000300137308 */ /* 0x0002a60000000800 */
[C---:B------:R-:W-:Y:S08]  /*52f0*/  HMMA.16816.F32 R40, R4.reuse, R110, RZ ;  /* 0x0000006e0428723c */ /* 0x040ff000000018ff */
[----:B------:R-:W-:Y:S01]  /*5300*/  HMMA.16816.F32 R32, R4, R118, RZ ;  /* 0x000000760420723c */ /* 0x000fe200000018ff */
[----:B------:R-:W3:Y:S01]  /*5310*/  SHFL.BFLY PT, R4, R0, 0x1, 0x1f ;  /* 0x0c201f0000047f89 */ /* 0x000ee200000e0000 */
[----:B-1----:R-:W-:-:S06]  /*5320*/  FFMA.FTZ R3, R26, c[0x0][0x2d0], -R2 ;  /* 0x0000b4001a037a23 */ /* 0x002fcc0000010802 */
[C---:B------:R-:W-:Y:S01]  /*5330*/  HMMA.16816.F32 R192, R8.reuse, R76, R152 ;  /* 0x0000004c08c0723c */ /* 0x040fe20000001898 */
[----:B------:R1:W-:Y:S06]  /*5340*/  MUFU.EX2 R7, R3 ;  /* 0x0000000300077308 */ /* 0x0003ec0000000800 */
[----:B------:R-:W-:Y:S01]  /*5350*/  MOV R155, R174 ;  /* 0x000000ae009b7202 */ /* 0x000fe20000000f00 */
[----:B------:R-:W-:Y:S01]  /*5360*/  HMMA.16816.F32 R220, R8, R56, R160 ;  /* 0x0000003808dc723c */ /* 0x000fe200000018a0 */
[----:B------:R-:W-:Y:S02]  /*5370*/  IMAD.MOV.U32 R154, RZ, RZ, R173 ;  /* 0x000000ffff9a7224 */ /* 0x000fe400078e00ad */
[----:B------:R-:W-:-:S05]  /*5380*/  IMAD.MOV.U32 R153, RZ, RZ, R172 ;  /* 0x000000ffff997224 */ /* 0x000fca00078e00ac */
[----:B------:R-:W-:Y:S01]  /*5390*/  HMMA.16816.F32 R196, R8, R54, R84 ;  /* 0x0000003608c4723c */ /* 0x000fe20000001854 */
[----:B---3--:R-:W-:Y:S01]  /*53a0*/  FMNMX.FTZ R136, R0, R4, !PT ;  /* 0x0000000400887209 */ /* 0x008fe20007810000 */
[----:B-1----:R-:W-:-:S03]  /*53b0*/  FFMA.FTZ R3, R27, c[0x0][0x2d0], -R2 ;  /* 0x0000b4001b037a23 */ /* 0x002fc60000010802 */
[C---:B------:R-:W-:Y:S01]  /*53c0*/  FSETP.NEU.FTZ.AND P0, PT, R136.reuse, -INF , PT ;  /* 0xff8000008800780b */ /* 0x040fe20003f1d000 */
[----:B------:R-:W-:Y:S01]  /*53d0*/  FMUL.FTZ R0, R136, c[0x0][0x2d0] ;  /* 0x0000b40088007a20 */ /* 0x000fe20000410000 */
[----:B------:R1:W-:Y:S01]  /*53e0*/  MUFU.EX2 R230, R3 ;  /* 0x0000000300e67308 */ /* 0x0003e20000000800 */
[----:B------:R-:W-:Y:S01]  /*53f0*/  MOV R162, R193 ;  /* 0x000000c100a27202 */ /* 0x000fe20000000f00 */
[----:B------:R-:W-:Y:S01]  /*5400*/  IMAD.MOV.U32 R161, RZ, RZ, R194 ;  /* 0x000000ffffa17224 */ /* 0x000fe200078e00c2 */
[----:B------:R-:W-:Y:S01]  /*5410*/  MOV R15, R192 ;  /* 0x000000c0000f7202 */ /* 0x000fe20000000f00 */
[----:B------:R-:W-:Y:S01]  /*5420*/  IMAD.MOV.U32 R160, RZ, RZ, R195 ;  /* 0x000000ffffa07224 */ /* 0x000fe200078e00c3 */
[----:B------:R-:W-:Y:S01]  /*5430*/  FSEL R0, R0, RZ, P0 ;  /* 0x000000ff00007208 */ /* 0x000fe20000000000 */
[C---:B------:R-:W-:Y:S07]  /*5440*/  HMMA.16816.F32 R192, R8.reuse, R58, R104 ;  /* 0x0000003a08c0723c */ /* 0x040fee0000001868 */
[----:B--2---:R-:W-:Y:S01]  /*5450*/  IMAD.MOV.U32 R107, RZ, RZ, R19 ;  /* 0x000000ffff6b7224 */ /* 0x004fe200078e0013 */
[----:B------:R-:W-:Y:S01]  /*5460*/  HMMA.16816.F32 R148, R8, R72, R148 ;  /* 0x000000480894723c */ /* 0x000fe20000001894 */
[----:B-1----:R-:W-:-:S04]  /*5470*/  FFMA.FTZ R3, R29, c[0x0][0x2d0], -R2 ;  /* 0x0000b4001d037a23 */ /* 0x002fc80000010802 */
[----:B------:R1:W-:Y:S03]  /*5480*/  MUFU.EX2 R4, R3 ;  /* 0x0000000300047308 */ /* 0x0003e60000000800 */
[C---:B------:R-:W-:Y:S01]  /*5490*/  HMMA.16816.F32 R212, R8.reuse, R44, R60 ;  /* 0x0000002c08d4723c */ /* 0x040fe2000000183c */
[----:B------:R-:W2:Y:S07]  /*54a0*/  LDSM.16.MT88.4 R60, [R227+0x2900] ;  /* 0x00290000e33c783b */ /* 0x000eae0000004200 */
[----:B------:R-:W-:Y:S01]  /*54b0*/  HMMA.16816.F32 R216, R8, R68, R164 ;  /* 0x0000004408d8723c */ /* 0x000fe200000018a4 */
[----:B-1----:R-:W-:-:S07]  /*54c0*/  FFMA.FTZ R3, R30, c[0x0][0x2d0], -R2 ;  /* 0x0000b4001e037a23 */ /* 0x002fce0000010802 */
[----:B------:R-:W-:Y:S01]  /*54d0*/  IMAD.MOV.U32 R6, RZ, RZ, R149 ;  /* 0x000000ffff067224 */ /* 0x000fe200078e0095 */
[----:B------:R-:W-:Y:S01]  /*54e0*/  MOV R163, R151 ;  /* 0x0000009700a37202 */ /* 0x000fe20000000f00 */
[----:B------:R1:W3:Y:S01]  /*54f0*/  MUFU.EX2 R16, R3 ;  /* 0x0000000300107308 */ /* 0x0002e20000000800 */
[----:B------:R-:W-:Y:S01]  /*5500*/  IMAD.MOV.U32 R211, RZ, RZ, R150 ;  /* 0x000000ffffd37224 */ /* 0x000fe200078e0096 */
[----:B------:R-:W-:Y:S01]  /*5510*/  HMMA.16816.F32 R248, R8, R52, R156 ;  /* 0x0000003408f8723c */ /* 0x000fe2000000189c */
[----:B------:R-:W-:-:S07]  /*5520*/  IMAD.MOV.U32 R14, RZ, RZ, R148 ;  /* 0x000000ffff0e7224 */ /* 0x000fce00078e0094 */
[----:B------:R-:W-:Y:S01]  /*5530*/  HMMA.16816.F32 R148, R8, R64, R144 ;  /* 0x000000400894723c */ /* 0x000fe20000001890 */
[----:B-1----:R-:W-:-:S06]  /*5540*/  FFMA.FTZ R3, R18, c[0x0][0x2d0], -R0 ;  /* 0x0000b40012037a23 */ /* 0x002fcc0000010800 */
[----:B------:R-:W-:Y:S01]  /*5550*/  MOV R147, R6 ;  /* 0x0000000600937202 */ /* 0x000fe20000000f00 */
[----:B---3--:R-:W-:Y:S01]  /*5560*/  IMAD.MOV.U32 R86, RZ, RZ, R16 ;  /* 0x000000ffff567224 */ /* 0x008fe200078e0010 */
[C---:B------:R-:W-:Y:S01]  /*5570*/  HMMA.16816.F32 R164, R8.reuse, R70, R124 ;  /* 0x0000004608a4723c */ /* 0x040fe2000000187c */
[----:B------:R1:W-:Y:S07]  /*5580*/  MUFU.EX2 R104, R3 ;  /* 0x0000000300687308 */ /* 0x0003ee0000000800 */
[----:B--2---:R-:W-:Y:S07]  /*5590*/  HMMA.16816.F32 R140, R8, R60, R140 ;  /* 0x0000003c088c723c */ /* 0x004fee000000188c */
[----:B------:R-:W-:Y:S01]  /*55a0*/  IMAD.MOV.U32 R5, RZ, RZ, R150 ;  /* 0x000000ffff057224 */ /* 0x000fe200078e0096 */
[----:B------:R-:W-:Y:S01]  /*55b0*/  MOV R146, R151 ;  /* 0x0000009700927202 */ /* 0x000fe20000000f00 */
[----:B-1----:R-:W-:-:S02]  /*55c0*/  FFMA.FTZ R3, R17, c[0x0][0x2d0], -R0 ;  /* 0x0000b40011037a23 */ /* 0x002fc40000010800 */
[----:B------:R-:W-:Y:S01]  /*55d0*/  HMMA.16816.F32 R16, R8, R78, R80 ;  /* 0x0000004e0810723c */ /* 0x000fe20000001850 */
[----:B------:R-:W-:Y:S01]  /*55e0*/  IMAD.MOV.U32 R145, RZ, RZ, R149 ;  /* 0x000000ffff917224 */ /* 0x000fe200078e0095 */
[----:B------:R1:W2:Y:S01]  /*55f0*/  MUFU.EX2 R84, R3 ;  /* 0x0000000300547308 */ /* 0x0002a20000000800 */
[----:B------:R-:W-:-:S05]  /*5600*/  IMAD.MOV.U32 R144, RZ, RZ, R148 ;  /* 0x000000ffff907224 */ /* 0x000fca00078e0094 */
[----:B------:R-:W-:Y:S05]  /*5610*/  HMMA.16816.F32 R148, R8, R46, R128 ;  /* 0x0000002e0894723c */ /* 0x000fea0000001880 */
[----:B------:R-:W-:Y:S01]  /*5620*/  MOV R238, R140 ;  /* 0x0000008c00ee7202 */ /* 0x000fe20000000f00 */
[----:B------:R-:W-:Y:S01]  /*5630*/  IMAD.MOV.U32 R134, RZ, RZ, R141 ;  /* 0x000000ffff867224 */ /* 0x000fe200078e008d */
[----:B------:R-:W-:Y:S01]  /*5640*/  MOV R245, R143 ;  /* 0x0000008f00f57202 */ /* 0x000fe20000000f00 */
[----:B------:R-:W-:Y:S02]  /*5650*/  IMAD.MOV.U32 R135, RZ, RZ, R142 ;  /* 0x000000ffff877224 */ /* 0x000fe400078e008e */
[----:B-1----:R-:W-:-:S04]  /*5660*/  FFMA.FTZ R3, R24, c[0x0][0x2d0], -R0 ;  /* 0x0000b40018037a23 */ /* 0x002fc80000010800 */
[----:B------:R1:W-:Y:S02]  /*5670*/  MUFU.EX2 R239, R3 ;  /* 0x0000000300ef7308 */ /* 0x0003e40000000800 */
[----:B------:R-:W-:Y:S01]  /*5680*/  MOV R243, R16 ;  /* 0x0000001000f37202 */ /* 0x000fe20000000f00 */
[----:B------:R-:W-:Y:S01]  /*5690*/  IMAD.MOV.U32 R242, RZ, RZ, R17 ;  /* 0x000000fffff27224 */ /* 0x000fe200078e0011 */
[----:B------:R-:W-:Y:S01]  /*56a0*/  MOV R240, R19 ;  /* 0x0000001300f07202 */ /* 0x000fe20000000f00 */
[----:B------:R-:W-:Y:S02]  /*56b0*/  IMAD.MOV.U32 R241, RZ, RZ, R18 ;  /* 0x000000fffff17224 */ /* 0x000fe400078e0012 */
[----:B------:R-:W-:Y:S01]  /*56c0*/  HMMA.16816.F32 R16, R8, R74, R48 ;  /* 0x0000004a0810723c */ /* 0x000fe20000001830 */
[----:B-1----:R-:W-:-:S04]  /*56d0*/  FFMA.FTZ R3, R23, c[0x0][0x2d0], -R0 ;  /* 0x0000b40017037a23 */ /* 0x002fc80000010800 */
[----:B------:R1:W3:Y:S11]  /*56e0*/  MUFU.EX2 R105, R3 ;  /* 0x0000000300697308 */ /* 0x0002f60000000800 */
[----:B------:R-:W-:Y:S08]  /*56f0*/  @!UPT UIADD3 URZ, URZ, URZ, URZ ;  /* 0x0000003f3f3ff290 */ /* 0x000ff0000fffe03f */
[----:B------:R-:W-:Y:S01]  /*5700*/  IMAD.MOV.U32 R51, RZ, RZ, R17 ;  /* 0x000000ffff337224 */ /* 0x000fe200078e0011 */
[----:B------:R-:W-:Y:S01]  /*5710*/  MOV R49, R18 ;  /* 0x0000001200317202 */ /* 0x000fe20000000f00 */
[----:B------:R-:W-:Y:S02]  /*5720*/  IMAD.MOV.U32 R50, RZ, RZ, R19 ;  /* 0x000000ffff327224 */ /* 0x000fe400078e0013 */
[----:B------:R-:W-:Y:S02]  /*5730*/  IMAD.MOV.U32 R48, RZ, RZ, R16 ;  /* 0x000000ffff307224 */ /* 0x000fe400078e0010 */
[----:B------:R-:W-:Y:S01]  /*5740*/  HMMA.16816.F32 R16, R8, R66, R40 ;  /* 0x000000420810723c */ /* 0x000fe20000001828 */
[----:B-1----:R-:W-:-:S04]  /*5750*/  FFMA.FTZ R3, R22, c[0x0][0x2d0], -R0 ;  /* 0x0000b40016037a23 */ /* 0x002fc80000010800 */
[----:B------:R1:W-:Y:S03]  /*5760*/  MUFU.EX2 R252, R3 ;  /* 0x0000000300fc7308 */ /* 0x0003e60000000800 */
[----:B------:R-:W-:Y:S01]  /*5770*/  HMMA.16816.F32 R8, R8, R62, R32 ;  /* 0x0000003e0808723c */ /* 0x000fe20000001820 */
[----:B-1----:R-:W-:Y:S11]  /*5780*/  FFMA.FTZ R3, R21, c[0x0][0x2d0], -R0 ;  /* 0x0000b40015037a23 */ /* 0x002ff60000010800 */
[----:B------:R-:W-:Y:S04]  /*5790*/  @!UPT UIADD3 URZ, URZ, URZ, URZ ;  /* 0x0000003f3f3ff290 */ /* 0x000fe8000fffe03f */
[----:B------:R-:W-:Y:S01]  /*57a0*/  IMAD.MOV.U32 R40, RZ, RZ, R17 ;  /* 0x000000ffff287224 */ /* 0x000fe200078e0011 */
[----:B------:R1:W4:Y:S01]  /*57b0*/  MUFU.EX2 R247, R3 ;  /* 0x0000000300f77308 */ /* 0x0003220000000800 */
[----:B------:R-:W-:Y:S01]  /*57c0*/  MOV R39, R18 ;  /* 0x0000001200277202 */ /* 0x000fe20000000f00 */
[----:B------:R-:W-:Y:S02]  /*57d0*/  IMAD.MOV.U32 R38, RZ, RZ, R19 ;  /* 0x000000ffff267224 */ /* 0x000fe400078e0013 */
[----:B------:R-:W-:-:S03]  /*57e0*/  IMAD.MOV.U32 R37, RZ, RZ, R16 ;  /* 0x000000ffff257224 */ /* 0x000fc600078e0010 */
[----:B------:R-:W-:Y:S01]  /*57f0*/  MOV R237, R8 ;  /* 0x0000000800ed7202 */ /* 0x000fe20000000f00 */
[----:B------:R-:W-:Y:S01]  /*5800*/  IMAD.MOV.U32 R106, RZ, RZ, R9 ;  /* 0x000000ffff6a7224 */ /* 0x000fe200078e0009 */
[----:B------:R-:W-:Y:S01]  /*5810*/  MOV R85, R11 ;  /* 0x0000000b00557202 */ /* 0x000fe20000000f00 */
[----:B------:R-:W-:Y:S01]  /*5820*/  IMAD.MOV.U32 R87, RZ, RZ, R10 ;  /* 0x000000ffff577224 */ /* 0x000fe200078e000a */
[----:B------:R-:W-:Y:S02]  /*5830*/  F2FP.PACK_AB R8, R184, R189 ;  /* 0x000000bdb808723e */ /* 0x000fe400000000ff */
[----:B------:R-:W-:Y:S02]  /*5840*/  F2FP.PACK_AB R10, R107, R190 ;  /* 0x000000be6b0a723e */ /* 0x000fe400000000ff */
[----:B--2---:R-:W-:Y:S01]  /*5850*/  F2FP.PACK_AB R9, R84, R104 ;  /* 0x000000685409723e */ /* 0x004fe200000000ff */
[----:B-1----:R-:W-:Y:S01]  /*5860*/  FFMA.FTZ R3, R28, c[0x0][0x2d0], -R0 ;  /* 0x0000b4001c037a23 */ /* 0x002fe20000010800 */
[----:B---3--:R-:W-:-:S03]  /*5870*/  F2FP.PACK_AB R11, R105, R239 ;  /* 0x000000ef690b723e */ /* 0x008fc600000000ff */
[----:B------:R1:W-:Y:S04]  /*5880*/  MUFU.EX2 R246, R3 ;  /* 0x0000000300f67308 */ /* 0x0003e80000000800 */
[C---:B------:R-:W-:Y:S07]  /*5890*/  HMMA.16816.F32 R20, R8.reuse, R96, RZ ;  /* 0x000000600814723c */ /* 0x040fee00000018ff */
[----:B------:R-:W-:Y:S01]  /*58a0*/  IMAD.MOV.U32 R97, RZ, RZ, R7 ;  /* 0x000000ffff617224 */ /* 0x000fe200078e0007 */
[----:B------:R-:W-:Y:S01]  /*58b0*/  HMMA.16816.F32 R16, R8, R100, RZ ;  /* 0x000000640810723c */ /* 0x000fe200000018ff */
[----:B------:R-:W-:-:S02]  /*58c0*/  IMAD.MOV.U32 R96, RZ, RZ, R209 ;  /* 0x000000ffff607224 */ /* 0x000fc400078e00d1 */
[----:B-1----:R-:W-:-:S04]  /*58d0*/  FFMA.FTZ R3, R36, c[0x0][0x2d0], -R0 ;  /* 0x0000b40024037a23 */ /* 0x002fc80000010800 */
[----:B------:R-:W-:Y:S01]  /*58e0*/  IMAD.MOV.U32 R100, RZ, RZ, R4 ;  /* 0x000000ffff647224 */ /* 0x000fe200078e0004 */
[----:B------:R-:W1:Y:S01]  /*58f0*/  MUFU.EX2 R244, R3 ;  /* 0x0000000300f47308 */ /* 0x000e620000000800 */
[----:B------:R-:W-:Y:S01]  /*5900*/  HMMA.16816.F32 R28, R8, R88, RZ ;  /* 0x00000058081c723c */ /* 0x000fe200000018ff */
[----:B------:R-:W-:Y:S01]  /*5910*/  F2FP.PACK_AB R4, R230, R97 ;  /* 0x00000061e604723e */ /* 0x000fe200000000ff */
[----:B------:R-:W-:Y:S01]  /*5920*/  IMAD.MOV.U32 R101, RZ, RZ, R155 ;  /* 0x000000ffff657224 */ /* 0x000fe200078e009b */
[----:B------:R-:W-:-:S04]  /*5930*/  F2FP.PACK_AB R6, R86, R100 ;  /* 0x000000645606723e */ /* 0x000fc800000000ff */
[----:B------:R-:W-:Y:S01]  /*5940*/  IMAD.MOV.U32 R89, RZ, RZ, R5 ;  /* 0x000000ffff597224 */ /* 0x000fe200078e0005 */
[----:B----4-:R-:W-:Y:S01]  /*5950*/  F2FP.PACK_AB R5, R247, R252 ;  /* 0x000000fcf705723e */ /* 0x010fe200000000ff */
[----:B------:R-:W-:Y:S01]  /*5960*/  HMMA.16816.F32 R32, R8, R90, RZ ;  /* 0x0000005a0820723c */ /* 0x000fe200000018ff */
[----:B------:R-:W-:Y:S02]  /*5970*/  IMAD.MOV.U32 R88, RZ, RZ, R14 ;  /* 0x000000ffff587224 */ /* 0x000fe400078e000e */
[----:B------:R-:W-:Y:S01]  /*5980*/  IMAD.MOV.U32 R14, RZ, RZ, R208 ;  /* 0x000000ffff0e7224 */ /* 0x000fe200078e00d0 */
[----:B-1----:R-:W-:Y:S01]  /*5990*/  F2FP.PACK_AB R7, R244, R246 ;  /* 0x000000f6f407723e */ /* 0x002fe200000000ff */
[----:B------:R-:W-:-:S03]  /*59a0*/  FFMA.FTZ R3, R168, c[0x0][0x2d0], -R2 ;  /* 0x0000b400a8037a23 */ /* 0x000fc60000010802 */
[----:B------:R-:W-:Y:S01]  /*59b0*/  HMMA.16816.F32 R24, R8, R92, RZ ;  /* 0x0000005c0818723c */ /* 0x000fe200000018ff */
[----:B------:R-:W-:Y:S01]  /*59c0*/  MOV R90, R211 ;  /* 0x000000d3005a7202 */ /* 0x000fe20000000f00 */
[----:B------:R-:W-:Y:S01]  /*59d0*/  IMAD.MOV.U32 R91, RZ, RZ, R163 ;  /* 0x000000ffff5b7224 */ /* 0x000fe200078e00a3 */
[----:B------:R1:W-:Y:S04]  /*59e0*/  MUFU.EX2 R208, R3 ;  /* 0x0000000300d07308 */ /* 0x0003e80000000800 */
[----:B------:R-:W-:Y:S01]  /*59f0*/  IMAD.MOV.U32 R93, RZ, RZ, R51 ;  /* 0x000000ffff5d7224 */ /* 0x000fe200078e0033 */
[----:B------:R-:W-:Y:S01]  /*5a00*/  HMMA.16816.F32 R172, R4, R56, R20 ;  /* 0x0000003804ac723c */ /* 0x000fe20000001814 */
[----:B------:R-:W-:-:S07]  /*5a10*/  IMAD.MOV.U32 R92, RZ, RZ, R48 ;  /* 0x000000ffff5c7224 */ /* 0x000fce00078e0030 */
[----:B------:R-:W-:Y:S01]  /*5a20*/  HMMA.16816.F32 R20, R8, R108, RZ ;  /* 0x0000006c0814723c */ /* 0x000fe200000018ff */
[----:B-1----:R-:W-:-:S06]  /*5a30*/  FFMA.FTZ R3, R171, c[0x0][0x2d0], -R2 ;  /* 0x0000b400ab037a23 */ /* 0x002fcc0000010802 */
[----:B------:R-:W-:Y:S01]  /*5a40*/  MOV R109, R40 ;  /* 0x00000028006d7202 */ /* 0x000fe20000000f00 */
[----:B------:R-:W-:Y:S01]  /*5a50*/  HMMA.16816.F32 R140, R4, R44, R28 ;  /* 0x0000002c048c723c */ /* 0x000fe2000000181c */
[----:B------:R-:W-:Y:S01]  /*5a60*/  MOV R108, R37 ;  /* 0x00000025006c7202 */ /* 0x000fe20000000f00 */
[----:B------:R1:W2:Y:S05]  /*5a70*/  MUFU.EX2 R209, R3 ;  /* 0x0000000300d17308 */ /* 0x0002aa0000000800 */
[----:B------:R-:W-:Y:S01]  /*5a80*/  MOV R45, R210 ;  /* 0x000000d2002d7202 */ /* 0x000fe20000000f00 */
[----:B------:R-:W-:Y:S01]  /*5a90*/  HMMA.16816.F32 R28, R8, R112, RZ ;  /* 0x00000070081c723c */ /* 0x000fe200000018ff */
[----:B------:R-:W-:-:S06]  /*5aa0*/  MOV R44, R205 ;  /* 0x000000cd002c7202 */ /* 0x000fcc0000000f00 */
[----:B------:R-:W-:Y:S01]  /*5ab0*/  MOV R113, R154 ;  /* 0x0000009a00717202 */ /* 0x000fe20000000f00 */
[----:B------:R-:W-:Y:S01]  /*5ac0*/  HMMA.16816.F32 R40, R4, R46, R32 ;  /* 0x0000002e0428723c */ /* 0x000fe20000001820 */
[----:B------:R-:W-:Y:S02]  /*5ad0*/  IMAD.MOV.U32 R112, RZ, RZ, R206 ;  /* 0x000000ffff707224 */ /* 0x000fe400078e00ce */
[----:B-1----:R-:W-:-:S04]  /*5ae0*/  FFMA.FTZ R3, R170, c[0x0][0x2d0], -R2 ;  /* 0x0000b400aa037a23 */ /* 0x002fc80000010802 */
[----:B------:R-:W-:Y:S01]  /*5af0*/  IMAD.MOV.U32 R46, RZ, RZ, R39 ;  /* 0x000000ffff2e7224 */ /* 0x000fe200078e0027 */
[C---:B------:R-:W-:Y:S01]  /*5b00*/  HMMA.16816.F32 R156, R4.reuse, R68, R24 ;  /* 0x00000044049c723c */ /* 0x040fe20000001818 */
[----:B------:R-:W-:Y:S01]  /*5b10*/  IMAD.MOV.U32 R47, RZ, RZ, R38 ;  /* 0x000000ffff2f7224 */ /* 0x000fe200078e0026 */
[----:B------:R1:W-:Y:S06]  /*5b20*/  MUFU.EX2 R210, R3 ;  /* 0x0000000300d27308 */ /* 0x0003ec0000000800 */
[----:B------:R-:W-:Y:S08]  /*5b30*/  HMMA.16816.F32 R124, R4, R64, R20 ;  /* 0x00000040047c723c */ /* 0x000ff00000001814 */
[----:B------:R-:W-:Y:S01]  /*5b40*/  HMMA.16816.F32 R36, R8, R94, RZ ;  /* 0x0000005e0824723c */ /* 0x000fe200000018ff */
[----:B-1----:R-:W-:-:S04]  /*5b50*/  FFMA.FTZ R3, R169, c[0x0][0x2d0], -R2 ;  /* 0x0000b400a9037a23 */ /* 0x002fc80000010802 */
[----:B------:R1:W-:Y:S02]  /*5b60*/  MUFU.EX2 R211, R3 ;  /* 0x0000000300d37308 */ /* 0x0003e40000000800 */
[----:B------:R-:W-:Y:S01]  /*5b70*/  IMAD.MOV.U32 R94, RZ, RZ, R89 ;  /* 0x000000ffff5e7224 */ /* 0x000fe200078e0059 */
[----:B------:R-:W-:Y:S01]  /*5b80*/  HMMA.16816.F32 R24, R8, R120, RZ ;  /* 0x000000780818723c */ /* 0x000fe200000018ff */
[----:B------:R-:W-:Y:S02]  /*5b90*/  IMAD.MOV.U32 R95, RZ, RZ, R146 ;  /* 0x000000ffff5f7224 */ /* 0x000fe400078e0092 */
[----:B------:R-:W-:-:S04]  /*5ba0*/  IMAD.MOV.U32 R89, RZ, RZ, R147 ;  /* 0x000000ffff597224 */ /* 0x000fc800078e0093 */
[----:B------:R-:W-:Y:S01]  /*5bb0*/  MOV R120, R50 ;  /* 0x0000003200787202 */ /* 0x000fe20000000f00 */
[----:B------:R-:W-:Y:S01]  /*5bc0*/  HMMA.16816.F32 R20, R8, R122, RZ ;  /* 0x0000007a0814723c */ /* 0x000fe200000018ff */
[----:B------:R-:W-:Y:S02]  /*5bd0*/  IMAD.MOV.U32 R121, RZ, RZ, R153 ;  /* 0x000000ffff797224 */ /* 0x000fe400078e0099 */
[----:B-1----:R-:W-:-:S05]  /*5be0*/  FFMA.FTZ R3, R139, c[0x0][0x2d0], -R0 ;  /* 0x0000b4008b037a23 */ /* 0x002fca0000010800 */
[----:B------:R-:W-:Y:S01]  /*5bf0*/  HMMA.16816.F32 R80, R4, R52, R16 ;  /* 0x000000340450723c */ /* 0x000fe20000001810 */
[----:B------:R1:W-:Y:S07]  /*5c00*/  MUFU.EX2 R139, R3 ;  /* 0x00000003008b7308 */ /* 0x0003ee0000000800 */
[C---:B------:R-:W-:Y:S07]  /*5c10*/  HMMA.16816.F32 R16, R8.reuse, R116, RZ ;  /* 0x000000740810723c */ /* 0x040fee00000018ff */
[----:B------:R-:W-:Y:S01]  /*5c20*/  IMAD.MOV.U32 R117, RZ, RZ, R49 ;  /* 0x000000ffff757224 */ /* 0x000fe200078e0031 */
[----:B------:R-:W-:Y:S01]  /*5c30*/  HMMA.16816.F32 R32, R8, R98, RZ ;  /* 0x000000620820723c */ /* 0x000fe200000018ff */
[----:B------:R-:W-:-:S02]  /*5c40*/  IMAD.MOV.U32 R116, RZ, RZ, R207 ;  /* 0x000000ffff747224 */ /* 0x000fc400078e00cf */
[----:B-1----:R-:W-:-:S04]  /*5c50*/  FFMA.FTZ R3, R138, c[0x0][0x2d0], -R0 ;  /* 0x0000b4008a037a23 */ /* 0x002fc80000010800 */
[----:B------:R-:W-:Y:S01]  /*5c60*/  MOV R99, R145 ;  /* 0x0000009100637202 */ /* 0x000fe20000000f00 */
[----:B------:R-:W-:Y:S01]  /*5c70*/  HMMA.16816.F32 R48, R4, R76, R28 ;  /* 0x0000004c0430723c */ /* 0x000fe2000000181c */
[----:B------:R-:W-:-:S07]  /*5c80*/  IMAD.MOV.U32 R98, RZ, RZ, R144 ;  /* 0x000000ffff627224 */ /* 0x000fce00078e0090 */
[----:B------:R-:W-:Y:S07]  /*5c90*/  HMMA.16816.F32 R28, R8, R102, RZ ;  /* 0x00000066081c723c */ /* 0x000fee00000018ff */
[----:B------:R-:W-:Y:S01]  /*5ca0*/  IMAD.MOV.U32 R102, RZ, RZ, R161 ;  /* 0x000000ffff667224 */ /* 0x000fe200078e00a1 */
[----:B------:R-:W-:Y:S01]  /*5cb0*/  HMMA.16816.F32 R68, R4, R70, R36 ;  /* 0x000000460444723c */ /* 0x000fe20000001824 */
[----:B------:R-:W-:-:S07]  /*5cc0*/  IMAD.MOV.U32 R103, RZ, RZ, R160 ;  /* 0x000000ffff677224 */ /* 0x000fce00078e00a0 */
[C---:B------:R-:W-:Y:S07]  /*5cd0*/  HMMA.16816.F32 R128, R4.reuse, R72, R24 ;  /* 0x000000480480723c */ /* 0x040fee0000001818 */
[----:B------:R-:W-:Y:S01]  /*5ce0*/  MOV R72, R15 ;  /* 0x0000000f00487202 */ /* 0x000fe20000000f00 */
[----:B------:R-:W-:Y:S01]  /*5cf0*/  HMMA.16816.F32 R36, R4, R74, R20 ;  /* 0x0000004a0424723c */ /* 0x000fe20000001814 */
[----:B------:R-:W-:Y:S01]  /*5d00*/  IMAD.MOV.U32 R15, RZ, RZ, R204 ;  /* 0x000000ffff0f7224 */ /* 0x000fe200078e00cc */
[----:B------:R-:W-:Y:S01]  /*5d10*/  MOV R73, R162 ;  /* 0x000000a200497202 */ /* 0x000fe20000000f00 */
[----:B------:R1:W3:Y:S01]  /*5d20*/  MUFU.EX2 R204, R3 ;  /* 0x0000000300cc7308 */ /* 0x0002e20000000800 */
[----:B------:R-:W2:Y:S03]  /*5d30*/  LDSM.16.MT88.4 R20, [R225+0x1100] ;  /* 0x00110000e114783b */ /* 0x000ea60000004200 */
[----:B------:R-:W-:Y:S01]  /*5d40*/  MOV R74, R102 ;  /* 0x00000066004a7202 */ /* 0x000fe20000000f00 */
[----:B------:R-:W-:Y:S01]  /*5d50*/  HMMA.16816.F32 R24, R8, R114, RZ ;  /* 0x000000720818723c */ /* 0x000fe200000018ff */
[----:B------:R-:W-:-:S02]  /*5d60*/  IMAD.MOV.U32 R75, RZ, RZ, R103 ;  /* 0x000000ffff4b7224 */ /* 0x000fc400078e0067 */
        /* <DEDUP_REMOVED lines=11> */
[----:B------:R-:W-:-:S02]  /*5e20*/  IMAD.MOV.U32 R120, RZ, RZ, R238 ;  /* 0x000000ffff787224 */ /* 0x000fc400078e00ee */
[----:B------:R-:W-:Y:S01]  /*5e30*/  IMAD.MOV.U32 R47, RZ, RZ, R245 ;  /* 0x000000ffff2f7224 */ /* 0x000fe200078e00f5 */
[----:B------:R-:W4:Y:S01]  /*5e40*/  LDL.LU R238, [R1+0xac] ;  /* 0x0000ac0001ee7983 */ /* 0x000f220000300800 */
[----:B------:R-:W-:Y:S01]  /*5e50*/  IMAD.MOV.U32 R46, RZ, RZ, R135 ;  /* 0x000000ffff2e7224 */ /* 0x000fe200078e0087 */
[C---:B------:R-:W-:Y:S01]  /*5e60*/  HMMA.16816.F32 R16, R8.reuse, R110, RZ ;  /* 0x0000006e0810723c */ /* 0x040fe200000018ff */
[----:B-1----:R-:W-:Y:S01]  /*5e70*/  FFMA.FTZ R3, R133, c[0x0][0x2d0], -R0 ;  /* 0x0000b40085037a23 */ /* 0x002fe20000010800 */
[----:B------:R1:W5:Y:S01]  /*5e80*/  LDL.LU R134, [R1+0xa8] ;  /* 0x0000a80001867983 */ /* 0x0003620000300800 */
[----:B------:R-:W-:Y:S01]  /*5e90*/  MOV R123, R103 ;  /* 0x00000067007b7202 */ /* 0x000fe20000000f00 */
[----:B------:R-:W-:Y:S01]  /*5ea0*/  IMAD.MOV.U32 R103, RZ, RZ, R47 ;  /* 0x000000ffff677224 */ /* 0x000fe200078e002f */
[----:B------:R2:W-:Y:S01]  /*5eb0*/  MUFU.EX2 R206, R3 ;  /* 0x0000000300ce7308 */ /* 0x0005e20000000800 */
[----:B------:R1:W5:Y:S01]  /*5ec0*/  LDL.LU R135, [R1+0xa4] ;  /* 0x0000a40001877983 */ /* 0x0003620000300800 */
[----:B------:R-:W-:Y:S01]  /*5ed0*/  MOV R110, R114 ;  /* 0x00000072006e7202 */ /* 0x000fe20000000f00 */
[----:B------:R-:W-:Y:S01]  /*5ee0*/  IMAD.MOV.U32 R114, RZ, RZ, R98 ;  /* 0x000000ffff727224 */ /* 0x000fe200078e0062 */
[----:B------:R-:W-:Y:S01]  /*5ef0*/  HMMA.16816.F32 R8, R8, R118, RZ ;  /* 0x000000760808723c */ /* 0x000fe200000018ff */
[----:B------:R-:W4:Y:S01]  /*5f00*/  LDL.LU R245, [R1+0xa0] ;  /* 0x0000a00001f57983 */ /* 0x000f220000300800 */
[----:B------:R-:W-:-:S03]  /*5f10*/  IMAD.MOV.U32 R98, RZ, RZ, R112 ;  /* 0x000000ffff627224 */ /* 0x000fc600078e0070 */
[----:B------:R-:W4:Y:S03]  /*5f20*/  LDL.LU R47, [R1+0x4] ;  /* 0x00000400012f7983 */ /* 0x000f260000300800 */
[C---:B------:R-:W-:Y:S01]  /*5f30*/  HMMA.16816.F32 R56, R4.reuse, R58, R32 ;  /* 0x0000003a0438723c */ /* 0x040fe20000001820 */
[----:B------:R-:W4:Y:S01]  /*5f40*/  LDL.LU R112, [R1+0x8] ;  /* 0x0000080001707983 */ /* 0x000f220000300800 */
[----:B------:R-:W-:Y:S01]  /*5f50*/  IMAD.MOV.U32 R122, RZ, RZ, R102 ;  /* 0x000000ffff7a7224 */ /* 0x000fe200078e0066 */
[----:B------:R-:W-:Y:S01]  /*5f60*/  MOV R102, R46 ;  /* 0x0000002e00667202 */ /* 0x000fe20000000f00 */
[----:B------:R-:W-:Y:S02]  /*5f70*/  IMAD.MOV.U32 R46, RZ, RZ, R15 ;  /* 0x000000ffff2e7224 */ /* 0x000fe400078e000f */
[----:B------:R-:W4:Y:S01]  /*5f80*/  LDL.LU R15, [R1] ;  /* 0x00000000010f7983 */ /* 0x000f220000300800 */
[----:B--2---:R-:W-:Y:S01]  /*5f90*/  FFMA.FTZ R3, R132, c[0x0][0x2d0], -R0 ;  /* 0x0000b40084037a23 */ /* 0x004fe20000010800 */
[C---:B------:R-:W-:Y:S02]  /*5fa0*/  HMMA.16816.F32 R64, R4.reuse, R66, R16 ;  /* 0x000000420440723c */ /* 0x040fe40000001810 */
[----:B------:R-:W2:Y:S01]  /*5fb0*/  LDSM.16.MT88.4 R16, [R226+0x1100] ;  /* 0x00110000e210783b */ /* 0x000ea20000004200 */
[----:B------:R1:W1:Y:S05]  /*5fc0*/  MUFU.EX2 R207, R3 ;  /* 0x0000000300cf7308 */ /* 0x00026a0000000800 */
[C---:B------:R-:W-:Y:S07]  /*5fd0*/  HMMA.16816.F32 R32, R4.reuse, R62, R8 ;  /* 0x0000003e0420723c */ /* 0x040fee0000001808 */
[----:B------:R-:W-:Y:S01]  /*5fe0*/  F2FP.PACK_AB R8, R209, R208 ;  /* 0x000000d0d108723e */ /* 0x000fe200000000ff */
[----:B------:R-:W-:Y:S01]  /*5ff0*/  HMMA.16816.F32 R52, R4, R54, R28 ;  /* 0x000000360434723c */ /* 0x000fe2000000181c */
[----:B---3--:R-:W-:Y:S01]  /*6000*/  F2FP.PACK_AB R9, R204, R139 ;  /* 0x0000008bcc09723e */ /* 0x008fe200000000ff */
[----:B------:R-:W3:Y:S01]  /*6010*/  LDSM.16.MT88.4 R28, [R228+0x1100] ;  /* 0x00110000e41c783b */ /* 0x000ee20000004200 */
[----:B-1----:R-:W-:Y:S01]  /*6020*/  FFMA.FTZ R3, R180, c[0x0][0x2d0], -R13 ;  /* 0x0000b400b4037a23 */ /* 0x002fe2000001080d */
[----:B------:R-:W-:-:S02]  /*6030*/  F2FP.PACK_AB R10, R211, R210 ;  /* 0x000000d2d30a723e */ /* 0x000fc400000000ff */
[----:B------:R-:W-:Y:S01]  /*6040*/  F2FP.PACK_AB R11, R207, R206 ;  /* 0x000000cecf0b723e */ /* 0x000fe200000000ff */
[----:B------:R1:W-:Y:S01]  /*6050*/  MUFU.EX2 R62, R3 ;  /* 0x00000003003e7308 */ /* 0x0003e20000000800 */
[----:B------:R-:W-:Y:S01]  /*6060*/  HMMA.16816.F32 R76, R4, R78, R24 ;  /* 0x0000004e044c723c */ /* 0x000fe20000001818 */
[----:B------:R-:W-:Y:S07]  /*6070*/  LDSM.16.MT88.4 R24, [R225+0x3100] ;  /* 0x00310000e118783b */ /* 0x000fee0000004200 */
[----:B------:R-:W-:Y:S01]  /*6080*/  HMMA.16816.F32 R140, R8, R20, R140 ;  /* 0x00000014088c723c */ /* 0x000fe2000000188c */
[----:B-1----:R-:W-:-:S07]  /*6090*/  FFMA.FTZ R3, R182, c[0x0][0x2d0], -R13 ;  /* 0x0000b400b6037a23 */ /* 0x002fce000001080d */
[C---:B------:R-:W-:Y:S01]  /*60a0*/  HMMA.16816.F32 R40, R8.reuse, R22, R40 ;  /* 0x000000160828723c */ /* 0x040fe20000001828 */
[----:B------:R1:W1:Y:S07]  /*60b0*/  MUFU.EX2 R132, R3 ;  /* 0x0000000300847308 */ /* 0x00026e0000000800 */
[C---:B--2---:R-:W-:Y:S08]  /*60c0*/  HMMA.16816.F32 R156, R8.reuse, R16, R156 ;  /* 0x00000010089c723c */ /* 0x044ff0000000189c */
[----:B------:R-:W-:Y:S01]  /*60d0*/  HMMA.16816.F32 R68, R8, R18, R68 ;  /* 0x000000120844723c */ /* 0x000fe20000001844 */
[----:B-1----:R-:W-:Y:S01]  /*60e0*/  FFMA.FTZ R3, R181, c[0x0][0x2d0], -R13 ;  /* 0x0000b400b5037a23 */ /* 0x002fe2000001080d */
[----:B------:R-:W-:-:S03]  /*60f0*/  F2FP.PACK_AB R4, R132, R62 ;  /* 0x0000003e8404723e */ /* 0x000fc600000000ff */
[----:B------:R1:W-:Y:S03]  /*6100*/  MUFU.EX2 R138, R3 ;  /* 0x00000003008a7308 */ /* 0x0003e60000000800 */
[C---:B---3--:R-:W-:Y:S08]  /*6110*/  HMMA.16816.F32 R172, R8.reuse, R28, R172 ;  /* 0x0000001c08ac723c */ /* 0x048ff000000018ac */
[----:B------:R-:W-:Y:S01]  /*6120*/  HMMA.16816.F32 R56, R8, R30, R56 ;  /* 0x0000001e0838723c */ /* 0x000fe20000001838 */
[----:B-1----:R-:W-:-:S04]  /*6130*/  FFMA.FTZ R3, R183, c[0x0][0x2d0], -R13 ;  /* 0x0000b400b7037a23 */ /* 0x002fc8000001080d */
[----:B------:R1:W2:Y:S02]  /*6140*/  MUFU.EX2 R205, R3 ;  /* 0x0000000300cd7308 */ /* 0x0002a40000000800 */
[----:B-1----:R-:W-:Y:S01]  /*6150*/  FFMA.FTZ R3, R179, c[0x0][0x2d0], -R12 ;  /* 0x0000b400b3037a23 */ /* 0x002fe2000001080c */
[----:B--2---:R-:W-:-:S05]  /*6160*/  F2FP.PACK_AB R6, R205, R138 ;  /* 0x0000008acd06723e */ /* 0x004fca00000000ff */
[----:B------:R1:W-:Y:S02]  /*6170*/  MUFU.EX2 R60, R3 ;  /* 0x00000003003c7308 */ /* 0x0003e40000000800 */
[----:B-1----:R-:W-:-:S06]  /*6180*/  FFMA.FTZ R3, R178, c[0x0][0x2d0], -R12 ;  /* 0x0000b400b2037a23 */ /* 0x002fcc000001080c */
[----:B------:R1:W2:Y:S02]  /*6190*/  MUFU.EX2 R61, R3 ;  /* 0x00000003003d7308 */ /* 0x0002a40000000800 */
[----:B-1----:R-:W-:Y:S01]  /*61a0*/  FFMA.FTZ R3, R177, c[0x0][0x2d0], -R12 ;  /* 0x0000b400b1037a23 */ /* 0x002fe2000001080c */
[----:B--2---:R-:W-:-:S05]  /*61b0*/  F2FP.PACK_AB R5, R61, R60 ;  /* 0x0000003c3d05723e */ /* 0x004fca00000000ff */
[----:B------:R1:W-:Y:S02]  /*61c0*/  MUFU.EX2 R63, R3 ;  /* 0x00000003003f7308 */ /* 0x0003e40000000800 */
[----:B-1----:R-:W-:-:S06]  /*61d0*/  FFMA.FTZ R3, R176, c[0x0][0x2d0], -R12 ;  /* 0x0000b400b0037a23 */ /* 0x002fcc000001080c */
[----:B------:R-:W1:Y:S02]  /*61e0*/  MUFU.EX2 R133, R3 ;  /* 0x0000000300857308 */ /* 0x000e640000000800 */
[----:B-1----:R-:W-:-:S07]  /*61f0*/  F2FP.PACK_AB R7, R133, R63 ;  /* 0x0000003f8507723e */ /* 0x002fce00000000ff */
[C---:B------:R-:W-:Y:S08]  /*6200*/  HMMA.16816.F32 R160, R4.reuse, R16, R216 ;  /* 0x0000001004a0723c */ /* 0x040ff000000018d8 */
[C---:B------:R-:W-:Y:S01]  /*6210*/  HMMA.16816.F32 R164, R4.reuse, R18, R164 ;  /* 0x0000001204a4723c */ /* 0x040fe200000018a4 */
[----:B------:R-:W1:Y:S07]  /*6220*/  LDSM.16.MT88.4 R16, [R227+0x1100] ;  /* 0x00110000e310783b */ /* 0x000e6e0000004200 */
[C---:B------:R-:W-:Y:S08]  /*6230*/  HMMA.16816.F32 R180, R4.reuse, R30, R192 ;  /* 0x0000001e04b4723c */ /* 0x040ff000000018c0 */
[C---:B------:R-:W-:Y:S08]  /*6240*/  HMMA.16816.F32 R144, R4.reuse, R20, R212 ;  /* 0x000000140490723c */ /* 0x040ff000000018d4 */
[C---:B------:R-:W-:Y:S01]  /*6250*/  HMMA.16816.F32 R148, R4.reuse, R22, R148 ;  /* 0x000000160494723c */ /* 0x040fe20000001894 */
[----:B------:R-:W-:Y:S07]  /*6260*/  LDSM.16.MT88.4 R20, [R226+0x3100] ;  /* 0x00310000e214783b */ /* 0x000fee0000004200 */
[C---:B------:R-:W-:Y:S01]  /*6270*/  HMMA.16816.F32 R176, R4.reuse, R28, R220 ;  /* 0x0000001c04b0723c */ /* 0x040fe200000018dc */
[----:B------:R-:W-:Y:S07]  /*6280*/  LDSM.16.MT88.4 R28, [R227+0x3100] ;  /* 0x00310000e31c783b */ /* 0x000fee0000004200 */
[-C--:B-1----:R-:W-:Y:S08]  /*6290*/  HMMA.16816.F32 R192, R4, R16.reuse, R248 ;  /* 0x0000001004c0723c */ /* 0x082ff000000018f8 */
[----:B------:R-:W-:Y:S08]  /*62a0*/  HMMA.16816.F32 R168, R8, R16, R80 ;  /* 0x0000001008a8723c */ /* 0x000ff00000001850 */
[-C--:B------:R-:W-:Y:S08]  /*62b0*/  HMMA.16816.F32 R196, R4, R18.reuse, R196 ;  /* 0x0000001204c4723c */ /* 0x080ff000000018c4 */
[----:B------:R-:W-:Y:S01]  /*62c0*/  HMMA.16816.F32 R248, R8, R18, R52 ;  /* 0x0000001208f8723c */ /* 0x000fe20000001834 */
[----:B------:R-:W1:Y:S01]  /*62d0*/  LDSM.16.MT88.4 R16, [R228+0x3100] ;  /* 0x00310000e410783b */ /* 0x000e620000004200 */
[----:B------:R-:W-:-:S02]  /*62e0*/  IMAD.MOV.U32 R111, RZ, RZ, R115 ;  /* 0x000000ffff6f7224 */ /* 0x000fc400078e0073 */
[----:B------:R-:W-:Y:S01]  /*62f0*/  IMAD.MOV.U32 R115, RZ, RZ, R99 ;  /* 0x000000ffff737224 */ /* 0x000fe200078e0063 */
[----:B------:R-:W-:-:S03]  /*6300*/  MOV R99, R44 ;  /* 0x0000002c00637202 */ /* 0x000fc60000000f00 */
        /* <DEDUP_REMOVED lines=13> */
[----:B----4-:R-:W-:Y:S02]  /*63e0*/  IMAD.MOV.U32 R44, RZ, RZ, R245 ;  /* 0x000000ffff2c7224 */ /* 0x010fe400078e00f5 */
[----:B------:R-:W-:Y:S01]  /*63f0*/  IMAD.MOV.U32 R115, RZ, RZ, R98 ;  /* 0x000000ffff737224 */ /* 0x000fe200078e0062 */
[----:B------:R-:W-:Y:S01]  /*6400*/  HMMA.16816.F32 R220, R8, R24, R48 ;  /* 0x0000001808dc723c */ /* 0x000fe20000001830 */
        /* <DEDUP_REMOVED lines=11> */
[----:B-1----:R-:W-:Y:S01]  /*64c0*/  HMMA.16816.F32 R48, R4, R16, R168 ;  /* 0x000000100430723c */ /* 0x002fe200000018a8 */
[----:B------:R-:W-:Y:S01]  /*64d0*/  IMAD.MOV.U32 R97, RZ, RZ, R241 ;  /* 0x000000ffff617224 */ /* 0x000fe200078e00f1 */
[----:B------:R-:W-:Y:S01]  /*64e0*/  UIMAD.WIDE.U32 UR6, UR17, UR4, URZ ;  /* 0x00000004110672a5 */ /* 0x000fe2000f8e003f */
        /* <DEDUP_REMOVED lines=10> */
[----:B------:R-:W-:Y:S01]  /*6590*/  HMMA.16816.F32 R72, R4, R24, R72 ;  /* 0x000000180448723c */ /* 0x000fe20000001848 */
[----:B------:R-:W-:Y:S01]  /*65a0*/  IMAD.MOV.U32 R122, RZ, RZ, R123 ;  /* 0x000000ffff7a7224 */ /* 0x000fe200078e007b */
[----:B------:R1:W5:Y:S01]  /*65b0*/  LDL.LU R245, [R1+0x9c] ;  /* 0x00009c0001f57983 */ /* 0x0003620000300800 */
[----:B------:R-:W-:Y:S02]  /*65c0*/  IMAD.MOV.U32 R102, RZ, RZ, R46 ;  /* 0x000000ffff667224 */ /* 0x000fe400078e002e */
[----:B------:R-:W-:-:S02]  /*65d0*/  IMAD.MOV.U32 R99, RZ, RZ, R47 ;  /* 0x000000ffff637224 */ /* 0x000fc400078e002f */
[----:B------:R-:W-:Y:S02]  /*65e0*/  IMAD.MOV.U32 R215, RZ, RZ, R231 ;  /* 0x000000ffffd77224 */ /* 0x000fe400078e00e7 */
[----:B------:R-:W-:Y:S01]  /*65f0*/  IMAD.MOV.U32 R44, RZ, RZ, R45 ;  /* 0x000000ffff2c7224 */ /* 0x000fe200078e002d */
[----:B------:R-:W-:Y:S01]  /*6600*/  MOV R45, R96 ;  /* 0x00000060002d7202 */ /* 0x000fe20000000f00 */
[----:B------:R-:W-:Y:S01]  /*6610*/  IMAD.MOV.U32 R123, RZ, RZ, R114 ;  /* 0x000000ffff7b7224 */ /* 0x000fe200078e0072 */
[----:B------:R-:W-:Y:S01]  /*6620*/  HMMA.16816.F32 R88, R4, R20, R88 ;  /* 0x000000140458723c */ /* 0x000fe20000001858 */
[----:B------:R-:W-:-:S07]  /*6630*/  IMAD.MOV.U32 R46, RZ, RZ, R97 ;  /* 0x000000ffff2e7224 */ /* 0x000fce00078e0061 */
[----:B------:R-:W-:Y:S01]  /*6640*/  HMMA.16816.F32 R92, R4, R22, R92 ;  /* 0x00000016045c723c */ /* 0x000fe2000000185c */
[----:B------:R-:W-:Y:S01]  /*6650*/  IMAD.MOV.U32 R47, RZ, RZ, R240 ;  /* 0x000000ffff2f7224 */ /* 0x000fe200078e00f0 */
[----:B------:R-:W-:-:S06]  /*6660*/  MOV R171, R115 ;  /* 0x0000007300ab7202 */ /* 0x000fcc0000000f00 */
[C---:B------:R-:W-:Y:S08]  /*6670*/  HMMA.16816.F32 R108, R4.reuse, R18, R108 ;  /* 0x00000012046c723c */ /* 0x040ff0000000186c */
[----:B------:R-:W-:Y:S01]  /*6680*/  HMMA.16816.F32 R52, R4, R30, R216 ;  /* 0x0000001e0434723c */ /* 0x000fe200000018d8 */
[----:B------:R-:W-:-:S07]  /*6690*/  IMAD.MOV.U32 R170, RZ, RZ, R224 ;  /* 0x000000ffffaa7224 */ /* 0x000fce00078e00e0 */
[----:B------:R-:W-:Y:S01]  /*66a0*/  HMMA.16816.F32 R36, R8, R22, R36 ;  /* 0x000000160824723c */ /* 0x000fe20000001824 */
[----:B------:R-:W-:Y:S02]  /*66b0*/  IMAD.MOV.U32 R25, RZ, RZ, R168 ;  /* 0x000000ffff197224 */ /* 0x000fe400078e00a8 */
[----:B------:R-:W-:-:S05]  /*66c0*/  IMAD.MOV.U32 R169, RZ, RZ, R229 ;  /* 0x000000ffffa97224 */ /* 0x000fca00078e00e5 */
[C---:B------:R-:W-:Y:S08]  /*66d0*/  HMMA.16816.F32 R64, R8.reuse, R18, R64 ;  /* 0x000000120840723c */ /* 0x040ff00000001840 */
[----:B------:R-:W-:Y:S01]  /*66e0*/  HMMA.16816.F32 R32, R8, R30, R32 ;  /* 0x0000001e0820723c */ /* 0x000fe20000001820 */
[----:B------:R-:W-:Y:S01]  /*66f0*/  IMAD.MOV.U32 R106, RZ, RZ, R234 ;  /* 0x000000ffff6a7224 */ /* 0x000fe200078e00ea */
[----:B------:R-:W-:Y:S01]  /*6700*/  @UP1 USHF.R.U32.HI UR17, URZ, UR5, UR7 ;  /* 0x000000053f111299 */ /* 0x000fe20008011607 */
[----:B------:R-:W-:Y:S01]  /*6710*/  IMAD.MOV.U32 R85, RZ, RZ, R235 ;  /* 0x000000ffff557224 */ /* 0x000fe200078e00eb */
[----:B------:R1:W5:Y:S04]  /*6720*/  LDL.LU R243, [R1+0x98] ;  /* 0x0000980001f37983 */ /* 0x0003680000300800 */
[C---:B------:R-:W-:Y:S08]  /*6730*/  HMMA.16816.F32 R120, R4.reuse, R28, R120 ;  /* 0x0000001c0478723c */ /* 0x040ff00000001878 */
[----:B------:R-:W-:Y:S01]  /*6740*/  HMMA.16816.F32 R44, R4, R26, R44 ;  /* 0x0000001a042c723c */ /* 0x000fe2000000182c */
[----:B------:R-:W-:-:S07]  /*6750*/  IMAD.MOV.U32 R168, RZ, RZ, R102 ;  /* 0x000000ffffa87224 */ /* 0x000fce00078e0066 */
[C---:B------:R-:W-:Y:S01]  /*6760*/  HMMA.16816.F32 R216, R8.reuse, R26, R76 ;  /* 0x0000001a08d8723c */ /* 0x040fe2000000184c */
[----:B------:R-:W-:Y:S01]  /*6770*/  IMAD.MOV.U32 R6, RZ, RZ, R3 ;  /* 0x000000ffff067224 */ /* 0x000fe200078e0003 */
[----:B------:R-:W-:Y:S01]  /*6780*/  MOV R114, R233 ;  /* 0x000000e900727202 */ /* 0x000fe20000000f00 */
[----:B------:R-:W-:Y:S01]  /*6790*/  FFMA.FTZ R3, R191, c[0x0][0x2d0], -R2 ;  /* 0x0000b400bf037a23 */ /* 0x000fe20000010802 */
[----:B------:R-:W-:Y:S02]  /*67a0*/  MOV R7, R215 ;  /* 0x000000d700077202 */ /* 0x000fe40000000f00 */
[----:B------:R-:W-:Y:S01]  /*67b0*/  MOV R97, R239 ;  /* 0x000000ef00617202 */ /* 0x000fe20000000f00 */
[----:B------:R-:W-:Y:S01]  /*67c0*/  IMAD.MOV.U32 R96, RZ, RZ, R238 ;  /* 0x000000ffff607224 */ /* 0x000fe200078e00ee */
[----:B------:R-:W-:Y:S01]  /*67d0*/  HMMA.16816.F32 R212, R8, R20, R128 ;  /* 0x0000001408d4723c */ /* 0x000fe20000001880 */
[----:B------:R2:W-:Y:S01]  /*67e0*/  MUFU.EX2 R21, R3 ;  /* 0x0000000300157308 */ /* 0x0005e20000000800 */
[----:B------:R-:W-:Y:S01]  /*67f0*/  MOV R4, R170 ;  /* 0x000000aa00047202 */ /* 0x000fe20000000f00 */
[----:B------:R-:W-:Y:S01]  /*6800*/  IMAD.MOV.U32 R77, RZ, RZ, R171 ;  /* 0x000000ffff4d7224 */ /* 0x000fe200078e00ab */
[----:B------:R-:W-:-:S02]  /*6810*/  MOV R170, R113 ;  /* 0x0000007100aa7202 */ /* 0x000fc40000000f00 */
[----:B------:R-:W-:Y:S01]  /*6820*/  MOV R115, R236 ;  /* 0x000000ec00737202 */ /* 0x000fe20000000f00 */
[----:B------:R-:W-:Y:S01]  /*6830*/  IMAD.MOV.U32 R87, RZ, RZ, R232 ;  /* 0x000000ffff577224 */ /* 0x000fe200078e00e8 */
[----:B------:R-:W-:Y:S01]  /*6840*/  UIADD3 UR17, UR17, UR8, -UR11 ;  /* 0x0000000811117290 */ /* 0x000fe2000fffe80b */
[----:B------:R1:W5:Y:S01]  /*6850*/  LDL.LU R242, [R1+0x94] ;  /* 0x0000940001f27983 */ /* 0x0003620000300800 */
[----:B--2---:R-:W-:Y:S01]  /*6860*/  FFMA.FTZ R3, R200, c[0x0][0x2d0], -R2 ;  /* 0x0000b400c8037a23 */ /* 0x004fe20000010802 */
[----:B------:R-:W-:Y:S01]  /*6870*/  MOV R78, R103 ;  /* 0x00000067004e7202 */ /* 0x000fe20000000f00 */
[----:B------:R-:W-:Y:S02]  /*6880*/  IMAD.MOV.U32 R171, RZ, RZ, R100 ;  /* 0x000000ffffab7224 */ /* 0x000fe400078e0064 */
[----:B------:R-:W-:Y:S01]  /*6890*/  IMAD.MOV.U32 R5, RZ, RZ, R169 ;  /* 0x000000ffff057224 */ /* 0x000fe200078e00a9 */
[----:B------:R2:W3:Y:S01]  /*68a0*/  MUFU.EX2 R23, R3 ;  /* 0x0000000300177308 */ /* 0x0004e20000000800 */
[----:B------:R-:W-:-:S02]  /*68b0*/  IMAD.MOV.U32 R113, RZ, RZ, R101 ;  /* 0x000000ffff717224 */ /* 0x000fc400078e0065 */
[----:B------:R-:W-:Y:S01]  /*68c0*/  IMAD.MOV.U32 R79, RZ, RZ, R116 ;  /* 0x000000ffff4f7224 */ /* 0x000fe200078e0074 */
[C---:B------:R-:W-:Y:S01]  /*68d0*/  HMMA.16816.F32 R100, R8.reuse, R16, R124 ;  /* 0x000000100864723c */ /* 0x040fe2000000187c */
[----:B------:R-:W-:Y:S01]  /*68e0*/  IMAD.MOV.U32 R27, RZ, RZ, R119 ;  /* 0x000000ffff1b7224 */ /* 0x000fe200078e0077 */
[----:B------:R-:W-:Y:S02]  /*68f0*/  MOV R76, R118 ;  /* 0x00000076004c7202 */ /* 0x000fe40000000f00 */
[----:B------:R-:W-:Y:S01]  /*6900*/  MOV R191, R80 ;  /* 0x0000005000bf7202 */ /* 0x000fe20000000f00 */
[----:B------:R-:W-:Y:S01]  /*6910*/  FADD.FTZ R25, R25, R77 ;  /* 0x0000004d19197221 */ /* 0x000fe20000010000 */
[----:B------:R-:W-:Y:S01]  /*6920*/  MOV R26, R98 ;  /* 0x00000062001a7202 */ /* 0x000fe20000000f00 */
[----:B------:R1:W5:Y:S01]  /*6930*/  LDL.LU R241, [R1+0x90] ;  /* 0x0000900001f17983 */ /* 0x0003620000300800 */
[--C-:B--2---:R-:W-:Y:S02]  /*6940*/  FFMA.FTZ R3, R201, c[0x0][0x2d0], -R2.reuse ;  /* 0x0000b400c9037a23 */ /* 0x104fe40000010802 */
[----:B------:R-:W-:Y:S01]  /*6950*/  IMAD.MOV.U32 R169, RZ, RZ, R117 ;  /* 0x000000ffffa97224 */ /* 0x000fe200078e0075 */
[----:B---3--:R-:W-:Y:S01]  /*6960*/  F2FP.PACK_AB R128, R23, R21 ;  /* 0x000000151780723e */ /* 0x008fe200000000ff */
[----:B------:R-:W-:Y:S01]  /*6970*/  FFMA.FTZ R2, R202, c[0x0][0x2d0], -R2 ;  /* 0x0000b400ca027a23 */ /* 0x000fe20000010802 */
[----:B------:R-:W-:Y:S01]  /*6980*/  MOV R31, R26 ;  /* 0x0000001a001f7202 */ /* 0x000fe20000000f00 */
[----:B------:R-:W-:Y:S01]  /*6990*/  USHF.R.S32.HI UR4, URZ, 0x1f, UR17 ;  /* 0x0000001f3f047899 */ /* 0x000fe20008011411 */
[----:B------:R1:W5:Y:S01]  /*69a0*/  LDL.LU R240, [R1+0x8c] ;  /* 0x00008c0001f07983 */ /* 0x0003620000300800 */
[----:B------:R2:W-:Y:S01]  /*69b0*/  MUFU.EX2 R22, R2 ;  /* 0x0000000200167308 */ /* 0x0005e20000000800 */
[----:B------:R-:W-:Y:S02]  /*69c0*/  HMMA.16816.F32 R116, R8, R28, R152 ;  /* 0x0000001c0874723c */ /* 0x000fe40000001898 */
[----:B------:R-:W3:Y:S05]  /*69d0*/  LDSM.16.MT88.4 R152, [R225+0x1900] ;  /* 0x00190000e198783b */ /* 0x000eea0000004200 */
[----:B------:R4:W1:Y:S01]  /*69e0*/  MUFU.EX2 R24, R3 ;  /* 0x0000000300187308 */ /* 0x0008620000000800 */
[----:B------:R-:W-:Y:S01]  /*69f0*/  MOV R26, R87 ;  /* 0x00000057001a7202 */ /* 0x000fe20000000f00 */
[----:B------:R1:W5:Y:S01]  /*6a00*/  LDL.LU R239, [R1+0x88] ;  /* 0x0000880001ef7983 */ /* 0x0003620000300800 */
[----:B--2---:R-:W-:Y:S01]  /*6a10*/  FFMA.FTZ R2, R186, c[0x0][0x2d0], -R0 ;  /* 0x0000b400ba027a23 */ /* 0x004fe20000010800 */
[----:B------:R-:W-:-:S02]  /*6a20*/  MOV R29, R114 ;  /* 0x00000072001d7202 */ /* 0x000fc40000000f00 */
[----:B------:R2:W5:Y:S02]  /*6a30*/  LDL.LU R238, [R1+0x84] ;  /* 0x0000840001ee7983 */ /* 0x0005640000300800 */
[----:B------:R1:W-:Y:S01]  /*6a40*/  MUFU.EX2 R17, R2 ;  /* 0x0000000200117308 */ /* 0x0003e20000000800 */
[----:B------:R-:W-:Y:S01]  /*6a50*/  ULEA.HI UR4, UR4, UR17, URZ, 0x6 ;  /* 0x0000001104047291 */ /* 0x000fe2000f8f303f */
[----:B------:R2:W5:Y:S01]  /*6a60*/  LDL.LU R237, [R1+0x80] ;  /* 0x0000800001ed7983 */ /* 0x0005620000300800 */
[----:B----4-:R-:W-:Y:S02]  /*6a70*/  FADD.FTZ R3, R189, R184 ;  /* 0x000000b8bd037221 */ /* 0x010fe40000010000 */
[--C-:B-1----:R-:W-:Y:S01]  /*6a80*/  FFMA.FTZ R2, R187, c[0x0][0x2d0], -R0.reuse ;  /* 0x0000b400bb027a23 */ /* 0x102fe20000010800 */
[----:B------:R-:W-:Y:S01]  /*6a90*/  F2FP.PACK_AB R130, R22, R24 ;  /* 0x000000181682723e */ /* 0x000fe200000000ff */
[----:B------:R2:W5:Y:S02]  /*6aa0*/  LDL.LU R236, [R1+0x7c] ;  /* 0x00007c0001ec7983 */ /* 0x0005640000300800 */
[----:B------:R1:W4:Y:S01]  /*6ab0*/  MUFU.EX2 R18, R2 ;  /* 0x0000000200127308 */ /* 0x0003220000000800 */
[----:B------:R-:W-:Y:S01]  /*6ac0*/  FADD.FTZ R8, R190, R3 ;  /* 0x00000003be087221 */ /* 0x000fe20000010000 */
[----:B------:R-:W-:Y:S01]  /*6ad0*/  MOV R189, R82 ;  /* 0x0000005200bd7202 */ /* 0x000fe20000000f00 */
[----:B------:R2:W5:Y:S01]  /*6ae0*/  LDL.LU R235, [R1+0x78] ;  /* 0x0000780001eb7983 */ /* 0x0005620000300800 */
[--C-:B-1----:R-:W-:Y:S01]  /*6af0*/  FFMA.FTZ R2, R188, c[0x0][0x2d0], -R0.reuse ;  /* 0x0000b400bc027a23 */ /* 0x102fe20000010800 */
[----:B----4-:R-:W-:Y:S01]  /*6b00*/  F2FP.PACK_AB R129, R18, R17 ;  /* 0x000000111281723e */ /* 0x010fe200000000ff */
[----:B------:R-:W-:Y:S01]  /*6b10*/  FFMA.FTZ R0, R185, c[0x0][0x2d0], -R0 ;  /* 0x0000b400b9007a23 */ /* 0x000fe20000010800 */
[----:B------:R2:W5:Y:S03]  /*6b20*/  LDL.LU R234, [R1+0x74] ;  /* 0x0000740001ea7983 */ /* 0x0005660000300800 */
[----:B------:R1:W-:Y:S01]  /*6b30*/  MUFU.EX2 R19, R0 ;  /* 0x0000000000137308 */ /* 0x0003e20000000800 */
[----:B------:R-:W-:Y:S01]  /*6b40*/  IMAD.MOV.U32 R188, RZ, RZ, R83 ;  /* 0x000000ffffbc7224 */ /* 0x000fe200078e0053 */
[----:B------:R-:W4:Y:S01]  /*6b50*/  LDSM.16.MT88.4 R184, [R228+0x1900] ;  /* 0x00190000e4b8783b */ /* 0x000f220000004200 */
[----:B------:R-:W-:-:S03]  /*6b60*/  IMAD.MOV.U32 R190, RZ, RZ, R81 ;  /* 0x000000ffffbe7224 */ /* 0x000fc600078e0051 */
[----:B------:R-:W2:Y:S02]  /*6b70*/  LDSM.16.MT88.4 R80, [R225+0x3900] ;  /* 0x00390000e150783b */ /* 0x000ea40000004200 */
[----:B------:R-:W3:Y:S01]  /*6b80*/  MUFU.EX2 R20, R2 ;  /* 0x0000000200147308 */ /* 0x000ee20000000800 */
[----:B------:R-:W-:Y:S01]  /*6b90*/  IMAD.MOV.U32 R3, RZ, RZ, R97 ;  /* 0x000000ffff037224 */ /* 0x000fe200078e0061 */
[----:B------:R2:W5:Y:S01]  /*6ba0*/  LDL.LU R233, [R1+0x70] ;  /* 0x0000700001e97983 */ /* 0x0005620000300800 */
[----:B------:R-:W-:-:S03]  /*6bb0*/  USHF.R.S32.HI UR24, URZ, 0x6, UR4 ;  /* 0x000000063f187899 */ /* 0x000fc60008011404 */
[----:B------:R2:W5:Y:S01]  /*6bc0*/  LDL.LU R232, [R1+0x6c] ;  /* 0x00006c0001e87983 */ /* 0x0005620000300800 */
[----:B-1----:R-:W-:Y:S01]  /*6bd0*/  FFMA.FTZ R0, R78, c[0x0][0x2d0], -R13 ;  /* 0x0000b4004e007a23 */ /* 0x002fe2000001080d */
[----:B------:R-:W-:Y:S02]  /*6be0*/  MOV R78, R14 ;  /* 0x0000000e004e7202 */ /* 0x000fe40000000f00 */
[----:B------:R1:W5:Y:S01]  /*6bf0*/  LDL.LU R231, [R1+0x68] ;  /* 0x0000680001e77983 */ /* 0x0003620000300800 */
[----:B------:R1:W-:Y:S01]  /*6c00*/  MUFU.EX2 R14, R0 ;  /* 0x00000000000e7308 */ /* 0x0003e20000000800 */
[----:B---3--:R-:W-:Y:S02]  /*6c10*/  F2FP.PACK_AB R131, R19, R20 ;  /* 0x000000141383723e */ /* 0x008fe400000000ff */
[----:B------:R3:W5:Y:S01]  /*6c20*/  LDL.LU R230, [R1+0x64] ;  /* 0x0000640001e67983 */ /* 0x0007620000300800 */
[----:B------:R-:W-:-:S03]  /*6c30*/  UISETP.LT.AND UP0, UPT, URZ, UR24, UPT ;  /* 0x000000183f00728c */ /* 0x000fc6000bf01270 */
[----:B------:R3:W5:Y:S01]  /*6c40*/  LDL.LU R229, [R1+0x60] ;  /* 0x0000600001e57983 */ /* 0x0007620000300800 */
[----:B-1----:R-:W-:Y:S01]  /*6c50*/  FFMA.FTZ R0, R79, c[0x0][0x2d0], -R13 ;  /* 0x0000b4004f007a23 */ /* 0x002fe2000001080d */
[----:B------:R-:W-:Y:S01]  /*6c60*/  HMMA.16816.F32 R140, R128, R152, R140 ;  /* 0x00000098808c723c */ /* 0x000fe2000000188c */
[----:B------:R-:W-:Y:S01]  /*6c70*/  IMAD.MOV.U32 R79, RZ, RZ, R169 ;  /* 0x000000ffff4f7224 */ /* 0x000fe200078e00a9 */
[----:B------:R-:W-:Y:S01]  /*6c80*/  MOV R169, R170 ;  /* 0x000000aa00a97202 */ /* 0x000fe20000000f00 */
[----:B------:R-:W-:Y:S01]  /*6c90*/  IMAD.MOV.U32 R170, RZ, RZ, R171 ;  /* 0x000000ffffaa7224 */ /* 0x000fe200078e00ab */
[----:B------:R-:W-:Y:S01]  /*6ca0*/  MOV R171, R15 ;  /* 0x0000000f00ab7202 */ /* 0x000fe20000000f00 */
[----:B------:R3:W5:Y:S01]  /*6cb0*/  LDL.LU R224, [R1+0x5c] ;  /* 0x00005c0001e07983 */ /* 0x0007620000300800 */
[----:B------:R1:W1:Y:S02]  /*6cc0*/  MUFU.EX2 R15, R0 ;  /* 0x00000000000f7308 */ /* 0x0002640000000800 */
[----:B-1----:R-:W-:-:S06]  /*6cd0*/  FFMA.FTZ R0, R27, c[0x0][0x2d0], -R13 ;  /* 0x0000b4001b007a23 */ /* 0x002fcc000001080d */
[----:B------:R1:W-:Y:S01]  /*6ce0*/  MUFU.EX2 R16, R0 ;  /* 0x0000000000107308 */ /* 0x0003e20000000800 */
[----:B------:R-:W-:Y:S02]  /*6cf0*/  FFMA.FTZ R2, R171, c[0x0][0x2d0], -R12 ;  /* 0x0000b400ab027a23 */ /* 0x000fe4000001080c */
[----:B-1----:R-:W-:-:S05]  /*6d00*/  FFMA.FTZ R0, R76, c[0x0][0x2d0], -R13 ;  /* 0x0000b4004c007a23 */ /* 0x002fca000001080d */
[----:B------:R1:W-:Y:S02]  /*6d10*/  MUFU.EX2 R13, R0 ;  /* 0x00000000000d7308 */ /* 0x0003e40000000800 */
[----:B-1----:R-:W-:-:S06]  /*6d20*/  FFMA.FTZ R0, R78, c[0x0][0x2d0], -R12 ;  /* 0x0000b4004e007a23 */ /* 0x002fcc000001080c */
[----:B------:R1:W-:Y:S02]  /*6d30*/  MUFU.EX2 R9, R0 ;  /* 0x0000000000097308 */ /* 0x0003e40000000800 */
[----:B-1----:R-:W-:-:S06]  /*6d40*/  FFMA.FTZ R0, R79, c[0x0][0x2d0], -R12 ;  /* 0x0000b4004f007a23 */ /* 0x002fcc000001080c */
[----:B------:R1:W1:Y:S08]  /*6d50*/  MUFU.EX2 R10, R0 ;  /* 0x00000000000a7308 */ /* 0x0002700000000800 */
[----:B------:R-:W-:Y:S01]  /*6d60*/  MUFU.EX2 R11, R2 ;  /* 0x00000002000b7308 */ /* 0x000fe20000000800 */
[----:B-1----:R-:W-:-:S07]  /*6d70*/  FFMA.FTZ R0, R168, c[0x0][0x2d0], -R12 ;  /* 0x0000b400a8007a23 */ /* 0x002fce000001080c */
[----:B------:R-:W1:Y:S01]  /*6d80*/  MUFU.EX2 R12, R0 ;  /* 0x00000000000c7308 */ /* 0x000e620000000800 */
[----:B------:R-:W-:Y:S02]  /*6d90*/  F2FP.PACK_AB R124, R15, R14 ;  /* 0x0000000e0f7c723e */ /* 0x000fe400000000ff */
[----:B------:R-:W-:Y:S02]  /*6da0*/  F2FP.PACK_AB R125, R10, R9 ;  /* 0x000000090a7d723e */ /* 0x000fe400000000ff */
[----:B------:R-:W-:Y:S02]  /*6db0*/  F2FP.PACK_AB R126, R13, R16 ;  /* 0x000000100d7e723e */ /* 0x000fe400000000ff */
[----:B-1----:R-:W-:-:S07]  /*6dc0*/  F2FP.PACK_AB R127, R12, R11 ;  /* 0x0000000b0c7f723e */ /* 0x002fce00000000ff */
[C---:B------:R-:W-:Y:S08]  /*6dd0*/  HMMA.16816.F32 R144, R124.reuse, R152, R144 ;  /* 0x000000987c90723c */ /* 0x040ff00000001890 */
[-C--:B------:R-:W-:Y:S08]  /*6de0*/  HMMA.16816.F32 R148, R124, R154.reuse, R148 ;  /* 0x0000009a7c94723c */ /* 0x080ff00000001894 */
[----:B------:R-:W-:Y:S07]  /*6df0*/  HMMA.16816.F32 R152, R128, R154, R40 ;  /* 0x0000009a8098723c */ /* 0x000fee0000001828 */
[----:B------:R-:W-:Y:S01]  /*6e00*/  MOV R43, R4 ;  /* 0x00000004002b7202 */ /* 0x000fe20000000f00 */
[----:B------:R-:W-:Y:S01]  /*6e10*/  IMAD.MOV.U32 R42, RZ, RZ, R5 ;  /* 0x000000ffff2a7224 */ /* 0x000fe200078e0005 */
[----:B------:R-:W-:Y:S01]  /*6e20*/  MOV R41, R6 ;  /* 0x0000000600297202 */ /* 0x000fe20000000f00 */
[----:B------:R-:W-:-:S02]  /*6e30*/  IMAD.MOV.U32 R40, RZ, RZ, R7 ;  /* 0x000000ffff287224 */ /* 0x000fc400078e0007 */
[----:B------:R-:W1:Y:S01]  /*6e40*/  LDSM.16.MT88.4 R4, [R227+0x3900] ;  /* 0x00390000e304783b */ /* 0x000e620000004200 */
[----:B------:R-:W-:Y:S01]  /*6e50*/  MOV R79, R170 ;  /* 0x000000aa004f7202 */ /* 0x000fe20000000f00 */
[----:B------:R-:W-:Y:S01]  /*6e60*/  IMAD.MOV.U32 R78, RZ, RZ, R169 ;  /* 0x000000ffff4e7224 */ /* 0x000fe200078e00a9 */
[----:B----4-:R-:W-:Y:S01]  /*6e70*/  HMMA.16816.F32 R172, R128, R184, R172 ;  /* 0x000000b880ac723c */ /* 0x010fe200000018ac */
[----:B------:R-:W-:Y:S01]  /*6e80*/  FADD.FTZ R2, R104, R84 ;  /* 0x0000005468027221 */ /* 0x000fe20000010000 */
[----:B------:R-:W4:Y:S01]  /*6e90*/  LDSM.16.MT88.4 R168, [R226+0x1900] ;  /* 0x00190000e2a8783b */ /* 0x000f220000004200 */
[----:B------:R-:W-:Y:S02]  /*6ea0*/  FADD.FTZ R0, R78, R203 ;  /* 0x000000cb4e007221 */ /* 0x000fe40000010000 */
[----:B------:R-:W-:Y:S01]  /*6eb0*/  IMAD.MOV.U32 R30, RZ, RZ, R79 ;  /* 0x000000ffff1e7224 */ /* 0x000fe200078e004f */
[----:B------:R-:W1:Y:S02]  /*6ec0*/  LDSM.16.MT88.4 R200, [R227+0x1900] ;  /* 0x00190000e3c8783b */ /* 0x000e640000004200 */
[----:B--2---:R-:W-:Y:S01]  /*6ed0*/  HMMA.16816.F32 R76, R124, R82, R44 ;  /* 0x000000527c4c723c */ /* 0x004fe2000000182c */
[----:B------:R-:W-:-:S06]  /*6ee0*/  FADD.FTZ R3, R3, R2 ;  /* 0x0000000203037221 */ /* 0x000fcc0000010000 */
[----:B------:R-:W-:Y:S01]  /*6ef0*/  IMAD.MOV.U32 R45, RZ, RZ, R106 ;  /* 0x000000ffff2d7224 */ /* 0x000fe200078e006a */
[----:B------:R-:W-:Y:S01]  /*6f00*/  MOV R46, R107 ;  /* 0x0000006b002e7202 */ /* 0x000fe20000000f00 */
[----:B------:R-:W-:Y:S01]  /*6f10*/  HMMA.16816.F32 R176, R124, R184, R176 ;  /* 0x000000b87cb0723c */ /* 0x000fe200000018b0 */
[----:B------:R-:W-:Y:S01]  /*6f20*/  MOV R44, R29 ;  /* 0x0000001d002c7202 */ /* 0x000fe20000000f00 */
[----:B------:R-:W-:Y:S02]  /*6f30*/  FADD.FTZ R0, R45, R0 ;  /* 0x000000002d007221 */ /* 0x000fe40000010000 */
[----:B------:R-:W-:-:S04]  /*6f40*/  FADD.FTZ R8, R46, R8 ;  /* 0x000000082e087221 */ /* 0x000fc80000010000 */
[----:B------:R-:W-:Y:S01]  /*6f50*/  HMMA.16816.F32 R180, R124, R186, R180 ;  /* 0x000000ba7cb4723c */ /* 0x000fe200000018b4 */
[----:B------:R-:W-:Y:S02]  /*6f60*/  IMAD.MOV.U32 R47, RZ, RZ, R105 ;  /* 0x000000ffff2f7224 */ /* 0x000fe400078e0069 */
[----:B------:R-:W-:-:S05]  /*6f70*/  FADD.FTZ R2, R44, R25 ;  /* 0x000000192c027221 */ /* 0x000fca0000010000 */
[----:B------:R-:W-:Y:S01]  /*6f80*/  HMMA.16816.F32 R184, R128, R186, R56 ;  /* 0x000000ba80b8723c */ /* 0x000fe20000001838 */
[----:B------:R-:W-:-:S06]  /*6f90*/  FADD.FTZ R3, R47, R3 ;  /* 0x000000032f037221 */ /* 0x000fcc0000010000 */
[----:B------:R-:W-:Y:S01]  /*6fa0*/  MOV R58, R112 ;  /* 0x00000070003a7202 */ /* 0x000fe20000000f00 */
[----:B------:R-:W-:Y:S01]  /*6fb0*/  IMAD.MOV.U32 R57, RZ, RZ, R113 ;  /* 0x000000ffff397224 */ /* 0x000fe200078e0071 */
[----:B------:R-:W-:-:S03]  /*6fc0*/  MOV R56, R96 ;  /* 0x0000006000387202 */ /* 0x000fc60000000f00 */
[----:B------:R-:W-:Y:S02]  /*6fd0*/  FADD.FTZ R0, R57, R0 ;  /* 0x0000000039007221 */ /* 0x000fe40000010000 */
[----:B------:R-:W-:Y:S01]  /*6fe0*/  FADD.FTZ R8, R58, R8 ;  /* 0x000000083a087221 */ /* 0x000fe20000010000 */
[-C--:B-1----:R-:W-:Y:S01]  /*6ff0*/  HMMA.16816.F32 R120, R124, R4.reuse, R120 ;  /* 0x000000047c78723c */ /* 0x082fe20000001878 */
[----:B------:R-:W-:Y:S02]  /*7000*/  IMAD.MOV.U32 R59, RZ, RZ, R99 ;  /* 0x000000ffff3b7224 */ /* 0x000fe400078e0063 */
[----:B------:R-:W-:Y:S01]  /*7010*/  FADD.FTZ R2, R56, R2 ;  /* 0x0000000238027221 */ /* 0x000fe20000010000 */
[----:B------:R-:W1:Y:S04]  /*7020*/  LDSM.16.MT88.4 R96, [R226+0x3900] ;  /* 0x00390000e260783b */ /* 0x000e680000004200 */
[----:B------:R-:W-:Y:S01]  /*7030*/  HMMA.16816.F32 R116, R128, R4, R116 ;  /* 0x000000048074723c */ /* 0x000fe20000001874 */
[----:B------:R-:W-:-:S02]  /*7040*/  IMAD.MOV.U32 R27, RZ, RZ, R115 ;  /* 0x000000ffff1b7224 */ /* 0x000fc400078e0073 */
[----:B------:R-:W-:Y:S01]  /*7050*/  IMAD.MOV.U32 R29, RZ, RZ, R86 ;  /* 0x000000ffff1d7224 */ /* 0x000fe200078e0056 */
[----:B------:R-:W2:Y:S03]  /*7060*/  LDSM.16.MT88.4 R112, [R228+0x3900] ;  /* 0x00390000e470783b */ /* 0x000ea60000004200 */
[----:B------:R-:W-:Y:S02]  /*7070*/  FADD.FTZ R4, R40, R0 ;  /* 0x0000000028047221 */ /* 0x000fe40000010000 */
[----:B------:R-:W-:Y:S02]  /*7080*/  FADD.FTZ R0, R41, R8 ;  /* 0x0000000829007221 */ /* 0x000fe40000010000 */
[----:B------:R-:W-:Y:S02]  /*7090*/  FADD.FTZ R5, R252, R3 ;  /* 0x00000003fc057221 */ /* 0x000fe40000010000 */
[----:B------:R-:W-:-:S02]  /*70a0*/  FADD.FTZ R3, R59, R2 ;  /* 0x000000023b037221 */ /* 0x000fc40000010000 */
[----:B------:R-:W-:Y:S02]  /*70b0*/  FADD.FTZ R0, R30, R0 ;  /* 0x000000001e007221 */ /* 0x000fe40000010000 */
[----:B------:R-:W-:Y:S02]  /*70c0*/  FADD.FTZ R2, R247, R5 ;  /* 0x00000005f7027221 */ /* 0x000fe40000010000 */
[----:B------:R-:W-:Y:S02]  /*70d0*/  IMAD.MOV.U32 R28, RZ, RZ, R27 ;  /* 0x000000ffff1c7224 */ /* 0x000fe400078e001b */
[----:B------:R-:W-:Y:S02]  /*70e0*/  FADD.FTZ R4, R43, R4 ;  /* 0x000000042b047221 */ /* 0x000fe40000010000 */
[----:B------:R-:W-:Y:S01]  /*70f0*/  FADD.FTZ R3, R42, R3 ;  /* 0x000000032a037221 */ /* 0x000fe20000010000 */
[----:B------:R-:W-:Y:S01]  /*7100*/  MOV R27, R85 ;  /* 0x00000055001b7202 */ /* 0x000fe20000000f00 */
        /* <DEDUP_REMOVED lines=35> */
[----:B------:R-:W-:Y:S01]  /*7340*/  FADD.FTZ R3, R16, R3 ;  /* 0x0000000310037221 */ /* 0x000fe20000010000 */
[----:B------:R1:W-:Y:S01]  /*7350*/  STL [R1+0x10], R0 ;  /* 0x0000100001007387 */ /* 0x0003e20000100800 */
[----:B------:R-:W-:Y:S01]  /*7360*/  FADD.FTZ R5, R19, R2 ;  /* 0x0000000213057221 */ /* 0x000fe20000010000 */
[----:B------:R-:W-:Y:S01]  /*7370*/  USEL UR24, URZ, UR24, !UP0 ;  /* 0x000000183f187287 */ /* 0x000fe2000c000000 */
[----:B------:R-:W-:-:S03]  /*7380*/  FADD.FTZ R2, R13, R3 ;  /* 0x000000030d027221 */ /* 0x000fc60000010000 */
[----:B------:R3:W-:Y:S01]  /*7390*/  STL [R1+0x18], R5 ;  /* 0x0000180501007387 */ /* 0x0007e20000100800 */
[----:B------:R-:W-:-:S06]  /*73a0*/  UISETP.GE.AND UP0, UPT, UR25, UR24, UPT ;  /* 0x000000181900728c */ /* 0x000fcc000bf06270 */
[----:B------:R-:W-:Y:S01]  /*73b0*/  PLOP3.LUT P0, PT, PT, PT, UP0, 0x80, 0x0 ;  /* 0x000000000000781c */ /* 0x000fe20003f0f008 */
[----:B-1----:R-:W-:-:S05]  /*73c0*/  FADD.FTZ R0, R12, R4 ;  /* 0x000000040c007221 */ /* 0x002fca0000010000 */
[----:B------:R3:W-:Y:S04]  /*73d0*/  STL [R1+0x1c], R0 ;  /* 0x00001c0001007387 */ /* 0x0007e80000100800 */
[----:B------:R3:W-:Y:S01]  /*73e0*/  STL [R1+0x14], R2 ;  /* 0x0000140201007387 */ /* 0x0007e20000100800 */
[-C--:B----4-:R-:W-:Y:S08]  /*73f0*/  HMMA.16816.F32 R156, R128, R168.reuse, R156 ;  /* 0x000000a8809c723c */ /* 0x090ff0000000189c */
[C---:B------:R-:W-:Y:S08]  /*7400*/  HMMA.16816.F32 R160, R124.reuse, R168, R160 ;  /* 0x000000a87ca0723c */ /* 0x040ff000000018a0 */
[-C--:B------:R-:W-:Y:S08]  /*7410*/  HMMA.16816.F32 R164, R124, R170.reuse, R164 ;  /* 0x000000aa7ca4723c */ /* 0x080ff000000018a4 */
[----:B------:R-:W-:Y:S08]  /*7420*/  HMMA.16816.F32 R168, R128, R170, R68 ;  /* 0x000000aa80a8723c */ /* 0x000ff00000001844 */
        /* <DEDUP_REMOVED lines=17> */
[----:B------:R-:W-:Y:S07]  /*7540*/  @!P0 BRA `(.L_x_1601) ;  /* 0x0000554000008947 */ /* 0x000fee0003800000 */
[----:B---3--:R-:W2:Y:S04]  /*7550*/  LDL.64 R42, [R1+0x50] ;  /* 0x00005000012a7983 */ /* 0x008ea80000100a00 */
[----:B------:R-:W3:Y:S04]  /*7560*/  LDL.64 R30, [R1+0x48] ;  /* 0x00004800011e7983 */ /* 0x000ee80000100a00 */
[----:B------:R-:W4:Y:S04]  /*7570*/  LDL R41, [R1+0x30] ;  /* 0x0000300001297983 */ /* 0x000f280000100800 */
[----:B------:R-:W4:Y:S04]  /*7580*/  LDL.64 R28, [R1+0x40] ;  /* 0x00004000011c7983 */ /* 0x000f280000100a00 */
[----:B------:R-:W4:Y:S01]  /*7590*/  LDL.64 R26, [R1+0x38] ;  /* 0x00003800011a7983 */ /* 0x000f220000100a00 */
[----:B------:R-:W-:Y:S01]  /*75a0*/  IMAD.MOV.U32 R133, RZ, RZ, R136 ;  /* 0x000000ffff857224 */ /* 0x000fe200078e0088 */
[----:B-----5:R-:W-:Y:S01]  /*75b0*/  MOV R139, R134 ;  /* 0x00000086008b7202 */ /* 0x020fe20000000f00 */
[----:B------:R-:W-:Y:S01]  /*75c0*/  IMAD.MOV.U32 R132, RZ, RZ, R137 ;  /* 0x000000ffff847224 */ /* 0x000fe200078e0089 */
[----:B------:R-:W-:Y:S01]  /*75d0*/  UMOV UR26, UR25 ;  /* 0x00000019001a7c82 */ /* 0x000fe20008000000 */
[----:B------:R-:W-:Y:S01]  /*75e0*/  IMAD.MOV.U32 R138, RZ, RZ, R135 ;  /* 0x000000ffff8a7224 */ /* 0x000fe200078e0087 */
[----:B------:R-:W-:-:S02]  /*75f0*/  UMOV UR17, 0xffffffc0 ;  /* 0xffffffc000117882 */ /* 0x000fc40000000000 */
[----:B------:R-:W-:Y:S02]  /*7600*/  ULDC.64 UR6, c[0x0][0x208] ;  /* 0x0000820000067ab9 */ /* 0x000fe40000000a00 */
[----:B------:R-:W-:Y:S01]  /*7610*/  ULDC.64 UR4, c[0x0][0x1e0] ;  /* 0x0000780000047ab9 */ /* 0x000fe20000000a00 */
[----:B--2---:R-:W-:Y:S02]  /*7620*/  IADD3 R3, P1, R42, 0x40, RZ ;  /* 0x000000402a037810 */ /* 0x004fe40007f3e0ff */
[----:B---3--:R-:W-:Y:S01]  /*7630*/  IADD3 R2, P0, R30, 0x40, RZ ;  /* 0x000000401e027810 */ /* 0x008fe20007f1e0ff */
[----:B----4-:R-:W-:Y:S02]  /*7640*/  @P3 IMAD.HI.U32 R0, R41, c[0x0][0x2c8], RZ ;  /* 0x0000b20029003a27 */ /* 0x010fe400078e00ff */
[----:B------:R1:W-:Y:S04]  /*7650*/  STL [R1+0x2c], R3 ;  /* 0x00002c0301007387 */ /* 0x0003e80000100800 */
[----:B------:R2:W-:Y:S01]  /*7660*/  STL [R1+0x28], R2 ;  /* 0x0000280201007387 */ /* 0x0005e20000100800 */
[----:B-1----:R-:W-:Y:S01]  /*7670*/  @P3 SHF.R.U32.HI R3, RZ, c[0x0][0x2cc], R0 ;  /* 0x0000b300ff033a19 */ /* 0x002fe20000011600 */
[----:B------:R-:W-:Y:S01]  /*7680*/  IMAD.X R0, RZ, RZ, R27, P0 ;  /* 0x000000ffff007224 */ /* 0x000fe200000e061b */
[----:B--2---:R-:W-:-:S03]  /*7690*/  IADD3.X R2, RZ, R29, RZ, P1, !PT ;  /* 0x0000001dff027210 */ /* 0x004fc60000ffe4ff */
[----:B------:R1:W-:Y:S04]  /*76a0*/  @P3 STL [R1+0xc], R3 ;  /* 0x00000c0301003387 */ /* 0x0003e80000100800 */
[----:B------:R1:W-:Y:S04]  /*76b0*/  STL [R1+0x24], R2 ;  /* 0x0000240201007387 */ /* 0x0003e80000100800 */
[----:B------:R1:W-:Y:S02]  /*76c0*/  STL [R1+0x20], R0 ;  /* 0x0000200001007387 */ /* 0x0003e40000100800 */
.L_x_1602:
[----:B------:R-:W2:Y:S01]  /*76d0*/  LDL.64 R134, [R1+0x50] ;  /* 0x0000500001867983 */ /* 0x000ea20000100a00 */
[----:B------:R-:W-:Y:S04]  /*76e0*/  DEPBAR.LE SB0, 0x0 ;  /* 0x000080000000791a */ /* 0x000fe80000000000 */
[----:B------:R-:W-:Y:S01]  /*76f0*/  UISETP.GE.AND UP0, UPT, UR26, URZ, UPT ;  /* 0x0000003f1a00728c */ /* 0x000fe2000bf06270 */
[----:B------:R-:W3:Y:S01]  /*7700*/  LDL.64 R136, [R1+0x40] ;  /* 0x0000400001887983 */ /* 0x000ee20000100a00 */
        /* <DEDUP_REMOVED lines=12> */
[----:B-----5:R-:W-:Y:S08]  /*77d0*/  LDSM.16.M88.4 R64, [R231+0x8100] ;  /* 0x00810000e740783b */ /* 0x020ff00000000200 */
[----:B-1----:R-:W4:Y:S04]  /*77e0*/  LDL R3, [R1+0x2c] ;  /* 0x00002c0001037983 */ /* 0x002f280000100800 */
[----:B------:R-:W4:Y:S04]  /*77f0*/  LDL R220, [R1+0x24] ;  /* 0x0000240001dc7983 */ /* 0x000f280000100800 */
        /* <DEDUP_REMOVED lines=12> */
[----:B------:R1:W-:Y:S04]  /*78c0*/  STL [R1+0x80], R131 ;  /* 0x0000808301007387 */ /* 0x0003e80000100800 */
[----:B------:R1:W-:Y:S01]  /*78d0*/  STL [R1+0x5c], R235 ;  /* 0x00005ceb01007387 */ /* 0x0003e20000100800 */
[-C--:B------:R-:W-:Y:S03]  /*78e0*/  HMMA.16816.F32 R20, R64, R32.reuse, RZ ;  /* 0x000000204014723c */ /* 0x080fe600000018ff */
[----:B------:R-:W-:Y:S04]  /*78f0*/  STL [R1+0x60], R243 ;  /* 0x000060f301007387 */ /* 0x000fe80000100800 */
[----:B------:R-:W-:Y:S01]  /*7900*/  STL [R1+0x64], R242 ;  /* 0x000064f201007387 */ /* 0x000fe20000100800 */
[C---:B------:R-:W-:Y:S03]  /*7910*/  HMMA.16816.F32 R24, R60.reuse, R32, RZ ;  /* 0x000000203c18723c */ /* 0x040fe600000018ff */
[----:B------:R-:W-:Y:S05]  /*7920*/  STL [R1+0x68], R241 ;  /* 0x000068f101007387 */ /* 0x000fea0000100800 */
[-C--:B------:R-:W-:Y:S01]  /*7930*/  HMMA.16816.F32 R28, R60, R34.reuse, RZ ;  /* 0x000000223c1c723c */ /* 0x080fe200000018ff */
[----:B-1----:R-:W4:Y:S04]  /*7940*/  LDL R131, [R1+0x34] ;  /* 0x0000340001837983 */ /* 0x002f280000100800 */
[----:B------:R-:W4:Y:S03]  /*7950*/  LDL R235, [R1+0xc] ;  /* 0x00000c0001eb7983 */ /* 0x000f260000100800 */
[C---:B------:R-:W-:Y:S01]  /*7960*/  HMMA.16816.F32 R32, R64.reuse, R34, RZ ;  /* 0x000000224020723c */ /* 0x040fe200000018ff */
[----:B------:R-:W-:Y:S04]  /*7970*/  STL [R1+0x6c], R231 ;  /* 0x00006ce701007387 */ /* 0x000fe80000100800 */
[----:B------:R-:W-:Y:S03]  /*7980*/  STL [R1+0x70], R224 ;  /* 0x000070e001007387 */ /* 0x000fe60000100800 */
[-C--:B------:R-:W-:Y:S01]  /*7990*/  HMMA.16816.F32 R36, R64, R48.reuse, RZ ;  /* 0x000000304024723c */ /* 0x080fe200000018ff */
[----:B------:R-:W-:Y:S04]  /*79a0*/  STL [R1+0x74], R240 ;  /* 0x000074f001007387 */ /* 0x000fe80000100800 */
[----:B------:R-:W-:Y:S03]  /*79b0*/  STL [R1+0x78], R233 ;  /* 0x000078e901007387 */ /* 0x000fe60000100800 */
[C---:B------:R-:W-:Y:S01]  /*79c0*/  HMMA.16816.F32 R40, R60.reuse, R48, RZ ;  /* 0x000000303c28723c */ /* 0x040fe200000018ff */
[----:B------:R-:W-:Y:S07]  /*79d0*/  STL [R1+0x7c], R239 ;  /* 0x00007cef01007387 */ /* 0x000fee0000100800 */
[-C--:B------:R-:W-:Y:S08]  /*79e0*/  HMMA.16816.F32 R44, R60, R50.reuse, RZ ;  /* 0x000000323c2c723c */ /* 0x080ff000000018ff */
[C---:B------:R-:W-:Y:S08]  /*79f0*/  HMMA.16816.F32 R48, R64.reuse, R50, RZ ;  /* 0x000000324030723c */ /* 0x040ff000000018ff */
[-C--:B------:R-:W-:Y:S08]  /*7a00*/  HMMA.16816.F32 R52, R64, R204.reuse, RZ ;  /* 0x000000cc4034723c */ /* 0x080ff000000018ff */
[C---:B------:R-:W-:Y:S08]  /*7a10*/  HMMA.16816.F32 R56, R60.reuse, R204, RZ ;  /* 0x000000cc3c38723c */ /* 0x040ff000000018ff */
[-C--:B------:R-:W-:Y:S08]  /*7a20*/  HMMA.16816.F32 R60, R60, R206.reuse, RZ ;  /* 0x000000ce3c3c723c */ /* 0x080ff000000018ff */
[----:B------:R-:W-:Y:S01]  /*7a30*/  HMMA.16816.F32 R64, R64, R206, RZ ;  /* 0x000000ce4040723c */ /* 0x000fe200000018ff */
[----:B------:R-:W1:Y:S07]  /*7a40*/  LDSM.16.M88.4 R204, [R243] ;  /* 0x00000000f3cc783b */ /* 0x000e6e0000000200 */
[-C--:B------:R-:W-:Y:S08]  /*7a50*/  HMMA.16816.F32 R4, R208, R212.reuse, R4 ;  /* 0x000000d4d004723c */ /* 0x080ff00000001804 */
        /* <DEDUP_REMOVED lines=9> */
[-C--:B--2---:R-:W-:Y:S08]  /*7af0*/  HMMA.16816.F32 R36, R208, R212.reuse, R36 ;  /* 0x000000d4d024723c */ /* 0x084ff00000001824 */
[C---:B------:R-:W-:Y:S04]  /*7b00*/  HMMA.16816.F32 R40, R216.reuse, R212, R40 ;  /* 0x000000d4d828723c */ /* 0x040fe80000001828 */
[----:B------:R-:W-:Y:S04]  /*7b10*/  @P0 IADD3 R0, P1, R134, UR21, RZ ;  /* 0x0000001586000c10 */ /* 0x000fe8000ff3e0ff */
[-C--:B------:R-:W-:Y:S04]  /*7b20*/  HMMA.16816.F32 R44, R216, R214.reuse, R44 ;  /* 0x000000d6d82c723c */ /* 0x080fe8000000182c */
[C---:B------:R-:W-:Y:S02]  /*7b30*/  @P0 LEA R134, P2, R0.reuse, c[0x0][0x1f8], 0x1 ;  /* 0x00007e0000860a11 */ /* 0x040fe400078408ff */
[----:B---3--:R-:W-:Y:S02]  /*7b40*/  @P0 IADD3.X R2, R137, UR20, RZ, P1, !PT ;  /* 0x0000001489020c10 */ /* 0x008fe40008ffe4ff */
[C---:B------:R-:W-:Y:S04]  /*7b50*/  HMMA.16816.F32 R48, R208.reuse, R214, R48 ;  /* 0x000000d6d030723c */ /* 0x040fe80000001830 */
[----:B------:R-:W-:Y:S04]  /*7b60*/  @P0 LEA.HI.X R135, R0, c[0x0][0x1fc], R2, 0x1, P2 ;  /* 0x00007f0000870a11 */ /* 0x000fe800010f0c02 */
[-C--:B-1----:R-:W-:Y:S01]  /*7b70*/  HMMA.16816.F32 R52, R208, R204.reuse, R52 ;  /* 0x000000ccd034723c */ /* 0x082fe20000001834 */
[----:B------:R-:W-:Y:S01]  /*7b80*/  @!PT LDS RZ, [RZ] ;  /* 0x00000000fffff984 */ /* 0x000fe20000000800 */
[----:B------:R-:W-:Y:S01]  /*7b90*/  @!PT LDS RZ, [RZ] ;  /* 0x00000000fffff984 */ /* 0x000fe20000000800 */
[----:B------:R-:W-:Y:S01]  /*7ba0*/  @!PT LDS RZ, [RZ] ;  /* 0x00000000fffff984 */ /* 0x000fe20000000800 */
[----:B------:R1:W-:Y:S07]  /*7bb0*/  @P0 LDGSTS.E.BYPASS.LTC128B.128 [R245+0x100], [R134.64], !P5 ;  /* 0x0010000086f50fae */ /* 0x0003ee000e901d52 */
[C---:B------:R-:W-:Y:S08]  /*7bc0*/  HMMA.16816.F32 R56, R216.reuse, R204, R56 ;  /* 0x000000ccd838723c */ /* 0x040ff00000001838 */
[-C--:B------:R-:W-:Y:S08]  /*7bd0*/  HMMA.16816.F32 R60, R216, R206.reuse, R60 ;  /* 0x000000ced83c723c */ /* 0x080ff0000000183c */
[----:B------:R-:W-:Y:S04]  /*7be0*/  HMMA.16816.F32 R64, R208, R206, R64 ;  /* 0x000000ced040723c */ /* 0x000fe80000001840 */
[----:B----4-:R-:W-:Y:S01]  /*7bf0*/  @P0 IADD3 R3, P1, R3, UR21, RZ ;  /* 0x0000001503030c10 */ /* 0x010fe2000ff3e0ff */
[----:B------:R-:W-:Y:S03]  /*7c00*/  UIMAD UR21, UR26, UR17, 0x1 ;  /* 0x000000011a1574a4 */ /* 0x000fe6000f8e0211 */
[C---:B------:R-:W-:Y:S04]  /*7c10*/  @P0 LEA R136, P2, R3.reuse, c[0x0][0x1f8], 0x1 ;  /* 0x00007e0003880a11 */ /* 0x040fe800078408ff */
[----:B------:R-:W-:Y:S01]  /*7c20*/  @P0 IADD3.X R0, R220, UR20, RZ, P1, !PT ;  /* 0x00000014dc000c10 */ /* 0x000fe20008ffe4ff */
[----:B------:R-:W-:Y:S01]  /*7c30*/  @UP1 USHF.R.S32.HI UR20, URZ, 0x1f, UR25 ;  /* 0x0000001f3f141899 */ /* 0x000fe20008011419 */
[----:B------:R-:W-:Y:S02]  /*7c40*/  @P0 IADD3 R2, P1, R134, UR10, RZ ;  /* 0x0000000a86020c10 */ /* 0x000fe4000ff3e0ff */
[----:B------:R-:W-:Y:S01]  /*7c50*/  @P0 LEA.HI.X R137, R3, c[0x0][0x1fc], R0, 0x1, P2 ;  /* 0x00007f0003890a11 */ /* 0x000fe200010f0c00 */
[----:B------:R-:W-:Y:S01]  /*7c60*/  @UP1 UIMAD UR20, UR20, UR4, URZ ;  /* 0x00000004141412a4 */ /* 0x000fe2000f8e023f */
[----:B------:R-:W-:Y:S01]  /*7c70*/  @P0 IADD3.X R3, R135, UR14, RZ, P1, !PT ;  /* 0x0000000e87030c10 */ /* 0x000fe20008ffe4ff */
[----:B------:R2:W3:Y:S01]  /*7c80*/  LDL R0, [R1+0x30] ;  /* 0x0000300001007983 */ /* 0x0004e20000100800 */
[C---:B-1----:R-:W-:Y:S01]  /*7c90*/  @P0 IADD3 R134, P1, R2.reuse, UR10, RZ ;  /* 0x0000000a02860c10 */ /* 0x042fe2000ff3e0ff */
[----:B------:R-:W-:Y:S01]  /*7ca0*/  @UP1 UIMAD UR20, UR25, UR5, UR20 ;  /* 0x00000005191412a4 */ /* 0x000fe2000f8e0214 */
[----:B------:R-:W-:Y:S01]  /*7cb0*/  @P0 IADD3 R204, P6, R2, UR16, RZ ;  /* 0x0000001002cc0c10 */ /* 0x000fe2000ffde0ff */
[----:B------:R1:W-:Y:S01]  /*7cc0*/  @P0 LDGSTS.E.BYPASS.LTC128B.128 [R245+0x2100], [R136.64], !P4 ;  /* 0x0210000088f50fae */ /* 0x0003e2000e101d52 */
[C---:B------:R-:W-:Y:S01]  /*7cd0*/  @P0 IADD3.X R135, R3.reuse, UR14, RZ, P1, !PT ;  /* 0x0000000e03870c10 */ /* 0x040fe20008ffe4ff */
[----:B------:R-:W-:Y:S01]  /*7ce0*/  @UP1 UIADD3 UR20, UR23, UR20, URZ ;  /* 0x0000001417141290 */ /* 0x000fe2000fffe03f */
[----:B------:R-:W-:Y:S01]  /*7cf0*/  @P0 IADD3.X R205, R3, UR15, RZ, P6, !PT ;  /* 0x0000000f03cd0c10 */ /* 0x000fe2000b7fe4ff */
[----:B------:R-:W-:Y:S01]  /*7d00*/  @UP1 USHF.L.U64.HI UR23, UR4, 0x5, UR5 ;  /* 0x0000000504171899 */ /* 0x000fe20008010205 */
[----:B------:R-:W-:Y:S01]  /*7d10*/  PLOP3.LUT P6, PT, PT, PT, UP1, 0x80, 0x0 ;  /* 0x000000000000781c */ /* 0x000fe20003fcf018 */
[----:B------:R-:W-:Y:S02]  /*7d20*/  @UP1 USHF.L.U64.HI UR20, UR22, 0x6, UR20 ;  /* 0x0000000616141899 */ /* 0x000fe40008010214 */
[----:B------:R4:W-:Y:S08]  /*7d30*/  @P0 LDGSTS.E.BYPASS.LTC128B.128 [R245+0x900], [R2.64], !P5 ;  /* 0x0090000002f50fae */ /* 0x0009f0000e901d52 */
[----:B------:R4:W-:Y:S08]  /*7d40*/  @P0 LDGSTS.E.BYPASS.LTC128B.128 [R245+0x2900], [R2.64+0x80], !P4 ;  /* 0x0290008002f50fae */ /* 0x0009f0000e101d52 */
[----:B------:R2:W-:Y:S01]  /*7d50*/  @P0 LDGSTS.E.BYPASS.LTC128B.128 [R245+0x1100], [R134.64], !P5 ;  /* 0x0110000086f50fae */ /* 0x0005e2000e901d52 */
[C---:B-1----:R-:W-:Y:S04]  /*7d60*/  @P0 IADD3 R136, P2, R134.reuse, UR10, RZ ;  /* 0x0000000a86880c10 */ /* 0x042fe8000ff5e0ff */
[C---:B------:R-:W-:Y:S03]  /*7d70*/  @P0 IADD3.X R137, R135.reuse, UR14, RZ, P2, !PT ;  /* 0x0000000e87890c10 */ /* 0x040fe600097fe4ff */
[----:B------:R1:W-:Y:S08]  /*7d80*/  @P0 LDGSTS.E.BYPASS.LTC128B.128 [R245+0x3100], [R204.64], !P4 ;  /* 0x03100000ccf50fae */ /* 0x0003f0000e101d52 */
[----:B------:R1:W-:Y:S01]  /*7d90*/  @P0 LDGSTS.E.BYPASS.LTC128B.128 [R245+0x1900], [R136.64], !P5 ;  /* 0x0190000088f50fae */ /* 0x0003e2000e901d52 */
[----:B----4-:R-:W-:Y:S04]  /*7da0*/  @P0 IADD3 R2, P1, R134, UR16, RZ ;  /* 0x0000001086020c10 */ /* 0x010fe8000ff3e0ff */
[----:B------:R-:W-:Y:S05]  /*7db0*/  @P0 IADD3.X R3, R135, UR15, RZ, P1, !PT ;  /* 0x0000000f87030c10 */ /* 0x000fea0008ffe4ff */
[----:B------:R4:W-:Y:S08]  /*7dc0*/  @P0 LDGSTS.E.BYPASS.LTC128B.128 [R245+0x3900], [R2.64], !P4 ;  /* 0x0390000002f50fae */ /* 0x0009f0000e101d52 */
[----:B------:R-:W-:Y:S08]  /*7dd0*/  LDSM.16.M88.4 R212, [R232+0x8100] ;  /* 0x00810000e8d4783b */ /* 0x000ff00000000200 */
[----:B------:R-:W2:Y:S08]  /*7de0*/  LDSM.16.M88.4 R216, [R230+0x4100] ;  /* 0x00410000e6d8783b */ /* 0x000eb00000000200 */
[----:B-1----:R-:W1:Y:S08]  /*7df0*/  LDSM.16.M88.4 R204, [R232+0xa100] ;  /* 0x00a10000e8cc783b */ /* 0x002e700000000200 */
[----:B------:R-:W4:Y:S08]  /*7e00*/  LDSM.16.M88.4 R208, [R230+0x4900] ;  /* 0x00490000e6d0783b */ /* 0x000f300000000200 */
[----:B------:R-:W0:Y:S01]  /*7e10*/  LDGDEPBAR ;  /* 0x00000000000079af */ /* 0x000e220000000000 */
[-C--:B--2---:R-:W-:Y:S08]  /*7e20*/  HMMA.16816.F32 R4, R212, R216.reuse, R4 ;  /* 0x000000d8d404723c */ /* 0x084ff00000001804 */
        /* <DEDUP_REMOVED lines=14> */
[-C--:B--2---:R-:W-:Y:S08]  /*7f10*/  HMMA.16816.F32 R52, R212, R208.reuse, R52 ;  /* 0x000000d0d434723c */ /* 0x084ff00000001834 */
[C---:B------:R-:W-:Y:S08]  /*7f20*/  HMMA.16816.F32 R56, R204.reuse, R208, R56 ;  /* 0x000000d0cc38723c */ /* 0x040ff00000001838 */
[-C--:B------:R-:W-:Y:S01]  /*7f30*/  HMMA.16816.F32 R60, R204, R210.reuse, R60 ;  /* 0x000000d2cc3c723c */ /* 0x080fe2000000183c */
[----:B------:R-:W1:Y:S07]  /*7f40*/  LDSM.16.M88.4 R204, [R234+0x8100] ;  /* 0x00810000eacc783b */ /* 0x000e6e0000000200 */
[----:B------:R-:W-:Y:S01]  /*7f50*/  HMMA.16816.F32 R64, R212, R210, R64 ;  /* 0x000000d2d440723c */ /* 0x000fe20000001840 */
[----:B------:R-:W2:Y:S08]  /*7f60*/  LDSM.16.M88.4 R208, [R234+0xa100] ;  /* 0x00a10000ead0783b */ /* 0x000eb00000000200 */
[----:B------:R-:W4:Y:S01]  /*7f70*/  LDSM.16.M88.4 R212, [R229+0x800] ;  /* 0x00080000e5d4783b */ /* 0x000f220000000200 */
[-C--:B-1----:R-:W-:Y:S08]  /*7f80*/  HMMA.16816.F32 R4, R204, R216.reuse, R4 ;  /* 0x000000d8cc04723c */ /* 0x082ff00000001804 */
[C---:B--2---:R-:W-:Y:S08]  /*7f90*/  HMMA.16816.F32 R8, R208.reuse, R216, R8 ;  /* 0x000000d8d008723c */ /* 0x044ff00000001808 */
[-C--:B------:R-:W-:Y:S08]  /*7fa0*/  HMMA.16816.F32 R12, R208, R218.reuse, R12 ;  /* 0x000000dad00c723c */ /* 0x080ff0000000180c */
[C---:B------:R-:W-:Y:S01]  /*7fb0*/  HMMA.16816.F32 R16, R204.reuse, R218, R16 ;  /* 0x000000dacc10723c */ /* 0x040fe20000001810 */
[----:B------:R-:W1:Y:S07]  /*7fc0*/  LDSM.16.M88.4 R216, [R229+0x1000] ;  /* 0x00100000e5d8783b */ /* 0x000e6e0000000200 */
[-C--:B----4-:R-:W-:Y:S04]  /*7fd0*/  HMMA.16816.F32 R20, R204, R212.reuse, R20 ;  /* 0x000000d4cc14723c */ /* 0x090fe80000001814 */
[----:B---3--:R-:W-:Y:S04]  /*7fe0*/  @P3 MOV R0, R235 ;  /* 0x000000eb00003202 */ /* 0x008fe80000000f00 */
[C---:B------:R-:W-:Y:S01]  /*7ff0*/  HMMA.16816.F32 R24, R208.reuse, R212, R24 ;  /* 0x000000d4d018723c */ /* 0x040fe20000001818 */
[----:B------:R-:W-:Y:S07]  /*8000*/  SHFL.IDX PT, R2, R0, 0x1, 0x1c1f ;  /* 0x003c1f0000027f89 */ /* 0x000fee00000e0000 */
[-C--:B------:R-:W-:Y:S01]  /*8010*/  HMMA.16816.F32 R28, R208, R214.reuse, R28 ;  /* 0x000000d6d01c723c */ /* 0x080fe2000000181c */
[----:B------:R-:W-:Y:S07]  /*8020*/  SHFL.IDX PT, R3, R0, RZ, 0x1c1f ;  /* 0x001c1fff00037589 */ /* 0x000fee00000e0000 */
[C---:B------:R-:W-:Y:S01]  /*8030*/  HMMA.16816.F32 R32, R204.reuse, R214, R32 ;  /* 0x000000d6cc20723c */ /* 0x040fe20000001820 */
[----:B------:R-:W2:Y:S07]  /*8040*/  LDSM.16.M88.4 R212, [R229+0x1800] ;  /* 0x00180000e5d4783b */ /* 0x000eae0000000200 */
[-C--:B-1----:R-:W-:Y:S08]  /*8050*/  HMMA.16816.F32 R36, R204, R216.reuse, R36 ;  /* 0x000000d8cc24723c */ /* 0x082ff00000001824 */
[C---:B------:R-:W-:Y:S08]  /*8060*/  HMMA.16816.F32 R40, R208.reuse, R216, R40 ;  /* 0x000000d8d028723c */ /* 0x040ff00000001828 */
[-C--:B------:R-:W-:Y:S08]  /*8070*/  HMMA.16816.F32 R44, R208, R218.reuse, R44 ;  /* 0x000000dad02c723c */ /* 0x080ff0000000182c */
[C---:B------:R-:W-:Y:S01]  /*8080*/  HMMA.16816.F32 R48, R204.reuse, R218, R48 ;  /* 0x000000dacc30723c */ /* 0x040fe20000001830 */
[----:B------:R-:W-:Y:S07]  /*8090*/  LDSM.16.M88.4 R216, [R224+0x6100] ;  /* 0x00610000e0d8783b */ /* 0x000fee0000000200 */
[-C--:B--2---:R-:W-:Y:S08]  /*80a0*/  HMMA.16816.F32 R52, R204, R212.reuse, R52 ;  /* 0x000000d4cc34723c */ /* 0x084ff00000001834 */
[C---:B------:R-:W-:Y:S08]  /*80b0*/  HMMA.16816.F32 R56, R208.reuse, R212, R56 ;  /* 0x000000d4d038723c */ /* 0x040ff00000001838 */
[-C--:B------:R-:W-:Y:S01]  /*80c0*/  HMMA.16816.F32 R60, R208, R214.reuse, R60 ;  /* 0x000000d6d03c723c */ /* 0x080fe2000000183c */
[----:B------:R-:W1:Y:S07]  /*80d0*/  LDSM.16.M88.4 R208, [R231+0xc100] ;  /* 0x00c10000e7d0783b */ /* 0x000e6e0000000200 */
[----:B------:R-:W-:Y:S01]  /*80e0*/  HMMA.16816.F32 R64, R204, R214, R64 ;  /* 0x000000d6cc40723c */ /* 0x000fe20000001840 */
[----:B------:R-:W2:Y:S08]  /*80f0*/  LDSM.16.M88.4 R204, [R231+0xe100] ;  /* 0x00e10000e7cc783b */ /* 0x000eb00000000200 */
[----:B------:R-:W3:Y:S01]  /*8100*/  LDSM.16.M88.4 R212, [R224+0x6900] ;  /* 0x00690000e0d4783b */ /* 0x000ee20000000200 */
[-C--:B-1----:R-:W-:Y:S08]  /*8110*/  HMMA.16816.F32 R4, R208, R216.reuse, R4 ;  /* 0x000000d8d004723c */ /* 0x082ff00000001804 */
        /* <DEDUP_REMOVED lines=20> */
[----:B------:R-:W3:Y:S01]  /*8260*/  LDSM.16.M88.4 R212, [R239] ;  /* 0x00000000efd4783b */ /* 0x000ee20000000200 */
[-C--:B-1----:R-:W-:Y:S08]  /*8270*/  HMMA.16816.F32 R4, R204, R216.reuse, R4 ;  /* 0x000000d8cc04723c */ /* 0x082ff00000001804 */
[C---:B--2---:R-:W-:Y:S08]  /*8280*/  HMMA.16816.F32 R8, R208.reuse, R216, R8 ;  /* 0x000000d8d008723c */ /* 0x044ff00000001808 */
[-C--:B------:R-:W-:Y:S08]  /*8290*/  HMMA.16816.F32 R12, R208, R218.reuse, R12 ;  /* 0x000000dad00c723c */ /* 0x080ff0000000180c */
[C---:B------:R-:W-:Y:S01]  /*82a0*/  HMMA.16816.F32 R16, R204.reuse, R218, R16 ;  /* 0x000000dacc10723c */ /* 0x040fe20000001810 */
[----:B------:R-:W1:Y:S07]  /*82b0*/  LDSM.16.M88.4 R216, [R238] ;  /* 0x00000000eed8783b */ /* 0x000e6e0000000200 */
[-C--:B---3--:R-:W-:Y:S08]  /*82c0*/  HMMA.16816.F32 R20, R204, R212.reuse, R20 ;  /* 0x000000d4cc14723c */ /* 0x088ff00000001814 */
        /* <DEDUP_REMOVED lines=36> */
[----:B------:R-:W2:Y:S07]  /*8510*/  LDSM.16.M88.4 R208, [R236+0xe100] ;  /* 0x00e10000ecd0783b */ /* 0x000eae0000000200 */
        /* <DEDUP_REMOVED lines=24> */
[----:B------:R4:W1:Y:S10]  /*86a0*/  MUFU.TANH R223, R7 ;  /* 0x0000000700df7308 */ /* 0x0008740000002400 */
[----:B------:R-:W-:Y:S01]  /*86b0*/  MUFU.TANH R135, R17 ;  /* 0x0000001100877308 */ /* 0x000fe20000002400 */
[----:B---3--:R-:W3:Y:S09]  /*86c0*/  LDL R13, [R1+0x28] ;  /* 0x00002800010d7983 */ /* 0x008ef20000100800 */
[----:B------:R-:W-:Y:S01]  /*86d0*/  MUFU.TANH R222, R8 ;  /* 0x0000000800de7308 */ /* 0x000fe20000002400 */
[----:B----4-:R-:W4:Y:S09]  /*86e0*/  LDSM.16.M88.4 R4, [R229+0x2800] ;  /* 0x00280000e504783b */ /* 0x010f320000000200 */
[----:B------:R-:W-:Y:S10]  /*86f0*/  MUFU.TANH R17, R18 ;  /* 0x0000001200117308 */ /* 0x000ff40000002400 */
[----:B------:R-:W1:Y:S10]  /*8700*/  MUFU.TANH R221, R9 ;  /* 0x0000000900dd7308 */ /* 0x000e740000002400 */
[----:B------:R-:W1:Y:S10]  /*8710*/  MUFU.TANH R220, R10 ;  /* 0x0000000a00dc7308 */ /* 0x000e740000002400 */
[----:B------:R1:W-:Y:S01]  /*8720*/  MUFU.TANH R215, R11 ;  /* 0x0000000b00d77308 */ /* 0x0003e20000002400 */
[-C--:B----4-:R-:W-:Y:S09]  /*8730*/  HMMA.16816.F32 R20, R216, R4.reuse, R20 ;  /* 0x00000004d814723c */ /* 0x090ff20000001814 */
[----:B------:R-:W-:Y:S01]  /*8740*/  MUFU.TANH R212, R14 ;  /* 0x0000000e00d47308 */ /* 0x000fe20000002400 */
[C---:B------:R-:W-:Y:S09]  /*8750*/  HMMA.16816.F32 R24, R208.reuse, R4, R24 ;  /* 0x00000004d018723c */ /* 0x040ff20000001818 */
[----:B------:R4:W-:Y:S01]  /*8760*/  MUFU.TANH R213, R15 ;  /* 0x0000000f00d57308 */ /* 0x0009e20000002400 */
[-C--:B------:R-:W-:Y:S01]  /*8770*/  HMMA.16816.F32 R28, R208, R6.reuse, R28 ;  /* 0x00000006d01c723c */ /* 0x080fe2000000181c */
[----:B-1----:R-:W1:Y:S03]  /*8780*/  LDSM.16.M88.4 R8, [R229+0x3000] ;  /* 0x00300000e508783b */ /* 0x002e660000000200 */
[----:B------:R-:W-:Y:S04]  /*8790*/  FMUL.FTZ R20, R20, c[0x0][0x320] ;  /* 0x0000c80014147a20 */ /* 0x000fe80000410000 */
[C---:B------:R-:W-:Y:S01]  /*87a0*/  HMMA.16816.F32 R32, R216.reuse, R6, R32 ;  /* 0x00000006d820723c */ /* 0x040fe20000001820 */
[----:B------:R2:W1:Y:S01]  /*87b0*/  MUFU.TANH R214, R12 ;  /* 0x0000000c00d67308 */ /* 0x0004620000002400 */
[----:B------:R-:W1:Y:S02]  /*87c0*/  LDSM.16.M88.4 R4, [R229+0x3800] ;  /* 0x00380000e504783b */ /* 0x000e640000000200 */
[----:B------:R-:W-:Y:S02]  /*87d0*/  FMUL.FTZ R21, R21, c[0x0][0x320] ;  /* 0x0000c80015157a20 */ /* 0x000fe40000410000 */
[----:B------:R-:W-:Y:S02]  /*87e0*/  FMUL.FTZ R22, R22, c[0x0][0x320] ;  /* 0x0000c80016167a20 */ /* 0x000fe40000410000 */
[----:B------:R-:W-:Y:S04]  /*87f0*/  DEPBAR.LE SB0, 0x0 ;  /* 0x000080000000791a */ /* 0x000fe80000000000 */
[----:B------:R-:W1:Y:S01]  /*8800*/  MUFU.TANH R136, R16 ;  /* 0x0000001000887308 */ /* 0x000e620000002400 */
[----:B------:R-:W-:Y:S01]  /*8810*/  FMUL.FTZ R24, R24, c[0x0][0x320] ;  /* 0x0000c80018187a20 */ /* 0x000fe20000410000 */
[----:B------:R-:W-:Y:S01]  /*8820*/  BAR.SYNC.DEFER_BLOCKING 0x0 ;  /* 0x0000000000007b1d */ /* 0x000fe20000010000 */
[----:B------:R-:W-:Y:S02]  /*8830*/  FMUL.FTZ R23, R23, c[0x0][0x320] ;  /* 0x0000c80017177a20 */ /* 0x000fe40000410000 */
[----:B------:R-:W-:Y:S02]  /*8840*/  FMUL.FTZ R31, R31, c[0x0][0x320] ;  /* 0x0000c8001f1f7a20 */ /* 0x000fe40000410000 */
[----:B------:R-:W-:Y:S02]  /*8850*/  FMUL.FTZ R28, R28, c[0x0][0x320] ;  /* 0x0000c8001c1c7a20 */ /* 0x000fe40000410000 */
[----:B------:R-:W-:Y:S01]  /*8860*/  FMUL.FTZ R25, R25, c[0x0][0x320] ;  /* 0x0000c80019197a20 */ /* 0x000fe20000410000 */
[----:B------:R-:W3:Y:S01]  /*8870*/  MUFU.TANH R134, R19 ;  /* 0x0000001300867308 */ /* 0x000ee20000002400 */
[----:B----4-:R-:W4:Y:S01]  /*8880*/  LDL.64 R14, [R1+0x38] ;  /* 0x00003800010e7983 */ /* 0x010f220000100a00 */
[----:B------:R-:W-:Y:S02]  /*8890*/  FMUL.FTZ R34, R34, c[0x0][0x320] ;  /* 0x0000c80022227a20 */ /* 0x000fe40000410000 */
[----:B------:R-:W-:Y:S02]  /*88a0*/  FMUL.FTZ R27, R27, c[0x0][0x320] ;  /* 0x0000c8001b1b7a20 */ /* 0x000fe40000410000 */
[----:B------:R-:W-:Y:S01]  /*88b0*/  FMUL.FTZ R26, R26, c[0x0][0x320] ;  /* 0x0000c8001a1a7a20 */ /* 0x000fe20000410000 */
[----:B--2---:R-:W2:Y:S01]  /*88c0*/  LDL R12, [R1+0x20] ;  /* 0x00002000010c7983 */ /* 0x004ea20000100800 */
[----:B------:R-:W-:Y:S02]  /*88d0*/  FMUL.FTZ R32, R32, c[0x0][0x320] ;  /* 0x0000c80020207a20 */ /* 0x000fe40000410000 */
[----:B------:R-:W-:Y:S01]  /*88e0*/  MUFU.TANH R28, R28 ;  /* 0x0000001c001c7308 */ /* 0x000fe20000002400 */
[----:B------:R-:W-:Y:S01]  /*88f0*/  FMUL.FTZ R29, R29, c[0x0][0x320] ;  /* 0x0000c8001d1d7a20 */ /* 0x000fe20000410000 */
[-C--:B-1----:R-:W-:Y:S05]  /*8900*/  HMMA.16816.F32 R36, R216, R8.reuse, R36 ;  /* 0x00000008d824723c */ /* 0x082fea0000001824 */
[----:B------:R-:W-:Y:S03]  /*8910*/  FMUL.FTZ R33, R33, c[0x0][0x320] ;  /* 0x0000c80021217a20 */ /* 0x000fe60000410000 */
[----:B------:R-:W1:Y:S01]  /*8920*/  MUFU.TANH R21, R21 ;  /* 0x0000001500157308 */ /* 0x000e620000002400 */
[C---:B------:R-:W-:Y:S01]  /*8930*/  HMMA.16816.F32 R40, R208.reuse, R8, R40 ;  /* 0x00000008d028723c */ /* 0x040fe20000001828 */
[----:B------:R-:W1:Y:S03]  /*8940*/  SHFL.IDX PT, R9, R0, 0x2, 0x1c1f ;  /* 0x005c1f0000097f89 */ /* 0x000e6600000e0000 */
[----:B------:R-:W-:Y:S02]  /*8950*/  FMUL.FTZ R30, R30, c[0x0][0x320] ;  /* 0x0000c8001e1e7a20 */ /* 0x000fe40000410000 */
[----:B------:R-:W-:Y:S02]  /*8960*/  FMUL.FTZ R35, R35, c[0x0][0x320] ;  /* 0x0000c80023237a20 */ /* 0x000fe40000410000 */
[-C--:B------:R-:W-:Y:S01]  /*8970*/  HMMA.16816.F32 R44, R208, R10.reuse, R44 ;  /* 0x0000000ad02c723c */ /* 0x080fe2000000182c */
[----:B------:R-:W-:Y:S07]  /*8980*/  MUFU.TANH R244, R34 ;  /* 0x0000002200f47308 */ /* 0x000fee0000002400 */
[C---:B------:R-:W-:Y:S01]  /*8990*/  HMMA.16816.F32 R48, R216.reuse, R10, R48 ;  /* 0x0000000ad830723c */ /* 0x040fe20000001830 */
[----:B------:R-:W2:Y:S02]  /*89a0*/  LDL.64 R10, [R1+0x48] ;  /* 0x00004800010a7983 */ /* 0x000ea40000100a00 */
[----:B------:R-:W-:Y:S01]  /*89b0*/  MUFU.TANH R20, R20 ;  /* 0x0000001400147308 */ /* 0x000fe20000002400 */
[----:B------:R-:W-:Y:S02]  /*89c0*/  FMUL.FTZ R36, R36, c[0x0][0x320] ;  /* 0x0000c80024247a20 */ /* 0x000fe40000410000 */
[----:B------:R-:W-:Y:S02]  /*89d0*/  FMUL.FTZ R38, R38, c[0x0][0x320] ;  /* 0x0000c80026267a20 */ /* 0x000fe40000410000 */
[-C--:B------:R-:W-:Y:S04]  /*89e0*/  HMMA.16816.F32 R52, R216, R4.reuse, R52 ;  /* 0x00000004d834723c */ /* 0x080fe80000001834 */
[----:B------:R-:W-:Y:S01]  /*89f0*/  FMUL.FTZ R42, R42, c[0x0][0x320] ;  /* 0x0000c8002a2a7a20 */ /* 0x000fe20000410000 */
[----:B------:R-:W1:Y:S01]  /*8a00*/  MUFU.TANH R22, R22 ;  /* 0x0000001600167308 */ /* 0x000e620000002400 */
[----:B------:R-:W-:Y:S02]  /*8a10*/  FMUL.FTZ R40, R40, c[0x0][0x320] ;  /* 0x0000c80028287a20 */ /* 0x000fe40000410000 */
[C---:B------:R-:W-:Y:S01]  /*8a20*/  HMMA.16816.F32 R56, R208.reuse, R4, R56 ;  /* 0x00000004d038723c */ /* 0x040fe20000001838 */
[----:B------:R1:W1:Y:S03]  /*8a30*/  SHFL.IDX PT, R5, R0, 0x3, 0x1c1f ;  /* 0x007c1f0000057f89 */ /* 0x00026600000e0000 */
[----:B------:R-:W-:Y:S02]  /*8a40*/  FMUL.FTZ R45, R45, c[0x0][0x320] ;  /* 0x0000c8002d2d7a20 */ /* 0x000fe40000410000 */
[----:B------:R-:W-:Y:S01]  /*8a50*/  FMUL.FTZ R39, R39, c[0x0][0x320] ;  /* 0x0000c80027277a20 */ /* 0x000fe20000410000 */
[----:B------:R-:W2:Y:S01]  /*8a60*/  MUFU.TANH R24, R24 ;  /* 0x0000001800187308 */ /* 0x000ea20000002400 */
[-C--:B------:R-:W-:Y:S04]  /*8a70*/  HMMA.16816.F32 R60, R208, R6.reuse, R60 ;  /* 0x00000006d03c723c */ /* 0x080fe8000000183c */
[----:B------:R-:W-:Y:S02]  /*8a80*/  FMUL.FTZ R44, R44, c[0x0][0x320] ;  /* 0x0000c8002c2c7a20 */ /* 0x000fe40000410000 */
[----:B------:R-:W-:Y:S02]  /*8a90*/  FMUL.FTZ R43, R43, c[0x0][0x320] ;  /* 0x0000c8002b2b7a20 */ /* 0x000fe40000410000 */
[----:B------:R-:W-:Y:S01]  /*8aa0*/  HMMA.16816.F32 R64, R216, R6, R64 ;  /* 0x00000006d840723c */ /* 0x000fe20000001840 */
[----:B------:R-:W-:Y:S03]  /*8ab0*/  MUFU.TANH R34, R45 ;  /* 0x0000002d00227308 */ /* 0x000fe60000002400 */
[----:B------:R-:W-:Y:S02]  /*8ac0*/  FMUL.FTZ R54, R54, c[0x0][0x320] ;  /* 0x0000c80036367a20 */ /* 0x000fe40000410000 */
[----:B------:R-:W-:Y:S02]  /*8ad0*/  FMUL.FTZ R55, R55, c[0x0][0x320] ;  /* 0x0000c80037377a20 */ /* 0x000fe40000410000 */
[----:B-1----:R-:W-:Y:S03]  /*8ae0*/  IMAD.U32 R0, RZ, RZ, UR8 ;  /* 0x00000008ff007e24 */ /* 0x002fe6000f8e00ff */
[----:B------:R-:W-:Y:S01]  /*8af0*/  MUFU.TANH R23, R23 ;  /* 0x0000001700177308 */ /* 0x000fe20000002400 */
[----:B------:R-:W-:Y:S01]  /*8b00*/  FMUL.FTZ R57, R57, c[0x0][0x320] ;  /* 0x0000c80039397a20 */ /* 0x000fe20000410000 */
[----:B------:R-:W-:Y:S01]  /*8b10*/  IADD3 R0, R0, UR21, -R131 ;  /* 0x0000001500007c10 */ /* 0x000fe2000fffe883 */
[----:B------:R-:W-:Y:S01]  /*8b20*/  @UP1 USHF.L.U32 UR21, UR22, 0x6, URZ ;  /* 0x0000000616151899 */ /* 0x000fe2000800063f */
[----:B------:R-:W-:Y:S01]  /*8b30*/  FMUL.FTZ R59, R59, c[0x0][0x320] ;  /* 0x0000c8003b3b7a20 */ /* 0x000fe20000410000 */
[----:B------:R-:W-:Y:S01]  /*8b40*/  @UP1 USHF.L.U32 UR22, UR4, 0x5, URZ ;  /* 0x0000000504161899 */ /* 0x000fe2000800063f */
[----:B------:R-:W-:Y:S01]  /*8b50*/  IADD3 R4, R0, -UR11, RZ ;  /* 0x8000000b00047c10 */ /* 0x000fe2000fffe0ff */
[----:B------:R-:W-:Y:S02]  /*8b60*/  FMUL.FTZ R53, R53, c[0x0][0x320] ;  /* 0x0000c80035357a20 */ /* 0x000fe40000410000 */
[----:B------:R-:W-:Y:S01]  /*8b70*/  FMUL.FTZ R56, R56, c[0x0][0x320] ;  /* 0x0000c80038387a20 */ /* 0x000fe20000410000 */
[----:B------:R-:W1:Y:S01]  /*8b80*/  MUFU.TANH R25, R25 ;  /* 0x0000001900197308 */ /* 0x000e620000002400 */
[C---:B------:R-:W-:Y:S01]  /*8b90*/  IADD3 R0, R4.reuse, R9, RZ ;  /* 0x0000000904007210 */ /* 0x040fe20007ffe0ff */
[C---:B------:R-:W-:Y:S01]  /*8ba0*/  IMAD.IADD R2, R4.reuse, 0x1, R2 ;  /* 0x0000000104027824 */ /* 0x040fe200078e0202 */
[C---:B------:R-:W-:Y:S01]  /*8bb0*/  IADD3 R3, R4.reuse, R3, RZ ;  /* 0x0000000304037210 */ /* 0x040fe20007ffe0ff */
[----:B------:R-:W-:Y:S02]  /*8bc0*/  IMAD.IADD R4, R4, 0x1, R5 ;  /* 0x0000000104047824 */ /* 0x000fe400078e0205 */
[----:B------:R-:W-:Y:S01]  /*8bd0*/  FMUL.FTZ R60, R60, c[0x0][0x320] ;  /* 0x0000c8003c3c7a20 */ /* 0x000fe20000410000 */
[----:B------:R-:W-:Y:S01]  /*8be0*/  ISETP.GT.AND P2, PT, R3, 0x1, PT ;  /* 0x000000010300780c */ /* 0x000fe20003f44270 */
        /* <DEDUP_REMOVED lines=9> */
[----:B------:R-:W-:Y:S07]  /*8c80*/  FMUL.FTZ R58, R58, c[0x0][0x320] ;  /* 0x0000c8003a3a7a20 */ /* 0x000fee0000410000 */
[----:B------:R-:W1:Y:S10]  /*8c90*/  MUFU.TANH R32, R32 ;  /* 0x0000002000207308 */ /* 0x000e740000002400 */
[----:B------:R-:W1:Y:S10]  /*8ca0*/  MUFU.TANH R29, R29 ;  /* 0x0000001d001d7308 */ /* 0x000e740000002400 */
[----:B------:R-:W1:Y:S10]  /*8cb0*/  MUFU.TANH R33, R33 ;  /* 0x0000002100217308 */ /* 0x000e740000002400 */
[----:B------:R-:W1:Y:S10]  /*8cc0*/  MUFU.TANH R36, R36 ;  /* 0x0000002400247308 */ /* 0x000e740000002400 */
[----:B------:R1:W1:Y:S10]  /*8cd0*/  MUFU.TANH R18, R37 ;  /* 0x0000002500127308 */ /* 0x0002740000002400 */
[----:B------:R-:W-:Y:S10]  /*8ce0*/  MUFU.TANH R251, R43 ;  /* 0x0000002b00fb7308 */ /* 0x000ff40000002400 */
[----:B------:R-:W-:Y:S01]  /*8cf0*/  MUFU.TANH R43, R65 ;  /* 0x00000041002b7308 */ /* 0x000fe20000002400 */
[----:B-1----:R-:W-:Y:S09]  /*8d00*/  FMUL.FTZ R37, R51, c[0x0][0x320] ;  /* 0x0000c80033257a20 */ /* 0x002ff20000410000 */
[----:B------:R-:W-:Y:S10]  /*8d10*/  MUFU.TANH R19, R44 ;  /* 0x0000002c00137308 */ /* 0x000ff40000002400 */
        /* <DEDUP_REMOVED lines=10> */
[----:B------:R-:W-:Y:S01]  /*8dc0*/  MUFU.TANH R37, R37 ;  /* 0x0000002500257308 */ /* 0x000fe20000002400 */
[----:B--2---:R-:W-:Y:S04]  /*8dd0*/  @P6 IADD3 R8, P1, R10, UR21, RZ ;  /* 0x000000150a086c10 */ /* 0x004fe8000ff3e0ff */
[----:B------:R-:W-:Y:S02]  /*8de0*/  @P6 LEA R10, P0, R8, c[0x0][0x1c8], 0x1 ;  /* 0x00007200080a6a11 */ /* 0x000fe400078008ff */
[----:B----4-:R-:W-:Y:S01]  /*8df0*/  @P6 IADD3.X R9, R15, UR20, RZ, P1, !PT ;  /* 0x000000140f096c10 */ /* 0x010fe20008ffe4ff */
[----:B------:R-:W-:Y:S01]  /*8e00*/  FMUL.FTZ R15, R50, c[0x0][0x320] ;  /* 0x0000c800320f7a20 */ /* 0x000fe20000410000 */
[----:B---3--:R-:W-:Y:S01]  /*8e10*/  @P6 IADD3 R5, P1, R13, UR21, RZ ;  /* 0x000000150d056c10 */ /* 0x008fe2000ff3e0ff */
[----:B------:R-:W-:Y:S01]  /*8e20*/  @UP1 UIADD3 UR21, UP0, UR12, 0x80, URZ ;  /* 0x000000800c151890 */ /* 0x000fe2000ff1e03f */
[----:B------:R-:W-:Y:S01]  /*8e30*/  @P6 LEA.HI.X R11, R8, c[0x0][0x1cc], R9, 0x1, P0 ;  /* 0x00007300080b6a11 */ /* 0x000fe200000f0c09 */
[----:B------:R-:W-:Y:S01]  /*8e40*/  FMUL.FTZ R9, R48, c[0x0][0x320] ;  /* 0x0000c80030097a20 */ /* 0x000fe20000410000 */
[----:B------:R-:W-:Y:S01]  /*8e50*/  @P6 LEA R204, P0, R5, c[0x0][0x1c8], 0x1 ;  /* 0x0000720005cc6a11 */ /* 0x000fe200078008ff */
[----:B------:R1:W-:Y:S01]  /*8e60*/  MUFU.TANH R38, R15 ;  /* 0x0000000f00267308 */ /* 0x0003e20000002400 */
[----:B------:R-:W-:Y:S01]  /*8e70*/  @P6 IADD3.X R8, R12, UR20, RZ, P1, !PT ;  /* 0x000000140c086c10 */ /* 0x000fe20008ffe4ff */
[----:B------:R-:W-:Y:S01]  /*8e80*/  FMUL.FTZ R12, R49, c[0x0][0x320] ;  /* 0x0000c800310c7a20 */ /* 0x000fe20000410000 */
[----:B------:R-:W-:Y:S01]  /*8e90*/  ISETP.GT.AND P1, PT, R3, RZ, PT ;  /* 0x000000ff0300720c */ /* 0x000fe20003f24270 */
[----:B------:R-:W-:Y:S01]  /*8ea0*/  @!PT LDS RZ, [RZ] ;  /* 0x00000000fffff984 */ /* 0x000fe20000000800 */
[----:B------:R2:W-:Y:S01]  /*8eb0*/  @P6 LDGSTS.E.BYPASS.LTC128B.128 [R245+0x4100], [R10.64], !P5 ;  /* 0x041000000af56fae */ /* 0x0005e2000e901d52 */
[----:B------:R-:W-:Y:S01]  /*8ec0*/  @P6 LEA.HI.X R205, R5, c[0x0][0x1cc], R8, 0x1, P0 ;  /* 0x0000730005cd6a11 */ /* 0x000fe200000f0c08 */
[----:B------:R-:W-:Y:S01]  /*8ed0*/  @UP1 UIADD3.X UR20, URZ, UR9, URZ, UP0, !UPT ;  /* 0x000000093f141290 */ /* 0x000fe200087fe43f */
[----:B------:R-:W-:Y:S01]  /*8ee0*/  ISETP.GT.AND P0, PT, R2, RZ, PT ;  /* 0x000000ff0200720c */ /* 0x000fe20003f04270 */
[----:B------:R-:W-:Y:S01]  /*8ef0*/  UISETP.GT.AND UP0, UPT, UR26, UR24, UPT ;  /* 0x000000181a00728c */ /* 0x000fe2000bf04270 */
[----:B------:R-:W-:Y:S01]  /*8f00*/  FSEL R8, R250, -INF , P1 ;  /* 0xff800000fa087808 */ /* 0x000fe20000800000 */
[----:B------:R-:W3:Y:S01]  /*8f10*/  MUFU.TANH R16, R9 ;  /* 0x0000000900107308 */ /* 0x000ee20000002400 */
[----:B------:R-:W-:Y:S01]  /*8f20*/  ISETP.GT.AND P1, PT, R2, 0x1, PT ;  /* 0x000000010200780c */ /* 0x000fe20003f24270 */
[----:B------:R4:W-:Y:S01]  /*8f30*/  @P6 LDGSTS.E.BYPASS.LTC128B.128 [R245+0x6100], [R204.64], !P4 ;  /* 0x06100000ccf56fae */ /* 0x0009e2000e101d52 */
[----:B------:R-:W-:Y:S01]  /*8f40*/  FSEL R13, R246, -INF , P0 ;  /* 0xff800000f60d7808 */ /* 0x000fe20000000000 */
[----:B------:R-:W-:Y:S01]  /*8f50*/  UMOV UR26, UR25 ;  /* 0x00000019001a7c82 */ /* 0x000fe20008000000 */
[----:B------:R-:W-:Y:S02]  /*8f60*/  ISETP.GT.AND P0, PT, R0, 0x1, PT ;  /* 0x000000010000780c */ /* 0x000fe40003f04270 */
[----:B------:R-:W-:Y:S02]  /*8f70*/  FSEL R14, R223, -INF , P1 ;  /* 0xff800000df0e7808 */ /* 0x000fe40000800000 */
[----:B------:R-:W-:Y:S01]  /*8f80*/  FSEL R49, R221, -INF , P0 ;  /* 0xff800000dd317808 */ /* 0x000fe20000000000 */
[----:B------:R2:W2:Y:S01]  /*8f90*/  MUFU.TANH R9, R12 ;  /* 0x0000000c00097308 */ /* 0x0004a20000002400 */
[----:B------:R-:W-:Y:S02]  /*8fa0*/  ISETP.GT.AND P1, PT, R4, RZ, PT ;  /* 0x000000ff0400720c */ /* 0x000fe40003f24270 */
[C---:B------:R-:W-:Y:S01]  /*8fb0*/  ISETP.GT.AND P0, PT, R0.reuse, 0x8, PT ;  /* 0x000000080000780c */ /* 0x040fe20003f04270 */
[----:B-1----:R-:W-:Y:S01]  /*8fc0*/  FMUL.FTZ R15, R47, c[0x0][0x320] ;  /* 0x0000c8002f0f7a20 */ /* 0x002fe20000410000 */
[----:B------:R-:W-:Y:S02]  /*8fd0*/  FSEL R5, R249, -INF , P2 ;  /* 0xff800000f9057808 */ /* 0x000fe40001000000 */
[----:B------:R-:W-:Y:S02]  /*8fe0*/  ISETP.GT.AND P2, PT, R0, RZ, PT ;  /* 0x000000ff0000720c */ /* 0x000fe40003f44270 */
[----:B------:R-:W-:Y:S01]  /*8ff0*/  FSEL R207, R220, -INF , P1 ;  /* 0xff800000dccf7808 */ /* 0x000fe20000800000 */
[----:B------:R-:W-:Y:S01]  /*9000*/  MUFU.TANH R246, R46 ;  /* 0x0000002e00f67308 */ /* 0x000fe20000002400 */
[----:B------:R-:W-:Y:S02]  /*9010*/  FSEL R48, R222, -INF , P2 ;  /* 0xff800000de307808 */ /* 0x000fe40001000000 */
[----:B------:R-:W-:Y:S02]  /*9020*/  ISETP.GT.AND P2, PT, R4, 0x1, PT ;  /* 0x000000010400780c */ /* 0x000fe40003f44270 */
[----:B------:R-:W-:Y:S02]  /*9030*/  ISETP.GT.AND P1, PT, R0, 0x9, PT ;  /* 0x000000090000780c */ /* 0x000fe40003f24270 */
[----:B------:R-:W-:Y:S02]  /*9040*/  FSEL R50, R214, -INF , P0 ;  /* 0xff800000d6327808 */ /* 0x000fe40000000000 */
[----:B------:R-:W-:Y:S01]  /*9050*/  ISETP.GT.AND P0, PT, R4, 0x9, PT ;  /* 0x000000090400780c */ /* 0x000fe20003f04270 */
[----:B------:R1:W1:Y:S01]  /*9060*/  MUFU.TANH R46, R53 ;  /* 0x00000035002e7308 */ /* 0x0002620000002400 */
[----:B------:R-:W-:Y:S02]  /*9070*/  FSEL R206, R206, -INF , P1 ;  /* 0xff800000cece7808 */ /* 0x000fe40000800000 */
[----:B------:R-:W-:Y:S02]  /*9080*/  FSEL R213, R213, -INF , P0 ;  /* 0xff800000d5d57808 */ /* 0x000fe40000000000 */
[----:B------:R-:W-:Y:S02]  /*9090*/  ISETP.GT.AND P0, PT, R2, 0x8, PT ;  /* 0x000000080200780c */ /* 0x000fe40003f04270 */
[----:B------:R-:W-:Y:S02]  /*90a0*/  FSEL R208, R215, -INF , P2 ;  /* 0xff800000d7d07808 */ /* 0x000fe40001000000 */
[----:B------:R-:W-:Y:S01]  /*90b0*/  ISETP.GT.AND P2, PT, R4, 0x8, PT ;  /* 0x000000080400780c */ /* 0x000fe20003f44270 */
[----:B------:R-:W-:Y:S01]  /*90c0*/  MUFU.TANH R15, R15 ;  /* 0x0000000f000f7308 */ /* 0x000fe20000002400 */
[----:B------:R-:W-:Y:S02]  /*90d0*/  ISETP.GT.AND P1, PT, R3, 0x8, PT ;  /* 0x000000080300780c */ /* 0x000fe40003f24270 */
[----:B------:R-:W-:Y:S02]  /*90e0*/  FMNMX.FTZ R7, R8, R132, !PT ;  /* 0x0000008408077209 */ /* 0x000fe40007810000 */
[----:B------:R-:W-:Y:S02]  /*90f0*/  FSEL R17, R17, -INF , P0 ;  /* 0xff80000011117808 */ /* 0x000fe40000000000 */
[----:B------:R-:W-:Y:S02]  /*9100*/  FSEL R212, R212, -INF , P2 ;  /* 0xff800000d4d47808 */ /* 0x000fe40001000000 */
[----:B------:R-:W-:Y:S02]  /*9110*/  FSEL R6, R136, -INF , P1 ;  /* 0xff80000088067808 */ /* 0x000fe40000800000 */
[----:B------:R-:W-:Y:S02]  /*9120*/  ISETP.GT.AND P1, PT, R2, 0x9, PT ;  /* 0x000000090200780c */ /* 0x000fe40003f24270 */
[C---:B------:R-:W-:Y:S02]  /*9130*/  ISETP.GT.AND P2, PT, R3.reuse, 0x9, PT ;  /* 0x000000090300780c */ /* 0x040fe40003f44270 */
[----:B------:R-:W-:Y:S02]  /*9140*/  ISETP.GT.AND P0, PT, R3, 0x11, PT ;  /* 0x000000110300780c */ /* 0x000fe40003f04270 */
[----:B------:R-:W-:Y:S02]  /*9150*/  FMNMX.FTZ R7, R5, R7, !PT ;  /* 0x0000000705077209 */ /* 0x000fe40007810000 */
[----:B--2---:R-:W-:Y:S02]  /*9160*/  FSEL R12, R135, -INF , P2 ;  /* 0xff800000870c7808 */ /* 0x004fe40001000000 */
[----:B------:R-:W-:Y:S02]  /*9170*/  ISETP.GT.AND P2, PT, R3, 0x10, PT ;  /* 0x000000100300780c */ /* 0x000fe40003f44270 */
[----:B------:R-:W-:Y:S02]  /*9180*/  FMNMX.FTZ R7, R6, R7, !PT ;  /* 0x0000000706077209 */ /* 0x000fe40007810000 */
[----:B------:R-:W-:Y:S02]  /*9190*/  FSEL R45, R134, -INF , P1 ;  /* 0xff800000862d7808 */ /* 0x000fe40000800000 */
[----:B------:R-:W-:Y:S02]  /*91a0*/  ISETP.GT.AND P1, PT, R2, 0x10, PT ;  /* 0x000000100200780c */ /* 0x000fe40003f24270 */
[----:B------:R-:W-:Y:S01]  /*91b0*/  FSEL R216, R21, -INF , P0 ;  /* 0xff80000015d87808 */ /* 0x000fe20000000000 */
[----:B------:R-:W-:Y:S01]  /*91c0*/  FMUL.FTZ R21, R66, c[0x0][0x320] ;  /* 0x0000c80042157a20 */ /* 0x000fe20000410000 */
[----:B------:R-:W-:Y:S02]  /*91d0*/  ISETP.GT.AND P0, PT, R0, 0x10, PT ;  /* 0x000000100000780c */ /* 0x000fe40003f04270 */
[----:B------:R-:W-:Y:S02]  /*91e0*/  FMNMX.FTZ R7, R12, R7, !PT ;  /* 0x000000070c077209 */ /* 0x000fe40007810000 */
[----:B------:R-:W-:Y:S01]  /*91f0*/  FSEL R215, R22, -INF , P1 ;  /* 0xff80000016d77808 */ /* 0x000fe20000800000 */
[----:B------:R-:W-:Y:S01]  /*9200*/  MUFU.TANH R21, R21 ;  /* 0x0000001500157308 */ /* 0x000fe20000002400 */
[----:B------:R-:W-:Y:S02]  /*9210*/  ISETP.GT.AND P1, PT, R0, 0x11, PT ;  /* 0x000000110000780c */ /* 0x000fe40003f24270 */
[----:B------:R-:W-:Y:S02]  /*9220*/  FSEL R223, R24, -INF , P0 ;  /* 0xff80000018df7808 */ /* 0x000fe40000000000 */
[----:B------:R-:W-:Y:S02]  /*9230*/  ISETP.GT.AND P0, PT, R4, 0x11, PT ;  /* 0x000000110400780c */ /* 0x000fe40003f04270 */
[----:B------:R-:W-:Y:S01]  /*9240*/  FSEL R217, R20, -INF , P2 ;  /* 0xff80000014d97808 */ /* 0x000fe20001000000 */
[----:B------:R-:W-:Y:S01]  /*9250*/  FMUL.FTZ R20, R67, c[0x0][0x320] ;  /* 0x0000c80043147a20 */ /* 0x000fe20000410000 */
[----:B------:R-:W-:Y:S01]  /*9260*/  ISETP.GT.AND P2, PT, R2, 0x11, PT ;  /* 0x000000110200780c */ /* 0x000fe20003f44270 */
[----:B------:R-:W-:Y:S01]  /*9270*/  MUFU.TANH R22, R55 ;  /* 0x0000003700167308 */ /* 0x000fe20000002400 */
[----:B------:R-:W-:Y:S02]  /*9280*/  FSEL R220, R25, -INF , P1 ;  /* 0xff80000019dc7808 */ /* 0x000fe40000800000 */
[----:B------:R-:W-:Y:S02]  /*9290*/  ISETP.GT.AND P1, PT, R0, 0x18, PT ;  /* 0x000000180000780c */ /* 0x000fe40003f24270 */
[----:B------:R-:W-:Y:S02]  /*92a0*/  FSEL R221, R27, -INF , P0 ;  /* 0xff8000001bdd7808 */ /* 0x000fe40000000000 */
[----:B------:R-:W-:Y:S02]  /*92b0*/  FSEL R214, R23, -INF , P2 ;  /* 0xff80000017d67808 */ /* 0x000fe40001000000 */
[----:B------:R-:W-:Y:S01]  /*92c0*/  ISETP.GT.AND P2, PT, R4, 0x10, PT ;  /* 0x000000100400780c */ /* 0x000fe20003f44270 */
[----:B------:R-:W2:Y:S01]  /*92d0*/  MUFU.TANH R23, R54 ;  /* 0x0000003600177308 */ /* 0x000ea20000002400 */
[----:B------:R-:W-:Y:S02]  /*92e0*/  ISETP.GT.AND P0, PT, R3, 0x18, PT ;  /* 0x000000180300780c */ /* 0x000fe40003f04270 */
[----:B------:R-:W-:Y:S02]  /*92f0*/  FMNMX.FTZ R7, R217, R7, !PT ;  /* 0x00000007d9077209 */ /* 0x000fe40007810000 */
[----:B------:R-:W-:Y:S02]  /*9300*/  FSEL R222, R26, -INF , P2 ;  /* 0xff8000001ade7808 */ /* 0x000fe40001000000 */
[----:B------:R-:W-:Y:S02]  /*9310*/  ISETP.GT.AND P2, PT, R0, 0x19, PT ;  /* 0x000000190000780c */ /* 0x000fe40003f44270 */
[----:B------:R-:W-:Y:S01]  /*9320*/  FSEL R219, R28, -INF , P1 ;  /* 0xff8000001cdb7808 */ /* 0x000fe20000800000 */
[----:B------:R-:W1:Y:S01]  /*9330*/  MUFU.TANH R20, R20 ;  /* 0x0000001400147308 */ /* 0x000e620000002400 */
[----:B------:R-:W-:Y:S02]  /*9340*/  FSEL R211, R32, -INF , P0 ;  /* 0xff80000020d37808 */ /* 0x000fe40000000000 */
[----:B------:R-:W-:Y:S02]  /*9350*/  ISETP.GT.AND P1, PT, R3, 0x19, PT ;  /* 0x000000190300780c */ /* 0x000fe40003f24270 */
[----:B------:R-:W-:Y:S02]  /*9360*/  FMNMX.FTZ R7, R216, R7, !PT ;  /* 0x00000007d8077209 */ /* 0x000fe40007810000 */
[----:B------:R-:W-:Y:S02]  /*9370*/  FSEL R218, R29, -INF , P2 ;  /* 0xff8000001dda7808 */ /* 0x000fe40001000000 */
[----:B------:R-:W-:Y:S01]  /*9380*/  FSEL R210, R33, -INF , P1 ;  /* 0xff80000021d27808 */ /* 0x000fe20000800000 */
[----:B------:R-:W-:Y:S01]  /*9390*/  MUFU.TANH R26, R57 ;  /* 0x00000039001a7308 */ /* 0x000fe20000002400 */
[----:B------:R-:W-:Y:S02]  /*93a0*/  FMNMX.FTZ R7, R211, R7, !PT ;  /* 0x00000007d3077209 */ /* 0x000fe40007810000 */
[C---:B------:R-:W-:Y:S02]  /*93b0*/  ISETP.GT.AND P2, PT, R3.reuse, 0x20, PT ;  /* 0x000000200300780c */ /* 0x040fe40003f44270 */
[----:B------:R-:W-:Y:S02]  /*93c0*/  FMNMX.FTZ R7, R210, R7, !PT ;  /* 0x00000007d2077209 */ /* 0x000fe40007810000 */
[----:B------:R-:W-:Y:S02]  /*93d0*/  FSEL R209, R36, -INF , P2 ;  /* 0xff80000024d17808 */ /* 0x000fe40001000000 */
[C---:B------:R-:W-:Y:S01]  /*93e0*/  ISETP.GT.AND P0, PT, R3.reuse, 0x21, PT ;  /* 0x000000210300780c */ /* 0x040fe20003f04270 */
[----:B------:R-:W2:Y:S01]  /*93f0*/  MUFU.TANH R33, R56 ;  /* 0x0000003800217308 */ /* 0x000ea20000002400 */
[C---:B------:R-:W-:Y:S02]  /*9400*/  ISETP.GT.AND P2, PT, R3.reuse, 0x29, PT ;  /* 0x000000290300780c */ /* 0x040fe40003f44270 */
[----:B------:R-:W-:Y:S02]  /*9410*/  ISETP.GT.AND P1, PT, R3, 0x28, PT ;  /* 0x000000280300780c */ /* 0x000fe40003f24270 */
[----:B------:R-:W-:Y:S01]  /*9420*/  FSEL R65, R18, -INF , P0 ;  /* 0xff80000012417808 */ /* 0x000fe20000000000 */
[----:B------:R-:W-:Y:S01]  /*9430*/  FMUL.FTZ R18, R62, c[0x0][0x320] ;  /* 0x0000c8003e127a20 */ /* 0x000fe20000410000 */
[----:B------:R-:W-:Y:S02]  /*9440*/  FMNMX.FTZ R7, R209, R7, !PT ;  /* 0x00000007d1077209 */ /* 0x000fe40007810000 */
[----:B------:R-:W-:Y:S01]  /*9450*/  ISETP.GT.AND P0, PT, R3, 0x30, PT ;  /* 0x000000300300780c */ /* 0x000fe20003f04270 */
[----:B------:R-:W2:Y:S01]  /*9460*/  MUFU.TANH R25, R60 ;  /* 0x0000003c00197308 */ /* 0x000ea20000002400 */
[----:B---3--:R-:W-:Y:S02]  /*9470*/  FSEL R64, R16, -INF , P1 ;  /* 0xff80000010407808 */ /* 0x008fe40000800000 */
[----:B-1----:R-:W-:Y:S02]  /*9480*/  FSEL R53, R9, -INF , P2 ;  /* 0xff80000009357808 */ /* 0x002fe40001000000 */
[----:B------:R-:W-:Y:S02]  /*9490*/  FSEL R52, R52, -INF , P0 ;  /* 0xff80000034347808 */ /* 0x000fe40000000000 */
[C---:B------:R-:W-:Y:S02]  /*94a0*/  ISETP.GT.AND P1, PT, R3.reuse, 0x31, PT ;  /* 0x000000310300780c */ /* 0x040fe40003f24270 */
[C---:B------:R-:W-:Y:S01]  /*94b0*/  ISETP.GT.AND P0, PT, R3.reuse, 0x39, PT ;  /* 0x000000390300780c */ /* 0x040fe20003f04270 */
[----:B------:R-:W1:Y:S01]  /*94c0*/  MUFU.TANH R24, R61 ;  /* 0x0000003d00187308 */ /* 0x000e620000002400 */
[----:B------:R-:W-:Y:S02]  /*94d0*/  ISETP.GT.AND P2, PT, R3, 0x38, PT ;  /* 0x000000380300780c */ /* 0x000fe40003f44270 */
[----:B------:R-:W-:Y:S02]  /*94e0*/  FMNMX.FTZ R3, R65, R7, !PT ;  /* 0x0000000741037209 */ /* 0x000fe40007810000 */
[----:B------:R-:W-:Y:S02]  /*94f0*/  FMNMX.FTZ R7, R13, R133, !PT ;  /* 0x000000850d077209 */ /* 0x000fe40007810000 */
[----:B------:R-:W-:Y:S02]  /*9500*/  FSEL R46, R46, -INF , P1 ;  /* 0xff8000002e2e7808 */ /* 0x000fe40000800000 */
[----:B------:R-:W-:Y:S01]  /*9510*/  FMNMX.FTZ R7, R14, R7, !PT ;  /* 0x000000070e077209 */ /* 0x000fe20007810000 */
[----:B------:R-:W3:Y:S01]  /*9520*/  MUFU.TANH R27, R58 ;  /* 0x0000003a001b7308 */ /* 0x000ee20000002400 */
[----:B------:R-:W-:Y:S02]  /*9530*/  ISETP.GT.AND P1, PT, R4, 0x18, PT ;  /* 0x000000180400780c */ /* 0x000fe40003f24270 */
[----:B------:R-:W-:Y:S02]  /*9540*/  FMNMX.FTZ R7, R17, R7, !PT ;  /* 0x0000000711077209 */ /* 0x000fe40007810000 */
[----:B------:R-:W-:Y:S02]  /*9550*/  FSEL R43, R43, -INF , P0 ;  /* 0xff8000002b2b7808 */ /* 0x000fe40000000000 */
[----:B------:R-:W-:Y:S02]  /*9560*/  FMNMX.FTZ R7, R45, R7, !PT ;  /* 0x000000072d077209 */ /* 0x000fe40007810000 */
[----:B------:R-:W-:Y:S01]  /*9570*/  ISETP.GT.AND P0, PT, R2, 0x18, PT ;  /* 0x000000180200780c */ /* 0x000fe20003f04270 */
[----:B------:R-:W-:Y:S01]  /*9580*/  MUFU.TANH R18, R18 ;  /* 0x0000001200127308 */ /* 0x000fe20000002400 */
[----:B------:R-:W-:Y:S02]  /*9590*/  FMNMX.FTZ R7, R215, R7, !PT ;  /* 0x00000007d7077209 */ /* 0x000fe40007810000 */
[----:B------:R-:W-:Y:S02]  /*95a0*/  FMNMX.FTZ R3, R64, R3, !PT ;  /* 0x0000000340037209 */ /* 0x000fe40007810000 */
[----:B------:R-:W-:Y:S02]  /*95b0*/  FSEL R42, R244, -INF , P0 ;  /* 0xff800000f42a7808 */ /* 0x000fe40000000000 */
[----:B------:R-:W-:Y:S02]  /*95c0*/  FSEL R44, R44, -INF , P2 ;  /* 0xff8000002c2c7808 */ /* 0x000fe40001000000 */
[----:B------:R-:W-:Y:S02]  /*95d0*/  ISETP.GT.AND P2, PT, R4, 0x19, PT ;  /* 0x000000190400780c */ /* 0x000fe40003f44270 */
[----:B------:R-:W-:Y:S02]  /*95e0*/  FSEL R51, R248, -INF , P1 ;  /* 0xff800000f8337808 */ /* 0x000fe40000800000 */
[----:B------:R-:W-:Y:S02]  /*95f0*/  ISETP.GT.AND P1, PT, R2, 0x19, PT ;  /* 0x000000190200780c */ /* 0x000fe40003f24270 */
[----:B------:R-:W-:Y:S02]  /*9600*/  FMNMX.FTZ R7, R214, R7, !PT ;  /* 0x00000007d6077209 */ /* 0x000fe40007810000 */
[----:B------:R-:W-:Y:S02]  /*9610*/  FMNMX.FTZ R3, R53, R3, !PT ;  /* 0x0000000335037209 */ /* 0x000fe40007810000 */
[----:B------:R-:W-:Y:S02]  /*9620*/  FSEL R47, R247, -INF , P2 ;  /* 0xff800000f72f7808 */ /* 0x000fe40001000000 */
[----:B------:R-:W-:Y:S02]  /*9630*/  ISETP.GT.AND P2, PT, R2, 0x20, PT ;  /* 0x000000200200780c */ /* 0x000fe40003f44270 */
[----:B------:R-:W-:Y:S02]  /*9640*/  FSEL R41, R137, -INF , P1 ;  /* 0xff80000089297808 */ /* 0x000fe40000800000 */
[----:B------:R-:W-:Y:S02]  /*9650*/  FMNMX.FTZ R7, R42, R7, !PT ;  /* 0x000000072a077209 */ /* 0x000fe40007810000 */
[----:B------:R-:W-:Y:S02]  /*9660*/  FMNMX.FTZ R3, R52, R3, !PT ;  /* 0x0000000334037209 */ /* 0x000fe40007810000 */
[----:B------:R-:W-:Y:S02]  /*9670*/  ISETP.GT.AND P0, PT, R2, 0x21, PT ;  /* 0x000000210200780c */ /* 0x000fe40003f04270 */
[----:B------:R-:W-:Y:S02]  /*9680*/  FSEL R40, R30, -INF , P2 ;  /* 0xff8000001e287808 */ /* 0x000fe40001000000 */
[----:B------:R-:W-:Y:S02]  /*9690*/  FMNMX.FTZ R7, R41, R7, !PT ;  /* 0x0000000729077209 */ /* 0x000fe40007810000 */
[----:B------:R-:W-:Y:S02]  /*96a0*/  FMNMX.FTZ R3, R46, R3, !PT ;  /* 0x000000032e037209 */ /* 0x000fe40007810000 */
[----:B------:R-:W-:Y:S02]  /*96b0*/  FSEL R39, R39, -INF , P0 ;  /* 0xff80000027277808 */ /* 0x000fe40000000000 */
[C---:B------:R-:W-:Y:S02]  /*96c0*/  ISETP.GT.AND P1, PT, R2.reuse, 0x28, PT ;  /* 0x000000280200780c */ /* 0x040fe40003f24270 */
[C---:B------:R-:W-:Y:S02]  /*96d0*/  ISETP.GT.AND P2, PT, R2.reuse, 0x29, PT ;  /* 0x000000290200780c */ /* 0x040fe40003f44270 */
[----:B------:R-:W-:Y:S02]  /*96e0*/  ISETP.GT.AND P0, PT, R2, 0x30, PT ;  /* 0x000000300200780c */ /* 0x000fe40003f04270 */
[----:B------:R-:W-:Y:S02]  /*96f0*/  FMNMX.FTZ R7, R40, R7, !PT ;  /* 0x0000000728077209 */ /* 0x000fe40007810000 */
[----:B------:R-:W-:Y:S02]  /*9700*/  FMNMX.FTZ R3, R44, R3, !PT ;  /* 0x000000032c037209 */ /* 0x000fe40007810000 */
[----:B------:R-:W-:Y:S02]  /*9710*/  FSEL R38, R38, -INF , P1 ;  /* 0xff80000026267808 */ /* 0x000fe40000800000 */
[----:B------:R-:W-:Y:S02]  /*9720*/  FSEL R37, R37, -INF , P2 ;  /* 0xff80000025257808 */ /* 0x000fe40001000000 */
[----:B--2---:R-:W-:Y:S02]  /*9730*/  FSEL R23, R23, -INF , P0 ;  /* 0xff80000017177808 */ /* 0x004fe40000000000 */
[C---:B------:R-:W-:Y:S02]  /*9740*/  ISETP.GT.AND P1, PT, R2.reuse, 0x31, PT ;  /* 0x000000310200780c */ /* 0x040fe40003f24270 */
[C---:B------:R-:W-:Y:S02]  /*9750*/  ISETP.GT.AND P2, PT, R2.reuse, 0x38, PT ;  /* 0x000000380200780c */ /* 0x040fe40003f44270 */
[----:B------:R-:W-:Y:S02]  /*9760*/  ISETP.GT.AND P0, PT, R2, 0x39, PT ;  /* 0x000000390200780c */ /* 0x000fe40003f04270 */
[----:B------:R-:W-:Y:S02]  /*9770*/  FMNMX.FTZ R2, R39, R7, !PT ;  /* 0x0000000727027209 */ /* 0x000fe40007810000 */
[----:B------:R-:W-:Y:S02]  /*9780*/  FMNMX.FTZ R3, R43, R3, !PT ;  /* 0x000000032b037209 */ /* 0x000fe40007810000 */
[----:B------:R-:W-:Y:S02]  /*9790*/  FMNMX.FTZ R2, R38, R2, !PT ;  /* 0x0000000226027209 */ /* 0x000fe40007810000 */
[----:B------:R-:W-:Y:S01]  /*97a0*/  FMNMX.FTZ R7, R48, R138, !PT ;  /* 0x0000008a30077209 */ /* 0x000fe20007810000 */
[----:B------:R-:W2:Y:S01]  /*97b0*/  SHFL.BFLY PT, R9, R3, 0x2, 0x1f ;  /* 0x0c401f0003097f89 */ /* 0x000ea200000e0000 */
[----:B------:R-:W-:Y:S02]  /*97c0*/  FMNMX.FTZ R2, R37, R2, !PT ;  /* 0x0000000225027209 */ /* 0x000fe40007810000 */
[----:B------:R-:W-:Y:S02]  /*97d0*/  FMNMX.FTZ R7, R49, R7, !PT ;  /* 0x0000000731077209 */ /* 0x000fe40007810000 */
[----:B------:R-:W-:Y:S02]  /*97e0*/  FSEL R22, R22, -INF , P1 ;  /* 0xff80000016167808 */ /* 0x000fe40000800000 */
        /* <DEDUP_REMOVED lines=8> */
[----:B------:R-:W-:Y:S02]  /*9870*/  FMNMX.FTZ R136, R20, R2, !PT ;  /* 0x0000000214887209 */ /* 0x000fe40007810000 */
[----:B------:R-:W-:Y:S02]  /*9880*/  FMNMX.FTZ R2, R220, R7, !PT ;  /* 0x00000007dc027209 */ /* 0x000fe40007810000 */
[C---:B------:R-:W-:Y:S01]  /*9890*/  ISETP.GT.AND P1, PT, R0.reuse, 0x20, PT ;  /* 0x000000200000780c */ /* 0x040fe20003f24270 */
[----:B------:R-:W1:Y:S01]  /*98a0*/  SHFL.BFLY PT, R7, R136, 0x2, 0x1f ;  /* 0x0c401f0088077f89 */ /* 0x000e6200000e0000 */
[C---:B------:R-:W-:Y:S02]  /*98b0*/  ISETP.GT.AND P2, PT, R0.reuse, 0x21, PT ;  /* 0x000000210000780c */ /* 0x040fe40003f44270 */
[----:B------:R-:W-:Y:S02]  /*98c0*/  FMNMX.FTZ R2, R219, R2, !PT ;  /* 0x00000002db027209 */ /* 0x000fe40007810000 */
[----:B--2---:R-:W-:Y:S01]  /*98d0*/  FMNMX.FTZ R3, R3, R9, !PT ;  /* 0x0000000903037209 */ /* 0x004fe20007810000 */
[----:B------:R-:W-:Y:S01]  /*98e0*/  FMUL.FTZ R9, R63, c[0x0][0x320] ;  /* 0x0000c8003f097a20 */ /* 0x000fe20000410000 */
[----:B------:R-:W-:Y:S02]  /*98f0*/  FSEL R36, R31, -INF , P1 ;  /* 0xff8000001f247808 */ /* 0x000fe40000800000 */
[C---:B------:R-:W-:Y:S01]  /*9900*/  ISETP.GT.AND P0, PT, R0.reuse, 0x28, PT ;  /* 0x000000280000780c */ /* 0x040fe20003f04270 */
[----:B------:R-:W2:Y:S01]  /*9910*/  SHFL.BFLY PT, R137, R3, 0x1, 0x1f ;  /* 0x0c201f0003897f89 */ /* 0x000ea200000e0000 */
[----:B------:R-:W-:Y:S01]  /*9920*/  ISETP.GT.AND P1, PT, R0, 0x29, PT ;  /* 0x000000290000780c */ /* 0x000fe20003f24270 */
[----:B------:R-:W-:Y:S01]  /*9930*/  MUFU.TANH R9, R9 ;  /* 0x0000000900097308 */ /* 0x000fe20000002400 */
[----:B------:R-:W-:Y:S02]  /*9940*/  FMNMX.FTZ R2, R218, R2, !PT ;  /* 0x00000002da027209 */ /* 0x000fe40007810000 */
[----:B------:R-:W-:Y:S02]  /*9950*/  FSEL R35, R35, -INF , P2 ;  /* 0xff80000023237808 */ /* 0x000fe40001000000 */
[C---:B------:R-:W-:Y:S02]  /*9960*/  ISETP.GT.AND P2, PT, R0.reuse, 0x30, PT ;  /* 0x000000300000780c */ /* 0x040fe40003f44270 */
[----:B------:R-:W-:Y:S02]  /*9970*/  FSEL R32, R19, -INF , P0 ;  /* 0xff80000013207808 */ /* 0x000fe40000000000 */
[----:B------:R-:W-:Y:S01]  /*9980*/  ISETP.GT.AND P0, PT, R0, 0x31, PT ;  /* 0x000000310000780c */ /* 0x000fe20003f04270 */
[----:B------:R-:W1:Y:S01]  /*9990*/  MUFU.TANH R19, R59 ;  /* 0x0000003b00137308 */ /* 0x000e620000002400 */
[----:B------:R-:W-:Y:S02]  /*99a0*/  FSEL R34, R34, -INF , P1 ;  /* 0xff80000022227808 */ /* 0x000fe40000800000 */
[C---:B------:R-:W-:Y:S02]  /*99b0*/  ISETP.GT.AND P1, PT, R0.reuse, 0x38, PT ;  /* 0x000000380000780c */ /* 0x040fe40003f24270 */
[----:B------:R-:W-:Y:S02]  /*99c0*/  FSEL R33, R33, -INF , P2 ;  /* 0xff80000021217808 */ /* 0x000fe40001000000 */
[----:B------:R-:W-:Y:S02]  /*99d0*/  ISETP.GT.AND P2, PT, R0, 0x39, PT ;  /* 0x000000390000780c */ /* 0x000fe40003f44270 */
[----:B------:R-:W-:Y:S02]  /*99e0*/  FMNMX.FTZ R0, R36, R2, !PT ;  /* 0x0000000224007209 */ /* 0x000fe40007810000 */
[----:B------:R-:W-:Y:S02]  /*99f0*/  FMNMX.FTZ R2, R207, R139, !PT ;  /* 0x0000008bcf027209 */ /* 0x000fe40007810000 */
[----:B------:R-:W-:Y:S02]  /*9a00*/  FMNMX.FTZ R0, R35, R0, !PT ;  /* 0x0000000023007209 */ /* 0x000fe40007810000 */
[----:B------:R-:W-:Y:S02]  /*9a10*/  FMNMX.FTZ R2, R208, R2, !PT ;  /* 0x00000002d0027209 */ /* 0x000fe40007810000 */
[----:B------:R-:W-:Y:S02]  /*9a20*/  FMNMX.FTZ R0, R32, R0, !PT ;  /* 0x0000000020007209 */ /* 0x000fe40007810000 */
[----:B------:R-:W-:Y:S02]  /*9a30*/  FMNMX.FTZ R2, R212, R2, !PT ;  /* 0x00000002d4027209 */ /* 0x000fe40007810000 */
[----:B------:R-:W-:Y:S02]  /*9a40*/  FMNMX.FTZ R0, R34, R0, !PT ;  /* 0x0000000022007209 */ /* 0x000fe40007810000 */
[----:B------:R-:W-:Y:S02]  /*9a50*/  FSEL R26, R26, -INF , P0 ;  /* 0xff8000001a1a7808 */ /* 0x000fe40000000000 */
[----:B------:R-:W-:Y:S02]  /*9a60*/  FMNMX.FTZ R0, R33, R0, !PT ;  /* 0x0000000021007209 */ /* 0x000fe40007810000 */
[----:B------:R-:W-:Y:S02]  /*9a70*/  FMNMX.FTZ R2, R213, R2, !PT ;  /* 0x00000002d5027209 */ /* 0x000fe40007810000 */
[----:B------:R-:W-:Y:S02]  /*9a80*/  FSEL R25, R25, -INF , P1 ;  /* 0xff80000019197808 */ /* 0x000fe40000800000 */
[----:B------:R-:W-:Y:S02]  /*9a90*/  FMNMX.FTZ R0, R26, R0, !PT ;  /* 0x000000001a007209 */ /* 0x000fe40007810000 */
[----:B-1----:R-:W-:Y:S02]  /*9aa0*/  FMNMX.FTZ R136, R136, R7, !PT ;  /* 0x0000000788887209 */ /* 0x002fe40007810000 */
[----:B------:R-:W-:Y:S02]  /*9ab0*/  FMNMX.FTZ R2, R222, R2, !PT ;  /* 0x00000002de027209 */ /* 0x000fe40007810000 */
[----:B--2---:R-:W-:Y:S02]  /*9ac0*/  FMNMX.FTZ R137, R3, R137, !PT ;  /* 0x0000008903897209 */ /* 0x004fe40007810000 */
[----:B------:R-:W-:Y:S01]  /*9ad0*/  FSEL R24, R24, -INF , P2 ;  /* 0xff80000018187808 */ /* 0x000fe20001000000 */
[----:B------:R-:W1:Y:S01]  /*9ae0*/  SHFL.BFLY PT, R3, R136, 0x1, 0x1f ;  /* 0x0c201f0088037f89 */ /* 0x000e6200000e0000 */
[----:B------:R-:W-:Y:S01]  /*9af0*/  FMNMX.FTZ R0, R25, R0, !PT ;  /* 0x0000000019007209 */ /* 0x000fe20007810000 */
[----:B------:R-:W-:Y:S01]  /*9b00*/  FMUL.FTZ R7, R137, c[0x0][0x2d0] ;  /* 0x0000b40089077a20 */ /* 0x000fe20000410000 */
[----:B------:R-:W-:Y:S02]  /*9b10*/  FMNMX.FTZ R2, R221, R2, !PT ;  /* 0x00000002dd027209 */ /* 0x000fe40007810000 */
[----:B------:R-:W-:Y:S02]  /*9b20*/  ISETP.GT.AND P0, PT, R4, 0x20, PT ;  /* 0x000000200400780c */ /* 0x000fe40003f04270 */
[----:B------:R-:W-:Y:S02]  /*9b30*/  FMNMX.FTZ R0, R24, R0, !PT ;  /* 0x0000000018007209 */ /* 0x000fe40007810000 */
[----:B------:R-:W-:Y:S02]  /*9b40*/  FMNMX.FTZ R2, R51, R2, !PT ;  /* 0x0000000233027209 */ /* 0x000fe40007810000 */
[----:B------:R-:W-:Y:S01]  /*9b50*/  FSEL R31, R252, -INF , P0 ;  /* 0xff800000fc1f7808 */ /* 0x000fe20000000000 */
[----:B------:R-:W2:Y:S01]  /*9b60*/  SHFL.BFLY PT, R135, R0, 0x2, 0x1f ;  /* 0x0c401f0000877f89 */ /* 0x000ea200000e0000 */
[----:B------:R-:W-:Y:S02]  /*9b70*/  FSETP.NEU.FTZ.AND P0, PT, R137, -INF , PT ;  /* 0xff8000008900780b */ /* 0x000fe40003f1d000 */
[C---:B------:R-:W-:Y:S02]  /*9b80*/  ISETP.GT.AND P1, PT, R4.reuse, 0x21, PT ;  /* 0x000000210400780c */ /* 0x040fe40003f24270 */
[----:B------:R-:W-:Y:S02]  /*9b90*/  FMNMX.FTZ R2, R47, R2, !PT ;  /* 0x000000022f027209 */ /* 0x000fe40007810000 */
[----:B------:R-:W-:Y:S02]  /*9ba0*/  FSEL R7, R7, RZ, P0 ;  /* 0x000000ff07077208 */ /* 0x000fe40000000000 */
[----:B------:R-:W-:Y:S02]  /*9bb0*/  ISETP.GT.AND P2, PT, R4, 0x28, PT ;  /* 0x000000280400780c */ /* 0x000fe40003f44270 */
[----:B------:R-:W-:Y:S01]  /*9bc0*/  FSEL R30, R251, -INF , P1 ;  /* 0xff800000fb1e7808 */ /* 0x000fe20000800000 */
[--C-:B------:R-:W-:Y:S01]  /*9bd0*/  FFMA.FTZ R8, R8, c[0x0][0x2d0], -R7.reuse ;  /* 0x0000b40008087a23 */ /* 0x100fe20000010807 */
[----:B------:R-:W-:Y:S01]  /*9be0*/  FMNMX.FTZ R2, R31, R2, !PT ;  /* 0x000000021f027209 */ /* 0x000fe20007810000 */
[--C-:B------:R-:W-:Y:S01]  /*9bf0*/  FFMA.FTZ R5, R5, c[0x0][0x2d0], -R7.reuse ;  /* 0x0000b40005057a23 */ /* 0x100fe20000010807 */
[----:B------:R-:W-:Y:S01]  /*9c00*/  ISETP.GT.AND P1, PT, R4, 0x29, PT ;  /* 0x000000290400780c */ /* 0x000fe20003f24270 */
[----:B------:R4:W-:Y:S01]  /*9c10*/  MUFU.EX2 R249, R8 ;  /* 0x0000000800f97308 */ /* 0x0009e20000000800 */
[----:B------:R-:W-:Y:S01]  /*9c20*/  FMNMX.FTZ R2, R30, R2, !PT ;  /* 0x000000021e027209 */ /* 0x000fe20007810000 */
[--C-:B------:R-:W-:Y:S01]  /*9c30*/  FFMA.FTZ R53, R53, c[0x0][0x2d0], -R7.reuse ;  /* 0x0000b40035357a23 */ /* 0x100fe20000010807 */
[----:B------:R-:W-:Y:S01]  /*9c40*/  FSEL R29, R246, -INF , P2 ;  /* 0xff800000f61d7808 */ /* 0x000fe20001000000 */
[--C-:B------:R-:W-:Y:S01]  /*9c50*/  FFMA.FTZ R52, R52, c[0x0][0x2d0], -R7.reuse ;  /* 0x0000b40034347a23 */ /* 0x100fe20000010807 */
[----:B------:R-:W-:Y:S01]  /*9c60*/  ISETP.GT.AND P2, PT, R4, 0x30, PT ;  /* 0x000000300400780c */ /* 0x000fe20003f44270 */
[--C-:B------:R-:W-:Y:S01]  /*9c70*/  FFMA.FTZ R54, R46, c[0x0][0x2d0], -R7.reuse ;  /* 0x0000b4002e367a23 */ /* 0x100fe20000010807 */
[----:B------:R-:W-:Y:S01]  /*9c80*/  FSEL R28, R15, -INF , P1 ;  /* 0xff8000000f1c7808 */ /* 0x000fe20000800000 */
[--C-:B------:R-:W-:Y:S01]  /*9c90*/  FFMA.FTZ R217, R217, c[0x0][0x2d0], -R7.reuse ;  /* 0x0000b400d9d97a23 */ /* 0x100fe20000010807 */
[----:B------:R-:W-:Y:S01]  /*9ca0*/  FMNMX.FTZ R2, R29, R2, !PT ;  /* 0x000000021d027209 */ /* 0x000fe20007810000 */
[----:B------:R4:W4:Y:S01]  /*9cb0*/  MUFU.EX2 R250, R5 ;  /* 0x0000000500fa7308 */ /* 0x0009220000000800 */
[----:B------:R-:W-:Y:S01]  /*9cc0*/  ISETP.GT.AND P1, PT, R4, 0x31, PT ;  /* 0x000000310400780c */ /* 0x000fe20003f24270 */
[--C-:B------:R-:W-:Y:S01]  /*9cd0*/  FFMA.FTZ R216, R216, c[0x0][0x2d0], -R7.reuse ;  /* 0x0000b400d8d87a23 */ /* 0x100fe20000010807 */
[----:B---3--:R-:W-:Y:S01]  /*9ce0*/  FSEL R27, R27, -INF , P2 ;  /* 0xff8000001b1b7808 */ /* 0x008fe20001000000 */
[--C-:B------:R-:W-:Y:S01]  /*9cf0*/  FFMA.FTZ R66, R210, c[0x0][0x2d0], -R7.reuse ;  /* 0x0000b400d2427a23 */ /* 0x100fe20000010807 */
[----:B------:R-:W-:Y:S01]  /*9d00*/  FMNMX.FTZ R2, R28, R2, !PT ;  /* 0x000000021c027209 */ /* 0x000fe20007810000 */
[--C-:B------:R-:W-:Y:S01]  /*9d10*/  FFMA.FTZ R61, R209, c[0x0][0x2d0], -R7.reuse ;  /* 0x0000b400d13d7a23 */ /* 0x100fe20000010807 */
[----:B-1----:R-:W-:Y:S01]  /*9d20*/  FMNMX.FTZ R136, R136, R3, !PT ;  /* 0x0000000388887209 */ /* 0x002fe20007810000 */
[--C-:B------:R-:W-:Y:S01]  /*9d30*/  FFMA.FTZ R3, R12, c[0x0][0x2d0], -R7.reuse ;  /* 0x0000b4000c037a23 */ /* 0x100fe20000010807 */
[----:B------:R-:W-:Y:S01]  /*9d40*/  FSEL R19, R19, -INF , P1 ;  /* 0xff80000013137808 */ /* 0x000fe20000800000 */
[--C-:B------:R-:W-:Y:S01]  /*9d50*/  FFMA.FTZ R65, R65, c[0x0][0x2d0], -R7.reuse ;  /* 0x0000b40041417a23 */ /* 0x100fe20000010807 */
[----:B------:R-:W-:Y:S01]  /*9d60*/  FMNMX.FTZ R2, R27, R2, !PT ;  /* 0x000000021b027209 */ /* 0x000fe20007810000 */
[----:B------:R1:W-:Y:S01]  /*9d70*/  MUFU.EX2 R56, R3 ;  /* 0x0000000300387308 */ /* 0x0003e20000000800 */
[----:B--2---:R-:W-:Y:S01]  /*9d80*/  FMNMX.FTZ R135, R0, R135, !PT ;  /* 0x0000008700877209 */ /* 0x004fe20007810000 */
[----:B----4-:R-:W-:Y:S01]  /*9d90*/  FMUL.FTZ R8, R136, c[0x0][0x2d0] ;  /* 0x0000b40088087a20 */ /* 0x010fe20000410000 */
[----:B------:R-:W-:Y:S01]  /*9da0*/  FMNMX.FTZ R0, R19, R2, !PT ;  /* 0x0000000213007209 */ /* 0x000fe20007810000 */
[--C-:B------:R-:W-:Y:S01]  /*9db0*/  FFMA.FTZ R2, R6, c[0x0][0x2d0], -R7.reuse ;  /* 0x0000b40006027a23 */ /* 0x100fe20000010807 */
[----:B------:R-:W-:Y:S01]  /*9dc0*/  ISETP.GT.AND P2, PT, R4, 0x38, PT ;  /* 0x000000380400780c */ /* 0x000fe20003f44270 */
[--C-:B------:R-:W-:Y:S01]  /*9dd0*/  FFMA.FTZ R64, R64, c[0x0][0x2d0], -R7.reuse ;  /* 0x0000b40040407a23 */ /* 0x100fe20000010807 */
[----:B------:R-:W-:Y:S01]  /*9de0*/  ISETP.GT.AND P1, PT, R4, 0x39, PT ;  /* 0x000000390400780c */ /* 0x000fe20003f24270 */
[--C-:B------:R-:W-:Y:S01]  /*9df0*/  FFMA.FTZ R44, R44, c[0x0][0x2d0], -R7.reuse ;  /* 0x0000b4002c2c7a23 */ /* 0x100fe20000010807 */
[----:B------:R-:W-:Y:S01]  /*9e00*/  FSEL R18, R18, -INF , P2 ;  /* 0xff80000012127808 */ /* 0x000fe20001000000 */
[----:B------:R2:W-:Y:S01]  /*9e10*/  MUFU.EX2 R58, R2 ;  /* 0x00000002003a7308 */ /* 0x0005e20000000800 */
[----:B------:R-:W-:Y:S01]  /*9e20*/  FSETP.NEU.FTZ.AND P2, PT, R136, -INF , PT ;  /* 0xff8000008800780b */ /* 0x000fe20003f5d000 */
[----:B------:R-:W-:Y:S01]  /*9e30*/  FFMA.FTZ R43, R43, c[0x0][0x2d0], -R7 ;  /* 0x0000b4002b2b7a23 */ /* 0x000fe20000010807 */
[----:B------:R-:W-:Y:S02]  /*9e40*/  FSEL R6, R9, -INF , P1 ;  /* 0xff80000009067808 */ /* 0x000fe40000800000 */
[----:B------:R-:W-:Y:S01]  /*9e50*/  FSEL R8, R8, RZ, P2 ;  /* 0x000000ff08087208 */ /* 0x000fe20001000000 */
[----:B------:R-:W3:Y:S01]  /*9e60*/  SHFL.BFLY PT, R9, R135, 0x1, 0x1f ;  /* 0x0c201f0087097f89 */ /* 0x000ee200000e0000 */
[----:B------:R-:W-:Y:S02]  /*9e70*/  FMNMX.FTZ R0, R18, R0, !PT ;  /* 0x0000000012007209 */ /* 0x000fe40007810000 */
[----:B------:R-:W-:Y:S01]  /*9e80*/  @P6 IADD3 R4, P1, R10, UR22, RZ ;  /* 0x000000160a046c10 */ /* 0x000fe2000ff3e0ff */
[--C-:B------:R-:W-:Y:S01]  /*9e90*/  FFMA.FTZ R59, R23, c[0x0][0x2d0], -R8.reuse ;  /* 0x0000b400173b7a23 */ /* 0x100fe20000010808 */
[----:B------:R-:W-:Y:S01]  /*9ea0*/  FMNMX.FTZ R0, R6, R0, !PT ;  /* 0x0000000006007209 */ /* 0x000fe20007810000 */
[--C-:B------:R-:W-:Y:S01]  /*9eb0*/  FFMA.FTZ R62, R22, c[0x0][0x2d0], -R8.reuse ;  /* 0x0000b400163e7a23 */ /* 0x100fe20000010808 */
[----:B------:R-:W-:Y:S01]  /*9ec0*/  @P6 IADD3.X R5, R11, UR23, RZ, P1, !PT ;  /* 0x000000170b056c10 */ /* 0x000fe20008ffe4ff */
[--C-:B-1----:R-:W-:Y:S01]  /*9ed0*/  FFMA.FTZ R3, R13, c[0x0][0x2d0], -R8.reuse ;  /* 0x0000b4000d037a23 */ /* 0x102fe20000010808 */
[----:B------:R-:W-:Y:S01]  /*9ee0*/  @P6 IADD3 R10, P1, R4, UR22, RZ ;  /* 0x00000016040a6c10 */ /* 0x000fe2000ff3e0ff */
[--C-:B------:R-:W-:Y:S01]  /*9ef0*/  FFMA.FTZ R67, R21, c[0x0][0x2d0], -R8.reuse ;  /* 0x0000b40015437a23 */ /* 0x100fe20000010808 */
[----:B------:R-:W-:Y:S01]  /*9f00*/  F2FP.PACK_AB R204, R250, R249 ;  /* 0x000000f9facc723e */ /* 0x000fe200000000ff */
[----:B------:R1:W-:Y:S01]  /*9f10*/  MUFU.EX2 R247, R3 ;  /* 0x0000000300f77308 */ /* 0x0003e20000000800 */
[----:B------:R4:W-:Y:S01]  /*9f20*/  @P6 LDGSTS.E.BYPASS.LTC128B.128 [R245+0x4900], [R4.64], !P5 ;  /* 0x0490000004f56fae */ /* 0x0009e2000e901d52 */
[----:B------:R-:W-:Y:S01]  /*9f30*/  @P6 IADD3.X R11, R5, UR23, RZ, P1, !PT ;  /* 0x00000017050b6c10 */ /* 0x000fe20008ffe4ff */
[--C-:B------:R-:W-:Y:S02]  /*9f40*/  FFMA.FTZ R57, R20, c[0x0][0x2d0], -R8.reuse ;  /* 0x0000b40014397a23 */ /* 0x100fe40000010808 */
[--C-:B------:R-:W-:Y:S02]  /*9f50*/  FFMA.FTZ R215, R215, c[0x0][0x2d0], -R8.reuse ;  /* 0x0000b400d7d77a23 */ /* 0x100fe40000010808 */
[--C-:B------:R-:W-:Y:S02]  /*9f60*/  FFMA.FTZ R214, R214, c[0x0][0x2d0], -R8.reuse ;  /* 0x0000b400d6d67a23 */ /* 0x100fe40000010808 */
[----:B--2---:R-:W2:Y:S01]  /*9f70*/  SHFL.BFLY PT, R2, R0, 0x2, 0x1f ;  /* 0x0c401f0000027f89 */ /* 0x004ea200000e0000 */
[--C-:B------:R-:W-:Y:S01]  /*9f80*/  FFMA.FTZ R40, R40, c[0x0][0x2d0], -R8.reuse ;  /* 0x0000b40028287a23 */ /* 0x100fe20000010808 */
[----:B---3--:R-:W-:Y:S01]  /*9f90*/  FMNMX.FTZ R135, R135, R9, !PT ;  /* 0x0000000987877209 */ /* 0x008fe20007810000 */
[--C-:B------:R-:W-:Y:S05]  /*9fa0*/  FFMA.FTZ R41, R41, c[0x0][0x2d0], -R8.reuse ;  /* 0x0000b40029297a23 */ /* 0x100fea0000010808 */
[----:B------:R4:W-:Y:S01]  /*9fb0*/  @P6 LDGSTS.E.BYPASS.LTC128B.128 [R245+0x6900], [R4.64+0x80], !P4 ;  /* 0x0690008004f56fae */ /* 0x0009e2000e101d52 */
[--C-:B-1----:R-:W-:Y:S07]  /*9fc0*/  FFMA.FTZ R3, R14, c[0x0][0x2d0], -R8.reuse ;  /* 0x0000b4000e037a23 */ /* 0x102fee0000010808 */
[----:B------:R1:W-:Y:S01]  /*9fd0*/  @P6 LDGSTS.E.BYPASS.LTC128B.128 [R245+0x5100], [R10.64], !P5 ;  /* 0x051000000af56fae */ /* 0x0003e2000e901d52 */
[----:B------:R-:W-:Y:S01]  /*9fe0*/  @P6 IADD3 R14, P1, R4, UR21, RZ ;  /* 0x00000015040e6c10 */ /* 0x000fe2000ff3e0ff */
[----:B------:R-:W3:Y:S03]  /*9ff0*/  MUFU.EX2 R248, R3 ;  /* 0x0000000300f87308 */ /* 0x000ee60000000800 */
[----:B------:R-:W-:Y:S02]  /*a000*/  @P6 IADD3.X R15, R5, UR20, RZ, P1, !PT ;  /* 0x00000014050f6c10 */ /* 0x000fe40008ffe4ff */
[----:B------:R-:W-:Y:S02]  /*a010*/  @P6 IADD3 R16, P1, R10, UR22, RZ ;  /* 0x000000160a106c10 */ /* 0x000fe4000ff3e0ff */
[----:B--2---:R-:W-:Y:S01]  /*a020*/  FMNMX.FTZ R0, R0, R2, !PT ;  /* 0x0000000200007209 */ /* 0x004fe20007810000 */
[----:B------:R-:W-:Y:S01]  /*a030*/  FFMA.FTZ R2, R17, c[0x0][0x2d0], -R8 ;  /* 0x0000b40011027a23 */ /* 0x000fe20000010808 */
[C---:B------:R-:W-:Y:S01]  /*a040*/  @P6 IADD3.X R17, R11.reuse, UR23, RZ, P1, !PT ;  /* 0x000000170b116c10 */ /* 0x040fe20008ffe4ff */
[----:B------:R2:W-:Y:S01]  /*a050*/  @P6 LDGSTS.E.BYPASS.LTC128B.128 [R245+0x7100], [R14.64], !P4 ;  /* 0x071000000ef56fae */ /* 0x0005e2000e101d52 */
[----:B------:R-:W-:Y:S01]  /*a060*/  @P6 IADD3 R12, P1, R10, UR21, RZ ;  /* 0x000000150a0c6c10 */ /* 0x000fe2000ff3e0ff */
[----:B------:R2:W-:Y:S03]  /*a070*/  MUFU.EX2 R55, R2 ;  /* 0x0000000200377308 */ /* 0x0005e60000000800 */
[----:B------:R-:W-:Y:S02]  /*a080*/  @P6 IADD3.X R13, R11, UR20, RZ, P1, !PT ;  /* 0x000000140b0d6c10 */ /* 0x000fe40008ffe4ff */
[----:B------:R-:W-:Y:S01]  /*a090*/  FSETP.NEU.FTZ.AND P1, PT, R135, -INF , PT ;  /* 0xff8000008700780b */ /* 0x000fe20003f3d000 */
[----:B------:R2:W-:Y:S01]  /*a0a0*/  @P6 LDGSTS.E.BYPASS.LTC128B.128 [R245+0x5900], [R16.64], !P5 ;  /* 0x0590000010f56fae */ /* 0x0005e2000e901d52 */
[----:B----4-:R-:W-:Y:S05]  /*a0b0*/  FSEL R4, R137, RZ, P0 ;  /* 0x000000ff89047208 */ /* 0x010fea0000000000 */
[----:B------:R-:W-:Y:S01]  /*a0c0*/  FADD.FTZ R5, -R4, R132 ;  /* 0x0000008404057221 */ /* 0x000fe20000010100 */
[----:B---3--:R-:W-:Y:S01]  /*a0d0*/  F2FP.PACK_AB R205, R248, R247 ;  /* 0x000000f7f8cd723e */ /* 0x008fe200000000ff */
[--C-:B------:R-:W-:Y:S01]  /*a0e0*/  FFMA.FTZ R3, R45, c[0x0][0x2d0], -R8.reuse ;  /* 0x0000b4002d037a23 */ /* 0x100fe20000010808 */
[----:B------:R3:W-:Y:S01]  /*a0f0*/  @P6 LDGSTS.E.BYPASS.LTC128B.128 [R245+0x7900], [R12.64], !P4 ;  /* 0x079000000cf56fae */ /* 0x0007e2000e101d52 */
[----:B-1----:R-:W-:Y:S02]  /*a100*/  FMUL.FTZ R10, R135, c[0x0][0x2d0] ;  /* 0x0000b400870a7a20 */ /* 0x002fe40000410000 */
[----:B------:R1:W4:Y:S03]  /*a110*/  MUFU.EX2 R131, R3 ;  /* 0x0000000300837308 */ /* 0x0003260000000800 */
[----:B------:R-:W-:Y:S02]  /*a120*/  FSEL R10, R10, RZ, P1 ;  /* 0x000000ff0a0a7208 */ /* 0x000fe40000800000 */
[----:B------:R-:W-:Y:S01]  /*a130*/  LDSM.16.MT88.4 R20, [R225+0x100] ;  /* 0x00010000e114783b */ /* 0x000fe20000004200 */
[----:B--2---:R-:W-:Y:S02]  /*a140*/  FFMA.FTZ R14, R39, c[0x0][0x2d0], -R8 ;  /* 0x0000b400270e7a23 */ /* 0x004fe40000010808 */
[--C-:B------:R-:W-:Y:S02]  /*a150*/  FFMA.FTZ R223, R223, c[0x0][0x2d0], -R10.reuse ;  /* 0x0000b400dfdf7a23 */ /* 0x100fe4000001080a */
[--C-:B------:R-:W-:Y:S03]  /*a160*/  FFMA.FTZ R220, R220, c[0x0][0x2d0], -R10.reuse ;  /* 0x0000b400dcdc7a23 */ /* 0x100fe6000001080a */
[----:B------:R-:W2:Y:S01]  /*a170*/  SHFL.BFLY PT, R2, R0, 0x1, 0x1f ;  /* 0x0c201f0000027f89 */ /* 0x000ea200000e0000 */
[--C-:B------:R-:W-:Y:S02]  /*a180*/  FFMA.FTZ R219, R219, c[0x0][0x2d0], -R10.reuse ;  /* 0x0000b400dbdb7a23 */ /* 0x100fe4000001080a */
[--C-:B------:R-:W-:Y:S02]  /*a190*/  FFMA.FTZ R218, R218, c[0x0][0x2d0], -R10.reuse ;  /* 0x0000b400dada7a23 */ /* 0x100fe4000001080a */
[--C-:B------:R-:W-:Y:S02]  /*a1a0*/  FFMA.FTZ R239, R26, c[0x0][0x2d0], -R10.reuse ;  /* 0x0000b4001aef7a23 */ /* 0x100fe4000001080a */
[--C-:B------:R-:W-:Y:S01]  /*a1b0*/  FFMA.FTZ R224, R25, c[0x0][0x2d0], -R10.reuse ;  /* 0x0000b40019e07a23 */ /* 0x100fe2000001080a */
[----:B------:R-:W0:Y:S01]  /*a1c0*/  LDGDEPBAR ;  /* 0x00000000000079af */ /* 0x000e220000000000 */
[--C-:B------:R-:W-:Y:S02]  /*a1d0*/  FFMA.FTZ R231, R24, c[0x0][0x2d0], -R10.reuse ;  /* 0x0000b40018e77a23 */ /* 0x100fe4000001080a */
[--C-:B-1----:R-:W-:Y:S01]  /*a1e0*/  FFMA.FTZ R3, R48, c[0x0][0x2d0], -R10.reuse ;  /* 0x0000b40030037a23 */ /* 0x102fe2000001080a */
[----:B----4-:R-:W-:Y:S01]  /*a1f0*/  MOV R15, R131 ;  /* 0x00000083000f7202 */ /* 0x010fe20000000f00 */
[--C-:B------:R-:W-:Y:S02]  /*a200*/  FFMA.FTZ R48, R36, c[0x0][0x2d0], -R10.reuse ;  /* 0x0000b40024307a23 */ /* 0x100fe4000001080a */
[----:B------:R1:W-:Y:S01]  /*a210*/  MUFU.EX2 R246, R3 ;  /* 0x0000000300f67308 */ /* 0x0003e20000000800 */
[--C-:B------:R-:W-:Y:S02]  /*a220*/  FFMA.FTZ R32, R32, c[0x0][0x2d0], -R10.reuse ;  /* 0x0000b40020207a23 */ /* 0x100fe4000001080a */
[--C-:B------:R-:W-:Y:S02]  /*a230*/  FFMA.FTZ R60, R34, c[0x0][0x2d0], -R10.reuse ;  /* 0x0000b400223c7a23 */ /* 0x100fe4000001080a */
[--C-:B------:R-:W-:Y:S02]  /*a240*/  FFMA.FTZ R35, R35, c[0x0][0x2d0], -R10.reuse ;  /* 0x0000b40023237a23 */ /* 0x100fe4000001080a */
[--C-:B------:R-:W-:Y:S01]  /*a250*/  FFMA.FTZ R33, R33, c[0x0][0x2d0], -R10.reuse ;  /* 0x0000b40021217a23 */ /* 0x100fe2000001080a */
[----:B--2---:R-:W-:Y:S01]  /*a260*/  FMNMX.FTZ R134, R0, R2, !PT ;  /* 0x0000000200867209 */ /* 0x004fe20007810000 */
[--C-:B------:R-:W-:Y:S01]  /*a270*/  FFMA.FTZ R0, R206, c[0x0][0x2d0], -R10.reuse ;  /* 0x0000b400ce007a23 */ /* 0x100fe2000001080a */
[----:B------:R-:W-:Y:S02]  /*a280*/  FSEL R2, R135, RZ, P1 ;  /* 0x000000ff87027208 */ /* 0x000fe40000800000 */
[C---:B------:R-:W-:Y:S01]  /*a290*/  FSETP.NEU.FTZ.AND P0, PT, R134.reuse, -INF , PT ;  /* 0xff8000008600780b */ /* 0x040fe20003f1d000 */
[----:B------:R2:W-:Y:S01]  /*a2a0*/  MUFU.EX2 R242, R0 ;  /* 0x0000000000f27308 */ /* 0x0005e20000000800 */
[----:B------:R-:W-:Y:S01]  /*a2b0*/  FMUL.FTZ R9, R134, c[0x0][0x2d0] ;  /* 0x0000b40086097a20 */ /* 0x000fe20000410000 */
[----:B------:R-:W-:Y:S04]  /*a2c0*/  F2FP.PACK_AB R206, R56, R58 ;  /* 0x0000003a38ce723e */ /* 0x000fe800000000ff */
[----:B------:R-:W-:Y:S01]  /*a2d0*/  FSEL R9, R9, RZ, P0 ;  /* 0x000000ff09097208 */ /* 0x000fe20000000000 */
[----:B-1----:R-:W-:Y:S04]  /*a2e0*/  FFMA.FTZ R3, R49, c[0x0][0x2d0], -R10 ;  /* 0x0000b40031037a23 */ /* 0x002fe8000001080a */
[--C-:B------:R-:W-:Y:S01]  /*a2f0*/  FFMA.FTZ R11, R212, c[0x0][0x2d0], -R9.reuse ;  /* 0x0000b400d40b7a23 */ /* 0x100fe20000010809 */
[----:B------:R1:W4:Y:S01]  /*a300*/  MUFU.EX2 R63, R3 ;  /* 0x00000003003f7308 */ /* 0x0003220000000800 */
[--C-:B------:R-:W-:Y:S02]  /*a310*/  FFMA.FTZ R235, R6, c[0x0][0x2d0], -R9.reuse ;  /* 0x0000b40006eb7a23 */ /* 0x100fe40000010809 */
[----:B------:R-:W-:Y:S02]  /*a320*/  FFMA.FTZ R49, R37, c[0x0][0x2d0], -R8 ;  /* 0x0000b40025317a23 */ /* 0x000fe40000010808 */
[--C-:B------:R-:W-:Y:S02]  /*a330*/  FFMA.FTZ R222, R222, c[0x0][0x2d0], -R9.reuse ;  /* 0x0000b400dede7a23 */ /* 0x100fe40000010809 */
[--C-:B------:R-:W-:Y:S02]  /*a340*/  FFMA.FTZ R221, R221, c[0x0][0x2d0], -R9.reuse ;  /* 0x0000b400dddd7a23 */ /* 0x100fe40000010809 */
[--C-:B------:R-:W-:Y:S01]  /*a350*/  FFMA.FTZ R131, R30, c[0x0][0x2d0], -R9.reuse ;  /* 0x0000b4001e837a23 */ /* 0x100fe20000010809 */
[----:B------:R-:W-:Y:S01]  /*a360*/  MUFU.EX2 R212, R11 ;  /* 0x0000000b00d47308 */ /* 0x000fe20000000800 */
[--C-:B--2---:R-:W-:Y:S01]  /*a370*/  FFMA.FTZ R0, R207, c[0x0][0x2d0], -R9.reuse ;  /* 0x0000b400cf007a23 */ /* 0x104fe20000010809 */
[----:B------:R-:W-:Y:S01]  /*a380*/  F2FP.PACK_AB R207, R15, R55 ;  /* 0x000000370fcf723e */ /* 0x000fe200000000ff */
[--C-:B------:R-:W-:Y:S02]  /*a390*/  FFMA.FTZ R233, R27, c[0x0][0x2d0], -R9.reuse ;  /* 0x0000b4001be97a23 */ /* 0x100fe40000010809 */
[--C-:B------:R-:W-:Y:S02]  /*a3a0*/  FFMA.FTZ R240, R19, c[0x0][0x2d0], -R9.reuse ;  /* 0x0000b40013f07a23 */ /* 0x100fe40000010809 */
[--C-:B------:R-:W-:Y:S02]  /*a3b0*/  FFMA.FTZ R241, R18, c[0x0][0x2d0], -R9.reuse ;  /* 0x0000b40012f17a23 */ /* 0x100fe40000010809 */
[--C-:B------:R-:W-:Y:S01]  /*a3c0*/  FFMA.FTZ R29, R29, c[0x0][0x2d0], -R9.reuse ;  /* 0x0000b4001d1d7a23 */ /* 0x100fe20000010809 */
[----:B------:R2:W-:Y:S01]  /*a3d0*/  MUFU.EX2 R244, R0 ;  /* 0x0000000000f47308 */ /* 0x0005e20000000800 */
[--C-:B------:R-:W-:Y:S02]  /*a3e0*/  FFMA.FTZ R31, R31, c[0x0][0x2d0], -R9.reuse ;  /* 0x0000b4001f1f7a23 */ /* 0x100fe40000010809 */
[--C-:B------:R-:W-:Y:S02]  /*a3f0*/  FFMA.FTZ R45, R28, c[0x0][0x2d0], -R9.reuse ;  /* 0x0000b4001c2d7a23 */ /* 0x100fe40000010809 */
[----:B-1----:R-:W-:Y:S02]  /*a400*/  FFMA.FTZ R3, R50, c[0x0][0x2d0], -R10 ;  /* 0x0000b40032037a23 */ /* 0x002fe4000001080a */
[----:B------:R-:W-:Y:S02]  /*a410*/  FFMA.FTZ R50, R38, c[0x0][0x2d0], -R8 ;  /* 0x0000b40026327a23 */ /* 0x000fe40000010808 */
[----:B------:R-:W1:Y:S01]  /*a420*/  LDSM.16.MT88.4 R36, [R226+0x100] ;  /* 0x00010000e224783b */ /* 0x000e620000004200 */
[----:B------:R3:W3:Y:S01]  /*a430*/  MUFU.EX2 R252, R3 ;  /* 0x0000000300fc7308 */ /* 0x0006e20000000800 */
[----:B--2---:R-:W-:Y:S01]  /*a440*/  FFMA.FTZ R0, R208, c[0x0][0x2d0], -R9 ;  /* 0x0000b400d0007a23 */ /* 0x004fe20000010809 */
[----:B----4-:R-:W-:Y:S08]  /*a450*/  F2FP.PACK_AB R208, R63, R246 ;  /* 0x000000f63fd0723e */ /* 0x010ff000000000ff */
[----:B------:R2:W4:Y:S01]  /*a460*/  MUFU.EX2 R251, R0 ;  /* 0x0000000000fb7308 */ /* 0x0005220000000800 */
[----:B---3--:R-:W-:Y:S02]  /*a470*/  FSEL R3, R136, RZ, P2 ;  /* 0x000000ff88037208 */ /* 0x008fe40001000000 */
[----:B------:R-:W-:Y:S03]  /*a480*/  F2FP.PACK_AB R210, R242, R252 ;  /* 0x000000fcf2d2723e */ /* 0x000fe600000000ff */
[----:B------:R-:W-:Y:S02]  /*a490*/  FADD.FTZ R4, -R3, R133 ;  /* 0x0000008503047221 */ /* 0x000fe40000010100 */
[----:B------:R-:W-:Y:S02]  /*a4a0*/  FADD.FTZ R3, -R2, R138 ;  /* 0x0000008a02037221 */ /* 0x000fe40000010100 */
[----:B------:R-:W-:Y:S01]  /*a4b0*/  FFMA.FTZ R138, R51, c[0x0][0x2d0], -R9 ;  /* 0x0000b400338a7a23 */ /* 0x000fe20000010809 */
[----:B--2---:R-:W-:Y:S02]  /*a4c0*/  FSEL R0, R134, RZ, P0 ;  /* 0x000000ff86007208 */ /* 0x004fe40000000000 */
[----:B----4-:R-:W-:Y:S02]  /*a4d0*/  F2FP.PACK_AB R209, R251, R244 ;  /* 0x000000f4fbd1723e */ /* 0x010fe400000000ff */
[----:B------:R-:W-:Y:S01]  /*a4e0*/  PLOP3.LUT P0, PT, PT, PT, UP0, 0x80, 0x0 ;  /* 0x000000000000781c */ /* 0x000fe20003f0f008 */
[----:B------:R-:W-:Y:S02]  /*a4f0*/  FADD.FTZ R2, -R0, R139 ;  /* 0x0000008b00027221 */ /* 0x000fe40000010100 */
[----:B------:R-:W-:Y:S02]  /*a500*/  FFMA.FTZ R0, R213, c[0x0][0x2d0], -R9 ;  /* 0x0000b400d5007a23 */ /* 0x000fe40000010809 */
[----:B------:R-:W-:Y:S02]  /*a510*/  FFMA.FTZ R139, R211, c[0x0][0x2d0], -R7 ;  /* 0x0000b400d38b7a23 */ /* 0x000fe40000010807 */
[----:B------:R2:W3:Y:S01]  /*a520*/  MUFU.EX2 R243, R0 ;  /* 0x0000000000f37308 */ /* 0x0004e20000000800 */
[----:B------:R-:W-:Y:S02]  /*a530*/  FFMA.FTZ R213, R42, c[0x0][0x2d0], -R8 ;  /* 0x0000b4002ad57a23 */ /* 0x000fe40000010808 */
[----:B--2---:R-:W-:Y:S01]  /*a540*/  FMUL.FTZ R0, R5, c[0x0][0x2d0] ;  /* 0x0000b40005007a20 */ /* 0x004fe20000410000 */
[----:B---3--:R-:W-:Y:S06]  /*a550*/  F2FP.PACK_AB R211, R243, R212 ;  /* 0x000000d4f3d3723e */ /* 0x008fec00000000ff */
[----:B------:R2:W3:Y:S02]  /*a560*/  MUFU.EX2 R133, R0 ;  /* 0x0000000000857308 */ /* 0x0004e40000000800 */
[----:B--2---:R-:W-:Y:S02]  /*a570*/  FMUL.FTZ R0, R4, c[0x0][0x2d0] ;  /* 0x0000b40004007a20 */ /* 0x004fe40000410000 */
[C---:B---3--:R-:W-:Y:S06]  /*a580*/  FMUL.FTZ R4, R133.reuse, R140 ;  /* 0x0000008c85047220 */ /* 0x048fec0000410000 */
[----:B------:R2:W3:Y:S01]  /*a590*/  MUFU.EX2 R132, R0 ;  /* 0x0000000000847308 */ /* 0x0004e20000000800 */
[C---:B------:R-:W-:Y:S02]  /*a5a0*/  FMUL.FTZ R5, R133.reuse, R141 ;  /* 0x0000008d85057220 */ /* 0x040fe40000410000 */
[C---:B------:R-:W-:Y:S01]  /*a5b0*/  FMUL.FTZ R16, R133.reuse, R152 ;  /* 0x0000009885107220 */ /* 0x040fe20000410000 */
[----:B------:R-:W-:Y:S01]  /*a5c0*/  MOV R152, R64 ;  /* 0x0000004000987202 */ /* 0x000fe20000000f00 */
        /* <DEDUP_REMOVED lines=11> */
[----:B--2---:R-:W-:Y:S02]  /*a680*/  FMUL.FTZ R0, R3, c[0x0][0x2d0] ;  /* 0x0000b40003007a20 */ /* 0x004fe40000410000 */
[C---:B---3--:R-:W-:Y:S02]  /*a690*/  FMUL.FTZ R6, R132.reuse, R142 ;  /* 0x0000008e84067220 */ /* 0x048fe40000410000 */
[----:B------:R2:W3:Y:S01]  /*a6a0*/  MUFU.EX2 R3, R0 ;  /* 0x0000000000037308 */ /* 0x0004e20000000800 */
[C---:B------:R-:W-:Y:S02]  /*a6b0*/  FMUL.FTZ R7, R132.reuse, R143 ;  /* 0x0000008f84077220 */ /* 0x040fe40000410000 */
[----:B------:R-:W-:Y:S01]  /*a6c0*/  LDSM.16.MT88.4 R140, [R227+0x100] ;  /* 0x00010000e38c783b */ /* 0x000fe20000004200 */
[C---:B------:R-:W-:Y:S02]  /*a6d0*/  FMUL.FTZ R18, R132.reuse, R154 ;  /* 0x0000009a84127220 */ /* 0x040fe40000410000 */
[----:B------:R-:W-:Y:S02]  /*a6e0*/  IMAD.MOV.U32 R154, RZ, RZ, R57 ;  /* 0x000000ffff9a7224 */ /* 0x000fe400078e0039 */
[-C--:B------:R-:W-:Y:S05]  /*a6f0*/  HMMA.16816.F32 R4, R204, R20.reuse, R4 ;  /* 0x00000014cc04723c */ /* 0x080fea0000001804 */
[C---:B------:R-:W-:Y:S01]  /*a700*/  FMUL.FTZ R19, R132.reuse, R155 ;  /* 0x0000009b84137220 */ /* 0x040fe20000410000 */
[----:B------:R-:W-:Y:S01]  /*a710*/  MOV R155, R56 ;  /* 0x00000038009b7202 */ /* 0x000fe20000000f00 */
[C---:B------:R-:W-:Y:S01]  /*a720*/  FMUL.FTZ R34, R132.reuse, R170 ;  /* 0x000000aa84227220 */ /* 0x040fe20000410000 */
[----:B------:R-:W-:Y:S01]  /*a730*/  MOV R170, R58 ;  /* 0x0000003a00aa7202 */ /* 0x000fe20000000f00 */
[C---:B------:R-:W-:Y:S03]  /*a740*/  FMUL.FTZ R51, R132.reuse, R187 ;  /* 0x000000bb84337220 */ /* 0x040fe60000410000 */
[C---:B------:R-:W-:Y:S02]  /*a750*/  FMUL.FTZ R70, R132.reuse, R70 ;  /* 0x0000004684467220 */ /* 0x040fe40000410000 */
[----:B------:R-:W-:Y:S02]  /*a760*/  FMUL.FTZ R71, R132, R71 ;  /* 0x0000004784477220 */ /* 0x000fe40000410000 */
[----:B--2---:R-:W-:Y:S02]  /*a770*/  FMUL.FTZ R0, R2, c[0x0][0x2d0] ;  /* 0x0000b40002007a20 */ /* 0x004fe40000410000 */
[----:B------:R-:W-:Y:S02]  /*a780*/  FFMA.FTZ R2, R47, c[0x0][0x2d0], -R9 ;  /* 0x0000b4002f027a23 */ /* 0x000fe40000010809 */
[C---:B---3--:R-:W-:Y:S02]  /*a790*/  FMUL.FTZ R8, R3.reuse, R144 ;  /* 0x0000009003087220 */ /* 0x048fe40000410000 */
[----:B------:R-:W2:Y:S01]  /*a7a0*/  MUFU.EX2 R0, R0 ;  /* 0x0000000000007308 */ /* 0x000ea20000000800 */
[C---:B------:R-:W-:Y:S01]  /*a7b0*/  FMUL.FTZ R9, R3.reuse, R145 ;  /* 0x0000009103097220 */ /* 0x040fe20000410000 */
[----:B------:R-:W-:Y:S01]  /*a7c0*/  MOV R145, R40 ;  /* 0x0000002800917202 */ /* 0x000fe20000000f00 */
[C---:B------:R-:W-:Y:S02]  /*a7d0*/  FMUL.FTZ R12, R3.reuse, R148 ;  /* 0x00000094030c7220 */ /* 0x040fe40000410000 */
[C---:B------:R-:W-:Y:S02]  /*a7e0*/  FMUL.FTZ R13, R3.reuse, R149 ;  /* 0x00000095030d7220 */ /* 0x040fe40000410000 */
[----:B------:R-:W-:Y:S02]  /*a7f0*/  IMAD.MOV.U32 R149, RZ, RZ, R15 ;  /* 0x000000ffff957224 */ /* 0x000fe400078e000f */
[C---:B------:R-:W-:Y:S01]  /*a800*/  FMUL.FTZ R24, R3.reuse, R160 ;  /* 0x000000a003187220 */ /* 0x040fe20000410000 */
[----:B------:R-:W-:Y:S01]  /*a810*/  MOV R160, R29 ;  /* 0x0000001d00a07202 */ /* 0x000fe20000000f00 */
[C---:B------:R-:W-:Y:S02]  /*a820*/  FMUL.FTZ R29, R3.reuse, R165 ;  /* 0x000000a5031d7220 */ /* 0x040fe40000410000 */
[----:B------:R-:W-:Y:S02]  /*a830*/  IMAD.MOV.U32 R165, RZ, RZ, R54 ;  /* 0x000000ffffa57224 */ /* 0x000fe400078e0036 */
[C---:B------:R-:W-:Y:S01]  /*a840*/  FMUL.FTZ R25, R3.reuse, R161 ;  /* 0x000000a103197220 */ /* 0x040fe20000410000 */
[----:B------:R-:W-:Y:S01]  /*a850*/  MOV R161, R48 ;  /* 0x0000003000a17202 */ /* 0x000fe20000000f00 */
[C---:B------:R-:W-:Y:S02]  /*a860*/  FMUL.FTZ R28, R3.reuse, R164 ;  /* 0x000000a4031c7220 */ /* 0x040fe40000410000 */
[----:B------:R-:W-:Y:S02]  /*a870*/  FMUL.FTZ R40, R3, R176 ;  /* 0x000000b003287220 */ /* 0x000fe40000410000 */
[----:B------:R-:W-:Y:S01]  /*a880*/  FMUL.FTZ R48, R133, R184 ;  /* 0x000000b885307220 */ /* 0x000fe20000410000 */
[----:B------:R-:W-:Y:S01]  /*a890*/  MUFU.EX2 R176, R217 ;  /* 0x000000d900b07308 */ /* 0x000fe20000000800 */
[----:B------:R-:W-:Y:S02]  /*a8a0*/  IMAD.MOV.U32 R164, RZ, RZ, R59 ;  /* 0x000000ffffa47224 */ /* 0x000fe400078e003b */
[C---:B--2---:R-:W-:Y:S02]  /*a8b0*/  FMUL.FTZ R10, R0.reuse, R146 ;  /* 0x00000092000a7220 */ /* 0x044fe40000410000 */
[C---:B------:R-:W-:Y:S01]  /*a8c0*/  FMUL.FTZ R11, R0.reuse, R147 ;  /* 0x00000093000b7220 */ /* 0x040fe20000410000 */
[----:B------:R-:W-:Y:S01]  /*a8d0*/  MOV R147, R14 ;  /* 0x0000000e00937202 */ /* 0x000fe20000000f00 */
[----:B------:R-:W-:Y:S02]  /*a8e0*/  IMAD.MOV.U32 R146, RZ, RZ, R32 ;  /* 0x000000ffff927224 */ /* 0x000fe400078e0020 */
[----:B------:R-:W-:Y:S02]  /*a8f0*/  IMAD.MOV.U32 R144, RZ, RZ, R65 ;  /* 0x000000ffff907224 */ /* 0x000fe400078e0041 */
[C---:B------:R-:W-:Y:S01]  /*a900*/  FMUL.FTZ R15, R0.reuse, R151 ;  /* 0x00000097000f7220 */ /* 0x040fe20000410000 */
[C---:B------:R-:W-:Y:S04]  /*a910*/  HMMA.16816.F32 R8, R208.reuse, R20, R8 ;  /* 0x00000014d008723c */ /* 0x040fe80000001808 */
[C---:B------:R-:W-:Y:S01]  /*a920*/  FMUL.FTZ R14, R0.reuse, R150 ;  /* 0x00000096000e7220 */ /* 0x040fe20000410000 */
[----:B------:R-:W-:Y:S01]  /*a930*/  MOV R150, R33 ;  /* 0x0000002100967202 */ /* 0x000fe20000000f00 */
[----:B------:R-:W-:Y:S02]  /*a940*/  IMAD.MOV.U32 R151, RZ, RZ, R53 ;  /* 0x000000ffff977224 */ /* 0x000fe400078e0035 */
[C---:B------:R-:W-:Y:S01]  /*a950*/  FMUL.FTZ R30, R0.reuse, R166 ;  /* 0x000000a6001e7220 */ /* 0x040fe20000410000 */
[----:B------:R-:W-:Y:S02]  /*a960*/  MOV R166, R52 ;  /* 0x0000003400a67202 */ /* 0x000fe40000000f00 */
[-C--:B------:R-:W-:Y:S03]  /*a970*/  HMMA.16816.F32 R12, R208, R22.reuse, R12 ;  /* 0x00000016d00c723c */ /* 0x080fe6000000180c */
[----:B------:R-:W-:Y:S02]  /*a980*/  FMUL.FTZ R42, R0, R178 ;  /* 0x000000b2002a7220 */ /* 0x000fe40000410000 */
[----:B------:R-:W-:Y:S01]  /*a990*/  MUFU.EX2 R178, R215 ;  /* 0x000000d700b27308 */ /* 0x000fe20000000800 */
[----:B------:R-:W-:Y:S02]  /*a9a0*/  FMUL.FTZ R56, R3, R192 ;  /* 0x000000c003387220 */ /* 0x000fe40000410000 */
[C---:B------:R-:W-:Y:S04]  /*a9b0*/  HMMA.16816.F32 R16, R204.reuse, R22, R16 ;  /* 0x00000016cc10723c */ /* 0x040fe80000001810 */
[C---:B------:R-:W-:Y:S01]  /*a9c0*/  FMUL.FTZ R20, R133.reuse, R156 ;  /* 0x0000009c85147220 */ /* 0x040fe20000410000 */
[----:B------:R-:W-:Y:S01]  /*a9d0*/  MOV R156, R50 ;  /* 0x00000032009c7202 */ /* 0x000fe20000000f00 */
[----:B------:R-:W-:Y:S02]  /*a9e0*/  FMUL.FTZ R21, R133, R157 ;  /* 0x0000009d85157220 */ /* 0x000fe40000410000 */
[C---:B------:R-:W-:Y:S01]  /*a9f0*/  FMUL.FTZ R22, R132.reuse, R158 ;  /* 0x0000009e84167220 */ /* 0x040fe20000410000 */
[----:B------:R-:W-:Y:S03]  /*aa00*/  MOV R158, R43 ;  /* 0x0000002b009e7202 */ /* 0x000fe60000000f00 */
[----:B------:R-:W-:Y:S02]  /*aa10*/  FMUL.FTZ R23, R132, R159 ;  /* 0x0000009f84177220 */ /* 0x000fe40000410000 */
[----:B------:R-:W-:Y:S02]  /*aa20*/  FMUL.FTZ R26, R0, R162 ;  /* 0x000000a2001a7220 */ /* 0x000fe40000410000 */
[----:B------:R-:W-:Y:S02]  /*aa30*/  IMAD.MOV.U32 R162, RZ, RZ, R35 ;  /* 0x000000ffffa27224 */ /* 0x000fe400078e0023 */
[----:B------:R-:W-:Y:S01]  /*aa40*/  FMUL.FTZ R35, R132, R171 ;  /* 0x000000ab84237220 */ /* 0x000fe20000410000 */
[-C--:B-1----:R-:W-:Y:S03]  /*aa50*/  HMMA.16816.F32 R20, R204, R36.reuse, R20 ;  /* 0x00000024cc14723c */ /* 0x082fe60000001814 */
[----:B------:R-:W-:Y:S01]  /*aa60*/  MOV R171, R55 ;  /* 0x0000003700ab7202 */ /* 0x000fe20000000f00 */
[----:B------:R-:W-:Y:S01]  /*aa70*/  FMUL.FTZ R27, R0, R163 ;  /* 0x000000a3001b7220 */ /* 0x000fe20000410000 */
[----:B------:R-:W1:Y:S01]  /*aa80*/  LDSM.16.MT88.4 R52, [R228+0x100] ;  /* 0x00010000e434783b */ /* 0x000e620000004200 */
[----:B------:R-:W-:Y:S01]  /*aa90*/  IMAD.MOV.U32 R157, RZ, RZ, R49 ;  /* 0x000000ffff9d7224 */ /* 0x000fe200078e0031 */
[----:B------:R-:W-:Y:S01]  /*aaa0*/  MOV R163, R31 ;  /* 0x0000001f00a37202 */ /* 0x000fe20000000f00 */
[----:B------:R-:W-:Y:S03]  /*aab0*/  FMUL.FTZ R50, R132, R186 ;  /* 0x000000ba84327220 */ /* 0x000fe60000410000 */
[C---:B------:R-:W-:Y:S04]  /*aac0*/  HMMA.16816.F32 R24, R208.reuse, R36, R24 ;  /* 0x00000024d018723c */ /* 0x040fe80000001818 */
[C---:B------:R-:W-:Y:S01]  /*aad0*/  FMUL.FTZ R31, R0.reuse, R167 ;  /* 0x000000a7001f7220 */ /* 0x040fe20000410000 */
[----:B------:R-:W-:Y:S01]  /*aae0*/  MOV R167, R45 ;  /* 0x0000002d00a77202 */ /* 0x000fe20000000f00 */
[----:B------:R-:W-:Y:S02]  /*aaf0*/  FMUL.FTZ R57, R3, R193 ;  /* 0x000000c103397220 */ /* 0x000fe40000410000 */
[C---:B------:R-:W-:Y:S03]  /*ab00*/  FMUL.FTZ R58, R0.reuse, R194 ;  /* 0x000000c2003a7220 */ /* 0x040fe60000410000 */
[-C--:B------:R-:W-:Y:S03]  /*ab10*/  HMMA.16816.F32 R28, R208, R38.reuse, R28 ;  /* 0x00000026d01c723c */ /* 0x080fe6000000181c */
[C---:B------:R-:W-:Y:S01]  /*ab20*/  FMUL.FTZ R32, R133.reuse, R168 ;  /* 0x000000a885207220 */ /* 0x040fe20000410000 */
[----:B------:R-:W-:Y:S01]  /*ab30*/  MOV R168, R63 ;  /* 0x0000003f00a87202 */ /* 0x000fe20000000f00 */
[C---:B------:R-:W-:Y:S02]  /*ab40*/  FMUL.FTZ R33, R133.reuse, R169 ;  /* 0x000000a985217220 */ /* 0x040fe40000410000 */
[----:B------:R-:W-:Y:S02]  /*ab50*/  FMUL.FTZ R59, R0, R195 ;  /* 0x000000c3003b7220 */ /* 0x000fe40000410000 */
[----:B------:R2:W-:Y:S03]  /*ab60*/  MUFU.EX2 R195, R139 ;  /* 0x0000008b00c37308 */ /* 0x0005e60000000800 */
[C---:B------:R-:W-:Y:S04]  /*ab70*/  HMMA.16816.F32 R32, R204.reuse, R38, R32 ;  /* 0x00000026cc20723c */ /* 0x040fe80000001820 */
[C---:B------:R-:W-:Y:S01]  /*ab80*/  FMUL.FTZ R36, R133.reuse, R172 ;  /* 0x000000ac85247220 */ /* 0x040fe20000410000 */
[----:B------:R-:W-:Y:S01]  /*ab90*/  MOV R172, R44 ;  /* 0x0000002c00ac7202 */ /* 0x000fe20000000f00 */
[----:B------:R-:W-:Y:S01]  /*aba0*/  FMUL.FTZ R37, R133, R173 ;  /* 0x000000ad85257220 */ /* 0x000fe20000410000 */
[----:B------:R-:W-:Y:S01]  /*abb0*/  MOV R173, R41 ;  /* 0x0000002900ad7202 */ /* 0x000fe20000000f00 */
[C---:B------:R-:W-:Y:S01]  /*abc0*/  FMUL.FTZ R38, R132.reuse, R174 ;  /* 0x000000ae84267220 */ /* 0x040fe20000410000 */
[----:B------:R-:W-:Y:S03]  /*abd0*/  MOV R174, R66 ;  /* 0x0000004200ae7202 */ /* 0x000fe60000000f00 */
[----:B------:R-:W-:Y:S01]  /*abe0*/  FMUL.FTZ R39, R132, R175 ;  /* 0x000000af84277220 */ /* 0x000fe20000410000 */
[----:B------:R3:W-:Y:S01]  /*abf0*/  MUFU.EX2 R217, R174 ;  /* 0x000000ae00d97308 */ /* 0x0007e20000000800 */
[----:B------:R-:W-:Y:S01]  /*ac00*/  IMAD.MOV.U32 R148, RZ, RZ, R61 ;  /* 0x000000ffff947224 */ /* 0x000fe200078e003d */
[----:B------:R-:W-:Y:S01]  /*ac10*/  MOV R175, R170 ;  /* 0x000000aa00af7202 */ /* 0x000fe20000000f00 */
[C---:B------:R-:W-:Y:S01]  /*ac20*/  FMUL.FTZ R60, R3.reuse, R196 ;  /* 0x000000c4033c7220 */ /* 0x040fe20000410000 */
[----:B------:R-:W-:Y:S01]  /*ac30*/  MOV R170, R162 ;  /* 0x000000a200aa7202 */ /* 0x000fe20000000f00 */
[C---:B------:R-:W-:Y:S01]  /*ac40*/  FMUL.FTZ R61, R3.reuse, R197 ;  /* 0x000000c5033d7220 */ /* 0x040fe20000410000 */
[-C--:B-1----:R-:W-:Y:S03]  /*ac50*/  HMMA.16816.F32 R36, R204, R52.reuse, R36 ;  /* 0x00000034cc24723c */ /* 0x082fe60000001824 */
[C---:B------:R-:W-:Y:S01]  /*ac60*/  FMUL.FTZ R41, R3.reuse, R177 ;  /* 0x000000b103297220 */ /* 0x040fe20000410000 */
[----:B------:R-:W-:Y:S01]  /*ac70*/  MOV R162, R149 ;  /* 0x0000009500a27202 */ /* 0x000fe20000000f00 */
[C---:B------:R-:W-:Y:S01]  /*ac80*/  FMUL.FTZ R43, R0.reuse, R179 ;  /* 0x000000b3002b7220 */ /* 0x040fe20000410000 */
[----:B------:R-:W-:Y:S01]  /*ac90*/  MUFU.EX2 R196, R213 ;  /* 0x000000d500c47308 */ /* 0x000fe20000000800 */
[----:B------:R-:W-:Y:S01]  /*aca0*/  IMAD.MOV.U32 R149, RZ, RZ, R131 ;  /* 0x000000ffff957224 */ /* 0x000fe200078e0083 */
[----:B------:R-:W-:Y:S01]  /*acb0*/  MOV R177, R171 ;  /* 0x000000ab00b17202 */ /* 0x000fe20000000f00 */
[----:B------:R-:W4:Y:S03]  /*acc0*/  LDL.LU R131, [R1+0x80] ;  /* 0x0000800001837983 */ /* 0x000f260000300800 */
[C---:B------:R-:W-:Y:S01]  /*acd0*/  HMMA.16816.F32 R40, R208.reuse, R52, R40 ;  /* 0x00000034d028723c */ /* 0x040fe20000001828 */
[----:B--2---:R-:W2:Y:S03]  /*ace0*/  LDL.LU R139, [R1+0x10] ;  /* 0x00001000018b7983 */ /* 0x004ea60000300800 */
[C---:B------:R-:W-:Y:S01]  /*acf0*/  FMUL.FTZ R44, R3.reuse, R180 ;  /* 0x000000b4032c7220 */ /* 0x040fe20000410000 */
[----:B------:R-:W-:Y:S01]  /*ad00*/  MOV R184, R177 ;  /* 0x000000b100b87202 */ /* 0x000fe20000000f00 */
[----:B------:R-:W-:Y:S01]  /*ad10*/  FMUL.FTZ R45, R3, R181 ;  /* 0x000000b5032d7220 */ /* 0x000fe20000410000 */
[----:B------:R-:W-:Y:S01]  /*ad20*/  MUFU.EX2 R177, R221 ;  /* 0x000000dd00b17308 */ /* 0x000fe20000000800 */
[C---:B------:R-:W-:Y:S01]  /*ad30*/  FMUL.FTZ R46, R0.reuse, R182 ;  /* 0x000000b6002e7220 */ /* 0x040fe20000410000 */
[----:B------:R-:W-:Y:S03]  /*ad40*/  MOV R182, R173 ;  /* 0x000000ad00b67202 */ /* 0x000fe60000000f00 */
[C---:B------:R-:W-:Y:S01]  /*ad50*/  FMUL.FTZ R47, R0.reuse, R183 ;  /* 0x000000b7002f7220 */ /* 0x040fe20000410000 */
[----:B------:R-:W-:Y:S01]  /*ad60*/  MOV R173, R168 ;  /* 0x000000a800ad7202 */ /* 0x000fe20000000f00 */
[C---:B------:R-:W-:Y:S02]  /*ad70*/  FMUL.FTZ R52, R133.reuse, R188 ;  /* 0x000000bc85347220 */ /* 0x040fe40000410000 */
[C---:B------:R-:W-:Y:S01]  /*ad80*/  FMUL.FTZ R53, R133.reuse, R189 ;  /* 0x000000bd85357220 */ /* 0x040fe20000410000 */
[----:B------:R-:W-:Y:S01]  /*ad90*/  MUFU.EX2 R180, R214 ;  /* 0x000000d600b47308 */ /* 0x000fe20000000800 */
[----:B------:R-:W-:Y:S01]  /*ada0*/  FMUL.FTZ R63, R0, R199 ;  /* 0x000000c7003f7220 */ /* 0x000fe20000410000 */
[-C--:B------:R-:W-:Y:S03]  /*adb0*/  HMMA.16816.F32 R44, R208, R54.reuse, R44 ;  /* 0x00000036d02c723c */ /* 0x080fe6000000182c */
[C---:B------:R-:W-:Y:S01]  /*adc0*/  FMUL.FTZ R49, R133.reuse, R185 ;  /* 0x000000b985317220 */ /* 0x040fe20000410000 */
[----:B------:R-:W-:Y:S01]  /*add0*/  MOV R185, R173 ;  /* 0x000000ad00b97202 */ /* 0x000fe20000000f00 */
[----:B------:R-:W-:Y:S02]  /*ade0*/  IMAD.MOV.U32 R159, RZ, RZ, R67 ;  /* 0x000000ffff9f7224 */ /* 0x000fe400078e0043 */
[----:B------:R-:W-:Y:S01]  /*adf0*/  FMUL.FTZ R65, R133, R201 ;  /* 0x000000c985417220 */ /* 0x000fe20000410000 */
[----:B------:R1:W-:Y:S01]  /*ae00*/  MUFU.EX2 R214, R182 ;  /* 0x000000b600d67308 */ /* 0x0003e20000000800 */
[----:B------:R-:W-:Y:S01]  /*ae10*/  FMUL.FTZ R66, R132, R202 ;  /* 0x000000ca84427220 */ /* 0x000fe20000410000 */
[C---:B------:R-:W-:Y:S04]  /*ae20*/  HMMA.16816.F32 R48, R204.reuse, R54, R48 ;  /* 0x00000036cc30723c */ /* 0x040fe80000001830 */
[----:B------:R-:W-:Y:S01]  /*ae30*/  IMAD.MOV.U32 R169, RZ, RZ, R62 ;  /* 0x000000ffffa97224 */ /* 0x000fe200078e003e */
[----:B------:R-:W-:Y:S01]  /*ae40*/  MOV R201, R148 ;  /* 0x0000009400c97202 */ /* 0x000fe20000000f00 */
[----:B------:R-:W-:Y:S02]  /*ae50*/  FMUL.FTZ R62, R0, R198 ;  /* 0x000000c6003e7220 */ /* 0x000fe40000410000 */
[C---:B------:R-:W-:Y:S01]  /*ae60*/  FMUL.FTZ R54, R132.reuse, R190 ;  /* 0x000000be84367220 */ /* 0x040fe20000410000 */
[----:B------:R-:W-:Y:S03]  /*ae70*/  MUFU.EX2 R173, R223 ;  /* 0x000000df00ad7308 */ /* 0x000fe60000000800 */
[C---:B------:R-:W-:Y:S01]  /*ae80*/  FMUL.FTZ R55, R132.reuse, R191 ;  /* 0x000000bf84377220 */ /* 0x040fe20000410000 */
[----:B------:R-:W-:Y:S01]  /*ae90*/  MOV R190, R185 ;  /* 0x000000b900be7202 */ /* 0x000fe20000000f00 */
[----:B------:R-:W-:Y:S02]  /*aea0*/  FMUL.FTZ R67, R132, R203 ;  /* 0x000000cb84437220 */ /* 0x000fe40000410000 */
[C---:B------:R-:W-:Y:S02]  /*aeb0*/  FMUL.FTZ R72, R3.reuse, R72 ;  /* 0x0000004803487220 */ /* 0x040fe40000410000 */
[C---:B------:R-:W-:Y:S01]  /*aec0*/  FMUL.FTZ R73, R3.reuse, R73 ;  /* 0x0000004903497220 */ /* 0x040fe20000410000 */
[-C--:B------:R-:W-:Y:S01]  /*aed0*/  HMMA.16816.F32 R52, R204, R140.reuse, R52 ;  /* 0x0000008ccc34723c */ /* 0x080fe20000001834 */
[----:B------:R-:W-:Y:S02]  /*aee0*/  MUFU.EX2 R202, R201 ;  /* 0x000000c900ca7308 */ /* 0x000fe40000000800 */
[C---:B------:R-:W-:Y:S02]  /*aef0*/  FMUL.FTZ R74, R0.reuse, R74 ;  /* 0x0000004a004a7220 */ /* 0x040fe40000410000 */
[C---:B------:R-:W-:Y:S02]  /*af00*/  FMUL.FTZ R75, R0.reuse, R75 ;  /* 0x0000004b004b7220 */ /* 0x040fe40000410000 */
[C---:B------:R-:W-:Y:S01]  /*af10*/  FMUL.FTZ R76, R3.reuse, R76 ;  /* 0x0000004c034c7220 */ /* 0x040fe20000410000 */
[C---:B------:R-:W-:Y:S03]  /*af20*/  HMMA.16816.F32 R56, R208.reuse, R140, R56 ;  /* 0x0000008cd038723c */ /* 0x040fe60000001838 */
[----:B------:R-:W-:Y:S01]  /*af30*/  MUFU.EX2 R199, R138 ;  /* 0x0000008a00c77308 */ /* 0x000fe20000000800 */
[C---:B------:R-:W-:Y:S02]  /*af40*/  FMUL.FTZ R77, R3.reuse, R77 ;  /* 0x0000004d034d7220 */ /* 0x040fe40000410000 */
[C---:B------:R-:W-:Y:S02]  /*af50*/  FMUL.FTZ R78, R0.reuse, R78 ;  /* 0x0000004e004e7220 */ /* 0x040fe40000410000 */
[-C--:B------:R-:W-:Y:S04]  /*af60*/  HMMA.16816.F32 R60, R208, R142.reuse, R60 ;  /* 0x0000008ed03c723c */ /* 0x080fe8000000183c */
[----:B------:R-:W-:Y:S01]  /*af70*/  FMUL.FTZ R79, R0, R79 ;  /* 0x0000004f004f7220 */ /* 0x000fe20000410000 */
[----:B------:R1:W-:Y:S01]  /*af80*/  MUFU.EX2 R179, R216 ;  /* 0x000000d800b37308 */ /* 0x0003e20000000800 */
[C---:B------:R-:W-:Y:S02]  /*af90*/  FMUL.FTZ R82, R132.reuse, R82 ;  /* 0x0000005284527220 */ /* 0x040fe40000410000 */
[C---:B------:R-:W-:Y:S01]  /*afa0*/  HMMA.16816.F32 R64, R204.reuse, R142, R64 ;  /* 0x0000008ecc40723c */ /* 0x040fe20000001840 */
[----:B------:R-:W1:Y:S03]  /*afb0*/  LDSM.16.MT88.4 R140, [R225+0x2100] ;  /* 0x00210000e18c783b */ /* 0x000e660000004200 */
[C---:B------:R-:W-:Y:S02]  /*afc0*/  FMUL.FTZ R83, R132.reuse, R83 ;  /* 0x0000005384537220 */ /* 0x040fe40000410000 */
[C---:B------:R-:W-:Y:S02]  /*afd0*/  FMUL.FTZ R86, R132.reuse, R86 ;  /* 0x0000005684567220 */ /* 0x040fe40000410000 */
[----:B------:R-:W-:Y:S04]  /*afe0*/  FMUL.FTZ R87, R132, R87 ;  /* 0x0000005784577220 */ /* 0x000fe80000410000 */
        /* <DEDUP_REMOVED lines=9> */
[C---:B------:R-:W-:Y:S02]  /*b080*/  FMUL.FTZ R99, R132.reuse, R99 ;  /* 0x0000006384637220 */ /* 0x040fe40000410000 */
[C---:B------:R-:W-:Y:S02]  /*b090*/  FMUL.FTZ R100, R133.reuse, R100 ;  /* 0x0000006485647220 */ /* 0x040fe40000410000 */
[----:B------:R-:W-:Y:S02]  /*b0a0*/  FMUL.FTZ R101, R133, R101 ;  /* 0x0000006585657220 */ /* 0x000fe40000410000 */
[C---:B------:R-:W-:Y:S02]  /*b0b0*/  FMUL.FTZ R102, R132.reuse, R102 ;  /* 0x0000006684667220 */ /* 0x040fe40000410000 */
[----:B------:R-:W-:Y:S02]  /*b0c0*/  FMUL.FTZ R103, R132, R103 ;  /* 0x0000006784677220 */ /* 0x000fe40000410000 */
[C---:B------:R-:W-:Y:S01]  /*b0d0*/  FMUL.FTZ R104, R3.reuse, R104 ;  /* 0x0000006803687220 */ /* 0x040fe20000410000 */
[-C--:B-1----:R-:W-:Y:S03]  /*b0e0*/  HMMA.16816.F32 R68, R204, R140.reuse, R68 ;  /* 0x0000008ccc44723c */ /* 0x082fe60000001844 */
[C---:B------:R-:W-:Y:S02]  /*b0f0*/  FMUL.FTZ R105, R3.reuse, R105 ;  /* 0x0000006903697220 */ /* 0x040fe40000410000 */
[C---:B------:R-:W-:Y:S02]  /*b100*/  FMUL.FTZ R106, R0.reuse, R106 ;  /* 0x0000006a006a7220 */ /* 0x040fe40000410000 */
[C---:B------:R-:W-:Y:S01]  /*b110*/  FMUL.FTZ R107, R0.reuse, R107 ;  /* 0x0000006b006b7220 */ /* 0x040fe20000410000 */
[C---:B------:R-:W-:Y:S04]  /*b120*/  HMMA.16816.F32 R72, R208.reuse, R140, R72 ;  /* 0x0000008cd048723c */ /* 0x040fe80000001848 */
[C---:B------:R-:W-:Y:S02]  /*b130*/  FMUL.FTZ R108, R3.reuse, R108 ;  /* 0x0000006c036c7220 */ /* 0x040fe40000410000 */
[----:B------:R-:W-:Y:S02]  /*b140*/  FMUL.FTZ R109, R3, R109 ;  /* 0x0000006d036d7220 */ /* 0x000fe40000410000 */
[-C--:B------:R-:W-:Y:S04]  /*b150*/  HMMA.16816.F32 R76, R208, R142.reuse, R76 ;  /* 0x0000008ed04c723c */ /* 0x080fe8000000184c */
[C---:B------:R-:W-:Y:S02]  /*b160*/  FMUL.FTZ R110, R0.reuse, R110 ;  /* 0x0000006e006e7220 */ /* 0x040fe40000410000 */
[----:B------:R-:W-:Y:S02]  /*b170*/  FMUL.FTZ R111, R0, R111 ;  /* 0x0000006f006f7220 */ /* 0x000fe40000410000 */
[C---:B------:R-:W-:Y:S01]  /*b180*/  HMMA.16816.F32 R80, R204.reuse, R142, R80 ;  /* 0x0000008ecc50723c */ /* 0x040fe20000001850 */
[----:B------:R-:W1:Y:S03]  /*b190*/  LDSM.16.MT88.4 R140, [R226+0x2100] ;  /* 0x00210000e28c783b */ /* 0x000e660000004200 */
[C---:B------:R-:W-:Y:S02]  /*b1a0*/  FMUL.FTZ R112, R133.reuse, R112 ;  /* 0x0000007085707220 */ /* 0x040fe40000410000 */
[C---:B------:R-:W-:Y:S02]  /*b1b0*/  FMUL.FTZ R113, R133.reuse, R113 ;  /* 0x0000007185717220 */ /* 0x040fe40000410000 */
[C---:B------:R-:W-:Y:S04]  /*b1c0*/  FMUL.FTZ R114, R132.reuse, R114 ;  /* 0x0000007284727220 */ /* 0x040fe80000410000 */
[C---:B------:R-:W-:Y:S02]  /*b1d0*/  FMUL.FTZ R115, R132.reuse, R115 ;  /* 0x0000007384737220 */ /* 0x040fe40000410000 */
[C---:B------:R-:W-:Y:S02]  /*b1e0*/  FMUL.FTZ R118, R132.reuse, R118 ;  /* 0x0000007684767220 */ /* 0x040fe40000410000 */
[C---:B------:R-:W-:Y:S02]  /*b1f0*/  FMUL.FTZ R119, R132.reuse, R119 ;  /* 0x0000007784777220 */ /* 0x040fe40000410000 */
[----:B------:R-:W-:Y:S02]  /*b200*/  FMUL.FTZ R130, R132, R130 ;  /* 0x0000008284827220 */ /* 0x000fe40000410000 */
[----:B------:R-:W-:Y:S01]  /*b210*/  IMAD.MOV.U32 R181, RZ, RZ, R172 ;  /* 0x000000ffffb57224 */ /* 0x000fe200078e00ac */
[----:B------:R-:W-:Y:S01]  /*b220*/  MOV R172, R167 ;  /* 0x000000a700ac7202 */ /* 0x000fe20000000f00 */
[----:B---3--:R-:W-:Y:S01]  /*b230*/  IMAD.MOV.U32 R174, RZ, RZ, R169 ;  /* 0x000000ffffae7224 */ /* 0x008fe200078e00a9 */
        /* <DEDUP_REMOVED lines=8> */
[----:B------:R-:W3:Y:S01]  /*b2c0*/  MUFU.EX2 R175, R220 ;  /* 0x000000dc00af7308 */ /* 0x000ee20000000800 */
[----:B------:R-:W-:Y:S01]  /*b2d0*/  MOV R183, R181 ;  /* 0x000000b500b77202 */ /* 0x000fe20000000f00 */
[----:B------:R-:W-:Y:S01]  /*b2e0*/  IMAD.MOV.U32 R192, RZ, RZ, R190 ;  /* 0x000000ffffc07224 */ /* 0x000fe200078e00be */
[----:B------:R-:W-:Y:S01]  /*b2f0*/  MOV R182, R174 ;  /* 0x000000ae00b67202 */ /* 0x000fe20000000f00 */
[C---:B------:R-:W-:Y:S01]  /*b300*/  FMUL.FTZ R116, R133.reuse, R116 ;  /* 0x0000007485747220 */ /* 0x040fe20000410000 */
[----:B------:R-:W-:Y:S01]  /*b310*/  MOV R185, R169 ;  /* 0x000000a900b97202 */ /* 0x000fe20000000f00 */
[----:B------:R-:W-:Y:S01]  /*b320*/  FMUL.FTZ R117, R133, R117 ;  /* 0x0000007585757220 */ /* 0x000fe20000410000 */
[----:B------:R-:W-:Y:S01]  /*b330*/  MOV R169, R155 ;  /* 0x0000009b00a97202 */ /* 0x000fe20000000f00 */
[C---:B------:R-:W-:Y:S01]  /*b340*/  FMUL.FTZ R120, R3.reuse, R120 ;  /* 0x0000007803787220 */ /* 0x040fe20000410000 */
[----:B------:R-:W-:Y:S01]  /*b350*/  MOV R200, R150 ;  /* 0x0000009600c87202 */ /* 0x000fe20000000f00 */
[-C--:B-1----:R-:W-:Y:S01]  /*b360*/  HMMA.16816.F32 R84, R204, R140.reuse, R84 ;  /* 0x0000008ccc54723c */ /* 0x082fe20000001854 */
[----:B------:R1:W1:Y:S02]  /*b370*/  MUFU.EX2 R174, R222 ;  /* 0x000000de00ae7308 */ /* 0x0002640000000800 */
[----:B------:R-:W-:Y:S01]  /*b380*/  MOV R197, R185 ;  /* 0x000000b900c57202 */ /* 0x000fe20000000f00 */
[----:B------:R-:W-:Y:S01]  /*b390*/  FMUL.FTZ R121, R3, R121 ;  /* 0x0000007903797220 */ /* 0x000fe20000410000 */
[----:B------:R-:W-:Y:S01]  /*b3a0*/  MOV R216, R192 ;  /* 0x000000c000d87202 */ /* 0x000fe20000000f00 */
[C---:B------:R-:W-:Y:S01]  /*b3b0*/  FMUL.FTZ R122, R0.reuse, R122 ;  /* 0x0000007a007a7220 */ /* 0x040fe20000410000 */
[----:B------:R-:W-:Y:S01]  /*b3c0*/  MOV R188, R172 ;  /* 0x000000ac00bc7202 */ /* 0x000fe20000000f00 */
[C---:B------:R-:W-:Y:S03]  /*b3d0*/  HMMA.16816.F32 R88, R208.reuse, R140, R88 ;  /* 0x0000008cd058723c */ /* 0x040fe60000001858 */
[----:B------:R-:W-:Y:S01]  /*b3e0*/  MUFU.EX2 R181, R219 ;  /* 0x000000db00b57308 */ /* 0x000fe20000000800 */
[C---:B------:R-:W-:Y:S01]  /*b3f0*/  FMUL.FTZ R123, R0.reuse, R123 ;  /* 0x0000007b007b7220 */ /* 0x040fe20000410000 */
[----:B---3--:R-:W-:Y:S01]  /*b400*/  F2FP.PACK_AB R148, R175, R173 ;  /* 0x000000adaf94723e */ /* 0x008fe200000000ff */
[C---:B------:R-:W-:Y:S02]  /*b410*/  FMUL.FTZ R124, R3.reuse, R124 ;  /* 0x0000007c037c7220 */ /* 0x040fe40000410000 */
[-C--:B------:R-:W-:Y:S04]  /*b420*/  HMMA.16816.F32 R92, R208, R142.reuse, R92 ;  /* 0x0000008ed05c723c */ /* 0x080fe8000000185c */
[----:B------:R-:W-:Y:S01]  /*b430*/  FMUL.FTZ R125, R3, R125 ;  /* 0x0000007d037d7220 */ /* 0x000fe20000410000 */
[----:B------:R-:W-:Y:S01]  /*b440*/  MUFU.EX2 R203, R200 ;  /* 0x000000c800cb7308 */ /* 0x000fe20000000800 */
[C---:B------:R-:W-:Y:S02]  /*b450*/  FMUL.FTZ R126, R0.reuse, R126 ;  /* 0x0000007e007e7220 */ /* 0x040fe40000410000 */
[C---:B------:R-:W-:Y:S01]  /*b460*/  HMMA.16816.F32 R96, R204.reuse, R142, R96 ;  /* 0x0000008ecc60723c */ /* 0x040fe20000001860 */
[----:B------:R-:W3:Y:S03]  /*b470*/  LDSM.16.MT88.4 R140, [R228+0x2100] ;  /* 0x00210000e48c783b */ /* 0x000ee60000004200 */
[----:B------:R-:W-:Y:S02]  /*b480*/  FMUL.FTZ R127, R0, R127 ;  /* 0x0000007f007f7220 */ /* 0x000fe40000410000 */
[----:B------:R-:W-:Y:S01]  /*b490*/  IMAD.MOV.U32 R171, RZ, RZ, R163 ;  /* 0x000000ffffab7224 */ /* 0x000fe200078e00a3 */
[----:B------:R-:W-:Y:S01]  /*b4a0*/  MUFU.EX2 R201, R197 ;  /* 0x000000c500c97308 */ /* 0x000fe20000000800 */
[----:B------:R-:W-:Y:S01]  /*b4b0*/  MOV R163, R151 ;  /* 0x0000009700a37202 */ /* 0x000fe20000000f00 */
[----:B-1----:R-:W-:Y:S03]  /*b4c0*/  LDSM.16.MT88.4 R220, [R228+0x3900] ;  /* 0x00390000e4dc783b */ /* 0x002fe60000004200 */
[----:B------:R-:W-:Y:S01]  /*b4d0*/  MOV R151, R145 ;  /* 0x0000009100977202 */ /* 0x000fe20000000f00 */
[----:B------:R-:W-:Y:S01]  /*b4e0*/  IMAD.MOV.U32 R187, RZ, RZ, R171 ;  /* 0x000000ffffbb7224 */ /* 0x000fe200078e00ab */
[----:B------:R-:W-:Y:S01]  /*b4f0*/  MOV R171, R167 ;  /* 0x000000a700ab7202 */ /* 0x000fe20000000f00 */
[----:B------:R-:W-:Y:S01]  /*b500*/  IMAD.MOV.U32 R167, RZ, RZ, R154 ;  /* 0x000000ffffa77224 */ /* 0x000fe200078e009a */
[----:B------:R-:W-:Y:S01]  /*b510*/  MOV R198, R151 ;  /* 0x0000009700c67202 */ /* 0x000fe20000000f00 */
[----:B------:R-:W-:Y:S01]  /*b520*/  LDSM.16.MT88.4 R144, [R225+0x900] ;  /* 0x00090000e190783b */ /* 0x000fe20000004200 */
[----:B------:R-:W-:Y:S01]  /*b530*/  MUFU.EX2 R192, R160 ;  /* 0x000000a000c07308 */ /* 0x000fe20000000800 */
[----:B------:R-:W-:Y:S01]  /*b540*/  MOV R193, R187 ;  /* 0x000000bb00c17202 */ /* 0x000fe20000000f00 */
[C---:B------:R-:W-:Y:S01]  /*b550*/  FMUL.FTZ R128, R133.reuse, R128 ;  /* 0x0000008085807220 */ /* 0x040fe20000410000 */
[----:B------:R-:W-:Y:S01]  /*b560*/  MOV R187, R157 ;  /* 0x0000009d00bb7202 */ /* 0x000fe20000000f00 */
[----:B------:R-:W-:Y:S01]  /*b570*/  FMUL.FTZ R129, R133, R129 ;  /* 0x0000008185817220 */ /* 0x000fe20000410000 */
[----:B------:R-:W-:Y:S01]  /*b580*/  MOV R194, R171 ;  /* 0x000000ab00c27202 */ /* 0x000fe20000000f00 */
[----:B------:R-:W-:Y:S02]  /*b590*/  IMAD.MOV.U32 R171, RZ, RZ, R156 ;  /* 0x000000ffffab7224 */ /* 0x000fe400078e009c */
[----:B------:R-:W-:Y:S01]  /*b5a0*/  IMAD.MOV.U32 R189, RZ, RZ, R186 ;  /* 0x000000ffffbd7224 */ /* 0x000fe200078e00ba */
[----:B------:R-:W-:Y:S01]  /*b5b0*/  MOV R186, R170 ;  /* 0x000000aa00ba7202 */ /* 0x000fe20000000f00 */
[----:B------:R1:W-:Y:S01]  /*b5c0*/  MUFU.EX2 R200, R198 ;  /* 0x000000c600c87308 */ /* 0x0003e20000000800 */
[----:B------:R-:W-:Y:S01]  /*b5d0*/  MOV R170, R163 ;  /* 0x000000a300aa7202 */ /* 0x000fe20000000f00 */
[----:B------:R-:W-:Y:S01]  /*b5e0*/  IMAD.MOV.U32 R163, RZ, RZ, R159 ;  /* 0x000000ffffa37224 */ /* 0x000fe200078e009f */
[----:B------:R-:W-:Y:S01]  /*b5f0*/  MOV R159, R153 ;  /* 0x00000099009f7202 */ /* 0x000fe20000000f00 */
[----:B------:R-:W-:Y:S01]  /*b600*/  IMAD.MOV.U32 R172, RZ, RZ, R168 ;  /* 0x000000ffffac7224 */ /* 0x000fe200078e00a8 */
[----:B------:R-:W-:Y:S02]  /*b610*/  MOV R168, R158 ;  /* 0x0000009e00a87202 */ /* 0x000fe40000000f00 */
[----:B------:R-:W-:Y:S01]  /*b620*/  MOV R158, R152 ;  /* 0x00000098009e7202 */ /* 0x000fe20000000f00 */
[----:B------:R-:W-:Y:S01]  /*b630*/  IMAD.MOV.U32 R190, RZ, RZ, R172 ;  /* 0x000000ffffbe7224 */ /* 0x000fe200078e00ac */
[----:B------:R-:W-:Y:S01]  /*b640*/  LDSM.16.MT88.4 R152, [R226+0x900] ;  /* 0x00090000e298783b */ /* 0x000fe20000004200 */
[----:B------:R-:W-:Y:S01]  /*b650*/  MUFU.EX2 R187, R187 ;  /* 0x000000bb00bb7308 */ /* 0x000fe20000000800 */
[----:B------:R-:W-:Y:S01]  /*b660*/  MOV R185, R158 ;  /* 0x0000009e00b97202 */ /* 0x000fe20000000f00 */
[----:B------:R-:W-:Y:S01]  /*b670*/  IMAD.MOV.U32 R172, RZ, RZ, R149 ;  /* 0x000000ffffac7224 */ /* 0x000fe200078e0095 */
[-C--:B---3--:R-:W-:Y:S03]  /*b680*/  HMMA.16816.F32 R100, R204, R140.reuse, R100 ;  /* 0x0000008ccc64723c */ /* 0x088fe60000001864 */
[----:B------:R-:W-:Y:S02]  /*b690*/  F2FP.PACK_AB R149, R177, R174 ;  /* 0x000000aeb195723e */ /* 0x000fe400000000ff */
[----:B------:R-:W-:Y:S01]  /*b6a0*/  MOV R191, R170 ;  /* 0x000000aa00bf7202 */ /* 0x000fe20000000f00 */
[----:B------:R-:W-:Y:S01]  /*b6b0*/  IMAD.MOV.U32 R170, RZ, RZ, R159 ;  /* 0x000000ffffaa7224 */ /* 0x000fe200078e009f */
[----:B------:R-:W-:Y:S01]  /*b6c0*/  MUFU.EX2 R185, R185 ;  /* 0x000000b900b97308 */ /* 0x000fe20000000800 */
[C---:B------:R-:W-:Y:S01]  /*b6d0*/  HMMA.16816.F32 R104, R208.reuse, R140, R104 ;  /* 0x0000008cd068723c */ /* 0x040fe20000001868 */
[----:B------:R-:W-:Y:S03]  /*b6e0*/  LDSM.16.MT88.4 R156, [R228+0x900] ;  /* 0x00090000e49c783b */ /* 0x000fe60000004200 */
[----:B-1----:R-:W-:Y:S01]  /*b6f0*/  IMAD.MOV.U32 R198, RZ, RZ, R189 ;  /* 0x000000ffffc67224 */ /* 0x002fe200078e00bd */
[----:B------:R-:W-:Y:S03]  /*b700*/  MOV R197, R184 ;  /* 0x000000b800c57202 */ /* 0x000fe60000000f00 */
[-C--:B------:R-:W-:Y:S01]  /*b710*/  HMMA.16816.F32 R108, R208, R142.reuse, R108 ;  /* 0x0000008ed06c723c */ /* 0x080fe2000000186c */
[----:B------:R1:W-:Y:S07]  /*b720*/  MUFU.EX2 R184, R172 ;  /* 0x000000ac00b87308 */ /* 0x0003ee0000000800 */
[C---:B------:R-:W-:Y:S01]  /*b730*/  HMMA.16816.F32 R112, R204.reuse, R142, R112 ;  /* 0x0000008ecc70723c */ /* 0x040fe20000001870 */
[----:B------:R-:W3:Y:S02]  /*b740*/  LDSM.16.MT88.4 R140, [R227+0x2100] ;  /* 0x00210000e38c783b */ /* 0x000ee40000004200 */
[----:B------:R-:W-:Y:S10]  /*b750*/  MUFU.EX2 R186, R186 ;  /* 0x000000ba00ba7308 */ /* 0x000ff40000000800 */
[----:B------:R2:W-:Y:S01]  /*b760*/  MUFU.EX2 R189, R170 ;  /* 0x000000aa00bd7308 */ /* 0x0005e20000000800 */
[----:B-1----:R-:W-:Y:S02]  /*b770*/  MOV R172, R169 ;  /* 0x000000a900ac7202 */ /* 0x002fe40000000f00 */
[----:B------:R-:W-:Y:S07]  /*b780*/  MOV R169, R162 ;  /* 0x000000a200a97202 */ /* 0x000fee0000000f00 */
[----:B------:R-:W-:Y:S01]  /*b790*/  MUFU.EX2 R191, R191 ;  /* 0x000000bf00bf7308 */ /* 0x000fe20000000800 */
[----:B----4-:R-:W-:Y:S09]  /*b7a0*/  FMUL.FTZ R131, R132, R131 ;  /* 0x0000008384837220 */ /* 0x010ff20000410000 */
[----:B------:R-:W-:Y:S01]  /*b7b0*/  MUFU.EX2 R194, R194 ;  /* 0x000000c200c27308 */ /* 0x000fe20000000800 */
[----:B--2---:R-:W-:Y:S01]  /*b7c0*/  FFMA.FTZ R133, R133, R139, R249 ;  /* 0x0000008b85857223 */ /* 0x004fe200000100f9 */
[----:B------:R-:W-:Y:S01]  /*b7d0*/  MOV R170, R163 ;  /* 0x000000a300aa7202 */ /* 0x000fe20000000f00 */
[-C--:B---3--:R-:W-:Y:S07]  /*b7e0*/  HMMA.16816.F32 R116, R204, R140.reuse, R116 ;  /* 0x0000008ccc74723c */ /* 0x088fee0000001874 */
[----:B------:R-:W-:Y:S01]  /*b7f0*/  MUFU.EX2 R190, R190 ;  /* 0x000000be00be7308 */ /* 0x000fe20000000800 */
[C---:B------:R-:W-:Y:S09]  /*b800*/  HMMA.16816.F32 R120, R208.reuse, R140, R120 ;  /* 0x0000008cd078723c */ /* 0x040ff20000001878 */
[----:B------:R-:W-:Y:S03]  /*b810*/  MUFU.EX2 R188, R188 ;  /* 0x000000bc00bc7308 */ /* 0x000fe60000000800 */
[----:B------:R-:W-:Y:S01]  /*b820*/  F2FP.PACK_AB R140, R179, R176 ;  /* 0x000000b0b38c723e */ /* 0x000fe200000000ff */
[-C--:B------:R-:W-:Y:S03]  /*b830*/  HMMA.16816.F32 R124, R208, R142.reuse, R124 ;  /* 0x0000008ed07c723c */ /* 0x080fe6000000187c */
[----:B------:R-:W-:Y:S03]  /*b840*/  F2FP.PACK_AB R141, R180, R178 ;  /* 0x000000b2b48d723e */ /* 0x000fe600000000ff */
[----:B------:R1:W2:Y:S02]  /*b850*/  MUFU.EX2 R210, R2 ;  /* 0x0000000200d27308 */ /* 0x0002a40000000800 */
[----:B------:R-:W-:Y:S07]  /*b860*/  HMMA.16816.F32 R128, R204, R142, R128 ;  /* 0x0000008ecc80723c */ /* 0x000fee0000001880 */
[----:B------:R-:W-:Y:S01]  /*b870*/  F2FP.PACK_AB R142, R217, R195 ;  /* 0x000000c3d98e723e */ /* 0x000fe200000000ff */
[----:B------:R-:W3:Y:S01]  /*b880*/  MUFU.EX2 R211, R218 ;  /* 0x000000da00d37308 */ /* 0x000ee20000000800 */
[----:B------:R-:W-:Y:S07]  /*b890*/  F2FP.PACK_AB R143, R214, R196 ;  /* 0x000000c4d68f723e */ /* 0x000fee00000000ff */
[-C--:B------:R-:W-:Y:S02]  /*b8a0*/  HMMA.16816.F32 R4, R140, R144.reuse, R4 ;  /* 0x000000908c04723c */ /* 0x080fe40000001804 */
[----:B------:R-:W4:Y:S01]  /*b8b0*/  MUFU.EX2 R209, R193 ;  /* 0x000000c100d17308 */ /* 0x000f220000000800 */
[----:B-1----:R-:W4:Y:S02]  /*b8c0*/  LDL.LU R2, [R1+0x18] ;  /* 0x0000180001027983 */ /* 0x002f240000300800 */
[----:B--2---:R-:W-:Y:S07]  /*b8d0*/  F2FP.PACK_AB R151, R210, R199 ;  /* 0x000000c7d297723e */ /* 0x004fee00000000ff */
[----:B------:R1:W2:Y:S01]  /*b8e0*/  MUFU.EX2 R193, R171 ;  /* 0x000000ab00c17308 */ /* 0x0002a20000000800 */
[----:B---3--:R-:W-:Y:S07]  /*b8f0*/  F2FP.PACK_AB R150, R211, R181 ;  /* 0x000000b5d396723e */ /* 0x008fee00000000ff */
[C---:B------:R-:W-:Y:S08]  /*b900*/  HMMA.16816.F32 R8, R148.reuse, R144, R8 ;  /* 0x000000909408723c */ /* 0x040ff00000001808 */
[-C--:B------:R-:W-:Y:S04]  /*b910*/  HMMA.16816.F32 R12, R148, R146.reuse, R12 ;  /* 0x00000092940c723c */ /* 0x080fe8000000180c */
[----:B-1----:R-:W-:Y:S02]  /*b920*/  IMAD.MOV.U32 R171, RZ, RZ, R168 ;  /* 0x000000ffffab7224 */ /* 0x002fe400078e00a8 */
[----:B------:R-:W-:Y:S02]  /*b930*/  IMAD.MOV.U32 R168, RZ, RZ, R161 ;  /* 0x000000ffffa87224 */ /* 0x000fe400078e00a1 */
[C---:B------:R-:W-:Y:S01]  /*b940*/  HMMA.16816.F32 R16, R140.reuse, R146, R16 ;  /* 0x000000928c10723c */ /* 0x040fe20000001810 */
[----:B------:R-:W1:Y:S01]  /*b950*/  LDSM.16.MT88.4 R144, [R227+0x900] ;  /* 0x00090000e390783b */ /* 0x000e620000004200 */
[----:B------:R-:W-:Y:S06]  /*b960*/  MUFU.EX2 R208, R171 ;  /* 0x000000ab00d07308 */ /* 0x000fec0000000800 */
[-C--:B------:R-:W-:Y:S01]  /*b970*/  HMMA.16816.F32 R20, R140, R152.reuse, R20 ;  /* 0x000000988c14723c */ /* 0x080fe20000001814 */
[----:B------:R-:W-:Y:S03]  /*b980*/  LDSM.16.MT88.4 R160, [R226+0x1100] ;  /* 0x00110000e2a0783b */ /* 0x000fe60000004200 */
[----:B------:R-:W-:Y:S04]  /*b990*/  MUFU.EX2 R249, R168 ;  /* 0x000000a800f97308 */ /* 0x000fe80000000800 */
        /* <DEDUP_REMOVED lines=8> */
[----:B------:R-:W2:Y:S07]  /*ba20*/  LDSM.16.MT88.4 R156, [R226+0x2900] ;  /* 0x00290000e29c783b */ /* 0x000eae0000004200 */
[-C--:B-1----:R-:W-:Y:S08]  /*ba30*/  HMMA.16816.F32 R52, R140, R144.reuse, R52 ;  /* 0x000000908c34723c */ /* 0x082ff00000001834 */
[C---:B------:R-:W-:Y:S08]  /*ba40*/  HMMA.16816.F32 R56, R148.reuse, R144, R56 ;  /* 0x000000909438723c */ /* 0x040ff00000001838 */
[-C--:B------:R-:W-:Y:S08]  /*ba50*/  HMMA.16816.F32 R60, R148, R146.reuse, R60 ;  /* 0x00000092943c723c */ /* 0x080ff0000000183c */
[C---:B------:R-:W-:Y:S01]  /*ba60*/  HMMA.16816.F32 R64, R140.reuse, R146, R64 ;  /* 0x000000928c40723c */ /* 0x040fe20000001840 */
[----:B------:R-:W1:Y:S07]  /*ba70*/  LDSM.16.MT88.4 R144, [R228+0x2900] ;  /* 0x00290000e490783b */ /* 0x000e6e0000004200 */
[-C--:B---3--:R-:W-:Y:S08]  /*ba80*/  HMMA.16816.F32 R68, R140, R152.reuse, R68 ;  /* 0x000000988c44723c */ /* 0x088ff00000001844 */
[C---:B------:R-:W-:Y:S08]  /*ba90*/  HMMA.16816.F32 R72, R148.reuse, R152, R72 ;  /* 0x000000989448723c */ /* 0x040ff00000001848 */
[-C--:B------:R-:W-:Y:S08]  /*baa0*/  HMMA.16816.F32 R76, R148, R154.reuse, R76 ;  /* 0x0000009a944c723c */ /* 0x080ff0000000184c */
[C---:B------:R-:W-:Y:S01]  /*bab0*/  HMMA.16816.F32 R80, R140.reuse, R154, R80 ;  /* 0x0000009a8c50723c */ /* 0x040fe20000001850 */
[----:B------:R-:W3:Y:S07]  /*bac0*/  LDSM.16.MT88.4 R152, [R227+0x2900] ;  /* 0x00290000e398783b */ /* 0x000eee0000004200 */
[-C--:B--2---:R-:W-:Y:S08]  /*bad0*/  HMMA.16816.F32 R84, R140, R156.reuse, R84 ;  /* 0x0000009c8c54723c */ /* 0x084ff00000001854 */
[C---:B------:R-:W-:Y:S08]  /*bae0*/  HMMA.16816.F32 R88, R148.reuse, R156, R88 ;  /* 0x0000009c9458723c */ /* 0x040ff00000001858 */
[-C--:B------:R-:W-:Y:S08]  /*baf0*/  HMMA.16816.F32 R92, R148, R158.reuse, R92 ;  /* 0x0000009e945c723c */ /* 0x080ff0000000185c */
[C---:B------:R-:W-:Y:S01]  /*bb00*/  HMMA.16816.F32 R96, R140.reuse, R158, R96 ;  /* 0x0000009e8c60723c */ /* 0x040fe20000001860 */
[----:B------:R-:W2:Y:S07]  /*bb10*/  LDSM.16.MT88.4 R156, [R225+0x1100] ;  /* 0x00110000e19c783b */ /* 0x000eae0000004200 */
[-C--:B-1----:R-:W-:Y:S08]  /*bb20*/  HMMA.16816.F32 R100, R140, R144.reuse, R100 ;  /* 0x000000908c64723c */ /* 0x082ff00000001864 */
[C---:B------:R-:W-:Y:S07]  /*bb30*/  HMMA.16816.F32 R104, R148.reuse, R144, R104 ;  /* 0x000000909468723c */ /* 0x040fee0000001868 */
[----:B------:R-:W-:Y:S01]  /*bb40*/  F2FP.PACK_AB R144, R186, R201 ;  /* 0x000000c9ba90723e */ /* 0x000fe200000000ff */
[-C--:B------:R-:W-:Y:S04]  /*bb50*/  HMMA.16816.F32 R108, R148, R146.reuse, R108 ;  /* 0x00000092946c723c */ /* 0x080fe8000000186c */
[----:B----4-:R-:W-:Y:S04]  /*bb60*/  F2FP.PACK_AB R145, R184, R209 ;  /* 0x000000d1b891723e */ /* 0x010fe800000000ff */
[C---:B------:R-:W-:Y:S07]  /*bb70*/  HMMA.16816.F32 R112, R140.reuse, R146, R112 ;  /* 0x000000928c70723c */ /* 0x040fee0000001870 */
[----:B------:R-:W-:Y:S01]  /*bb80*/  F2FP.PACK_AB R146, R189, R193 ;  /* 0x000000c1bd92723e */ /* 0x000fe200000000ff */
[-C--:B---3--:R-:W-:Y:S04]  /*bb90*/  HMMA.16816.F32 R116, R140, R152.reuse, R116 ;  /* 0x000000988c74723c */ /* 0x088fe80000001874 */
[----:B------:R-:W-:Y:S04]  /*bba0*/  F2FP.PACK_AB R147, R188, R192 ;  /* 0x000000c0bc93723e */ /* 0x000fe800000000ff */
[C---:B------:R-:W-:Y:S08]  /*bbb0*/  HMMA.16816.F32 R120, R148.reuse, R152, R120 ;  /* 0x000000989478723c */ /* 0x040ff00000001878 */
[-C--:B------:R-:W-:Y:S01]  /*bbc0*/  HMMA.16816.F32 R124, R148, R154.reuse, R124 ;  /* 0x0000009a947c723c */ /* 0x080fe2000000187c */
[----:B------:R-:W1:Y:S07]  /*bbd0*/  LDSM.16.MT88.4 R148, [R228+0x1100] ;  /* 0x00110000e494783b */ /* 0x000e6e0000004200 */
[----:B------:R-:W-:Y:S01]  /*bbe0*/  HMMA.16816.F32 R128, R140, R154, R128 ;  /* 0x0000009a8c80723c */ /* 0x000fe20000001880 */
[----:B------:R-:W3:Y:S06]  /*bbf0*/  LDSM.16.MT88.4 R152, [R227+0x1100] ;  /* 0x00110000e398783b */ /* 0x000eec0000004200 */
[----:B------:R-:W-:Y:S02]  /*bc00*/  F2FP.PACK_AB R140, R203, R202 ;  /* 0x000000cacb8c723e */ /* 0x000fe400000000ff */
[----:B------:R-:W-:Y:S03]  /*bc10*/  F2FP.PACK_AB R141, R187, R200 ;  /* 0x000000c8bb8d723e */ /* 0x000fe600000000ff */
[----:B------:R-:W-:Y:S02]  /*bc20*/  F2FP.PACK_AB R142, R191, R185 ;  /* 0x000000b9bf8e723e */ /* 0x000fe400000000ff */
[----:B------:R-:W-:Y:S07]  /*bc30*/  F2FP.PACK_AB R143, R190, R194 ;  /* 0x000000c2be8f723e */ /* 0x000fee00000000ff */
[-C--:B--2---:R-:W-:Y:S08]  /*bc40*/  HMMA.16816.F32 R4, R140, R156.reuse, R4 ;  /* 0x0000009c8c04723c */ /* 0x084ff00000001804 */
[C---:B------:R-:W-:Y:S08]  /*bc50*/  HMMA.16816.F32 R8, R144.reuse, R156, R8 ;  /* 0x0000009c9008723c */ /* 0x040ff00000001808 */
[-C--:B------:R-:W-:Y:S04]  /*bc60*/  HMMA.16816.F32 R12, R144, R158.reuse, R12 ;  /* 0x0000009e900c723c */ /* 0x080fe8000000180c */
[----:B------:R-:W-:Y:S04]  /*bc70*/  FFMA.FTZ R132, R132, R2, R247 ;  /* 0x0000000284847223 */ /* 0x000fe800000100f7 */
[C---:B------:R-:W-:Y:S01]  /*bc80*/  HMMA.16816.F32 R16, R140.reuse, R158, R16 ;  /* 0x0000009e8c10723c */ /* 0x040fe20000001810 */
[----:B------:R-:W2:Y:S01]  /*bc90*/  LDL.LU R2, [R1+0x14] ;  /* 0x0000140001027983 */ /* 0x000ea20000300800 */
[----:B------:R-:W-:Y:S03]  /*bca0*/  MUFU.EX2 R247, R233 ;  /* 0x000000e900f77308 */ /* 0x000fe60000000800 */
[----:B------:R-:W4:Y:S03]  /*bcb0*/  LDSM.16.MT88.4 R156, [R225+0x3100] ;  /* 0x00310000e19c783b */ /* 0x000f260000004200 */
        /* <DEDUP_REMOVED lines=8> */
[C---:B------:R-:W-:Y:S01]  /*bd40*/  HMMA.16816.F32 R48, R140.reuse, R150, R48 ;  /* 0x000000968c30723c */ /* 0x040fe20000001830 */
[----:B------:R-:W-:Y:S07]  /*bd50*/  LDSM.16.MT88.4 R148, [R227+0x3100] ;  /* 0x00310000e394783b */ /* 0x000fee0000004200 */
[-C--:B---3--:R-:W-:Y:S08]  /*bd60*/  HMMA.16816.F32 R52, R140, R152.reuse, R52 ;  /* 0x000000988c34723c */ /* 0x088ff00000001834 */
[C---:B------:R-:W-:Y:S08]  /*bd70*/  HMMA.16816.F32 R56, R144.reuse, R152, R56 ;  /* 0x000000989038723c */ /* 0x040ff00000001838 */
[-C--:B------:R-:W-:Y:S08]  /*bd80*/  HMMA.16816.F32 R60, R144, R154.reuse, R60 ;  /* 0x0000009a903c723c */ /* 0x080ff0000000183c */
[C---:B------:R-:W-:Y:S01]  /*bd90*/  HMMA.16816.F32 R64, R140.reuse, R154, R64 ;  /* 0x0000009a8c40723c */ /* 0x040fe20000001840 */
[----:B------:R-:W-:Y:S07]  /*bda0*/  LDSM.16.MT88.4 R152, [R225+0x1900] ;  /* 0x00190000e198783b */ /* 0x000fee0000004200 */
[-C--:B----4-:R-:W-:Y:S08]  /*bdb0*/  HMMA.16816.F32 R68, R140, R156.reuse, R68 ;  /* 0x0000009c8c44723c */ /* 0x090ff00000001844 */
[C---:B------:R-:W-:Y:S07]  /*bdc0*/  HMMA.16816.F32 R72, R144.reuse, R156, R72 ;  /* 0x0000009c9048723c */ /* 0x040fee0000001848 */
[----:B------:R-:W-:Y:S01]  /*bdd0*/  MOV R157, R203 ;  /* 0x000000cb009d7202 */ /* 0x000fe20000000f00 */
[-C--:B------:R-:W-:Y:S08]  /*bde0*/  HMMA.16816.F32 R76, R144, R158.reuse, R76 ;  /* 0x0000009e904c723c */ /* 0x080ff0000000184c */
[C---:B------:R-:W-:Y:S08]  /*bdf0*/  HMMA.16816.F32 R80, R140.reuse, R158, R80 ;  /* 0x0000009e8c50723c */ /* 0x040ff00000001850 */
[-C--:B------:R-:W-:Y:S08]  /*be00*/  HMMA.16816.F32 R84, R140, R160.reuse, R84 ;  /* 0x000000a08c54723c */ /* 0x080ff00000001854 */
[C---:B------:R-:W-:Y:S08]  /*be10*/  HMMA.16816.F32 R88, R144.reuse, R160, R88 ;  /* 0x000000a09058723c */ /* 0x040ff00000001858 */
[-C--:B------:R-:W-:Y:S08]  /*be20*/  HMMA.16816.F32 R92, R144, R162.reuse, R92 ;  /* 0x000000a2905c723c */ /* 0x080ff0000000185c */
[C---:B------:R-:W-:Y:S04]  /*be30*/  HMMA.16816.F32 R96, R140.reuse, R162, R96 ;  /* 0x000000a28c60723c */ /* 0x040fe80000001860 */
[----:B--2---:R-:W-:Y:S02]  /*be40*/  FFMA.FTZ R139, R3, R2, R246 ;  /* 0x00000002038b7223 */ /* 0x004fe400000100f6 */
[----:B------:R-:W2:Y:S01]  /*be50*/  LDL.LU R2, [R1+0x1c] ;  /* 0x00001c0001027983 */ /* 0x000ea20000300800 */
[----:B------:R-:W-:Y:S01]  /*be60*/  FADD.FTZ R3, R250, R133 ;  /* 0x00000085fa037221 */ /* 0x000fe20000010000 */
[----:B------:R-:W-:Y:S04]  /*be70*/  MUFU.EX2 R246, R240 ;  /* 0x000000f000f67308 */ /* 0x000fe80000000800 */
[----:B------:R-:W-:Y:S04]  /*be80*/  FADD.FTZ R3, R198, R3 ;  /* 0x00000003c6037221 */ /* 0x000fe80000010000 */
[----:B------:R-:W-:Y:S02]  /*be90*/  FADD.FTZ R172, R172, R3 ;  /* 0x00000003acac7221 */ /* 0x000fe40000010000 */
[----:B------:R-:W-:Y:S10]  /*bea0*/  MUFU.EX2 R198, R165 ;  /* 0x000000a500c67308 */ /* 0x000ff40000000800 */
[----:B------:R-:W-:Y:S01]  /*beb0*/  MUFU.EX2 R133, R235 ;  /* 0x000000eb00857308 */ /* 0x000fe20000000800 */
[----:B--2---:R-:W-:Y:S02]  /*bec0*/  FFMA.FTZ R138, R0, R2, R244 ;  /* 0x00000002008a7223 */ /* 0x004fe400000100f4 */
[----:B------:R-:W-:Y:S07]  /*bed0*/  FADD.FTZ R2, R248, R132 ;  /* 0x00000084f8027221 */ /* 0x000fee0000010000 */
[----:B------:R-:W-:Y:S01]  /*bee0*/  MUFU.EX2 R244, R224 ;  /* 0x000000e000f47308 */ /* 0x000fe20000000800 */
[----:B------:R-:W-:Y:S01]  /*bef0*/  FADD.FTZ R0, R216, R139 ;  /* 0x0000008bd8007221 */ /* 0x000fe20000010000 */
[----:B------:R-:W-:Y:S01]  /*bf00*/  MOV R216, R183 ;  /* 0x000000b700d87202 */ /* 0x000fe20000000f00 */
[----:B------:R-:W-:Y:S01]  /*bf10*/  FADD.FTZ R2, R197, R2 ;  /* 0x00000002c5027221 */ /* 0x000fe20000010000 */
[----:B------:R-:W-:Y:S01]  /*bf20*/  MOV R197, R182 ;  /* 0x000000b600c57202 */ /* 0x000fe20000000f00 */
[----:B------:R-:W-:Y:S02]  /*bf30*/  FADD.FTZ R132, R251, R138 ;  /* 0x0000008afb847221 */ /* 0x000fe40000010000 */
[----:B------:R-:W-:Y:S02]  /*bf40*/  FADD.FTZ R3, R169, R2 ;  /* 0x00000002a9037221 */ /* 0x000fe40000010000 */
[----:B------:R-:W-:Y:S01]  /*bf50*/  IMAD.MOV.U32 R169, RZ, RZ, R167 ;  /* 0x000000ffffa97224 */ /* 0x000fe200078e00a7 */
[----:B------:R-:W1:Y:S01]  /*bf60*/  MUFU.EX2 R183, R166 ;  /* 0x000000a600b77308 */ /* 0x000e620000000800 */
[----:B------:R-:W-:Y:S02]  /*bf70*/  FADD.FTZ R0, R252, R0 ;  /* 0x00000000fc007221 */ /* 0x000fe40000010000 */
[----:B------:R-:W-:Y:S02]  /*bf80*/  FADD.FTZ R132, R212, R132 ;  /* 0x00000084d4847221 */ /* 0x000fe40000010000 */
[----:B------:R-:W-:Y:S02]  /*bf90*/  FADD.FTZ R0, R242, R0 ;  /* 0x00000000f2007221 */ /* 0x000fe40000010000 */
[----:B------:R-:W-:Y:S02]  /*bfa0*/  FADD.FTZ R2, R243, R132 ;  /* 0x00000084f3027221 */ /* 0x000fe40000010000 */
[----:B------:R-:W-:Y:S01]  /*bfb0*/  FADD.FTZ R0, R173, R0 ;  /* 0x00000000ad007221 */ /* 0x000fe20000010000 */
[----:B------:R2:W-:Y:S01]  /*bfc0*/  MUFU.EX2 R182, R164 ;  /* 0x000000a400b67308 */ /* 0x0005e20000000800 */
[----:B------:R-:W-:Y:S01]  /*bfd0*/  FADD.FTZ R2, R174, R2 ;  /* 0x00000002ae027221 */ /* 0x000fe20000010000 */
[----:B------:R-:W-:Y:S01]  /*bfe0*/  MOV R173, R210 ;  /* 0x000000d200ad7202 */ /* 0x000fe20000000f00 */
[----:B------:R-:W-:Y:S02]  /*bff0*/  IMAD.MOV.U32 R174, RZ, RZ, R202 ;  /* 0x000000ffffae7224 */ /* 0x000fe400078e00ca */
[----:B------:R-:W-:Y:S01]  /*c000*/  FADD.FTZ R132, R176, R172 ;  /* 0x000000acb0847221 */ /* 0x000fe20000010000 */
[----:B------:R-:W-:Y:S01]  /*c010*/  MOV R172, R217 ;  /* 0x000000d900ac7202 */ /* 0x000fe20000000f00 */
[----:B------:R-:W-:Y:S01]  /*c020*/  FADD.FTZ R3, R178, R3 ;  /* 0x00000003b2037221 */ /* 0x000fe20000010000 */
[----:B------:R-:W-:Y:S01]  /*c030*/  MOV R176, R214 ;  /* 0x000000d600b07202 */ /* 0x000fe20000000f00 */
[----:B------:R-:W-:Y:S01]  /*c040*/  FADD.FTZ R179, R179, R132 ;  /* 0x00000084b3b37221 */ /* 0x000fe20000010000 */
[----:B------:R3:W-:Y:S01]  /*c050*/  MUFU.EX2 R248, R239 ;  /* 0x000000ef00f87308 */ /* 0x0007e20000000800 */
[----:B------:R-:W-:Y:S01]  /*c060*/  LDSM.16.MT88.4 R212, [R225+0x3900] ;  /* 0x00390000e1d4783b */ /* 0x000fe20000004200 */
[----:B------:R-:W-:Y:S01]  /*c070*/  FADD.FTZ R132, R175, R0 ;  /* 0x00000000af847221 */ /* 0x000fe20000010000 */
[----:B------:R-:W-:Y:S01]  /*c080*/  MOV R175, R201 ;  /* 0x000000c900af7202 */ /* 0x000fe20000000f00 */
[----:B------:R-:W-:Y:S01]  /*c090*/  IMAD.MOV.U32 R0, RZ, RZ, R200 ;  /* 0x000000ffff007224 */ /* 0x000fe200078e00c8 */
[----:B-1----:R-:W-:Y:S01]  /*c0a0*/  F2FP.PACK_AB R204, R198, R183 ;  /* 0x000000b7c6cc723e */ /* 0x002fe200000000ff */
[----:B------:R-:W-:Y:S02]  /*c0b0*/  IMAD.MOV.U32 R178, RZ, RZ, R211 ;  /* 0x000000ffffb27224 */ /* 0x000fe400078e00d3 */
[----:B------:R-:W-:Y:S01]  /*c0c0*/  FADD.FTZ R180, R180, R3 ;  /* 0x00000003b4b47221 */ /* 0x000fe20000010000 */
[----:B------:R-:W-:Y:S01]  /*c0d0*/  LDSM.16.MT88.4 R200, [R227+0x1900] ;  /* 0x00190000e3c8783b */ /* 0x000fe20000004200 */
[----:B------:R-:W1:Y:S01]  /*c0e0*/  MUFU.EX2 R139, R231 ;  /* 0x000000e7008b7308 */ /* 0x000e620000000800 */
[----:B------:R-:W-:Y:S01]  /*c0f0*/  FADD.FTZ R3, R177, R2 ;  /* 0x00000002b1037221 */ /* 0x000fe20000010000 */
[----:B------:R-:W-:Y:S02]  /*c100*/  MOV R2, R208 ;  /* 0x000000d000027202 */ /* 0x000fe40000000f00 */
[----:B------:R-:W-:Y:S02]  /*c110*/  MOV R177, R209 ;  /* 0x000000d100b17202 */ /* 0x000fe40000000f00 */
[----:B------:R-:W-:Y:S01]  /*c120*/  F2FP.PACK_AB R209, R246, R247 ;  /* 0x000000f7f6d1723e */ /* 0x000fe200000000ff */
[----:B--2---:R-:W2:Y:S03]  /*c130*/  LDSM.16.MT88.4 R164, [R228+0x3100] ;  /* 0x00310000e4a4783b */ /* 0x004ea60000004200 */
[----:B------:R-:W-:Y:S05]  /*c140*/  MUFU.EX2 R252, R170 ;  /* 0x000000aa00fc7308 */ /* 0x000fea0000000800 */
[----:B---3--:R3:W5:Y:S04]  /*c150*/  LDL.LU R239, [R1+0x7c] ;  /* 0x00007c0001ef7983 */ /* 0x0087680000300800 */
[----:B------:R3:W5:Y:S01]  /*c160*/  LDL.LU R233, [R1+0x78] ;  /* 0x0000780001e97983 */ /* 0x0007620000300800 */
[----:B------:R4:W3:Y:S03]  /*c170*/  MUFU.EX2 R250, R169 ;  /* 0x000000a900fa7308 */ /* 0x0008e60000000800 */
[----:B------:R2:W5:Y:S01]  /*c180*/  LDL.LU R240, [R1+0x74] ;  /* 0x0000740001f07983 */ /* 0x0005620000300800 */
[----:B-1----:R-:W-:Y:S03]  /*c190*/  F2FP.PACK_AB R210, R139, R244 ;  /* 0x000000f48bd2723e */ /* 0x002fe600000000ff */
[----:B------:R1:W5:Y:S03]  /*c1a0*/  LDL.LU R224, [R1+0x70] ;  /* 0x0000700001e07983 */ /* 0x0003660000300800 */
[----:B------:R1:W1:Y:S01]  /*c1b0*/  MUFU.EX2 R251, R216 ;  /* 0x000000d800fb7308 */ /* 0x0002620000000800 */
[----:B------:R1:W5:Y:S09]  /*c1c0*/  LDL.LU R231, [R1+0x6c] ;  /* 0x00006c0001e77983 */ /* 0x0003720000300800 */
[----:B------:R1:W-:Y:S01]  /*c1d0*/  MUFU.EX2 R138, R241 ;  /* 0x000000f1008a7308 */ /* 0x0003e20000000800 */
[----:B----4-:R-:W4:Y:S01]  /*c1e0*/  LDSM.16.MT88.4 R168, [R226+0x1900] ;  /* 0x00190000e2a8783b */ /* 0x010f220000004200 */
[----:B---3--:R-:W-:Y:S01]  /*c1f0*/  F2FP.PACK_AB R207, R250, R252 ;  /* 0x000000fcfacf723e */ /* 0x008fe200000000ff */
[-C--:B--2---:R-:W-:Y:S07]  /*c200*/  HMMA.16816.F32 R100, R140, R164.reuse, R100 ;  /* 0x000000a48c64723c */ /* 0x084fee0000001864 */
[----:B------:R-:W2:Y:S01]  /*c210*/  MUFU.EX2 R197, R197 ;  /* 0x000000c500c57308 */ /* 0x000ea20000000800 */
[----:B-1----:R-:W-:Y:S01]  /*c220*/  LDSM.16.MT88.4 R216, [R226+0x3900] ;  /* 0x00390000e2d8783b */ /* 0x002fe20000004200 */
[C---:B------:R-:W-:Y:S04]  /*c230*/  HMMA.16816.F32 R104, R144.reuse, R164, R104 ;  /* 0x000000a49068723c */ /* 0x040fe80000001868 */
[----:B------:R-:W-:Y:S02]  /*c240*/  F2FP.PACK_AB R206, R208, R251 ;  /* 0x000000fbd0ce723e */ /* 0x000fe400000000ff */
[----:B------:R-:W-:Y:S02]  /*c250*/  F2FP.PACK_AB R208, R248, R249 ;  /* 0x000000f9f8d0723e */ /* 0x000fe400000000ff */
[-C--:B------:R-:W-:Y:S01]  /*c260*/  HMMA.16816.F32 R108, R144, R166.reuse, R108 ;  /* 0x000000a6906c723c */ /* 0x080fe2000000186c */
[----:B------:R1:W5:Y:S03]  /*c270*/  LDL.LU R241, [R1+0x68] ;  /* 0x0000680001f17983 */ /* 0x0003660000300800 */
[----:B------:R-:W-:Y:S01]  /*c280*/  MOV R165, R187 ;  /* 0x000000bb00a57202 */ /* 0x000fe20000000f00 */
[----:B------:R1:W5:Y:S01]  /*c290*/  LDL.LU R242, [R1+0x64] ;  /* 0x0000640001f27983 */ /* 0x0003620000300800 */
[----:B------:R-:W-:Y:S02]  /*c2a0*/  MOV R164, R186 ;  /* 0x000000ba00a47202 */ /* 0x000fe40000000f00 */
[C---:B------:R-:W-:Y:S01]  /*c2b0*/  HMMA.16816.F32 R112, R140.reuse, R166, R112 ;  /* 0x000000a68c70723c */ /* 0x040fe20000001870 */
[----:B------:R1:W5:Y:S03]  /*c2c0*/  LDL.LU R243, [R1+0x60] ;  /* 0x0000600001f37983 */ /* 0x0003660000300800 */
[----:B--2---:R-:W-:Y:S01]  /*c2d0*/  F2FP.PACK_AB R205, R197, R182 ;  /* 0x000000b6c5cd723e */ /* 0x004fe200000000ff */
[----:B------:R1:W5:Y:S01]  /*c2e0*/  LDL.LU R235, [R1+0x5c] ;  /* 0x00005c0001eb7983 */ /* 0x0003620000300800 */
[----:B------:R-:W-:Y:S01]  /*c2f0*/  F2FP.PACK_AB R211, R133, R138 ;  /* 0x0000008a85d3723e */ /* 0x000fe200000000ff */
[----:B------:R-:W-:Y:S01]  /*c300*/  IMAD.MOV.U32 R166, RZ, RZ, R185 ;  /* 0x000000ffffa67224 */ /* 0x000fe200078e00b9 */
[-C--:B------:R-:W-:Y:S04]  /*c310*/  HMMA.16816.F32 R116, R140, R148.reuse, R116 ;  /* 0x000000948c74723c */ /* 0x080fe80000001874 */
[----:B------:R-:W-:Y:S02]  /*c320*/  MOV R167, R184 ;  /* 0x000000b800a77202 */ /* 0x000fe40000000f00 */
[----:B------:R-:W2:Y:S02]  /*c330*/  LDSM.16.MT88.4 R184, [R228+0x1900] ;  /* 0x00190000e4b8783b */ /* 0x000ea40000004200 */
[C---:B------:R-:W-:Y:S08]  /*c340*/  HMMA.16816.F32 R120, R144.reuse, R148, R120 ;  /* 0x000000949078723c */ /* 0x040ff00000001878 */
[-C--:B------:R-:W-:Y:S08]  /*c350*/  HMMA.16816.F32 R124, R144, R150.reuse, R124 ;  /* 0x00000096907c723c */ /* 0x080ff0000000187c */
[----:B------:R-:W-:Y:S08]  /*c360*/  HMMA.16816.F32 R128, R140, R150, R128 ;  /* 0x000000968c80723c */ /* 0x000ff00000001880 */
[-C--:B------:R-:W-:Y:S01]  /*c370*/  HMMA.16816.F32 R140, R204, R152.reuse, R4 ;  /* 0x00000098cc8c723c */ /* 0x080fe20000001804 */
[----:B------:R-:W3:Y:S07]  /*c380*/  LDSM.16.MT88.4 R4, [R227+0x3900] ;  /* 0x00390000e304783b */ /* 0x000eee0000004200 */
[C---:B------:R-:W-:Y:S07]  /*c390*/  HMMA.16816.F32 R144, R208.reuse, R152, R8 ;  /* 0x00000098d090723c */ /* 0x040fee0000001808 */
[----:B------:R-:W-:Y:S01]  /*c3a0*/  IMAD.MOV.U32 R11, RZ, RZ, R157 ;  /* 0x000000ffff0b7224 */ /* 0x000fe200078e009d */
[-C--:B------:R-:W-:Y:S04]  /*c3b0*/  HMMA.16816.F32 R148, R208, R154.reuse, R12 ;  /* 0x0000009ad094723c */ /* 0x080fe8000000180c */
[----:B------:R-:W-:Y:S01]  /*c3c0*/  MOV R9, R174 ;  /* 0x000000ae00097202 */ /* 0x000fe20000000f00 */
[----:B------:R-:W-:Y:S01]  /*c3d0*/  IMAD.MOV.U32 R8, RZ, RZ, R0 ;  /* 0x000000ffff087224 */ /* 0x000fe200078e0000 */
[----:B------:R-:W-:Y:S01]  /*c3e0*/  MOV R10, R173 ;  /* 0x000000ad000a7202 */ /* 0x000fe20000000f00 */
[----:B------:R-:W-:Y:S01]  /*c3f0*/  IMAD.MOV.U32 R0, RZ, RZ, R196 ;  /* 0x000000ffff007224 */ /* 0x000fe200078e00c4 */
[C---:B------:R-:W-:Y:S04]  /*c400*/  HMMA.16816.F32 R152, R204.reuse, R154, R16 ;  /* 0x0000009acc98723c */ /* 0x040fe80000001810 */
[----:B------:R-:W-:Y:S02]  /*c410*/  MOV R15, R2 ;  /* 0x00000002000f7202 */ /* 0x000fe40000000f00 */
[----:B------:R-:W-:Y:S01]  /*c420*/  MOV R13, R198 ;  /* 0x000000c6000d7202 */ /* 0x000fe20000000f00 */
[----:B------:R-:W-:Y:S01]  /*c430*/  IMAD.MOV.U32 R16, RZ, RZ, R190 ;  /* 0x000000ffff107224 */ /* 0x000fe200078e00be */
[-C--:B----4-:R-:W-:Y:S04]  /*c440*/  HMMA.16816.F32 R156, R204, R168.reuse, R20 ;  /* 0x000000a8cc9c723c */ /* 0x090fe80000001814 */
[----:B------:R-:W-:Y:S02]  /*c450*/  MOV R14, R197 ;  /* 0x000000c5000e7202 */ /* 0x000fe40000000f00 */
[----:B------:R-:W-:Y:S01]  /*c460*/  MOV R19, R183 ;  /* 0x000000b700137202 */ /* 0x000fe20000000f00 */
[----:B------:R-:W-:Y:S01]  /*c470*/  IMAD.MOV.U32 R21, RZ, RZ, R193 ;  /* 0x000000ffff157224 */ /* 0x000fe200078e00c1 */
[C---:B------:R-:W-:Y:S04]  /*c480*/  HMMA.16816.F32 R160, R208.reuse, R168, R24 ;  /* 0x000000a8d0a0723c */ /* 0x040fe80000001818 */
[----:B------:R-:W-:Y:S02]  /*c490*/  MOV R12, R182 ;  /* 0x000000b6000c7202 */ /* 0x000fe40000000f00 */
[----:B------:R-:W-:Y:S01]  /*c4a0*/  MOV R17, R189 ;  /* 0x000000bd00117202 */ /* 0x000fe20000000f00 */
[----:B------:R-:W-:Y:S01]  /*c4b0*/  IMAD.MOV.U32 R25, RZ, RZ, R164 ;  /* 0x000000ffff197224 */ /* 0x000fe200078e00a4 */
        /* <DEDUP_REMOVED lines=10> */
[----:B------:R-:W-:Y:S01]  /*c560*/  MOV R31, R11 ;  /* 0x0000000b001f7202 */ /* 0x000fe20000000f00 */
[----:B------:R-:W-:Y:S01]  /*c570*/  IMAD.MOV.U32 R28, RZ, RZ, R178 ;  /* 0x000000ffff1c7224 */ /* 0x000fe200078e00b2 */
[----:B------:R-:W-:Y:S01]  /*c580*/  MOV R34, R172 ;  /* 0x000000ac00227202 */ /* 0x000fe20000000f00 */
[----:B------:R-:W-:Y:S01]  /*c590*/  IMAD.MOV.U32 R33, RZ, RZ, R199 ;  /* 0x000000ffff217224 */ /* 0x000fe200078e00c7 */
[-C--:B--2---:R-:W-:Y:S03]  /*c5a0*/  HMMA.16816.F32 R172, R204, R184.reuse, R36 ;  /* 0x000000b8ccac723c */ /* 0x084fe60000001824 */
[----:B------:R-:W-:Y:S01]  /*c5b0*/  MOV R35, R176 ;  /* 0x000000b000237202 */ /* 0x000fe20000000f00 */
[----:B------:R-:W-:Y:S01]  /*c5c0*/  IMAD.MOV.U32 R32, RZ, RZ, R180 ;  /* 0x000000ffff207224 */ /* 0x000fe200078e00b4 */
[----:B------:R-:W-:Y:S01]  /*c5d0*/  MOV R22, R192 ;  /* 0x000000c000167202 */ /* 0x000fe20000000f00 */
[----:B------:R-:W-:Y:S01]  /*c5e0*/  IMAD.MOV.U32 R11, RZ, RZ, R181 ;  /* 0x000000ffff0b7224 */ /* 0x000fe200078e00b5 */
[----:B------:R-:W-:Y:S01]  /*c5f0*/  MOV R39, R179 ;  /* 0x000000b300277202 */ /* 0x000fe20000000f00 */
[----:B------:R-:W-:Y:S01]  /*c600*/  FADD.FTZ R3, R33, R3 ;  /* 0x0000000321037221 */ /* 0x000fe20000010000 */
[C---:B------:R-:W-:Y:S04]  /*c610*/  HMMA.16816.F32 R176, R208.reuse, R184, R40 ;  /* 0x000000b8d0b0723c */ /* 0x040fe80000001828 */
[----:B------:R-:W-:Y:S01]  /*c620*/  FADD.FTZ R10, R10, R3 ;  /* 0x000000030a0a7221 */ /* 0x000fe20000010000 */
[----:B------:R-:W-:Y:S01]  /*c630*/  MOV R2, R195 ;  /* 0x000000c300027202 */ /* 0x000fe20000000f00 */
        /* <DEDUP_REMOVED lines=14> */
[----:B------:R-:W-:Y:S01]  /*c720*/  FADD.FTZ R11, R11, R132 ;  /* 0x000000840b0b7221 */ /* 0x000fe20000010000 */
[----:B------:R-:W-:Y:S03]  /*c730*/  MOV R132, R137 ;  /* 0x0000008900847202 */ /* 0x000fe60000000f00 */
[C---:B------:R-:W-:Y:S04]  /*c740*/  HMMA.16816.F32 R200, R204.reuse, R202, R64 ;  /* 0x000000caccc8723c */ /* 0x040fe80000001840 */
[----:B------:R-:W-:Y:S04]  /*c750*/  FADD.FTZ R11, R28, R11 ;  /* 0x0000000b1c0b7221 */ /* 0x000fe80000010000 */
        /* <DEDUP_REMOVED lines=47> */
[----:B------:R-:W-:Y:S01]  /*ca50*/  MOV R138, R135 ;  /* 0x00000087008a7202 */ /* 0x000fe20000000f00 */
[----:B------:R-:W-:Y:S03]  /*ca60*/  IMAD.MOV.U32 R133, RZ, RZ, R136 ;  /* 0x000000ffff857224 */ /* 0x000fe600078e0088 */
[----:B------:R1:W-:Y:S01]  /*ca70*/  STL [R1+0x1c], R0 ;  /* 0x00001c0001007387 */ /* 0x0003e20000100800 */
[----:B------:R-:W-:-:S05]  /*ca80*/  @P0 BRA `(.L_x_1602) ;  /* 0xffffac4000000947 */ /* 0x000fca000383ffff */
.L_x_1601:
[----:B---3--:R-:W-:-:S13]  /*ca90*/  ISETP.LE.AND P0, PT, RZ, UR25, PT ;  /* 0x00000019ff007c0c */ /* 0x008fda000bf03270 */
[----:B------:R-:W-:Y:S05]  /*caa0*/  @!P0 BRA `(.L_x_1603) ;  /* 0x00004a9000008947 */ /* 0x000fea0003800000 */
[----:B------:R-:W2:Y:S01]  /*cab0*/  LDL.64 R12, [R1+0x48] ;  /* 0x00004800010c7983 */ /* 0x000ea20000100a00 */
[----:B------:R-:W-:-:S03]  /*cac0*/  ULDC.64 UR4, c[0x0][0x1e0] ;  /* 0x0000780000047ab9 */ /* 0x000fc60000000a00 */
[----:B------:R-:W3:Y:S04]  /*cad0*/  LDL.64 R6, [R1+0x50] ;  /* 0x0000500001067983 */ /* 0x000ee80000100a00 */
[----:B------:R-:W4:Y:S04]  /*cae0*/  LDL.64 R8, [R1+0x38] ;  /* 0x0000380001087983 */ /* 0x000f280000100a00 */
[----:B-1----:R-:W4:Y:S01]  /*caf0*/  LDL.64 R4, [R1+0x40] ;  /* 0x0000400001047983 */ /* 0x002f220000100a00 */
[----:B------:R-:W-:Y:S01]  /*cb00*/  UIADD3 UR12, UP0, UR12, 0x80, URZ ;  /* 0x000000800c0c7890 */ /* 0x000fe2000ff1e03f */
[----:B------:R-:W-:Y:S01]  /*cb10*/  IMAD.MOV.U32 R3, RZ, RZ, R136 ;  /* 0x000000ffff037224 */ /* 0x000fe200078e0088 */
[----:B------:R-:W-:Y:S01]  /*cb20*/  USHF.L.U64.HI UR6, UR4, 0x5, UR5 ;  /* 0x0000000504067899 */ /* 0x000fe20008010205 */
[----:B------:R-:W-:Y:S01]  /*cb30*/  MOV R2, R137 ;  /* 0x0000008900027202 */ /* 0x000fe20000000f00 */
[----:B------:R-:W-:Y:S01]  /*cb40*/  USHF.L.U32 UR8, UR4, 0x5, URZ ;  /* 0x0000000504087899 */ /* 0x000fe2000800063f */
[----:B-----5:R-:W-:Y:S01]  /*cb50*/  IMAD.MOV.U32 R138, RZ, RZ, R134 ;  /* 0x000000ffff8a7224 */ /* 0x020fe200078e0086 */
[----:B------:R-:W-:Y:S01]  /*cb60*/  MOV R132, R135 ;  /* 0x0000008700847202 */ /* 0x000fe20000000f00 */
[----:B------:R-:W-:-:S02]  /*cb70*/  UMOV UR7, 0x6 ;  /* 0x0000000600077882 */ /* 0x000fc40000000000 */
[----:B------:R-:W-:Y:S02]  /*cb80*/  ULDC.64 UR4, c[0x0][0x208] ;  /* 0x0000820000047ab9 */ /* 0x000fe40000000a00 */
[----:B------:R-:W-:Y:S02]  /*cb90*/  USHF.L.U64.HI UR7, UR4, UR7, UR5 ;  /* 0x0000000704077299 */ /* 0x000fe40008010205 */
[----:B------:R-:W-:Y:S02]  /*cba0*/  USHF.L.U32 UR11, UR4, 0x6, URZ ;  /* 0x00000006040b7899 */ /* 0x000fe4000800063f */
[----:B------:R-:W-:Y:S01]  /*cbb0*/  UIADD3.X UR9, URZ, UR9, URZ, UP0, !UPT ;  /* 0x000000093f097290 */ /* 0x000fe200087fe43f */
[----:B--2---:R-:W-:Y:S02]  /*cbc0*/  IADD3 R0, P0, R12, 0x40, RZ ;  /* 0x000000400c007810 */ /* 0x004fe40007f1e0ff */
[----:B---3--:R-:W-:-:S03]  /*cbd0*/  IADD3 R10, P1, R6, 0x40, RZ ;  /* 0x00000040060a7810 */ /* 0x008fc60007f3e0ff */
[----:B------:R1:W-:Y:S02]  /*cbe0*/  STL [R1+0x2c], R0 ;  /* 0x00002c0001007387 */ /* 0x0003e40000100800 */
[----:B----4-:R-:W-:Y:S02]  /*cbf0*/  IMAD.X R11, RZ, RZ, R5, P1 ;  /* 0x000000ffff0b7224 */ /* 0x010fe400008e0605 */
[----:B------:R-:W-:Y:S01]  /*cc00*/  IMAD.MOV.U32 R4, RZ, RZ, R6 ;  /* 0x000000ffff047224 */ /* 0x000fe200078e0006 */
[----:B-1----:R-:W-:-:S05]  /*cc10*/  IADD3.X R0, RZ, R9, RZ, P0, !PT ;  /* 0x00000009ff007210 */ /* 0x002fca00007fe4ff */
[----:B------:R1:W-:Y:S04]  /*cc20*/  STL [R1+0x28], R0 ;  /* 0x0000280001007387 */ /* 0x0003e80000100800 */
[----:B------:R1:W-:Y:S04]  /*cc30*/  STL.64 [R1+0x20], R10 ;  /* 0x0000200a01007387 */ /* 0x0003e80000100a00 */
[----:B------:R1:W-:Y:S02]  /*cc40*/  STL.64 [R1+0x40], R4 ;  /* 0x0000400401007387 */ /* 0x0003e40000100a00 */
.L_x_1604:
[----:B------:R-:W2:Y:S01]  /*cc50*/  LDL.64 R134, [R1+0x40] ;  /* 0x0000400001867983 */ /* 0x000ea20000100a00 */
[----:B------:R-:W-:Y:S04]  /*cc60*/  DEPBAR.LE SB0, 0x0 ;  /* 0x000080000000791a */ /* 0x000fe80000000000 */
[----:B------:R-:W-:Y:S01]  /*cc70*/  USHF.R.S32.HI UR5, URZ, 0x1f, UR25 ;  /* 0x0000001f3f057899 */ /* 0x000fe20008011419 */
[----:B------:R-:W3:Y:S01]  /*cc80*/  LDL.64 R246, [R1+0x20] ;  /* 0x0000200001f67983 */ /* 0x000ee20000100a00 */
[----:B------:R-:W-:Y:S01]  /*cc90*/  UIMAD UR4, UR7, UR25, URZ ;  /* 0x00000019070472a4 */ /* 0x000fe2000f8e023f */
[----:B------:R-:W-:Y:S01]  /*cca0*/  MOV R133, UR11 ;  /* 0x0000000b00857c02 */ /* 0x000fe20008000f00 */
[----:B------:R-:W-:Y:S02]  /*ccb0*/  UISETP.GT.AND UP0, UPT, UR25, URZ, UPT ;  /* 0x0000003f1900728c */ /* 0x000fe4000bf04270 */
[----:B------:R-:W-:Y:S01]  /*ccc0*/  UIMAD UR4, UR5, UR11, UR4 ;  /* 0x0000000b050472a4 */ /* 0x000fe2000f8e0204 */
[----:B------:R-:W-:Y:S08]  /*ccd0*/  BAR.SYNC.DEFER_BLOCKING 0x0 ;  /* 0x0000000000007b1d */ /* 0x000ff00000010000 */
[----:B------:R-:W-:Y:S04]  /*cce0*/  STL [R1+0x80], R128 ;  /* 0x0000808001007387 */ /* 0x000fe80000100800 */
[----:B------:R-:W-:Y:S04]  /*ccf0*/  STL [R1+0x7c], R129 ;  /* 0x00007c8101007387 */ /* 0x000fe80000100800 */
[----:B------:R-:W-:Y:S04]  /*cd00*/  STL [R1+0x78], R130 ;  /* 0x0000788201007387 */ /* 0x000fe80000100800 */
[----:B------:R-:W-:Y:S04]  /*cd10*/  STL [R1+0x74], R131 ;  /* 0x0000748301007387 */ /* 0x000fe80000100800 */
[----:B-----5:R-:W-:Y:S08]  /*cd20*/  LDSM.16.M88.4 R64, [R231+0x8100] ;  /* 0x00810000e740783b */ /* 0x020ff00000000200 */
[----:B----4-:R-:W4:Y:S08]  /*cd30*/  LDSM.16.M88.4 R16, [R224+0x4100] ;  /* 0x00410000e010783b */ /* 0x010f300000000200 */
[----:B------:R-:W1:Y:S08]  /*cd40*/  LDSM.16.M88.4 R60, [R231+0xa100] ;  /* 0x00a10000e73c783b */ /* 0x000e700000000200 */
[----:B------:R-:W1:Y:S08]  /*cd50*/  LDSM.16.M88.4 R32, [R224+0x4900] ;  /* 0x00490000e020783b */ /* 0x000e700000000200 */
[----:B------:R-:W1:Y:S08]  /*cd60*/  LDSM.16.M88.4 R48, [R224+0x5100] ;  /* 0x00510000e030783b */ /* 0x000e700000000200 */
[----:B------:R-:W1:Y:S02]  /*cd70*/  LDSM.16.M88.4 R204, [R224+0x5900] ;  /* 0x00590000e0cc783b */ /* 0x000e640000000200 */
[-C--:B-1--4-:R-:W-:Y:S06]  /*cd80*/  HMMA.16816.F32 R4, R64, R16.reuse, RZ ;  /* 0x000000104004723c */ /* 0x092fec00000018ff */
[----:B------:R-:W-:Y:S02]  /*cd90*/  LDSM.16.M88.4 R208, [R233+0x8100] ;  /* 0x00810000e9d0783b */ /* 0x000fe40000000200 */
[C---:B------:R-:W-:Y:S06]  /*cda0*/  HMMA.16816.F32 R8, R60.reuse, R16, RZ ;  /* 0x000000103c08723c */ /* 0x040fec00000018ff */
[----:B------:R-:W1:Y:S02]  /*cdb0*/  LDSM.16.M88.4 R212, [R235] ;  /* 0x00000000ebd4783b */ /* 0x000e640000000200 */
[-C--:B------:R-:W-:Y:S06]  /*cdc0*/  HMMA.16816.F32 R12, R60, R18.reuse, RZ ;  /* 0x000000123c0c723c */ /* 0x080fec00000018ff */
[----:B------:R-:W4:Y:S02]  /*cdd0*/  LDSM.16.M88.4 R216, [R233+0xa100] ;  /* 0x00a10000e9d8783b */ /* 0x000f240000000200 */
[C---:B------:R-:W-:Y:S06]  /*cde0*/  HMMA.16816.F32 R16, R64.reuse, R18, RZ ;  /* 0x000000124010723c */ /* 0x040fec00000018ff */
[----:B------:R-:W-:Y:S02]  /*cdf0*/  LDSM.16.M88.4 R220, [R242] ;  /* 0x00000000f2dc783b */ /* 0x000fe40000000200 */
[-C--:B------:R-:W-:Y:S06]  /*ce00*/  HMMA.16816.F32 R20, R64, R32.reuse, RZ ;  /* 0x000000204014723c */ /* 0x080fec00000018ff */
        /* <DEDUP_REMOVED lines=17> */
[----:B------:R-:W4:Y:S07]  /*cf20*/  LDSM.16.M88.4 R204, [R243] ;  /* 0x00000000f3cc783b */ /* 0x000f2e0000000200 */
[-C--:B-1----:R-:W-:Y:S08]  /*cf30*/  HMMA.16816.F32 R4, R208, R212.reuse, R4 ;  /* 0x000000d4d004723c */ /* 0x082ff00000001804 */
[C---:B----4-:R-:W-:Y:S08]  /*cf40*/  HMMA.16816.F32 R8, R216.reuse, R212, R8 ;  /* 0x000000d4d808723c */ /* 0x050ff00000001808 */
[-C--:B------:R-:W-:Y:S08]  /*cf50*/  HMMA.16816.F32 R12, R216, R214.reuse, R12 ;  /* 0x000000d6d80c723c */ /* 0x080ff0000000180c */
[C---:B------:R-:W-:Y:S08]  /*cf60*/  HMMA.16816.F32 R16, R208.reuse, R214, R16 ;  /* 0x000000d6d010723c */ /* 0x040ff00000001810 */
[-C--:B------:R-:W-:Y:S08]  /*cf70*/  HMMA.16816.F32 R20, R208, R204.reuse, R20 ;  /* 0x000000ccd014723c */ /* 0x080ff00000001814 */
[C---:B------:R-:W-:Y:S08]  /*cf80*/  HMMA.16816.F32 R24, R216.reuse, R204, R24 ;  /* 0x000000ccd818723c */ /* 0x040ff00000001818 */
[-C--:B------:R-:W-:Y:S08]  /*cf90*/  HMMA.16816.F32 R28, R216, R206.reuse, R28 ;  /* 0x000000ced81c723c */ /* 0x080ff0000000181c */
[C---:B------:R-:W-:Y:S01]  /*cfa0*/  HMMA.16816.F32 R32, R208.reuse, R206, R32 ;  /* 0x000000ced020723c */ /* 0x040fe20000001820 */
[----:B------:R-:W1:Y:S07]  /*cfb0*/  LDSM.16.M88.4 R204, [R241] ;  /* 0x00000000f1cc783b */ /* 0x000e6e0000000200 */
[-C--:B------:R-:W-:Y:S08]  /*cfc0*/  HMMA.16816.F32 R36, R208, R220.reuse, R36 ;  /* 0x000000dcd024723c */ /* 0x080ff00000001824 */
[C---:B------:R-:W-:Y:S08]  /*cfd0*/  HMMA.16816.F32 R40, R216.reuse, R220, R40 ;  /* 0x000000dcd828723c */ /* 0x040ff00000001828 */
[-C--:B------:R-:W-:Y:S04]  /*cfe0*/  HMMA.16816.F32 R44, R216, R222.reuse, R44 ;  /* 0x000000ded82c723c */ /* 0x080fe8000000182c */
[----:B--2---:R-:W-:Y:S04]  /*cff0*/  IMAD.WIDE.U32 R136, R133, UR25, R134 ;  /* 0x0000001985887c25 */ /* 0x004fe8000f8e0086 */
[C---:B------:R-:W-:Y:S04]  /*d000*/  HMMA.16816.F32 R48, R208.reuse, R222, R48 ;  /* 0x000000ded030723c */ /* 0x040fe80000001830 */
[----:B------:R-:W-:Y:S02]  /*d010*/  IADD3 R0, R137, UR4, RZ ;  /* 0x0000000489007c10 */ /* 0x000fe4000fffe0ff */
[C---:B------:R-:W-:Y:S02]  /*d020*/  LEA R134, P0, R136.reuse, c[0x0][0x1f8], 0x1 ;  /* 0x00007e0088867a11 */ /* 0x040fe400078008ff */
[-C--:B-1----:R-:W-:Y:S04]  /*d030*/  HMMA.16816.F32 R52, R208, R204.reuse, R52 ;  /* 0x000000ccd034723c */ /* 0x082fe80000001834 */
[----:B------:R-:W-:Y:S01]  /*d040*/  LEA.HI.X R135, R136, c[0x0][0x1fc], R0, 0x1, P0 ;  /* 0x00007f0088877a11 */ /* 0x000fe200000f0c00 */
[----:B---3--:R-:W-:Y:S01]  /*d050*/  IMAD.WIDE.U32 R136, R133, UR25, R246 ;  /* 0x0000001985887c25 */ /* 0x008fe2000f8e00f6 */
[----:B------:R-:W-:Y:S02]  /*d060*/  UIADD3 UR25, UR25, -0x1, URZ ;  /* 0xffffffff19197890 */ /* 0x000fe4000fffe03f */
[C---:B------:R-:W-:Y:S01]  /*d070*/  HMMA.16816.F32 R56, R216.reuse, R204, R56 ;  /* 0x000000ccd838723c */ /* 0x040fe20000001838 */
[----:B------:R-:W-:Y:S01]  /*d080*/  @!PT LDS RZ, [RZ] ;  /* 0x00000000fffff984 */ /* 0x000fe20000000800 */
[----:B------:R-:W-:Y:S01]  /*d090*/  @!PT LDS RZ, [RZ] ;  /* 0x00000000fffff984 */ /* 0x000fe20000000800 */
[----:B------:R-:W-:Y:S01]  /*d0a0*/  @!PT LDS RZ, [RZ] ;  /* 0x00000000fffff984 */ /* 0x000fe20000000800 */
[----:B------:R1:W-:Y:S01]  /*d0b0*/  LDGSTS.E.BYPASS.LTC128B.128 [R245+0x100], [R134.64], !P5 ;  /* 0x0010000086f57fae */ /* 0x0003e2000e901d52 */
[----:B------:R-:W-:Y:S02]  /*d0c0*/  @UP0 USHF.R.S32.HI UR13, URZ, 0x1f, UR25 ;  /* 0x0000001f3f0d0899 */ /* 0x000fe40008011419 */
[----:B------:R-:W-:Y:S01]  /*d0d0*/  IADD3 R0, R137, UR4, RZ ;  /* 0x0000000489007c10 */ /* 0x000fe2000fffe0ff */
[----:B------:R-:W-:Y:S01]  /*d0e0*/  ULDC.64 UR4, c[0x0][0x1e0] ;  /* 0x0000780000047ab9 */ /* 0x000fe20000000a00 */
[C---:B------:R-:W-:Y:S02]  /*d0f0*/  LEA R212, P0, R136.reuse, c[0x0][0x1f8], 0x1 ;  /* 0x00007e0088d47a11 */ /* 0x040fe400078008ff */
[-C--:B------:R-:W-:Y:S03]  /*d100*/  HMMA.16816.F32 R60, R216, R206.reuse, R60 ;  /* 0x000000ced83c723c */ /* 0x080fe6000000183c */
[----:B------:R-:W-:Y:S01]  /*d110*/  @UP0 UIMAD UR13, UR13, UR4, URZ ;  /* 0x000000040d0d02a4 */ /* 0x000fe2000f8e023f */
[----:B------:R-:W-:Y:S01]  /*d120*/  LEA.HI.X R213, R136, c[0x0][0x1fc], R0, 0x1, P0 ;  /* 0x00007f0088d57a11 */ /* 0x000fe200000f0c00 */
[----:B------:R-:W-:Y:S02]  /*d130*/  @UP0 UIMAD.WIDE.U32 UR20, UR25, UR4, URZ ;  /* 0x00000004191402a5 */ /* 0x000fe4000f8e003f */
[----:B------:R-:W-:Y:S01]  /*d140*/  @UP0 UIMAD UR13, UR25, UR5, UR13 ;  /* 0x00000005190d02a4 */ /* 0x000fe2000f8e020d */
[----:B------:R-:W-:Y:S01]  /*d150*/  HMMA.16816.F32 R64, R208, R206, R64 ;  /* 0x000000ced040723c */ /* 0x000fe20000001840 */
[----:B------:R2:W-:Y:S01]  /*d160*/  LDGSTS.E.BYPASS.LTC128B.128 [R245+0x2100], [R212.64], !P4 ;  /* 0x02100000d4f57fae */ /* 0x0005e2000e101d52 */
[----:B------:R-:W-:Y:S02]  /*d170*/  @UP0 USHF.L.U32 UR4, UR20, 0x6, URZ ;  /* 0x0000000614040899 */ /* 0x000fe4000800063f */
[----:B------:R-:W-:Y:S04]  /*d180*/  @UP0 UIADD3 UR13, UR21, UR13, URZ ;  /* 0x0000000d150d0290 */ /* 0x000fe8000fffe03f */
[----:B------:R-:W-:Y:S01]  /*d190*/  @UP0 USHF.L.U64.HI UR13, UR20, 0x6, UR13 ;  /* 0x00000006140d0899 */ /* 0x000fe2000801020d */
[----:B-1----:R-:W-:Y:S04]  /*d1a0*/  IADD3 R134, P0, R134, UR10, RZ ;  /* 0x0000000a86867c10 */ /* 0x002fe8000ff1e0ff */
[----:B------:R-:W-:Y:S02]  /*d1b0*/  IADD3.X R135, R135, UR14, RZ, P0, !PT ;  /* 0x0000000e87877c10 */ /* 0x000fe400087fe4ff */
[----:B------:R-:W-:Y:S03]  /*d1c0*/  IADD3 R136, P1, R134, UR10, RZ ;  /* 0x0000000a86887c10 */ /* 0x000fe6000ff3e0ff */
[----:B------:R1:W-:Y:S01]  /*d1d0*/  LDGSTS.E.BYPASS.LTC128B.128 [R245+0x900], [R134.64], !P5 ;  /* 0x0090000086f57fae */ /* 0x0003e2000e901d52 */
[----:B------:R-:W-:Y:S02]  /*d1e0*/  IADD3.X R137, R135, UR14, RZ, P1, !PT ;  /* 0x0000000e87897c10 */ /* 0x000fe40008ffe4ff */
[----:B------:R-:W-:Y:S02]  /*d1f0*/  IADD3 R204, P1, R136, UR10, RZ ;  /* 0x0000000a88cc7c10 */ /* 0x000fe4000ff3e0ff */
[----:B--2---:R-:W-:Y:S03]  /*d200*/  IADD3 R212, P0, R134, UR16, RZ ;  /* 0x0000001086d47c10 */ /* 0x004fe6000ff1e0ff */
[----:B------:R1:W-:Y:S01]  /*d210*/  LDGSTS.E.BYPASS.LTC128B.128 [R245+0x2900], [R134.64+0x80], !P4 ;  /* 0x0290008086f57fae */ /* 0x0003e2000e101d52 */
[----:B------:R-:W-:Y:S02]  /*d220*/  IADD3.X R205, R137, UR14, RZ, P1, !PT ;  /* 0x0000000e89cd7c10 */ /* 0x000fe40008ffe4ff */
[----:B------:R-:W-:Y:S05]  /*d230*/  IADD3.X R213, R135, UR15, RZ, P0, !PT ;  /* 0x0000000f87d57c10 */ /* 0x000fea00087fe4ff */
[----:B------:R2:W-:Y:S08]  /*d240*/  LDGSTS.E.BYPASS.LTC128B.128 [R245+0x1100], [R136.64], !P5 ;  /* 0x0110000088f57fae */ /* 0x0005f0000e901d52 */
        /* <DEDUP_REMOVED lines=8> */
[----:B------:R-:W1:Y:S08]  /*d2d0*/  LDSM.16.M88.4 R220, [R232+0xa100] ;  /* 0x00a10000e8dc783b */ /* 0x000e700000000200 */
[----:B----4-:R-:W4:Y:S08]  /*d2e0*/  LDSM.16.M88.4 R204, [R230+0x4900] ;  /* 0x00490000e6cc783b */ /* 0x010f300000000200 */
[----:B------:R-:W0:Y:S08]  /*d2f0*/  LDGDEPBAR ;  /* 0x00000000000079af */ /* 0x000e300000000000 */
[----:B------:R-:W2:Y:S01]  /*d300*/  LDSM.16.M88.4 R208, [R230+0x5100] ;  /* 0x00510000e6d0783b */ /* 0x000ea20000000200 */
[-C--:B---3--:R-:W-:Y:S08]  /*d310*/  HMMA.16816.F32 R4, R212, R216.reuse, R4 ;  /* 0x000000d8d404723c */ /* 0x088ff00000001804 */
        /* <DEDUP_REMOVED lines=13> */
[----:B------:R-:W2:Y:S07]  /*d3f0*/  LDSM.16.M88.4 R208, [R229] ;  /* 0x00000000e5d0783b */ /* 0x000eae0000000200 */
[-C--:B-1----:R-:W-:Y:S08]  /*d400*/  HMMA.16816.F32 R52, R212, R216.reuse, R52 ;  /* 0x000000d8d434723c */ /* 0x082ff00000001834 */
[C---:B------:R-:W-:Y:S08]  /*d410*/  HMMA.16816.F32 R56, R220.reuse, R216, R56 ;  /* 0x000000d8dc38723c */ /* 0x040ff00000001838 */
[-C--:B------:R-:W-:Y:S01]  /*d420*/  HMMA.16816.F32 R60, R220, R218.reuse, R60 ;  /* 0x000000dadc3c723c */ /* 0x080fe2000000183c */
[----:B------:R-:W1:Y:S07]  /*d430*/  LDSM.16.M88.4 R220, [R234+0xa100] ;  /* 0x00a10000eadc783b */ /* 0x000e6e0000000200 */
[----:B------:R-:W-:Y:S01]  /*d440*/  HMMA.16816.F32 R64, R212, R218, R64 ;  /* 0x000000dad440723c */ /* 0x000fe20000001840 */
[----:B------:R-:W3:Y:S07]  /*d450*/  LDSM.16.M88.4 R212, [R229+0x800] ;  /* 0x00080000e5d4783b */ /* 0x000eee0000000200 */
[-C--:B--2---:R-:W-:Y:S01]  /*d460*/  HMMA.16816.F32 R4, R204, R208.reuse, R4 ;  /* 0x000000d0cc04723c */ /* 0x084fe20000001804 */
[----:B------:R-:W-:Y:S07]  /*d470*/  LDSM.16.M88.4 R216, [R229+0x1800] ;  /* 0x00180000e5d8783b */ /* 0x000fee0000000200 */
[C---:B-1----:R-:W-:Y:S08]  /*d480*/  HMMA.16816.F32 R8, R220.reuse, R208, R8 ;  /* 0x000000d0dc08723c */ /* 0x042ff00000001808 */
[-C--:B------:R-:W-:Y:S08]  /*d490*/  HMMA.16816.F32 R12, R220, R210.reuse, R12 ;  /* 0x000000d2dc0c723c */ /* 0x080ff0000000180c */
[C---:B------:R-:W-:Y:S01]  /*d4a0*/  HMMA.16816.F32 R16, R204.reuse, R210, R16 ;  /* 0x000000d2cc10723c */ /* 0x040fe20000001810 */
[----:B------:R-:W1:Y:S07]  /*d4b0*/  LDSM.16.M88.4 R208, [R229+0x1000] ;  /* 0x00100000e5d0783b */ /* 0x000e6e0000000200 */
[-C--:B---3--:R-:W-:Y:S08]  /*d4c0*/  HMMA.16816.F32 R20, R204, R212.reuse, R20 ;  /* 0x000000d4cc14723c */ /* 0x088ff00000001814 */
[C---:B------:R-:W-:Y:S08]  /*d4d0*/  HMMA.16816.F32 R24, R220.reuse, R212, R24 ;  /* 0x000000d4dc18723c */ /* 0x040ff00000001818 */
        /* <DEDUP_REMOVED lines=29> */
[----:B------:R-:W1:Y:S07]  /*d6b0*/  LDSM.16.M88.4 R212, [R240] ;  /* 0x00000000f0d4783b */ /* 0x000e6e0000000200 */
[-C--:B------:R-:W-:Y:S08]  /*d6c0*/  HMMA.16816.F32 R52, R208, R216.reuse, R52 ;  /* 0x000000d8d034723c */ /* 0x080ff00000001834 */
[C---:B------:R-:W-:Y:S08]  /*d6d0*/  HMMA.16816.F32 R56, R220.reuse, R216, R56 ;  /* 0x000000d8dc38723c */ /* 0x040ff00000001838 */
[-C--:B------:R-:W-:Y:S01]  /*d6e0*/  HMMA.16816.F32 R60, R220, R218.reuse, R60 ;  /* 0x000000dadc3c723c */ /* 0x080fe2000000183c */
[----:B------:R-:W2:Y:S07]  /*d6f0*/  LDSM.16.M88.4 R220, [R233+0xe100] ;  /* 0x00e10000e9dc783b */ /* 0x000eae0000000200 */
[----:B------:R-:W-:Y:S01]  /*d700*/  HMMA.16816.F32 R64, R208, R218, R64 ;  /* 0x000000dad040723c */ /* 0x000fe20000001840 */
[----:B------:R-:W3:Y:S07]  /*d710*/  LDSM.16.M88.4 R208, [R239] ;  /* 0x00000000efd0783b */ /* 0x000eee0000000200 */
[-C--:B-1----:R-:W-:Y:S01]  /*d720*/  HMMA.16816.F32 R4, R204, R212.reuse, R4 ;  /* 0x000000d4cc04723c */ /* 0x082fe20000001804 */
[----:B------:R-:W-:Y:S07]  /*d730*/  LDSM.16.M88.4 R216, [R237] ;  /* 0x00000000edd8783b */ /* 0x000fee0000000200 */
        /* <DEDUP_REMOVED lines=53> */
[----:B------:R-:W2:Y:S01]  /*da90*/  MUFU.TANH R211, R6 ;  /* 0x0000000600d37308 */ /* 0x000ea20000002400 */
[----:B------:R-:W-:Y:S02]  /*daa0*/  FMUL.FTZ R8, R8, c[0x0][0x320] ;  /* 0x0000c80008087a20 */ /* 0x000fe40000410000 */
[----:B------:R-:W-:Y:S03]  /*dab0*/  FMUL.FTZ R9, R9, c[0x0][0x320] ;  /* 0x0000c80009097a20 */ /* 0x000fe60000410000 */
[----:B------:R-:W-:Y:S02]  /*dac0*/  FMUL.FTZ R10, R10, c[0x0][0x320] ;  /* 0x0000c8000a0a7a20 */ /* 0x000fe40000410000 */
[----:B------:R-:W-:Y:S02]  /*dad0*/  FMUL.FTZ R11, R11, c[0x0][0x320] ;  /* 0x0000c8000b0b7a20 */ /* 0x000fe40000410000 */
        /* <DEDUP_REMOVED lines=9> */
[----:B------:R-:W-:Y:S05]  /*db70*/  FMUL.FTZ R19, R19, c[0x0][0x320] ;  /* 0x0000c80013137a20 */ /* 0x000fea0000410000 */
[----:B------:R-:W-:Y:S01]  /*db80*/  MUFU.TANH R213, R9 ;  /* 0x0000000900d57308 */ /* 0x000fe20000002400 */
[----:B----4-:R-:W4:Y:S09]  /*db90*/  LDSM.16.M88.4 R4, [R229+0x2800] ;  /* 0x00280000e504783b */ /* 0x010f320000000200 */
[----:B------:R-:W-:Y:S10]  /*dba0*/  MUFU.TANH R216, R10 ;  /* 0x0000000a00d87308 */ /* 0x000ff40000002400 */
[----:B------:R1:W-:Y:S10]  /*dbb0*/  MUFU.TANH R217, R11 ;  /* 0x0000000b00d97308 */ /* 0x0003f40000002400 */
[----:B------:R-:W2:Y:S10]  /*dbc0*/  MUFU.TANH R16, R16 ;  /* 0x0000001000107308 */ /* 0x000eb40000002400 */
        /* <DEDUP_REMOVED lines=8> */
[----:B------:R-:W-:Y:S01]  /*dc50*/  MUFU.TANH R19, R19 ;  /* 0x0000001300137308 */ /* 0x000fe20000002400 */
[----:B------:R-:W4:Y:S01]  /*dc60*/  LDSM.16.M88.4 R4, [R229+0x3800] ;  /* 0x00380000e504783b */ /* 0x000f220000000200 */
[----:B------:R-:W-:Y:S04]  /*dc70*/  DEPBAR.LE SB0, 0x0 ;  /* 0x000080000000791a */ /* 0x000fe80000000000 */
[----:B------:R-:W-:Y:S02]  /*dc80*/  FMUL.FTZ R20, R20, c[0x0][0x320] ;  /* 0x0000c80014147a20 */ /* 0x000fe40000410000 */
[----:B------:R-:W-:Y:S02]  /*dc90*/  FMUL.FTZ R21, R21, c[0x0][0x320] ;  /* 0x0000c80015157a20 */ /* 0x000fe40000410000 */
[----:B------:R-:W-:Y:S01]  /*dca0*/  MUFU.TANH R246, R20 ;  /* 0x0000001400f67308 */ /* 0x000fe20000002400 */
        /* <DEDUP_REMOVED lines=9> */
[----:B------:R-:W-:Y:S01]  /*dd40*/  MUFU.TANH R218, R32 ;  /* 0x0000002000da7308 */ /* 0x000fe20000002400 */
[-C--:B------:R-:W-:Y:S03]  /*dd50*/  HMMA.16816.F32 R44, R220, R10.reuse, R44 ;  /* 0x0000000adc2c723c */ /* 0x080fe6000000182c */
[----:B------:R-:W-:Y:S02]  /*dd60*/  FMUL.FTZ R33, R33, c[0x0][0x320] ;  /* 0x0000c80021217a20 */ /* 0x000fe40000410000 */
[----:B------:R-:W-:Y:S02]  /*dd70*/  FMUL.FTZ R35, R35, c[0x0][0x320] ;  /* 0x0000c80023237a20 */ /* 0x000fe40000410000 */
[----:B------:R-:W-:Y:S01]  /*dd80*/  FMUL.FTZ R36, R36, c[0x0][0x320] ;  /* 0x0000c80024247a20 */ /* 0x000fe20000410000 */
[C---:B------:R-:W-:Y:S01]  /*dd90*/  HMMA.16816.F32 R48, R204.reuse, R10, R48 ;  /* 0x0000000acc30723c */ /* 0x040fe20000001830 */
[----:B------:R-:W-:Y:S01]  /*dda0*/  MUFU.TANH R219, R33 ;  /* 0x0000002100db7308 */ /* 0x000fe20000002400 */
[----:B------:R-:W3:Y:S02]  /*ddb0*/  LDL R11, [R1+0x2c] ;  /* 0x00002c00010b7983 */ /* 0x000ee40000100800 */
[----:B------:R-:W-:Y:S02]  /*ddc0*/  FMUL.FTZ R37, R37, c[0x0][0x320] ;  /* 0x0000c80025257a20 */ /* 0x000fe40000410000 */
[----:B------:R-:W3:Y:S01]  /*ddd0*/  LDL R10, [R1+0x28] ;  /* 0x00002800010a7983 */ /* 0x000ee20000100800 */
[----:B------:R-:W-:Y:S01]  /*dde0*/  FMUL.FTZ R41, R41, c[0x0][0x320] ;  /* 0x0000c80029297a20 */ /* 0x000fe20000410000 */
[-C--:B----4-:R-:W-:Y:S03]  /*ddf0*/  HMMA.16816.F32 R52, R204, R4.reuse, R52 ;  /* 0x00000004cc34723c */ /* 0x090fe60000001834 */
[----:B------:R-:W1:Y:S01]  /*de00*/  MUFU.TANH R0, R36 ;  /* 0x0000002400007308 */ /* 0x000e620000002400 */
[----:B------:R-:W-:Y:S02]  /*de10*/  FMUL.FTZ R38, R38, c[0x0][0x320] ;  /* 0x0000c80026267a20 */ /* 0x000fe40000410000 */
[----:B------:R-:W-:Y:S02]  /*de20*/  FMUL.FTZ R39, R39, c[0x0][0x320] ;  /* 0x0000c80027277a20 */ /* 0x000fe40000410000 */
[C---:B------:R-:W-:Y:S04]  /*de30*/  HMMA.16816.F32 R56, R220.reuse, R4, R56 ;  /* 0x00000004dc38723c */ /* 0x040fe80000001838 */
[----:B------:R-:W-:Y:S01]  /*de40*/  FMUL.FTZ R44, R44, c[0x0][0x320] ;  /* 0x0000c8002c2c7a20 */ /* 0x000fe20000410000 */
[----:B------:R1:W-:Y:S01]  /*de50*/  MUFU.TANH R129, R41 ;  /* 0x0000002900817308 */ /* 0x0003e20000002400 */
[----:B------:R-:W-:Y:S01]  /*de60*/  FMUL.FTZ R42, R42, c[0x0][0x320] ;  /* 0x0000c8002a2a7a20 */ /* 0x000fe20000410000 */
[----:B------:R-:W-:Y:S01]  /*de70*/  FMNMX.FTZ R5, R209, R2, !PT ;  /* 0x00000002d1057209 */ /* 0x000fe20007810000 */
[-C--:B------:R-:W-:Y:S04]  /*de80*/  HMMA.16816.F32 R60, R220, R6.reuse, R60 ;  /* 0x00000006dc3c723c */ /* 0x080fe8000000183c */
[----:B------:R-:W-:Y:S01]  /*de90*/  FMUL.FTZ R51, R51, c[0x0][0x320] ;  /* 0x0000c80033337a20 */ /* 0x000fe20000410000 */
[----:B--2---:R-:W-:Y:S01]  /*dea0*/  FMNMX.FTZ R5, R208, R5, !PT ;  /* 0x00000005d0057209 */ /* 0x004fe20007810000 */
[----:B------:R-:W-:Y:S01]  /*deb0*/  FMUL.FTZ R49, R49, c[0x0][0x320] ;  /* 0x0000c80031317a20 */ /* 0x000fe20000410000 */
[----:B------:R-:W-:Y:S01]  /*dec0*/  MUFU.TANH R9, R42 ;  /* 0x0000002a00097308 */ /* 0x000fe20000002400 */
[----:B------:R-:W-:Y:S04]  /*ded0*/  HMMA.16816.F32 R64, R204, R6, R64 ;  /* 0x00000006cc40723c */ /* 0x000fe80000001840 */
[----:B------:R-:W-:Y:S01]  /*dee0*/  FMUL.FTZ R52, R52, c[0x0][0x320] ;  /* 0x0000c80034347a20 */ /* 0x000fe20000410000 */
[----:B------:R-:W-:Y:S01]  /*def0*/  FMNMX.FTZ R4, R211, R3, !PT ;  /* 0x00000003d3047209 */ /* 0x000fe20007810000 */
[----:B------:R-:W-:Y:S01]  /*df00*/  FMUL.FTZ R53, R53, c[0x0][0x320] ;  /* 0x0000c80035357a20 */ /* 0x000fe20000410000 */
[----:B------:R-:W-:Y:S01]  /*df10*/  FMNMX.FTZ R5, R16, R5, !PT ;  /* 0x0000000510057209 */ /* 0x000fe20007810000 */
[----:B------:R-:W-:Y:S01]  /*df20*/  FMUL.FTZ R57, R57, c[0x0][0x320] ;  /* 0x0000c80039397a20 */ /* 0x000fe20000410000 */
[----:B------:R-:W2:Y:S03]  /*df30*/  MUFU.TANH R249, R22 ;  /* 0x0000001600f97308 */ /* 0x000ea60000002400 */
[----:B------:R-:W-:Y:S01]  /*df40*/  FMUL.FTZ R54, R54, c[0x0][0x320] ;  /* 0x0000c80036367a20 */ /* 0x000fe20000410000 */
[----:B------:R-:W-:Y:S01]  /*df50*/  FMNMX.FTZ R5, R17, R5, !PT ;  /* 0x0000000511057209 */ /* 0x000fe20007810000 */
[----:B------:R-:W-:Y:S01]  /*df60*/  FMUL.FTZ R55, R55, c[0x0][0x320] ;  /* 0x0000c80037377a20 */ /* 0x000fe20000410000 */
[----:B-1----:R-:W-:Y:S01]  /*df70*/  MOV R41, R0 ;  /* 0x0000000000297202 */ /* 0x002fe20000000f00 */
[----:B------:R-:W-:Y:S01]  /*df80*/  FMUL.FTZ R59, R59, c[0x0][0x320] ;  /* 0x0000c8003b3b7a20 */ /* 0x000fe20000410000 */
[----:B------:R-:W-:Y:S01]  /*df90*/  FMNMX.FTZ R5, R246, R5, !PT ;  /* 0x00000005f6057209 */ /* 0x000fe20007810000 */
[----:B------:R-:W-:Y:S01]  /*dfa0*/  FMUL.FTZ R23, R23, c[0x0][0x320] ;  /* 0x0000c80017177a20 */ /* 0x000fe20000410000 */
[----:B------:R-:W1:Y:S01]  /*dfb0*/  MUFU.TANH R133, R37 ;  /* 0x0000002500857308 */ /* 0x000e620000002400 */
[----:B------:R-:W-:Y:S01]  /*dfc0*/  FMUL.FTZ R29, R29, c[0x0][0x320] ;  /* 0x0000c8001d1d7a20 */ /* 0x000fe20000410000 */
[----:B------:R-:W-:Y:S01]  /*dfd0*/  FMNMX.FTZ R5, R244, R5, !PT ;  /* 0x00000005f4057209 */ /* 0x000fe20007810000 */
[----:B------:R-:W-:Y:S01]  /*dfe0*/  FMUL.FTZ R50, R50, c[0x0][0x320] ;  /* 0x0000c80032327a20 */ /* 0x000fe20000410000 */
[----:B------:R-:W-:Y:S01]  /*dff0*/  FMNMX.FTZ R0, R212, R132, !PT ;  /* 0x00000084d4007209 */ /* 0x000fe20007810000 */
[----:B------:R-:W-:Y:S01]  /*e000*/  FMUL.FTZ R66, R66, c[0x0][0x320] ;  /* 0x0000c80042427a20 */ /* 0x000fe20000410000 */
[----:B------:R-:W-:Y:S01]  /*e010*/  FMNMX.FTZ R5, R218, R5, !PT ;  /* 0x00000005da057209 */ /* 0x000fe20007810000 */
[----:B------:R-:W-:Y:S01]  /*e020*/  FMUL.FTZ R64, R64, c[0x0][0x320] ;  /* 0x0000c80040407a20 */ /* 0x000fe20000410000 */
[----:B------:R-:W-:Y:S01]  /*e030*/  FMNMX.FTZ R6, R210, R4, !PT ;  /* 0x00000004d2067209 */ /* 0x000fe20007810000 */
[----:B------:R-:W-:Y:S01]  /*e040*/  FMUL.FTZ R65, R65, c[0x0][0x320] ;  /* 0x0000c80041417a20 */ /* 0x000fe20000410000 */
[----:B------:R-:W-:Y:S01]  /*e050*/  MUFU.TANH R22, R51 ;  /* 0x0000003300167308 */ /* 0x000fe20000002400 */
        /* <DEDUP_REMOVED lines=9> */
[----:B------:R1:W-:Y:S01]  /*e0f0*/  MUFU.TANH R51, R66 ;  /* 0x0000004200337308 */ /* 0x0003e20000002400 */
[----:B------:R-:W-:Y:S01]  /*e100*/  FMUL.FTZ R25, R25, c[0x0][0x320] ;  /* 0x0000c80019197a20 */ /* 0x000fe20000410000 */
[----:B------:R-:W-:Y:S01]  /*e110*/  FMNMX.FTZ R0, R19, R0, !PT ;  /* 0x0000000013007209 */ /* 0x000fe20007810000 */
[----:B------:R-:W-:Y:S02]  /*e120*/  FMUL.FTZ R24, R24, c[0x0][0x320] ;  /* 0x0000c80018187a20 */ /* 0x000fe40000410000 */
[----:B------:R-:W-:Y:S01]  /*e130*/  FMUL.FTZ R28, R28, c[0x0][0x320] ;  /* 0x0000c8001c1c7a20 */ /* 0x000fe20000410000 */
[----:B--2---:R-:W-:Y:S01]  /*e140*/  FMNMX.FTZ R0, R249, R0, !PT ;  /* 0x00000000f9007209 */ /* 0x004fe20007810000 */
        /* <DEDUP_REMOVED lines=10> */
[----:B------:R-:W-:Y:S01]  /*e1f0*/  FMUL.FTZ R26, R26, c[0x0][0x320] ;  /* 0x0000c8001a1a7a20 */ /* 0x000fe20000410000 */
[----:B-1----:R-:W-:Y:S01]  /*e200*/  MOV R66, R133 ;  /* 0x0000008500427202 */ /* 0x002fe20000000f00 */
[----:B------:R-:W-:Y:S03]  /*e210*/  FMUL.FTZ R27, R27, c[0x0][0x320] ;  /* 0x0000c8001b1b7a20 */ /* 0x000fe60000410000 */
[----:B------:R-:W-:Y:S02]  /*e220*/  FMNMX.FTZ R5, R66, R5, !PT ;  /* 0x0000000542057209 */ /* 0x000fe40007810000 */
[----:B------:R2:W-:Y:S10]  /*e230*/  MUFU.TANH R30, R64 ;  /* 0x00000040001e7308 */ /* 0x0005f40000002400 */
[----:B------:R-:W-:Y:S10]  /*e240*/  MUFU.TANH R20, R44 ;  /* 0x0000002c00147308 */ /* 0x000ff40000002400 */
[----:B------:R-:W1:Y:S01]  /*e250*/  MUFU.TANH R44, R48 ;  /* 0x00000030002c7308 */ /* 0x000e620000002400 */
[----:B--2---:R-:W-:Y:S09]  /*e260*/  MOV R64, R128 ;  /* 0x0000008000407202 */ /* 0x004ff20000000f00 */
[----:B------:R-:W2:Y:S10]  /*e270*/  MUFU.TANH R33, R49 ;  /* 0x0000003100217308 */ /* 0x000eb40000002400 */
[----:B------:R-:W4:Y:S01]  /*e280*/  MUFU.TANH R32, R52 ;  /* 0x0000003400207308 */ /* 0x000f220000002400 */
[----:B-1----:R-:W-:Y:S09]  /*e290*/  FMNMX.FTZ R5, R44, R5, !PT ;  /* 0x000000052c057209 */ /* 0x002ff20007810000 */
[----:B------:R-:W-:Y:S01]  /*e2a0*/  MUFU.TANH R241, R31 ;  /* 0x0000001f00f17308 */ /* 0x000fe20000002400 */
[----:B--2---:R-:W-:Y:S09]  /*e2b0*/  FMNMX.FTZ R5, R33, R5, !PT ;  /* 0x0000000521057209 */ /* 0x004ff20007810000 */
[----:B------:R-:W1:Y:S01]  /*e2c0*/  MUFU.TANH R31, R53 ;  /* 0x00000035001f7308 */ /* 0x000e620000002400 */
[----:B----4-:R-:W-:Y:S09]  /*e2d0*/  FMNMX.FTZ R5, R32, R5, !PT ;  /* 0x0000000520057209 */ /* 0x010ff20007810000 */
[----:B------:R-:W2:Y:S10]  /*e2e0*/  MUFU.TANH R128, R65 ;  /* 0x0000004100807308 */ /* 0x000eb40000002400 */
[----:B------:R-:W-:Y:S01]  /*e2f0*/  MUFU.TANH R248, R34 ;  /* 0x0000002200f87308 */ /* 0x000fe20000002400 */
[----:B-1----:R-:W-:Y:S04]  /*e300*/  FMNMX.FTZ R5, R31, R5, !PT ;  /* 0x000000051f057209 */ /* 0x002fe80007810000 */
[----:B------:R-:W-:Y:S05]  /*e310*/  FMNMX.FTZ R5, R30, R5, !PT ;  /* 0x000000051e057209 */ /* 0x000fea0007810000 */
[----:B------:R1:W-:Y:S01]  /*e320*/  MUFU.TANH R247, R35 ;  /* 0x0000002300f77308 */ /* 0x0003e20000002400 */
[----:B--2---:R-:W-:Y:S05]  /*e330*/  FMNMX.FTZ R5, R128, R5, !PT ;  /* 0x0000000580057209 */ /* 0x004fea0007810000 */
[----:B------:R-:W2:Y:S04]  /*e340*/  SHFL.BFLY PT, R8, R5, 0x2, 0x1f ;  /* 0x0c401f0005087f89 */ /* 0x000ea800000e0000 */
[----:B------:R-:W-:Y:S10]  /*e350*/  MUFU.TANH R251, R25 ;  /* 0x0000001900fb7308 */ /* 0x000ff40000002400 */
[----:B------:R4:W-:Y:S01]  /*e360*/  MUFU.TANH R25, R59 ;  /* 0x0000003b00197308 */ /* 0x0009e20000002400 */
[----:B-1----:R-:W3:Y:S09]  /*e370*/  LDL.64 R34, [R1+0x48] ;  /* 0x0000480001227983 */ /* 0x002ef20000100a00 */
[----:B------:R-:W1:Y:S01]  /*e380*/  MUFU.TANH R13, R13 ;  /* 0x0000000d000d7308 */ /* 0x000e620000002400 */
[----:B--2---:R-:W-:Y:S09]  /*e390*/  FMNMX.FTZ R5, R5, R8, !PT ;  /* 0x0000000805057209 */ /* 0x004ff20007810000 */
[----:B------:R-:W2:Y:S01]  /*e3a0*/  MUFU.TANH R252, R23 ;  /* 0x0000001700fc7308 */ /* 0x000ea20000002400 */
[----:B----4-:R-:W-:Y:S02]  /*e3b0*/  MOV R59, R9 ;  /* 0x00000009003b7202 */ /* 0x010fe40000000f00 */
[----:B------:R-:W4:Y:S07]  /*e3c0*/  LDL.64 R8, [R1+0x38] ;  /* 0x0000380001087983 */ /* 0x000f2e0000100a00 */
[----:B------:R-:W2:Y:S01]  /*e3d0*/  MUFU.TANH R243, R24 ;  /* 0x0000001800f37308 */ /* 0x000ea20000002400 */
[----:B-1----:R-:W-:Y:S09]  /*e3e0*/  FMNMX.FTZ R6, R13, R4, !PT ;  /* 0x000000040d067209 */ /* 0x002ff20007810000 */
[----:B------:R-:W1:Y:S01]  /*e3f0*/  MUFU.TANH R250, R28 ;  /* 0x0000001c00fa7308 */ /* 0x000e620000002400 */
[----:B--2---:R-:W-:Y:S04]  /*e400*/  FMNMX.FTZ R0, R252, R0, !PT ;  /* 0x00000000fc007209 */ /* 0x004fe80007810000 */
[----:B------:R-:W-:Y:S05]  /*e410*/  FMNMX.FTZ R0, R248, R0, !PT ;  /* 0x00000000f8007209 */ /* 0x000fea0007810000 */
[----:B------:R-:W2:Y:S01]  /*e420*/  MUFU.TANH R21, R29 ;  /* 0x0000001d00157308 */ /* 0x000ea20000002400 */
[----:B------:R-:W-:Y:S02]  /*e430*/  FMNMX.FTZ R0, R247, R0, !PT ;  /* 0x00000000f7007209 */ /* 0x000fe40007810000 */
[----:B------:R-:W-:Y:S04]  /*e440*/  FMNMX.FTZ R6, R243, R6, !PT ;  /* 0x00000006f3067209 */ /* 0x000fe80007810000 */
[----:B------:R-:W-:Y:S03]  /*e450*/  FMNMX.FTZ R6, R251, R6, !PT ;  /* 0x00000006fb067209 */ /* 0x000fe60007810000 */
[----:B------:R-:W2:Y:S01]  /*e460*/  MUFU.TANH R130, R38 ;  /* 0x0000002600827308 */ /* 0x000ea20000002400 */
[----:B-1----:R-:W-:Y:S09]  /*e470*/  FMNMX.FTZ R6, R250, R6, !PT ;  /* 0x00000006fa067209 */ /* 0x002ff20007810000 */
[----:B------:R-:W1:Y:S01]  /*e480*/  MUFU.TANH R23, R39 ;  /* 0x0000002700177308 */ /* 0x000e620000002400 */
[----:B--2---:R-:W-:Y:S09]  /*e490*/  FMNMX.FTZ R6, R21, R6, !PT ;  /* 0x0000000615067209 */ /* 0x004ff20007810000 */
[----:B------:R-:W-:Y:S01]  /*e4a0*/  MUFU.TANH R24, R27 ;  /* 0x0000001b00187308 */ /* 0x000fe20000002400 */
[----:B------:R-:W-:Y:S09]  /*e4b0*/  FMNMX.FTZ R0, R130, R0, !PT ;  /* 0x0000000082007209 */ /* 0x000ff20007810000 */
[----:B------:R-:W2:Y:S01]  /*e4c0*/  MUFU.TANH R27, R40 ;  /* 0x00000028001b7308 */ /* 0x000ea20000002400 */
[----:B-1----:R-:W-:Y:S09]  /*e4d0*/  FMNMX.FTZ R0, R23, R0, !PT ;  /* 0x0000000017007209 */ /* 0x002ff20007810000 */
[----:B------:R-:W1:Y:S10]  /*e4e0*/  MUFU.TANH R235, R50 ;  /* 0x0000003200eb7308 */ /* 0x000e740000002400 */
[----:B------:R-:W1:Y:S01]  /*e4f0*/  MUFU.TANH R131, R45 ;  /* 0x0000002d00837308 */ /* 0x000e620000002400 */
[----:B--2---:R-:W-:Y:S02]  /*e500*/  FMNMX.FTZ R6, R27, R6, !PT ;  /* 0x000000061b067209 */ /* 0x004fe40007810000 */
[----:B------:R-:W-:Y:S02]  /*e510*/  MOV R40, R241 ;  /* 0x000000f100287202 */ /* 0x000fe40000000f00 */
[----:B------:R-:W-:Y:S05]  /*e520*/  FMNMX.FTZ R6, R129, R6, !PT ;  /* 0x0000000681067209 */ /* 0x000fea0007810000 */
[----:B------:R-:W2:Y:S01]  /*e530*/  MUFU.TANH R49, R54 ;  /* 0x0000003600317308 */ /* 0x000ea20000002400 */
[----:B------:R-:W-:Y:S02]  /*e540*/  FMNMX.FTZ R6, R20, R6, !PT ;  /* 0x0000000614067209 */ /* 0x000fe40007810000 */
[----:B-1----:R-:W-:Y:S04]  /*e550*/  FMNMX.FTZ R0, R235, R0, !PT ;  /* 0x00000000eb007209 */ /* 0x002fe80007810000 */
[----:B------:R-:W-:Y:S03]  /*e560*/  FMNMX.FTZ R0, R22, R0, !PT ;  /* 0x0000000016007209 */ /* 0x000fe60007810000 */
[----:B------:R-:W-:Y:S01]  /*e570*/  MUFU.TANH R29, R60 ;  /* 0x0000003c001d7308 */ /* 0x000fe20000002400 */
[----:B------:R-:W-:Y:S02]  /*e580*/  FMNMX.FTZ R6, R131, R6, !PT ;  /* 0x0000000683067209 */ /* 0x000fe40007810000 */
[----:B------:R-:W-:Y:S07]  /*e590*/  MOV R45, R242 ;  /* 0x000000f2002d7202 */ /* 0x000fee0000000f00 */
[----:B------:R-:W1:Y:S01]  /*e5a0*/  MUFU.TANH R137, R56 ;  /* 0x0000003800897308 */ /* 0x000e620000002400 */
[----:B--2---:R-:W-:Y:S09]  /*e5b0*/  FMNMX.FTZ R0, R49, R0, !PT ;  /* 0x0000000031007209 */ /* 0x004ff20007810000 */
[----:B------:R-:W2:Y:S10]  /*e5c0*/  MUFU.TANH R50, R55 ;  /* 0x0000003700327308 */ /* 0x000eb40000002400 */
[----:B------:R-:W2:Y:S01]  /*e5d0*/  MUFU.TANH R65, R61 ;  /* 0x0000003d00417308 */ /* 0x000ea20000002400 */
[----:B-1----:R-:W-:Y:S02]  /*e5e0*/  MOV R60, R137 ;  /* 0x00000089003c7202 */ /* 0x002fe40000000f00 */
[----:B------:R-:W1:Y:S07]  /*e5f0*/  SHFL.BFLY PT, R137, R5, 0x1, 0x1f ;  /* 0x0c201f0005897f89 */ /* 0x000e6e00000e0000 */
[----:B------:R-:W1:Y:S01]  /*e600*/  MUFU.TANH R14, R14 ;  /* 0x0000000e000e7308 */ /* 0x000e620000002400 */
[----:B--2---:R-:W-:Y:S02]  /*e610*/  FMNMX.FTZ R4, R50, R0, !PT ;  /* 0x0000000032047209 */ /* 0x004fe40007810000 */
[----:B------:R-:W-:Y:S02]  /*e620*/  FMNMX.FTZ R0, R60, R6, !PT ;  /* 0x000000063c007209 */ /* 0x000fe40007810000 */
[----:B------:R-:W-:Y:S05]  /*e630*/  FMNMX.FTZ R6, R216, R138, !PT ;  /* 0x0000008ad8067209 */ /* 0x000fea0007810000 */
[----:B------:R-:W2:Y:S01]  /*e640*/  MUFU.TANH R15, R15 ;  /* 0x0000000f000f7308 */ /* 0x000ea20000002400 */
[----:B------:R-:W-:Y:S02]  /*e650*/  FMNMX.FTZ R0, R64, R0, !PT ;  /* 0x0000000040007209 */ /* 0x000fe40007810000 */
[----:B------:R-:W-:Y:S02]  /*e660*/  FMNMX.FTZ R6, R217, R6, !PT ;  /* 0x00000006d9067209 */ /* 0x000fe40007810000 */
[----:B------:R-:W-:Y:S02]  /*e670*/  FMNMX.FTZ R0, R29, R0, !PT ;  /* 0x000000001d007209 */ /* 0x000fe40007810000 */
[----:B------:R-:W-:Y:S02]  /*e680*/  FMNMX.FTZ R4, R51, R4, !PT ;  /* 0x0000000433047209 */ /* 0x000fe40007810000 */
[----:B------:R-:W-:Y:S01]  /*e690*/  FMNMX.FTZ R0, R65, R0, !PT ;  /* 0x0000000041007209 */ /* 0x000fe20007810000 */
[----:B------:R-:W2:Y:S01]  /*e6a0*/  MUFU.TANH R139, R26 ;  /* 0x0000001a008b7308 */ /* 0x000ea20000002400 */
[----:B-1----:R-:W-:Y:S02]  /*e6b0*/  FMNMX.FTZ R137, R5, R137, !PT ;  /* 0x0000008905897209 */ /* 0x002fe40007810000 */
[----:B------:R-:W-:Y:S01]  /*e6c0*/  MOV R61, R33 ;  /* 0x00000021003d7202 */ /* 0x000fe20000000f00 */
[----:B------:R-:W1:Y:S01]  /*e6d0*/  SHFL.BFLY PT, R135, R0, 0x2, 0x1f ;  /* 0x0c401f0000877f89 */ /* 0x000e6200000e0000 */
[----:B------:R-:W-:Y:S01]  /*e6e0*/  FMNMX.FTZ R6, R14, R6, !PT ;  /* 0x000000060e067209 */ /* 0x000fe20007810000 */
[----:B------:R-:W-:Y:S04]  /*e6f0*/  FMUL.FTZ R207, R137, c[0x0][0x2d0] ;  /* 0x0000b40089cf7a20 */ /* 0x000fe80000410000 */
[----:B------:R-:W1:Y:S01]  /*e700*/  MUFU.TANH R56, R67 ;  /* 0x0000004300387308 */ /* 0x000e620000002400 */
[----:B--2---:R-:W-:Y:S09]  /*e710*/  FMNMX.FTZ R6, R15, R6, !PT ;  /* 0x000000060f067209 */ /* 0x004ff20007810000 */
[----:B------:R-:W2:Y:S01]  /*e720*/  MUFU.TANH R67, R43 ;  /* 0x0000002b00437308 */ /* 0x000ea20000002400 */
[----:B------:R-:W-:Y:S04]  /*e730*/  MOV R28, R139 ;  /* 0x0000008b001c7202 */ /* 0x000fe80000000f00 */
[----:B------:R-:W-:Y:S02]  /*e740*/  FMNMX.FTZ R6, R28, R6, !PT ;  /* 0x000000061c067209 */ /* 0x000fe40007810000 */
[----:B-1----:R-:W-:Y:S03]  /*e750*/  FMNMX.FTZ R135, R0, R135, !PT ;  /* 0x0000008700877209 */ /* 0x002fe60007810000 */
[----:B------:R-:W1:Y:S01]  /*e760*/  MUFU.TANH R26, R46 ;  /* 0x0000002e001a7308 */ /* 0x000e620000002400 */
[----:B------:R-:W-:Y:S02]  /*e770*/  FMNMX.FTZ R6, R24, R6, !PT ;  /* 0x0000000618067209 */ /* 0x000fe40007810000 */
[----:B------:R-:W-:Y:S02]  /*e780*/  FMNMX.FTZ R4, R56, R4, !PT ;  /* 0x0000000438047209 */ /* 0x000fe40007810000 */
[----:B------:R-:W-:Y:S03]  /*e790*/  FMNMX.FTZ R6, R45, R6, !PT ;  /* 0x000000062d067209 */ /* 0x000fe60007810000 */
[----:B------:R-:W1:Y:S01]  /*e7a0*/  SHFL.BFLY PT, R7, R4, 0x2, 0x1f ;  /* 0x0c401f0004077f89 */ /* 0x000e6200000e0000 */
[----:B------:R-:W-:Y:S01]  /*e7b0*/  FMNMX.FTZ R0, R40, R6, !PT ;  /* 0x0000000628007209 */ /* 0x000fe20007810000 */
[----:B------:R1:W1:Y:S03]  /*e7c0*/  MUFU.TANH R57, R47 ;  /* 0x0000002f00397308 */ /* 0x0002660000002400 */
[----:B------:R-:W-:Y:S01]  /*e7d0*/  FMNMX.FTZ R6, R59, R0, !PT ;  /* 0x000000003b067209 */ /* 0x000fe20007810000 */
[----:B------:R-:W-:Y:S01]  /*e7e0*/  FMUL.FTZ R0, R63, c[0x0][0x320] ;  /* 0x0000c8003f007a20 */ /* 0x000fe20000410000 */
[----:B------:R-:W-:Y:S02]  /*e7f0*/  MOV R63, R21 ;  /* 0x00000015003f7202 */ /* 0x000fe40000000f00 */
[----:B--2---:R-:W-:Y:S03]  /*e800*/  FMNMX.FTZ R6, R67, R6, !PT ;  /* 0x0000000643067209 */ /* 0x004fe60007810000 */
[----:B------:R2:W-:Y:S01]  /*e810*/  MUFU.TANH R139, R0 ;  /* 0x00000000008b7308 */ /* 0x0005e20000002400 */
[----:B-1----:R-:W-:Y:S09]  /*e820*/  FMNMX.FTZ R5, R26, R6, !PT ;  /* 0x000000061a057209 */ /* 0x002ff20007810000 */
[----:B------:R-:W1:Y:S01]  /*e830*/  MUFU.TANH R48, R58 ;  /* 0x0000003a00307308 */ /* 0x000e620000002400 */
[----:B------:R-:W-:Y:S02]  /*e840*/  FMNMX.FTZ R4, R4, R7, !PT ;  /* 0x0000000704047209 */ /* 0x000fe40007810000 */
[----:B------:R-:W1:Y:S01]  /*e850*/  SHFL.BFLY PT, R7, R135, 0x1, 0x1f ;  /* 0x0c201f0087077f89 */ /* 0x000e6200000e0000 */
[----:B------:R-:W-:Y:S06]  /*e860*/  MOV R47, R27 ;  /* 0x0000001b002f7202 */ /* 0x000fec0000000f00 */
[----:B------:R1:W-:Y:S01]  /*e870*/  MUFU.TANH R204, R62 ;  /* 0x0000003e00cc7308 */ /* 0x0003e20000002400 */
[----:B------:R-:W1:Y:S01]  /*e880*/  SHFL.BFLY PT, R136, R4, 0x1, 0x1f ;  /* 0x0c201f0004887f89 */ /* 0x000e6200000e0000 */
[----:B--2---:R-:W-:Y:S01]  /*e890*/  FADD.FTZ R0, -R137, R2 ;  /* 0x0000000289007221 */ /* 0x004fe20000010100 */
[----:B------:R-:W-:Y:S03]  /*e8a0*/  FMNMX.FTZ R2, R57, R5, !PT ;  /* 0x0000000539027209 */ /* 0x000fe60007810000 */
[----:B------:R-:W-:Y:S04]  /*e8b0*/  FMUL.FTZ R0, R0, c[0x0][0x2d0] ;  /* 0x0000b40000007a20 */ /* 0x000fe80000410000 */
[----:B------:R2:W2:Y:S01]  /*e8c0*/  MUFU.EX2 R134, R0 ;  /* 0x0000000000867308 */ /* 0x0004a20000000800 */
[----:B-1----:R-:W-:Y:S02]  /*e8d0*/  FMNMX.FTZ R2, R48, R2, !PT ;  /* 0x0000000230027209 */ /* 0x002fe40007810000 */
[----:B------:R-:W-:Y:S02]  /*e8e0*/  MOV R58, R23 ;  /* 0x00000017003a7202 */ /* 0x000fe40000000f00 */
[----:B------:R-:W-:Y:S05]  /*e8f0*/  FMNMX.FTZ R135, R135, R7, !PT ;  /* 0x0000000787877209 */ /* 0x000fea0007810000 */
[----:B------:R-:W-:Y:S01]  /*e900*/  FMUL.FTZ R205, R135, c[0x0][0x2d0] ;  /* 0x0000b40087cd7a20 */ /* 0x000fe20000410000 */
[----:B------:R-:W-:Y:S02]  /*e910*/  MOV R62, R22 ;  /* 0x00000016003e7202 */ /* 0x000fe40000000f00 */
[----:B------:R-:W-:Y:S01]  /*e920*/  FMNMX.FTZ R136, R4, R136, !PT ;  /* 0x0000008804887209 */ /* 0x000fe20007810000 */
[----:B------:R-:W-:Y:S02]  /*e930*/  FFMA.FTZ R7, R212, c[0x0][0x2d0], -R205 ;  /* 0x0000b400d4077a23 */ /* 0x000fe400000108cd */
[----:B------:R-:W-:Y:S02]  /*e940*/  FFMA.FTZ R4, R209, c[0x0][0x2d0], -R207 ;  /* 0x0000b400d1047a23 */ /* 0x000fe400000108cf */
[C---:B------:R-:W-:Y:S01]  /*e950*/  FMUL.FTZ R206, R136.reuse, c[0x0][0x2d0] ;  /* 0x0000b40088ce7a20 */ /* 0x040fe20000410000 */
[----:B------:R-:W-:Y:S01]  /*e960*/  MUFU.EX2 R212, R7 ;  /* 0x0000000700d47308 */ /* 0x000fe20000000800 */
[----:B--2---:R-:W-:Y:S01]  /*e970*/  FMNMX.FTZ R0, R25, R2, !PT ;  /* 0x0000000219007209 */ /* 0x004fe20007810000 */
[----:B------:R-:W-:Y:S02]  /*e980*/  FADD.FTZ R2, -R136, R3 ;  /* 0x0000000388027221 */ /* 0x000fe40000010100 */
[----:B------:R-:W-:Y:S01]  /*e990*/  FMUL.FTZ R33, R134, R169 ;  /* 0x000000a986217220 */ /* 0x000fe20000410000 */
[----:B------:R-:W-:Y:S01]  /*e9a0*/  FMNMX.FTZ R0, R204, R0, !PT ;  /* 0x00000000cc007209 */ /* 0x000fe20007810000 */
[----:B------:R-:W-:Y:S04]  /*e9b0*/  FMUL.FTZ R2, R2, c[0x0][0x2d0] ;  /* 0x0000b40002027a20 */ /* 0x000fe80000410000 */
[----:B------:R3:W-:Y:S01]  /*e9c0*/  MUFU.EX2 R215, R4 ;  /* 0x0000000400d77308 */ /* 0x0007e20000000800 */
[C---:B------:R-:W-:Y:S01]  /*e9d0*/  FMUL.FTZ R68, R134.reuse, R68 ;  /* 0x0000004486447220 */ /* 0x040fe20000410000 */
[----:B------:R-:W-:Y:S01]  /*e9e0*/  FMNMX.FTZ R0, R139, R0, !PT ;  /* 0x000000008b007209 */ /* 0x000fe20007810000 */
[C---:B------:R-:W-:Y:S02]  /*e9f0*/  FMUL.FTZ R69, R134.reuse, R69 ;  /* 0x0000004586457220 */ /* 0x040fe40000410000 */
[C---:B------:R-:W-:Y:S02]  /*ea00*/  FMUL.FTZ R80, R134.reuse, R80 ;  /* 0x0000005086507220 */ /* 0x040fe40000410000 */
[----:B------:R-:W1:Y:S01]  /*ea10*/  SHFL.BFLY PT, R3, R0, 0x2, 0x1f ;  /* 0x0c401f0000037f89 */ /* 0x000e6200000e0000 */
[C---:B------:R-:W-:Y:S02]  /*ea20*/  FMUL.FTZ R81, R134.reuse, R81 ;  /* 0x0000005186517220 */ /* 0x040fe40000410000 */
[----:B------:R2:W2:Y:S01]  /*ea30*/  MUFU.EX2 R133, R2 ;  /* 0x0000000200857308 */ /* 0x0004a20000000800 */
[C---:B------:R-:W-:Y:S02]  /*ea40*/  FMUL.FTZ R84, R134.reuse, R84 ;  /* 0x0000005486547220 */ /* 0x040fe40000410000 */
[C---:B------:R-:W-:Y:S02]  /*ea50*/  FMUL.FTZ R85, R134.reuse, R85 ;  /* 0x0000005586557220 */ /* 0x040fe40000410000 */
[C---:B------:R-:W-:Y:S02]  /*ea60*/  FMUL.FTZ R96, R134.reuse, R96 ;  /* 0x0000006086607220 */ /* 0x040fe40000410000 */
[C---:B------:R-:W-:Y:S02]  /*ea70*/  FMUL.FTZ R97, R134.reuse, R97 ;  /* 0x0000006186617220 */ /* 0x040fe40000410000 */
[C---:B------:R-:W-:Y:S02]  /*ea80*/  FMUL.FTZ R100, R134.reuse, R100 ;  /* 0x0000006486647220 */ /* 0x040fe40000410000 */
[C---:B------:R-:W-:Y:S02]  /*ea90*/  FMUL.FTZ R101, R134.reuse, R101 ;  /* 0x0000006586657220 */ /* 0x040fe40000410000 */
[C---:B------:R-:W-:Y:S01]  /*eaa0*/  FMUL.FTZ R112, R134.reuse, R112 ;  /* 0x0000007086707220 */ /* 0x040fe20000410000 */
[----:B---3--:R-:W-:Y:S01]  /*eab0*/  @P0 IADD3 R4, P2, R11, UR4, RZ ;  /* 0x000000040b040c10 */ /* 0x008fe2000ff5e0ff */
[C---:B------:R-:W-:Y:S02]  /*eac0*/  FMUL.FTZ R113, R134.reuse, R113 ;  /* 0x0000007186717220 */ /* 0x040fe40000410000 */
[C---:B------:R-:W-:Y:S02]  /*ead0*/  FMUL.FTZ R116, R134.reuse, R116 ;  /* 0x0000007486747220 */ /* 0x040fe40000410000 */
[----:B------:R-:W-:Y:S01]  /*eae0*/  FMUL.FTZ R117, R134, R117 ;  /* 0x0000007586757220 */ /* 0x000fe20000410000 */
[----:B-1----:R-:W-:Y:S01]  /*eaf0*/  FMNMX.FTZ R0, R0, R3, !PT ;  /* 0x0000000300007209 */ /* 0x002fe20007810000 */
[--C-:B------:R-:W-:Y:S02]  /*eb00*/  FFMA.FTZ R3, R17, c[0x0][0x2d0], -R207.reuse ;  /* 0x0000b40011037a23 */ /* 0x100fe400000108cf */
[----:B--2---:R-:W-:Y:S02]  /*eb10*/  FADD.FTZ R2, -R135, R132 ;  /* 0x0000008487027221 */ /* 0x004fe40000010100 */
[----:B------:R1:W-:Y:S01]  /*eb20*/  MUFU.EX2 R241, R3 ;  /* 0x0000000300f17308 */ /* 0x0003e20000000800 */
[----:B------:R-:W-:Y:S01]  /*eb30*/  FMUL.FTZ R17, R134, R153 ;  /* 0x0000009986117220 */ /* 0x000fe20000410000 */
[----:B------:R-:W-:Y:S01]  /*eb40*/  MOV R153, R24 ;  /* 0x0000001800997202 */ /* 0x000fe20000000f00 */
[----:B------:R-:W-:Y:S02]  /*eb50*/  FMUL.FTZ R2, R2, c[0x0][0x2d0] ;  /* 0x0000b40002027a20 */ /* 0x000fe40000410000 */
[C---:B------:R-:W-:Y:S01]  /*eb60*/  FMUL.FTZ R35, R133.reuse, R171 ;  /* 0x000000ab85237220 */ /* 0x040fe20000410000 */
[----:B------:R-:W-:Y:S01]  /*eb70*/  MOV R171, R44 ;  /* 0x0000002c00ab7202 */ /* 0x000fe20000000f00 */
[C---:B------:R-:W-:Y:S02]  /*eb80*/  FMUL.FTZ R70, R133.reuse, R70 ;  /* 0x0000004685467220 */ /* 0x040fe40000410000 */
[C---:B------:R-:W-:Y:S01]  /*eb90*/  FMUL.FTZ R71, R133.reuse, R71 ;  /* 0x0000004785477220 */ /* 0x040fe20000410000 */
[----:B------:R2:W3:Y:S01]  /*eba0*/  MUFU.EX2 R132, R2 ;  /* 0x0000000200847308 */ /* 0x0004e20000000800 */
[C---:B------:R-:W-:Y:S02]  /*ebb0*/  FMUL.FTZ R82, R133.reuse, R82 ;  /* 0x0000005285527220 */ /* 0x040fe40000410000 */
[C---:B------:R-:W-:Y:S02]  /*ebc0*/  FMUL.FTZ R83, R133.reuse, R83 ;  /* 0x0000005385537220 */ /* 0x040fe40000410000 */
[C---:B------:R-:W-:Y:S02]  /*ebd0*/  FMUL.FTZ R86, R133.reuse, R86 ;  /* 0x0000005685567220 */ /* 0x040fe40000410000 */
[C---:B------:R-:W-:Y:S02]  /*ebe0*/  FMUL.FTZ R87, R133.reuse, R87 ;  /* 0x0000005785577220 */ /* 0x040fe40000410000 */
[C---:B------:R-:W-:Y:S02]  /*ebf0*/  FMUL.FTZ R98, R133.reuse, R98 ;  /* 0x0000006285627220 */ /* 0x040fe40000410000 */
[C---:B------:R-:W-:Y:S02]  /*ec00*/  FMUL.FTZ R99, R133.reuse, R99 ;  /* 0x0000006385637220 */ /* 0x040fe40000410000 */
[----:B------:R-:W-:Y:S02]  /*ec10*/  FMUL.FTZ R102, R133, R102 ;  /* 0x0000006685667220 */ /* 0x000fe40000410000 */
[--C-:B-1----:R-:W-:Y:S02]  /*ec20*/  FFMA.FTZ R3, R211, c[0x0][0x2d0], -R206.reuse ;  /* 0x0000b400d3037a23 */ /* 0x102fe400000108ce */
[C---:B------:R-:W-:Y:S02]  /*ec30*/  FMUL.FTZ R103, R133.reuse, R103 ;  /* 0x0000006785677220 */ /* 0x040fe40000410000 */
[----:B------:R1:W-:Y:S01]  /*ec40*/  MUFU.EX2 R214, R3 ;  /* 0x0000000300d67308 */ /* 0x0003e20000000800 */
[C---:B------:R-:W-:Y:S02]  /*ec50*/  FMUL.FTZ R114, R133.reuse, R114 ;  /* 0x0000007285727220 */ /* 0x040fe40000410000 */
[C---:B------:R-:W-:Y:S02]  /*ec60*/  FMUL.FTZ R115, R133.reuse, R115 ;  /* 0x0000007385737220 */ /* 0x040fe40000410000 */
[--C-:B--2---:R-:W-:Y:S02]  /*ec70*/  FFMA.FTZ R2, R208, c[0x0][0x2d0], -R207.reuse ;  /* 0x0000b400d0027a23 */ /* 0x104fe400000108cf */
[C---:B---3--:R-:W-:Y:S01]  /*ec80*/  FMUL.FTZ R24, R132.reuse, R160 ;  /* 0x000000a084187220 */ /* 0x048fe20000410000 */
[----:B------:R-:W-:Y:S01]  /*ec90*/  MOV R160, R57 ;  /* 0x0000003900a07202 */ /* 0x000fe20000000f00 */
        /* <DEDUP_REMOVED lines=13> */
[----:B------:R-:W-:Y:S02]  /*ed70*/  FMUL.FTZ R104, R132, R104 ;  /* 0x0000006884687220 */ /* 0x000fe40000410000 */
[----:B--2---:R-:W-:Y:S02]  /*ed80*/  FFMA.FTZ R2, R16, c[0x0][0x2d0], -R207 ;  /* 0x0000b40010027a23 */ /* 0x004fe400000108cf */
[----:B------:R-:W-:Y:S01]  /*ed90*/  FMUL.FTZ R16, R134, R152 ;  /* 0x0000009886107220 */ /* 0x000fe20000410000 */
        /* <DEDUP_REMOVED lines=11> */
[C---:B------:R-:W-:Y:S01]  /*ee50*/  FMUL.FTZ R18, R133.reuse, R154 ;  /* 0x0000009a85127220 */ /* 0x040fe20000410000 */
[----:B------:R-:W-:Y:S01]  /*ee60*/  MOV R154, R65 ;  /* 0x00000041009a7202 */ /* 0x000fe20000000f00 */
[----:B------:R1:W-:Y:S01]  /*ee70*/  MUFU.EX2 R231, R3 ;  /* 0x0000000300e77308 */ /* 0x0003e20000000800 */
[----:B------:R-:W-:Y:S02]  /*ee80*/  FMUL.FTZ R65, R134, R201 ;  /* 0x000000c986417220 */ /* 0x000fe40000410000 */
[----:B------:R-:W-:Y:S01]  /*ee90*/  FMUL.FTZ R125, R132, R125 ;  /* 0x0000007d847d7220 */ /* 0x000fe20000410000 */
[----:B--2---:R-:W2:Y:S01]  /*eea0*/  SHFL.BFLY PT, R2, R0, 0x1, 0x1f ;  /* 0x0c201f0000027f89 */ /* 0x004ea200000e0000 */
[----:B-1----:R-:W-:Y:S01]  /*eeb0*/  @P0 IADD3 R3, P1, R34, UR4, RZ ;  /* 0x0000000422030c10 */ /* 0x002fe2000ff3e0ff */
[----:B------:R-:W-:Y:S01]  /*eec0*/  FMUL.FTZ R34, R133, R170 ;  /* 0x000000aa85227220 */ /* 0x000fe20000410000 */
[----:B------:R-:W-:Y:S02]  /*eed0*/  MOV R170, R59 ;  /* 0x0000003b00aa7202 */ /* 0x000fe40000000f00 */
[----:B------:R-:W-:Y:S02]  /*eee0*/  @P0 LEA R6, P3, R3, c[0x0][0x1c8], 0x1 ;  /* 0x0000720003060a11 */ /* 0x000fe400078608ff */
[----:B----4-:R-:W-:Y:S02]  /*eef0*/  @P0 IADD3.X R5, R9, UR13, RZ, P1, !PT ;  /* 0x0000000d09050c10 */ /* 0x010fe40008ffe4ff */
[----:B------:R-:W-:Y:S02]  /*ef00*/  @P0 LEA R8, P1, R4, c[0x0][0x1c8], 0x1 ;  /* 0x0000720004080a11 */ /* 0x000fe400078208ff */
[----:B------:R-:W-:Y:S01]  /*ef10*/  @P0 LEA.HI.X R7, R3, c[0x0][0x1cc], R5, 0x1, P3 ;  /* 0x0000730003070a11 */ /* 0x000fe200018f0c05 */
[----:B------:R-:W-:Y:S01]  /*ef20*/  FFMA.FTZ R3, R213, c[0x0][0x2d0], -R205 ;  /* 0x0000b400d5037a23 */ /* 0x000fe200000108cd */
[----:B------:R-:W-:Y:S02]  /*ef30*/  @P0 IADD3.X R9, R10, UR13, RZ, P2, !PT ;  /* 0x0000000d0a090c10 */ /* 0x000fe400097fe4ff */
[----:B--2---:R-:W-:Y:S01]  /*ef40*/  FMNMX.FTZ R2, R0, R2, !PT ;  /* 0x0000000200027209 */ /* 0x004fe20007810000 */
[----:B------:R1:W-:Y:S01]  /*ef50*/  @P0 LDGSTS.E.BYPASS.LTC128B.128 [R245+0x4100], [R6.64], !P5 ;  /* 0x0410000006f50fae */ /* 0x0003e2000e901d52 */
[----:B------:R-:W-:Y:S01]  /*ef60*/  @P0 LEA.HI.X R9, R4, c[0x0][0x1cc], R9, 0x1, P1 ;  /* 0x0000730004090a11 */ /* 0x000fe200008f0c09 */
[----:B------:R2:W-:Y:S01]  /*ef70*/  MUFU.EX2 R213, R3 ;  /* 0x0000000300d57308 */ /* 0x0005e20000000800 */
[----:B------:R-:W-:Y:S01]  /*ef80*/  @P0 IADD3 R4, P2, R6, UR8, RZ ;  /* 0x0000000806040c10 */ /* 0x000fe2000ff5e0ff */
[----:B------:R-:W-:Y:S02]  /*ef90*/  FFMA.FTZ R0, R19, c[0x0][0x2d0], -R206 ;  /* 0x0000b40013007a23 */ /* 0x000fe400000108ce */
[----:B------:R-:W-:Y:S01]  /*efa0*/  FMUL.FTZ R19, R133, R155 ;  /* 0x0000009b85137220 */ /* 0x000fe20000410000 */
[----:B------:R-:W-:Y:S01]  /*efb0*/  @P0 IADD3.X R5, R7, UR6, RZ, P2, !PT ;  /* 0x0000000607050c10 */ /* 0x000fe200097fe4ff */
[----:B------:R3:W-:Y:S04]  /*efc0*/  @P0 LDGSTS.E.BYPASS.LTC128B.128 [R245+0x6100], [R8.64], !P4 ;  /* 0x0610000008f50fae */ /* 0x0007e8000e101d52 */
[----:B------:R4:W4:Y:S04]  /*efd0*/  MUFU.EX2 R242, R0 ;  /* 0x0000000000f27308 */ /* 0x0009280000000800 */
[----:B------:R4:W-:Y:S08]  /*efe0*/  @P0 LDGSTS.E.BYPASS.LTC128B.128 [R245+0x4900], [R4.64], !P5 ;  /* 0x0490000004f50fae */ /* 0x0009f0000e901d52 */
[----:B------:R4:W-:Y:S01]  /*eff0*/  @P0 LDGSTS.E.BYPASS.LTC128B.128 [R245+0x6900], [R4.64+0x80], !P4 ;  /* 0x0690008004f50fae */ /* 0x0009e2000e101d52 */
[--C-:B--2---:R-:W-:Y:S01]  /*f000*/  FFMA.FTZ R3, R12, c[0x0][0x2d0], -R205.reuse ;  /* 0x0000b4000c037a23 */ /* 0x104fe200000108cd */
[----:B-1----:R-:W-:Y:S01]  /*f010*/  @P0 IADD3 R6, P1, R4, UR8, RZ ;  /* 0x0000000804060c10 */ /* 0x002fe2000ff3e0ff */
[----:B------:R-:W-:Y:S01]  /*f020*/  FMUL.FTZ R12, R132, R148 ;  /* 0x00000094840c7220 */ /* 0x000fe20000410000 */
[----:B------:R-:W-:Y:S01]  /*f030*/  MOV R148, R31 ;  /* 0x0000001f00947202 */ /* 0x000fe20000000f00 */
[----:B------:R1:W-:Y:S01]  /*f040*/  MUFU.EX2 R220, R3 ;  /* 0x0000000300dc7308 */ /* 0x0003e20000000800 */
[C---:B------:R-:W-:Y:S02]  /*f050*/  @P0 IADD3.X R7, R5.reuse, UR6, RZ, P1, !PT ;  /* 0x0000000605070c10 */ /* 0x040fe40008ffe4ff */
[----:B------:R-:W-:Y:S02]  /*f060*/  @P0 IADD3 R10, P1, R4, UR12, RZ ;  /* 0x0000000c040a0c10 */ /* 0x000fe4000ff3e0ff */
[----:B---3--:R-:W-:Y:S01]  /*f070*/  @P0 IADD3 R8, P2, R6, UR8, RZ ;  /* 0x0000000806080c10 */ /* 0x008fe2000ff5e0ff */
[----:B------:R2:W-:Y:S01]  /*f080*/  @P0 LDGSTS.E.BYPASS.LTC128B.128 [R245+0x5100], [R6.64], !P5 ;  /* 0x0510000006f50fae */ /* 0x0005e2000e901d52 */
[----:B------:R-:W-:Y:S01]  /*f090*/  @P0 IADD3.X R11, R5, UR9, RZ, P1, !PT ;  /* 0x00000009050b0c10 */ /* 0x000fe20008ffe4ff */
[----:B----4-:R-:W-:Y:S01]  /*f0a0*/  FADD.FTZ R0, -R2, R138 ;  /* 0x0000008a02007221 */ /* 0x010fe20000010100 */
[----:B------:R-:W-:Y:S02]  /*f0b0*/  @P0 IADD3.X R9, R7, UR6, RZ, P2, !PT ;  /* 0x0000000607090c10 */ /* 0x000fe400097fe4ff */
[----:B------:R-:W-:Y:S01]  /*f0c0*/  MOV R138, R20 ;  /* 0x00000014008a7202 */ /* 0x000fe20000000f00 */
[----:B------:R-:W-:Y:S02]  /*f0d0*/  FMUL.FTZ R0, R0, c[0x0][0x2d0] ;  /* 0x0000b40000007a20 */ /* 0x000fe40000410000 */
[----:B------:R3:W-:Y:S04]  /*f0e0*/  @P0 LDGSTS.E.BYPASS.LTC128B.128 [R245+0x7100], [R10.64], !P4 ;  /* 0x071000000af50fae */ /* 0x0007e8000e101d52 */
[----:B------:R-:W3:Y:S01]  /*f0f0*/  MUFU.EX2 R0, R0 ;  /* 0x0000000000007308 */ /* 0x000ee20000000800 */
[----:B------:R-:W-:Y:S03]  /*f100*/  @P0 IADD3 R4, P1, R6, UR12, RZ ;  /* 0x0000000c06040c10 */ /* 0x000fe6000ff3e0ff */
[----:B------:R4:W-:Y:S01]  /*f110*/  @P0 LDGSTS.E.BYPASS.LTC128B.128 [R245+0x5900], [R8.64], !P5 ;  /* 0x0590000008f50fae */ /* 0x0009e2000e901d52 */
[----:B-1----:R-:W-:Y:S01]  /*f120*/  FFMA.FTZ R3, R13, c[0x0][0x2d0], -R205 ;  /* 0x0000b4000d037a23 */ /* 0x002fe200000108cd */
[----:B------:R-:W-:Y:S01]  /*f130*/  @P0 IADD3.X R5, R7, UR9, RZ, P1, !PT ;  /* 0x0000000907050c10 */ /* 0x000fe20008ffe4ff */
[----:B------:R-:W-:Y:S01]  /*f140*/  FMUL.FTZ R13, R132, R149 ;  /* 0x00000095840d7220 */ /* 0x000fe20000410000 */
[----:B------:R-:W-:Y:S02]  /*f150*/  MOV R149, R30 ;  /* 0x0000001e00957202 */ /* 0x000fe40000000f00 */
[----:B------:R-:W1:Y:S02]  /*f160*/  MUFU.EX2 R221, R3 ;  /* 0x0000000300dd7308 */ /* 0x000e640000000800 */
[----:B------:R1:W-:Y:S01]  /*f170*/  @P0 LDGSTS.E.BYPASS.LTC128B.128 [R245+0x7900], [R4.64], !P4 ;  /* 0x0790000004f50fae */ /* 0x0003e2000e101d52 */
[----:B--2---:R-:W-:Y:S01]  /*f180*/  FMUL.FTZ R7, R133, R143 ;  /* 0x0000008f85077220 */ /* 0x004fe20000410000 */
[----:B------:R-:W-:Y:S06]  /*f190*/  F2FP.PACK_AB R143, R242, R231 ;  /* 0x000000e7f28f723e */ /* 0x000fec00000000ff */
[----:B------:R-:W2:Y:S01]  /*f1a0*/  LDSM.16.MT88.4 R20, [R225+0x100] ;  /* 0x00010000e114783b */ /* 0x000ea20000004200 */
[C---:B---3--:R-:W-:Y:S02]  /*f1b0*/  FMUL.FTZ R10, R0.reuse, R146 ;  /* 0x00000092000a7220 */ /* 0x048fe40000410000 */
[C---:B------:R-:W-:Y:S05]  /*f1c0*/  FMUL.FTZ R11, R0.reuse, R147 ;  /* 0x00000093000b7220 */ /* 0x040fea0000410000 */
[----:B------:R-:W3:Y:S01]  /*f1d0*/  LDSM.16.MT88.4 R36, [R226+0x100] ;  /* 0x00010000e224783b */ /* 0x000ee20000004200 */
[----:B------:R-:W-:Y:S02]  /*f1e0*/  FMUL.FTZ R42, R0, R178 ;  /* 0x000000b2002a7220 */ /* 0x000fe40000410000 */
[C---:B----4-:R-:W-:Y:S01]  /*f1f0*/  FMUL.FTZ R8, R132.reuse, R144 ;  /* 0x0000009084087220 */ /* 0x050fe20000410000 */
[----:B------:R-:W-:Y:S01]  /*f200*/  F2FP.PACK_AB R144, R213, R212 ;  /* 0x000000d4d590723e */ /* 0x000fe200000000ff */
[----:B------:R-:W-:Y:S01]  /*f210*/  FMUL.FTZ R9, R132, R145 ;  /* 0x0000009184097220 */ /* 0x000fe20000410000 */
[----:B-1----:R-:W-:Y:S01]  /*f220*/  F2FP.PACK_AB R146, R221, R220 ;  /* 0x000000dcdd92723e */ /* 0x002fe200000000ff */
[----:B------:R-:W-:Y:S01]  /*f230*/  FMUL.FTZ R3, R2, c[0x0][0x2d0] ;  /* 0x0000b40002037a20 */ /* 0x000fe20000410000 */
[----:B------:R-:W1:Y:S01]  /*f240*/  LDSM.16.MT88.4 R52, [R228+0x100] ;  /* 0x00010000e434783b */ /* 0x000e620000004200 */
[----:B------:R-:W-:Y:S01]  /*f250*/  FMUL.FTZ R26, R0, R162 ;  /* 0x000000a2001a7220 */ /* 0x000fe20000410000 */
[----:B------:R-:W-:Y:S01]  /*f260*/  MOV R162, R51 ;  /* 0x0000003300a27202 */ /* 0x000fe20000000f00 */
[--C-:B------:R-:W-:Y:S01]  /*f270*/  FFMA.FTZ R4, R217, c[0x0][0x2d0], -R3.reuse ;  /* 0x0000b400d9047a23 */ /* 0x100fe20000010803 */
[----:B------:R-:W-:Y:S01]  /*f280*/  MOV R217, R32 ;  /* 0x0000002000d97202 */ /* 0x000fe20000000f00 */
[--C-:B------:R-:W-:Y:S01]  /*f290*/  FFMA.FTZ R6, R216, c[0x0][0x2d0], -R3.reuse ;  /* 0x0000b400d8067a23 */ /* 0x100fe20000010803 */
[----:B------:R-:W-:Y:S01]  /*f2a0*/  MOV R216, R25 ;  /* 0x0000001900d87202 */ /* 0x000fe20000000f00 */
[----:B------:R4:W-:Y:S01]  /*f2b0*/  MUFU.EX2 R209, R4 ;  /* 0x0000000400d17308 */ /* 0x0009e20000000800 */
[----:B------:R-:W-:Y:S01]  /*f2c0*/  FMUL.FTZ R5, R134, R141 ;  /* 0x0000008d86057220 */ /* 0x000fe20000410000 */
[----:B------:R-:W-:Y:S01]  /*f2d0*/  F2FP.PACK_AB R141, R222, R214 ;  /* 0x000000d6de8d723e */ /* 0x000fe200000000ff */
[----:B------:R-:W-:Y:S01]  /*f2e0*/  FMUL.FTZ R25, R132, R161 ;  /* 0x000000a184197220 */ /* 0x000fe20000410000 */
[----:B------:R-:W-:Y:S01]  /*f2f0*/  MOV R169, R217 ;  /* 0x000000d900a97202 */ /* 0x000fe20000000f00 */
[C---:B------:R-:W-:Y:S01]  /*f300*/  FMUL.FTZ R27, R0.reuse, R163 ;  /* 0x000000a3001b7220 */ /* 0x040fe20000410000 */
[----:B------:R-:W-:Y:S01]  /*f310*/  MOV R163, R50 ;  /* 0x0000003200a37202 */ /* 0x000fe20000000f00 */
[----:B------:R-:W-:Y:S01]  /*f320*/  FMUL.FTZ R43, R0, R179 ;  /* 0x000000b3002b7220 */ /* 0x000fe20000410000 */
[----:B------:R-:W-:Y:S01]  /*f330*/  MOV R179, R45 ;  /* 0x0000002d00b37202 */ /* 0x000fe20000000f00 */
[----:B------:R-:W-:Y:S01]  /*f340*/  FMUL.FTZ R45, R132, R181 ;  /* 0x000000b5842d7220 */ /* 0x000fe20000410000 */
[----:B------:R1:W1:Y:S01]  /*f350*/  MUFU.EX2 R208, R6 ;  /* 0x0000000600d07308 */ /* 0x0002620000000800 */
[C---:B------:R-:W-:Y:S01]  /*f360*/  FMUL.FTZ R59, R0.reuse, R195 ;  /* 0x000000c3003b7220 */ /* 0x040fe20000410000 */
[----:B------:R-:W-:Y:S01]  /*f370*/  MOV R217, R48 ;  /* 0x0000003000d97202 */ /* 0x000fe20000000f00 */
[C---:B------:R-:W-:Y:S01]  /*f380*/  FMUL.FTZ R30, R0.reuse, R166 ;  /* 0x000000a6001e7220 */ /* 0x040fe20000410000 */
[----:B------:R-:W-:Y:S01]  /*f390*/  MOV R166, R66 ;  /* 0x0000004200a67202 */ /* 0x000fe20000000f00 */
[----:B------:R-:W-:Y:S01]  /*f3a0*/  FMUL.FTZ R31, R0, R167 ;  /* 0x000000a7001f7220 */ /* 0x000fe20000410000 */
[----:B------:R-:W-:Y:S01]  /*f3b0*/  MOV R167, R149 ;  /* 0x0000009500a77202 */ /* 0x000fe20000000f00 */
[----:B------:R-:W-:Y:S01]  /*f3c0*/  FMUL.FTZ R32, R134, R168 ;  /* 0x000000a886207220 */ /* 0x000fe20000410000 */
[----:B------:R-:W-:Y:S01]  /*f3d0*/  MOV R168, R148 ;  /* 0x0000009400a87202 */ /* 0x000fe20000000f00 */
[C---:B------:R-:W-:Y:S01]  /*f3e0*/  FMUL.FTZ R46, R0.reuse, R182 ;  /* 0x000000b6002e7220 */ /* 0x040fe20000410000 */
[----:B------:R-:W-:Y:S01]  /*f3f0*/  MOV R182, R153 ;  /* 0x0000009900b67202 */ /* 0x000fe20000000f00 */
[C---:B------:R-:W-:Y:S01]  /*f400*/  FMUL.FTZ R50, R133.reuse, R186 ;  /* 0x000000ba85327220 */ /* 0x040fe20000410000 */
[----:B------:R-:W-:Y:S01]  /*f410*/  MOV R153, R47 ;  /* 0x0000002f00997202 */ /* 0x000fe20000000f00 */
[----:B------:R-:W-:Y:S01]  /*f420*/  FMUL.FTZ R47, R0, R183 ;  /* 0x000000b7002f7220 */ /* 0x000fe20000410000 */
[----:B------:R-:W-:Y:S01]  /*f430*/  MOV R161, R56 ;  /* 0x0000003800a17202 */ /* 0x000fe20000000f00 */
[--C-:B----4-:R-:W-:Y:S01]  /*f440*/  FFMA.FTZ R4, R14, c[0x0][0x2d0], -R3.reuse ;  /* 0x0000b4000e047a23 */ /* 0x110fe20000010803 */
[----:B------:R-:W0:Y:S01]  /*f450*/  LDGDEPBAR ;  /* 0x00000000000079af */ /* 0x000e220000000000 */
[----:B------:R-:W-:Y:S01]  /*f460*/  FMUL.FTZ R14, R0, R150 ;  /* 0x00000096000e7220 */ /* 0x000fe20000410000 */
[----:B------:R-:W-:Y:S01]  /*f470*/  MOV R150, R29 ;  /* 0x0000001d00967202 */ /* 0x000fe20000000f00 */
[----:B------:R4:W-:Y:S01]  /*f480*/  MUFU.EX2 R210, R4 ;  /* 0x0000000400d27308 */ /* 0x0009e20000000800 */
[----:B------:R-:W-:Y:S01]  /*f490*/  FMUL.FTZ R29, R132, R165 ;  /* 0x000000a5841d7220 */ /* 0x000fe20000410000 */
[----:B------:R-:W-:Y:S01]  /*f4a0*/  MOV R165, R49 ;  /* 0x0000003100a57202 */ /* 0x000fe20000000f00 */
[C---:B------:R-:W-:Y:S01]  /*f4b0*/  FMUL.FTZ R49, R134.reuse, R185 ;  /* 0x000000b986317220 */ /* 0x040fe20000410000 */
[----:B------:R-:W-:Y:S01]  /*f4c0*/  MOV R185, R243 ;  /* 0x000000f300b97202 */ /* 0x000fe20000000f00 */
[----:B-1----:R-:W-:Y:S01]  /*f4d0*/  FMUL.FTZ R6, R133, R142 ;  /* 0x0000008e85067220 */ /* 0x002fe20000410000 */
[----:B------:R-:W-:Y:S01]  /*f4e0*/  F2FP.PACK_AB R142, R241, R224 ;  /* 0x000000e0f18e723e */ /* 0x000fe200000000ff */
[----:B------:R-:W-:Y:S01]  /*f4f0*/  FMUL.FTZ R48, R134, R184 ;  /* 0x000000b886307220 */ /* 0x000fe20000410000 */
[----:B------:R-:W-:Y:S01]  /*f500*/  F2FP.PACK_AB R145, R209, R208 ;  /* 0x000000d0d191723e */ /* 0x000fe200000000ff */
[C---:B------:R-:W-:Y:S01]  /*f510*/  FMUL.FTZ R51, R133.reuse, R187 ;  /* 0x000000bb85337220 */ /* 0x040fe20000410000 */
[----:B------:R-:W-:Y:S01]  /*f520*/  MOV R184, R63 ;  /* 0x0000003f00b87202 */ /* 0x000fe20000000f00 */
[----:B------:R-:W-:Y:S01]  /*f530*/  FMUL.FTZ R63, R0, R199 ;  /* 0x000000c7003f7220 */ /* 0x000fe20000410000 */
[----:B------:R-:W-:Y:S01]  /*f540*/  MOV R155, R150 ;  /* 0x00000096009b7202 */ /* 0x000fe20000000f00 */
[----:B------:R-:W-:Y:S01]  /*f550*/  FMUL.FTZ R56, R132, R192 ;  /* 0x000000c084387220 */ /* 0x000fe20000410000 */
[----:B------:R-:W-:Y:S01]  /*f560*/  MOV R187, R184 ;  /* 0x000000b800bb7202 */ /* 0x000fe20000000f00 */
[----:B------:R-:W-:Y:S01]  /*f570*/  FMUL.FTZ R66, R133, R202 ;  /* 0x000000ca85427220 */ /* 0x000fe20000410000 */
[----:B------:R-:W-:Y:S01]  /*f580*/  MOV R184, R179 ;  /* 0x000000b300b87202 */ /* 0x000fe20000000f00 */
[C---:B------:R-:W-:Y:S02]  /*f590*/  FMUL.FTZ R74, R0.reuse, R74 ;  /* 0x0000004a004a7220 */ /* 0x040fe40000410000 */
[C---:B------:R-:W-:Y:S02]  /*f5a0*/  FMUL.FTZ R75, R0.reuse, R75 ;  /* 0x0000004b004b7220 */ /* 0x040fe40000410000 */
[C---:B------:R-:W-:Y:S02]  /*f5b0*/  FMUL.FTZ R78, R0.reuse, R78 ;  /* 0x0000004e004e7220 */ /* 0x040fe40000410000 */
[C---:B------:R-:W-:Y:S02]  /*f5c0*/  FMUL.FTZ R79, R0.reuse, R79 ;  /* 0x0000004f004f7220 */ /* 0x040fe40000410000 */
[----:B----4-:R-:W-:Y:S02]  /*f5d0*/  FFMA.FTZ R4, R15, c[0x0][0x2d0], -R3 ;  /* 0x0000b4000f047a23 */ /* 0x010fe40000010803 */
[----:B------:R-:W-:Y:S01]  /*f5e0*/  FMUL.FTZ R15, R0, R151 ;  /* 0x00000097000f7220 */ /* 0x000fe20000410000 */
[----:B------:R-:W-:Y:S01]  /*f5f0*/  MOV R151, R28 ;  /* 0x0000001c00977202 */ /* 0x000fe20000000f00 */
[----:B------:R-:W1:Y:S01]  /*f600*/  MUFU.EX2 R211, R4 ;  /* 0x0000000400d37308 */ /* 0x000e620000000800 */
[----:B------:R-:W-:Y:S01]  /*f610*/  FMUL.FTZ R28, R132, R164 ;  /* 0x000000a4841c7220 */ /* 0x000fe20000410000 */
[----:B------:R-:W-:Y:S01]  /*f620*/  MOV R164, R138 ;  /* 0x0000008a00a47202 */ /* 0x000fe20000000f00 */
[----:B------:R-:W-:Y:S01]  /*f630*/  FFMA.FTZ R138, R246, c[0x0][0x2d0], -R207 ;  /* 0x0000b400f68a7a23 */ /* 0x000fe200000108cf */
[----:B------:R-:W-:Y:S01]  /*f640*/  MOV R183, R151 ;  /* 0x0000009700b77202 */ /* 0x000fe20000000f00 */
[C---:B------:R-:W-:Y:S01]  /*f650*/  FMUL.FTZ R90, R0.reuse, R90 ;  /* 0x0000005a005a7220 */ /* 0x040fe20000410000 */
[----:B------:R-:W4:Y:S01]  /*f660*/  LDSM.16.MT88.4 R148, [R227+0x100] ;  /* 0x00010000e394783b */ /* 0x000f220000004200 */
[C---:B------:R-:W-:Y:S01]  /*f670*/  FMUL.FTZ R91, R0.reuse, R91 ;  /* 0x0000005b005b7220 */ /* 0x040fe20000410000 */
        /* <DEDUP_REMOVED lines=11> */
[----:B------:R-:W-:Y:S01]  /*f730*/  FMUL.FTZ R4, R134, R140 ;  /* 0x0000008c86047220 */ /* 0x000fe20000410000 */
[----:B------:R-:W-:Y:S01]  /*f740*/  F2FP.PACK_AB R140, R223, R215 ;  /* 0x000000d7df8c723e */ /* 0x000fe200000000ff */
[----:B------:R-:W-:Y:S02]  /*f750*/  FFMA.FTZ R246, R217, c[0x0][0x2d0], -R3 ;  /* 0x0000b400d9f67a23 */ /* 0x000fe40000010803 */
[C---:B------:R-:W-:Y:S02]  /*f760*/  FMUL.FTZ R126, R0.reuse, R126 ;  /* 0x0000007e007e7220 */ /* 0x040fe40000410000 */
[----:B------:R-:W-:Y:S02]  /*f770*/  FMUL.FTZ R127, R0, R127 ;  /* 0x0000007f007f7220 */ /* 0x000fe40000410000 */
[-C--:B--2---:R-:W-:Y:S01]  /*f780*/  HMMA.16816.F32 R4, R140, R20.reuse, R4 ;  /* 0x000000148c04723c */ /* 0x084fe20000001804 */
[----:B------:R-:W-:Y:S04]  /*f790*/  MUFU.EX2 R246, R246 ;  /* 0x000000f600f67308 */ /* 0x000fe80000000800 */
[----:B---3--:R-:W-:Y:S02]  /*f7a0*/  FFMA.FTZ R138, R244, c[0x0][0x2d0], -R207 ;  /* 0x0000b400f48a7a23 */ /* 0x008fe400000108cf */
[--C-:B------:R-:W-:Y:S01]  /*f7b0*/  FFMA.FTZ R244, R216, c[0x0][0x2d0], -R3.reuse ;  /* 0x0000b400d8f47a23 */ /* 0x100fe20000010803 */
[C---:B------:R-:W-:Y:S04]  /*f7c0*/  HMMA.16816.F32 R8, R144.reuse, R20, R8 ;  /* 0x000000149008723c */ /* 0x040fe80000001808 */
[----:B------:R-:W-:Y:S01]  /*f7d0*/  FFMA.FTZ R204, R204, c[0x0][0x2d0], -R3 ;  /* 0x0000b400cccc7a23 */ /* 0x000fe20000010803 */
[----:B------:R-:W-:Y:S02]  /*f7e0*/  MUFU.EX2 R244, R244 ;  /* 0x000000f400f47308 */ /* 0x000fe40000000800 */
[C---:B------:R-:W-:Y:S01]  /*f7f0*/  FMUL.FTZ R20, R134.reuse, R156 ;  /* 0x0000009c86147220 */ /* 0x040fe20000410000 */
[-C--:B------:R-:W-:Y:S04]  /*f800*/  HMMA.16816.F32 R12, R144, R22.reuse, R12 ;  /* 0x00000016900c723c */ /* 0x080fe8000000180c */
[----:B------:R-:W-:Y:S01]  /*f810*/  MOV R156, R152 ;  /* 0x00000098009c7202 */ /* 0x000fe20000000f00 */
[----:B------:R-:W-:Y:S01]  /*f820*/  FMUL.FTZ R21, R134, R157 ;  /* 0x0000009d86157220 */ /* 0x000fe20000410000 */
[----:B------:R-:W-:Y:S01]  /*f830*/  MOV R157, R67 ;  /* 0x00000043009d7202 */ /* 0x000fe20000000f00 */
[C---:B------:R-:W-:Y:S01]  /*f840*/  FMUL.FTZ R67, R133.reuse, R203 ;  /* 0x000000cb85437220 */ /* 0x040fe20000410000 */
[C---:B------:R-:W-:Y:S04]  /*f850*/  HMMA.16816.F32 R16, R140.reuse, R22, R16 ;  /* 0x000000168c10723c */ /* 0x040fe80000001810 */
[--C-:B------:R-:W-:Y:S03]  /*f860*/  FFMA.FTZ R152, R252, c[0x0][0x2d0], -R206.reuse ;  /* 0x0000b400fc987a23 */ /* 0x100fe600000108ce */
[C---:B------:R-:W-:Y:S01]  /*f870*/  FMUL.FTZ R22, R133.reuse, R158 ;  /* 0x0000009e85167220 */ /* 0x040fe20000410000 */
[----:B------:R-:W-:Y:S01]  /*f880*/  MOV R158, R64 ;  /* 0x00000040009e7202 */ /* 0x000fe20000000f00 */
[C---:B------:R-:W-:Y:S01]  /*f890*/  FMUL.FTZ R23, R133.reuse, R159 ;  /* 0x0000009f85177220 */ /* 0x040fe20000410000 */
[----:B------:R-:W-:Y:S02]  /*f8a0*/  MUFU.EX2 R243, R152 ;  /* 0x0000009800f37308 */ /* 0x000fe40000000800 */
[----:B------:R-:W-:Y:S01]  /*f8b0*/  MOV R159, R60 ;  /* 0x0000003c009f7202 */ /* 0x000fe20000000f00 */
[----:B------:R-:W-:Y:S02]  /*f8c0*/  FMUL.FTZ R60, R132, R196 ;  /* 0x000000c4843c7220 */ /* 0x000fe40000410000 */
[C---:B------:R-:W-:Y:S01]  /*f8d0*/  FMUL.FTZ R64, R134.reuse, R200 ;  /* 0x000000c886407220 */ /* 0x040fe20000410000 */
[-C--:B------:R-:W-:Y:S08]  /*f8e0*/  HMMA.16816.F32 R20, R140, R36.reuse, R20 ;  /* 0x000000248c14723c */ /* 0x080ff00000001814 */
[C---:B------:R-:W-:Y:S07]  /*f8f0*/  HMMA.16816.F32 R24, R144.reuse, R36, R24 ;  /* 0x000000249018723c */ /* 0x040fee0000001818 */
[----:B------:R-:W-:Y:S01]  /*f900*/  FMUL.FTZ R37, R134, R173 ;  /* 0x000000ad86257220 */ /* 0x000fe20000410000 */
[-C--:B------:R-:W-:Y:S04]  /*f910*/  HMMA.16816.F32 R28, R144, R38.reuse, R28 ;  /* 0x00000026901c723c */ /* 0x080fe8000000181c */
[----:B------:R-:W-:Y:S01]  /*f920*/  MOV R173, R58 ;  /* 0x0000003a00ad7202 */ /* 0x000fe20000000f00 */
[----:B------:R-:W-:Y:S02]  /*f930*/  FMUL.FTZ R58, R0, R194 ;  /* 0x000000c2003a7220 */ /* 0x000fe40000410000 */
[----:B------:R1:W-:Y:S01]  /*f940*/  MUFU.EX2 R194, R138 ;  /* 0x0000008a00c27308 */ /* 0x0003e20000000800 */
        /* <DEDUP_REMOVED lines=9> */
[----:B------:R-:W-:Y:S01]  /*f9e0*/  FMUL.FTZ R38, R133, R174 ;  /* 0x000000ae85267220 */ /* 0x000fe20000410000 */
[----:B------:R-:W-:Y:S01]  /*f9f0*/  MOV R174, R62 ;  /* 0x0000003e00ae7202 */ /* 0x000fe20000000f00 */
[----:B------:R-:W-:Y:S01]  /*fa00*/  FMUL.FTZ R62, R0, R198 ;  /* 0x000000c6003e7220 */ /* 0x000fe20000410000 */
[----:B------:R-:W-:Y:S04]  /*fa10*/  MOV R183, R176 ;  /* 0x000000b000b77202 */ /* 0x000fe80000000f00 */
        /* <DEDUP_REMOVED lines=8> */
[----:B-1----:R-:W-:Y:S03]  /*faa0*/  FFMA.FTZ R138, R219, c[0x0][0x2d0], -R207 ;  /* 0x0000b400db8a7a23 */ /* 0x002fe600000108cf */
[C---:B------:R-:W-:Y:S01]  /*fab0*/  FMUL.FTZ R54, R133.reuse, R190 ;  /* 0x000000be85367220 */ /* 0x040fe20000410000 */
[----:B------:R-:W-:Y:S01]  /*fac0*/  LDSM.16.MT88.4 R216, [R226+0x3900] ;  /* 0x00390000e2d8783b */ /* 0x000fe20000004200 */
[----:B------:R1:W-:Y:S03]  /*fad0*/  MUFU.EX2 R195, R138 ;  /* 0x0000008a00c37308 */ /* 0x0003e60000000800 */
[----:B------:R-:W-:Y:S07]  /*fae0*/  FMUL.FTZ R55, R133, R191 ;  /* 0x000000bf85377220 */ /* 0x000fee0000410000 */
[-C--:B----4-:R-:W-:Y:S08]  /*faf0*/  HMMA.16816.F32 R52, R140, R148.reuse, R52 ;  /* 0x000000948c34723c */ /* 0x090ff00000001834 */
[C---:B------:R-:W-:Y:S08]  /*fb00*/  HMMA.16816.F32 R56, R144.reuse, R148, R56 ;  /* 0x000000949038723c */ /* 0x040ff00000001838 */
[-C--:B------:R-:W-:Y:S04]  /*fb10*/  HMMA.16816.F32 R60, R144, R150.reuse, R60 ;  /* 0x00000096903c723c */ /* 0x080fe8000000183c */
[--C-:B-1----:R-:W-:Y:S04]  /*fb20*/  FFMA.FTZ R138, R249, c[0x0][0x2d0], -R206.reuse ;  /* 0x0000b400f98a7a23 */ /* 0x102fe800000108ce */
[C---:B------:R-:W-:Y:S01]  /*fb30*/  HMMA.16816.F32 R64, R140.reuse, R150, R64 ;  /* 0x000000968c40723c */ /* 0x040fe20000001840 */
[----:B------:R1:W-:Y:S01]  /*fb40*/  MUFU.EX2 R177, R138 ;  /* 0x0000008a00b17308 */ /* 0x0003e20000000800 */
[----:B------:R-:W2:Y:S02]  /*fb50*/  LDSM.16.MT88.4 R148, [R225+0x2100] ;  /* 0x00210000e194783b */ /* 0x000ea40000004200 */
[--C-:B-1----:R-:W-:Y:S07]  /*fb60*/  FFMA.FTZ R138, R248, c[0x0][0x2d0], -R206.reuse ;  /* 0x0000b400f88a7a23 */ /* 0x102fee00000108ce */
[----:B------:R1:W-:Y:S01]  /*fb70*/  MUFU.EX2 R180, R138 ;  /* 0x0000008a00b47308 */ /* 0x0003e20000000800 */
[-C--:B--2---:R-:W-:Y:S08]  /*fb80*/  HMMA.16816.F32 R68, R140, R148.reuse, R68 ;  /* 0x000000948c44723c */ /* 0x084ff00000001844 */
[C---:B------:R-:W-:Y:S04]  /*fb90*/  HMMA.16816.F32 R72, R144.reuse, R148, R72 ;  /* 0x000000949048723c */ /* 0x040fe80000001848 */
[--C-:B-1----:R-:W-:Y:S04]  /*fba0*/  FFMA.FTZ R138, R247, c[0x0][0x2d0], -R206.reuse ;  /* 0x0000b400f78a7a23 */ /* 0x102fe800000108ce */
[-C--:B------:R-:W-:Y:S01]  /*fbb0*/  HMMA.16816.F32 R76, R144, R150.reuse, R76 ;  /* 0x00000096904c723c */ /* 0x080fe2000000184c */
[----:B------:R1:W-:Y:S07]  /*fbc0*/  MUFU.EX2 R198, R138 ;  /* 0x0000008a00c67308 */ /* 0x0003ee0000000800 */
[C---:B------:R-:W-:Y:S01]  /*fbd0*/  HMMA.16816.F32 R80, R140.reuse, R150, R80 ;  /* 0x000000968c50723c */ /* 0x040fe20000001850 */
[----:B------:R-:W2:Y:S03]  /*fbe0*/  LDSM.16.MT88.4 R148, [R226+0x2100] ;  /* 0x00210000e294783b */ /* 0x000ea60000004200 */
[--C-:B-1----:R-:W-:Y:S01]  /*fbf0*/  FFMA.FTZ R138, R185, c[0x0][0x2d0], -R205.reuse ;  /* 0x0000b400b98a7a23 */ /* 0x102fe200000108cd */
[----:B------:R-:W-:Y:S02]  /*fc00*/  MOV R185, R182 ;  /* 0x000000b600b97202 */ /* 0x000fe40000000f00 */
[----:B------:R-:W-:Y:S01]  /*fc10*/  MOV R182, R175 ;  /* 0x000000af00b67202 */ /* 0x000fe20000000f00 */
[----:B------:R1:W-:Y:S01]  /*fc20*/  MUFU.EX2 R176, R138 ;  /* 0x0000008a00b07308 */ /* 0x0003e20000000800 */
[----:B------:R-:W-:Y:S01]  /*fc30*/  MOV R175, R235 ;  /* 0x000000eb00af7202 */ /* 0x000fe20000000f00 */
[-C--:B--2---:R-:W-:Y:S03]  /*fc40*/  HMMA.16816.F32 R84, R140, R148.reuse, R84 ;  /* 0x000000948c54723c */ /* 0x084fe60000001854 */
[--C-:B-1----:R-:W-:Y:S05]  /*fc50*/  FFMA.FTZ R138, R251, c[0x0][0x2d0], -R205.reuse ;  /* 0x0000b400fb8a7a23 */ /* 0x102fea00000108cd */
[C---:B------:R-:W-:Y:S01]  /*fc60*/  HMMA.16816.F32 R88, R144.reuse, R148, R88 ;  /* 0x000000949058723c */ /* 0x040fe20000001858 */
[----:B------:R1:W2:Y:S07]  /*fc70*/  MUFU.EX2 R235, R138 ;  /* 0x0000008a00eb7308 */ /* 0x0002ae0000000800 */
[-C--:B------:R-:W-:Y:S08]  /*fc80*/  HMMA.16816.F32 R92, R144, R150.reuse, R92 ;  /* 0x00000096905c723c */ /* 0x080ff0000000185c */
[C---:B------:R-:W-:Y:S01]  /*fc90*/  HMMA.16816.F32 R96, R140.reuse, R150, R96 ;  /* 0x000000968c60723c */ /* 0x040fe20000001860 */
[----:B------:R-:W3:Y:S03]  /*fca0*/  LDSM.16.MT88.4 R148, [R228+0x2100] ;  /* 0x00210000e494783b */ /* 0x000ee60000004200 */
[--C-:B-1----:R-:W-:Y:S04]  /*fcb0*/  FFMA.FTZ R138, R250, c[0x0][0x2d0], -R205.reuse ;  /* 0x0000b400fa8a7a23 */ /* 0x102fe800000108cd */
[----:B------:R1:W-:Y:S04]  /*fcc0*/  MUFU.EX2 R179, R138 ;  /* 0x0000008a00b37308 */ /* 0x0003e80000000800 */
[--C-:B-1----:R-:W-:Y:S01]  /*fcd0*/  FFMA.FTZ R138, R187, c[0x0][0x2d0], -R205.reuse ;  /* 0x0000b400bb8a7a23 */ /* 0x102fe200000108cd */
[----:B------:R-:W-:Y:S02]  /*fce0*/  MOV R187, R186 ;  /* 0x000000ba00bb7202 */ /* 0x000fe40000000f00 */
[----:B------:R-:W-:Y:S01]  /*fcf0*/  MOV R186, R185 ;  /* 0x000000b900ba7202 */ /* 0x000fe20000000f00 */
[-C--:B---3--:R-:W-:Y:S02]  /*fd00*/  HMMA.16816.F32 R100, R140, R148.reuse, R100 ;  /* 0x000000948c64723c */ /* 0x088fe40000001864 */
[----:B------:R1:W-:Y:S01]  /*fd10*/  MUFU.EX2 R199, R138 ;  /* 0x0000008a00c77308 */ /* 0x0003e20000000800 */
[----:B------:R-:W-:Y:S02]  /*fd20*/  MOV R185, R184 ;  /* 0x000000b800b97202 */ /* 0x000fe40000000f00 */
[----:B------:R-:W-:Y:S02]  /*fd30*/  MOV R184, R183 ;  /* 0x000000b700b87202 */ /* 0x000fe40000000f00 */
[----:B------:R-:W-:Y:S01]  /*fd40*/  MOV R183, R182 ;  /* 0x000000b600b77202 */ /* 0x000fe20000000f00 */
[C---:B------:R-:W-:Y:S04]  /*fd50*/  HMMA.16816.F32 R104, R144.reuse, R148, R104 ;  /* 0x000000949068723c */ /* 0x040fe80000001868 */
[----:B------:R-:W-:Y:S02]  /*fd60*/  MOV R182, R175 ;  /* 0x000000af00b67202 */ /* 0x000fe40000000f00 */
[----:B------:R-:W-:Y:S02]  /*fd70*/  MOV R175, R174 ;  /* 0x000000ae00af7202 */ /* 0x000fe40000000f00 */
[-C--:B------:R-:W-:Y:S04]  /*fd80*/  HMMA.16816.F32 R108, R144, R150.reuse, R108 ;  /* 0x00000096906c723c */ /* 0x080fe8000000186c */
[----:B------:R-:W-:Y:S01]  /*fd90*/  MOV R174, R173 ;  /* 0x000000ad00ae7202 */ /* 0x000fe20000000f00 */
[--C-:B------:R-:W-:Y:S01]  /*fda0*/  FFMA.FTZ R152, R175, c[0x0][0x2d0], -R206.reuse ;  /* 0x0000b400af987a23 */ /* 0x100fe200000108ce */
[----:B------:R-:W-:Y:S01]  /*fdb0*/  MOV R173, R172 ;  /* 0x000000ac00ad7202 */ /* 0x000fe20000000f00 */
[----:B------:R-:W-:Y:S01]  /*fdc0*/  FFMA.FTZ R175, R155, c[0x0][0x2d0], -R205 ;  /* 0x0000b4009baf7a23 */ /* 0x000fe200000108cd */
[C---:B------:R-:W-:Y:S01]  /*fdd0*/  HMMA.16816.F32 R112, R140.reuse, R150, R112 ;  /* 0x000000968c70723c */ /* 0x040fe20000001870 */
[----:B------:R-:W3:Y:S02]  /*fde0*/  LDSM.16.MT88.4 R148, [R227+0x2100] ;  /* 0x00210000e394783b */ /* 0x000ee40000004200 */
[----:B------:R-:W-:Y:S01]  /*fdf0*/  MUFU.EX2 R252, R175 ;  /* 0x000000af00fc7308 */ /* 0x000fe20000000800 */
[----:B------:R-:W-:Y:S01]  /*fe00*/  MOV R172, R166 ;  /* 0x000000a600ac7202 */ /* 0x000fe20000000f00 */
[--C-:B-1----:R-:W-:Y:S01]  /*fe10*/  FFMA.FTZ R138, R187, c[0x0][0x2d0], -R3.reuse ;  /* 0x0000b400bb8a7a23 */ /* 0x102fe20000010803 */
[----:B------:R-:W-:Y:S02]  /*fe20*/  MOV R187, R185 ;  /* 0x000000b900bb7202 */ /* 0x000fe40000000f00 */
[----:B------:R-:W-:Y:S04]  /*fe30*/  MOV R185, R183 ;  /* 0x000000b700b97202 */ /* 0x000fe80000000f00 */
[----:B------:R-:W-:Y:S02]  /*fe40*/  MOV R183, R174 ;  /* 0x000000ae00b77202 */ /* 0x000fe40000000f00 */
[----:B------:R-:W-:Y:S02]  /*fe50*/  MOV R174, R172 ;  /* 0x000000ac00ae7202 */ /* 0x000fe40000000f00 */
[----:B------:R-:W-:Y:S02]  /*fe60*/  MOV R172, R164 ;  /* 0x000000a400ac7202 */ /* 0x000fe40000000f00 */
[----:B------:R1:W-:Y:S01]  /*fe70*/  MUFU.EX2 R164, R138 ;  /* 0x0000008a00a47308 */ /* 0x0003e20000000800 */
[----:B------:R-:W-:Y:S02]  /*fe80*/  MOV R166, R128 ;  /* 0x0000008000a67202 */ /* 0x000fe40000000f00 */
[----:B------:R-:W4:Y:S01]  /*fe90*/  LDL.LU R128, [R1+0x80] ;  /* 0x0000800001807983 */ /* 0x000f220000300800 */
[----:B------:R-:W-:Y:S02]  /*fea0*/  MOV R188, R186 ;  /* 0x000000ba00bc7202 */ /* 0x000fe40000000f00 */
[----:B------:R-:W-:Y:S02]  /*feb0*/  MOV R186, R184 ;  /* 0x000000b800ba7202 */ /* 0x000fe40000000f00 */
[----:B------:R-:W-:Y:S02]  /*fec0*/  MOV R184, R173 ;  /* 0x000000ad00b87202 */ /* 0x000fe40000000f00 */
[----:B------:R-:W-:Y:S02]  /*fed0*/  MOV R173, R129 ;  /* 0x0000008100ad7202 */ /* 0x000fe40000000f00 */
[----:B------:R-:W4:Y:S01]  /*fee0*/  LDL.LU R129, [R1+0x7c] ;  /* 0x00007c0001817983 */ /* 0x000f220000300800 */
[-C--:B---3--:R-:W-:Y:S03]  /*fef0*/  HMMA.16816.F32 R116, R140, R148.reuse, R116 ;  /* 0x000000948c74723c */ /* 0x088fe60000001874 */
[--C-:B-1----:R-:W-:Y:S01]  /*ff00*/  FFMA.FTZ R138, R188, c[0x0][0x2d0], -R3.reuse ;  /* 0x0000b400bc8a7a23 */ /* 0x102fe20000010803 */
[----:B------:R-:W-:Y:S02]  /*ff10*/  MOV R188, R187 ;  /* 0x000000bb00bc7202 */ /* 0x000fe40000000f00 */
[----:B------:R-:W-:Y:S01]  /*ff20*/  MOV R187, R186 ;  /* 0x000000ba00bb7202 */ /* 0x000fe20000000f00 */
[----:B------:R1:W3:Y:S01]  /*ff30*/  MUFU.EX2 R201, R138 ;  /* 0x0000008a00c97308 */ /* 0x0002e20000000800 */
[C---:B------:R-:W-:Y:S04]  /*ff40*/  HMMA.16816.F32 R120, R144.reuse, R148, R120 ;  /* 0x000000949078723c */ /* 0x040fe80000001878 */
[----:B------:R-:W-:Y:S02]  /*ff50*/  MOV R186, R185 ;  /* 0x000000b900ba7202 */ /* 0x000fe40000000f00 */
[----:B------:R-:W-:Y:S02]  /*ff60*/  MOV R185, R174 ;  /* 0x000000ae00b97202 */ /* 0x000fe40000000f00 */
[-C--:B------:R-:W-:Y:S01]  /*ff70*/  HMMA.16816.F32 R124, R144, R150.reuse, R124 ;  /* 0x00000096907c723c */ /* 0x080fe2000000187c */
[----:B------:R-:W4:Y:S03]  /*ff80*/  LDSM.16.MT88.4 R144, [R225+0x900] ;  /* 0x00090000e190783b */ /* 0x000f260000004200 */
[----:B------:R-:W-:Y:S02]  /*ff90*/  MOV R174, R153 ;  /* 0x0000009900ae7202 */ /* 0x000fe40000000f00 */
[----:B------:R-:W-:Y:S02]  /*ffa0*/  MOV R153, R130 ;  /* 0x0000008200997202 */ /* 0x000fe40000000f00 */
[----:B------:R-:W-:Y:S01]  /*ffb0*/  MOV R189, R186 ;  /* 0x000000ba00bd7202 */ /* 0x000fe20000000f00 */
[----:B------:R-:W4:Y:S03]  /*ffc0*/  LDL.LU R130, [R1+0x78] ;  /* 0x0000780001827983 */ /* 0x000f260000300800 */
[----:B------:R-:W-:Y:S01]  /*ffd0*/  MOV R186, R171 ;  /* 0x000000ab00ba7202 */ /* 0x000fe20000000f00 */
[--C-:B------:R-:W-:Y:S01]  /*ffe0*/  FFMA.FTZ R153, R153, c[0x0][0x2d0], -R206.reuse ;  /* 0x0000b40099997a23 */ /* 0x100fe200000108ce */
[----:B------:R-:W-:Y:S01]  /*fff0*/  MOV R171, R131 ;  /* 0x0000008300ab7202 */ /* 0x000fe20000000f00 */
[--C-:B-1----:R-:W-:Y:S01]  /*10000*/  FFMA.FTZ R138, R188, c[0x0][0x2d0], -R3.reuse ;  /* 0x0000b400bc8a7a23 */ /* 0x102fe20000010803 */
[----:B------:R-:W4:Y:S01]  /*10010*/  LDL.LU R131, [R1+0x74] ;  /* 0x0000740001837983 */ /* 0x000f220000300800 */
[----:B--2---:R-:W-:Y:S02]  /*10020*/  F2FP.PACK_AB R148, R235, R176 ;  /* 0x000000b0eb94723e */ /* 0x004fe400000000ff */
[----:B------:R1:W-:Y:S01]  /*10030*/  MUFU.EX2 R188, R138 ;  /* 0x0000008a00bc7308 */ /* 0x0003e20000000800 */
[----:B---3--:R-:W-:Y:S01]  /*10040*/  F2FP.PACK_AB R149, R201, R164 ;  /* 0x000000a4c995723e */ /* 0x008fe200000000ff */
[----:B-1----:R-:W-:Y:S08]  /*10050*/  FFMA.FTZ R138, R189, c[0x0][0x2d0], -R3 ;  /* 0x0000b400bd8a7a23 */ /* 0x002ff00000010803 */
[----:B------:R1:W2:Y:S02]  /*10060*/  MUFU.EX2 R200, R138 ;  /* 0x0000008a00c87308 */ /* 0x0002a40000000800 */
[--C-:B-1----:R-:W-:Y:S08]  /*10070*/  FFMA.FTZ R138, R187, c[0x0][0x2d0], -R207.reuse ;  /* 0x0000b400bb8a7a23 */ /* 0x102ff000000108cf */
[----:B------:R-:W-:Y:S10]  /*10080*/  MUFU.EX2 R187, R153 ;  /* 0x0000009900bb7308 */ /* 0x000ff40000000800 */
[----:B------:R1:W-:Y:S02]  /*10090*/  MUFU.EX2 R202, R138 ;  /* 0x0000008a00ca7308 */ /* 0x0003e40000000800 */
[--C-:B-1----:R-:W-:Y:S08]  /*100a0*/  FFMA.FTZ R138, R185, c[0x0][0x2d0], -R207.reuse ;  /* 0x0000b400b98a7a23 */ /* 0x102ff000000108cf */
[----:B------:R1:W3:Y:S02]  /*100b0*/  MUFU.EX2 R185, R138 ;  /* 0x0000008a00b97308 */ /* 0x0002e40000000800 */
[--C-:B-1----:R-:W-:Y:S08]  /*100c0*/  FFMA.FTZ R138, R186, c[0x0][0x2d0], -R207.reuse ;  /* 0x0000b400ba8a7a23 */ /* 0x102ff000000108cf */
[----:B------:R1:W-:Y:S02]  /*100d0*/  MUFU.EX2 R192, R138 ;  /* 0x0000008a00c07308 */ /* 0x0003e40000000800 */
[----:B-1----:R-:W-:Y:S08]  /*100e0*/  FFMA.FTZ R138, R184, c[0x0][0x2d0], -R207 ;  /* 0x0000b400b88a7a23 */ /* 0x002ff000000108cf */
[----:B------:R1:W-:Y:S02]  /*100f0*/  MUFU.EX2 R189, R138 ;  /* 0x0000008a00bd7308 */ /* 0x0003e40000000800 */
[--C-:B-1----:R-:W-:Y:S08]  /*10100*/  FFMA.FTZ R138, R183, c[0x0][0x2d0], -R206.reuse ;  /* 0x0000b400b78a7a23 */ /* 0x102ff000000108ce */
[----:B------:R-:W-:Y:S10]  /*10110*/  MUFU.EX2 R183, R152 ;  /* 0x0000009800b77308 */ /* 0x000ff40000000800 */
[----:B------:R1:W-:Y:S02]  /*10120*/  MUFU.EX2 R184, R138 ;  /* 0x0000008a00b87308 */ /* 0x0003e40000000800 */
[--C-:B-1----:R-:W-:Y:S08]  /*10130*/  FFMA.FTZ R138, R182, c[0x0][0x2d0], -R206.reuse ;  /* 0x0000b400b68a7a23 */ /* 0x102ff000000108ce */
[----:B------:R1:W-:Y:S02]  /*10140*/  MUFU.EX2 R191, R138 ;  /* 0x0000008a00bf7308 */ /* 0x0003e40000000800 */
[--C-:B-1----:R-:W-:Y:S02]  /*10150*/  FFMA.FTZ R138, R174, c[0x0][0x2d0], -R205.reuse ;  /* 0x0000b400ae8a7a23 */ /* 0x102fe400000108cd */
[--C-:B------:R-:W-:Y:S06]  /*10160*/  FFMA.FTZ R174, R158, c[0x0][0x2d0], -R205.reuse ;  /* 0x0000b4009eae7a23 */ /* 0x100fec00000108cd */
[----:B------:R1:W-:Y:S01]  /*10170*/  MUFU.EX2 R186, R138 ;  /* 0x0000008a00ba7308 */ /* 0x0003e20000000800 */
[C---:B----4-:R-:W-:Y:S09]  /*10180*/  FMUL.FTZ R128, R134.reuse, R128 ;  /* 0x0000008086807220 */ /* 0x050ff20000410000 */
[----:B------:R-:W-:Y:S01]  /*10190*/  MUFU.EX2 R174, R174 ;  /* 0x000000ae00ae7308 */ /* 0x000fe20000000800 */
[----:B------:R-:W-:Y:S02]  /*101a0*/  FMUL.FTZ R129, R134, R129 ;  /* 0x0000008186817220 */ /* 0x000fe40000410000 */
[----:B-1----:R-:W-:Y:S02]  /*101b0*/  FFMA.FTZ R138, R173, c[0x0][0x2d0], -R205 ;  /* 0x0000b400ad8a7a23 */ /* 0x002fe400000108cd */
[----:B------:R-:W-:Y:S05]  /*101c0*/  FFMA.FTZ R173, R169, c[0x0][0x2d0], -R207 ;  /* 0x0000b400a9ad7a23 */ /* 0x000fea00000108cf */
[----:B------:R1:W-:Y:S01]  /*101d0*/  MUFU.EX2 R193, R138 ;  /* 0x0000008a00c17308 */ /* 0x0003e20000000800 */
[--C-:B------:R-:W-:Y:S02]  /*101e0*/  FFMA.FTZ R169, R165, c[0x0][0x2d0], -R206.reuse ;  /* 0x0000b400a5a97a23 */ /* 0x100fe400000108ce */
[--C-:B------:R-:W-:Y:S07]  /*101f0*/  FFMA.FTZ R165, R159, c[0x0][0x2d0], -R205.reuse ;  /* 0x0000b4009fa57a23 */ /* 0x100fee00000108cd */
[----:B------:R-:W-:Y:S10]  /*10200*/  MUFU.EX2 R196, R169 ;  /* 0x000000a900c47308 */ /* 0x000ff40000000800 */
[----:B------:R-:W-:Y:S01]  /*10210*/  MUFU.EX2 R197, R165 ;  /* 0x000000a500c57308 */ /* 0x000fe20000000800 */
[----:B------:R-:W-:Y:S02]  /*10220*/  FMUL.FTZ R130, R133, R130 ;  /* 0x0000008285827220 */ /* 0x000fe40000410000 */
[----:B-1----:R-:W-:Y:S02]  /*10230*/  FFMA.FTZ R138, R172, c[0x0][0x2d0], -R205 ;  /* 0x0000b400ac8a7a23 */ /* 0x002fe400000108cd */
[----:B------:R-:W-:Y:S02]  /*10240*/  FFMA.FTZ R172, R168, c[0x0][0x2d0], -R207 ;  /* 0x0000b400a8ac7a23 */ /* 0x000fe400000108cf */
[--C-:B------:R-:W-:Y:S02]  /*10250*/  FFMA.FTZ R168, R163, c[0x0][0x2d0], -R206.reuse ;  /* 0x0000b400a3a87a23 */ /* 0x100fe400000108ce */
[----:B------:R-:W-:Y:S01]  /*10260*/  FMUL.FTZ R131, R133, R131 ;  /* 0x0000008385837220 */ /* 0x000fe20000410000 */
[----:B------:R1:W-:Y:S06]  /*10270*/  MUFU.EX2 R190, R138 ;  /* 0x0000008a00be7308 */ /* 0x0003ec0000000800 */
[----:B------:R-:W-:Y:S04]  /*10280*/  HMMA.16816.F32 R128, R140, R150, R128 ;  /* 0x000000968c80723c */ /* 0x000fe80000001880 */
[----:B------:R-:W4:Y:S03]  /*10290*/  MUFU.EX2 R168, R168 ;  /* 0x000000a800a87308 */ /* 0x000f260000000800 */
[----:B------:R-:W-:Y:S02]  /*102a0*/  F2FP.PACK_AB R141, R243, R177 ;  /* 0x000000b1f38d723e */ /* 0x000fe400000000ff */
[----:B------:R-:W-:Y:S03]  /*102b0*/  F2FP.PACK_AB R140, R194, R178 ;  /* 0x000000b2c28c723e */ /* 0x000fe600000000ff */
[----:B------:R-:W-:Y:S02]  /*102c0*/  F2FP.PACK_AB R142, R195, R181 ;  /* 0x000000b5c38e723e */ /* 0x000fe400000000ff */
[----:B------:R-:W-:Y:S01]  /*102d0*/  F2FP.PACK_AB R143, R198, R180 ;  /* 0x000000b4c68f723e */ /* 0x000fe200000000ff */
[----:B------:R-:W-:Y:S01]  /*102e0*/  MUFU.EX2 R173, R173 ;  /* 0x000000ad00ad7308 */ /* 0x000fe20000000800 */
[----:B------:R-:W-:Y:S02]  /*102f0*/  F2FP.PACK_AB R150, R199, R179 ;  /* 0x000000b3c796723e */ /* 0x000fe400000000ff */
[----:B--2---:R-:W-:Y:S01]  /*10300*/  F2FP.PACK_AB R151, R200, R188 ;  /* 0x000000bcc897723e */ /* 0x004fe200000000ff */
[--C-:B-1----:R-:W-:Y:S01]  /*10310*/  FFMA.FTZ R138, R171, c[0x0][0x2d0], -R205.reuse ;  /* 0x0000b400ab8a7a23 */ /* 0x102fe200000108cd */
[----:B---3--:R-:W-:Y:S01]  /*10320*/  MOV R165, R185 ;  /* 0x000000b900a57202 */ /* 0x008fe20000000f00 */
[-C--:B------:R-:W-:Y:S03]  /*10330*/  HMMA.16816.F32 R4, R140, R144.reuse, R4 ;  /* 0x000000908c04723c */ /* 0x080fe60000001804 */
[----:B------:R-:W-:Y:S01]  /*10340*/  FFMA.FTZ R205, R154, c[0x0][0x2d0], -R205 ;  /* 0x0000b4009acd7a23 */ /* 0x000fe200000108cd */
[----:B------:R1:W2:Y:S01]  /*10350*/  MUFU.EX2 R182, R138 ;  /* 0x0000008a00b67308 */ /* 0x0002a20000000800 */
[----:B------:R-:W-:Y:S01]  /*10360*/  LDSM.16.MT88.4 R152, [R226+0x1100] ;  /* 0x00110000e298783b */ /* 0x000fe20000004200 */
[----:B------:R-:W-:Y:S01]  /*10370*/  FFMA.FTZ R171, R167, c[0x0][0x2d0], -R207 ;  /* 0x0000b400a7ab7a23 */ /* 0x000fe200000108cf */
[----:B----4-:R-:W-:Y:S01]  /*10380*/  MOV R175, R168 ;  /* 0x000000a800af7202 */ /* 0x010fe20000000f00 */
[C---:B------:R-:W-:Y:S04]  /*10390*/  HMMA.16816.F32 R8, R148.reuse, R144, R8 ;  /* 0x000000909408723c */ /* 0x040fe80000001808 */
[--C-:B------:R-:W-:Y:S02]  /*103a0*/  FFMA.FTZ R167, R162, c[0x0][0x2d0], -R206.reuse ;  /* 0x0000b400a2a77a23 */ /* 0x100fe400000108ce */
[----:B------:R3:W-:Y:S02]  /*103b0*/  MUFU.EX2 R251, R205 ;  /* 0x000000cd00fb7308 */ /* 0x0007e40000000800 */
[-C--:B------:R-:W-:Y:S08]  /*103c0*/  HMMA.16816.F32 R12, R148, R146.reuse, R12 ;  /* 0x00000092940c723c */ /* 0x080ff0000000180c */
[C---:B------:R-:W-:Y:S01]  /*103d0*/  HMMA.16816.F32 R16, R140.reuse, R146, R16 ;  /* 0x000000928c10723c */ /* 0x040fe20000001810 */
[----:B------:R-:W4:Y:S01]  /*103e0*/  LDSM.16.MT88.4 R144, [R226+0x900] ;  /* 0x00090000e290783b */ /* 0x000f220000004200 */
[----:B------:R-:W-:Y:S02]  /*103f0*/  MUFU.EX2 R172, R172 ;  /* 0x000000ac00ac7308 */ /* 0x000fe40000000800 */
[----:B-1----:R-:W-:Y:S02]  /*10400*/  FFMA.FTZ R138, R170, c[0x0][0x2d0], -R3 ;  /* 0x0000b400aa8a7a23 */ /* 0x002fe40000010803 */
[----:B------:R-:W-:Y:S02]  /*10410*/  FFMA.FTZ R170, R166, c[0x0][0x2d0], -R207 ;  /* 0x0000b400a6aa7a23 */ /* 0x000fe400000108cf */
[----:B------:R-:W-:Y:S04]  /*10420*/  FFMA.FTZ R166, R161, c[0x0][0x2d0], -R206 ;  /* 0x0000b400a1a67a23 */ /* 0x000fe800000108ce */
[----:B------:R-:W-:Y:S01]  /*10430*/  MUFU.EX2 R206, R171 ;  /* 0x000000ab00ce7308 */ /* 0x000fe20000000800 */
[----:B---3--:R-:W-:Y:S09]  /*10440*/  F2FP.PACK_AB R205, R175, R196 ;  /* 0x000000c4afcd723e */ /* 0x008ff200000000ff */
[----:B------:R1:W-:Y:S10]  /*10450*/  MUFU.EX2 R248, R138 ;  /* 0x0000008a00f87308 */ /* 0x0003f40000000800 */
[----:B------:R-:W-:Y:S01]  /*10460*/  MUFU.EX2 R166, R166 ;  /* 0x000000a600a67308 */ /* 0x000fe20000000800 */
[-C--:B----4-:R-:W-:Y:S03]  /*10470*/  HMMA.16816.F32 R20, R140, R144.reuse, R20 ;  /* 0x000000908c14723c */ /* 0x090fe60000001814 */
[--C-:B-1----:R-:W-:Y:S02]  /*10480*/  FFMA.FTZ R138, R157, c[0x0][0x2d0], -R3.reuse ;  /* 0x0000b4009d8a7a23 */ /* 0x102fe40000010803 */
[----:B------:R-:W3:Y:S03]  /*10490*/  LDL.LU R157, [R1+0x10] ;  /* 0x00001000019d7983 */ /* 0x000ee60000300800 */
[C---:B------:R-:W-:Y:S01]  /*104a0*/  HMMA.16816.F32 R24, R148.reuse, R144, R24 ;  /* 0x000000909418723c */ /* 0x040fe20000001818 */
[----:B------:R1:W-:Y:S07]  /*104b0*/  MUFU.EX2 R249, R138 ;  /* 0x0000008a00f97308 */ /* 0x0003ee0000000800 */
[-C--:B------:R-:W-:Y:S08]  /*104c0*/  HMMA.16816.F32 R28, R148, R146.reuse, R28 ;  /* 0x00000092941c723c */ /* 0x080ff0000000181c */
[C---:B------:R-:W-:Y:S01]  /*104d0*/  HMMA.16816.F32 R32, R140.reuse, R146, R32 ;  /* 0x000000928c20723c */ /* 0x040fe20000001820 */
[----:B------:R-:W4:Y:S03]  /*104e0*/  LDSM.16.MT88.4 R144, [R228+0x900] ;  /* 0x00090000e490783b */ /* 0x000f260000004200 */
[--C-:B-1----:R-:W-:Y:S05]  /*104f0*/  FFMA.FTZ R138, R156, c[0x0][0x2d0], -R3.reuse ;  /* 0x0000b4009c8a7a23 */ /* 0x102fea0000010803 */
[----:B------:R-:W2:Y:S01]  /*10500*/  LDL.LU R156, [R1+0x18] ;  /* 0x00001800019c7983 */ /* 0x000ea20000300800 */
[----:B------:R1:W-:Y:S02]  /*10510*/  MUFU.EX2 R247, R138 ;  /* 0x0000008a00f77308 */ /* 0x0003e40000000800 */
[--C-:B-1----:R-:W-:Y:S02]  /*10520*/  FFMA.FTZ R138, R160, c[0x0][0x2d0], -R3.reuse ;  /* 0x0000b400a08a7a23 */ /* 0x102fe40000010803 */
[----:B------:R-:W-:Y:S01]  /*10530*/  LDSM.16.MT88.4 R160, [R227+0x1100] ;  /* 0x00110000e3a0783b */ /* 0x000fe20000004200 */
[----:B------:R-:W-:Y:S01]  /*10540*/  FFMA.FTZ R3, R139, c[0x0][0x2d0], -R3 ;  /* 0x0000b4008b037a23 */ /* 0x000fe20000010803 */
[-C--:B----4-:R-:W-:Y:S04]  /*10550*/  HMMA.16816.F32 R36, R140, R144.reuse, R36 ;  /* 0x000000908c24723c */ /* 0x090fe80000001824 */
[----:B------:R2:W1:Y:S04]  /*10560*/  MUFU.EX2 R250, R138 ;  /* 0x0000008a00fa7308 */ /* 0x0004680000000800 */
[C---:B------:R-:W-:Y:S08]  /*10570*/  HMMA.16816.F32 R40, R148.reuse, R144, R40 ;  /* 0x000000909428723c */ /* 0x040ff00000001828 */
[-C--:B------:R-:W-:Y:S08]  /*10580*/  HMMA.16816.F32 R44, R148, R146.reuse, R44 ;  /* 0x00000092942c723c */ /* 0x080ff0000000182c */
[C---:B------:R-:W-:Y:S01]  /*10590*/  HMMA.16816.F32 R48, R140.reuse, R146, R48 ;  /* 0x000000928c30723c */ /* 0x040fe20000001830 */
[----:B------:R-:W4:Y:S07]  /*105a0*/  LDSM.16.MT88.4 R144, [R227+0x900] ;  /* 0x00090000e390783b */ /* 0x000f2e0000004200 */
[-C--:B----4-:R-:W-:Y:S08]  /*105b0*/  HMMA.16816.F32 R52, R140, R144.reuse, R52 ;  /* 0x000000908c34723c */ /* 0x090ff00000001834 */
        /* <DEDUP_REMOVED lines=13> */
[----:B------:R-:W4:Y:S03]  /*10690*/  LDSM.16.MT88.4 R144, [R228+0x2900] ;  /* 0x00290000e490783b */ /* 0x000f260000004200 */
[----:B---3--:R-:W-:Y:S04]  /*106a0*/  FFMA.FTZ R139, R134, R157, R215 ;  /* 0x0000009d868b7223 */ /* 0x008fe800000100d7 */
[-C--:B----4-:R-:W-:Y:S08]  /*106b0*/  HMMA.16816.F32 R100, R140, R144.reuse, R100 ;  /* 0x000000908c64723c */ /* 0x090ff00000001864 */
[C---:B------:R-:W-:Y:S04]  /*106c0*/  HMMA.16816.F32 R104, R148.reuse, R144, R104 ;  /* 0x000000909468723c */ /* 0x040fe80000001868 */
[----:B--2---:R-:W-:Y:S02]  /*106d0*/  FFMA.FTZ R138, R133, R156, R214 ;  /* 0x0000009c858a7223 */ /* 0x004fe400000100d6 */
[----:B------:R-:W-:Y:S02]  /*106e0*/  LDSM.16.MT88.4 R156, [R228+0x1100] ;  /* 0x00110000e49c783b */ /* 0x000fe40000004200 */
[-C--:B------:R-:W-:Y:S08]  /*106f0*/  HMMA.16816.F32 R108, R148, R146.reuse, R108 ;  /* 0x00000092946c723c */ /* 0x080ff0000000186c */
[C---:B------:R-:W-:Y:S01]  /*10700*/  HMMA.16816.F32 R112, R140.reuse, R146, R112 ;  /* 0x000000928c70723c */ /* 0x040fe20000001870 */
[----:B------:R-:W2:Y:S07]  /*10710*/  LDSM.16.MT88.4 R144, [R227+0x2900] ;  /* 0x00290000e390783b */ /* 0x000eae0000004200 */
[-C--:B--2---:R-:W-:Y:S08]  /*10720*/  HMMA.16816.F32 R116, R140, R144.reuse, R116 ;  /* 0x000000908c74723c */ /* 0x084ff00000001874 */
[C---:B------:R-:W-:Y:S01]  /*10730*/  HMMA.16816.F32 R120, R148.reuse, R144, R120 ;  /* 0x000000909478723c */ /* 0x040fe20000001878 */
[----:B------:R-:W2:Y:S04]  /*10740*/  LDL.LU R145, [R1+0x14] ;  /* 0x0000140001917983 */ /* 0x000ea80000300800 */
[----:B------:R-:W3:Y:S03]  /*10750*/  LDL.LU R144, [R1+0x1c] ;  /* 0x00001c0001907983 */ /* 0x000ee60000300800 */
[-C--:B------:R-:W-:Y:S01]  /*10760*/  HMMA.16816.F32 R124, R148, R146.reuse, R124 ;  /* 0x00000092947c723c */ /* 0x080fe2000000187c */
[----:B------:R-:W4:Y:S07]  /*10770*/  LDSM.16.MT88.4 R148, [R225+0x1100] ;  /* 0x00110000e194783b */ /* 0x000f2e0000004200 */
[----:B------:R-:W-:Y:S07]  /*10780*/  HMMA.16816.F32 R128, R140, R146, R128 ;  /* 0x000000928c80723c */ /* 0x000fee0000001880 */
[----:B------:R-:W-:Y:S02]  /*10790*/  F2FP.PACK_AB R140, R185, R202 ;  /* 0x000000cab98c723e */ /* 0x000fe400000000ff */
[----:B------:R-:W-:Y:S03]  /*107a0*/  F2FP.PACK_AB R141, R184, R187 ;  /* 0x000000bbb88d723e */ /* 0x000fe600000000ff */
[----:B------:R-:W-:Y:S02]  /*107b0*/  F2FP.PACK_AB R142, R189, R192 ;  /* 0x000000c0bd8e723e */ /* 0x000fe400000000ff */
[----:B------:R-:W-:Y:S02]  /*107c0*/  F2FP.PACK_AB R143, R183, R191 ;  /* 0x000000bfb78f723e */ /* 0x000fe400000000ff */
[----:B------:R-:W-:Y:S02]  /*107d0*/  F2FP.PACK_AB R146, R182, R190 ;  /* 0x000000beb692723e */ /* 0x000fe400000000ff */
[----:B-1----:R-:W-:Y:S03]  /*107e0*/  F2FP.PACK_AB R147, R250, R247 ;  /* 0x000000f7fa93723e */ /* 0x002fe600000000ff */
[-C--:B----4-:R-:W-:Y:S03]  /*107f0*/  HMMA.16816.F32 R4, R140, R148.reuse, R4 ;  /* 0x000000948c04723c */ /* 0x090fe60000001804 */
[----:B--2---:R-:W-:Y:S01]  /*10800*/  FFMA.FTZ R133, R132, R145, R212 ;  /* 0x0000009184857223 */ /* 0x004fe200000100d4 */
[----:B------:R-:W-:Y:S01]  /*10810*/  F2FP.PACK_AB R145, R249, R248 ;  /* 0x000000f8f991723e */ /* 0x000fe200000000ff */
[----:B------:R1:W2:Y:S01]  /*10820*/  MUFU.EX2 R132, R170 ;  /* 0x000000aa00847308 */ /* 0x0002a20000000800 */
[----:B---3--:R-:W-:Y:S01]  /*10830*/  FFMA.FTZ R134, R0, R144, R208 ;  /* 0x0000009000867223 */ /* 0x008fe200000100d0 */
[----:B------:R-:W-:Y:S01]  /*10840*/  F2FP.PACK_AB R144, R193, R186 ;  /* 0x000000bac190723e */ /* 0x000fe200000000ff */
[----:B------:R-:W-:Y:S01]  /*10850*/  FADD.FTZ R0, R222, R138 ;  /* 0x0000008ade007221 */ /* 0x000fe20000010000 */
[----:B------:R-:W-:Y:S03]  /*10860*/  F2FP.PACK_AB R208, R174, R197 ;  /* 0x000000c5aed0723e */ /* 0x000fe600000000ff */
[----:B------:R-:W-:Y:S02]  /*10870*/  FADD.FTZ R133, R213, R133 ;  /* 0x00000085d5857221 */ /* 0x000fe40000010000 */
[----:B------:R-:W-:Y:S01]  /*10880*/  LDSM.16.MT88.4 R212, [R225+0x3900] ;  /* 0x00390000e1d4783b */ /* 0x000fe20000004200 */
[----:B------:R-:W-:Y:S01]  /*10890*/  FADD.FTZ R0, R231, R0 ;  /* 0x00000000e7007221 */ /* 0x000fe20000010000 */
[C---:B------:R-:W-:Y:S01]  /*108a0*/  HMMA.16816.F32 R8, R144.reuse, R148, R8 ;  /* 0x000000949008723c */ /* 0x040fe20000001808 */
[----:B------:R3:W-:Y:S03]  /*108b0*/  MUFU.EX2 R138, R3 ;  /* 0x00000003008a7308 */ /* 0x0007e60000000800 */
[----:B------:R-:W-:Y:S02]  /*108c0*/  FADD.FTZ R133, R220, R133 ;  /* 0x00000085dc857221 */ /* 0x000fe40000010000 */
[----:B------:R-:W-:Y:S01]  /*108d0*/  FADD.FTZ R134, R209, R134 ;  /* 0x00000086d1867221 */ /* 0x000fe20000010000 */
[----:B------:R-:W-:Y:S01]  /*108e0*/  F2FP.PACK_AB R209, R244, R246 ;  /* 0x000000f6f4d1723e */ /* 0x000fe200000000ff */
[-C--:B------:R-:W-:Y:S04]  /*108f0*/  HMMA.16816.F32 R12, R144, R150.reuse, R12 ;  /* 0x00000096900c723c */ /* 0x080fe8000000180c */
[----:B------:R-:W-:Y:S01]  /*10900*/  FADD.FTZ R134, R210, R134 ;  /* 0x00000086d2867221 */ /* 0x000fe20000010000 */
[----:B------:R-:W-:Y:S01]  /*10910*/  F2FP.PACK_AB R210, R251, R252 ;  /* 0x000000fcfbd2723e */ /* 0x000fe200000000ff */
[----:B-1----:R-:W-:Y:S02]  /*10920*/  LDSM.16.MT88.4 R168, [R226+0x1900] ;  /* 0x00190000e2a8783b */ /* 0x002fe40000004200 */
[C---:B------:R-:W-:Y:S04]  /*10930*/  HMMA.16816.F32 R16, R140.reuse, R150, R16 ;  /* 0x000000968c10723c */ /* 0x040fe80000001810 */
[----:B------:R-:W-:Y:S02]  /*10940*/  FADD.FTZ R134, R211, R134 ;  /* 0x00000086d3867221 */ /* 0x000fe40000010000 */
[----:B------:R-:W1:Y:S02]  /*10950*/  LDSM.16.MT88.4 R148, [R225+0x3100] ;  /* 0x00310000e194783b */ /* 0x000e640000004200 */
[-C--:B------:R-:W-:Y:S04]  /*10960*/  HMMA.16816.F32 R20, R140, R152.reuse, R20 ;  /* 0x000000988c14723c */ /* 0x080fe80000001814 */
[----:B---3--:R-:W-:Y:S02]  /*10970*/  FADD.FTZ R3, R242, R0 ;  /* 0x00000000f2037221 */ /* 0x008fe40000010000 */
[----:B------:R-:W-:Y:S01]  /*10980*/  FADD.FTZ R0, R221, R133 ;  /* 0x00000085dd007221 */ /* 0x000fe20000010000 */
[----:B------:R-:W-:Y:S01]  /*10990*/  MOV R133, R166 ;  /* 0x000000a600857202 */ /* 0x000fe20000000f00 */
[C---:B------:R-:W-:Y:S04]  /*109a0*/  HMMA.16816.F32 R24, R144.reuse, R152, R24 ;  /* 0x000000989018723c */ /* 0x040fe80000001818 */
[----:B------:R-:W-:Y:S01]  /*109b0*/  MOV R166, R184 ;  /* 0x000000b800a67202 */ /* 0x000fe20000000f00 */
[----:B------:R-:W-:Y:S01]  /*109c0*/  FADD.FTZ R0, R176, R0 ;  /* 0x00000000b0007221 */ /* 0x000fe20000010000 */
[----:B------:R-:W-:Y:S01]  /*109d0*/  MOV R176, R206 ;  /* 0x000000ce00b07202 */ /* 0x000fe20000000f00 */
[----:B------:R-:W-:Y:S01]  /*109e0*/  FADD.FTZ R3, R177, R3 ;  /* 0x00000003b1037221 */ /* 0x000fe20000010000 */
[-C--:B------:R-:W-:Y:S04]  /*109f0*/  HMMA.16816.F32 R28, R144, R154.reuse, R28 ;  /* 0x0000009a901c723c */ /* 0x080fe8000000181c */
[----:B------:R-:W-:Y:S01]  /*10a00*/  MOV R177, R200 ;  /* 0x000000c800b17202 */ /* 0x000fe20000000f00 */
[----:B------:R-:W-:Y:S02]  /*10a10*/  FADD.FTZ R3, R243, R3 ;  /* 0x00000003f3037221 */ /* 0x000fe40000010000 */
[----:B------:R-:W-:Y:S01]  /*10a20*/  FADD.FTZ R0, R235, R0 ;  /* 0x00000000eb007221 */ /* 0x000fe20000010000 */
[C---:B------:R-:W-:Y:S01]  /*10a30*/  HMMA.16816.F32 R32, R140.reuse, R154, R32 ;  /* 0x0000009a8c20723c */ /* 0x040fe20000001820 */
[----:B------:R-:W3:Y:S03]  /*10a40*/  LDSM.16.MT88.4 R152, [R226+0x3100] ;  /* 0x00310000e298783b */ /* 0x000ee60000004200 */
[----:B------:R-:W-:Y:S04]  /*10a50*/  FADD.FTZ R134, R164, R134 ;  /* 0x00000086a4867221 */ /* 0x000fe80000010000 */
        /* <DEDUP_REMOVED lines=9> */
[----:B------:R-:W2:Y:S07]  /*10af0*/  LDSM.16.MT88.4 R160, [R227+0x3100] ;  /* 0x00310000e3a0783b */ /* 0x000eae0000004200 */
[-C--:B-1----:R-:W-:Y:S08]  /*10b00*/  HMMA.16816.F32 R68, R140, R148.reuse, R68 ;  /* 0x000000948c44723c */ /* 0x082ff00000001844 */
[C---:B------:R-:W-:Y:S01]  /*10b10*/  HMMA.16816.F32 R72, R144.reuse, R148, R72 ;  /* 0x000000949048723c */ /* 0x040fe20000001848 */
[----:B------:R1:W1:Y:S06]  /*10b20*/  MUFU.EX2 R149, R167 ;  /* 0x000000a700957308 */ /* 0x00026c0000000800 */
[----:B------:R-:W-:Y:S01]  /*10b30*/  MOV R148, R202 ;  /* 0x000000ca00947202 */ /* 0x000fe20000000f00 */
[-C--:B------:R-:W-:Y:S08]  /*10b40*/  HMMA.16816.F32 R76, R144, R150.reuse, R76 ;  /* 0x00000096904c723c */ /* 0x080ff0000000184c */
[C---:B------:R-:W-:Y:S07]  /*10b50*/  HMMA.16816.F32 R80, R140.reuse, R150, R80 ;  /* 0x000000968c50723c */ /* 0x040fee0000001850 */
[----:B------:R-:W-:Y:S01]  /*10b60*/  MOV R151, R187 ;  /* 0x000000bb00977202 */ /* 0x000fe20000000f00 */
[-C--:B---3--:R-:W-:Y:S04]  /*10b70*/  HMMA.16816.F32 R84, R140, R152.reuse, R84 ;  /* 0x000000988c54723c */ /* 0x088fe80000001854 */
[----:B-1----:R-:W-:Y:S02]  /*10b80*/  MOV R167, R186 ;  /* 0x000000ba00a77202 */ /* 0x002fe40000000f00 */
[----:B------:R-:W-:Y:S01]  /*10b90*/  LDSM.16.MT88.4 R184, [R228+0x1900] ;  /* 0x00190000e4b8783b */ /* 0x000fe20000004200 */
[----:B--2---:R-:W-:Y:S01]  /*10ba0*/  MOV R150, R132 ;  /* 0x0000008400967202 */ /* 0x004fe20000000f00 */
[C---:B------:R-:W-:Y:S04]  /*10bb0*/  HMMA.16816.F32 R88, R144.reuse, R152, R88 ;  /* 0x000000989058723c */ /* 0x040fe80000001858 */
[----:B------:R-:W-:Y:S01]  /*10bc0*/  FADD.FTZ R132, R223, R139 ;  /* 0x0000008bdf847221 */ /* 0x000fe20000010000 */
[----:B------:R-:W-:Y:S01]  /*10bd0*/  F2FP.PACK_AB R206, R150, R176 ;  /* 0x000000b096ce723e */ /* 0x000fe200000000ff */
[----:B------:R-:W-:Y:S01]  /*10be0*/  LDSM.16.MT88.4 R220, [R228+0x3900] ;  /* 0x00390000e4dc783b */ /* 0x000fe20000004200 */
[----:B------:R-:W-:Y:S01]  /*10bf0*/  F2FP.PACK_AB R207, R133, R149 ;  /* 0x0000009585cf723e */ /* 0x000fe200000000ff */
[-C--:B------:R-:W-:Y:S01]  /*10c00*/  HMMA.16816.F32 R92, R144, R154.reuse, R92 ;  /* 0x0000009a905c723c */ /* 0x080fe2000000185c */
[----:B------:R1:W2:Y:S03]  /*10c10*/  MUFU.EX2 R139, R204 ;  /* 0x000000cc008b7308 */ /* 0x0002a60000000800 */
[----:B------:R-:W-:Y:S02]  /*10c20*/  FADD.FTZ R132, R224, R132 ;  /* 0x00000084e0847221 */ /* 0x000fe40000010000 */
[----:B------:R3:W5:Y:S02]  /*10c30*/  LDL.LU R224, [R1+0x70] ;  /* 0x0000700001e07983 */ /* 0x0007640000300800 */
[C---:B------:R-:W-:Y:S02]  /*10c40*/  HMMA.16816.F32 R96, R140.reuse, R154, R96 ;  /* 0x0000009a8c60723c */ /* 0x040fe40000001860 */
[----:B------:R-:W3:Y:S02]  /*10c50*/  LDSM.16.MT88.4 R152, [R225+0x1900] ;  /* 0x00190000e198783b */ /* 0x000ee40000004200 */
[----:B------:R-:W-:Y:S04]  /*10c60*/  FADD.FTZ R132, R241, R132 ;  /* 0x00000084f1847221 */ /* 0x000fe80000010000 */
[-C--:B----4-:R-:W-:Y:S02]  /*10c70*/  HMMA.16816.F32 R100, R140, R156.reuse, R100 ;  /* 0x0000009c8c64723c */ /* 0x090fe40000001864 */
[----:B------:R4:W5:Y:S02]  /*10c80*/  LDL.LU R231, [R1+0x6c] ;  /* 0x00006c0001e77983 */ /* 0x0009640000300800 */
[----:B------:R-:W-:Y:S01]  /*10c90*/  FADD.FTZ R132, R178, R132 ;  /* 0x00000084b2847221 */ /* 0x000fe20000010000 */
[----:B------:R-:W-:Y:S01]  /*10ca0*/  MOV R178, R201 ;  /* 0x000000c900b27202 */ /* 0x000fe20000000f00 */
[----:B------:R4:W5:Y:S02]  /*10cb0*/  LDL.LU R241, [R1+0x68] ;  /* 0x0000680001f17983 */ /* 0x0009640000300800 */
[C---:B------:R-:W-:Y:S02]  /*10cc0*/  HMMA.16816.F32 R104, R144.reuse, R156, R104 ;  /* 0x0000009c9068723c */ /* 0x040fe40000001868 */
[----:B------:R-:W3:Y:S02]  /*10cd0*/  LDSM.16.MT88.4 R200, [R227+0x1900] ;  /* 0x00190000e3c8783b */ /* 0x000ee40000004200 */
[----:B-1----:R-:W-:Y:S02]  /*10ce0*/  F2FP.PACK_AB R204, R172, R173 ;  /* 0x000000adaccc723e */ /* 0x002fe400000000ff */
[----:B--2---:R-:W-:Y:S02]  /*10cf0*/  F2FP.PACK_AB R211, R138, R139 ;  /* 0x0000008b8ad3723e */ /* 0x004fe400000000ff */
[-C--:B------:R-:W-:Y:S02]  /*10d00*/  HMMA.16816.F32 R108, R144, R158.reuse, R108 ;  /* 0x0000009e906c723c */ /* 0x080fe4000000186c */
[----:B------:R4:W5:Y:S04]  /*10d10*/  LDL.LU R242, [R1+0x64] ;  /* 0x0000640001f27983 */ /* 0x0009680000300800 */
[----:B------:R4:W5:Y:S02]  /*10d20*/  LDL.LU R243, [R1+0x60] ;  /* 0x0000600001f37983 */ /* 0x0009640000300800 */
[C---:B------:R-:W-:Y:S02]  /*10d30*/  HMMA.16816.F32 R112, R140.reuse, R158, R112 ;  /* 0x0000009e8c70723c */ /* 0x040fe40000001870 */
[----:B------:R4:W5:Y:S06]  /*10d40*/  LDL.LU R235, [R1+0x5c] ;  /* 0x00005c0001eb7983 */ /* 0x00096c0000300800 */
[-C--:B------:R-:W-:Y:S08]  /*10d50*/  HMMA.16816.F32 R116, R140, R160.reuse, R116 ;  /* 0x000000a08c74723c */ /* 0x080ff00000001874 */
[C---:B------:R-:W-:Y:S08]  /*10d60*/  HMMA.16816.F32 R120, R144.reuse, R160, R120 ;  /* 0x000000a09078723c */ /* 0x040ff00000001878 */
[-C--:B------:R-:W-:Y:S08]  /*10d70*/  HMMA.16816.F32 R124, R144, R162.reuse, R124 ;  /* 0x000000a2907c723c */ /* 0x080ff0000000187c */
[----:B------:R-:W-:Y:S08]  /*10d80*/  HMMA.16816.F32 R128, R140, R162, R128 ;  /* 0x000000a28c80723c */ /* 0x000ff00000001880 */
[-C--:B---3--:R-:W-:Y:S01]  /*10d90*/  HMMA.16816.F32 R140, R204, R152.reuse, R4 ;  /* 0x00000098cc8c723c */ /* 0x088fe20000001804 */
[----:B------:R-:W1:Y:S07]  /*10da0*/  LDSM.16.MT88.4 R4, [R227+0x3900] ;  /* 0x00390000e304783b */ /* 0x000e6e0000004200 */
[C---:B------:R-:W-:Y:S07]  /*10db0*/  HMMA.16816.F32 R144, R208.reuse, R152, R8 ;  /* 0x00000098d090723c */ /* 0x040fee0000001808 */
[----:B------:R-:W-:Y:S02]  /*10dc0*/  MOV R8, R150 ;  /* 0x0000009600087202 */ /* 0x000fe40000000f00 */
[----:B------:R-:W-:Y:S03]  /*10dd0*/  MOV R11, R149 ;  /* 0x00000095000b7202 */ /* 0x000fe60000000f00 */
[----:B------:R-:W-:Y:S02]  /*10de0*/  MOV R9, R151 ;  /* 0x0000009700097202 */ /* 0x000fe40000000f00 */
[----:B------:R-:W-:Y:S02]  /*10df0*/  MOV R10, R148 ;  /* 0x00000094000a7202 */ /* 0x000fe40000000f00 */
[-C--:B------:R-:W-:Y:S07]  /*10e00*/  HMMA.16816.F32 R148, R208, R154.reuse, R12 ;  /* 0x0000009ad094723c */ /* 0x080fee000000180c */
[----:B------:R-:W-:Y:S01]  /*10e10*/  MOV R15, R167 ;  /* 0x000000a7000f7202 */ /* 0x000fe20000000f00 */
        /* <DEDUP_REMOVED lines=22> */
[----:B------:R-:W-:Y:S01]  /*10f80*/  MOV R21, R182 ;  /* 0x000000b600157202 */ /* 0x000fe20000000f00 */
[----:B------:R-:W-:Y:S01]  /*10f90*/  FADD.FTZ R0, R39, R0 ;  /* 0x0000000027007221 */ /* 0x000fe20000010000 */
[----:B------:R-:W-:Y:S01]  /*10fa0*/  MOV R38, R180 ;  /* 0x000000b400267202 */ /* 0x000fe20000000f00 */
[----:B------:R-:W-:Y:S01]  /*10fb0*/  FADD.FTZ R12, R12, R134 ;  /* 0x000000860c0c7221 */ /* 0x000fe20000010000 */
[----:B------:R-:W-:Y:S02]  /*10fc0*/  MOV R37, R181 ;  /* 0x000000b500257202 */ /* 0x000fe40000000f00 */
[-C--:B------:R-:W-:Y:S03]  /*10fd0*/  HMMA.16816.F32 R180, R208, R186.reuse, R44 ;  /* 0x000000bad0b4723c */ /* 0x080fe6000000182c */
[----:B------:R-:W-:Y:S01]  /*10fe0*/  MOV R30, R14 ;  /* 0x0000000e001e7202 */ /* 0x000fe20000000f00 */
[----:B------:R-:W-:Y:S01]  /*10ff0*/  FADD.FTZ R3, R38, R3 ;  /* 0x0000000326037221 */ /* 0x000fe20000010000 */
[----:B------:R-:W-:Y:S02]  /*11000*/  MOV R14, R11 ;  /* 0x0000000b000e7202 */ /* 0x000fe40000000f00 */
        /* <DEDUP_REMOVED lines=10> */
[----:B------:R-:W-:Y:S02]  /*110b0*/  MOV R11, R195 ;  /* 0x000000c3000b7202 */ /* 0x000fe40000000f00 */
[----:B------:R-:W-:Y:S02]  /*110c0*/  MOV R8, R194 ;  /* 0x000000c200087202 */ /* 0x000fe40000000f00 */
[C---:B------:R-:W-:Y:S04]  /*110d0*/  HMMA.16816.F32 R192, R208.reuse, R200, R56 ;  /* 0x000000c8d0c0723c */ /* 0x040fe80000001838 */
[----:B------:R-:W-:Y:S01]  /*110e0*/  MOV R35, R9 ;  /* 0x0000000900237202 */ /* 0x000fe20000000f00 */
[----:B------:R-:W-:Y:S01]  /*110f0*/  FADD.FTZ R8, R8, R132 ;  /* 0x0000008408087221 */ /* 0x000fe20000010000 */
[----:B------:R-:W-:Y:S02]  /*11100*/  MOV R34, R10 ;  /* 0x0000000a00227202 */ /* 0x000fe40000000f00 */
[----:B------:R-:W-:Y:S01]  /*11110*/  MOV R9, R199 ;  /* 0x000000c700097202 */ /* 0x000fe20000000f00 */
[----:B------:R-:W-:Y:S03]  /*11120*/  FADD.FTZ R8, R37, R8 ;  /* 0x0000000825087221 */ /* 0x000fe60000010000 */
[----:B------:R-:W-:Y:S01]  /*11130*/  MOV R10, R198 ;  /* 0x000000c6000a7202 */ /* 0x000fe20000000f00 */
[----:B------:R-:W-:Y:S01]  /*11140*/  FADD.FTZ R11, R11, R8 ;  /* 0x000000080b0b7221 */ /* 0x000fe20000010000 */
[-C--:B------:R-:W-:Y:S03]  /*11150*/  HMMA.16816.F32 R196, R208, R202.reuse, R60 ;  /* 0x000000cad0c4723c */ /* 0x080fe6000000183c */
[----:B------:R-:W-:Y:S01]  /*11160*/  FADD.FTZ R10, R10, R3 ;  /* 0x000000030a0a7221 */ /* 0x000fe20000010000 */
[-C--:B------:R-:W-:Y:S01]  /*11170*/  MOV R134, R2.reuse ;  /* 0x0000000200867202 */ /* 0x080fe20000000f00 */
        /* <DEDUP_REMOVED lines=55> */
[----:B------:R1:W-:Y:S01]  /*114f0*/  STL [R1+0x14], R3 ;  /* 0x0000140301007387 */ /* 0x0003e20000100800 */
[----:B------:R-:W-:Y:S03]  /*11500*/  MOV R2, R137 ;  /* 0x0000008900027202 */ /* 0x000fe60000000f00 */
[----:B------:R4:W-:Y:S01]  /*11510*/  STL [R1+0x1c], R0 ;  /* 0x00001c0001007387 */ /* 0x0009e20000100800 */
[----:B-1----:R-:W-:Y:S01]  /*11520*/  MOV R3, R136 ;  /* 0x0000008800037202 */ /* 0x002fe20000000f00 */
[----:B------:R-:W-:-:S05]  /*11530*/  @P0 BRA `(.L_x_1604) ;  /* 0xffffb71000000947 */ /* 0x000fca000383ffff */
.L_x_1603:
[----:B-1--4-:R-:W2:Y:S04]  /*11540*/  LDL.LU R0, [R1+0x10] ;  /* 0x0000100001007983 */ /* 0x012ea80000300800 */
        /* <DEDUP_REMOVED lines=184> */
.L_x_1585:
        /* <DEDUP_REMOVED lines=184> */
.L_x_1606:
        /* <DEDUP_REMOVED lines=151> */
.L_x_1608:
[----:B--234-:R-:W-:Y:S05]  /*135c0*/  BSYNC B0 ;  /* 0x0000000000007941 */ /* 0x01cfea0003800000 */
.L_x_1607:
        /* <DEDUP_REMOVED lines=16> */
.L_x_1610:
[----:B------:R-:W-:Y:S05]  /*136d0*/  BSYNC B0 ;  /* 0x0000000000007941 */ /* 0x000fea0003800000 */
.L_x_1609:
        /* <DEDUP_REMOVED lines=16> */
.L_x_1612:
[----:B------:R-:W-:Y:S05]  /*137e0*/  BSYNC B0 ;  /* 0x0000000000007941 */ /* 0x000fea0003800000 */
.L_x_1611:
        /* <DEDUP_REMOVED lines=16> */
.L_x_1614:
[----:B------:R-:W-:Y:S05]  /*138f0*/  BSYNC B0 ;  /* 0x0000000000007941 */ /* 0x000fea0003800000 */
.L_x_1613:
        /* <DEDUP_REMOVED lines=16> */
.L_x_1616:
[----:B------:R-:W-:Y:S05]  /*13a00*/  BSYNC B0 ;  /* 0x0000000000007941 */ /* 0x000fea0003800000 */
.L_x_1615:
        /* <DEDUP_REMOVED lines=16> */
.L_x_1618:
[----:B------:R-:W-:Y:S05]  /*13b10*/  BSYNC B0 ;  /* 0x0000000000007941 */ /* 0x000fea0003800000 */
.L_x_1617:
        /* <DEDUP_REMOVED lines=16> */
.L_x_1620:
[----:B------:R-:W-:Y:S05]  /*13c20*/  BSYNC B0 ;  /* 0x0000000000007941 */ /* 0x000fea0003800000 */
.L_x_1619:
        /* <DEDUP_REMOVED lines=17> */
.L_x_1605:
        /* <DEDUP_REMOVED lines=19> */
.L_x_1621:
        /* <DEDUP_REMOVED lines=42> */
.L_x_1623:
[----:B------:R-:W-:Y:S05]  /*14110*/  BSYNC B0 ;  /* 0x0000000000007941 */ /* 0x000fea0003800000 */
.L_x_1622:
        /* <DEDUP_REMOVED lines=59> */
.L_x_1625:
[----:B------:R-:W-:Y:S05]  /*144d0*/  BSYNC B0 ;  /* 0x0000000000007941 */ /* 0x000fea0003800000 */
.L_x_1624:
        /* <DEDUP_REMOVED lines=15> */
.L_x_1627:
[----:B------:R-:W-:Y:S05]  /*145d0*/  BSYNC B0 ;  /* 0x0000000000007941 */ /* 0x000fea0003800000 */
.L_x_1626:
        /* <DEDUP_REMOVED lines=15> */
.L_x_1629:
[----:B------:R-:W-:Y:S05]  /*146d0*/  BSYNC B0 ;  /* 0x0000000000007941 */ /* 0x000fea0003800000 */
.L_x_1628:
        /* <DEDUP_REMOVED lines=15> */
.L_x_1631:
[----:B------:R-:W-:Y:S05]  /*147d0*/  BSYNC B0 ;  /* 0x0000000000007941 */ /* 0x000fea0003800000 */
.L_x_1630:
        /* <DEDUP_REMOVED lines=15> */
.L_x_1633:
[----:B------:R-:W-:Y:S05]  /*148d0*/  BSYNC B0 ;  /* 0x0000000000007941 */ /* 0x000fea0003800000 */
.L_x_1632:
        /* <DEDUP_REMOVED lines=15> */
.L_x_1635:
[----:B------:R-:W-:Y:S05]  /*149d0*/  BSYNC B0 ;  /* 0x0000000000007941 */ /* 0x000fea0003800000 */
.L_x_1634:
        /* <DEDUP_REMOVED lines=15> */
.L_x_1637:
[----:B------:R-:W-:Y:S05]  /*14ad0*/  BSYNC B0 ;  /* 0x0000000000007941 */ /* 0x000fea0003800000 */
.L_x_1636:
        /* <DEDUP_REMOVED lines=16> */
.L_x_1638:
        /* <DEDUP_REMOVED lines=10> */
.L_x_3559:


//--------------------- .text._ZN7cutlass13device_kernelIN5flash19enable_sm80_to_sm89INS1_16FlashAttnFwdSm80INS1_25CollectiveMainloopFwdSm80ILi4ELi1ELb0EN4cute5tupleIJNS5_1CILi128EEENS7_ILi64EEES8_EEELi128ENS_6half_tEfNS_4arch4Sm80ELb1ELb0ELb1ELb1ELb0ELb1ELb1ELb0EEENS1_21CollectiveEpilogueFwdINS6_IJS8_S8_S9_EEENS6_IJNS7_ILi1EEESH_SH_EEESB_SD_Li128ELb1ELb1ELb0ELb0EEENS1_19SingleTileSchedulerILb1ELb0ELb1ELi128EEEEEEEEEvNT_6ParamsE --------------------------
	.section	.text._ZN7cutlass13device_kernelIN5flash19enable_sm80_to_sm89INS1_16FlashAttnFwdSm80INS1_25CollectiveMainloopFwdSm80ILi4ELi1ELb0EN4cute5tupleIJNS5_1CILi128EEENS7_ILi64EEES8_EEELi128ENS_6half_tEfNS_4arch4Sm80ELb1ELb0ELb1ELb1ELb0ELb1ELb1ELb0EEENS1_21CollectiveEpilogueFwdINS6_IJS8_S8_S9_EEENS6_IJNS7_ILi1EEESH_SH_EEESB_SD_Li128ELb1ELb1ELb0ELb0EEENS1_19SingleTileSchedulerILb1ELb0ELb1ELi128EEEEEEEEEvNT_6ParamsE,"ax",@progbits
	.sectioninfo	@"SHI_REGISTERS=255"
	.align	128
.text._ZN7cutlass13device_kernelIN5flash19enable_sm80_to_sm89INS1_16FlashAttnFwdSm80INS1_25CollectiveMainloopFwdSm80ILi4ELi1ELb0EN4cute5tupleIJNS5_1CILi128EEENS7_ILi64EEES8_EEELi128ENS_6half_tEfNS_4arch4Sm80ELb1ELb0ELb1ELb1ELb0ELb1ELb1ELb0EEENS1_21CollectiveEpilogueFwdINS6_IJS8_S8_S9_EEENS6_IJNS7_ILi1EEESH_SH_EEESB_SD_Li128ELb1ELb1ELb0ELb0EEENS1_19SingleTileSchedulerILb1ELb0ELb1ELi128EEEEEEEEEvNT_6ParamsE:
        .type           _ZN7cutlass13device_kernelIN5flash19enable_sm80_to_sm89INS1_16FlashAttnFwdSm80INS1_25CollectiveMainloopFwdSm80ILi4ELi1ELb0EN4cute5tupleIJNS5_1CILi128EEENS7_ILi64EEES8_EEELi128ENS_6half_tEfNS_4arch4Sm80ELb1ELb0ELb1ELb1ELb0ELb1ELb1ELb0EEENS1_21CollectiveEpilogueFwdINS6_IJS8_S8_S9_EEENS6_IJNS7_ILi1EEESH_SH_EEESB_SD_Li128ELb1ELb1ELb0ELb0EEENS1_19SingleTileSchedulerILb1ELb0ELb1ELi128EEEEEEEEEvNT_6ParamsE,@function
        .size           _ZN7cutlass13device_kernelIN5flash19enable_sm80_to_sm89INS1_16FlashAttnFwdSm80INS1_25CollectiveMainloopFwdSm80ILi4ELi1ELb0EN4cute5tupleIJNS5_1CILi128EEENS7_ILi64EEES8_EEELi128ENS_6half_tEfNS_4arch4Sm80ELb1ELb0ELb1ELb1ELb0ELb1ELb1ELb0EEENS1_21CollectiveEpilogueFwdINS6_IJS8_S8_S9_EEENS6_IJNS7_ILi1EEESH_SH_EEESB_SD_Li128ELb1ELb1ELb0ELb0EEENS1_19SingleTileSchedulerILb1ELb0ELb1ELi128EEEEEEEEEvNT_6ParamsE,(.L_x_3560 - _ZN7cutlass13device_kernelIN5flash19enable_sm80_to_sm89INS1_16FlashAttnFwdSm80INS1_25CollectiveMainloopFwdSm80ILi4ELi1ELb0EN4cute5tupleIJNS5_1CILi128EEENS7_ILi64EEES8_EEELi128ENS_6half_tEfNS_4arch4Sm80ELb1ELb0ELb1ELb1ELb0ELb1ELb1ELb0EEENS1_21CollectiveEpilogueFwdINS6_IJS8_S8_S9_EEENS6_IJNS7_ILi1EEESH_SH_EEESB_SD_Li128ELb1ELb1ELb0ELb0EEENS1_19SingleTileSchedulerILb1ELb0ELb1ELi128EEEEEEEEEvNT_6ParamsE)
        .other          _ZN7cutlass13device_kernelIN5flash19enable_sm80_to_sm89INS1_16FlashAttnFwdSm80INS1_25CollectiveMainloopFwdSm80ILi4ELi1ELb0EN4cute5tupleIJNS5_1CILi128EEENS7_ILi64EEES8_EEELi128ENS_6half_tEfNS_4arch4Sm80ELb1ELb0ELb1ELb1ELb0ELb1ELb1ELb0EEENS1_21CollectiveEpilogueFwdINS6_IJS8_S8_S9_EEENS6_IJNS7_ILi1EEESH_SH_EEESB_SD_Li128ELb1ELb1ELb0ELb0EEENS1_19SingleTileSchedulerILb1ELb0ELb1ELi128EEEEEEEEEvNT_6ParamsE,@"STO_CUDA_ENTRY STV_DEFAULT"
_ZN7cutlass13device_kernelIN5flash19enable_sm80_to_sm89INS1_16FlashAttnFwdSm80INS1_25CollectiveMainloopFwdSm80ILi4ELi1ELb0EN4cute5tupleIJNS5_1CILi128EEENS7_ILi64EEES8_EEELi128ENS_6half_tEfNS_4arch4Sm80ELb1ELb0ELb1ELb1ELb0ELb1ELb1ELb0EEENS1_21CollectiveEpilogueFwdINS6_IJS8_S8_S9_EEENS6_IJNS7_ILi1EEESH_SH_EEESB_SD_Li128ELb1ELb1ELb0ELb0EEENS1_19SingleTileSchedulerILb1ELb0ELb1ELi128EEEEEEEEEvNT_6ParamsE:
[----:B------:R-:W-:Y:S02]  /*0000*/  MOV R1, c[0x0][0x28] ;  /* 0x00000a0000017a02 */ /* 0x000fe40000000f00 */
[----:B------:R-:W1:Y:S01]  /*0010*/  S2R R177, SR_TID.X ;  /* 0x0000000000b17919 */ /* 0x000e620000002100 */
[----:B------:R-:W-:Y:S01]  /*0020*/  IMAD.MOV.U32 R38, RZ, RZ, 0x4 ;  /* 0x00000004ff267424 */ /* 0x000fe200078e00ff */
[----:B------:R-:W2:Y:S01]  /*0030*/  S2UR UR18, SR_CTAID.X ;  /* 0x00000000001279c3 */ /* 0x000ea20000002500 */
[----:B------:R-:W-:Y:S01]  /*0040*/  ULDC.64 UR28, c[0x0][0x118] ;  /* 0x00004600001c7ab9 */ /* 0x000fe20000000a00 */
[----:B------:R-:W3:Y:S01]  /*0050*/  S2R R4, SR_CTAID.Z ;  /* 0x0000000000047919 */ /* 0x000ee20000002700 */
[----:B------:R-:W-:-:S05]  /*0060*/  IADD3 R1, R1, -0xa0, RZ ;  /* 0xffffff6001017810 */ /* 0x000fca0007ffe0ff */
[----:B------:R-:W4:Y:S01]  /*0070*/  S2UR UR26, SR_CTAID.Z ;  /* 0x00000000001a79c3 */ /* 0x000f220000002700 */
[----:B-1----:R-:W-:Y:S01]  /*0080*/  SHF.R.U32.HI R0, RZ, 0x5, R177 ;  /* 0x00000005ff007819 */ /* 0x002fe200000116b1 */
[----:B---3--:R-:W-:-:S05]  /*0090*/  IMAD.WIDE R2, R4, R38, c[0x0][0x568] ;  /* 0x00015a0004027625 */ /* 0x008fca00078e0226 */
[----:B------:R-:W1:Y:S02]  /*00a0*/  SHFL.IDX PT, R0, R0, RZ, 0x1f ;  /* 0x00001fff00007589 */ /* 0x000e6400000e0000 */
[----:B-1----:R-:W-:-:S13]  /*00b0*/  ISETP.NE.AND P0, PT, R0, RZ, PT ;  /* 0x000000ff0000720c */ /* 0x002fda0003f05270 */
[----:B--2-4-:R-:W-:Y:S05]  /*00c0*/  @!P0 BRA `(.L_x_1639) ;  /* 0x0000017000008947 */ /* 0x014fea0003800000 */
[----:B------:R-:W-:-:S04]  /*00d0*/  ISETP.NE.U32.AND P0, PT, RZ, c[0x0][0x568], PT ;  /* 0x00015a00ff007a0c */ /* 0x000fc80003f05070 */
[----:B------:R-:W-:-:S13]  /*00e0*/  ISETP.NE.AND.EX P0, PT, RZ, c[0x0][0x56c], PT, P0 ;  /* 0x00015b00ff007a0c */ /* 0x000fda0003f05300 */
[----:B------:R-:W-:Y:S05]  /*00f0*/  @!P0 BRA `(.L_x_1640) ;  /* 0x0000003000008947 */ /* 0x000fea0003800000 */
[----:B------:R-:W2:Y:S02]  /*0100*/  LDG.E R0, [R2.64] ;  /* 0x0000001c02007981 */ /* 0x000ea4000c1e1900 */
[----:B--2---:R1:W2:Y:S02]  /*0110*/  R2UR UR5, R0 ;  /* 0x00000000000573c2 */ /* 0x0042a400000e0000 */
[----:B-12---:R-:W-:Y:S05]  /*0120*/  BRA `(.L_x_1641) ;  /* 0x000000b000007947 */ /* 0x006fea0003800000 */
.L_x_1640:
[----:B------:R-:W-:-:S04]  /*0130*/  ISETP.NE.U32.AND P0, PT, RZ, c[0x0][0x560], PT ;  /* 0x00015800ff007a0c */ /* 0x000fc80003f05070 */
[----:B------:R-:W-:-:S13]  /*0140*/  ISETP.NE.AND.EX P0, PT, RZ, c[0x0][0x564], PT, P0 ;  /* 0x00015900ff007a0c */ /* 0x000fda0003f05300 */
[----:B------:R-:W-:Y:S05]  /*0150*/  @!P0 BRA `(.L_x_1642) ;  /* 0x0000007000008947 */ /* 0x000fea0003800000 */
[----:B------:R-:W-:-:S05]  /*0160*/  IMAD.WIDE R2, R4, R38, c[0x0][0x560] ;  /* 0x0001580004027625 */ /* 0x000fca00078e0226 */
[----:B------:R-:W2:Y:S04]  /*0170*/  LDG.E R4, [R2.64] ;  /* 0x0000001c02047981 */ /* 0x000ea8000c1e1900 */
[----:B------:R-:W3:Y:S01]  /*0180*/  LDG.E R0, [R2.64+0x4] ;  /* 0x0000041c02007981 */ /* 0x000ee2000c1e1900 */
[----:B--2---:R-:W1:Y:S08]  /*0190*/  R2UR UR4, R4 ;  /* 0x00000000040473c2 */ /* 0x004e7000000e0000 */
[----:B---3--:R-:W1:Y:S02]  /*01a0*/  R2UR UR5, R0 ;  /* 0x00000000000573c2 */ /* 0x008e6400000e0000 */
[----:B-1----:R-:W-:Y:S01]  /*01b0*/  UIADD3 UR5, -UR4, UR5, URZ ;  /* 0x0000000504057290 */ /* 0x002fe2000fffe13f */
[----:B------:R-:W-:Y:S05]  /*01c0*/  BRA `(.L_x_1641) ;  /* 0x0000001000007947 */ /* 0x000fea0003800000 */
.L_x_1642:
[----:B------:R-:W-:Y:S02]  /*01d0*/  ULDC UR5, c[0x0][0x54c] ;  /* 0x0001530000057ab9 */ /* 0x000fe40000000800 */
.L_x_1641:
[----:B------:R-:W-:Y:S02]  /*01e0*/  ULDC UR4, c[0x0][0x548] ;  /* 0x0001520000047ab9 */ /* 0x000fe40000000800 */
[----:B------:R-:W-:-:S02]  /*01f0*/  USHF.L.U32 UR18, UR18, 0x7, URZ ;  /* 0x0000000712127899 */ /* 0x000fc4000800063f */
[----:B------:R-:W-:-:S04]  /*0200*/  UIMAD UR4, UR5, UR4, URZ ;  /* 0x00000004050472a4 */ /* 0x000fc8000f8e023f */
[----:B------:R-:W-:-:S04]  /*0210*/  UISETP.GE.AND UP0, UPT, UR18, UR4, UPT ;  /* 0x000000041200728c */ /* 0x000fc8000bf06270 */
[----:B------:R-:W-:Y:S01]  /*0220*/  USEL UR26, UR26, 0xffffffff, !UP0 ;  /* 0xffffffff1a1a7887 */ /* 0x000fe2000c000000 */
[----:B------:R-:W-:Y:S05]  /*0230*/  BRA `(.L_x_1643) ;  /* 0x0000016000007947 */ /* 0x000fea0003800000 */
.L_x_1639:
[----:B------:R-:W-:-:S04]  /*0240*/  ISETP.NE.U32.AND P0, PT, RZ, c[0x0][0x568], PT ;  /* 0x00015a00ff007a0c */ /* 0x000fc80003f05070 */
[----:B------:R-:W-:-:S13]  /*0250*/  ISETP.NE.AND.EX P0, PT, RZ, c[0x0][0x56c], PT, P0 ;  /* 0x00015b00ff007a0c */ /* 0x000fda0003f05300 */
[----:B------:R-:W-:Y:S05]  /*0260*/  @!P0 BRA `(.L_x_1644) ;  /* 0x0000003000008947 */ /* 0x000fea0003800000 */
[----:B------:R-:W2:Y:S02]  /*0270*/  LDG.E R0, [R2.64] ;  /* 0x0000001c02007981 */ /* 0x000ea4000c1e1900 */
[----:B--2---:R1:W2:Y:S02]  /*0280*/  R2UR UR5, R0 ;  /* 0x00000000000573c2 */ /* 0x0042a400000e0000 */
[----:B-12---:R-:W-:Y:S05]  /*0290*/  BRA `(.L_x_1645) ;  /* 0x000000b000007947 */ /* 0x006fea0003800000 */
.L_x_1644:
        /* <DEDUP_REMOVED lines=10> */
.L_x_1646:
[----:B------:R-:W-:Y:S02]  /*0340*/  ULDC UR5, c[0x0][0x54c] ;  /* 0x0001530000057ab9 */ /* 0x000fe40000000800 */
.L_x_1645:
[----:B------:R-:W-:Y:S02]  /*0350*/  ULDC UR4, c[0x0][0x548] ;  /* 0x0001520000047ab9 */ /* 0x000fe40000000800 */
[----:B------:R-:W-:-:S02]  /*0360*/  USHF.L.U32 UR18, UR18, 0x7, URZ ;  /* 0x0000000712127899 */ /* 0x000fc4000800063f */
[----:B------:R-:W-:-:S04]  /*0370*/  UIMAD UR4, UR5, UR4, URZ ;  /* 0x00000004050472a4 */ /* 0x000fc8000f8e023f */
[----:B------:R-:W-:-:S04]  /*0380*/  UISETP.GE.AND UP0, UPT, UR18, UR4, UPT ;  /* 0x000000041200728c */ /* 0x000fc8000bf06270 */
[----:B------:R-:W-:-:S06]  /*0390*/  USEL UR26, UR26, 0xffffffff, !UP0 ;  /* 0xffffffff1a1a7887 */ /* 0x000fcc000c000000 */
.L_x_1643:
[----:B------:R-:W-:-:S13]  /*03a0*/  ISETP.LE.AND P0, PT, RZ, UR26, PT ;  /* 0x0000001aff007c0c */ /* 0x000fda000bf03270 */
[----:B------:R-:W-:Y:S05]  /*03b0*/  @!P0 EXIT ;  /* 0x000000000000894d */ /* 0x000fea0003800000 */
[----:B------:R-:W-:Y:S01]  /*03c0*/  ISETP.NE.U32.AND P0, PT, RZ, c[0x0][0x370], PT ;  /* 0x0000dc00ff007a0c */ /* 0x000fe20003f05070 */
[----:B------:R-:W-:Y:S01]  /*03d0*/  ULDC.64 UR4, c[0x0][0x358] ;  /* 0x0000d60000047ab9 */ /* 0x000fe20000000a00 */
[----:B------:R-:W-:Y:S01]  /*03e0*/  ISETP.NE.U32.AND P1, PT, RZ, c[0x0][0x360], PT ;  /* 0x0000d800ff007a0c */ /* 0x000fe20003f25070 */
[----:B------:R-:W-:Y:S01]  /*03f0*/  IMAD.U32 R0, RZ, RZ, UR26 ;  /* 0x0000001aff007e24 */ /* 0x000fe2000f8e00ff */
[----:B------:R-:W-:Y:S01]  /*0400*/  ISETP.NE.AND.EX P3, PT, RZ, c[0x0][0x374], PT, P0 ;  /* 0x0000dd00ff007a0c */ /* 0x000fe20003f65300 */
[----:B------:R-:W-:Y:S01]  /*0410*/  IMAD.U32 R4, RZ, RZ, UR26 ;  /* 0x0000001aff047e24 */ /* 0x000fe2000f8e00ff */
[----:B------:R-:W-:Y:S01]  /*0420*/  ISETP.NE.AND.EX P1, PT, RZ, c[0x0][0x364], PT, P1 ;  /* 0x0000d900ff007a0c */ /* 0x000fe20003f25310 */
[----:B------:R-:W-:Y:S01]  /*0430*/  UISETP.NE.U32.AND UP3, UPT, URZ, UR4, UPT ;  /* 0x000000043f00728c */ /* 0x000fe2000bf65070 */
[----:B------:R-:W-:Y:S02]  /*0440*/  ISETP.NE.U32.AND P2, PT, RZ, c[0x0][0x348], PT ;  /* 0x0000d200ff007a0c */ /* 0x000fe40003f45070 */
[----:B------:R-:W-:Y:S01]  /*0450*/  ISETP.NE.U32.AND P4, PT, RZ, c[0x0][0x350], PT ;  /* 0x0000d400ff007a0c */ /* 0x000fe20003f85070 */
[----:B------:R-:W-:Y:S01]  /*0460*/  UISETP.NE.AND.EX UP3, UPT, URZ, UR5, UPT, UP3 ;  /* 0x000000053f00728c */ /* 0x000fe2000bf65330 */
[----:B------:R-:W-:-:S02]  /*0470*/  ISETP.NE.AND.EX P2, PT, RZ, c[0x0][0x34c], PT, P2 ;  /* 0x0000d300ff007a0c */ /* 0x000fc40003f45320 */
[----:B------:R-:W-:Y:S02]  /*0480*/  ISETP.NE.AND.EX P4, PT, RZ, c[0x0][0x354], PT, P4 ;  /* 0x0000d500ff007a0c */ /* 0x000fe40003f85340 */
[----:B------:R-:W-:Y:S01]  /*0490*/  MOV R5, UR26 ;  /* 0x0000001a00057c02 */ /* 0x000fe20008000f00 */
[----:B------:R-:W-:Y:S01]  /*04a0*/  @P3 IMAD.WIDE R2, R38, R0, c[0x0][0x370] ;  /* 0x0000dc0026023625 */ /* 0x000fe200078e0200 */
[----:B------:R-:W-:-:S03]  /*04b0*/  PLOP3.LUT P0, PT, PT, PT, UP3, 0x80, 0x0 ;  /* 0x000000000000781c */ /* 0x000fc60003f0f038 */
[C---:B------:R-:W-:Y:S01]  /*04c0*/  @P1 IMAD.WIDE R6, R38.reuse, R4, c[0x0][0x360] ;  /* 0x0000d80026061625 */ /* 0x040fe200078e0204 */
[----:B------:R1:W2:Y:S03]  /*04d0*/  @P3 LDG.E R11, [R2.64] ;  /* 0x0000001c020b3981 */ /* 0x0002a6000c1e1900 */
[----:B------:R-:W-:Y:S01]  /*04e0*/  IMAD.WIDE R4, R38, R5, c[0x0][0x348] ;  /* 0x0000d20026047625 */ /* 0x000fe200078e0205 */
[----:B------:R-:W-:-:S04]  /*04f0*/  MOV R10, RZ ;  /* 0x000000ff000a7202 */ /* 0x000fc80000000f00 */
[----:B------:R-:W3:Y:S01]  /*0500*/  @P2 LDG.E R9, [R4.64] ;  /* 0x0000001c04092981 */ /* 0x000ee2000c1e1900 */
[----:B-1----:R-:W-:-:S03]  /*0510*/  IMAD.WIDE R2, R38, R0, c[0x0][0x350] ;  /* 0x0000d40026027625 */ /* 0x002fc600078e0200 */
[----:B------:R1:W4:Y:S04]  /*0520*/  @P1 LDG.E R0, [R6.64] ;  /* 0x0000001c06001981 */ /* 0x000328000c1e1900 */
[----:B------:R-:W4:Y:S01]  /*0530*/  @P4 LDG.E R8, [R2.64] ;  /* 0x0000001c02084981 */ /* 0x000f22000c1e1900 */
[----:B-1----:R-:W-:-:S04]  /*0540*/  IMAD.U32 R6, RZ, RZ, UR26 ;  /* 0x0000001aff067e24 */ /* 0x002fc8000f8e00ff */
[----:B------:R-:W-:-:S05]  /*0550*/  IMAD.WIDE R6, R38, R6, c[0x0][0x358] ;  /* 0x0000d60026067625 */ /* 0x000fca00078e0206 */
[----:B------:R1:W5:Y:S01]  /*0560*/  @P0 LDG.E R10, [R6.64] ;  /* 0x0000001c060a0981 */ /* 0x000362000c1e1900 */
[----:B------:R-:W1:Y:S01]  /*0570*/  S2UR UR16, SR_CTAID.Y ;  /* 0x00000000001079c3 */ /* 0x000e620000002600 */
[----:B------:R-:W-:Y:S02]  /*0580*/  UMOV UR21, URZ ;  /* 0x0000003f00157c82 */ /* 0x000fe40008000000 */
[----:B------:R-:W-:Y:S02]  /*0590*/  ULDC UR24, c[0x0][0x168] ;  /* 0x00005a0000187ab9 */ /* 0x000fe40000000800 */
[----:B------:R-:W-:Y:S02]  /*05a0*/  UMOV UR22, URZ ;  /* 0x0000003f00167c82 */ /* 0x000fe40008000000 */
[----:B------:R-:W-:Y:S02]  /*05b0*/  UMOV UR20, URZ ;  /* 0x0000003f00147c82 */ /* 0x000fe40008000000 */
[----:B------:R-:W-:-:S02]  /*05c0*/  ULDC UR7, c[0x0][0x1d0] ;  /* 0x0000740000077ab9 */ /* 0x000fc40000000800 */
[----:B------:R-:W-:Y:S02]  /*05d0*/  ULDC UR23, c[0x0][0x228] ;  /* 0x00008a0000177ab9 */ /* 0x000fe40000000800 */
[----:B-1----:R-:W-:Y:S01]  /*05e0*/  USHF.R.S32.HI UR15, URZ, 0x1f, UR16 ;  /* 0x0000001f3f0f7899 */ /* 0x002fe20008011410 */
[----:B--2---:R1:W2:Y:S08]  /*05f0*/  @P3 R2UR UR21, R11 ;  /* 0x000000000b1533c2 */ /* 0x0042b000000e0000 */
[----:B---3--:R1:W3:Y:S08]  /*0600*/  @P2 R2UR UR22, R9 ;  /* 0x00000000091623c2 */ /* 0x0082f000000e0000 */
[----:B----4-:R1:W4:Y:S08]  /*0610*/  @P1 R2UR UR24, R0 ;  /* 0x00000000001813c2 */ /* 0x01033000000e0000 */
[----:B------:R1:W1:Y:S01]  /*0620*/  @P4 R2UR UR20, R8 ;  /* 0x00000000081443c2 */ /* 0x00026200000e0000 */
[----:B------:R-:W-:Y:S05]  /*0630*/  @P1 BRA `(.L_x_1647) ;  /* 0x0000006000001947 */ /* 0x000fea0003800000 */
[----:B--23--:R-:W-:Y:S05]  /*0640*/  @!P2 BRA `(.L_x_1647) ;  /* 0x000000500000a947 */ /* 0x00cfea0003800000 */
[----:B-1----:R1:W2:Y:S04]  /*0650*/  LDG.E R0, [R4.64] ;  /* 0x0000001c04007981 */ /* 0x0022a8000c1e1900 */
[----:B-1----:R-:W3:Y:S01]  /*0660*/  LDG.E R4, [R4.64+0x4] ;  /* 0x0000041c04047981 */ /* 0x002ee2000c1e1900 */
[----:B--2-4-:R-:W1:Y:S08]  /*0670*/  R2UR UR24, R0 ;  /* 0x00000000001873c2 */ /* 0x014e7000000e0000 */
[----:B---3--:R-:W1:Y:S02]  /*0680*/  R2UR UR4, R4 ;  /* 0x00000000040473c2 */ /* 0x008e6400000e0000 */
[----:B-1----:R-:W-:-:S06]  /*0690*/  UIADD3 UR24, -UR24, UR4, URZ ;  /* 0x0000000418187290 */ /* 0x002fcc000fffe13f */
.L_x_1647:
[----:B--23--:R-:W-:-:S04]  /*06a0*/  ISETP.NE.U32.AND P1, PT, RZ, c[0x0][0x368], PT ;  /* 0x0000da00ff007a0c */ /* 0x00cfc80003f25070 */
[----:B------:R-:W-:-:S13]  /*06b0*/  ISETP.NE.AND.EX P1, PT, RZ, c[0x0][0x36c], PT, P1 ;  /* 0x0000db00ff007a0c */ /* 0x000fda0003f25310 */
[----:B------:R-:W-:Y:S05]  /*06c0*/  @!P1 BRA `(.L_x_1648) ;  /* 0x0000005000009947 */ /* 0x000fea0003800000 */
[----:B-1----:R-:W-:-:S05]  /*06d0*/  MOV R0, UR26 ;  /* 0x0000001a00007c02 */ /* 0x002fca0008000f00 */
[----:B------:R-:W-:-:S05]  /*06e0*/  IMAD.WIDE R2, R38, R0, c[0x0][0x368] ;  /* 0x0000da0026027625 */ /* 0x000fca00078e0200 */
[----:B------:R-:W2:Y:S02]  /*06f0*/  LDG.E R0, [R2.64] ;  /* 0x0000001c02007981 */ /* 0x000ea4000c1e1900 */
[----:B--2---:R1:W2:Y:S02]  /*0700*/  R2UR UR7, R0 ;  /* 0x00000000000773c2 */ /* 0x0042a400000e0000 */
[----:B-12---:R-:W-:Y:S05]  /*0710*/  BRA `(.L_x_1649) ;  /* 0x0000006000007947 */ /* 0x006fea0003800000 */
.L_x_1648:
[----:B------:R-:W-:Y:S05]  /*0720*/  @!P4 BRA `(.L_x_1649) ;  /* 0x000000500000c947 */ /* 0x000fea0003800000 */
[----:B-1----:R1:W2:Y:S04]  /*0730*/  LDG.E R0, [R2.64] ;  /* 0x0000001c02007981 */ /* 0x0022a8000c1e1900 */
[----:B-1----:R-:W3:Y:S01]  /*0740*/  LDG.E R2, [R2.64+0x4] ;  /* 0x0000041c02027981 */ /* 0x002ee2000c1e1900 */
[----:B--2---:R-:W1:Y:S08]  /*0750*/  R2UR UR7, R0 ;  /* 0x00000000000773c2 */ /* 0x004e7000000e0000 */
[----:B---3--:R-:W1:Y:S02]  /*0760*/  R2UR UR4, R2 ;  /* 0x00000000020473c2 */ /* 0x008e6400000e0000 */
[----:B-1----:R-:W-:-:S06]  /*0770*/  UIADD3 UR7, -UR7, UR4, URZ ;  /* 0x0000000407077290 */ /* 0x002fcc000fffe13f */
.L_x_1649:
[----:B------:R2:W3:Y:S04]  /*0780*/  @P0 LDG.E R4, [R6.64] ;  /* 0x0000001c06040981 */ /* 0x0004e8000c1e1900 */
[----:B--2---:R-:W2:Y:S01]  /*0790*/  @P0 LDG.E R6, [R6.64+0x4] ;  /* 0x0000041c06060981 */ /* 0x004ea2000c1e1900 */
[----:B------:R-:W-:Y:S01]  /*07a0*/  ISETP.NE.U32.AND P1, PT, RZ, c[0x0][0x378], PT ;  /* 0x0000de00ff007a0c */ /* 0x000fe20003f25070 */
[----:B-1----:R-:W-:-:S03]  /*07b0*/  IMAD.U32 R0, RZ, RZ, UR26 ;  /* 0x0000001aff007e24 */ /* 0x002fc6000f8e00ff */
[----:B------:R-:W-:-:S13]  /*07c0*/  ISETP.NE.AND.EX P1, PT, RZ, c[0x0][0x37c], PT, P1 ;  /* 0x0000df00ff007a0c */ /* 0x000fda0003f25310 */
[----:B------:R-:W-:-:S05]  /*07d0*/  @P1 IMAD.WIDE R2, R38, R0, c[0x0][0x378] ;  /* 0x0000de0026021625 */ /* 0x000fca00078e0200 */
[----:B----4-:R-:W4:Y:S01]  /*07e0*/  @P1 LDG.E R0, [R2.64] ;  /* 0x0000001c02001981 */ /* 0x010f22000c1e1900 */
[----:B------:R-:W-:Y:S02]  /*07f0*/  ULDC UR6, c[0x0][0x2c4] ;  /* 0x0000b10000067ab9 */ /* 0x000fe40000000800 */
[----:B------:R-:W-:Y:S02]  /*0800*/  UISETP.NE.AND UP2, UPT, UR6, 0x1, UPT ;  /* 0x000000010600788c */ /* 0x000fe4000bf45270 */
[----:B------:R-:W-:Y:S02]  /*0810*/  UIADD3 UR6, -UR21, UR7, URZ ;  /* 0x0000000715067290 */ /* 0x000fe4000fffe13f */
[----:B------:R-:W-:-:S07]  /*0820*/  UMOV UR19, UR7 ;  /* 0x0000000700137c82 */ /* 0x000fce0008000000 */
[----:B------:R-:W-:Y:S01]  /*0830*/  @UP2 UIADD3 UR8, UR18, 0x7f, URZ ;  /* 0x0000007f12082890 */ /* 0x000fe2000fffe03f */
[----:B---3--:R-:W1:Y:S08]  /*0840*/  @P0 R2UR UR4, R4 ;  /* 0x00000000040403c2 */ /* 0x008e7000000e0000 */
[----:B--2---:R-:W1:Y:S08]  /*0850*/  @P0 R2UR UR5, R6 ;  /* 0x00000000060503c2 */ /* 0x004e7000000e0000 */
[----:B----4-:R2:W3:Y:S01]  /*0860*/  @P1 R2UR UR19, R0 ;  /* 0x00000000001313c2 */ /* 0x0104e200000e0000 */
[----:B-1----:R-:W-:-:S03]  /*0870*/  @UP3 UIADD3 UR23, -UR4, UR5, URZ ;  /* 0x0000000504173290 */ /* 0x002fc6000fffe13f */
[----:B------:R-:W-:Y:S02]  /*0880*/  ULDC.64 UR4, c[0x0][0x2c8] ;  /* 0x0000b20000047ab9 */ /* 0x000fe40000000a00 */
[----:B------:R-:W-:Y:S02]  /*0890*/  UIMAD.WIDE.U32 UR8, UR8, UR4, URZ ;  /* 0x00000004080872a5 */ /* 0x000fe4000f8e003f */
[----:B------:R-:W-:Y:S02]  /*08a0*/  UIADD3 UR13, UR6, UR23, URZ ;  /* 0x00000017060d7290 */ /* 0x000fe4000fffe03f */
[----:B------:R-:W-:Y:S02]  /*08b0*/  UIADD3 UR4, UR18, 0x7f, URZ ;  /* 0x0000007f12047890 */ /* 0x000fe4000fffe03f */
[----:B------:R-:W-:Y:S02]  /*08c0*/  UIADD3 UR11, UR13, 0x40, -UR24 ;  /* 0x000000400d0b7890 */ /* 0x000fe4000fffe818 */
[----:B------:R-:W-:-:S02]  /*08d0*/  @UP2 USHF.R.U32.HI UR4, URZ, UR5, UR9 ;  /* 0x000000053f042299 */ /* 0x000fc40008011609 */
[----:B------:R-:W-:Y:S02]  /*08e0*/  UIADD3 UR9, UR13, 0x3f, URZ ;  /* 0x0000003f0d097890 */ /* 0x000fe4000fffe03f */
[----:B------:R-:W-:Y:S02]  /*08f0*/  UIADD3 UR5, UR11, UR4, URZ ;  /* 0x000000040b057290 */ /* 0x000fe4000fffe03f */
[----:B------:R-:W-:Y:S02]  /*0900*/  USHF.R.S32.HI UR8, URZ, 0x1f, UR9 ;  /* 0x0000001f3f087899 */ /* 0x000fe40008011409 */
[----:B------:R-:W-:Y:S02]  /*0910*/  USHF.R.S32.HI UR4, URZ, 0x1f, UR5 ;  /* 0x0000001f3f047899 */ /* 0x000fe40008011405 */
[----:B------:R-:W-:Y:S02]  /*0920*/  ULEA.HI UR8, UR8, UR9, URZ, 0x6 ;  /* 0x0000000908087291 */ /* 0x000fe4000f8f303f */
[----:B------:R-:W-:-:S02]  /*0930*/  ULEA.HI UR4, UR4, UR5, URZ, 0x6 ;  /* 0x0000000504047291 */ /* 0x000fc4000f8f303f */
[----:B------:R-:W-:Y:S02]  /*0940*/  USHF.R.S32.HI UR12, URZ, 0x6, UR8 ;  /* 0x000000063f0c7899 */ /* 0x000fe40008011408 */
[----:B------:R-:W-:-:S04]  /*0950*/  USHF.R.S32.HI UR4, URZ, 0x6, UR4 ;  /* 0x000000063f047899 */ /* 0x000fc80008011404 */
[----:B------:R-:W-:-:S04]  /*0960*/  UISETP.LT.AND UP0, UPT, UR12, UR4, UPT ;  /* 0x000000040c00728c */ /* 0x000fc8000bf01270 */
[----:B------:R-:W-:Y:S02]  /*0970*/  USEL UR5, UR12, UR4, UP0 ;  /* 0x000000040c057287 */ /* 0x000fe40008000000 */
[----:B------:R-:W-:Y:S02]  /*0980*/  UIADD3 UR4, -UR6, URZ, URZ ;  /* 0x0000003f06047290 */ /* 0x000fe4000fffe13f */
[----:B------:R-:W-:Y:S02]  /*0990*/  ULEA UR6, UR5, -UR6, 0x6 ;  /* 0x8000000605067291 */ /* 0x000fe4000f8e303f */
[----:B------:R-:W-:Y:S02]  /*09a0*/  UISETP.LT.AND UP1, UPT, URZ, UR4, UPT ;  /* 0x000000043f00728c */ /* 0x000fe4000bf21270 */
[----:B------:R-:W-:Y:S02]  /*09b0*/  UISETP.LT.AND UP0, UPT, UR6, UR23, UPT ;  /* 0x000000170600728c */ /* 0x000fe4000bf01270 */
[----:B------:R-:W-:-:S02]  /*09c0*/  USEL UR4, URZ, UR4, !UP1 ;  /* 0x000000043f047287 */ /* 0x000fc4000c800000 */
[----:B------:R-:W-:Y:S02]  /*09d0*/  USEL UR5, UR6, UR23, UP0 ;  /* 0x0000001706057287 */ /* 0x000fe40008000000 */
[----:B------:R-:W-:Y:S02]  /*09e0*/  USHF.R.U32.HI UR10, URZ, 0x6, UR4 ;  /* 0x000000063f0a7899 */ /* 0x000fe40008011604 */
[----:B------:R-:W-:-:S05]  /*09f0*/  UISETP.GT.AND UP0, UPT, UR5, UR4, UPT ;  /* 0x000000040500728c */ /* 0x000fca000bf04270 */
[----:B------:R-:W-:-:S06]  /*0a00*/  UMOV UR9, UR10 ;  /* 0x0000000a00097c82 */ /* 0x000fcc0008000000 */
[----:B------:R-:W-:-:S04]  /*0a10*/  @UP0 UIADD3 UR5, UR5, 0x3f, URZ ;  /* 0x0000003f05050890 */ /* 0x000fc8000fffe03f */
[----:B------:R-:W-:-:S04]  /*0a20*/  @UP0 USHF.R.S32.HI UR4, URZ, 0x1f, UR5 ;  /* 0x0000001f3f040899 */ /* 0x000fc80008011405 */
[----:B------:R-:W-:-:S04]  /*0a30*/  @UP0 ULEA.HI UR4, UR4, UR5, URZ, 0x6 ;  /* 0x0000000504040291 */ /* 0x000fc8000f8f303f */
[----:B------:R-:W-:-:S04]  /*0a40*/  @UP0 USHF.R.S32.HI UR9, URZ, 0x6, UR4 ;  /* 0x000000063f090899 */ /* 0x000fc80008011404 */
[----:B------:R-:W-:-:S06]  /*0a50*/  UISETP.GT.AND UP0, UPT, UR9, UR10, UPT ;  /* 0x0000000a0900728c */ /* 0x000fcc000bf04270 */
[----:B------:R-:W-:-:S13]  /*0a60*/  PLOP3.LUT P0, PT, PT, PT, UP0, 0x80, 0x0 ;  /* 0x000000000000781c */ /* 0x000fda0003f0f008 */
[----:B------:R-:W-:Y:S05]  /*0a70*/  @!P0 BRA `(.L_x_1650) ;  /* 0x0000793000008947 */ /* 0x000fea0003800000 */
[----:B--23--:R-:W-:Y:S01]  /*0a80*/  ISETP.NE.U32.AND P0, PT, RZ, c[0x0][0x340], PT ;  /* 0x0000d000ff007a0c */ /* 0x00cfe20003f05070 */
[----:B------:R-:W-:Y:S01]  /*0a90*/  IMAD.U32 R0, RZ, RZ, UR26 ;  /* 0x0000001aff007e24 */ /* 0x000fe2000f8e00ff */
[----:B------:R-:W-:Y:S01]  /*0aa0*/  SHF.R.S32.HI R4, RZ, 0x1f, R177 ;  /* 0x0000001fff047819 */ /* 0x000fe200000114b1 */
[----:B------:R-:W-:Y:S01]  /*0ab0*/  ULDC.64 UR4, c[0x0][0x240] ;  /* 0x0000900000047ab9 */ /* 0x000fe20000000a00 */
[----:B------:R-:W-:-:S13]  /*0ac0*/  ISETP.NE.AND.EX P3, PT, RZ, c[0x0][0x344], PT, P0 ;  /* 0x0000d100ff007a0c */ /* 0x000fda0003f65300 */
[----:B------:R-:W-:-:S05]  /*0ad0*/  @P3 IMAD.WIDE R2, R38, R0, c[0x0][0x340] ;  /* 0x0000d00026023625 */ /* 0x000fca00078e0200 */
[----:B------:R1:W2:Y:S01]  /*0ae0*/  @P3 LDG.E R18, [R2.64] ;  /* 0x0000001c02123981 */ /* 0x0002a2000c1e1900 */
[----:B------:R-:W-:Y:S01]  /*0af0*/  LEA.HI R0, R4, R177, RZ, 0x3 ;  /* 0x000000b104007211 */ /* 0x000fe200078f18ff */
[----:B------:R-:W-:Y:S01]  /*0b00*/  UIMAD UR4, UR15, UR4, URZ ;  /* 0x000000040f0472a4 */ /* 0x000fe2000f8e023f */
[----:B------:R-:W-:Y:S01]  /*0b10*/  IMAD.MOV.U32 R160, RZ, RZ, c[0x0][0x238] ;  /* 0x00008e00ffa07624 */ /* 0x000fe200078e00ff */
[----:B------:R-:W-:Y:S01]  /*0b20*/  USHF.R.S32.HI UR6, URZ, 0x1f, UR26 ;  /* 0x0000001f3f067899 */ /* 0x000fe2000801141a */
[----:B------:R-:W-:Y:S01]  /*0b30*/  SHF.R.S32.HI R93, RZ, 0x3, R0 ;  /* 0x00000003ff5d7819 */ /* 0x000fe20000011400 */
[----:B------:R-:W-:Y:S01]  /*0b40*/  UIMAD UR8, UR16, UR5, UR4 ;  /* 0x00000005100872a4 */ /* 0x000fe2000f8e0204 */
[----:B------:R-:W-:Y:S01]  /*0b50*/  LOP3.LUT R0, R0, 0xfffffff8, RZ, 0xc0, !PT ;  /* 0xfffffff800007812 */ /* 0x000fe200078ec0ff */
[----:B------:R-:W-:Y:S01]  /*0b60*/  USEL UR35, UR6, URZ, !UP3 ;  /* 0x0000003f06237287 */ /* 0x000fe2000d800000 */
[----:B------:R-:W-:Y:S01]  /*0b70*/  SHF.R.S32.HI R37, RZ, 0x1f, R93 ;  /* 0x0000001fff257819 */ /* 0x000fe2000001145d */
[----:B------:R-:W-:Y:S01]  /*0b80*/  ULDC.64 UR4, c[0x0][0x248] ;  /* 0x0000920000047ab9 */ /* 0x000fe20000000a00 */
[----:B-----5:R-:W-:Y:S01]  /*0b90*/  IADD3 R140, P0, R93, R10, RZ ;  /* 0x0000000a5d8c7210 */ /* 0x020fe20007f1e0ff */
[----:B------:R-:W-:Y:S01]  /*0ba0*/  IMAD.IADD R28, R177, 0x1, -R0 ;  /* 0x00000001b11c7824 */ /* 0x000fe200078e0a00 */
[----:B------:R-:W-:Y:S01]  /*0bb0*/  UIMAD UR4, UR35, UR4, URZ ;  /* 0x00000004230472a4 */ /* 0x000fe2000f8e023f */
[----:B------:R-:W-:Y:S01]  /*0bc0*/  IADD3 R123, -R93, UR23, RZ ;  /* 0x000000175d7b7c10 */ /* 0x000fe2000fffe1ff */
[----:B------:R-:W-:Y:S01]  /*0bd0*/  UIADD3 UR17, UR9, -0x1, URZ ;  /* 0xffffffff09117890 */ /* 0x000fe2000fffe03f */
[----:B------:R-:W-:Y:S01]  /*0be0*/  IMAD.SHL.U32 R32, R28, 0x8, RZ ;  /* 0x000000081c207824 */ /* 0x000fe200078e00ff */
[----:B------:R-:W-:Y:S01]  /*0bf0*/  LEA.HI.X.SX32 R153, R10, R37, 0x1, P0 ;  /* 0x000000250a997211 */ /* 0x000fe200000f0eff */
[----:B------:R-:W-:Y:S01]  /*0c00*/  USEL UR43, UR26, URZ, !UP3 ;  /* 0x0000003f1a2b7287 */ /* 0x000fe2000d800000 */
[----:B------:R-:W-:Y:S01]  /*0c10*/  LEA.HI R4, R4, R177, RZ, 0x6 ;  /* 0x000000b104047211 */ /* 0x000fe200078f30ff */
[----:B------:R-:W-:Y:S01]  /*0c20*/  UMOV UR37, 0x6 ;  /* 0x0000000600257882 */ /* 0x000fe20000000000 */
[----:B------:R-:W-:Y:S01]  /*0c30*/  SHF.R.S32.HI R33, RZ, 0x1f, R32 ;  /* 0x0000001fff217819 */ /* 0x000fe20000011420 */
[----:B------:R-:W-:Y:S01]  /*0c40*/  IMAD R0, R153, c[0x0][0x238], RZ ;  /* 0x00008e0099007a24 */ /* 0x000fe200078e02ff */
[----:B------:R-:W-:Y:S01]  /*0c50*/  USHF.R.S32.HI UR9, URZ, 0x1f, UR17 ;  /* 0x0000001f3f097899 */ /* 0x000fe20008011411 */
[----:B------:R-:W-:Y:S01]  /*0c60*/  IMAD.U32 R96, RZ, RZ, UR43 ;  /* 0x0000002bff607e24 */ /* 0x000fe2000f8e00ff */
[----:B------:R-:W-:Y:S01]  /*0c70*/  IADD3 R90, R32, 0x40, RZ ;  /* 0x00000040205a7810 */ /* 0x000fe20007ffe0ff */
[----:B------:R-:W-:Y:S01]  /*0c80*/  IMAD R0, R140, c[0x0][0x23c], R0 ;  /* 0x00008f008c007a24 */ /* 0x000fe200078e0200 */
[----:B------:R-:W-:Y:S01]  /*0c90*/  ISETP.GE.AND P6, PT, R32, c[0x0][0x1d4], PT ;  /* 0x0000750020007a0c */ /* 0x000fe20003fc6270 */
[----:B-1----:R-:W-:Y:S01]  /*0ca0*/  IMAD.WIDE.U32 R2, R140, c[0x0][0x238], R32 ;  /* 0x00008e008c027a25 */ /* 0x002fe200078e0020 */
[----:B------:R-:W-:Y:S01]  /*0cb0*/  ISETP.GE.AND P5, PT, R90, c[0x0][0x1d4], PT ;  /* 0x000075005a007a0c */ /* 0x000fe20003fa6270 */
[----:B------:R-:W-:Y:S01]  /*0cc0*/  USHF.R.S32.HI UR36, URZ, 0x1f, UR19 ;  /* 0x0000001f3f247899 */ /* 0x000fe20008011413 */
[----:B------:R-:W-:Y:S01]  /*0cd0*/  IADD3 R158, R93, 0x10, RZ ;  /* 0x000000105d9e7810 */ /* 0x000fe20007ffe0ff */
[----:B------:R-:W-:Y:S01]  /*0ce0*/  IMAD.IADD R3, R3, 0x1, R0 ;  /* 0x0000000103037824 */ /* 0x000fe200078e0200 */
[C---:B------:R-:W-:Y:S01]  /*0cf0*/  IADD3 R157, R93.reuse, 0x20, RZ ;  /* 0x000000205d9d7810 */ /* 0x040fe20007ffe0ff */
[----:B------:R-:W-:Y:S01]  /*0d00*/  IMAD.U32 R0, RZ, RZ, UR16 ;  /* 0x00000010ff007e24 */ /* 0x000fe2000f8e00ff */
[----:B------:R-:W-:Y:S01]  /*0d10*/  IADD3 R156, R93, 0x30, RZ ;  /* 0x000000305d9c7810 */ /* 0x000fe20007ffe0ff */
[----:B------:R-:W-:Y:S01]  /*0d20*/  IMAD.SHL.U32 R175, R160, 0x40, RZ ;  /* 0x00000040a0af7824 */ /* 0x000fe200078e00ff */
[----:B------:R-:W-:Y:S01]  /*0d30*/  ULDC UR27, c[0x0][0x1e4] ;  /* 0x00007900001b7ab9 */ /* 0x000fe20000000800 */
[----:B------:R-:W-:Y:S01]  /*0d40*/  IMAD.WIDE.U32 R2, R0, c[0x0][0x240], R2 ;  /* 0x0000900000027a25 */ /* 0x000fe200078e0002 */
[----:B------:R-:W-:Y:S01]  /*0d50*/  ULDC.U8 UR48, c[0x0][0x298] ;  /* 0x0000a60000307ab9 */ /* 0x000fe20000000000 */
[----:B------:R-:W-:Y:S01]  /*0d60*/  P2R R154, PR, RZ, 0x20 ;  /* 0x00000020ff9a7803 */ /* 0x000fe20000000000 */
[----:B------:R-:W-:Y:S01]  /*0d70*/  UMOV UR49, 0x30 ;  /* 0x0000003000317882 */ /* 0x000fe20000000000 */
[----:B------:R-:W-:Y:S01]  /*0d80*/  IMAD.U32 R0, RZ, RZ, UR17 ;  /* 0x00000011ff007e24 */ /* 0x000fe2000f8e00ff */
[----:B------:R-:W-:Y:S01]  /*0d90*/  IADD3 R3, R3, UR8, RZ ;  /* 0x0000000803037c10 */ /* 0x000fe2000fffe0ff */
[----:B------:R-:W-:Y:S01]  /*0da0*/  UIMAD UR8, UR43, UR5, UR4 ;  /* 0x000000052b0872a4 */ /* 0x000fe2000f8e0204 */
[----:B------:R-:W-:Y:S01]  /*0db0*/  IMAD.SHL.U32 R5, R93, 0x40, RZ ;  /* 0x000000405d057824 */ /* 0x000fe200078e00ff */
[----:B------:R-:W-:Y:S01]  /*0dc0*/  ULDC UR39, c[0x0][0x280] ;  /* 0x0000a00000277ab9 */ /* 0x000fe20000000800 */
[----:B------:R-:W-:Y:S01]  /*0dd0*/  IMAD R8, R0, -0x40, R123 ;  /* 0xffffffc000087824 */ /* 0x000fe200078e027b */
[----:B------:R-:W-:Y:S01]  /*0de0*/  ULDC.64 UR4, c[0x0][0x238] ;  /* 0x00008e0000047ab9 */ /* 0x000fe20000000a00 */
[----:B------:R-:W-:Y:S01]  /*0df0*/  IMAD.WIDE.U32 R128, R96, c[0x0][0x248], R2 ;  /* 0x0000920060807a25 */ /* 0x000fe200078e0002 */
[----:B------:R-:W-:Y:S01]  /*0e00*/  USHF.L.U64.HI UR14, UR4, UR37, UR5 ;  /* 0x00000025040e7299 */ /* 0x000fe20008010205 */
[----:B------:R-:W-:Y:S01]  /*0e10*/  LOP3.LUT R21, R5, 0x1c0, RZ, 0xc0, !PT ;  /* 0x000001c005157812 */ /* 0x000fe200078ec0ff */
[----:B------:R-:W-:Y:S01]  /*0e20*/  UIMAD.WIDE.U32 UR30, UR4, 0x20, URZ ;  /* 0x00000020041e78a5 */ /* 0x000fe2000f8e003f */
[C---:B------:R-:W-:Y:S01]  /*0e30*/  ISETP.GE.AND P0, PT, R8.reuse, 0x1, PT ;  /* 0x000000010800780c */ /* 0x040fe20003f06270 */
[----:B------:R-:W-:Y:S01]  /*0e40*/  UIMAD UR5, UR14, UR17, URZ ;  /* 0x000000110e0572a4 */ /* 0x000fe2000f8e023f */
[----:B------:R-:W-:Y:S01]  /*0e50*/  IADD3 R127, R129, UR8, RZ ;  /* 0x00000008817f7c10 */ /* 0x000fe2000fffe0ff */
[----:B------:R-:W-:Y:S01]  /*0e60*/  IMAD.MOV.U32 R126, RZ, RZ, R128 ;  /* 0x000000ffff7e7224 */ /* 0x000fe200078e0080 */
[----:B------:R-:W-:Y:S01]  /*0e70*/  ISETP.GE.AND P2, PT, R8, 0x11, PT ;  /* 0x000000110800780c */ /* 0x000fe20003f46270 */
[----:B------:R-:W-:Y:S01]  /*0e80*/  IMAD.SHL.U32 R4, R4, 0x8, RZ ;  /* 0x0000000804047824 */ /* 0x000fe200078e00ff */
[----:B------:R-:W-:Y:S01]  /*0e90*/  SHF.R.U32.HI R36, RZ, 0x3, R21 ;  /* 0x00000003ff247819 */ /* 0x000fe20000011615 */
[----:B------:R-:W-:Y:S01]  /*0ea0*/  IMAD.U32 R0, RZ, RZ, UR5 ;  /* 0x00000005ff007e24 */ /* 0x000fe2000f8e00ff */
[----:B------:R-:W-:Y:S01]  /*0eb0*/  ULDC.64 UR4, c[0x0][0x1e0] ;  /* 0x0000780000047ab9 */ /* 0x000fe20000000a00 */
[----:B------:R-:W-:Y:S01]  /*0ec0*/  IMAD.WIDE.U32 R2, R175, UR17, R126 ;  /* 0x00000011af027c25 */ /* 0x000fe2000f8e007e */
[----:B------:R-:W-:Y:S01]  /*0ed0*/  LOP3.LUT R31, R4, 0xfffffe00, RZ, 0xc0, !PT ;  /* 0xfffffe00041f7812 */ /* 0x000fe200078ec0ff */
[----:B------:R-:W-:Y:S01]  /*0ee0*/  ULDC UR40, c[0x0][0x290] ;  /* 0x0000a40000287ab9 */ /* 0x000fe20000000800 */
[----:B------:R-:W-:Y:S01]  /*0ef0*/  LOP3.LUT R4, R21, 0x38, R32, 0xf8, !PT ;  /* 0x0000003815047812 */ /* 0x000fe200078ef820 */
[----:B------:R-:W-:Y:S01]  /*0f00*/  IMAD R0, R175, UR9, R0 ;  /* 0x00000009af007c24 */ /* 0x000fe2000f8e0200 */
[C---:B------:R-:W-:Y:S01]  /*0f10*/  @P0 LEA R6, P1, R2.reuse, c[0x0][0x220], 0x1 ;  /* 0x0000880002060a11 */ /* 0x040fe200078208ff */
[----:B------:R-:W-:Y:S01]  /*0f20*/  IMAD.MOV.U32 R9, RZ, RZ, c[0x0][0x23c] ;  /* 0x00008f00ff097624 */ /* 0x000fe200078e00ff */
[----:B------:R-:W-:Y:S01]  /*0f30*/  LOP3.LUT R75, R31, R4, R36, 0xf6, !PT ;  /* 0x000000041f4b7212 */ /* 0x000fe200078ef624 */
[----:B------:R-:W-:Y:S01]  /*0f40*/  IMAD.IADD R3, R3, 0x1, R0 ;  /* 0x0000000103037824 */ /* 0x000fe200078e0200 */
[----:B------:R-:W-:Y:S01]  /*0f50*/  UIADD3 UR9, UR20, UR7, URZ ;  /* 0x0000000714097290 */ /* 0x000fe2000fffe03f */
[----:B------:R-:W-:Y:S01]  /*0f60*/  IMAD.SHL.U32 R121, R9, 0x20, RZ ;  /* 0x0000002009797824 */ /* 0x000fe200078e00ff */
[----:B------:R-:W-:Y:S01]  /*0f70*/  UIMAD.WIDE.U32 UR46, UR39, 0x30, URZ ;  /* 0x00000030272e78a5 */ /* 0x000fe2000f8e003f */
[----:B------:R-:W-:Y:S01]  /*0f80*/  IMAD.SHL.U32 R75, R75, 0x2, RZ ;  /* 0x000000024b4b7824 */ /* 0x000fe200078e00ff */
[----:B------:R-:W-:Y:S01]  /*0f90*/  @P0 LEA.HI.X R7, R2, c[0x0][0x224], R3, 0x1, P1 ;  /* 0x0000890002070a11 */ /* 0x000fe200008f0c03 */
[----:B------:R-:W-:Y:S01]  /*0fa0*/  IMAD.MOV.U32 R176, RZ, RZ, c[0x0][0x27c] ;  /* 0x00009f00ffb07624 */ /* 0x000fe200078e00ff */
[C---:B------:R-:W-:Y:S01]  /*0fb0*/  @P2 LEA R0, P1, R160.reuse, R2, 0x4 ;  /* 0x00000002a0002211 */ /* 0x040fe200078220ff */
[----:B------:R-:W-:Y:S01]  /*0fc0*/  USHF.R.S32.HI UR8, URZ, 0x1f, UR9 ;  /* 0x0000001f3f087899 */ /* 0x000fe20008011409 */
[----:B------:R-:W-:Y:S01]  /*0fd0*/  IADD3 R121, R121, UR31, RZ ;  /* 0x0000001f79797c10 */ /* 0x000fe2000fffe0ff */
[----:B------:R-:W-:Y:S01]  /*0fe0*/  @!PT LDS RZ, [RZ] ;  /* 0x00000000fffff984 */ /* 0x000fe20000000800 */
[----:B------:R-:W-:Y:S01]  /*0ff0*/  @!PT LDS RZ, [RZ] ;  /* 0x00000000fffff984 */ /* 0x000fe20000000800 */
[----:B------:R-:W-:Y:S01]  /*1000*/  @!PT LDS RZ, [RZ] ;  /* 0x00000000fffff984 */ /* 0x000fe20000000800 */
[----:B------:R1:W-:Y:S01]  /*1010*/  @P0 LDGSTS.E.BYPASS.LTC128B.128 [R75+0x4100], [R6.64], !P6 ;  /* 0x04100000064b0fae */ /* 0x0003e2000f101d5c */
[----:B------:R-:W-:Y:S01]  /*1020*/  @P2 LEA.HI.X R5, R160, R3, R9, 0x4, P1 ;  /* 0x00000003a0052211 */ /* 0x000fe200008f2409 */
[----:B------:R-:W-:Y:S01]  /*1030*/  UIMAD UR7, UR8, UR4, URZ ;  /* 0x00000004080772a4 */ /* 0x000fe2000f8e023f */
[----:B------:R-:W-:Y:S01]  /*1040*/  @P2 LEA R4, P1, R0, c[0x0][0x220], 0x1 ;  /* 0x0000880000042a11 */ /* 0x000fe200078208ff */
[----:B------:R1:W-:Y:S01]  /*1050*/  @P0 LDGSTS.E.BYPASS.LTC128B.128 [R75+0x6100], [R6.64+0x80], !P5 ;  /* 0x06100080064b0fae */ /* 0x0003e2000e901d5c */
[----:B------:R-:W-:Y:S01]  /*1060*/  ISETP.GT.AND P0, PT, R8, 0x30, PT ;  /* 0x000000300800780c */ /* 0x000fe20003f04270 */
[----:B------:R-:W-:Y:S01]  /*1070*/  UIMAD.WIDE.U32 UR32, UR9, UR4, URZ ;  /* 0x00000004092072a5 */ /* 0x000fe2000f8e003f */
[----:B------:R-:W-:Y:S01]  /*1080*/  @P2 LEA.HI.X R5, R0, c[0x0][0x224], R5, 0x1, P1 ;  /* 0x0000890000052a11 */ /* 0x000fe200008f0c05 */
[----:B------:R-:W-:Y:S01]  /*1090*/  UIMAD UR7, UR9, UR5, UR7 ;  /* 0x00000005090772a4 */ /* 0x000fe2000f8e0207 */
[----:B------:R-:W-:Y:S01]  /*10a0*/  ISETP.GE.AND P1, PT, R8, 0x21, PT ;  /* 0x000000210800780c */ /* 0x000fe20003f26270 */
[----:B------:R-:W-:Y:S01]  /*10b0*/  IMAD.SHL.U32 R28, R28, 0x4, RZ ;  /* 0x000000041c1c7824 */ /* 0x000fe200078e00ff */
[----:B------:R-:W-:Y:S01]  /*10c0*/  ULDC.64 UR4, c[0x0][0x1e8] ;  /* 0x00007a0000047ab9 */ /* 0x000fe20000000a00 */
[----:B------:R3:W-:Y:S01]  /*10d0*/  @P2 LDGSTS.E.BYPASS.LTC128B.128 [R75+0x4900], [R4.64], !P6 ;  /* 0x04900000044b2fae */ /* 0x0007e2000f101d5c */
[----:B------:R-:W-:Y:S01]  /*10e0*/  UIADD3 UR33, UR33, UR7, URZ ;  /* 0x0000000721217290 */ /* 0x000fe2000fffe03f */
[----:B------:R-:W-:Y:S01]  /*10f0*/  IMAD R8, R37, c[0x0][0x290], RZ ;  /* 0x0000a40025087a24 */ /* 0x000fe200078e02ff */
[----:B------:R-:W-:Y:S01]  /*1100*/  SHF.R.S32.HI R29, RZ, 0x1f, R28 ;  /* 0x0000001fff1d7819 */ /* 0x000fe2000001141c */
[----:B------:R3:W-:Y:S01]  /*1110*/  @P2 LDGSTS.E.BYPASS.LTC128B.128 [R75+0x6900], [R4.64+0x80], !P5 ;  /* 0x06900080044b2fae */ /* 0x0007e2000e901d5c */
[C---:B------:R-:W-:Y:S01]  /*1120*/  IMAD.WIDE.U32 R12, R93.reuse, c[0x0][0x280], R32 ;  /* 0x0000a0005d0c7a25 */ /* 0x040fe200078e0020 */
[----:B------:R-:W-:Y:S01]  /*1130*/  UIMAD.WIDE.U32 UR44, UR40, 0x30, URZ ;  /* 0x00000030282c78a5 */ /* 0x000fe2000f8e003f */
[----:B------:R-:W-:Y:S01]  /*1140*/  P2R R155, PR, RZ, 0x40 ;  /* 0x00000040ff9b7803 */ /* 0x000fe20000000000 */
[----:B------:R-:W-:Y:S01]  /*1150*/  USHF.L.U32 UR38, UR40, 0x6, URZ ;  /* 0x0000000628267899 */ /* 0x000fe2000800063f */
[C---:B------:R-:W-:Y:S01]  /*1160*/  IMAD R8, R93.reuse, c[0x0][0x294], R8 ;  /* 0x0000a5005d087a24 */ /* 0x040fe200078e0208 */
[----:B------:R-:W-:Y:S01]  /*1170*/  @P1 IADD3 R0, P2, R2, UR30, RZ ;  /* 0x0000001e02001c10 */ /* 0x000fe2000ff5e0ff */
[----:B------:R-:W-:-:S04]  /*1180*/  IMAD.WIDE.U32 R14, R93, c[0x0][0x290], R32 ;  /* 0x0000a4005d0e7a25 */ /* 0x000fc800078e0020 */
[----:B------:R-:W-:Y:S02]  /*1190*/  IMAD.U32 R16, RZ, RZ, UR16 ;  /* 0x00000010ff107e24 */ /* 0x000fe4000f8e00ff */
[----:B------:R-:W-:-:S04]  /*11a0*/  IMAD.WIDE.U32 R166, R93, c[0x0][0x1e0], RZ ;  /* 0x000078005da67a25 */ /* 0x000fc800078e00ff */
[----:B-1----:R-:W-:Y:S02]  /*11b0*/  @P0 IMAD R6, R9, 0x30, RZ ;  /* 0x0000003009060824 */ /* 0x002fe400078e02ff */
[----:B------:R-:W-:-:S04]  /*11c0*/  IMAD.WIDE.U32 R16, R16, c[0x0][0x210], R32 ;  /* 0x0000840010107a25 */ /* 0x000fc800078e0020 */
[----:B------:R-:W-:Y:S02]  /*11d0*/  IMAD.MOV.U32 R174, RZ, RZ, c[0x0][0x1e0] ;  /* 0x00007800ffae7624 */ /* 0x000fe400078e00ff */
[----:B------:R-:W-:Y:S02]  /*11e0*/  IMAD.MOV.U32 R161, RZ, RZ, c[0x0][0x290] ;  /* 0x0000a400ffa17624 */ /* 0x000fe400078e00ff */
[----:B---3--:R-:W-:Y:S01]  /*11f0*/  @P0 IMAD.WIDE.U32 R4, R160, 0x30, R2 ;  /* 0x00000030a0040825 */ /* 0x008fe200078e0002 */
[-C--:B------:R-:W-:Y:S02]  /*1200*/  SHF.L.U64.HI R165, R174, R38.reuse, c[0x0][0x1e4] ;  /* 0x00007900aea57619 */ /* 0x080fe40000010226 */
[----:B------:R-:W-:Y:S01]  /*1210*/  SHF.L.U64.HI R162, R161, R38, c[0x0][0x294] ;  /* 0x0000a500a1a27619 */ /* 0x000fe20000010226 */
[----:B------:R-:W-:Y:S01]  /*1220*/  @P1 IMAD.X R2, R121, 0x1, R3, P2 ;  /* 0x0000000179021824 */ /* 0x000fe200010e0603 */
[----:B------:R-:W-:Y:S01]  /*1230*/  @P0 LEA R24, P2, R4, c[0x0][0x220], 0x1 ;  /* 0x0000880004180a11 */ /* 0x000fe200078408ff */
[----:B------:R-:W-:-:S02]  /*1240*/  @P0 IMAD.IADD R3, R5, 0x1, R6 ;  /* 0x0000000105030824 */ /* 0x000fc400078e0206 */
[----:B------:R-:W-:-:S03]  /*1250*/  IMAD.WIDE.U32 R6, R93, c[0x0][0x290], R28 ;  /* 0x0000a4005d067a25 */ /* 0x000fc600078e001c */
[----:B------:R-:W-:Y:S01]  /*1260*/  @P0 LEA.HI.X R25, R4, c[0x0][0x224], R3, 0x1, P2 ;  /* 0x0000890004190a11 */ /* 0x000fe200010f0c03 */
[----:B------:R-:W-:Y:S01]  /*1270*/  IMAD.U32 R3, RZ, RZ, UR26 ;  /* 0x0000001aff037e24 */ /* 0x000fe2000f8e00ff */
[C---:B------:R-:W-:Y:S01]  /*1280*/  @P1 LEA R22, P2, R0.reuse, c[0x0][0x220], 0x1 ;  /* 0x0000880000161a11 */ /* 0x040fe200078408ff */
[----:B------:R-:W-:Y:S02]  /*1290*/  IMAD.IADD R7, R7, 0x1, R8 ;  /* 0x0000000107077824 */ /* 0x000fe400078e0208 */
[----:B------:R-:W-:Y:S01]  /*12a0*/  IMAD.MOV.U32 R159, RZ, RZ, 0x5 ;  /* 0x00000005ff9f7424 */ /* 0x000fe200078e00ff */
[----:B------:R-:W-:Y:S01]  /*12b0*/  @P1 LEA.HI.X R23, R0, c[0x0][0x224], R2, 0x1, P2 ;  /* 0x0000890000171a11 */ /* 0x000fe200010f0c02 */
[----:B------:R-:W-:Y:S01]  /*12c0*/  IMAD.U32 R2, RZ, RZ, UR6 ;  /* 0x00000006ff027e24 */ /* 0x000fe2000f8e00ff */
[----:B------:R-:W-:Y:S01]  /*12d0*/  ISETP.GE.AND P2, PT, R32, c[0x0][0x27c], PT ;  /* 0x00009f0020007a0c */ /* 0x000fe20003f46270 */
[----:B------:R-:W-:Y:S01]  /*12e0*/  IMAD.SHL.U32 R0, R176, 0x2, RZ ;  /* 0x00000002b0007824 */ /* 0x000fe200078e00ff */
[----:B------:R-:W-:Y:S01]  /*12f0*/  UIMAD UR6, UR15, UR4, URZ ;  /* 0x000000040f0672a4 */ /* 0x000fe2000f8e023f */
[----:B------:R1:W-:Y:S01]  /*1300*/  @P1 LDGSTS.E.BYPASS.LTC128B.128 [R75+0x5100], [R22.64], !P6 ;  /* 0x05100000164b1fae */ /* 0x0003e2000f101d5c */
[----:B------:R-:W-:Y:S01]  /*1310*/  SEL R4, RZ, c[0x0][0x27c], !P2 ;  /* 0x00009f00ff047a07 */ /* 0x000fe20005000000 */
[----:B------:R-:W-:Y:S01]  /*1320*/  IMAD.MOV.U32 R164, RZ, RZ, c[0x0][0x280] ;  /* 0x0000a000ffa47624 */ /* 0x000fe200078e00ff */
[----:B------:R-:W-:Y:S01]  /*1330*/  UIMAD UR5, UR16, UR5, UR6 ;  /* 0x00000005100572a4 */ /* 0x000fe2000f8e0206 */
[----:B------:R1:W-:Y:S01]  /*1340*/  @P1 LDGSTS.E.BYPASS.LTC128B.128 [R75+0x7100], [R22.64+0x80], !P5 ;  /* 0x07100080164b1fae */ /* 0x0003e2000e901d5c */
[----:B------:R-:W-:Y:S01]  /*1350*/  IADD3 R151, P1, R93, UR9, RZ ;  /* 0x000000095d977c10 */ /* 0x000fe2000ff3e0ff */
[----:B------:R-:W-:Y:S01]  /*1360*/  ULDC.64 UR6, c[0x0][0x260] ;  /* 0x0000980000067ab9 */ /* 0x000fe20000000a00 */
[----:B------:R-:W-:Y:S01]  /*1370*/  IMAD.WIDE.U32 R172, R158, c[0x0][0x1e0], RZ ;  /* 0x000078009eac7a25 */ /* 0x000fe200078e00ff */
[----:B------:R-:W-:Y:S01]  /*1380*/  UIMAD UR6, UR15, UR6, URZ ;  /* 0x000000060f0672a4 */ /* 0x000fe2000f8e023f */
[----:B------:R1:W-:Y:S01]  /*1390*/  @P0 LDGSTS.E.BYPASS.LTC128B.128 [R75+0x5900], [R24.64], !P6 ;  /* 0x05900000184b0fae */ /* 0x0003e2000f101d5c */
[----:B------:R-:W-:Y:S01]  /*13a0*/  @P2 IADD3 R0, -R0, c[0x0][0x1d4], RZ ;  /* 0x0000750000002a10 */ /* 0x000fe20007ffe1ff */
[----:B------:R-:W-:Y:S01]  /*13b0*/  IMAD.WIDE.U32 R170, R157, c[0x0][0x1e0], RZ ;  /* 0x000078009daa7a25 */ /* 0x000fe200078e00ff */
[----:B------:R-:W-:Y:S01]  /*13c0*/  ISETP.GE.AND P2, PT, R176, 0x1, PT ;  /* 0x00000001b000780c */ /* 0x000fe20003f46270 */
[----:B------:R-:W-:Y:S01]  /*13d0*/  UIMAD UR6, UR16, UR7, UR6 ;  /* 0x00000007100672a4 */ /* 0x000fe2000f8e0206 */
[----:B------:R1:W-:Y:S01]  /*13e0*/  @P0 LDGSTS.E.BYPASS.LTC128B.128 [R75+0x7900], [R24.64+0x80], !P5 ;  /* 0x07900080184b0fae */ /* 0x0003e2000e901d5c */
[----:B------:R-:W-:Y:S01]  /*13f0*/  IADD3.X R150, R37, UR8, RZ, P1, !PT ;  /* 0x0000000825967c10 */ /* 0x000fe20008ffe4ff */
[----:B------:R-:W-:Y:S01]  /*1400*/  IMAD.WIDE.U32 R168, R156, c[0x0][0x1e0], RZ ;  /* 0x000078009ca87a25 */ /* 0x000fe200078e00ff */
[-C--:B------:R-:W-:Y:S01]  /*1410*/  SHF.L.U64.HI R174, R174, R159.reuse, c[0x0][0x1e4] ;  /* 0x00007900aeae7619 */ /* 0x080fe2000001029f */
[----:B------:R-:W0:Y:S01]  /*1420*/  LDGDEPBAR ;  /* 0x00000000000079af */ /* 0x000e220000000000 */
[----:B------:R-:W-:-:S02]  /*1430*/  SHF.L.U64.HI R163, R164, R159, c[0x0][0x284] ;  /* 0x0000a100a4a37619 */ /* 0x000fc4000001029f */
[-C--:B------:R-:W-:Y:S02]  /*1440*/  SHF.L.U64.HI R161, R161, R159.reuse, c[0x0][0x294] ;  /* 0x0000a500a1a17619 */ /* 0x080fe4000001029f */
[C---:B------:R-:W-:Y:S01]  /*1450*/  SHF.L.U64.HI R159, R160.reuse, R159, c[0x0][0x23c] ;  /* 0x00008f00a09f7619 */ /* 0x040fe2000001029f */
[----:B------:R-:W-:Y:S01]  /*1460*/  IMAD.SHL.U32 R160, R160, 0x20, RZ ;  /* 0x00000020a0a07824 */ /* 0x000fe200078e00ff */
[----:B------:R-:W-:Y:S01]  /*1470*/  SHF.L.U64.HI R164, R164, R38, c[0x0][0x284] ;  /* 0x0000a100a4a47619 */ /* 0x000fe20000010226 */
[----:B------:R-:W-:Y:S01]  /*1480*/  BAR.SYNC.DEFER_BLOCKING 0x0 ;  /* 0x0000000000007b1d */ /* 0x000fe20000010000 */
[----:B------:R-:W-:Y:S02]  /*1490*/  ISETP.GE.AND P5, PT, R32, c[0x0][0x1d4], PT ;  /* 0x0000750020007a0c */ /* 0x000fe40003fa6270 */
[----:B--2---:R-:W-:Y:S01]  /*14a0*/  @P3 SHF.R.S32.HI R19, RZ, 0x1f, R18 ;  /* 0x0000001fff133819 */ /* 0x004fe20000011412 */
[----:B------:R-:W-:Y:S02]  /*14b0*/  @!P3 IMAD.MOV.U32 R19, RZ, RZ, R2 ;  /* 0x000000ffff13b224 */ /* 0x000fe400078e0002 */
[----:B------:R-:W-:-:S02]  /*14c0*/  IMAD.U32 R2, RZ, RZ, UR30 ;  /* 0x0000001eff027e24 */ /* 0x000fc4000f8e00ff */
[----:B------:R-:W-:Y:S01]  /*14d0*/  @!P3 IMAD.MOV.U32 R18, RZ, RZ, R3 ;  /* 0x000000ffff12b224 */ /* 0x000fe200078e0003 */
[----:B------:R-:W-:Y:S01]  /*14e0*/  ISETP.NE.AND P3, PT, RZ, UR48, PT ;  /* 0x00000030ff007c0c */ /* 0x000fe2000bf65270 */
[----:B------:R-:W-:Y:S01]  /*14f0*/  IMAD.U32 R3, RZ, RZ, UR31 ;  /* 0x0000001fff037e24 */ /* 0x000fe2000f8e00ff */
[----:B------:R-:W-:Y:S01]  /*1500*/  IADD3 R122, P2, R2, 0x80, RZ ;  /* 0x00000080027a7810 */ /* 0x000fe20007f5e0ff */
[----:B------:R-:W-:Y:S01]  /*1510*/  IMAD.IADD R2, R32, 0x1, R4 ;  /* 0x0000000120027824 */ /* 0x000fe200078e0204 */
[----:B------:R-:W-:Y:S01]  /*1520*/  SHF.R.S32.HI R3, RZ, 0x1f, R0 ;  /* 0x0000001fff037819 */ /* 0x000fe20000011400 */
[----:B------:R-:W-:Y:S01]  /*1530*/  UIMAD.WIDE.U32 UR30, UR16, UR4, UR32 ;  /* 0x00000004101e72a5 */ /* 0x000fe2000f8e0020 */
[----:B------:R-:W-:Y:S01]  /*1540*/  P2R R152, PR, RZ, 0x8 ;  /* 0x00000008ff987803 */ /* 0x000fe20000000000 */
[----:B------:R-:W-:Y:S01]  /*1550*/  IMAD.X R121, RZ, RZ, R121, P2 ;  /* 0x000000ffff797224 */ /* 0x000fe200010e0679 */
[----:B------:R-:W-:Y:S01]  /*1560*/  LEA.HI R34, R3, R0, RZ, 0x4 ;  /* 0x0000000003227211 */ /* 0x000fe200078f20ff */
[----:B------:R-:W-:Y:S01]  /*1570*/  UIADD3 UR25, UR31, UR5, URZ ;  /* 0x000000051f197290 */ /* 0x000fe2000fffe03f */
[----:B------:R-:W-:Y:S01]  /*1580*/  SHF.R.S32.HI R0, RZ, 0x1f, R2 ;  /* 0x0000001fff007819 */ /* 0x000fe20000011402 */
[----:B------:R-:W-:Y:S01]  /*1590*/  IMAD.U32 R4, RZ, RZ, UR30 ;  /* 0x0000001eff047e24 */ /* 0x000fe2000f8e00ff */
[----:B------:R-:W-:Y:S01]  /*15a0*/  ULDC.64 UR4, c[0x0][0x210] ;  /* 0x0000840000047ab9 */ /* 0x000fe20000000a00 */
[----:B------:R-:W-:Y:S01]  /*15b0*/  IMAD.U32 R5, RZ, RZ, UR31 ;  /* 0x0000001fff057e24 */ /* 0x000fe2000f8e00ff */
[CC--:B------:R-:W-:Y:S01]  /*15c0*/  LEA.HI R20, R0.reuse, R2.reuse, RZ, 0x3 ;  /* 0x0000000200147211 */ /* 0x0c0fe200078f18ff */
[----:B------:R-:W-:Y:S01]  /*15d0*/  IMAD.MOV.U32 R88, RZ, RZ, R4 ;  /* 0x000000ffff587224 */ /* 0x000fe200078e0004 */
[----:B------:R-:W-:Y:S01]  /*15e0*/  LEA.HI R35, R0, R2, RZ, 0x6 ;  /* 0x0000000200237211 */ /* 0x000fe200078f30ff */
[----:B------:R-:W-:Y:S01]  /*15f0*/  IMAD.U32 R2, RZ, RZ, UR16 ;  /* 0x00000010ff027e24 */ /* 0x000fe2000f8e00ff */
[----:B------:R-:W-:Y:S01]  /*1600*/  UIMAD UR4, UR15, UR4, URZ ;  /* 0x000000040f0472a4 */ /* 0x000fe2000f8e023f */
[----:B------:R-:W-:Y:S01]  /*1610*/  IMAD R0, R37, c[0x0][0x280], RZ ;  /* 0x0000a00025007a24 */ /* 0x000fe200078e02ff */
[----:B------:R-:W-:Y:S01]  /*1620*/  LOP3.LUT R110, R20, 0xfffffff8, RZ, 0xc0, !PT ;  /* 0xfffffff8146e7812 */ /* 0x000fe200078ec0ff */
[----:B------:R-:W-:Y:S01]  /*1630*/  IMAD.WIDE.U32 R2, R2, c[0x0][0x260], R32 ;  /* 0x0000980002027a25 */ /* 0x000fe200078e0020 */
[----:B------:R-:W-:-:S02]  /*1640*/  UIMAD UR4, UR16, UR5, UR4 ;  /* 0x00000005100472a4 */ /* 0x000fc4000f8e0204 */
[----:B------:R-:W-:Y:S01]  /*1650*/  SHF.R.S32.HI R120, RZ, 0x1f, R110 ;  /* 0x0000001fff787819 */ /* 0x000fe2000001146e */
[----:B------:R-:W-:Y:S01]  /*1660*/  IMAD R0, R93, c[0x0][0x284], R0 ;  /* 0x0000a1005d007a24 */ /* 0x000fe200078e0200 */
[----:B------:R-:W-:Y:S01]  /*1670*/  IADD3 R11, R3, UR6, RZ ;  /* 0x00000006030b7c10 */ /* 0x000fe2000fffe0ff */
[----:B------:R-:W-:Y:S01]  /*1680*/  IMAD.WIDE.U32 R4, R93, c[0x0][0x280], R28 ;  /* 0x0000a0005d047a25 */ /* 0x000fe200078e001c */
[----:B------:R-:W-:Y:S01]  /*1690*/  IADD3 R17, R17, UR4, RZ ;  /* 0x0000000411117c10 */ /* 0x000fe2000fffe0ff */
[----:B------:R-:W-:Y:S02]  /*16a0*/  ULDC.64 UR6, c[0x0][0x1e0] ;  /* 0x0000780000067ab9 */ /* 0x000fe40000000a00 */
[----:B------:R-:W-:Y:S01]  /*16b0*/  IMAD.IADD R9, R5, 0x1, R0 ;  /* 0x0000000105097824 */ /* 0x000fe200078e0200 */
[----:B------:R-:W-:Y:S01]  /*16c0*/  USHF.L.U32 UR30, UR6, 0x4, URZ ;  /* 0x00000004061e7899 */ /* 0x000fe2000800063f */
[----:B------:R-:W-:Y:S01]  /*16d0*/  IMAD.IADD R5, R0, 0x1, R13 ;  /* 0x0000000100057824 */ /* 0x000fe200078e020d */
[----:B------:R-:W-:Y:S01]  /*16e0*/  ULDC.64 UR4, c[0x0][0x280] ;  /* 0x0000a00000047ab9 */ /* 0x000fe20000000a00 */
[----:B------:R-:W-:Y:S01]  /*16f0*/  IMAD.IADD R3, R8, 0x1, R15 ;  /* 0x0000000108037824 */ /* 0x000fe200078e020f */
[----:B------:R-:W-:Y:S01]  /*1700*/  UIMAD UR4, UR36, UR4, URZ ;  /* 0x00000004240472a4 */ /* 0x000fe2000f8e023f */
[----:B------:R-:W-:Y:S01]  /*1710*/  IMAD.MOV.U32 R8, RZ, RZ, R4 ;  /* 0x000000ffff087224 */ /* 0x000fe200078e0004 */
[----:B------:R-:W-:Y:S01]  /*1720*/  UIMAD UR34, UR7, 0x30, URZ ;  /* 0x00000030072278a4 */ /* 0x000fe2000f8e023f */
[----:B------:R-:W-:Y:S01]  /*1730*/  IMAD.U32 R0, RZ, RZ, UR19 ;  /* 0x00000013ff007e24 */ /* 0x000fe2000f8e00ff */
[----:B------:R-:W-:Y:S01]  /*1740*/  USHF.L.U64.HI UR27, UR6, UR37, UR27 ;  /* 0x00000025061b7299 */ /* 0x000fe2000801021b */
[----:B------:R-:W-:Y:S01]  /*1750*/  IMAD.MOV.U32 R4, RZ, RZ, R12 ;  /* 0x000000ffff047224 */ /* 0x000fe200078e000c */
[----:B------:R-:W-:Y:S01]  /*1760*/  UIMAD.WIDE.U32 UR32, UR6, 0x30, URZ ;  /* 0x00000030062078a5 */ /* 0x000fe2000f8e003f */
[----:B------:R-:W-:Y:S01]  /*1770*/  IMAD.WIDE.U32 R104, R0, c[0x0][0x280], R8 ;  /* 0x0000a00000687a25 */ /* 0x000fe200078e0008 */
[----:B------:R-:W-:-:S02]  /*1780*/  USHF.L.U32 UR31, UR6, 0x6, URZ ;  /* 0x00000006061f7899 */ /* 0x000fc4000800063f */
[----:B------:R-:W-:Y:S01]  /*1790*/  UIMAD UR41, UR19, UR5, UR4 ;  /* 0x00000005132972a4 */ /* 0x000fe2000f8e0204 */
[----:B------:R-:W-:Y:S02]  /*17a0*/  IMAD.U32 R9, RZ, RZ, UR19 ;  /* 0x00000013ff097e24 */ /* 0x000fe4000f8e00ff */
[----:B------:R-:W-:Y:S01]  /*17b0*/  IMAD.U32 R8, RZ, RZ, UR19 ;  /* 0x00000013ff087e24 */ /* 0x000fe2000f8e00ff */
[----:B------:R-:W-:Y:S01]  /*17c0*/  ULDC.64 UR4, c[0x0][0x268] ;  /* 0x00009a0000047ab9 */ /* 0x000fe20000000a00 */
[----:B------:R-:W-:Y:S01]  /*17d0*/  IMAD.MOV.U32 R10, RZ, RZ, R2 ;  /* 0x000000ffff0a7224 */ /* 0x000fe200078e0002 */
[----:B------:R-:W-:Y:S01]  /*17e0*/  UIMAD UR4, UR35, UR4, URZ ;  /* 0x00000004230472a4 */ /* 0x000fe2000f8e023f */
[----:B------:R-:W-:Y:S01]  /*17f0*/  IMAD.MOV.U32 R2, RZ, RZ, R14 ;  /* 0x000000ffff027224 */ /* 0x000fe200078e000e */
[----:B------:R-:W-:Y:S01]  /*1800*/  IADD3 R118, R105, UR41, RZ ;  /* 0x0000002969767c10 */ /* 0x000fe2000fffe0ff */
[----:B------:R-:W-:Y:S01]  /*1810*/  IMAD.WIDE.U32 R102, R9, c[0x0][0x290], R6 ;  /* 0x0000a40009667a25 */ /* 0x000fe200078e0006 */
[----:B------:R-:W-:Y:S01]  /*1820*/  SHF.R.S32.HI R6, RZ, 0x1f, R158 ;  /* 0x0000001fff067819 */ /* 0x000fe2000001149e */
[----:B------:R-:W-:-:S02]  /*1830*/  UIMAD UR43, UR43, UR5, UR4 ;  /* 0x000000052b2b72a4 */ /* 0x000fc4000f8e0204 */
[----:B------:R-:W-:Y:S01]  /*1840*/  IMAD.WIDE.U32 R100, R8, c[0x0][0x280], R4 ;  /* 0x0000a00008647a25 */ /* 0x000fe200078e0004 */
[----:B------:R-:W-:Y:S01]  /*1850*/  SHF.R.S32.HI R5, RZ, 0x1f, R157 ;  /* 0x0000001fff057819 */ /* 0x000fe2000001149d */
[----:B------:R-:W-:Y:S01]  /*1860*/  ULDC UR35, c[0x0][0x284] ;  /* 0x0000a10000237ab9 */ /* 0x000fe20000000800 */
[----:B------:R-:W-:Y:S01]  /*1870*/  LEA.HI R6, R6, R158, RZ, 0x3 ;  /* 0x0000009e06067211 */ /* 0x000fe200078f18ff */
[----:B------:R-:W-:Y:S01]  /*1880*/  IMAD.WIDE.U32 R98, R0, c[0x0][0x290], R2 ;  /* 0x0000a40000627a25 */ /* 0x000fe200078e0002 */
[----:B------:R-:W-:Y:S01]  /*1890*/  SHF.R.S32.HI R0, RZ, 0x1f, R156 ;  /* 0x0000001fff007819 */ /* 0x000fe2000001149c */
[----:B------:R-:W-:Y:S01]  /*18a0*/  ULDC UR4, c[0x0][0x294] ;  /* 0x0000a50000047ab9 */ /* 0x000fe20000000800 */
[----:B------:R-:W-:Y:S01]  /*18b0*/  LEA.HI R5, R5, R157, RZ, 0x3 ;  /* 0x0000009d05057211 */ /* 0x000fe200078f18ff */
[----:B------:R-:W-:Y:S01]  /*18c0*/  IMAD.SHL.U32 R7, R6, 0x40, RZ ;  /* 0x0000004006077824 */ /* 0x000fe200078e00ff */
[----:B------:R-:W-:Y:S01]  /*18d0*/  LEA.HI R0, R0, R156, RZ, 0x3 ;  /* 0x0000009c00007211 */ /* 0x000fe200078f18ff */
[----:B------:R-:W-:Y:S01]  /*18e0*/  IMAD.SHL.U32 R4, R158, 0x40, RZ ;  /* 0x000000409e047824 */ /* 0x000fe200078e00ff */
[----:B------:R-:W-:Y:S01]  /*18f0*/  LOP3.LUT R8, R21, 0x38, R20, 0xf8, !PT ;  /* 0x0000003815087812 */ /* 0x000fe200078ef814 */
[----:B------:R-:W-:Y:S01]  /*1900*/  IMAD.SHL.U32 R6, R5, 0x40, RZ ;  /* 0x0000004005067824 */ /* 0x000fe200078e00ff */
[----:B------:R-:W-:Y:S01]  /*1910*/  SHF.R.S32.HI R5, RZ, 0x4, R34 ;  /* 0x00000004ff057819 */ /* 0x000fe20000011422 */
[----:B------:R-:W-:Y:S01]  /*1920*/  IMAD.SHL.U32 R3, R157, 0x40, RZ ;  /* 0x000000409d037824 */ /* 0x000fe200078e00ff */
[----:B------:R-:W-:Y:S01]  /*1930*/  LOP3.LUT R4, R4, 0x1c0, RZ, 0xc0, !PT ;  /* 0x000001c004047812 */ /* 0x000fe200078ec0ff */
[----:B------:R-:W-:Y:S01]  /*1940*/  IMAD.SHL.U32 R2, R156, 0x40, RZ ;  /* 0x000000409c027824 */ /* 0x000fe200078e00ff */
[----:B------:R-:W-:Y:S01]  /*1950*/  LEA.HI.SX32 R5, R20, R5, 0x1d ;  /* 0x0000000514057211 */ /* 0x000fe200078feaff */
[----:B------:R-:W-:Y:S01]  /*1960*/  IMAD.SHL.U32 R0, R0, 0x40, RZ ;  /* 0x0000004000007824 */ /* 0x000fe200078e00ff */
[----:B------:R-:W-:Y:S01]  /*1970*/  LOP3.LUT R3, R3, 0x1c0, RZ, 0xc0, !PT ;  /* 0x000001c003037812 */ /* 0x000fe200078ec0ff */
[----:B------:R-:W-:Y:S01]  /*1980*/  IMAD.WIDE.U32 R96, R96, c[0x0][0x268], R10 ;  /* 0x00009a0060607a25 */ /* 0x000fe200078e000a */
[----:B------:R-:W-:Y:S01]  /*1990*/  LOP3.LUT R2, R2, 0x1c0, RZ, 0xc0, !PT ;  /* 0x000001c002027812 */ /* 0x000fe200078ec0ff */
[----:B------:R-:W-:Y:S01]  /*19a0*/  USHF.L.U32 UR5, UR39, 0x5, URZ ;  /* 0x0000000527057899 */ /* 0x000fe2000800063f */
[----:B------:R-:W-:Y:S01]  /*19b0*/  LOP3.LUT R9, R0, 0xfffffe00, RZ, 0xc0, !PT ;  /* 0xfffffe0000097812 */ /* 0x000fe200078ec0ff */
[----:B------:R-:W-:Y:S01]  /*19c0*/  IMAD.SHL.U32 R0, R35, 0x40, RZ ;  /* 0x0000004023007824 */ /* 0x000fe200078e00ff */
[----:B------:R-:W-:Y:S01]  /*19d0*/  LOP3.LUT R11, R7, 0xfffffe00, RZ, 0xc0, !PT ;  /* 0xfffffe00070b7812 */ /* 0x000fe200078ec0ff */
[----:B------:R-:W-:Y:S01]  /*19e0*/  IMAD.SHL.U32 R92, R5, 0x8, RZ ;  /* 0x00000008055c7824 */ /* 0x000fe200078e00ff */
[----:B------:R-:W-:Y:S01]  /*19f0*/  LOP3.LUT R10, R6, 0xfffffe00, RZ, 0xc0, !PT ;  /* 0xfffffe00060a7812 */ /* 0x000fe200078ec0ff */
[----:B------:R-:W-:Y:S01]  /*1a00*/  IMAD.U32 R89, RZ, RZ, UR25 ;  /* 0x00000019ff597e24 */ /* 0x000fe2000f8e00ff */
[----:B------:R-:W-:Y:S01]  /*1a10*/  SHF.R.U32.HI R26, RZ, 0x3, R4 ;  /* 0x00000003ff1a7819 */ /* 0x000fe20000011604 */
[----:B------:R-:W-:Y:S01]  /*1a20*/  USHF.L.U32 UR25, UR6, 0x5, URZ ;  /* 0x0000000506197899 */ /* 0x000fe2000800063f */
[----:B------:R-:W-:-:S02]  /*1a30*/  LOP3.LUT R7, R4, 0x38, R20, 0xf8, !PT ;  /* 0x0000003804077812 */ /* 0x000fc400078ef814 */
[----:B------:R-:W-:Y:S01]  /*1a40*/  SHF.R.S32.HI R6, RZ, 0x1f, R5 ;  /* 0x0000001fff067819 */ /* 0x000fe20000011405 */
[----:B------:R-:W-:Y:S01]  /*1a50*/  ULDC.64 UR6, c[0x0][0x290] ;  /* 0x0000a40000067ab9 */ /* 0x000fe20000000a00 */
[----:B------:R-:W-:Y:S01]  /*1a60*/  SHF.R.U32.HI R27, RZ, 0x3, R3 ;  /* 0x00000003ff1b7819 */ /* 0x000fe20000011603 */
[----:B------:R-:W-:Y:S01]  /*1a70*/  UIMAD UR6, UR36, UR6, URZ ;  /* 0x00000006240672a4 */ /* 0x000fe2000f8e023f */
[----:B------:R-:W-:Y:S01]  /*1a80*/  SHF.R.U32.HI R30, RZ, 0x3, R2 ;  /* 0x00000003ff1e7819 */ /* 0x000fe20000011602 */
[----:B------:R-:W-:Y:S01]  /*1a90*/  USHF.L.U32 UR36, UR39, 0x6, URZ ;  /* 0x0000000627247899 */ /* 0x000fe2000800063f */
[--C-:B------:R-:W-:Y:S01]  /*1aa0*/  LOP3.LUT R12, R3, 0x38, R20.reuse, 0xf8, !PT ;  /* 0x00000038030c7812 */ /* 0x100fe200078ef814 */
[----:B------:R-:W-:Y:S01]  /*1ab0*/  UIMAD UR42, UR19, UR7, UR6 ;  /* 0x00000007132a72a4 */ /* 0x000fe2000f8e0206 */
[----:B------:R-:W-:Y:S01]  /*1ac0*/  LOP3.LUT R14, R2, 0x38, R20, 0xf8, !PT ;  /* 0x00000038020e7812 */ /* 0x000fe200078ef814 */
[----:B------:R-:W-:Y:S01]  /*1ad0*/  UIMAD UR7, UR49, UR35, URZ ;  /* 0x00000023310772a4 */ /* 0x000fe2000f8e023f */
[----:B------:R-:W-:Y:S01]  /*1ae0*/  LOP3.LUT R13, R8, R36, RZ, 0x3c, !PT ;  /* 0x00000024080d7212 */ /* 0x000fe200078e3cff */
[----:B------:R-:W-:Y:S01]  /*1af0*/  UIMAD UR49, UR49, UR4, URZ ;  /* 0x00000004313172a4 */ /* 0x000fe2000f8e023f */
[----:B------:R-:W-:Y:S01]  /*1b00*/  LOP3.LUT R0, R0, 0xfffff000, RZ, 0xc0, !PT ;  /* 0xfffff00000007812 */ /* 0x000fe200078ec0ff */
[----:B------:R-:W-:Y:S01]  /*1b10*/  USHF.L.U64.HI UR35, UR39, UR37, UR35 ;  /* 0x0000002527237299 */ /* 0x000fe20008010223 */
[----:B------:R-:W-:Y:S01]  /*1b20*/  LEA.HI R15, R6, R5, RZ, 0x3 ;  /* 0x00000005060f7211 */ /* 0x000fe200078f18ff */
[----:B------:R-:W-:Y:S01]  /*1b30*/  USHF.L.U64.HI UR37, UR40, UR37, UR4 ;  /* 0x0000002528257299 */ /* 0x000fe20008010204 */
[----:B------:R-:W-:Y:S01]  /*1b40*/  LOP3.LUT R8, R7, R26, RZ, 0x3c, !PT ;  /* 0x0000001a07087212 */ /* 0x000fe200078e3cff */
[----:B------:R-:W-:Y:S01]  /*1b50*/  USHF.L.U32 UR6, UR40, 0x5, URZ ;  /* 0x0000000528067899 */ /* 0x000fe2000800063f */
[----:B------:R-:W-:Y:S01]  /*1b60*/  LOP3.LUT R7, R12, R27, RZ, 0x3c, !PT ;  /* 0x0000001b0c077212 */ /* 0x000fe200078e3cff */
[----:B------:R-:W-:Y:S01]  /*1b70*/  UIADD3 UR4, UR33, UR34, URZ ;  /* 0x0000002221047290 */ /* 0x000fe2000fffe03f */
[----:B------:R-:W-:Y:S01]  /*1b80*/  LOP3.LUT R6, R14, R30, RZ, 0x3c, !PT ;  /* 0x0000001e0e067212 */ /* 0x000fe200078e3cff */
[----:B------:R-:W-:Y:S01]  /*1b90*/  USHF.L.U32 UR39, UR39, 0x4, URZ ;  /* 0x0000000427277899 */ /* 0x000fe2000800063f */
[-C--:B------:R-:W-:Y:S01]  /*1ba0*/  IADD3 R34, R13, R0.reuse, R31 ;  /* 0x000000000d227210 */ /* 0x080fe20007ffe01f */
[----:B------:R-:W-:Y:S01]  /*1bb0*/  USHF.L.U32 UR40, UR40, 0x4, URZ ;  /* 0x0000000428287899 */ /* 0x000fe2000800063f */
[-C--:B------:R-:W-:Y:S01]  /*1bc0*/  IADD3 R14, R8, R0.reuse, R11 ;  /* 0x00000000080e7210 */ /* 0x080fe20007ffe00b */
[----:B------:R-:W-:Y:S01]  /*1bd0*/  UIADD3 UR7, UR47, UR7, URZ ;  /* 0x000000072f077290 */ /* 0x000fe2000fffe03f */
[-C--:B------:R-:W-:Y:S01]  /*1be0*/  IADD3 R13, R7, R0.reuse, R10 ;  /* 0x00000000070d7210 */ /* 0x080fe20007ffe00a */
[----:B------:R-:W-:Y:S01]  /*1bf0*/  IMAD.SHL.U32 R144, R34, 0x2, RZ ;  /* 0x0000000222907824 */ /* 0x000fe200078e00ff */
[----:B------:R-:W-:Y:S01]  /*1c00*/  IADD3 R12, R6, R0, R9 ;  /* 0x00000000060c7210 */ /* 0x000fe20007ffe009 */
[----:B------:R-:W-:Y:S01]  /*1c10*/  IMAD.SHL.U32 R0, R15, 0x200, RZ ;  /* 0x000002000f007824 */ /* 0x000fe200078e00ff */
[--C-:B------:R-:W-:Y:S01]  /*1c20*/  LOP3.LUT R2, R2, 0x38, R92.reuse, 0xf8, !PT ;  /* 0x0000003802027812 */ /* 0x100fe200078ef85c */
[----:B------:R-:W-:Y:S01]  /*1c30*/  IMAD.SHL.U32 R143, R14, 0x2, RZ ;  /* 0x000000020e8f7824 */ /* 0x000fe200078e00ff */
[--C-:B------:R-:W-:Y:S01]  /*1c40*/  LOP3.LUT R5, R21, 0x38, R92.reuse, 0xf8, !PT ;  /* 0x0000003815057812 */ /* 0x100fe200078ef85c */
[----:B------:R-:W-:Y:S01]  /*1c50*/  IMAD.SHL.U32 R142, R13, 0x2, RZ ;  /* 0x000000020d8e7824 */ /* 0x000fe200078e00ff */
[----:B------:R-:W-:Y:S01]  /*1c60*/  LOP3.LUT R0, R0, 0xfffff000, RZ, 0xc0, !PT ;  /* 0xfffff00000007812 */ /* 0x000fe200078ec0ff */
[----:B------:R-:W-:Y:S01]  /*1c70*/  IMAD.SHL.U32 R141, R12, 0x2, RZ ;  /* 0x000000020c8d7824 */ /* 0x000fe200078e00ff */
[----:B------:R-:W-:Y:S01]  /*1c80*/  LOP3.LUT R2, R2, R30, RZ, 0x3c, !PT ;  /* 0x0000001e02027212 */ /* 0x000fe200078e3cff */
[----:B------:R-:W-:Y:S01]  /*1c90*/  UIADD3 UR34, UR45, UR49, URZ ;  /* 0x000000312d227290 */ /* 0x000fe2000fffe03f */
[----:B------:R-:W-:-:S02]  /*1ca0*/  LOP3.LUT R4, R4, 0x38, R92, 0xf8, !PT ;  /* 0x0000003804047812 */ /* 0x000fc400078ef85c */
[----:B------:R-:W-:Y:S02]  /*1cb0*/  LOP3.LUT R3, R3, 0x38, R92, 0xf8, !PT ;  /* 0x0000003803037812 */ /* 0x000fe400078ef85c */
[----:B------:R-:W-:Y:S02]  /*1cc0*/  IADD3 R9, R2, R0, R9 ;  /* 0x0000000002097210 */ /* 0x000fe40007ffe009 */
[----:B------:R-:W-:Y:S02]  /*1cd0*/  LOP3.LUT R5, R5, R36, RZ, 0x3c, !PT ;  /* 0x0000002405057212 */ /* 0x000fe400078e3cff */
[----:B------:R-:W-:Y:S01]  /*1ce0*/  LOP3.LUT R4, R4, R26, RZ, 0x3c, !PT ;  /* 0x0000001a04047212 */ /* 0x000fe200078e3cff */
[----:B------:R-:W-:Y:S01]  /*1cf0*/  IMAD.SHL.U32 R136, R9, 0x2, RZ ;  /* 0x0000000209887824 */ /* 0x000fe200078e00ff */
[----:B------:R-:W-:Y:S02]  /*1d00*/  LOP3.LUT R3, R3, R27, RZ, 0x3c, !PT ;  /* 0x0000001b03037212 */ /* 0x000fe400078e3cff */
[----:B------:R-:W-:-:S02]  /*1d10*/  SEL R2, R19, RZ, !P4 ;  /* 0x000000ff13027207 */ /* 0x000fc40006000000 */
[-C--:B------:R-:W-:Y:S02]  /*1d20*/  IADD3 R8, R5, R0.reuse, R31 ;  /* 0x0000000005087210 */ /* 0x080fe40007ffe01f */
[-C--:B------:R-:W-:Y:S02]  /*1d30*/  IADD3 R11, R4, R0.reuse, R11 ;  /* 0x00000000040b7210 */ /* 0x080fe40007ffe00b */
[----:B------:R-:W-:Y:S01]  /*1d40*/  IADD3 R10, R3, R0, R10 ;  /* 0x00000000030a7210 */ /* 0x000fe20007ffe00a */
[----:B------:R-:W-:Y:S01]  /*1d50*/  IMAD R3, R2, c[0x0][0x1f0], RZ ;  /* 0x00007c0002037a24 */ /* 0x000fe200078e02ff */
[----:B------:R-:W-:Y:S01]  /*1d60*/  SEL R0, R18, RZ, !P4 ;  /* 0x000000ff12007207 */ /* 0x000fe20006000000 */
[----:B------:R-:W-:Y:S01]  /*1d70*/  IMAD R2, R2, c[0x0][0x218], RZ ;  /* 0x0000860002027a24 */ /* 0x000fe200078e02ff */
[----:B------:R-:W-:Y:S01]  /*1d80*/  SHF.R.S32.HI R4, RZ, 0x1f, R158 ;  /* 0x0000001fff047819 */ /* 0x000fe2000001149e */
[----:B------:R-:W-:Y:S01]  /*1d90*/  IMAD.SHL.U32 R139, R8, 0x2, RZ ;  /* 0x00000002088b7824 */ /* 0x000fe200078e00ff */
[----:B------:R-:W-:Y:S01]  /*1da0*/  SHF.R.S32.HI R5, RZ, 0x1f, R157 ;  /* 0x0000001fff057819 */ /* 0x000fe2000001149d */
[C---:B------:R-:W-:Y:S01]  /*1db0*/  IMAD R91, R0.reuse, c[0x0][0x1f4], R3 ;  /* 0x00007d00005b7a24 */ /* 0x040fe200078e0203 */
[----:B------:R-:W-:Y:S01]  /*1dc0*/  SHF.R.S32.HI R7, RZ, 0x1f, R156 ;  /* 0x0000001fff077819 */ /* 0x000fe2000001149c */
[----:B------:R-:W-:Y:S01]  /*1dd0*/  IMAD R106, R0, c[0x0][0x21c], R2 ;  /* 0x00008700006a7a24 */ /* 0x000fe200078e0202 */
[----:B------:R-:W-:Y:S01]  /*1de0*/  IADD3 R31, R28, 0x20, RZ ;  /* 0x000000201c1f7810 */ /* 0x000fe20007ffe0ff */
[----:B------:R-:W-:Y:S01]  /*1df0*/  IMAD.WIDE.U32 R88, R0, c[0x0][0x1f0], R88 ;  /* 0x00007c0000587a25 */ /* 0x000fe200078e0058 */
[----:B------:R-:W-:-:S02]  /*1e00*/  IADD3 R107, R97, UR43, RZ ;  /* 0x0000002b616b7c10 */ /* 0x000fc4000fffe0ff */
[----:B------:R-:W-:Y:S01]  /*1e10*/  IADD3 R116, R101, UR41, RZ ;  /* 0x0000002965747c10 */ /* 0x000fe2000fffe0ff */
[----:B------:R-:W-:Y:S01]  /*1e20*/  IMAD.WIDE.U32 R94, R0, c[0x0][0x218], R16 ;  /* 0x00008600005e7a25 */ /* 0x000fe200078e0010 */
[----:B------:R-:W-:Y:S02]  /*1e30*/  IADD3 R0, P0, R93, 0x10, RZ ;  /* 0x000000105d007810 */ /* 0x000fe40007f1e0ff */
[----:B------:R-:W-:Y:S01]  /*1e40*/  IADD3 R117, R103, UR42, RZ ;  /* 0x0000002a67757c10 */ /* 0x000fe2000fffe0ff */
[----:B------:R-:W-:Y:S01]  /*1e50*/  IMAD R3, R37, c[0x0][0x1e0], RZ ;  /* 0x0000780025037a24 */ /* 0x000fe200078e02ff */
[----:B------:R-:W-:Y:S01]  /*1e60*/  IADD3 R115, R99, UR42, RZ ;  /* 0x0000002a63737c10 */ /* 0x000fe2000fffe0ff */
[----:B------:R-:W-:Y:S01]  /*1e70*/  IMAD.X R2, RZ, RZ, R37, P0 ;  /* 0x000000ffff027224 */ /* 0x000fe200000e0625 */
[----:B------:R-:W-:Y:S01]  /*1e80*/  IADD3 R134, P0, R32, R166, RZ ;  /* 0x000000a620867210 */ /* 0x000fe20007f1e0ff */
[----:B------:R-:W-:Y:S01]  /*1e90*/  IMAD.WIDE.U32 R124, R0, c[0x0][0x1e0], RZ ;  /* 0x00007800007c7a25 */ /* 0x000fe200078e00ff */
[----:B------:R-:W-:-:S03]  /*1ea0*/  SHF.R.S32.HI R119, RZ, 0x1f, R92 ;  /* 0x0000001fff777819 */ /* 0x000fc6000001145c */
[----:B------:R-:W-:Y:S01]  /*1eb0*/  IMAD R2, R2, c[0x0][0x1e0], RZ ;  /* 0x0000780002027a24 */ /* 0x000fe200078e02ff */
[----:B------:R-:W-:Y:S01]  /*1ec0*/  IADD3 R135, P1, R124, UR30, RZ ;  /* 0x0000001e7c877c10 */ /* 0x000fe2000ff3e0ff */
[----:B------:R-:W-:Y:S02]  /*1ed0*/  IMAD R3, R93, c[0x0][0x1e4], R3 ;  /* 0x000079005d037a24 */ /* 0x000fe400078e0203 */
[----:B------:R-:W-:Y:S02]  /*1ee0*/  IMAD R6, R0, c[0x0][0x1e4], R2 ;  /* 0x0000790000067a24 */ /* 0x000fe400078e0202 */
[----:B------:R-:W-:Y:S02]  /*1ef0*/  IMAD.IADD R133, R167, 0x1, R3 ;  /* 0x00000001a7857824 */ /* 0x000fe400078e0203 */
[----:B------:R-:W-:Y:S02]  /*1f00*/  IMAD.IADD R132, R125, 0x1, R6 ;  /* 0x000000017d847824 */ /* 0x000fe400078e0206 */
[----:B------:R-:W-:Y:S01]  /*1f10*/  IMAD.X R130, R33, 0x1, R133, P0 ;  /* 0x0000000121827824 */ /* 0x000fe200000e0685 */
[----:B------:R-:W-:Y:S01]  /*1f20*/  IADD3 R149, P0, R135, UR30, RZ ;  /* 0x0000001e87957c10 */ /* 0x000fe2000ff1e0ff */
[----:B------:R-:W-:-:S02]  /*1f30*/  IMAD.X R131, R165, 0x1, R132, P1 ;  /* 0x00000001a5837824 */ /* 0x000fc400008e0684 */
[----:B------:R-:W-:Y:S02]  /*1f40*/  IMAD.IADD R91, R89, 0x1, R91 ;  /* 0x00000001595b7824 */ /* 0x000fe400078e025b */
[----:B------:R-:W-:Y:S01]  /*1f50*/  IMAD.X R146, R165, 0x1, R131, P0 ;  /* 0x00000001a5927824 */ /* 0x000fe200000e0683 */
[----:B------:R-:W-:Y:S01]  /*1f60*/  IADD3 R109, P0, R134, R88, RZ ;  /* 0x00000058866d7210 */ /* 0x000fe20007f1e0ff */
[----:B------:R-:W-:Y:S02]  /*1f70*/  IMAD R2, R4, c[0x0][0x1e0], RZ ;  /* 0x0000780004027a24 */ /* 0x000fe400078e02ff */
[----:B------:R-:W-:Y:S02]  /*1f80*/  IMAD R0, R5, c[0x0][0x1e0], RZ ;  /* 0x0000780005007a24 */ /* 0x000fe400078e02ff */
[----:B------:R-:W-:Y:S01]  /*1f90*/  IMAD.X R108, R130, 0x1, R91, P0 ;  /* 0x00000001826c7824 */ /* 0x000fe200000e065b */
[----:B------:R-:W-:Y:S01]  /*1fa0*/  IADD3 R112, P0, R88, 0x40, RZ ;  /* 0x0000004058707810 */ /* 0x000fe20007f1e0ff */
[----:B------:R-:W-:-:S02]  /*1fb0*/  IMAD R4, R7, c[0x0][0x1e0], RZ ;  /* 0x0000780007047a24 */ /* 0x000fc400078e02ff */
[----:B------:R-:W-:Y:S02]  /*1fc0*/  IMAD R5, R158, c[0x0][0x1e4], R2 ;  /* 0x000079009e057a24 */ /* 0x000fe400078e0202 */
[----:B------:R-:W-:Y:S01]  /*1fd0*/  IMAD.X R111, RZ, RZ, R91, P0 ;  /* 0x000000ffff6f7224 */ /* 0x000fe200000e065b */
[----:B------:R-:W-:Y:S01]  /*1fe0*/  IADD3 R114, P0, R109, 0x40, RZ ;  /* 0x000000406d727810 */ /* 0x000fe20007f1e0ff */
[----:B------:R-:W-:Y:S02]  /*1ff0*/  IMAD R2, R157, c[0x0][0x1e4], R0 ;  /* 0x000079009d027a24 */ /* 0x000fe400078e0200 */
[----:B------:R-:W-:Y:S02]  /*2000*/  IMAD R0, R156, c[0x0][0x1e4], R4 ;  /* 0x000079009c007a24 */ /* 0x000fe400078e0204 */
[----:B------:R-:W-:Y:S02]  /*2010*/  IMAD.IADD R148, R173, 0x1, R5 ;  /* 0x00000001ad947824 */ /* 0x000fe400078e0205 */
[----:B------:R-:W-:-:S02]  /*2020*/  IMAD.IADD R147, R171, 0x1, R2 ;  /* 0x00000001ab937824 */ /* 0x000fc400078e0202 */
[----:B------:R-:W-:Y:S02]  /*2030*/  IMAD.IADD R145, R169, 0x1, R0 ;  /* 0x00000001a9917824 */ /* 0x000fe400078e0200 */
[----:B------:R-:W-:Y:S02]  /*2040*/  IMAD.IADD R106, R95, 0x1, R106 ;  /* 0x000000015f6a7824 */ /* 0x000fe400078e026a */
[----:B------:R-:W-:Y:S02]  /*2050*/  IMAD.X R113, RZ, RZ, R108, P0 ;  /* 0x000000ffff717224 */ /* 0x000fe400000e066c */
[----:B------:R-:W-:Y:S02]  /*2060*/  IMAD.SHL.U32 R138, R11, 0x2, RZ ;  /* 0x000000020b8a7824 */ /* 0x000fe400078e00ff */
[----:B-1----:R-:W-:Y:S02]  /*2070*/  IMAD.SHL.U32 R137, R10, 0x2, RZ ;  /* 0x000000020a897824 */ /* 0x002fe400078e00ff */
.L_x_1697:
[----:B------:R-:W-:Y:S01]  /*2080*/  USHF.R.S32.HI UR43, URZ, 0x1f, UR17 ;  /* 0x0000001f3f2b7899 */ /* 0x000fe20008011411 */
[----:B------:R-:W-:Y:S04]  /*2090*/  DEPBAR.LE SB0, 0x0 ;  /* 0x000080000000791a */ /* 0x000fe80000000000 */
[----:B------:R-:W-:Y:S01]  /*20a0*/  UIMAD UR42, UR27, UR17, URZ ;  /* 0x000000111b2a72a4 */ /* 0x000fe2000f8e023f */
[----:B------:R-:W-:Y:S01]  /*20b0*/  BAR.SYNC.DEFER_BLOCKING 0x0 ;  /* 0x0000000000007b1d */ /* 0x000fe20000010000 */
[----:B------:R-:W-:Y:S01]  /*20c0*/  UIMAD.WIDE.U32 UR52, UR31, UR17, URZ ;  /* 0x000000111f3472a5 */ /* 0x000fe2000f8e003f */
[----:B------:R-:W-:Y:S01]  /*20d0*/  ISETP.GE.AND P0, PT, R176, 0x1, PT ;  /* 0x00000001b000780c */ /* 0x000fe20003f06270 */
[----:B------:R-:W-:Y:S04]  /*20e0*/  UIMAD UR42, UR43, UR31, UR42 ;  /* 0x0000001f2b2a72a4 */ /* 0x000fe8000f8e022a */
[----:B------:R-:W-:Y:S01]  /*20f0*/  UIADD3 UR42, UR53, UR42, URZ ;  /* 0x0000002a352a7290 */ /* 0x000fe2000fffe03f */
[----:B------:R-:W-:Y:S07]  /*2100*/  BSSY B2, `(.L_x_1651) ;  /* 0x000053c000027945 */ /* 0x000fee0003800000 */
[----:B--2---:R-:W-:-:S05]  /*2110*/  @!P0 BRA `(.L_x_1652) ;  /* 0x00004e9000008947 */ /* 0x004fca0003800000 */
[----:B------:R-:W-:Y:S01]  /*2120*/  UIMAD UR41, UR35, UR17, URZ ;  /* 0x00000011232972a4 */ /* 0x000fe2000f8e023f */
[----:B------:R-:W-:Y:S01]  /*2130*/  ISETP.NE.AND P0, PT, R152, RZ, PT ;  /* 0x000000ff9800720c */ /* 0x000fe20003f05270 */
[----:B------:R-:W-:Y:S02]  /*2140*/  UIMAD UR9, UR37, UR17, URZ ;  /* 0x00000011250972a4 */ /* 0x000fe4000f8e023f */
[----:B------:R-:W-:Y:S02]  /*2150*/  UIMAD UR8, UR17, -0x40, UR23 ;  /* 0xffffffc0110878a4 */ /* 0x000fe4000f8e0217 */
[----:B------:R-:W-:Y:S02]  /*2160*/  UIMAD.WIDE.U32 UR50, UR36, UR17, URZ ;  /* 0x00000011243272a5 */ /* 0x000fe4000f8e003f */
[----:B------:R-:W-:Y:S02]  /*2170*/  UIMAD.WIDE.U32 UR48, UR38, UR17, URZ ;  /* 0x00000011263072a5 */ /* 0x000fe4000f8e003f */
[----:B------:R-:W-:Y:S02]  /*2180*/  UIMAD UR41, UR43, UR36, UR41 ;  /* 0x000000242b2972a4 */ /* 0x000fe4000f8e0229 */
[----:B------:R-:W-:Y:S02]  /*2190*/  UIMAD UR9, UR43, UR38, UR9 ;  /* 0x000000262b0972a4 */ /* 0x000fe4000f8e0209 */
[----:B------:R-:W-:Y:S02]  /*21a0*/  UISETP.LT.AND UP0, UPT, UR8, 0x40, UPT ;  /* 0x000000400800788c */ /* 0x000fe4000bf01270 */
[----:B------:R-:W-:Y:S02]  /*21b0*/  UIADD3 UR41, UR51, UR41, URZ ;  /* 0x0000002933297290 */ /* 0x000fe4000fffe03f */
[----:B------:R-:W-:Y:S02]  /*21c0*/  UIADD3 UR9, UR49, UR9, URZ ;  /* 0x0000000931097290 */ /* 0x000fe4000fffe03f */
[----:B------:R-:W-:Y:S01]  /*21d0*/  USEL UR8, UR8, 0x40, UP0 ;  /* 0x0000004008087887 */ /* 0x000fe20008000000 */
[----:B------:R-:W-:-:S05]  /*21e0*/  @!P0 BRA `(.L_x_1653) ;  /* 0x0000299000008947 */ /* 0x000fca0003800000 */
[----:B------:R-:W-:Y:S01]  /*21f0*/  ISETP.GE.AND P2, PT, R93, UR8, PT ;  /* 0x000000085d007c0c */ /* 0x000fe2000bf46270 */
[----:B------:R-:W-:Y:S01]  /*2200*/  BSSY B0, `(.L_x_1654) ;  /* 0x000001b000007945 */ /* 0x000fe20003800000 */
[----:B------:R-:W-:Y:S01]  /*2210*/  CS2R R48, SRZ ;  /* 0x0000000000307805 */ /* 0x000fe2000001ff00 */
[----:B------:R-:W-:Y:S01]  /*2220*/  CS2R R44, SRZ ;  /* 0x00000000002c7805 */ /* 0x000fe2000001ff00 */
[----:B------:R-:W-:Y:S01]  /*2230*/  CS2R R38, SRZ ;  /* 0x0000000000267805 */ /* 0x000fe2000001ff00 */
[----:B------:R-:W-:Y:S01]  /*2240*/  CS2R R12, SRZ ;  /* 0x00000000000c7805 */ /* 0x000fe2000001ff00 */
[----:B------:R-:W-:Y:S07]  /*2250*/  CS2R R2, SRZ ;  /* 0x0000000000027805 */ /* 0x000fee000001ff00 */
[----:B------:R-:W-:-:S05]  /*2260*/  @P2 BRA `(.L_x_1655) ;  /* 0x0000014000002947 */ /* 0x000fca0003800000 */
[----:B------:R-:W-:Y:S01]  /*2270*/  IADD3 R0, P0, R104, UR50, RZ ;  /* 0x0000003268007c10 */ /* 0x000fe2000ff1e0ff */
[----:B------:R-:W-:Y:S01]  /*2280*/  CS2R R38, SRZ ;  /* 0x0000000000267805 */ /* 0x000fe2000001ff00 */
[----:B------:R-:W-:Y:S01]  /*2290*/  CS2R R44, SRZ ;  /* 0x00000000002c7805 */ /* 0x000fe2000001ff00 */
[----:B------:R-:W-:Y:S01]  /*22a0*/  CS2R R12, SRZ ;  /* 0x00000000000c7805 */ /* 0x000fe2000001ff00 */
[----:B------:R-:W-:Y:S02]  /*22b0*/  IADD3.X R3, R118, UR41, RZ, P0, !PT ;  /* 0x0000002976037c10 */ /* 0x000fe400087fe4ff */
[----:B------:R-:W-:Y:S04]  /*22c0*/  IADD3 R2, P0, R102, UR48, RZ ;  /* 0x0000003066027c10 */ /* 0x000fe8000ff1e0ff */
[----:B------:R-:W-:Y:S02]  /*22d0*/  IADD3.X R5, R117, UR9, RZ, P0, !PT ;  /* 0x0000000975057c10 */ /* 0x000fe400087fe4ff */
        /* <DEDUP_REMOVED lines=13> */
.L_x_1655:
[----:B------:R-:W-:Y:S05]  /*23b0*/  BSYNC B0 ;  /* 0x0000000000007941 */ /* 0x000fea0003800000 */
.L_x_1654:
[----:B------:R-:W-:Y:S01]  /*23c0*/  ISETP.GE.AND P3, PT, R158, UR8, PT ;  /* 0x000000089e007c0c */ /* 0x000fe2000bf66270 */
        /* <DEDUP_REMOVED lines=19> */
[----:B------:R-:W-:Y:S01]  /*2500*/  IMAD.U32 R4, RZ, RZ, UR50 ;  /* 0x00000032ff047e24 */ /* 0x000fe2000f8e00ff */
[----:B------:R-:W-:Y:S01]  /*2510*/  CS2R R46, SRZ ;  /* 0x00000000002e7805 */ /* 0x000fe2000001ff00 */
[----:B------:R-:W-:Y:S01]  /*2520*/  CS2R R14, SRZ ;  /* 0x00000000000e7805 */ /* 0x000fe2000001ff00 */
[----:B------:R-:W-:Y:S01]  /*2530*/  CS2R R48, SRZ ;  /* 0x0000000000307805 */ /* 0x000fe2000001ff00 */
[----:B------:R-:W-:Y:S01]  /*2540*/  CS2R R16, SRZ ;  /* 0x0000000000107805 */ /* 0x000fe2000001ff00 */
[----:B------:R-:W-:Y:S01]  /*2550*/  IADD3 R0, P1, P0, R104, UR39, R4 ;  /* 0x0000002768007c10 */ /* 0x000fe2000f83e004 */
[----:B------:R-:W-:Y:S02]  /*2560*/  IMAD.U32 R4, RZ, RZ, UR48 ;  /* 0x00000030ff047e24 */ /* 0x000fe4000f8e00ff */
[----:B------:R-:W-:Y:S01]  /*2570*/  IMAD.U32 R5, RZ, RZ, UR51 ;  /* 0x00000033ff057e24 */ /* 0x000fe2000f8e00ff */
[----:B------:R-:W-:Y:S01]  /*2580*/  IADD3.X R6, R118, UR41, R164, P1, P0 ;  /* 0x0000002976067c10 */ /* 0x000fe20008fe04a4 */
[----:B------:R-:W-:Y:S01]  /*2590*/  IMAD.U32 R5, RZ, RZ, UR49 ;  /* 0x00000031ff057e24 */ /* 0x000fe2000f8e00ff */
        /* <DEDUP_REMOVED lines=14> */
.L_x_1657:
[----:B------:R-:W-:Y:S05]  /*2680*/  BSYNC B0 ;  /* 0x0000000000007941 */ /* 0x000fea0003800000 */
.L_x_1656:
[----:B------:R-:W-:Y:S01]  /*2690*/  ISETP.GE.AND P6, PT, R157, UR8, PT ;  /* 0x000000089d007c0c */ /* 0x000fe2000bfc6270 */
        /* <DEDUP_REMOVED lines=43> */
.L_x_1659:
[----:B------:R-:W-:Y:S05]  /*2950*/  BSYNC B0 ;  /* 0x0000000000007941 */ /* 0x000fea0003800000 */
.L_x_1658:
        /* <DEDUP_REMOVED lines=18> */
[----:B------:R-:W-:Y:S01]  /*2a80*/  IMAD.U32 R4, RZ, RZ, UR50 ;  /* 0x00000032ff047e24 */ /* 0x000fe2000f8e00ff */
[----:B------:R-:W-:Y:S01]  /*2a90*/  CS2R R54, SRZ ;  /* 0x0000000000367805 */ /* 0x000fe2000001ff00 */
[----:B------:R-:W-:Y:S01]  /*2aa0*/  IMAD.U32 R5, RZ, RZ, UR51 ;  /* 0x00000033ff057e24 */ /* 0x000fe2000f8e00ff */
[----:B------:R-:W-:Y:S01]  /*2ab0*/  CS2R R22, SRZ ;  /* 0x0000000000167805 */ /* 0x000fe2000001ff00 */
[----:B------:R-:W-:Y:S01]  /*2ac0*/  IMAD.U32 R5, RZ, RZ, UR41 ;  /* 0x00000029ff057e24 */ /* 0x000fe2000f8e00ff */
[----:B------:R-:W-:Y:S01]  /*2ad0*/  IADD3 R0, P1, P0, R104, UR46, R4 ;  /* 0x0000002e68007c10 */ /* 0x000fe2000f83e004 */
[----:B------:R-:W-:Y:S01]  /*2ae0*/  IMAD.U32 R4, RZ, RZ, UR48 ;  /* 0x00000030ff047e24 */ /* 0x000fe2000f8e00ff */
[----:B------:R-:W-:Y:S01]  /*2af0*/  CS2R R56, SRZ ;  /* 0x0000000000387805 */ /* 0x000fe2000001ff00 */
[----:B------:R-:W-:Y:S01]  /*2b00*/  CS2R R24, SRZ ;  /* 0x0000000000187805 */ /* 0x000fe2000001ff00 */
[----:B------:R-:W-:Y:S01]  /*2b10*/  IADD3.X R9, R118, UR7, R5, P1, P0 ;  /* 0x0000000776097c10 */ /* 0x000fe20008fe0405 */
[----:B------:R-:W-:Y:S01]  /*2b20*/  IMAD.U32 R5, RZ, RZ, UR49 ;  /* 0x00000031ff057e24 */ /* 0x000fe2000f8e00ff */
[----:B------:R-:W-:Y:S01]  /*2b30*/  IADD3 R5, P1, P0, R102, UR44, R4 ;  /* 0x0000002c66057c10 */ /* 0x000fe2000f83e004 */
[----:B------:R-:W-:Y:S05]  /*2b40*/  IMAD.U32 R6, RZ, RZ, UR9 ;  /* 0x00000009ff067e24 */ /* 0x000fea000f8e00ff */
        /* <DEDUP_REMOVED lines=13> */
.L_x_1661:
[----:B------:R-:W-:Y:S05]  /*2c20*/  BSYNC B0 ;  /* 0x0000000000007941 */ /* 0x000fea0003800000 */
.L_x_1660:
        /* <DEDUP_REMOVED lines=14> */
[----:B------:R-:W-:Y:S01]  /*2d10*/  IADD3 R65, P0, R134, UR52, RZ ;  /* 0x0000003486417c10 */ /* 0x000fe2000ff1e0ff */
[----:B------:R-:W-:Y:S03]  /*2d20*/  BSSY B0, `(.L_x_1664) ;  /* 0x000003b000007945 */ /* 0x000fe60003800000 */
[----:B------:R-:W-:Y:S01]  /*2d30*/  IADD3.X R68, R130, UR42, RZ, P0, !PT ;  /* 0x0000002a82447c10 */ /* 0x000fe200087fe4ff */
        /* <DEDUP_REMOVED lines=57> */
.L_x_1665:
[----:B------:R-:W-:Y:S05]  /*30d0*/  BSYNC B0 ;  /* 0x0000000000007941 */ /* 0x000fea0003800000 */
.L_x_1664:
        /* <DEDUP_REMOVED lines=59> */
.L_x_1663:
[----:B------:R-:W-:Y:S05]  /*3490*/  BSYNC B1 ;  /* 0x0000000000017941 */ /* 0x000fea0003800000 */
.L_x_1662:
[----:B------:R-:W-:Y:S01]  /*34a0*/  BSSY B1, `(.L_x_1666) ;  /* 0x000007a000017945 */ /* 0x000fe20003800000 */
[----:B------:R-:W-:-:S05]  /*34b0*/  @P3 BRA `(.L_x_1667) ;  /* 0x0000078000003947 */ /* 0x000fca0003800000 */
[----:B------:R-:W-:Y:S01]  /*34c0*/  IADD3 R40, P1, P0, R124, UR52, R32 ;  /* 0x000000347c287c10 */ /* 0x000fe2000f83e020 */
[----:B------:R-:W-:Y:S03]  /*34d0*/  BSSY B0, `(.L_x_1668) ;  /* 0x000003b000007945 */ /* 0x000fe60003800000 */
[----:B-1----:R-:W-:Y:S01]  /*34e0*/  IADD3.X R42, R132, UR42, R33, P1, P0 ;  /* 0x0000002a842a7c10 */ /* 0x002fe20008fe0421 */
        /* <DEDUP_REMOVED lines=57> */
.L_x_1669:
[----:B------:R-:W-:Y:S05]  /*3880*/  BSYNC B0 ;  /* 0x0000000000007941 */ /* 0x000fea0003800000 */
.L_x_1668:
        /* <DEDUP_REMOVED lines=59> */
.L_x_1667:
[----:B------:R-:W-:Y:S05]  /*3c40*/  BSYNC B1 ;  /* 0x0000000000017941 */ /* 0x000fea0003800000 */
.L_x_1666:
        /* <DEDUP_REMOVED lines=62> */
.L_x_1673:
[----:B------:R-:W-:Y:S05]  /*4030*/  BSYNC B0 ;  /* 0x0000000000007941 */ /* 0x000fea0003800000 */
.L_x_1672:
        /* <DEDUP_REMOVED lines=59> */
.L_x_1671:
[----:B------:R-:W-:Y:S05]  /*43f0*/  BSYNC B1 ;  /* 0x0000000000017941 */ /* 0x000fea0003800000 */
.L_x_1670:
[----:B------:R-:W-:-:S05]  /*4400*/  @P4 BRA `(.L_x_1674) ;  /* 0x000030b000004947 */ /* 0x000fca0003800000 */
[----:B-1----:R-:W-:Y:S01]  /*4410*/  IADD3 R26, P1, P0, R149, UR52, R32 ;  /* 0x00000034951a7c10 */ /* 0x002fe2000f83e020 */
[----:B------:R-:W-:Y:S03]  /*4420*/  BSSY B0, `(.L_x_1675) ;  /* 0x000003a000007945 */ /* 0x000fe60003800000 */
[----:B------:R-:W-:Y:S01]  /*4430*/  IADD3.X R27, R146, UR42, R33, P1, P0 ;  /* 0x0000002a921b7c10 */ /* 0x000fe20008fe0421 */
        /* <DEDUP_REMOVED lines=56> */
.L_x_1676:
[----:B------:R-:W-:Y:S05]  /*47c0*/  BSYNC B0 ;  /* 0x0000000000007941 */ /* 0x000fea0003800000 */
.L_x_1675:
        /* <DEDUP_REMOVED lines=59> */
.L_x_1653:
[----:B------:R-:W-:Y:S01]  /*4b80*/  ISETP.GE.AND P0, PT, R156, UR8, PT ;  /* 0x000000089c007c0c */ /* 0x000fe2000bf06270 */
[----:B------:R-:W-:Y:S01]  /*4b90*/  CS2R R18, SRZ ;  /* 0x0000000000127805 */ /* 0x000fe2000001ff00 */
[----:B------:R-:W-:Y:S01]  /*4ba0*/  CS2R R16, SRZ ;  /* 0x0000000000107805 */ /* 0x000fe2000001ff00 */
[----:B------:R-:W-:Y:S01]  /*4bb0*/  CS2R R62, SRZ ;  /* 0x00000000003e7805 */ /* 0x000fe2000001ff00 */
[----:B------:R-:W-:Y:S01]  /*4bc0*/  ISETP.GE.OR P4, PT, R32, c[0x0][0x27c], P0 ;  /* 0x00009f0020007a0c */ /* 0x000fe20000786670 */
[----:B------:R-:W-:Y:S01]  /*4bd0*/  IMAD.U32 R4, RZ, RZ, UR50 ;  /* 0x00000032ff047e24 */ /* 0x000fe2000f8e00ff */
[----:B------:R-:W-:Y:S01]  /*4be0*/  CS2R R60, SRZ ;  /* 0x00000000003c7805 */ /* 0x000fe2000001ff00 */
[----:B------:R-:W-:Y:S01]  /*4bf0*/  IMAD.U32 R0, RZ, RZ, UR41 ;  /* 0x00000029ff007e24 */ /* 0x000fe2000f8e00ff */
        /* <DEDUP_REMOVED lines=9> */
[----:B------:R-:W-:Y:S01]  /*4c90*/  @!P4 IADD3 R11, P1, P0, R100, UR46, R4 ;  /* 0x0000002e640bcc10 */ /* 0x000fe2000f83e004 */
[----:B------:R-:W-:Y:S01]  /*4ca0*/  IMAD.U32 R2, RZ, RZ, UR48 ;  /* 0x00000030ff027e24 */ /* 0x000fe2000f8e00ff */
[----:B------:R-:W-:Y:S01]  /*4cb0*/  CS2R R40, SRZ ;  /* 0x0000000000287805 */ /* 0x000fe2000001ff00 */
[----:B------:R-:W-:Y:S01]  /*4cc0*/  IMAD.U32 R5, RZ, RZ, UR51 ;  /* 0x00000033ff057e24 */ /* 0x000fe2000f8e00ff */
[----:B------:R-:W-:Y:S01]  /*4cd0*/  @!P4 IADD3.X R12, R116, UR7, R0, P1, P0 ;  /* 0x00000007740ccc10 */ /* 0x000fe20008fe0400 */
[----:B------:R-:W-:Y:S01]  /*4ce0*/  IMAD.U32 R0, RZ, RZ, UR9 ;  /* 0x00000009ff007e24 */ /* 0x000fe2000f8e00ff */
[----:B------:R-:W-:Y:S01]  /*4cf0*/  @!P4 IADD3 R13, P1, P0, R98, UR44, R2 ;  /* 0x0000002c620dcc10 */ /* 0x000fe2000f83e002 */
[----:B------:R-:W-:Y:S01]  /*4d00*/  IMAD.U32 R3, RZ, RZ, UR49 ;  /* 0x00000031ff037e24 */ /* 0x000fe2000f8e00ff */
[----:B------:R-:W-:Y:S02]  /*4d10*/  BSSY B0, `(.L_x_1677) ;  /* 0x00000cd000007945 */ /* 0x000fe40003800000 */
[C---:B------:R-:W-:Y:S02]  /*4d20*/  @!P4 IADD3.X R14, R115.reuse, UR34, R0, P1, P0 ;  /* 0x00000022730ecc10 */ /* 0x040fe40008fe0400 */
[----:B------:R-:W-:Y:S04]  /*4d30*/  ISETP.GE.AND P0, PT, R158, UR8, PT ;  /* 0x000000089e007c0c */ /* 0x000fe8000bf06270 */
[----:B------:R-:W-:Y:S11]  /*4d40*/  ISETP.GE.OR P3, PT, R32, c[0x0][0x27c], P0 ;  /* 0x00009f0020007a0c */ /* 0x000ff60000766670 */
[----:B------:R-:W-:Y:S02]  /*4d50*/  @!UPT UIADD3 URZ, URZ, URZ, URZ ;  /* 0x0000003f3f3ff290 */ /* 0x000fe4000fffe03f */
[----:B------:R-:W-:Y:S04]  /*4d60*/  @!P3 IADD3 R0, P1, P0, R100, UR39, R4 ;  /* 0x000000276400bc10 */ /* 0x000fe8000f83e004 */
[----:B------:R-:W-:Y:S02]  /*4d70*/  @!P3 IADD3.X R5, R116, UR41, R164, P1, P0 ;  /* 0x000000297405bc10 */ /* 0x000fe40008fe04a4 */
[----:B------:R-:W-:Y:S04]  /*4d80*/  @!P3 IADD3 R3, P1, P0, R98, UR40, R2 ;  /* 0x000000286203bc10 */ /* 0x000fe8000f83e002 */
[----:B------:R-:W-:Y:S02]  /*4d90*/  @!P3 IADD3.X R6, R115, UR9, R162, P1, P0 ;  /* 0x000000097306bc10 */ /* 0x000fe40008fe04a2 */
[----:B------:R-:W-:Y:S04]  /*4da0*/  ISETP.GE.AND P0, PT, R157, UR8, PT ;  /* 0x000000089d007c0c */ /* 0x000fe8000bf06270 */
        /* <DEDUP_REMOVED lines=23> */
[----:B------:R-:W-:Y:S04]  /*4f20*/  ISETP.GE.AND P0, PT, R93, UR8, PT ;  /* 0x000000085d007c0c */ /* 0x000fe8000bf06270 */
[----:B------:R-:W-:Y:S01]  /*4f30*/  ISETP.GE.OR P0, PT, R32, c[0x0][0x27c], P0 ;  /* 0x00009f0020007a0c */ /* 0x000fe20000706670 */
[----:B------:R-:W4:Y:S08]  /*4f40*/  @!P4 LDG.E.128 R68, [R10.64] ;  /* 0x0000001c0a44c981 */ /* 0x000f30000c1e1d00 */
[----:B------:R-:W4:Y:S01]  /*4f50*/  @!P4 LDG.E.128 R24, [R12.64] ;  /* 0x0000001c0c18c981 */ /* 0x000f22000c1e1d00 */
[----:B---3--:R-:W-:Y:S03]  /*4f60*/  CS2R R6, SRZ ;  /* 0x0000000000067805 */ /* 0x008fe6000001ff00 */
[----:B------:R-:W-:Y:S04]  /*4f70*/  @!P0 IADD3 R0, P1, R100, UR50, RZ ;  /* 0x0000003264008c10 */ /* 0x000fe8000ff3e0ff */
[----:B------:R-:W-:Y:S02]  /*4f80*/  @!P0 IADD3.X R2, R116, UR41, RZ, P1, !PT ;  /* 0x0000002974028c10 */ /* 0x000fe40008ffe4ff */
[C---:B------:R-:W-:Y:S04]  /*4f90*/  @!P0 LEA R14, P1, R0.reuse, c[0x0][0x270], 0x1 ;  /* 0x00009c00000e8a11 */ /* 0x040fe800078208ff */
[----:B------:R-:W-:Y:S02]  /*4fa0*/  @!P0 LEA.HI.X R15, R0, c[0x0][0x274], R2, 0x1, P1 ;  /* 0x00009d00000f8a11 */ /* 0x000fe400008f0c02 */
[----:B------:R-:W-:Y:S03]  /*4fb0*/  @!P0 IADD3 R0, P1, R98, UR48, RZ ;  /* 0x0000003062008c10 */ /* 0x000fe6000ff3e0ff */
[----:B------:R1:W5:Y:S01]  /*4fc0*/  @!P0 LDG.E.128 R40, [R14.64] ;  /* 0x0000001c0e288981 */ /* 0x000362000c1e1d00 */
[----:B------:R-:W-:Y:S02]  /*4fd0*/  @!P0 IADD3.X R3, R115, UR9, RZ, P1, !PT ;  /* 0x0000000973038c10 */ /* 0x000fe40008ffe4ff */
[C---:B------:R-:W-:Y:S04]  /*4fe0*/  @!P0 LEA R2, P1, R0.reuse, c[0x0][0x288], 0x1 ;  /* 0x0000a20000028a11 */ /* 0x040fe800078208ff */
[----:B------:R-:W-:Y:S02]  /*4ff0*/  @!P0 LEA.HI.X R3, R0, c[0x0][0x28c], R3, 0x1, P1 ;  /* 0x0000a30000038a11 */ /* 0x000fe400008f0c03 */
[----:B------:R-:W-:Y:S03]  /*5000*/  ISETP.GE.OR P1, PT, R93, UR8, P5 ;  /* 0x000000085d007c0c */ /* 0x000fe6000af26670 */
        /* <DEDUP_REMOVED lines=40> */
[----:B------:R-:W-:Y:S01]  /*5290*/  IADD3 R0, P1, R166, UR52, RZ ;  /* 0x00000034a6007c10 */ /* 0x000fe2000ff3e0ff */
[----:B------:R-:W1:Y:S01]  /*52a0*/  LDS.128 R56, [R139+0x4100] ;  /* 0x004100008b387984 */ /* 0x000e620000000c00 */
[----:B------:R-:W-:Y:S01]  /*52b0*/  @!P0 SHF.R.U32.HI R9, RZ, 0x10, R5 ;  /* 0x00000010ff098819 */ /* 0x000fe20000011605 */
[----:B------:R-:W-:Y:S01]  /*52c0*/  IMAD.MOV.U32 R50, RZ, RZ, R42 ;  /* 0x000000ffff327224 */ /* 0x000fe200078e002a */
[----:B------:R-:W-:Y:S02]  /*52d0*/  IADD3.X R2, R133, UR42, RZ, P1, !PT ;  /* 0x0000002a85027c10 */ /* 0x000fe40008ffe4ff */
[----:B------:R-:W-:Y:S02]  /*52e0*/  IADD3 R3, P2, P1, R88, R0, R110 ;  /* 0x0000000058037210 */ /* 0x000fe4000795e06e */
[--C-:B------:R-:W-:Y:S01]  /*52f0*/  @!P0 SHF.R.U64 R10, R6, 0x10, R7.reuse ;  /* 0x00000010060a8819 */ /* 0x100fe20000001207 */
[----:B------:R-:W2:Y:S01]  /*5300*/  LDS.128 R12, [R144+0x4100] ;  /* 0x00410000900c7984 */ /* 0x000ea20000000c00 */
[C---:B------:R-:W-:Y:S02]  /*5310*/  IADD3.X R8, R91.reuse, R2, R120, P2, P1 ;  /* 0x000000025b087210 */ /* 0x040fe400017e2478 */
[----:B------:R-:W-:Y:S02]  /*5320*/  ISETP.GE.AND P1, PT, R92, c[0x0][0x1d4], PT ;  /* 0x000075005c007a0c */ /* 0x000fe40003f26270 */
[----:B------:R-:W-:Y:S02]  /*5330*/  MOV R11, R7 ;  /* 0x00000007000b7202 */ /* 0x000fe40000000f00 */
[----:B------:R-:W-:Y:S02]  /*5340*/  @!P0 SHF.R.U32.HI R30, RZ, 0x10, R7 ;  /* 0x00000010ff1e8819 */ /* 0x000fe40000011607 */
[--C-:B------:R-:W-:Y:S02]  /*5350*/  @!P0 SHF.R.U64 R48, R40, 0x10, R41.reuse ;  /* 0x0000001028308819 */ /* 0x100fe40000001229 */
[----:B------:R-:W-:Y:S02]  /*5360*/  @!P0 SHF.R.U32.HI R47, RZ, 0x10, R41 ;  /* 0x00000010ff2f8819 */ /* 0x000fe40000011629 */
[--C-:B------:R-:W-:Y:S02]  /*5370*/  @!P0 SHF.R.U64 R49, R42, 0x10, R43.reuse ;  /* 0x000000102a318819 */ /* 0x100fe4000000122b */
[----:B------:R-:W-:Y:S02]  /*5380*/  MOV R51, R43 ;  /* 0x0000002b00337202 */ /* 0x000fe40000000f00 */
[----:B------:R-:W-:Y:S01]  /*5390*/  @!P1 IADD3 R0, P3, P2, R88, R0, R92 ;  /* 0x0000000058009210 */ /* 0x000fe20007a7e05c */
[----:B------:R-:W-:Y:S01]  /*53a0*/  @!P0 HADD2.F32 R49, -RZ, R49.H0_H0 ;  /* 0x20000031ff318230 */ /* 0x000fe20000004100 */
[----:B------:R-:W-:Y:S01]  /*53b0*/  @!P0 SHF.R.U32.HI R52, RZ, 0x10, R43 ;  /* 0x00000010ff348819 */ /* 0x000fe2000001162b */
[----:B------:R-:W-:Y:S01]  /*53c0*/  @!P0 HADD2.F32 R43, -RZ, R45.H0_H0 ;  /* 0x2000002dff2b8230 */ /* 0x000fe20000004100 */
[----:B------:R-:W-:Y:S02]  /*53d0*/  @!P1 IADD3.X R2, R91, R2, R119, P3, P2 ;  /* 0x000000025b029210 */ /* 0x000fe40001fe4477 */
[C---:B------:R-:W-:Y:S01]  /*53e0*/  LEA R80, P2, R3.reuse, c[0x0][0x1c8], 0x1 ;  /* 0x0000720003507a11 */ /* 0x040fe200078408ff */
[----:B------:R-:W-:Y:S03]  /*53f0*/  @!P0 HADD2.F32 R52, -RZ, R52.H0_H0 ;  /* 0x20000034ff348230 */ /* 0x000fe60000004100 */
[----:B------:R-:W-:Y:S01]  /*5400*/  LEA.HI.X R81, R3, c[0x0][0x1cc], R8, 0x1, P2 ;  /* 0x0000730003517a11 */ /* 0x000fe200010f0c08 */
[--C-:B------:R-:W-:Y:S01]  /*5410*/  IMAD.MOV.U32 R3, RZ, RZ, R5.reuse ;  /* 0x000000ffff037224 */ /* 0x100fe200078e0005 */
[----:B------:R-:W-:Y:S02]  /*5420*/  @!P1 LEA R78, P2, R0, c[0x0][0x1c8], 0x1 ;  /* 0x00007200004e9a11 */ /* 0x000fe400078408ff */
[----:B------:R-:W-:Y:S01]  /*5430*/  @!P0 SHF.R.U64 R5, R4, 0x10, R5 ;  /* 0x0000001004058819 */ /* 0x000fe20000001205 */
[----:B-1----:R-:W-:Y:S01]  /*5440*/  @!P0 IMAD.MOV.U32 R46, RZ, RZ, R56 ;  /* 0x000000ffff2e8224 */ /* 0x002fe200078e0038 */
[----:B------:R-:W-:Y:S01]  /*5450*/  @!P1 LEA.HI.X R79, R0, c[0x0][0x1cc], R2, 0x1, P2 ;  /* 0x00007300004f9a11 */ /* 0x000fe200010f0c02 */
[----:B------:R-:W-:Y:S01]  /*5460*/  @!P0 IMAD.MOV.U32 R44, RZ, RZ, R57 ;  /* 0x000000ffff2c8224 */ /* 0x000fe200078e0039 */
[----:B------:R-:W-:Y:S01]  /*5470*/  MOV R0, R4 ;  /* 0x0000000400007202 */ /* 0x000fe20000000f00 */
[----:B------:R-:W-:Y:S01]  /*5480*/  @!P0 HADD2.F32 R3, -RZ, R3.H0_H0 ;  /* 0x20000003ff038230 */ /* 0x000fe20000004100 */
[----:B------:R-:W-:Y:S01]  /*5490*/  MOV R4, R40 ;  /* 0x0000002800047202 */ /* 0x000fe20000000f00 */
[----:B------:R-:W-:Y:S01]  /*54a0*/  @!P0 HADD2.F32 R40, -RZ, R46.H0_H0 ;  /* 0x2000002eff288230 */ /* 0x000fe20000004100 */
[----:B--2---:R-:W-:Y:S01]  /*54b0*/  @!P0 MOV R8, R12 ;  /* 0x0000000c00088202 */ /* 0x004fe20000000f00 */
[----:B------:R-:W-:Y:S01]  /*54c0*/  @!P0 HADD2.F32 R0, -RZ, R0.H0_H0 ;  /* 0x20000000ff008230 */ /* 0x000fe20000004100 */
[----:B------:R-:W-:Y:S01]  /*54d0*/  @!P0 MOV R7, R13 ;  /* 0x0000000d00078202 */ /* 0x000fe20000000f00 */
[----:B------:R-:W-:Y:S02]  /*54e0*/  @!P0 HADD2.F32 R41, -RZ, R4.H0_H0 ;  /* 0x20000004ff298230 */ /* 0x000fe40000004100 */
[----:B------:R-:W-:Y:S01]  /*54f0*/  @!P0 HADD2.F32 R2, -RZ, R8.H0_H0 ;  /* 0x20000008ff028230 */ /* 0x000fe20000004100 */
[-C--:B------:R-:W-:Y:S01]  /*5500*/  @!P0 FMUL.FTZ R76, R40, R0.reuse ;  /* 0x00000000284c8220 */ /* 0x080fe20000410000 */
[--C-:B------:R-:W-:Y:S02]  /*5510*/  @!P0 HADD2.F32 R42, -RZ, R44.reuse.H0_H0 ;  /* 0x2000002cff2a8230 */ /* 0x100fe40000004100 */
        /* <DEDUP_REMOVED lines=12> */
[----:B------:R-:W-:Y:S01]  /*55e0*/  @!P0 HADD2.F32 R5, -RZ, R5.H0_H0 ;  /* 0x20000005ff058230 */ /* 0x000fe20000004100 */
[----:B------:R-:W-:Y:S01]  /*55f0*/  @!P0 IMAD.MOV.U32 R46, RZ, RZ, R58 ;  /* 0x000000ffff2e8224 */ /* 0x000fe200078e003a */
[----:B------:R-:W-:Y:S01]  /*5600*/  @!P0 HADD2.F32 R8, -RZ, R8.H1_H1 ;  /* 0x30000008ff088230 */ /* 0x000fe20000004100 */
[----:B------:R-:W-:Y:S01]  /*5610*/  @!P0 FMUL.FTZ R3, R4, R3 ;  /* 0x0000000304038220 */ /* 0x000fe20000410000 */
[----:B------:R-:W-:Y:S01]  /*5620*/  @!P0 HADD2.F32 R41, -RZ, R48.H0_H0 ;  /* 0x20000030ff298230 */ /* 0x000fe20000004100 */
        /* <DEDUP_REMOVED lines=40> */
[C---:B------:R-:W-:Y:S02]  /*58b0*/  @!P0 FFMA.FTZ R76, R10.reuse, R52, -R76 ;  /* 0x000000340a4c8223 */ /* 0x040fe4000001084c */
[C---:B------:R-:W-:Y:S02]  /*58c0*/  @!P0 FFMA.FTZ R77, R11.reuse, R50, -R8 ;  /* 0x000000320b4d8223 */ /* 0x040fe40000010808 */
        /* <DEDUP_REMOVED lines=17> */
.L_x_1678:
[----:B-1----:R-:W-:Y:S05]  /*59e0*/  BSYNC B0 ;  /* 0x0000000000007941 */ /* 0x002fea0003800000 */
.L_x_1677:
[----:B------:R-:W-:Y:S01]  /*59f0*/  ISETP.GE.OR P1, PT, R158, UR8, P5 ;  /* 0x000000089e007c0c */ /* 0x000fe2000af26670 */
[----:B------:R-:W-:Y:S01]  /*5a00*/  @!UPT UIADD3 URZ, URZ, URZ, URZ ;  /* 0x0000003f3f3ff290 */ /* 0x000fe2000fffe03f */
[----:B------:R-:W-:Y:S11]  /*5a10*/  BSSY B0, `(.L_x_1679) ;  /* 0x0000071000007945 */ /* 0x000ff60003800000 */
[----:B------:R-:W-:-:S05]  /*5a20*/  @P1 BRA `(.L_x_1680) ;  /* 0x000006f000001947 */ /* 0x000fca0003800000 */
[----:B------:R-:W-:Y:S01]  /*5a30*/  IADD3 R0, P1, R172, UR52, RZ ;  /* 0x00000034ac007c10 */ /* 0x000fe2000ff3e0ff */
[----:B------:R-:W1:Y:S01]  /*5a40*/  LDS.128 R48, [R138+0x4100] ;  /* 0x004100008a307984 */ /* 0x000e620000000c00 */
[--C-:B------:R-:W-:Y:S01]  /*5a50*/  @!P0 SHF.R.U32.HI R8, RZ, 0x10, R17.reuse ;  /* 0x00000010ff088819 */ /* 0x100fe20000011611 */
[----:B------:R-:W-:Y:S01]  /*5a60*/  @!P0 HADD2.F32 R44, -RZ, R54.H0_H0 ;  /* 0x20000036ff2c8230 */ /* 0x000fe20000004100 */
[----:B------:R-:W-:Y:S02]  /*5a70*/  IADD3.X R2, R148, UR42, RZ, P1, !PT ;  /* 0x0000002a94027c10 */ /* 0x000fe40008ffe4ff */
[----:B------:R-:W-:Y:S02]  /*5a80*/  IADD3 R3, P2, P1, R88, R0, R110 ;  /* 0x0000000058037210 */ /* 0x000fe4000795e06e */
[----:B-----5:R-:W-:Y:S01]  /*5a90*/  @!P0 SHF.R.U64 R5, R16, 0x10, R17 ;  /* 0x0000001010058819 */ /* 0x020fe20000001211 */
[----:B------:R-:W2:Y:S01]  /*5aa0*/  LDS.128 R12, [R143+0x4100] ;  /* 0x004100008f0c7984 */ /* 0x000ea20000000c00 */
[C---:B------:R-:W-:Y:S01]  /*5ab0*/  IADD3.X R4, R91.reuse, R2, R120, P2, P1 ;  /* 0x000000025b047210 */ /* 0x040fe200017e2478 */
        /* <DEDUP_REMOVED lines=16> */
[C---:B------:R-:W-:Y:S01]  /*5bc0*/  @!P1 LEA R56, P2, R0.reuse, c[0x0][0x1c8], 0x1 ;  /* 0x0000720000389a11 */ /* 0x040fe200078408ff */
[----:B-1----:R-:W-:Y:S01]  /*5bd0*/  @!P0 IMAD.MOV.U32 R17, RZ, RZ, R49 ;  /* 0x000000ffff118224 */ /* 0x002fe200078e0031 */
[----:B------:R-:W-:Y:S02]  /*5be0*/  @!P0 MOV R40, R48 ;  /* 0x0000003000288202 */ /* 0x000fe40000000f00 */
[----:B------:R-:W-:Y:S01]  /*5bf0*/  @!P1 LEA.HI.X R57, R0, c[0x0][0x1cc], R2, 0x1, P2 ;  /* 0x0000730000399a11 */ /* 0x000fe200010f0c02 */
[----:B------:R-:W-:Y:S02]  /*5c00*/  @!P0 HADD2.F32 R0, -RZ, R34.H0_H0 ;  /* 0x20000022ff008230 */ /* 0x000fe40000004100 */
[----:B------:R-:W-:Y:S01]  /*5c10*/  @!P0 HADD2.F32 R11, -RZ, R40.H0_H0 ;  /* 0x20000028ff0b8230 */ /* 0x000fe20000004100 */
[----:B--2---:R-:W-:Y:S01]  /*5c20*/  @!P0 MOV R7, R12 ;  /* 0x0000000c00078202 */ /* 0x004fe20000000f00 */
[----:B------:R-:W-:Y:S01]  /*5c30*/  @!P0 HADD2.F32 R18, -RZ, R17.H0_H0 ;  /* 0x20000011ff128230 */ /* 0x000fe20000004100 */
[----:B------:R-:W-:Y:S02]  /*5c40*/  @!P0 MOV R6, R13 ;  /* 0x0000000d00068202 */ /* 0x000fe40000000f00 */
[CC--:B------:R-:W-:Y:S01]  /*5c50*/  @!P0 FMUL.FTZ R34, R11.reuse, R0.reuse ;  /* 0x000000000b228220 */ /* 0x0c0fe20000410000 */
[--C-:B------:R-:W-:Y:S01]  /*5c60*/  @!P0 HADD2.F32 R2, -RZ, R7.reuse.H0_H0 ;  /* 0x20000007ff028230 */ /* 0x100fe20000004100 */
[----:B------:R-:W-:Y:S01]  /*5c70*/  @!P0 FMUL.FTZ R30, R18, R3 ;  /* 0x00000003121e8220 */ /* 0x000fe20000410000 */
[--C-:B------:R-:W-:Y:S02]  /*5c80*/  @!P0 HADD2.F32 R4, -RZ, R6.reuse.H0_H0 ;  /* 0x20000006ff048230 */ /* 0x100fe40000004100 */
[----:B------:R-:W-:Y:S01]  /*5c90*/  @!P0 HADD2.F32 R6, -RZ, R6.H1_H1 ;  /* 0x30000006ff068230 */ /* 0x000fe20000004100 */
[C---:B------:R-:W-:Y:S01]  /*5ca0*/  @!P0 FMUL.FTZ R0, R2.reuse, R0 ;  /* 0x0000000002008220 */ /* 0x040fe20000410000 */
[----:B------:R-:W-:Y:S01]  /*5cb0*/  @!P0 HADD2.F32 R7, -RZ, R7.H1_H1 ;  /* 0x30000007ff078230 */ /* 0x000fe20000004100 */
        /* <DEDUP_REMOVED lines=70> */
.L_x_1680:
[----:B------:R-:W-:Y:S05]  /*6120*/  BSYNC B0 ;  /* 0x0000000000007941 */ /* 0x000fea0003800000 */
.L_x_1679:
[----:B------:R-:W-:Y:S01]  /*6130*/  ISETP.GE.OR P1, PT, R157, UR8, P5 ;  /* 0x000000089d007c0c */ /* 0x000fe2000af26670 */
[----:B------:R-:W-:Y:S01]  /*6140*/  @!UPT UIADD3 URZ, URZ, URZ, URZ ;  /* 0x0000003f3f3ff290 */ /* 0x000fe2000fffe03f */
[----:B------:R-:W-:Y:S11]  /*6150*/  BSSY B0, `(.L_x_1681) ;  /* 0x0000071000007945 */ /* 0x000ff60003800000 */
[----:B------:R-:W-:-:S05]  /*6160*/  @P1 BRA `(.L_x_1682) ;  /* 0x000006f000001947 */ /* 0x000fca0003800000 */
[----:B------:R-:W-:Y:S01]  /*6170*/  IADD3 R0, P1, R170, UR52, RZ ;  /* 0x00000034aa007c10 */ /* 0x000fe2000ff3e0ff */
[----:B------:R-:W2:Y:S01]  /*6180*/  LDS.128 R44, [R137+0x4100] ;  /* 0x00410000892c7984 */ /* 0x000ea20000000c00 */
[----:B------:R-:W-:Y:S01]  /*6190*/  @!P0 SHF.R.U64 R10, R22, 0x10, R23 ;  /* 0x00000010160a8819 */ /* 0x000fe20000001217 */
[--C-:B------:R-:W-:Y:S01]  /*61a0*/  @!P0 HADD2.F32 R16, -RZ, R55.reuse.H0_H0 ;  /* 0x20000037ff108230 */ /* 0x100fe20000004100 */
[----:B------:R-:W-:Y:S01]  /*61b0*/  IADD3.X R2, R147, UR42, RZ, P1, !PT ;  /* 0x0000002a93027c10 */ /* 0x000fe20008ffe4ff */
[----:B------:R-:W-:Y:S01]  /*61c0*/  @!P0 HADD2.F32 R19, -RZ, R55.H1_H1 ;  /* 0x30000037ff138230 */ /* 0x000fe20000004100 */
[----:B------:R-:W-:Y:S02]  /*61d0*/  IADD3 R3, P2, P1, R88, R0, R110 ;  /* 0x0000000058037210 */ /* 0x000fe4000795e06e */
[--C-:B-----5:R-:W-:Y:S01]  /*61e0*/  @!P0 SHF.R.U32.HI R5, RZ, 0x10, R21.reuse ;  /* 0x00000010ff058819 */ /* 0x120fe20000011615 */
[----:B-1----:R-:W1:Y:S01]  /*61f0*/  LDS.128 R12, [R142+0x4100] ;  /* 0x004100008e0c7984 */ /* 0x002e620000000c00 */
[C---:B------:R-:W-:Y:S02]  /*6200*/  IADD3.X R4, R91.reuse, R2, R120, P2, P1 ;  /* 0x000000025b047210 */ /* 0x040fe400017e2478 */
        /* <DEDUP_REMOVED lines=16> */
[C---:B------:R-:W-:Y:S01]  /*6310*/  @!P1 LEA R50, P2, R0.reuse, c[0x0][0x1c8], 0x1 ;  /* 0x0000720000329a11 */ /* 0x040fe200078408ff */
[----:B--2---:R-:W-:Y:S01]  /*6320*/  @!P0 IMAD.MOV.U32 R17, RZ, RZ, R45 ;  /* 0x000000ffff118224 */ /* 0x004fe200078e002d */
[----:B------:R-:W-:Y:S02]  /*6330*/  @!P0 MOV R22, R44 ;  /* 0x0000002c00168202 */ /* 0x000fe40000000f00 */
[----:B------:R-:W-:Y:S01]  /*6340*/  @!P1 LEA.HI.X R51, R0, c[0x0][0x1cc], R2, 0x1, P2 ;  /* 0x0000730000339a11 */ /* 0x000fe200010f0c02 */
[----:B------:R-:W-:Y:S02]  /*6350*/  @!P0 HADD2.F32 R0, -RZ, R36.H0_H0 ;  /* 0x20000024ff008230 */ /* 0x000fe40000004100 */
[----:B------:R-:W-:Y:S01]  /*6360*/  @!P0 HADD2.F32 R11, -RZ, R22.H0_H0 ;  /* 0x20000016ff0b8230 */ /* 0x000fe20000004100 */
[----:B-1----:R-:W-:Y:S01]  /*6370*/  @!P0 MOV R7, R12 ;  /* 0x0000000c00078202 */ /* 0x002fe20000000f00 */
[----:B------:R-:W-:Y:S01]  /*6380*/  @!P0 HADD2.F32 R18, -RZ, R17.H0_H0 ;  /* 0x20000011ff128230 */ /* 0x000fe20000004100 */
[----:B------:R-:W-:Y:S02]  /*6390*/  @!P0 MOV R6, R13 ;  /* 0x0000000d00068202 */ /* 0x000fe40000000f00 */
[CC--:B------:R-:W-:Y:S01]  /*63a0*/  @!P0 FMUL.FTZ R35, R11.reuse, R0.reuse ;  /* 0x000000000b238220 */ /* 0x0c0fe20000410000 */
[----:B------:R-:W-:Y:S01]  /*63b0*/  @!P0 HADD2.F32 R36, -RZ, R72.H0_H0 ;  /* 0x20000048ff248230 */ /* 0x000fe20000004100 */
[----:B------:R-:W-:Y:S01]  /*63c0*/  @!P0 FMUL.FTZ R20, R18, R3 ;  /* 0x0000000312148220 */ /* 0x000fe20000410000 */
[--C-:B------:R-:W-:Y:S02]  /*63d0*/  @!P0 HADD2.F32 R2, -RZ, R7.reuse.H0_H0 ;  /* 0x20000007ff028230 */ /* 0x100fe40000004100 */
[--C-:B------:R-:W-:Y:S02]  /*63e0*/  @!P0 HADD2.F32 R4, -RZ, R6.reuse.H0_H0 ;  /* 0x20000006ff048230 */ /* 0x100fe40000004100 */
[----:B------:R-:W-:Y:S01]  /*63f0*/  @!P0 HADD2.F32 R6, -RZ, R6.H1_H1 ;  /* 0x30000006ff068230 */ /* 0x000fe20000004100 */
[C---:B------:R-:W-:Y:S01]  /*6400*/  @!P0 FMUL.FTZ R0, R2.reuse, R0 ;  /* 0x0000000002008220 */ /* 0x040fe20000410000 */
[----:B------:R-:W-:Y:S01]  /*6410*/  @!P0 HADD2.F32 R7, -RZ, R7.H1_H1 ;  /* 0x30000007ff078230 */ /* 0x000fe20000004100 */
        /* <DEDUP_REMOVED lines=68> */
.L_x_1682:
[----:B------:R-:W-:Y:S05]  /*6860*/  BSYNC B0 ;  /* 0x0000000000007941 */ /* 0x000fea0003800000 */
.L_x_1681:
[----:B-1----:R-:W-:Y:S04]  /*6870*/  IADD3 R53, P1, R168, UR52, RZ ;  /* 0x00000034a8357c10 */ /* 0x002fe8000ff3e0ff */
[----:B------:R-:W-:Y:S02]  /*6880*/  IADD3.X R54, R145, UR42, RZ, P1, !PT ;  /* 0x0000002a91367c10 */ /* 0x000fe40008ffe4ff */
[----:B------:R-:W-:Y:S11]  /*6890*/  ISETP.GE.OR P1, PT, R156, UR8, P5 ;  /* 0x000000089c007c0c */ /* 0x000ff6000af26670 */
[----:B------:R-:W-:Y:S02]  /*68a0*/  @!UPT UIADD3 URZ, URZ, URZ, URZ ;  /* 0x0000003f3f3ff290 */ /* 0x000fe4000fffe03f */
[----:B------:R-:W-:-:S05]  /*68b0*/  @P1 BRA `(.L_x_1674) ;  /* 0x00000c0000001947 */ /* 0x000fca0003800000 */
[----:B------:R-:W-:Y:S01]  /*68c0*/  IADD3 R0, P2, P1, R88, R53, R110 ;  /* 0x0000003558007210 */ /* 0x000fe2000795e06e */
[----:B-----5:R-:W1:Y:S01]  /*68d0*/  LDS.128 R40, [R136+0x4100] ;  /* 0x0041000088287984 */ /* 0x020e620000000c00 */
[----:B------:R-:W-:Y:S01]  /*68e0*/  @!P0 SHF.R.U32.HI R2, RZ, 0x10, R25 ;  /* 0x00000010ff028819 */ /* 0x000fe20000011619 */
[--C-:B------:R-:W-:Y:S01]  /*68f0*/  @!P0 HADD2.F32 R22, -RZ, R73.reuse.H0_H0 ;  /* 0x20000049ff168230 */ /* 0x100fe20000004100 */
[----:B------:R-:W-:Y:S01]  /*6900*/  IADD3.X R3, R91, R54, R120, P2, P1 ;  /* 0x000000365b037210 */ /* 0x000fe200017e2478 */
[----:B------:R-:W-:Y:S01]  /*6910*/  @!P0 HADD2.F32 R18, -RZ, R73.H1_H1 ;  /* 0x30000049ff128230 */ /* 0x000fe20000004100 */
[C---:B------:R-:W-:Y:S01]  /*6920*/  LEA R48, P1, R0.reuse, c[0x0][0x1c8], 0x1 ;  /* 0x0000720000307a11 */ /* 0x040fe200078208ff */
[----:B------:R-:W-:Y:S01]  /*6930*/  @!P0 HADD2.F32 R2, -RZ, R2.H0_H0 ;  /* 0x20000002ff028230 */ /* 0x000fe20000004100 */
[----:B------:R-:W-:Y:S01]  /*6940*/  @!P0 SHF.R.U32.HI R7, RZ, 0x10, R69 ;  /* 0x00000010ff078819 */ /* 0x000fe20000011645 */
[----:B------:R-:W2:Y:S01]  /*6950*/  LDS.128 R12, [R141+0x4100] ;  /* 0x004100008d0c7984 */ /* 0x000ea20000000c00 */
[----:B------:R-:W-:Y:S01]  /*6960*/  LEA.HI.X R49, R0, c[0x0][0x1cc], R3, 0x1, P1 ;  /* 0x0000730000317a11 */ /* 0x000fe200008f0c03 */
[----:B------:R-:W-:Y:S01]  /*6970*/  @!P0 HADD2.F32 R3, -RZ, R38.H0_H0 ;  /* 0x20000026ff038230 */ /* 0x000fe20000004100 */
[----:B------:R-:W-:Y:S01]  /*6980*/  @!P0 SHF.R.U64 R5, R24, 0x10, R25 ;  /* 0x0000001018058819 */ /* 0x000fe20000001219 */
[----:B------:R-:W-:Y:S01]  /*6990*/  @!P0 HADD2.F32 R24, -RZ, R7.H0_H0 ;  /* 0x20000007ff188230 */ /* 0x000fe20000004100 */
[----:B------:R-:W-:Y:S01]  /*69a0*/  @!P0 SHF.R.U64 R20, R68, 0x10, R69 ;  /* 0x0000001044148819 */ /* 0x000fe20000001245 */
[----:B------:R-:W-:Y:S01]  /*69b0*/  @!P0 HADD2.F32 R35, -RZ, R74.H0_H0 ;  /* 0x2000004aff238230 */ /* 0x000fe20000004100 */
[--C-:B------:R-:W-:Y:S01]  /*69c0*/  @!P0 SHF.R.U32.HI R8, RZ, 0x10, R27.reuse ;  /* 0x00000010ff088819 */ /* 0x100fe2000001161b */
[----:B------:R-:W-:Y:S01]  /*69d0*/  @!P0 HADD2.F32 R5, -RZ, R5.H0_H0 ;  /* 0x20000005ff058230 */ /* 0x000fe20000004100 */
[----:B------:R-:W-:Y:S01]  /*69e0*/  @!P0 SHF.R.U64 R10, R26, 0x10, R27 ;  /* 0x000000101a0a8819 */ /* 0x000fe2000000121b */
[----:B------:R-:W-:Y:S01]  /*69f0*/  @!P0 HADD2.F32 R20, -RZ, R20.H0_H0 ;  /* 0x20000014ff148230 */ /* 0x000fe20000004100 */
[--C-:B------:R-:W-:Y:S01]  /*6a00*/  @!P0 SHF.R.U32.HI R37, RZ, 0x10, R71.reuse ;  /* 0x00000010ff258819 */ /* 0x100fe20000011647 */
[----:B------:R-:W-:Y:S01]  /*6a10*/  @!P0 HADD2.F32 R26, -RZ, R74.H1_H1 ;  /* 0x3000004aff1a8230 */ /* 0x000fe20000004100 */
[----:B------:R-:W-:Y:S01]  /*6a20*/  @!P0 SHF.R.U64 R30, R70, 0x10, R71 ;  /* 0x00000010461e8819 */ /* 0x000fe20000001247 */
[----:B------:R-:W-:Y:S01]  /*6a30*/  @!P0 HADD2.F32 R16, -RZ, R8.H0_H0 ;  /* 0x20000008ff108230 */ /* 0x000fe20000004100 */
[----:B------:R-:W-:Y:S01]  /*6a40*/  ISETP.GE.AND P1, PT, R92, c[0x0][0x1d4], PT ;  /* 0x000075005c007a0c */ /* 0x000fe20003f26270 */
[----:B------:R-:W-:Y:S02]  /*6a50*/  @!P0 HADD2.F32 R8, -RZ, R10.H0_H0 ;  /* 0x2000000aff088230 */ /* 0x000fe40000004100 */
[----:B------:R-:W-:Y:S02]  /*6a60*/  @!P0 HADD2.F32 R37, -RZ, R37.H0_H0 ;  /* 0x20000025ff258230 */ /* 0x000fe40000004100 */
[----:B------:R-:W-:Y:S01]  /*6a70*/  @!P0 HADD2.F32 R30, -RZ, R30.H0_H0 ;  /* 0x2000001eff1e8230 */ /* 0x000fe20000004100 */
[----:B-1----:R-:W-:Y:S01]  /*6a80*/  @!P0 IMAD.MOV.U32 R27, RZ, RZ, R42 ;  /* 0x000000ffff1b8224 */ /* 0x002fe200078e002a */
[----:B------:R-:W-:Y:S02]  /*6a90*/  @!P0 MOV R6, R41 ;  /* 0x0000002900068202 */ /* 0x000fe40000000f00 */
[----:B------:R-:W-:Y:S03]  /*6aa0*/  @!P0 MOV R25, R43 ;  /* 0x0000002b00198202 */ /* 0x000fe60000000f00 */
[--C-:B------:R-:W-:Y:S01]  /*6ab0*/  @!P0 HADD2.F32 R21, -RZ, R6.reuse.H0_H0 ;  /* 0x20000006ff158230 */ /* 0x100fe20000004100 */
[----:B--2---:R-:W-:Y:S01]  /*6ac0*/  @!P0 MOV R0, R13 ;  /* 0x0000000d00008202 */ /* 0x004fe20000000f00 */
[----:B------:R-:W-:Y:S03]  /*6ad0*/  @!P0 HADD2.F32 R23, -RZ, R6.H1_H1 ;  /* 0x30000006ff178230 */ /* 0x000fe60000004100 */
[-C--:B------:R-:W-:Y:S01]  /*6ae0*/  @!P0 FMUL.FTZ R6, R21, R3.reuse ;  /* 0x0000000315068220 */ /* 0x080fe20000410000 */
[--C-:B------:R-:W-:Y:S01]  /*6af0*/  @!P0 HADD2.F32 R34, -RZ, R25.reuse.H0_H0 ;  /* 0x20000019ff228230 */ /* 0x100fe20000004100 */
[----:B------:R-:W-:Y:S01]  /*6b00*/  @!P0 FMUL.FTZ R7, R23, R2 ;  /* 0x0000000217078220 */ /* 0x000fe20000410000 */
[--C-:B------:R-:W-:Y:S02]  /*6b10*/  @!P0 HADD2.F32 R4, -RZ, R0.reuse.H0_H0 ;  /* 0x20000000ff048230 */ /* 0x100fe40000004100 */
[----:B------:R-:W-:Y:S02]  /*6b20*/  @!P0 HADD2.F32 R0, -RZ, R0.H1_H1 ;  /* 0x30000000ff008230 */ /* 0x000fe40000004100 */
[----:B------:R-:W-:Y:S01]  /*6b30*/  @!P0 HADD2.F32 R36, -RZ, R25.H1_H1 ;  /* 0x30000019ff248230 */ /* 0x000fe20000004100 */
[C---:B------:R-:W-:Y:S01]  /*6b40*/  @!P0 FFMA.FTZ R55, R4.reuse, R22, -R6 ;  /* 0x0000001604378223 */ /* 0x040fe20000010806 */
[----:B------:R-:W-:Y:S01]  /*6b50*/  @!P0 MOV R6, R40 ;  /* 0x0000002800068202 */ /* 0x000fe20000000f00 */
[----:B------:R-:W-:Y:S01]  /*6b60*/  @!P0 FMUL.FTZ R3, R4, R3 ;  /* 0x0000000304038220 */ /* 0x000fe20000410000 */
[--C-:B------:R-:W-:Y:S01]  /*6b70*/  @!P0 HADD2.F32 R25, -RZ, R27.reuse.H0_H0 ;  /* 0x2000001bff198230 */ /* 0x100fe20000004100 */
[C---:B------:R-:W-:Y:S01]  /*6b80*/  @!P0 FMUL.FTZ R4, R0.reuse, R2 ;  /* 0x0000000200048220 */ /* 0x040fe20000410000 */
[----:B------:R-:W-:Y:S01]  /*6b90*/  @!P0 MOV R2, R12 ;  /* 0x0000000c00028202 */ /* 0x000fe20000000f00 */
[----:B------:R-:W-:Y:S01]  /*6ba0*/  @!P0 FFMA.FTZ R52, R0, R24, -R7 ;  /* 0x0000001800348223 */ /* 0x000fe20000010807 */
[----:B------:R-:W-:Y:S02]  /*6bb0*/  @!P0 HADD2.F32 R17, -RZ, R6.H0_H0 ;  /* 0x20000006ff118230 */ /* 0x000fe40000004100 */
[----:B------:R-:W-:Y:S01]  /*6bc0*/  @!P0 HADD2.F32 R0, -RZ, R38.H1_H1 ;  /* 0x30000026ff008230 */ /* 0x000fe20000004100 */
[----:B------:R-:W-:Y:S01]  /*6bd0*/  @!P0 FMUL.FTZ R38, R36, R16 ;  /* 0x0000001024268220 */ /* 0x000fe20000410000 */
[----:B------:R-:W-:Y:S02]  /*6be0*/  @!P0 HADD2.F32 R19, -RZ, R6.H1_H1 ;  /* 0x30000006ff138230 */ /* 0x000fe40000004100 */
[--C-:B------:R-:W-:Y:S02]  /*6bf0*/  @!P0 HADD2.F32 R6, -RZ, R2.reuse.H1_H1 ;  /* 0x30000002ff068230 */ /* 0x100fe40000004100 */
[----:B------:R-:W-:Y:S01]  /*6c00*/  @!P0 HADD2.F32 R7, -RZ, R2.H0_H0 ;  /* 0x20000002ff078230 */ /* 0x000fe20000004100 */
[----:B------:R-:W-:Y:S01]  /*6c10*/  @!P0 FMUL.FTZ R2, R17, R0 ;  /* 0x0000000011028220 */ /* 0x000fe20000410000 */
[----:B------:R-:W-:Y:S01]  /*6c20*/  @!P0 HADD2.F32 R27, -RZ, R27.H1_H1 ;  /* 0x3000001bff1b8230 */ /* 0x000fe20000004100 */
[-C--:B------:R-:W-:Y:S02]  /*6c30*/  @!P0 FMUL.FTZ R9, R19, R5.reuse ;  /* 0x0000000513098220 */ /* 0x080fe40000410000 */
[C---:B------:R-:W-:Y:S02]  /*6c40*/  @!P0 FFMA.FTZ R51, R7.reuse, R18, -R2 ;  /* 0x0000001207338223 */ /* 0x040fe40000010802 */
[C---:B------:R-:W-:Y:S01]  /*6c50*/  @!P0 FMUL.FTZ R2, R6.reuse, R5 ;  /* 0x0000000506028220 */ /* 0x040fe20000410000 */
[----:B------:R-:W-:Y:S01]  /*6c60*/  @!P0 MOV R5, R15 ;  /* 0x0000000f00058202 */ /* 0x000fe20000000f00 */
[----:B------:R-:W-:Y:S01]  /*6c70*/  @!P0 FFMA.FTZ R50, R6, R20, -R9 ;  /* 0x0000001406328223 */ /* 0x000fe20000010809 */
[----:B------:R-:W-:Y:S01]  /*6c80*/  @!P0 MOV R6, R14 ;  /* 0x0000000e00068202 */ /* 0x000fe20000000f00 */
[----:B------:R-:W-:Y:S01]  /*6c90*/  @!P0 FMUL.FTZ R0, R7, R0 ;  /* 0x0000000007008220 */ /* 0x000fe20000410000 */
[--C-:B------:R-:W-:Y:S01]  /*6ca0*/  @!P0 HADD2.F32 R9, -RZ, R39.reuse.H0_H0 ;  /* 0x20000027ff098230 */ /* 0x100fe20000004100 */
[----:B------:R-:W-:Y:S01]  /*6cb0*/  @!P0 FMUL.FTZ R44, R27, R8 ;  /* 0x000000081b2c8220 */ /* 0x000fe20000410000 */
[----:B------:R-:W-:Y:S01]  /*6cc0*/  @!P0 HADD2.F32 R7, -RZ, R39.H1_H1 ;  /* 0x30000027ff078230 */ /* 0x000fe20000004100 */
[----:B------:R-:W-:Y:S01]  /*6cd0*/  @!P0 FFMA.FTZ R0, R17, R18, R0 ;  /* 0x0000001211008223 */ /* 0x000fe20000010000 */
        /* <DEDUP_REMOVED lines=20> */
[----:B------:R-:W-:Y:S01]  /*6e20*/  @!P0 FMUL.FTZ R6, R6, R8 ;  /* 0x0000000806068220 */ /* 0x000fe20000410000 */
[----:B------:R-:W-:Y:S01]  /*6e30*/  @!P0 MOV R14, R38 ;  /* 0x00000026000e8202 */ /* 0x000fe20000000f00 */
[----:B------:R-:W-:Y:S01]  /*6e40*/  @!P0 FFMA.FTZ R4, R23, R24, R4 ;  /* 0x0000001817048223 */ /* 0x000fe20000010004 */
[----:B------:R-:W-:Y:S01]  /*6e50*/  @!P0 F2FP.PACK_AB R0, R2, R0 ;  /* 0x000000000200823e */ /* 0x000fe200000000ff */
[----:B------:R-:W-:Y:S02]  /*6e60*/  @!P0 FMUL.FTZ R7, R11, R9 ;  /* 0x000000090b078220 */ /* 0x000fe40000410000 */
[----:B------:R1:W-:Y:S01]  /*6e70*/  STG.E.128 [R48.64], R12 ;  /* 0x0000000c30007986 */ /* 0x0003e2000c101d1c */
[----:B------:R-:W-:Y:S01]  /*6e80*/  @!P0 F2FP.PACK_AB R3, R4, R3 ;  /* 0x000000030403823e */ /* 0x000fe200000000ff */
[----:B------:R-:W-:Y:S01]  /*6e90*/  @!P0 FFMA.FTZ R5, R25, R26, R5 ;  /* 0x0000001a19058223 */ /* 0x000fe20000010005 */
[----:B------:R-:W-:Y:S01]  /*6ea0*/  @!P0 MOV R40, R0 ;  /* 0x0000000000288202 */ /* 0x000fe20000000f00 */
[----:B------:R-:W-:Y:S01]  /*6eb0*/  @!P0 FMUL.FTZ R8, R10, R16 ;  /* 0x000000100a088220 */ /* 0x000fe20000410000 */
[----:B------:R-:W-:Y:S01]  /*6ec0*/  @!P0 MOV R41, R3 ;  /* 0x0000000300298202 */ /* 0x000fe20000000f00 */
[----:B------:R-:W-:Y:S02]  /*6ed0*/  @!P0 FFMA.FTZ R6, R27, R30, R6 ;  /* 0x0000001e1b068223 */ /* 0x000fe40000010006 */
[----:B------:R-:W-:Y:S02]  /*6ee0*/  @!P0 FFMA.FTZ R7, R34, R35, R7 ;  /* 0x0000002322078223 */ /* 0x000fe40000010007 */
[----:B------:R-:W-:Y:S01]  /*6ef0*/  @!P0 FFMA.FTZ R8, R36, R37, R8 ;  /* 0x0000002524088223 */ /* 0x000fe20000010008 */
[----:B------:R-:W-:Y:S04]  /*6f00*/  @!P0 F2FP.PACK_AB R5, R6, R5 ;  /* 0x000000050605823e */ /* 0x000fe800000000ff */
        /* <DEDUP_REMOVED lines=10> */
.L_x_1652:
[----:B------:R-:W-:Y:S01]  /*6fb0*/  UIMAD UR8, UR17, -0x40, UR23 ;  /* 0xffffffc0110878a4 */ /* 0x000fe2000f8e0217 */
[----:B------:R-:W-:Y:S03]  /*6fc0*/  BSSY B0, `(.L_x_1683) ;  /* 0x0000013000007945 */ /* 0x000fe60003800000 */
[----:B------:R-:W-:Y:S04]  /*6fd0*/  UISETP.LT.AND UP0, UPT, UR8, 0x40, UPT ;  /* 0x000000400800788c */ /* 0x000fe8000bf01270 */
[----:B------:R-:W-:Y:S06]  /*6fe0*/  USEL UR8, UR8, 0x40, UP0 ;  /* 0x0000004008087887 */ /* 0x000fec0008000000 */
[----:B------:R-:W-:Y:S11]  /*6ff0*/  ISETP.GE.AND P0, PT, R93, UR8, PT ;  /* 0x000000085d007c0c */ /* 0x000ff6000bf06270 */
[----:B------:R-:W-:Y:S02]  /*7000*/  @!UPT UIADD3 URZ, URZ, URZ, URZ ;  /* 0x0000003f3f3ff290 */ /* 0x000fe4000fffe03f */
[----:B------:R-:W-:-:S05]  /*7010*/  @P0 BRA `(.L_x_1684) ;  /* 0x000000d000000947 */ /* 0x000fca0003800000 */
[----:B------:R-:W-:Y:S01]  /*7020*/  ISETP.GE.AND P1, PT, R90, c[0x0][0x1d4], PT ;  /* 0x000075005a007a0c */ /* 0x000fe20003f26270 */
[----:B------:R-:W1:Y:S01]  /*7030*/  @!P5 LDS.128 R12, [R75+0x4100] ;  /* 0x004100004b0cd984 */ /* 0x000e620000000c00 */
[----:B------:R-:W-:Y:S04]  /*7040*/  @!P5 IADD3 R0, P0, R109, UR52, RZ ;  /* 0x000000346d00dc10 */ /* 0x000fe8000ff1e0ff */
[----:B------:R-:W-:Y:S02]  /*7050*/  @!P5 IADD3.X R2, R108, UR42, RZ, P0, !PT ;  /* 0x0000002a6c02dc10 */ /* 0x000fe400087fe4ff */
[C---:B------:R-:W-:Y:S04]  /*7060*/  @!P5 LEA R4, P0, R0.reuse, c[0x0][0x1c8], 0x1 ;  /* 0x000072000004da11 */ /* 0x040fe800078008ff */
[----:B------:R-:W-:Y:S01]  /*7070*/  @!P5 LEA.HI.X R5, R0, c[0x0][0x1cc], R2, 0x1, P0 ;  /* 0x000073000005da11 */ /* 0x000fe200000f0c02 */
[----:B------:R-:W2:Y:S01]  /*7080*/  @!P1 LDS.128 R8, [R75+0x6100] ;  /* 0x006100004b089984 */ /* 0x000ea20000000c00 */
[----:B------:R-:W-:Y:S04]  /*7090*/  @!P1 IADD3 R0, P0, R114, UR52, RZ ;  /* 0x0000003472009c10 */ /* 0x000fe8000ff1e0ff */
[----:B------:R-:W-:Y:S02]  /*70a0*/  @!P1 IADD3.X R3, R113, UR42, RZ, P0, !PT ;  /* 0x0000002a71039c10 */ /* 0x000fe400087fe4ff */
[C---:B------:R-:W-:Y:S04]  /*70b0*/  @!P1 LEA R2, P0, R0.reuse, c[0x0][0x1c8], 0x1 ;  /* 0x0000720000029a11 */ /* 0x040fe800078008ff */
[----:B------:R-:W-:Y:S01]  /*70c0*/  @!P1 LEA.HI.X R3, R0, c[0x0][0x1cc], R3, 0x1, P0 ;  /* 0x0000730000039a11 */ /* 0x000fe200000f0c03 */
[----:B-1----:R1:W-:Y:S04]  /*70d0*/  @!P5 STG.E.128 [R4.64], R12 ;  /* 0x0000000c0400d986 */ /* 0x0023e8000c101d1c */
[----:B--2---:R1:W-:Y:S04]  /*70e0*/  @!P1 STG.E.128 [R2.64], R8 ;  /* 0x0000000802009986 */ /* 0x0043e8000c101d1c */
.L_x_1684:
[----:B------:R-:W-:Y:S05]  /*70f0*/  BSYNC B0 ;  /* 0x0000000000007941 */ /* 0x000fea0003800000 */
.L_x_1683:
[----:B------:R-:W-:Y:S01]  /*7100*/  ISETP.GE.AND P0, PT, R158, UR8, PT ;  /* 0x000000089e007c0c */ /* 0x000fe2000bf06270 */
[----:B------:R-:W-:Y:S01]  /*7110*/  @!UPT UIADD3 URZ, URZ, URZ, URZ ;  /* 0x0000003f3f3ff290 */ /* 0x000fe2000fffe03f */
[----:B------:R-:W-:Y:S11]  /*7120*/  BSSY B0, `(.L_x_1685) ;  /* 0x0000012000007945 */ /* 0x000ff60003800000 */
[----:B------:R-:W-:-:S05]  /*7130*/  @P0 BRA `(.L_x_1686) ;  /* 0x0000010000000947 */ /* 0x000fca0003800000 */
[----:B------:R-:W-:Y:S01]  /*7140*/  ISETP.GE.AND P1, PT, R90, c[0x0][0x1d4], PT ;  /* 0x000075005a007a0c */ /* 0x000fe20003f26270 */
[----:B-1----:R-:W1:Y:S01]  /*7150*/  @!P5 LDS.128 R12, [R75+0x4900] ;  /* 0x004900004b0cd984 */ /* 0x002e620000000c00 */
[----:B------:R-:W-:Y:S06]  /*7160*/  UIADD3 UR9, UP0, UR30, UR52, URZ ;  /* 0x000000341e097290 */ /* 0x000fec000ff1e03f */
[----:B------:R-:W-:Y:S04]  /*7170*/  PLOP3.LUT P0, PT, PT, PT, UP0, 0x80, 0x0 ;  /* 0x000000000000781c */ /* 0x000fe80003f0f008 */
[----:B------:R-:W-:Y:S01]  /*7180*/  IADD3.X R0, R165, UR42, RZ, P0, !PT ;  /* 0x0000002aa5007c10 */ /* 0x000fe200087fe4ff */
[----:B------:R-:W2:Y:S01]  /*7190*/  @!P1 LDS.128 R8, [R75+0x6900] ;  /* 0x006900004b089984 */ /* 0x000ea20000000c00 */
[----:B------:R-:W-:Y:S05]  /*71a0*/  @!P5 IADD3 R2, P0, R109, UR9, RZ ;  /* 0x000000096d02dc10 */ /* 0x000fea000ff1e0ff */
[----:B------:R-:W-:Y:S01]  /*71b0*/  @!P5 IMAD.X R3, R108, 0x1, R0, P0 ;  /* 0x000000016c03d824 */ /* 0x000fe200000e0600 */
[C---:B------:R-:W-:Y:S04]  /*71c0*/  @!P5 LEA R4, P0, R2.reuse, c[0x0][0x1c8], 0x1 ;  /* 0x000072000204da11 */ /* 0x040fe800078008ff */
[----:B------:R-:W-:Y:S02]  /*71d0*/  @!P5 LEA.HI.X R5, R2, c[0x0][0x1cc], R3, 0x1, P0 ;  /* 0x000073000205da11 */ /* 0x000fe400000f0c03 */
[----:B------:R-:W-:Y:S05]  /*71e0*/  @!P1 IADD3 R3, P0, R114, UR9, RZ ;  /* 0x0000000972039c10 */ /* 0x000fea000ff1e0ff */
[----:B------:R-:W-:Y:S01]  /*71f0*/  @!P1 IMAD.X R0, R0, 0x1, R113, P0 ;  /* 0x0000000100009824 */ /* 0x000fe200000e0671 */
[C---:B------:R-:W-:Y:S04]  /*7200*/  @!P1 LEA R2, P0, R3.reuse, c[0x0][0x1c8], 0x1 ;  /* 0x0000720003029a11 */ /* 0x040fe800078008ff */
[----:B------:R-:W-:Y:S01]  /*7210*/  @!P1 LEA.HI.X R3, R3, c[0x0][0x1cc], R0, 0x1, P0 ;  /* 0x0000730003039a11 */ /* 0x000fe200000f0c00 */
[----:B-1----:R1:W-:Y:S04]  /*7220*/  @!P5 STG.E.128 [R4.64], R12 ;  /* 0x0000000c0400d986 */ /* 0x0023e8000c101d1c */
[----:B--2---:R1:W-:Y:S04]  /*7230*/  @!P1 STG.E.128 [R2.64], R8 ;  /* 0x0000000802009986 */ /* 0x0043e8000c101d1c */
.L_x_1686:
[----:B------:R-:W-:Y:S05]  /*7240*/  BSYNC B0 ;  /* 0x0000000000007941 */ /* 0x000fea0003800000 */
.L_x_1685:
        /* <DEDUP_REMOVED lines=20> */
.L_x_1688:
[----:B------:R-:W-:Y:S05]  /*7390*/  BSYNC B0 ;  /* 0x0000000000007941 */ /* 0x000fea0003800000 */
.L_x_1687:
[----:B------:R-:W-:Y:S11]  /*73a0*/  ISETP.GE.AND P0, PT, R156, UR8, PT ;  /* 0x000000089c007c0c */ /* 0x000ff6000bf06270 */
[----:B------:R-:W-:Y:S02]  /*73b0*/  @!UPT UIADD3 URZ, URZ, URZ, URZ ;  /* 0x0000003f3f3ff290 */ /* 0x000fe4000fffe03f */
[----:B------:R-:W-:-:S05]  /*73c0*/  @P0 BRA `(.L_x_1674) ;  /* 0x000000f000000947 */ /* 0x000fca0003800000 */
[----:B------:R-:W-:Y:S01]  /*73d0*/  ISETP.GE.AND P1, PT, R90, c[0x0][0x1d4], PT ;  /* 0x000075005a007a0c */ /* 0x000fe20003f26270 */
[----:B-1----:R-:W1:Y:S01]  /*73e0*/  @!P5 LDS.128 R12, [R75+0x5900] ;  /* 0x005900004b0cd984 */ /* 0x002e620000000c00 */
[----:B------:R-:W-:Y:S04]  /*73f0*/  UIADD3 UR9, UP0, UR32, UR52, URZ ;  /* 0x0000003420097290 */ /* 0x000fe8000ff1e03f */
[----:B------:R-:W-:Y:S02]  /*7400*/  UIADD3.X UR8, UR42, UR4, URZ, UP0, !UPT ;  /* 0x000000042a087290 */ /* 0x000fe400087fe43f */
[----:B------:R-:W-:Y:S04]  /*7410*/  @!P5 IADD3 R0, P0, R109, UR9, RZ ;  /* 0x000000096d00dc10 */ /* 0x000fe8000ff1e0ff */
[----:B------:R-:W-:Y:S01]  /*7420*/  @!P5 IADD3.X R2, R108, UR8, RZ, P0, !PT ;  /* 0x000000086c02dc10 */ /* 0x000fe200087fe4ff */
[----:B------:R-:W2:Y:S01]  /*7430*/  @!P1 LDS.128 R8, [R75+0x7900] ;  /* 0x007900004b089984 */ /* 0x000ea20000000c00 */
[C---:B------:R-:W-:Y:S04]  /*7440*/  @!P5 LEA R4, P0, R0.reuse, c[0x0][0x1c8], 0x1 ;  /* 0x000072000004da11 */ /* 0x040fe800078008ff */
[----:B------:R-:W-:Y:S02]  /*7450*/  @!P5 LEA.HI.X R5, R0, c[0x0][0x1cc], R2, 0x1, P0 ;  /* 0x000073000005da11 */ /* 0x000fe400000f0c02 */
[----:B------:R-:W-:Y:S04]  /*7460*/  @!P1 IADD3 R0, P0, R114, UR9, RZ ;  /* 0x0000000972009c10 */ /* 0x000fe8000ff1e0ff */
[----:B------:R-:W-:Y:S02]  /*7470*/  @!P1 IADD3.X R3, R113, UR8, RZ, P0, !PT ;  /* 0x0000000871039c10 */ /* 0x000fe400087fe4ff */
[C---:B------:R-:W-:Y:S04]  /*7480*/  @!P1 LEA R2, P0, R0.reuse, c[0x0][0x1c8], 0x1 ;  /* 0x0000720000029a11 */ /* 0x040fe800078008ff */
[----:B------:R-:W-:Y:S01]  /*7490*/  @!P1 LEA.HI.X R3, R0, c[0x0][0x1cc], R3, 0x1, P0 ;  /* 0x0000730000039a11 */ /* 0x000fe200000f0c03 */
[----:B-1----:R1:W-:Y:S04]  /*74a0*/  @!P5 STG.E.128 [R4.64], R12 ;  /* 0x0000000c0400d986 */ /* 0x0023e8000c101d1c */
[----:B--2---:R1:W-:Y:S04]  /*74b0*/  @!P1 STG.E.128 [R2.64], R8 ;  /* 0x0000000802009986 */ /* 0x0043e8000c101d1c */
.L_x_1674:
[----:B------:R-:W-:Y:S05]  /*74c0*/  BSYNC B2 ;  /* 0x0000000000027941 */ /* 0x000fea0003800000 */
.L_x_1651:
[----:B------:R-:W-:Y:S01]  /*74d0*/  USHF.L.U32 UR8, UR17, 0x6, URZ ;  /* 0x0000000611087899 */ /* 0x000fe2000800063f */
[----:B------:R-:W-:Y:S01]  /*74e0*/  ISETP.NE.AND P6, PT, R154, RZ, PT ;  /* 0x000000ff9a00720c */ /* 0x000fe20003fc5270 */
[----:B------:R-:W-:Y:S01]  /*74f0*/  USHF.L.U64.HI UR43, UR17, 0x6, UR43 ;  /* 0x00000006112b7899 */ /* 0x000fe2000801022b */
[----:B------:R-:W-:Y:S01]  /*7500*/  BSSY B0, `(.L_x_1689) ;  /* 0x0000052000007945 */ /* 0x000fe20003800000 */
[----:B------:R-:W-:Y:S02]  /*7510*/  UIADD3 UR9, -UR8, UR23, URZ ;  /* 0x0000001708097290 */ /* 0x000fe4000fffe13f */
[----:B-1---5:R-:W-:Y:S02]  /*7520*/  IADD3 R5, R123, -UR8, RZ ;  /* 0x800000087b057c10 */ /* 0x022fe4000fffe0ff */
[----:B------:R-:W-:Y:S01]  /*7530*/  IADD3 R0, P0, R140, UR8, RZ ;  /* 0x000000088c007c10 */ /* 0x000fe2000ff1e0ff */
[----:B------:R-:W-:Y:S01]  /*7540*/  UISETP.LT.AND UP0, UPT, UR9, 0x40, UPT ;  /* 0x000000400900788c */ /* 0x000fe2000bf01270 */
[C---:B------:R-:W-:Y:S02]  /*7550*/  ISETP.GE.AND P2, PT, R5.reuse, 0x11, PT ;  /* 0x000000110500780c */ /* 0x040fe40003f46270 */
[C---:B------:R-:W-:Y:S01]  /*7560*/  ISETP.GE.AND P3, PT, R5.reuse, 0x1, PT ;  /* 0x000000010500780c */ /* 0x040fe20003f66270 */
[----:B------:R-:W-:Y:S01]  /*7570*/  USEL UR9, UR9, 0x40, UP0 ;  /* 0x0000004009097887 */ /* 0x000fe20008000000 */
[----:B------:R-:W-:Y:S02]  /*7580*/  ISETP.GE.AND P1, PT, R5, 0x21, PT ;  /* 0x000000210500780c */ /* 0x000fe40003f26270 */
[----:B------:R-:W-:Y:S07]  /*7590*/  IADD3.X R4, R153, UR43, RZ, P0, !PT ;  /* 0x0000002b99047c10 */ /* 0x000fee00087fe4ff */
[----:B------:R-:W-:Y:S02]  /*75a0*/  @P2 IADD3 R7, P0, R0, 0x10, RZ ;  /* 0x0000001000072810 */ /* 0x000fe40007f1e0ff */
[----:B------:R-:W-:Y:S02]  /*75b0*/  @P3 IMAD R6, R4, c[0x0][0x258], RZ ;  /* 0x0000960004063a24 */ /* 0x000fe400078e02ff */
[----:B--2---:R-:W-:Y:S02]  /*75c0*/  @P3 IMAD.MOV.U32 R2, RZ, RZ, R96 ;  /* 0x000000ffff023224 */ /* 0x004fe400078e0060 */
[----:B------:R-:W-:Y:S02]  /*75d0*/  @P3 IMAD.MOV.U32 R3, RZ, RZ, R107 ;  /* 0x000000ffff033224 */ /* 0x000fe400078e006b */
[----:B------:R-:W-:Y:S01]  /*75e0*/  @P2 IMAD.X R8, RZ, RZ, R4, P0 ;  /* 0x000000ffff082224 */ /* 0x000fe200000e0604 */
[C---:B------:R-:W-:Y:S01]  /*75f0*/  @P1 IADD3 R12, P0, R0.reuse, 0x20, RZ ;  /* 0x00000020000c1810 */ /* 0x040fe20007f1e0ff */
[C---:B------:R-:W-:Y:S04]  /*7600*/  @P3 IMAD.WIDE.U32 R2, R0.reuse, c[0x0][0x258], R2 ;  /* 0x0000960000023a25 */ /* 0x040fe800078e0002 */
[----:B------:R-:W-:Y:S02]  /*7610*/  @P3 IMAD R6, R0, c[0x0][0x25c], R6 ;  /* 0x0000970000063a24 */ /* 0x000fe400078e0206 */
[----:B------:R-:W-:Y:S01]  /*7620*/  @P1 IMAD.X R13, RZ, RZ, R4, P0 ;  /* 0x000000ffff0d1224 */ /* 0x000fe200000e0604 */
[C---:B------:R-:W-:Y:S01]  /*7630*/  @P3 LEA R10, P0, R2.reuse, c[0x0][0x250], 0x1 ;  /* 0x00009400020a3a11 */ /* 0x040fe200078008ff */
[----:B------:R-:W-:Y:S02]  /*7640*/  @P3 IMAD.IADD R6, R3, 0x1, R6 ;  /* 0x0000000103063824 */ /* 0x000fe400078e0206 */
[----:B------:R-:W-:Y:S03]  /*7650*/  @P2 IMAD.MOV.U32 R3, RZ, RZ, R107 ;  /* 0x000000ffff032224 */ /* 0x000fe600078e006b */
[----:B------:R-:W-:Y:S01]  /*7660*/  @P3 LEA.HI.X R11, R2, c[0x0][0x254], R6, 0x1, P0 ;  /* 0x00009500020b3a11 */ /* 0x000fe200000f0c06 */
[----:B------:R-:W-:Y:S01]  /*7670*/  @P2 IMAD R6, R8, c[0x0][0x258], RZ ;  /* 0x0000960008062a24 */ /* 0x000fe200078e02ff */
[-C--:B------:R-:W-:Y:S03]  /*7680*/  @P2 MOV R2, R96.reuse ;  /* 0x0000006000022202 */ /* 0x080fe60000000f00 */
[C---:B------:R-:W-:Y:S02]  /*7690*/  @P2 IMAD R6, R7.reuse, c[0x0][0x25c], R6 ;  /* 0x0000970007062a24 */ /* 0x040fe400078e0206 */
[----:B------:R-:W-:Y:S04]  /*76a0*/  @P2 IMAD.WIDE.U32 R2, R7, c[0x0][0x258], R2 ;  /* 0x0000960007022a25 */ /* 0x000fe800078e0002 */
[----:B------:R-:W-:Y:S01]  /*76b0*/  @P2 IMAD.IADD R6, R3, 0x1, R6 ;  /* 0x0000000103062824 */ /* 0x000fe200078e0206 */
[C---:B------:R-:W-:Y:S01]  /*76c0*/  @P2 LEA R8, P0, R2.reuse, c[0x0][0x250], 0x1 ;  /* 0x0000940002082a11 */ /* 0x040fe200078008ff */
[----:B------:R-:W-:Y:S03]  /*76d0*/  @P1 IMAD.MOV.U32 R3, RZ, RZ, R107 ;  /* 0x000000ffff031224 */ /* 0x000fe600078e006b */
[----:B------:R-:W-:Y:S02]  /*76e0*/  @P2 LEA.HI.X R9, R2, c[0x0][0x254], R6, 0x1, P0 ;  /* 0x0000950002092a11 */ /* 0x000fe400000f0c06 */
[----:B------:R-:W-:Y:S02]  /*76f0*/  ISETP.GE.AND P0, PT, R5, 0x31, PT ;  /* 0x000000310500780c */ /* 0x000fe40003f06270 */
[----:B------:R-:W-:Y:S05]  /*7700*/  @P1 MOV R2, R96 ;  /* 0x0000006000021202 */ /* 0x000fea0000000f00 */
[----:B------:R-:W-:Y:S06]  /*7710*/  @P1 IMAD.WIDE.U32 R2, R12, c[0x0][0x258], R2 ;  /* 0x000096000c021a25 */ /* 0x000fec00078e0002 */
[----:B------:R-:W-:Y:S01]  /*7720*/  @P0 IADD3 R5, P4, R0, 0x30, RZ ;  /* 0x0000003000050810 */ /* 0x000fe20007f9e0ff */
[----:B------:R-:W-:Y:S04]  /*7730*/  @P1 IMAD R0, R13, c[0x0][0x258], RZ ;  /* 0x000096000d001a24 */ /* 0x000fe800078e02ff */
[----:B------:R-:W-:Y:S02]  /*7740*/  @P1 IMAD R0, R12, c[0x0][0x25c], R0 ;  /* 0x000097000c001a24 */ /* 0x000fe400078e0200 */
[----:B------:R-:W-:Y:S01]  /*7750*/  @P0 IMAD.X R4, RZ, RZ, R4, P4 ;  /* 0x000000ffff040224 */ /* 0x000fe200020e0604 */
[C---:B------:R-:W-:Y:S01]  /*7760*/  @P1 LEA R6, P4, R2.reuse, c[0x0][0x250], 0x1 ;  /* 0x0000940002061a11 */ /* 0x040fe200078808ff */
[----:B------:R-:W-:Y:S01]  /*7770*/  @P1 IMAD.IADD R0, R3, 0x1, R0 ;  /* 0x0000000103001824 */ /* 0x000fe200078e0200 */
[----:B------:R-:W-:Y:S04]  /*7780*/  @P0 MOV R3, R107 ;  /* 0x0000006b00030202 */ /* 0x000fe80000000f00 */
[----:B------:R-:W-:Y:S01]  /*7790*/  @P1 LEA.HI.X R7, R2, c[0x0][0x254], R0, 0x1, P4 ;  /* 0x0000950002071a11 */ /* 0x000fe200020f0c00 */
[----:B------:R-:W-:Y:S02]  /*77a0*/  @P0 IMAD R0, R4, c[0x0][0x258], RZ ;  /* 0x0000960004000a24 */ /* 0x000fe400078e02ff */
[----:B------:R-:W-:Y:S02]  /*77b0*/  @P0 IMAD.MOV.U32 R2, RZ, RZ, R96 ;  /* 0x000000ffff020224 */ /* 0x000fe400078e0060 */
[C---:B------:R-:W-:Y:S02]  /*77c0*/  @P0 IMAD R0, R5.reuse, c[0x0][0x25c], R0 ;  /* 0x0000970005000a24 */ /* 0x040fe400078e0200 */
[----:B------:R-:W-:Y:S04]  /*77d0*/  @P0 IMAD.WIDE.U32 R2, R5, c[0x0][0x258], R2 ;  /* 0x0000960005020a25 */ /* 0x000fe800078e0002 */
[----:B------:R-:W-:Y:S01]  /*77e0*/  @P0 IMAD.IADD R0, R3, 0x1, R0 ;  /* 0x0000000103000824 */ /* 0x000fe200078e0200 */
[C---:B------:R-:W-:Y:S04]  /*77f0*/  @P0 LEA R4, P4, R2.reuse, c[0x0][0x250], 0x1 ;  /* 0x0000940002040a11 */ /* 0x040fe800078808ff */
[----:B------:R-:W-:Y:S02]  /*7800*/  @P0 LEA.HI.X R5, R2, c[0x0][0x254], R0, 0x1, P4 ;  /* 0x0000950002050a11 */ /* 0x000fe400020f0c00 */
[----:B------:R-:W-:Y:S11]  /*7810*/  ISETP.NE.AND P4, PT, R155, RZ, PT ;  /* 0x000000ff9b00720c */ /* 0x000ff60003f85270 */
[----:B------:R-:W-:Y:S02]  /*7820*/  @!UPT UIADD3 URZ, URZ, URZ, URZ ;  /* 0x0000003f3f3ff290 */ /* 0x000fe4000fffe03f */
        /* <DEDUP_REMOVED lines=8> */
[----:B------:R2:W-:Y:S01]  /*78b0*/  @P1 LDGSTS.E.BYPASS.LTC128B.128 [R75+0x3100], [R6.64+0x80], !P6 ;  /* 0x03100080064b1fae */ /* 0x0005e2000f101d5c */
[----:B------:R-:W-:Y:S04]  /*78c0*/  ISETP.GE.AND P1, PT, R93, UR9, PT ;  /* 0x000000095d007c0c */ /* 0x000fe8000bf26270 */
[----:B------:R1:W-:Y:S05]  /*78d0*/  @P0 LDGSTS.E.BYPASS.LTC128B.128 [R75+0x1900], [R4.64], !P4 ;  /* 0x01900000044b0fae */ /* 0x0003ea000e101d5c */
[----:B------:R1:W-:Y:S05]  /*78e0*/  @P0 LDGSTS.E.BYPASS.LTC128B.128 [R75+0x3900], [R4.64+0x80], !P6 ;  /* 0x03900080044b0fae */ /* 0x0003ea000f101d5c */
[----:B------:R-:W0:Y:S01]  /*78f0*/  LDGDEPBAR ;  /* 0x00000000000079af */ /* 0x000e220000000000 */
[----:B--2---:R-:W-:Y:S04]  /*7900*/  IADD3 R6, P0, R151, UR8, RZ ;  /* 0x0000000897067c10 */ /* 0x004fe8000ff1e0ff */
[----:B------:R-:W-:Y:S01]  /*7910*/  IADD3.X R7, R150, UR43, RZ, P0, !PT ;  /* 0x0000002b96077c10 */ /* 0x000fe200087fe4ff */
        /* <DEDUP_REMOVED lines=16> */
.L_x_1690:
[----:B-1----:R-:W-:Y:S05]  /*7a20*/  BSYNC B0 ;  /* 0x0000000000007941 */ /* 0x002fea0003800000 */
.L_x_1689:
[----:B------:R-:W-:Y:S01]  /*7a30*/  ISETP.GE.AND P0, PT, R158, UR9, PT ;  /* 0x000000099e007c0c */ /* 0x000fe2000bf06270 */
        /* <DEDUP_REMOVED lines=18> */
.L_x_1692:
[----:B------:R-:W-:Y:S05]  /*7b60*/  BSYNC B0 ;  /* 0x0000000000007941 */ /* 0x000fea0003800000 */
.L_x_1691:
[----:B------:R-:W-:Y:S01]  /*7b70*/  ISETP.GE.AND P0, PT, R157, UR9, PT ;  /* 0x000000099d007c0c */ /* 0x000fe2000bf06270 */
        /* <DEDUP_REMOVED lines=18> */
.L_x_1694:
[----:B------:R-:W-:Y:S05]  /*7ca0*/  BSYNC B0 ;  /* 0x0000000000007941 */ /* 0x000fea0003800000 */
.L_x_1693:
        /* <DEDUP_REMOVED lines=19> */
.L_x_1696:
[----:B------:R-:W-:Y:S05]  /*7de0*/  BSYNC B0 ;  /* 0x0000000000007941 */ /* 0x000fea0003800000 */
.L_x_1695:
[----:B------:R-:W-:Y:S02]  /*7df0*/  UISETP.GT.AND UP0, UPT, UR17, UR10, UPT ;  /* 0x0000000a1100728c */ /* 0x000fe4000bf04270 */
[----:B------:R-:W-:Y:S04]  /*7e00*/  UIADD3 UR17, UR17, -0x1, URZ ;  /* 0xffffffff11117890 */ /* 0x000fe8000fffe03f */
[----:B------:R-:W-:Y:S02]  /*7e10*/  PLOP3.LUT P0, PT, PT, PT, UP0, 0x80, 0x0 ;  /* 0x000000000000781c */ /* 0x000fe40003f0f008 */
[----:B------:R-:W-:Y:S02]  /*7e20*/  PLOP3.LUT P1, PT, PT, PT, UP0, 0x80, 0x0 ;  /* 0x000000000000781c */ /* 0x000fe40003f2f008 */
[----:B------:R-:W-:Y:S01]  /*7e30*/  PLOP3.LUT P2, PT, PT, PT, UP0, 0x80, 0x0 ;  /* 0x000000000000781c */ /* 0x000fe20003f4f008 */
[----:B------:R-:W-:Y:S02]  /*7e40*/  @UP0 UIMAD UR8, UR14, UR17, URZ ;  /* 0x000000110e0802a4 */ /* 0x000fe4000f8e023f */
[----:B------:R-:W-:Y:S04]  /*7e50*/  @UP0 USHF.R.S32.HI UR9, URZ, 0x1f, UR17 ;  /* 0x0000001f3f090899 */ /* 0x000fe80008011411 */
[----:B------:R-:W-:Y:S02]  /*7e60*/  IMAD.U32 R0, RZ, RZ, UR8 ;  /* 0x00000008ff007e24 */ /* 0x000fe4000f8e00ff */
[----:B-1----:R-:W-:Y:S02]  /*7e70*/  @P0 IMAD.MOV.U32 R2, RZ, RZ, R128 ;  /* 0x000000ffff020224 */ /* 0x002fe400078e0080 */
[----:B------:R-:W-:Y:S01]  /*7e80*/  @P0 IMAD.MOV.U32 R3, RZ, RZ, R127 ;  /* 0x000000ffff030224 */ /* 0x000fe200078e007f */
[----:B------:R-:W-:Y:S03]  /*7e90*/  PLOP3.LUT P0, PT, PT, PT, UP0, 0x80, 0x0 ;  /* 0x000000000000781c */ /* 0x000fe60003f0f008 */
[C---:B------:R-:W-:Y:S01]  /*7ea0*/  @P1 IMAD.WIDE.U32 R2, R175.reuse, UR17, R2 ;  /* 0x00000011af021c25 */ /* 0x040fe2000f8e0002 */
[----:B------:R-:W-:Y:S09]  /*7eb0*/  PLOP3.LUT P1, PT, PT, PT, UP0, 0x80, 0x0 ;  /* 0x000000000000781c */ /* 0x000ff20003f2f008 */
[----:B------:R-:W-:Y:S01]  /*7ec0*/  @P0 IMAD R0, R175, UR9, R0 ;  /* 0x00000009af000c24 */ /* 0x000fe2000f8e0200 */
[----:B------:R-:W-:Y:S03]  /*7ed0*/  PLOP3.LUT P0, PT, PT, PT, UP0, 0x80, 0x0 ;  /* 0x000000000000781c */ /* 0x000fe60003f0f008 */
[----:B------:R-:W-:Y:S01]  /*7ee0*/  @P1 IMAD.IADD R3, R3, 0x1, R0 ;  /* 0x0000000103031824 */ /* 0x000fe200078e0200 */
[----:B------:R-:W-:Y:S09]  /*7ef0*/  PLOP3.LUT P1, PT, PT, PT, UP0, 0x80, 0x0 ;  /* 0x000000000000781c */ /* 0x000ff20003f2f008 */
[C---:B------:R-:W-:Y:S11]  /*7f00*/  @P0 LEA R0, P0, R2.reuse, c[0x0][0x220], 0x1 ;  /* 0x0000880002000a11 */ /* 0x040ff600078008ff */
[----:B------:R-:W-:Y:S02]  /*7f10*/  @!UPT UIADD3 URZ, URZ, URZ, URZ ;  /* 0x0000003f3f3ff290 */ /* 0x000fe4000fffe03f */
[----:B------:R-:W-:Y:S02]  /*7f20*/  @P1 LEA.HI.X R3, R2, c[0x0][0x224], R3, 0x1, P0 ;  /* 0x0000890002031a11 */ /* 0x000fe400000f0c03 */
[----:B------:R-:W-:Y:S11]  /*7f30*/  PLOP3.LUT P0, PT, PT, PT, UP0, 0x80, 0x0 ;  /* 0x000000000000781c */ /* 0x000ff60003f0f008 */
[----:B------:R-:W-:Y:S02]  /*7f40*/  @!UPT UIADD3 URZ, URZ, URZ, URZ ;  /* 0x0000003f3f3ff290 */ /* 0x000fe4000fffe03f */
[--C-:B------:R-:W-:Y:S11]  /*7f50*/  @P0 IADD3 R11, P1, P0, R160, 0x80, R0.reuse ;  /* 0x00000080a00b0810 */ /* 0x100ff6000783e000 */
[----:B------:R-:W-:Y:S02]  /*7f60*/  @!UPT UIADD3 URZ, URZ, URZ, URZ ;  /* 0x0000003f3f3ff290 */ /* 0x000fe4000fffe03f */
[----:B------:R-:W-:Y:S02]  /*7f70*/  @P2 IADD3.X R10, R159, RZ, R3, P1, P0 ;  /* 0x000000ff9f0a2210 */ /* 0x000fe40000fe0403 */
[----:B------:R-:W-:Y:S02]  /*7f80*/  PLOP3.LUT P0, PT, PT, PT, UP0, 0x80, 0x0 ;  /* 0x000000000000781c */ /* 0x000fe40003f0f008 */
[----:B------:R-:W-:Y:S11]  /*7f90*/  PLOP3.LUT P1, PT, PT, PT, UP0, 0x80, 0x0 ;  /* 0x000000000000781c */ /* 0x000ff60003f2f008 */
[-C--:B------:R-:W-:Y:S11]  /*7fa0*/  @P0 IADD3 R7, P0, R0, R160.reuse, RZ ;  /* 0x000000a000070210 */ /* 0x080ff60007f1e0ff */
[----:B------:R-:W-:Y:S02]  /*7fb0*/  @!UPT UIADD3 URZ, URZ, URZ, URZ ;  /* 0x0000003f3f3ff290 */ /* 0x000fe4000fffe03f */
[--C-:B------:R-:W-:Y:S01]  /*7fc0*/  @P1 IMAD.X R6, R3, 0x1, R159.reuse, P0 ;  /* 0x0000000103061824 */ /* 0x100fe200000e069f */
[----:B------:R-:W-:Y:S02]  /*7fd0*/  PLOP3.LUT P0, PT, PT, PT, UP0, 0x80, 0x0 ;  /* 0x000000000000781c */ /* 0x000fe40003f0f008 */
[----:B------:R-:W-:Y:S11]  /*7fe0*/  PLOP3.LUT P1, PT, PT, PT, UP0, 0x80, 0x0 ;  /* 0x000000000000781c */ /* 0x000ff60003f2f008 */
[C---:B------:R-:W-:Y:S11]  /*7ff0*/  @P0 IADD3 R9, P0, R7.reuse, R160, RZ ;  /* 0x000000a007090210 */ /* 0x040ff60007f1e0ff */
[----:B------:R-:W-:Y:S02]  /*8000*/  @!UPT UIADD3 URZ, URZ, URZ, URZ ;  /* 0x0000003f3f3ff290 */ /* 0x000fe4000fffe03f */
[C---:B------:R-:W-:Y:S01]  /*8010*/  @P1 IMAD.X R8, R6.reuse, 0x1, R159, P0 ;  /* 0x0000000106081824 */ /* 0x040fe200000e069f */
[----:B------:R-:W-:Y:S02]  /*8020*/  PLOP3.LUT P0, PT, PT, PT, UP0, 0x80, 0x0 ;  /* 0x000000000000781c */ /* 0x000fe40003f0f008 */
[----:B------:R-:W-:Y:S11]  /*8030*/  PLOP3.LUT P1, PT, PT, PT, UP0, 0x80, 0x0 ;  /* 0x000000000000781c */ /* 0x000ff60003f2f008 */
[----:B------:R-:W-:Y:S11]  /*8040*/  @P0 IADD3 R13, P0, R7, R122, RZ ;  /* 0x0000007a070d0210 */ /* 0x000ff60007f1e0ff */
[----:B------:R-:W-:Y:S02]  /*8050*/  @!UPT UIADD3 URZ, URZ, URZ, URZ ;  /* 0x0000003f3f3ff290 */ /* 0x000fe4000fffe03f */
[----:B------:R-:W-:Y:S01]  /*8060*/  @P1 IMAD.X R12, R6, 0x1, R121, P0 ;  /* 0x00000001060c1824 */ /* 0x000fe200000e0679 */
        /* <DEDUP_REMOVED lines=12> */
[----:B------:R-:W-:Y:S01]  /*8130*/  @P0 IMAD.MOV.U32 R2, RZ, RZ, R0 ;  /* 0x000000ffff020224 */ /* 0x000fe200078e0000 */
[----:B------:R-:W-:Y:S04]  /*8140*/  PLOP3.LUT P0, PT, PT, PT, UP0, 0x80, 0x0 ;  /* 0x000000000000781c */ /* 0x000fe80003f0f008 */
[----:B------:R-:W-:Y:S01]  /*8150*/  @!PT LDS RZ, [RZ] ;  /* 0x00000000fffff984 */ /* 0x000fe20000000800 */
[----:B------:R-:W-:Y:S01]  /*8160*/  @!PT LDS RZ, [RZ] ;  /* 0x00000000fffff984 */ /* 0x000fe20000000800 */
[----:B------:R-:W-:Y:S01]  /*8170*/  @!PT LDS RZ, [RZ] ;  /* 0x00000000fffff984 */ /* 0x000fe20000000800 */
[----:B------:R1:W-:Y:S01]  /*8180*/  @P1 LDGSTS.E.BYPASS.LTC128B.128 [R75+0x4100], [R2.64], !P4 ;  /* 0x04100000024b1fae */ /* 0x0003e2000e101d5c */
[----:B------:R-:W-:Y:S08]  /*8190*/  PLOP3.LUT P1, PT, PT, PT, UP0, 0x80, 0x0 ;  /* 0x000000000000781c */ /* 0x000ff00003f2f008 */
[----:B------:R1:W-:Y:S01]  /*81a0*/  @P0 LDGSTS.E.BYPASS.LTC128B.128 [R75+0x6100], [R2.64+0x80], !P6 ;  /* 0x06100080024b0fae */ /* 0x0003e2000f101d5c */
[----:B------:R-:W-:Y:S04]  /*81b0*/  PLOP3.LUT P0, PT, PT, PT, UP0, 0x80, 0x0 ;  /* 0x000000000000781c */ /* 0x000fe80003f0f008 */
[----:B-1----:R-:W-:Y:S02]  /*81c0*/  @P1 IMAD.MOV.U32 R2, RZ, RZ, R7 ;  /* 0x000000ffff021224 */ /* 0x002fe400078e0007 */
[----:B------:R-:W-:Y:S01]  /*81d0*/  @P1 IMAD.MOV.U32 R3, RZ, RZ, R6 ;  /* 0x000000ffff031224 */ /* 0x000fe200078e0006 */
[----:B------:R-:W-:Y:S06]  /*81e0*/  PLOP3.LUT P1, PT, PT, PT, UP0, 0x80, 0x0 ;  /* 0x000000000000781c */ /* 0x000fec0003f2f008 */
[----:B------:R1:W-:Y:S01]  /*81f0*/  @P0 LDGSTS.E.BYPASS.LTC128B.128 [R75+0x4900], [R2.64], !P4 ;  /* 0x04900000024b0fae */ /* 0x0003e2000e101d5c */
[----:B------:R-:W-:Y:S06]  /*8200*/  PLOP3.LUT P0, PT, PT, PT, UP0, 0x80, 0x0 ;  /* 0x000000000000781c */ /* 0x000fec0003f0f008 */
[----:B-1----:R-:W-:Y:S02]  /*8210*/  @P1 IMAD.MOV.U32 R2, RZ, RZ, R11 ;  /* 0x000000ffff021224 */ /* 0x002fe400078e000b */
[----:B------:R-:W-:Y:S01]  /*8220*/  @P1 IMAD.MOV.U32 R3, RZ, RZ, R10 ;  /* 0x000000ffff031224 */ /* 0x000fe200078e000a */
[----:B------:R-:W-:Y:S04]  /*8230*/  PLOP3.LUT P1, PT, PT, PT, UP0, 0x80, 0x0 ;  /* 0x000000000000781c */ /* 0x000fe80003f2f008 */
[----:B------:R1:W-:Y:S01]  /*8240*/  @P0 LDGSTS.E.BYPASS.LTC128B.128 [R75+0x6900], [R2.64], !P6 ;  /* 0x06900000024b0fae */ /* 0x0003e2000f101d5c */
[----:B------:R-:W-:Y:S08]  /*8250*/  PLOP3.LUT P0, PT, PT, PT, UP0, 0x80, 0x0 ;  /* 0x000000000000781c */ /* 0x000ff00003f0f008 */
[----:B-1----:R-:W-:Y:S02]  /*8260*/  @P1 IMAD.MOV.U32 R2, RZ, RZ, R9 ;  /* 0x000000ffff021224 */ /* 0x002fe400078e0009 */
[----:B------:R-:W-:Y:S01]  /*8270*/  @P1 IMAD.MOV.U32 R3, RZ, RZ, R8 ;  /* 0x000000ffff031224 */ /* 0x000fe200078e0008 */
[----:B------:R-:W-:Y:S04]  /*8280*/  PLOP3.LUT P1, PT, PT, PT, UP0, 0x80, 0x0 ;  /* 0x000000000000781c */ /* 0x000fe80003f2f008 */
[----:B------:R1:W-:Y:S01]  /*8290*/  @P0 LDGSTS.E.BYPASS.LTC128B.128 [R75+0x5100], [R2.64], !P4 ;  /* 0x05100000024b0fae */ /* 0x0003e2000e101d5c */
[----:B------:R-:W-:Y:S08]  /*82a0*/  PLOP3.LUT P0, PT, PT, PT, UP0, 0x80, 0x0 ;  /* 0x000000000000781c */ /* 0x000ff00003f0f008 */
[----:B-1----:R-:W-:Y:S02]  /*82b0*/  @P1 IMAD.MOV.U32 R2, RZ, RZ, R13 ;  /* 0x000000ffff021224 */ /* 0x002fe400078e000d */
[----:B------:R-:W-:Y:S01]  /*82c0*/  @P1 IMAD.MOV.U32 R3, RZ, RZ, R12 ;  /* 0x000000ffff031224 */ /* 0x000fe200078e000c */
[----:B------:R-:W-:Y:S02]  /*82d0*/  PLOP3.LUT P1, PT, PT, PT, UP0, 0x80, 0x0 ;  /* 0x000000000000781c */ /* 0x000fe40003f2f008 */
[----:B------:R-:W-:Y:S02]  /*82e0*/  PLOP3.LUT P1, PT, PT, PT, UP0, 0x80, 0x0 ;  /* 0x000000000000781c */ /* 0x000fe40003f2f008 */
[----:B------:R1:W-:Y:S01]  /*82f0*/  @P0 LDGSTS.E.BYPASS.LTC128B.128 [R75+0x7100], [R2.64], !P6 ;  /* 0x07100000024b0fae */ /* 0x0003e2000f101d5c */
[----:B------:R-:W-:Y:S10]  /*8300*/  PLOP3.LUT P0, PT, PT, PT, UP0, 0x80, 0x0 ;  /* 0x000000000000781c */ /* 0x000ff40003f0f008 */
[----:B------:R2:W-:Y:S03]  /*8310*/  @P1 LDGSTS.E.BYPASS.LTC128B.128 [R75+0x5900], [R4.64], !P4 ;  /* 0x05900000044b1fae */ /* 0x0005e6000e101d5c */
[----:B-1----:R-:W-:Y:S02]  /*8320*/  @P0 IMAD.MOV.U32 R2, RZ, RZ, R15 ;  /* 0x000000ffff020224 */ /* 0x002fe400078e000f */
[----:B------:R-:W-:Y:S01]  /*8330*/  @P0 IMAD.MOV.U32 R3, RZ, RZ, R14 ;  /* 0x000000ffff030224 */ /* 0x000fe200078e000e */
[----:B------:R-:W-:Y:S11]  /*8340*/  PLOP3.LUT P0, PT, PT, PT, UP0, 0x80, 0x0 ;  /* 0x000000000000781c */ /* 0x000ff60003f0f008 */
[----:B------:R-:W-:Y:S02]  /*8350*/  @!UPT UIADD3 URZ, URZ, URZ, URZ ;  /* 0x0000003f3f3ff290 */ /* 0x000fe4000fffe03f */
[----:B------:R2:W-:Y:S01]  /*8360*/  @P0 LDGSTS.E.BYPASS.LTC128B.128 [R75+0x7900], [R2.64], !P6 ;  /* 0x07900000024b0fae */ /* 0x0005e2000f101d5c */
[----:B------:R-:W-:Y:S05]  /*8370*/  PLOP3.LUT P0, PT, PT, PT, UP0, 0x80, 0x0 ;  /* 0x000000000000781c */ /* 0x000fea0003f0f008 */
[----:B------:R-:W0:Y:S08]  /*8380*/  LDGDEPBAR ;  /* 0x00000000000079af */ /* 0x000e300000000000 */
[----:B------:R-:W-:-:S05]  /*8390*/  @P0 BRA `(.L_x_1697) ;  /* 0xffff9ce000000947 */ /* 0x000fca000383ffff */
[----:B------:R-:W-:Y:S06]  /*83a0*/  BAR.SYNC.DEFER_BLOCKING 0x0 ;  /* 0x0000000000007b1d */ /* 0x000fec0000010000 */
.L_x_1650:
[----:B--23--:R-:W-:Y:S01]  /*83b0*/  UIADD3 UR6, UR18, 0x7f, URZ ;  /* 0x0000007f12067890 */ /* 0x00cfe2000fffe03f */
[----:B------:R-:W-:Y:S01]  /*83c0*/  PLOP3.LUT P4, PT, PT, PT, PT, 0x80, 0x0 ;  /* 0x000000000000781c */ /* 0x000fe20003f8f070 */
[----:B------:R-:W-:Y:S01]  /*83d0*/  ULDC.64 UR4, c[0x0][0x2c8] ;  /* 0x0000b20000047ab9 */ /* 0x000fe20000000a00 */
[----:B------:R-:W-:Y:S01]  /*83e0*/  CS2R R126, SRZ ;  /* 0x00000000007e7805 */ /* 0x000fe2000001ff00 */
[----:B------:R-:W-:Y:S01]  /*83f0*/  UIMAD.WIDE.U32 UR8, UR6, UR4, URZ ;  /* 0x00000004060872a5 */ /* 0x000fe2000f8e003f */
[----:B------:R-:W-:Y:S01]  /*8400*/  CS2R R124, SRZ ;  /* 0x00000000007c7805 */ /* 0x000fe2000001ff00 */
[----:B------:R-:W-:Y:S01]  /*8410*/  UIADD3 UR20, UR20, UR21, URZ ;  /* 0x0000001514147290 */ /* 0x000fe2000fffe03f */
[----:B------:R-:W-:Y:S01]  /*8420*/  IMAD.MOV.U32 R11, RZ, RZ, RZ ;  /* 0x000000ffff0b7224 */ /* 0x000fe200078e00ff */
[----:B------:R-:W-:Y:S01]  /*8430*/  @UP2 USHF.R.U32.HI UR6, URZ, UR5, UR9 ;  /* 0x000000053f062299 */ /* 0x000fe20008011609 */
[----:B------:R-:W-:Y:S01]  /*8440*/  IMAD.MOV.U32 R130, RZ, RZ, RZ ;  /* 0x000000ffff827224 */ /* 0x000fe200078e00ff */
[----:B------:R-:W-:Y:S01]  /*8450*/  CS2R R12, SRZ ;  /* 0x00000000000c7805 */ /* 0x000fe2000001ff00 */
[----:B------:R-:W-:Y:S01]  /*8460*/  MOV R128, RZ ;  /* 0x000000ff00807202 */ /* 0x000fe20000000f00 */
[----:B------:R-:W-:Y:S01]  /*8470*/  UIADD3 UR6, UR11, UR6, URZ ;  /* 0x000000060b067290 */ /* 0x000fe2000fffe03f */
[----:B------:R-:W-:Y:S01]  /*8480*/  IMAD.MOV.U32 R122, RZ, RZ, RZ ;  /* 0x000000ffff7a7224 */ /* 0x000fe200078e00ff */
[----:B------:R-:W-:Y:S01]  /*8490*/  CS2R R14, SRZ ;  /* 0x00000000000e7805 */ /* 0x000fe2000001ff00 */
[----:B------:R-:W-:Y:S01]  /*84a0*/  MOV R120, RZ ;  /* 0x000000ff00787202 */ /* 0x000fe20000000f00 */
[----:B------:R-:W-:Y:S01]  /*84b0*/  USHF.R.S32.HI UR4, URZ, 0x1f, UR6 ;  /* 0x0000001f3f047899 */ /* 0x000fe20008011406 */
[----:B------:R-:W-:Y:S01]  /*84c0*/  IMAD.MOV.U32 R118, RZ, RZ, RZ ;  /* 0x000000ffff767224 */ /* 0x000fe200078e00ff */
[----:B------:R-:W-:Y:S01]  /*84d0*/  CS2R R16, SRZ ;  /* 0x0000000000107805 */ /* 0x000fe2000001ff00 */
[----:B------:R-:W-:Y:S01]  /*84e0*/  MOV R116, RZ ;  /* 0x000000ff00747202 */ /* 0x000fe20000000f00 */
[----:B------:R-:W-:Y:S01]  /*84f0*/  ULEA.HI UR4, UR4, UR6, URZ, 0x6 ;  /* 0x0000000604047291 */ /* 0x000fe2000f8f303f */
[----:B------:R-:W-:Y:S01]  /*8500*/  IMAD.MOV.U32 R110, RZ, RZ, RZ ;  /* 0x000000ffff6e7224 */ /* 0x000fe200078e00ff */
[----:B------:R-:W-:Y:S01]  /*8510*/  CS2R R18, SRZ ;  /* 0x0000000000127805 */ /* 0x000fe2000001ff00 */
[----:B------:R-:W-:Y:S01]  /*8520*/  MOV R108, RZ ;  /* 0x000000ff006c7202 */ /* 0x000fe20000000f00 */
[----:B------:R-:W-:Y:S01]  /*8530*/  USHF.R.S32.HI UR4, URZ, 0x6, UR4 ;  /* 0x000000063f047899 */ /* 0x000fe20008011404 */
[----:B------:R-:W-:Y:S01]  /*8540*/  IMAD.MOV.U32 R114, RZ, RZ, RZ ;  /* 0x000000ffff727224 */ /* 0x000fe200078e00ff */
[----:B------:R-:W-:Y:S01]  /*8550*/  CS2R R20, SRZ ;  /* 0x0000000000147805 */ /* 0x000fe2000001ff00 */
[----:B------:R-:W-:Y:S01]  /*8560*/  MOV R112, RZ ;  /* 0x000000ff00707202 */ /* 0x000fe20000000f00 */
[----:B------:R-:W-:Y:S01]  /*8570*/  UISETP.LT.AND UP0, UPT, UR12, UR4, UPT ;  /* 0x000000040c00728c */ /* 0x000fe2000bf01270 */
[----:B------:R-:W-:Y:S01]  /*8580*/  IMAD.MOV.U32 R106, RZ, RZ, RZ ;  /* 0x000000ffff6a7224 */ /* 0x000fe200078e00ff */
[----:B------:R-:W-:Y:S01]  /*8590*/  CS2R R22, SRZ ;  /* 0x0000000000167805 */ /* 0x000fe2000001ff00 */
[----:B------:R-:W-:Y:S01]  /*85a0*/  MOV R104, RZ ;  /* 0x000000ff00687202 */ /* 0x000fe20000000f00 */
[----:B------:R-:W-:Y:S01]  /*85b0*/  USEL UR12, UR12, UR4, UP0 ;  /* 0x000000040c0c7287 */ /* 0x000fe20008000000 */
[----:B------:R-:W-:Y:S01]  /*85c0*/  IMAD.MOV.U32 R102, RZ, RZ, RZ ;  /* 0x000000ffff667224 */ /* 0x000fe200078e00ff */
[----:B------:R-:W-:Y:S01]  /*85d0*/  CS2R R24, SRZ ;  /* 0x0000000000187805 */ /* 0x000fe2000001ff00 */
[----:B------:R-:W-:Y:S01]  /*85e0*/  MOV R100, RZ ;  /* 0x000000ff00647202 */ /* 0x000fe20000000f00 */
[----:B------:R-:W-:Y:S01]  /*85f0*/  UISETP.GE.AND UP0, UPT, UR12, 0x1, UPT ;  /* 0x000000010c00788c */ /* 0x000fe2000bf06270 */
[----:B------:R-:W-:Y:S01]  /*8600*/  IMAD.MOV.U32 R94, RZ, RZ, RZ ;  /* 0x000000ffff5e7224 */ /* 0x000fe200078e00ff */
[----:B------:R-:W-:Y:S01]  /*8610*/  CS2R R26, SRZ ;  /* 0x00000000001a7805 */ /* 0x000fe2000001ff00 */
[----:B------:R-:W-:Y:S01]  /*8620*/  MOV R92, RZ ;  /* 0x000000ff005c7202 */ /* 0x000fe20000000f00 */
[----:B------:R-:W-:Y:S01]  /*8630*/  IMAD.MOV.U32 R98, RZ, RZ, RZ ;  /* 0x000000ffff627224 */ /* 0x000fe200078e00ff */
[----:B------:R-:W-:Y:S01]  /*8640*/  CS2R R28, SRZ ;  /* 0x00000000001c7805 */ /* 0x000fe2000001ff00 */
[----:B------:R-:W-:Y:S01]  /*8650*/  PLOP3.LUT P0, PT, PT, PT, UP0, 0x80, 0x0 ;  /* 0x000000000000781c */ /* 0x000fe20003f0f008 */
        /* <DEDUP_REMOVED lines=64> */
[----:B------:R-:W2:Y:S01]  /*8a60*/  LDL.LU R161, [R1+0x18] ;  /* 0x0000180001a17983 */ /* 0x000ea20000300800 */
[----:B------:R-:W-:-:S02]  /*8a70*/  ULDC.64 UR4, c[0x0][0x340] ;  /* 0x0000d00000047ab9 */ /* 0x000fc40000000a00 */
[----:B------:R-:W-:Y:S02]  /*8a80*/  UISETP.NE.U32.AND UP1, UPT, URZ, UR4, UPT ;  /* 0x000000043f00728c */ /* 0x000fe4000bf25070 */
[----:B------:R-:W-:Y:S02]  /*8a90*/  ULDC.64 UR6, c[0x0][0x340] ;  /* 0x0000d00000067ab9 */ /* 0x000fe40000000a00 */
[----:B------:R-:W-:-:S06]  /*8aa0*/  UISETP.NE.AND.EX UP1, UPT, URZ, UR5, UPT, UP1 ;  /* 0x000000053f00728c */ /* 0x000fcc000bf25310 */
[----:B------:R-:W-:-:S05]  /*8ab0*/  PLOP3.LUT P0, PT, PT, PT, UP1, 0x80, 0x0 ;  /* 0x000000000000781c */ /* 0x000fca0003f0f018 */
[----:B------:R-:W-:Y:S02]  /*8ac0*/  @UP1 UMOV UR4, 0x4 ;  /* 0x0000000400041882 */ /* 0x000fe40000000000 */
[----:B------:R-:W-:-:S06]  /*8ad0*/  @UP1 UIMAD.WIDE UR4, UR26, UR4, UR6 ;  /* 0x000000041a0412a5 */ /* 0x000fcc000f8e0206 */
[----:B------:R-:W-:Y:S02]  /*8ae0*/  IMAD.U32 R2, RZ, RZ, UR4 ;  /* 0x00000004ff027e24 */ /* 0x000fe4000f8e00ff */
[----:B------:R-:W-:Y:S01]  /*8af0*/  IMAD.U32 R3, RZ, RZ, UR5 ;  /* 0x00000005ff037e24 */ /* 0x000fe2000f8e00ff */
[----:B------:R-:W-:Y:S01]  /*8b00*/  SHF.R.S32.HI R157, RZ, 0x1f, R177 ;  /* 0x0000001fff9d7819 */ /* 0x000fe200000114b1 */
[----:B------:R-:W-:Y:S02]  /*8b10*/  USHF.R.S32.HI UR6, URZ, 0x1f, UR22 ;  /* 0x0000001f3f067899 */ /* 0x000fe40008011416 */
[----:B------:R-:W-:Y:S01]  /*8b20*/  ULDC.64 UR4, c[0x0][0x178] ;  /* 0x00005e0000047ab9 */ /* 0x000fe20000000a00 */
[----:B------:R1:W3:Y:S01]  /*8b30*/  @P0 LDG.E R13, [R2.64] ;  /* 0x0000001c020d0981 */ /* 0x0002e2000c1e1900 */
[----:B------:R-:W-:Y:S01]  /*8b40*/  UIMAD UR6, UR6, UR4, URZ ;  /* 0x00000004060672a4 */ /* 0x000fe2000f8e023f */
[----:B------:R-:W-:Y:S01]  /*8b50*/  PLOP3.LUT P2, PT, PT, PT, UP2, 0x80, 0x0 ;  /* 0x000000000000781c */ /* 0x000fe20003f4f028 */
[----:B------:R-:W-:Y:S01]  /*8b60*/  UIMAD.WIDE.U32 UR8, UR22, UR4, URZ ;  /* 0x00000004160872a5 */ /* 0x000fe2000f8e003f */
[----:B------:R-:W-:Y:S01]  /*8b70*/  LEA.HI R134, R157, R177, RZ, 0x4 ;  /* 0x000000b19d867211 */ /* 0x000fe200078f20ff */
[----:B------:R-:W-:Y:S01]  /*8b80*/  UIMAD UR22, UR22, UR5, UR6 ;  /* 0x00000005161672a4 */ /* 0x000fe2000f8e0206 */
[----:B------:R-:W-:Y:S01]  /*8b90*/  IMAD.MOV.U32 R18, RZ, RZ, 0x10 ;  /* 0x00000010ff127424 */ /* 0x000fe200078e00ff */
[----:B------:R-:W-:Y:S01]  /*8ba0*/  USHF.R.S32.HI UR10, URZ, 0x1f, UR20 ;  /* 0x0000001f3f0a7899 */ /* 0x000fe20008011414 */
[----:B------:R-:W-:Y:S01]  /*8bb0*/  IMAD.MOV.U32 R17, RZ, RZ, 0x20 ;  /* 0x00000020ff117424 */ /* 0x000fe200078e00ff */
[----:B------:R-:W-:Y:S01]  /*8bc0*/  ULDC.64 UR6, c[0x0][0x348] ;  /* 0x0000d20000067ab9 */ /* 0x000fe20000000a00 */
[----:B------:R-:W-:Y:S01]  /*8bd0*/  BSSY B0, `(.L_x_1699) ;  /* 0x000008b000007945 */ /* 0x000fe20003800000 */
[----:B------:R-:W-:-:S02]  /*8be0*/  UISETP.NE.U32.AND UP0, UPT, URZ, UR6, UPT ;  /* 0x000000063f00728c */ /* 0x000fc4000bf05070 */
[----:B------:R-:W-:Y:S02]  /*8bf0*/  ULDC.64 UR4, c[0x0][0x1b8] ;  /* 0x00006e0000047ab9 */ /* 0x000fe40000000a00 */
[----:B------:R-:W-:Y:S02]  /*8c00*/  UIADD3 UR23, UR9, UR22, URZ ;  /* 0x0000001609177290 */ /* 0x000fe4000fffe03f */
[----:B------:R-:W-:Y:S02]  /*8c10*/  UIMAD UR6, UR15, UR4, URZ ;  /* 0x000000040f0672a4 */ /* 0x000fe4000f8e023f */
[----:B------:R-:W-:Y:S02]  /*8c20*/  UISETP.NE.AND.EX UP0, UPT, URZ, UR7, UPT, UP0 ;  /* 0x000000073f00728c */ /* 0x000fe4000bf05300 */
[----:B------:R-:W-:Y:S02]  /*8c30*/  USHF.R.S32.HI UR9, URZ, 0x1f, UR26 ;  /* 0x0000001f3f097899 */ /* 0x000fe4000801141a */
[----:B------:R-:W-:Y:S01]  /*8c40*/  UMOV UR22, UR8 ;  /* 0x0000000800167c82 */ /* 0x000fe20008000000 */
[----:B-1----:R-:W-:Y:S01]  /*8c50*/  LEA.HI R2, R157, R177, RZ, 0x3 ;  /* 0x000000b19d027211 */ /* 0x002fe200078f18ff */
[----:B------:R-:W-:-:S02]  /*8c60*/  UIMAD UR6, UR16, UR5, UR6 ;  /* 0x00000005100672a4 */ /* 0x000fc4000f8e0206 */
[----:B------:R-:W-:Y:S01]  /*8c70*/  UIMAD.WIDE.U32 UR22, UR16, UR4, UR22 ;  /* 0x00000004101672a5 */ /* 0x000fe2000f8e0016 */
[----:B------:R-:W-:Y:S01]  /*8c80*/  LOP3.LUT R0, R2, 0xfffffff8, RZ, 0xc0, !PT ;  /* 0xfffffff802007812 */ /* 0x000fe200078ec0ff */
[----:B------:R-:W-:Y:S01]  /*8c90*/  USEL UR7, UR9, URZ, !UP0 ;  /* 0x0000003f09077287 */ /* 0x000fe2000c000000 */
[----:B------:R-:W-:Y:S01]  /*8ca0*/  SHF.R.S32.HI R76, RZ, 0x3, R2 ;  /* 0x00000003ff4c7819 */ /* 0x000fe20000011402 */
[----:B------:R-:W-:Y:S02]  /*8cb0*/  ULDC.64 UR4, c[0x0][0x1c0] ;  /* 0x0000700000047ab9 */ /* 0x000fe40000000a00 */
[----:B------:R-:W-:Y:S01]  /*8cc0*/  IMAD.IADD R53, R177, 0x1, -R0 ;  /* 0x00000001b1357824 */ /* 0x000fe200078e0a00 */
[C---:B------:R-:W-:Y:S01]  /*8cd0*/  IADD3 R2, P3, R76.reuse, UR20, RZ ;  /* 0x000000144c027c10 */ /* 0x040fe2000ff7e0ff */
[----:B------:R-:W-:Y:S01]  /*8ce0*/  USEL UR8, UR26, URZ, !UP0 ;  /* 0x0000003f1a087287 */ /* 0x000fe2000c000000 */
[----:B------:R-:W-:Y:S01]  /*8cf0*/  IADD3 R14, R76, UR18, RZ ;  /* 0x000000124c0e7c10 */ /* 0x000fe2000fffe0ff */
[C---:B------:R-:W-:Y:S01]  /*8d00*/  IMAD.SHL.U32 R38, R53.reuse, 0x8, RZ ;  /* 0x0000000835267824 */ /* 0x040fe200078e00ff */
[----:B------:R-:W-:Y:S01]  /*8d10*/  UIMAD UR7, UR7, UR4, URZ ;  /* 0x00000004070772a4 */ /* 0x000fe2000f8e023f */
[----:B------:R-:W-:Y:S01]  /*8d20*/  IMAD.SHL.U32 R16, R53, 0x8, RZ ;  /* 0x0000000835107824 */ /* 0x000fe200078e00ff */
[----:B------:R-:W-:-:S02]  /*8d30*/  UIADD3 UR23, UR23, UR6, URZ ;  /* 0x0000000617177290 */ /* 0x000fc4000fffe03f */
[----:B------:R-:W-:Y:S01]  /*8d40*/  IADD3 R0, R38, 0x40, RZ ;  /* 0x0000004026007810 */ /* 0x000fe20007ffe0ff */
[----:B------:R-:W-:Y:S01]  /*8d50*/  UIMAD UR5, UR8, UR5, UR7 ;  /* 0x00000005080572a4 */ /* 0x000fe2000f8e0207 */
[----:B------:R-:W-:Y:S01]  /*8d60*/  SHF.R.S32.HI R39, RZ, 0x1f, R38 ;  /* 0x0000001fff277819 */ /* 0x000fe20000011426 */
[----:B------:R-:W-:Y:S01]  /*8d70*/  UIMAD.WIDE.U32 UR22, UR8, UR4, UR22 ;  /* 0x00000004081672a5 */ /* 0x000fe2000f8e0016 */
[----:B------:R-:W-:Y:S01]  /*8d80*/  ISETP.GE.AND P1, PT, R0, c[0x0][0x1d4], PT ;  /* 0x0000750000007a0c */ /* 0x000fe20003f26270 */
[----:B------:R-:W-:Y:S01]  /*8d90*/  IMAD R0, R53, 0x10, R76 ;  /* 0x0000001035007824 */ /* 0x000fe200078e024c */
[----:B------:R-:W-:Y:S01]  /*8da0*/  ULDC.64 UR6, c[0x0][0x1e8] ;  /* 0x00007a0000067ab9 */ /* 0x000fe20000000a00 */
[----:B------:R-:W-:Y:S01]  /*8db0*/  IADD3 R15, R16, 0x40, RZ ;  /* 0x00000040100f7810 */ /* 0x000fe20007ffe0ff */
[----:B------:R-:W-:Y:S02]  /*8dc0*/  UIADD3 UR5, UR23, UR5, URZ ;  /* 0x0000000517057290 */ /* 0x000fe4000fffe03f */
[----:B------:R-:W-:Y:S01]  /*8dd0*/  IADD3 R7, R0, UR18, RZ ;  /* 0x0000001200077c10 */ /* 0x000fe2000fffe0ff */
[----:B------:R-:W-:Y:S01]  /*8de0*/  @!UP1 UMOV UR8, UR26 ;  /* 0x0000001a00089c82 */ /* 0x000fe20008000000 */
[----:B------:R-:W-:Y:S01]  /*8df0*/  LOP3.LUT R0, R134, 0xfffffff0, RZ, 0xc0, !PT ;  /* 0xfffffff086007812 */ /* 0x000fe200078ec0ff */
[----:B------:R-:W-:Y:S01]  /*8e00*/  UIMAD UR6, UR15, UR6, URZ ;  /* 0x000000060f0672a4 */ /* 0x000fe2000f8e023f */
[----:B------:R-:W-:Y:S01]  /*8e10*/  ISETP.GE.AND P4, PT, R15, c[0x0][0x198], PT ;  /* 0x000066000f007a0c */ /* 0x000fe20003f86270 */
[----:B------:R-:W-:Y:S01]  /*8e20*/  @P2 IMAD.HI.U32 R3, R7, c[0x0][0x2c8], RZ ;  /* 0x0000b20007032a27 */ /* 0x000fe200078e00ff */
[----:B------:R-:W-:Y:S01]  /*8e30*/  ISETP.NE.U32.AND P2, PT, RZ, c[0x0][0x350], PT ;  /* 0x0000d400ff007a0c */ /* 0x000fe20003f45070 */
[----:B------:R-:W-:-:S02]  /*8e40*/  UIMAD UR6, UR16, UR7, UR6 ;  /* 0x00000007100672a4 */ /* 0x000fc4000f8e0206 */
[----:B------:R-:W-:Y:S01]  /*8e50*/  IMAD.IADD R6, R177, 0x1, -R0 ;  /* 0x00000001b1067824 */ /* 0x000fe200078e0a00 */
[----:B------:R-:W-:Y:S01]  /*8e60*/  LEA.HI.X.SX32 R0, R76, UR10, 0x1, P3 ;  /* 0x0000000a4c007c11 */ /* 0x000fe200098f0eff */
[----:B-----5:R-:W-:Y:S01]  /*8e70*/  IMAD.MOV.U32 R10, RZ, RZ, R7 ;  /* 0x000000ffff0a7224 */ /* 0x020fe200078e0007 */
[----:B------:R-:W-:Y:S01]  /*8e80*/  ISETP.NE.AND.EX P2, PT, RZ, c[0x0][0x354], PT, P2 ;  /* 0x0000d500ff007a0c */ /* 0x000fe20003f45320 */
[----:B------:R-:W-:Y:S01]  /*8e90*/  ULDC UR20, c[0x0][0x2c4] ;  /* 0x0000b10000147ab9 */ /* 0x000fe20000000800 */
[----:B------:R-:W-:Y:S01]  /*8ea0*/  SHF.R.S32.HI R4, RZ, 0x1f, R6 ;  /* 0x0000001fff047819 */ /* 0x000fe20000011406 */
[----:B------:R-:W-:Y:S01]  /*8eb0*/  UIMAD UR20, UR24, UR20, URZ ;  /* 0x00000014181472a4 */ /* 0x000fe2000f8e023f */
[----:B------:R-:W-:Y:S02]  /*8ec0*/  ISETP.GE.AND P3, PT, R16, c[0x0][0x198], PT ;  /* 0x0000660010007a0c */ /* 0x000fe40003f66270 */
[----:B------:R-:W-:Y:S01]  /*8ed0*/  LEA.HI R133, R4, R6, RZ, 0x3 ;  /* 0x0000000604857211 */ /* 0x000fe200078f18ff */
[----:B------:R-:W-:-:S02]  /*8ee0*/  IMAD.WIDE.U32 R4, R2, c[0x0][0x1e0], R38 ;  /* 0x0000780002047a25 */ /* 0x000fc400078e0026 */
[----:B------:R-:W-:Y:S02]  /*8ef0*/  ISETP.GE.AND P6, PT, R14, UR20, PT ;  /* 0x000000140e007c0c */ /* 0x000fe4000bfc6270 */
[----:B------:R-:W-:-:S05]  /*8f00*/  LOP3.LUT R8, R133, 0xfffffff8, RZ, 0xc0, !PT ;  /* 0xfffffff885087812 */ /* 0x000fca00078ec0ff */
[----:B------:R-:W-:Y:S02]  /*8f10*/  IMAD.IADD R132, R6, 0x1, -R8 ;  /* 0x0000000106847824 */ /* 0x000fe400078e0a08 */
[----:B------:R-:W-:Y:S02]  /*8f20*/  IMAD.U32 R8, RZ, RZ, UR22 ;  /* 0x00000016ff087e24 */ /* 0x000fe4000f8e00ff */
[----:B------:R-:W-:Y:S01]  /*8f30*/  IMAD.MOV.U32 R6, RZ, RZ, R4 ;  /* 0x000000ffff067224 */ /* 0x000fe200078e0004 */
[----:B--2---:R-:W-:-:S04]  /*8f40*/  LOP3.LUT R161, R161, 0xfffffffd, RZ, 0xc0, !PT ;  /* 0xfffffffda1a17812 */ /* 0x004fc800078ec0ff */
[----:B------:R-:W-:Y:S02]  /*8f50*/  @P1 LOP3.LUT R161, R161, 0x2, RZ, 0xfc, !PT ;  /* 0x00000002a1a11812 */ /* 0x000fe400078efcff */
[----:B------:R-:W-:Y:S02]  /*8f60*/  PLOP3.LUT P1, PT, PT, PT, UP2, 0x80, 0x0 ;  /* 0x000000000000781c */ /* 0x000fe40003f2f028 */
[----:B------:R-:W-:-:S11]  /*8f70*/  LOP3.LUT R161, R161, 0xfffffffe, RZ, 0xc0, !PT ;  /* 0xfffffffea1a17812 */ /* 0x000fd600078ec0ff */
[----:B------:R-:W-:Y:S01]  /*8f80*/  @P1 SHF.R.U32.HI R10, RZ, c[0x0][0x2cc], R3 ;  /* 0x0000b300ff0a1a19 */ /* 0x000fe20000011603 */
[C---:B------:R-:W-:Y:S02]  /*8f90*/  IMAD R3, R0.reuse, c[0x0][0x1e0], RZ ;  /* 0x0000780000037a24 */ /* 0x040fe400078e02ff */
[----:B------:R-:W-:Y:S02]  /*8fa0*/  IMAD R0, R0, c[0x0][0x208], RZ ;  /* 0x0000820000007a24 */ /* 0x000fe400078e02ff */
[C---:B------:R-:W-:Y:S02]  /*8fb0*/  IMAD R9, R2.reuse, c[0x0][0x1e4], R3 ;  /* 0x0000790002097a24 */ /* 0x040fe400078e0203 */
[C---:B------:R-:W-:Y:S02]  /*8fc0*/  IMAD R11, R2.reuse, c[0x0][0x20c], R0 ;  /* 0x00008300020b7a24 */ /* 0x040fe400078e0200 */
[----:B------:R-:W-:Y:S02]  /*8fd0*/  IMAD.MOV R0, RZ, RZ, -R10 ;  /* 0x000000ffff007224 */ /* 0x000fe400078e0a0a */
[----:B------:R-:W-:-:S04]  /*8fe0*/  IMAD.WIDE.U32 R2, R2, c[0x0][0x208], R38 ;  /* 0x0000820002027a25 */ /* 0x000fc800078e0026 */
[----:B------:R-:W-:Y:S01]  /*8ff0*/  IMAD R12, R0, c[0x0][0x2c4], R7 ;  /* 0x0000b100000c7a24 */ /* 0x000fe200078e0207 */
[----:B------:R-:W-:Y:S01]  /*9000*/  SHF.R.S32.HI R0, RZ, 0x1f, R10 ;  /* 0x0000001fff007819 */ /* 0x000fe2000001140a */
[----:B------:R-:W-:Y:S01]  /*9010*/  IMAD.IADD R7, R5, 0x1, R9 ;  /* 0x0000000105077824 */ /* 0x000fe200078e0209 */
[----:B------:R-:W-:Y:S01]  /*9020*/  IADD3 R5, R3, R11, RZ ;  /* 0x0000000b03057210 */ /* 0x000fe20007ffe0ff */
[----:B------:R-:W-:Y:S02]  /*9030*/  IMAD.MOV.U32 R4, RZ, RZ, R2 ;  /* 0x000000ffff047224 */ /* 0x000fe400078e0002 */
[----:B------:R-:W-:Y:S01]  /*9040*/  IMAD.U32 R3, RZ, RZ, UR5 ;  /* 0x00000005ff037e24 */ /* 0x000fe2000f8e00ff */
[----:B------:R-:W-:Y:S01]  /*9050*/  ULDC.64 UR4, c[0x0][0x210] ;  /* 0x0000840000047ab9 */ /* 0x000fe20000000a00 */
[----:B------:R-:W-:Y:S01]  /*9060*/  IMAD R0, R0, c[0x0][0x1b0], RZ ;  /* 0x00006c0000007a24 */ /* 0x000fe200078e02ff */
[----:B------:R-:W-:Y:S01]  /*9070*/  UIMAD UR4, UR15, UR4, URZ ;  /* 0x000000040f0472a4 */ /* 0x000fe2000f8e023f */
[----:B------:R-:W-:-:S02]  /*9080*/  IMAD.MOV.U32 R2, RZ, RZ, R8 ;  /* 0x000000ffff027224 */ /* 0x000fc400078e0008 */
[C---:B------:R-:W-:Y:S01]  /*9090*/  IMAD R0, R10.reuse, c[0x0][0x1b4], R0 ;  /* 0x00006d000a007a24 */ /* 0x040fe200078e0200 */
[----:B------:R-:W-:Y:S01]  /*90a0*/  UIMAD UR4, UR16, UR5, UR4 ;  /* 0x00000005100472a4 */ /* 0x000fe2000f8e0204 */
[----:B------:R-:W-:-:S04]  /*90b0*/  IMAD.WIDE.U32 R2, R10, c[0x0][0x1b0], R2 ;  /* 0x00006c000a027a25 */ /* 0x000fc800078e0002 */
[----:B------:R-:W-:Y:S01]  /*90c0*/  IMAD.IADD R3, R3, 0x1, R0 ;  /* 0x0000000103037824 */ /* 0x000fe200078e0200 */
[----:B------:R-:W-:Y:S01]  /*90d0*/  SHF.R.S32.HI R0, RZ, 0x1f, R12 ;  /* 0x0000001fff007819 */ /* 0x000fe2000001140c */
[----:B------:R-:W-:Y:S02]  /*90e0*/  IMAD.U32 R9, RZ, RZ, UR23 ;  /* 0x00000017ff097e24 */ /* 0x000fe4000f8e00ff */
[----:B------:R-:W-:Y:S02]  /*90f0*/  IMAD.U32 R9, RZ, RZ, UR16 ;  /* 0x00000010ff097e24 */ /* 0x000fe4000f8e00ff */
[----:B------:R-:W-:Y:S02]  /*9100*/  IMAD R0, R0, c[0x0][0x1a8], RZ ;  /* 0x00006a0000007a24 */ /* 0x000fe400078e02ff */
[----:B------:R-:W-:Y:S01]  /*9110*/  IMAD.WIDE.U32 R8, R9, c[0x0][0x1e8], R6 ;  /* 0x00007a0009087a25 */ /* 0x000fe200078e0006 */
[----:B------:R-:W-:-:S03]  /*9120*/  MOV R6, UR16 ;  /* 0x0000001000067c02 */ /* 0x000fc60008000f00 */
[C---:B------:R-:W-:Y:S01]  /*9130*/  IMAD R0, R12.reuse, c[0x0][0x1ac], R0 ;  /* 0x00006b000c007a24 */ /* 0x040fe200078e0200 */
[----:B------:R-:W-:Y:S01]  /*9140*/  IADD3 R9, R9, UR6, RZ ;  /* 0x0000000609097c10 */ /* 0x000fe2000fffe0ff */
[----:B------:R-:W-:-:S04]  /*9150*/  IMAD.WIDE.U32 R2, R12, c[0x0][0x1a8], R2 ;  /* 0x00006a000c027a25 */ /* 0x000fc800078e0002 */
[----:B------:R-:W-:Y:S01]  /*9160*/  IMAD.WIDE.U32 R6, R6, c[0x0][0x210], R4 ;  /* 0x0000840006067a25 */ /* 0x000fe200078e0004 */
[----:B---3--:R-:W-:-:S03]  /*9170*/  @P0 SHF.R.S32.HI R5, RZ, 0x1f, R13 ;  /* 0x0000001fff050819 */ /* 0x008fc6000001140d */
[----:B------:R-:W-:Y:S01]  /*9180*/  @P0 IMAD.MOV.U32 R4, RZ, RZ, R13 ;  /* 0x000000ffff040224 */ /* 0x000fe200078e000d */
[C---:B------:R-:W-:Y:S01]  /*9190*/  LEA R13, P1, R2.reuse, c[0x0][0x160], 0x1 ;  /* 0x00005800020d7a11 */ /* 0x040fe200078208ff */
[----:B------:R-:W-:Y:S01]  /*91a0*/  IMAD.IADD R0, R3, 0x1, R0 ;  /* 0x0000000103007824 */ /* 0x000fe200078e0200 */
[----:B------:R-:W-:Y:S01]  /*91b0*/  IADD3 R7, R7, UR4, RZ ;  /* 0x0000000407077c10 */ /* 0x000fe2000fffe0ff */
[----:B------:R-:W-:Y:S02]  /*91c0*/  @!P0 IMAD.U32 R5, RZ, RZ, UR9 ;  /* 0x00000009ff058e24 */ /* 0x000fe4000f8e00ff */
[----:B------:R-:W-:Y:S01]  /*91d0*/  @!P0 IMAD.U32 R4, RZ, RZ, UR8 ;  /* 0x00000008ff048e24 */ /* 0x000fe2000f8e00ff */
[----:B------:R-:W-:Y:S01]  /*91e0*/  LEA.HI.X R12, R2, c[0x0][0x164], R0, 0x1, P1 ;  /* 0x00005900020c7a11 */ /* 0x000fe200008f0c00 */
[----:B------:R-:W-:Y:S01]  /*91f0*/  IMAD.SHL.U32 R3, R76, 0x40, RZ ;  /* 0x000000404c037824 */ /* 0x000fe200078e00ff */
[----:B------:R-:W-:Y:S02]  /*9200*/  LEA.HI R2, R157, R177, RZ, 0x6 ;  /* 0x000000b19d027211 */ /* 0x000fe400078f30ff */
[----:B------:R-:W-:-:S02]  /*9210*/  ISETP.GE.AND P0, PT, R38, c[0x0][0x1d4], PT ;  /* 0x0000750026007a0c */ /* 0x000fc40003f06270 */
[----:B------:R-:W-:Y:S02]  /*9220*/  SEL R0, R5, RZ, !P2 ;  /* 0x000000ff05007207 */ /* 0x000fe40005000000 */
[----:B------:R-:W-:Y:S01]  /*9230*/  SHF.L.U32 R2, R2, 0x3, RZ ;  /* 0x0000000302027819 */ /* 0x000fe200000006ff */
[----:B------:R1:W2:Y:S01]  /*9240*/  SHFL.IDX PT, R5, R12, RZ, 0x181f ;  /* 0x00181fff0c057589 */ /* 0x0002a200000e0000 */
[----:B------:R-:W-:Y:S02]  /*9250*/  SEL R10, R4, RZ, !P2 ;  /* 0x000000ff040a7207 */ /* 0x000fe40005000000 */
[----:B------:R-:W-:Y:S01]  /*9260*/  LOP3.LUT R29, R2, 0xfffffe00, RZ, 0xc0, !PT ;  /* 0xfffffe00021d7812 */ /* 0x000fe200078ec0ff */
[C---:B------:R-:W-:Y:S01]  /*9270*/  IMAD R2, R0.reuse, c[0x0][0x1f0], RZ ;  /* 0x00007c0000027a24 */ /* 0x040fe200078e02ff */
[----:B------:R-:W-:Y:S01]  /*9280*/  LOP3.LUT R19, R3, 0x1c0, RZ, 0xc0, !PT ;  /* 0x000001c003137812 */ /* 0x000fe200078ec0ff */
[----:B------:R-:W-:Y:S01]  /*9290*/  IMAD R0, R0, c[0x0][0x218], RZ ;  /* 0x0000860000007a24 */ /* 0x000fe200078e02ff */
[----:B------:R-:W-:Y:S01]  /*92a0*/  R2P PR, R132, 0x6 ;  /* 0x0000000684007804 */ /* 0x000fe20000000000 */
[C---:B------:R-:W-:Y:S01]  /*92b0*/  IMAD R11, R10.reuse, c[0x0][0x1f4], R2 ;  /* 0x00007d000a0b7a24 */ /* 0x040fe200078e0202 */
[----:B------:R-:W-:Y:S01]  /*92c0*/  @P0 LOP3.LUT R161, R161, 0x1, RZ, 0xfc, !PT ;  /* 0x00000001a1a10812 */ /* 0x000fe200078efcff */
[C---:B------:R-:W-:Y:S01]  /*92d0*/  IMAD R2, R10.reuse, c[0x0][0x21c], R0 ;  /* 0x000087000a027a24 */ /* 0x040fe200078e0200 */
[----:B------:R-:W-:Y:S01]  /*92e0*/  LOP3.LUT R3, R19, 0x38, R38, 0xf8, !PT ;  /* 0x0000003813037812 */ /* 0x000fe200078ef826 */
[C---:B------:R-:W-:Y:S01]  /*92f0*/  IMAD.WIDE.U32 R138, R10.reuse, c[0x0][0x218], R6 ;  /* 0x000086000a8a7a25 */ /* 0x040fe200078e0006 */
[----:B------:R-:W-:Y:S01]  /*9300*/  SHF.R.U32.HI R30, RZ, 0x3, R19 ;  /* 0x00000003ff1e7819 */ /* 0x000fe20000011613 */
[----:B------:R1:W-:Y:S01]  /*9310*/  STL [R1+0x18], R161 ;  /* 0x000018a101007387 */ /* 0x0003e20000100800 */
[----:B------:R-:W-:Y:S01]  /*9320*/  SEL R0, R17, 0xffffffe0, !P2 ;  /* 0xffffffe011007807 */ /* 0x000fe20005000000 */
[----:B------:R-:W-:Y:S01]  /*9330*/  IMAD.WIDE.U32 R20, R10, c[0x0][0x1f0], R8 ;  /* 0x00007c000a147a25 */ /* 0x000fe200078e0008 */
[----:B------:R-:W-:Y:S01]  /*9340*/  LOP3.LUT R244, R29, R3, R30, 0xf6, !PT ;  /* 0x000000031df47212 */ /* 0x000fe200078ef61e */
[----:B------:R1:W3:Y:S01]  /*9350*/  SHFL.IDX PT, R4, R13, RZ, 0x181f ;  /* 0x00181fff0d047589 */ /* 0x0002e200000e0000 */
[----:B------:R-:W-:Y:S01]  /*9360*/  SEL R3, R18, 0xfffffff0, !P1 ;  /* 0xfffffff012037807 */ /* 0x000fe20004800000 */
[----:B------:R-:W-:-:S02]  /*9370*/  IMAD.IADD R137, R139, 0x1, R2 ;  /* 0x000000018b897824 */ /* 0x000fc400078e0202 */
[----:B------:R-:W-:Y:S01]  /*9380*/  IMAD.IADD R23, R21, 0x1, R11 ;  /* 0x0000000115177824 */ /* 0x000fe200078e020b */
[----:B------:R1:W-:Y:S04]  /*9390*/  STL.64 [R1+0x48], R20 ;  /* 0x0000481401007387 */ /* 0x0003e80000100a00 */
[----:B------:R1:W-:Y:S04]  /*93a0*/  STL.64 [R1+0x58], R138 ;  /* 0x0000588a01007387 */ /* 0x0003e80000100a00 */
[----:B------:R1:W-:Y:S04]  /*93b0*/  STL [R1+0x54], R137 ;  /* 0x0000548901007387 */ /* 0x0003e80000100800 */
[----:B------:R1:W-:Y:S01]  /*93c0*/  STL [R1+0x44], R23 ;  /* 0x0000441701007387 */ /* 0x0003e20000100800 */
[----:B------:R-:W-:Y:S05]  /*93d0*/  @P6 BRA `(.L_x_1700) ;  /* 0x000000a000006947 */ /* 0x000fea0003800000 */
[----:B--2---:R-:W-:Y:S02]  /*93e0*/  SHF.R.S32.HI R2, RZ, 0x1f, R15 ;  /* 0x0000001fff027819 */ /* 0x004fe4000001140f */
[----:B---3--:R-:W-:-:S02]  /*93f0*/  LEA R6, P0, R16, R4, 0x1 ;  /* 0x0000000410067211 */ /* 0x008fc400078008ff */
        /* <DEDUP_REMOVED lines=8> */
.L_x_1700:
[----:B--2---:R-:W-:Y:S05]  /*9480*/  BSYNC B0 ;  /* 0x0000000000007941 */ /* 0x004fea0003800000 */
.L_x_1699:
[----:B------:R-:W-:Y:S01]  /*9490*/  IADD3 R2, R14, 0x10, RZ ;  /* 0x000000100e027810 */ /* 0x000fe20007ffe0ff */
[----:B------:R2:W4:Y:S01]  /*94a0*/  SHFL.IDX PT, R5, R12, 0x1, 0x181f ;  /* 0x00381f000c057f89 */ /* 0x00052200000e0000 */
[----:B------:R-:W-:Y:S02]  /*94b0*/  BSSY B0, `(.L_x_1701) ;  /* 0x000000f000007945 */ /* 0x000fe40003800000 */
[----:B------:R-:W-:Y:S01]  /*94c0*/  ISETP.GE.AND P0, PT, R2, UR20, PT ;  /* 0x0000001402007c0c */ /* 0x000fe2000bf06270 */
[----:B---3--:R2:W3:Y:S03]  /*94d0*/  SHFL.IDX PT, R4, R13, 0x1, 0x181f ;  /* 0x00381f000d047f89 */ /* 0x0084e600000e0000 */
[----:B------:R-:W-:-:S09]  /*94e0*/  P2R R18, PR, RZ, 0x1 ;  /* 0x00000001ff127803 */ /* 0x000fd20000000000 */
[----:B------:R-:W-:Y:S05]  /*94f0*/  @P0 BRA `(.L_x_1702) ;  /* 0x000000a000000947 */ /* 0x000fea0003800000 */
[----:B------:R-:W-:Y:S02]  /*9500*/  SHF.R.S32.HI R2, RZ, 0x1f, R15 ;  /* 0x0000001fff027819 */ /* 0x000fe4000001140f */
[----:B---3--:R-:W-:Y:S02]  /*9510*/  LEA R6, P0, R16, R4, 0x1 ;  /* 0x0000000410067211 */ /* 0x008fe400078008ff */
[----:B------:R-:W-:Y:S02]  /*9520*/  LEA.HI R2, R2, R15, RZ, 0x3 ;  /* 0x0000000f02027211 */ /* 0x000fe400078f18ff */
[----:B----4-:R-:W-:Y:S02]  /*9530*/  LEA.HI.X R7, R16, R5, R39, 0x1, P0 ;  /* 0x0000000510077211 */ /* 0x010fe400000f0c27 */
[----:B------:R-:W-:Y:S01]  /*9540*/  LOP3.LUT R8, R2, 0xfffffff8, RZ, 0xc0, !PT ;  /* 0xfffffff802087812 */ /* 0x000fe200078ec0ff */
[----:B------:R-:W-:-:S04]  /*9550*/  IMAD.SHL.U32 R2, R244, 0x2, RZ ;  /* 0x00000002f4027824 */ /* 0x000fc800078e00ff */
[----:B------:R-:W-:Y:S01]  /*9560*/  IMAD.WIDE R4, R8, 0x2, R4 ;  /* 0x0000000208047825 */ /* 0x000fe200078e0204 */
[----:B------:R-:W-:Y:S01]  /*9570*/  @!PT LDS RZ, [RZ] ;  /* 0x00000000fffff984 */ /* 0x000fe20000000800 */
[----:B------:R3:W-:Y:S04]  /*9580*/  LDGSTS.E.BYPASS.LTC128B.128 [R2+0x8900], [R6.64], !P3 ;  /* 0x0890000006027fae */ /* 0x0007e8000d901d5c */
[----:B------:R3:W-:Y:S02]  /*9590*/  LDGSTS.E.BYPASS.LTC128B.128 [R2+0xc900], [R4.64], !P4 ;  /* 0x0c90000004027fae */ /* 0x0007e4000e101d5c */
.L_x_1702:
[----:B------:R-:W-:Y:S05]  /*95a0*/  BSYNC B0 ;  /* 0x0000000000007941 */ /* 0x000fea0003800000 */
.L_x_1701:
[----:B---3--:R-:W-:Y:S01]  /*95b0*/  IADD3 R2, R14, 0x20, RZ ;  /* 0x000000200e027810 */ /* 0x008fe20007ffe0ff */
[----:B----4-:R3:W4:Y:S01]  /*95c0*/  SHFL.IDX PT, R5, R12, 0x2, 0x181f ;  /* 0x00581f000c057f89 */ /* 0x01072200000e0000 */
[----:B------:R-:W-:Y:S02]  /*95d0*/  BSSY B0, `(.L_x_1703) ;  /* 0x000000f000007945 */ /* 0x000fe40003800000 */
[----:B------:R-:W-:Y:S01]  /*95e0*/  ISETP.GE.AND P0, PT, R2, UR20, PT ;  /* 0x0000001402007c0c */ /* 0x000fe2000bf06270 */
[----:B------:R3:W1:Y:S03]  /*95f0*/  SHFL.IDX PT, R4, R13, 0x2, 0x181f ;  /* 0x00581f000d047f89 */ /* 0x00066600000e0000 */
[----:B------:R-:W-:-:S09]  /*9600*/  P2R R48, PR, RZ, 0x1 ;  /* 0x00000001ff307803 */ /* 0x000fd20000000000 */
[----:B------:R-:W-:Y:S05]  /*9610*/  @P0 BRA `(.L_x_1704) ;  /* 0x000000a000000947 */ /* 0x000fea0003800000 */
[----:B------:R-:W-:Y:S02]  /*9620*/  SHF.R.S32.HI R2, RZ, 0x1f, R15 ;  /* 0x0000001fff027819 */ /* 0x000fe4000001140f */
[----:B-1----:R-:W-:Y:S02]  /*9630*/  LEA R6, P0, R16, R4, 0x1 ;  /* 0x0000000410067211 */ /* 0x002fe400078008ff */
        /* <DEDUP_REMOVED lines=8> */
.L_x_1704:
[----:B------:R-:W-:Y:S05]  /*96c0*/  BSYNC B0 ;  /* 0x0000000000007941 */ /* 0x000fea0003800000 */
.L_x_1703:
[----:B-1----:R-:W-:Y:S01]  /*96d0*/  IADD3 R2, R14, 0x30, RZ ;  /* 0x000000300e027810 */ /* 0x002fe20007ffe0ff */
[----:B----4-:R1:W4:Y:S01]  /*96e0*/  SHFL.IDX PT, R5, R12, 0x3, 0x181f ;  /* 0x00781f000c057f89 */ /* 0x01032200000e0000 */
[----:B------:R-:W-:Y:S02]  /*96f0*/  BSSY B0, `(.L_x_1705) ;  /* 0x000000f000007945 */ /* 0x000fe40003800000 */
[----:B------:R-:W-:Y:S01]  /*9700*/  ISETP.GE.AND P0, PT, R2, UR20, PT ;  /* 0x0000001402007c0c */ /* 0x000fe2000bf06270 */
[----:B------:R1:W2:Y:S03]  /*9710*/  SHFL.IDX PT, R4, R13, 0x3, 0x181f ;  /* 0x00781f000d047f89 */ /* 0x0002a600000e0000 */
[----:B------:R-:W-:-:S09]  /*9720*/  P2R R49, PR, RZ, 0x1 ;  /* 0x00000001ff317803 */ /* 0x000fd20000000000 */
[----:B------:R-:W-:Y:S05]  /*9730*/  @P0 BRA `(.L_x_1706) ;  /* 0x000000a000000947 */ /* 0x000fea0003800000 */
[----:B------:R-:W-:Y:S02]  /*9740*/  SHF.R.S32.HI R2, RZ, 0x1f, R15 ;  /* 0x0000001fff027819 */ /* 0x000fe4000001140f */
[----:B--2---:R-:W-:Y:S02]  /*9750*/  LEA R6, P0, R16, R4, 0x1 ;  /* 0x0000000410067211 */ /* 0x004fe400078008ff */
        /* <DEDUP_REMOVED lines=8> */
.L_x_1706:
[----:B------:R-:W-:Y:S05]  /*97e0*/  BSYNC B0 ;  /* 0x0000000000007941 */ /* 0x000fea0003800000 */
.L_x_1705:
[----:B--2---:R-:W-:Y:S01]  /*97f0*/  IADD3 R2, R14, 0x40, RZ ;  /* 0x000000400e027810 */ /* 0x004fe20007ffe0ff */
        /* <DEDUP_REMOVED lines=16> */
.L_x_1708:
[----:B------:R-:W-:Y:S05]  /*9900*/  BSYNC B0 ;  /* 0x0000000000007941 */ /* 0x000fea0003800000 */
.L_x_1707:
        /* <DEDUP_REMOVED lines=17> */
.L_x_1710:
[----:B------:R-:W-:Y:S05]  /*9a20*/  BSYNC B0 ;  /* 0x0000000000007941 */ /* 0x000fea0003800000 */
.L_x_1709:
        /* <DEDUP_REMOVED lines=17> */
.L_x_1712:
[----:B------:R-:W-:Y:S05]  /*9b40*/  BSYNC B0 ;  /* 0x0000000000007941 */ /* 0x000fea0003800000 */
.L_x_1711:
[----:B-1----:R-:W1:Y:S01]  /*9b50*/  SHFL.IDX PT, R6, R13, 0x7, 0x181f ;  /* 0x00f81f000d067f89 */ /* 0x002e6200000e0000 */
[----:B------:R-:W-:Y:S01]  /*9b60*/  IADD3 R2, R14, 0x70, RZ ;  /* 0x000000700e027810 */ /* 0x000fe20007ffe0ff */
[----:B------:R-:W-:Y:S01]  /*9b70*/  UIADD3 UR15, UR12, -0x1, URZ ;  /* 0xffffffff0c0f7890 */ /* 0x000fe2000fffe03f */
[----:B------:R-:W-:Y:S01]  /*9b80*/  IADD3 R8, -R76, UR13, RZ ;  /* 0x0000000d4c087c10 */ /* 0x000fe2000fffe1ff */
[----:B------:R5:W2:Y:S01]  /*9b90*/  SHFL.IDX PT, R7, R12, 0x7, 0x181f ;  /* 0x00f81f000c077f89 */ /* 0x000aa200000e0000 */
[----:B------:R-:W-:Y:S01]  /*9ba0*/  ISETP.GE.AND P5, PT, R2, UR20, PT ;  /* 0x0000001402007c0c */ /* 0x000fe2000bfa6270 */
[----:B------:R-:W-:Y:S01]  /*9bb0*/  ULDC.64 UR8, c[0x0][0x1e0] ;  /* 0x0000780000087ab9 */ /* 0x000fe20000000a00 */
[----:B------:R-:W-:Y:S01]  /*9bc0*/  IMAD.MOV.U32 R158, RZ, RZ, R22 ;  /* 0x000000ffff9e7224 */ /* 0x000fe200078e0016 */
[----:B------:R-:W-:Y:S01]  /*9bd0*/  UMOV UR11, 0x6 ;  /* 0x00000006000b7882 */ /* 0x000fe20000000000 */
[----:B------:R-:W-:Y:S01]  /*9be0*/  IMAD.U32 R2, RZ, RZ, UR15 ;  /* 0x0000000fff027e24 */ /* 0x000fe2000f8e00ff */
[----:B------:R-:W-:Y:S01]  /*9bf0*/  USHF.L.U32 UR10, UR8, 0x6, URZ ;  /* 0x00000006080a7899 */ /* 0x000fe2000800063f */
[----:B------:R-:W-:Y:S01]  /*9c00*/  IMAD.MOV.U32 R159, RZ, RZ, R23 ;  /* 0x000000ffff9f7224 */ /* 0x000fe200078e0017 */
[----:B------:R-:W-:Y:S01]  /*9c10*/  USHF.L.U64.HI UR11, UR8, UR11, UR9 ;  /* 0x0000000b080b7299 */ /* 0x000fe20008010209 */
[----:B------:R-:W-:Y:S01]  /*9c20*/  IMAD R2, R2, -0x40, R8 ;  /* 0xffffffc002027824 */ /* 0x000fe200078e0208 */
[----:B------:R-:W-:Y:S01]  /*9c30*/  USHF.R.S32.HI UR14, URZ, 0x1f, UR15 ;  /* 0x0000001f3f0e7899 */ /* 0x000fe2000801140f */
[----:B------:R-:W-:Y:S01]  /*9c40*/  IMAD.MOV.U32 R158, RZ, RZ, R20 ;  /* 0x000000ffff9e7224 */ /* 0x000fe200078e0014 */
[----:B------:R-:W-:Y:S01]  /*9c50*/  UIMAD UR4, UR11, UR15, URZ ;  /* 0x0000000f0b0472a4 */ /* 0x000fe2000f8e023f */
[----:B------:R-:W-:Y:S01]  /*9c60*/  IMAD.U32 R154, RZ, RZ, UR10 ;  /* 0x0000000aff9a7e24 */ /* 0x000fe2000f8e00ff */
[----:B------:R-:W-:Y:S01]  /*9c70*/  ISETP.GE.AND P2, PT, R2, 0x11, PT ;  /* 0x000000110200780c */ /* 0x000fe20003f46270 */
[----:B------:R-:W-:Y:S01]  /*9c80*/  @!P5 IMAD.SHL.U32 R10, R244, 0x2, RZ ;  /* 0x00000002f40ad824 */ /* 0x000fe200078e00ff */
[----:B------:R-:W-:Y:S01]  /*9c90*/  ISETP.GE.AND P1, PT, R2, 0x21, PT ;  /* 0x000000210200780c */ /* 0x000fe20003f26270 */
[----:B------:R-:W-:Y:S01]  /*9ca0*/  UIMAD UR4, UR14, UR10, UR4 ;  /* 0x0000000a0e0472a4 */ /* 0x000fe2000f8e0204 */
[----:B------:R-:W-:Y:S01]  /*9cb0*/  IMAD.MOV.U32 R20, RZ, RZ, c[0x0][0x1e0] ;  /* 0x00007800ff147624 */ /* 0x000fe200078e00ff */
[----:B------:R-:W-:Y:S01]  /*9cc0*/  @!P5 SHF.R.S32.HI R8, RZ, 0x1f, R15 ;  /* 0x0000001fff08d819 */ /* 0x000fe2000001140f */
[----:B------:R-:W-:Y:S01]  /*9cd0*/  UIMAD.WIDE.U32 UR22, UR8, 0x20, URZ ;  /* 0x00000020081678a5 */ /* 0x000fe2000f8e003f */
[----:B-1----:R-:W-:Y:S01]  /*9ce0*/  @!P5 LEA R4, P0, R16, R6, 0x1 ;  /* 0x000000061004d211 */ /* 0x002fe200078008ff */
[----:B------:R-:W-:Y:S01]  /*9cf0*/  USHF.L.U32 UR17, UR9, 0x5, URZ ;  /* 0x0000000509117899 */ /* 0x000fe2000800063f */
[----:B--23-5:R-:W-:Y:S01]  /*9d00*/  IMAD.U32 R12, RZ, RZ, UR9 ;  /* 0x00000009ff0c7e24 */ /* 0x02cfe2000f8e00ff */
[----:B------:R-:W-:Y:S01]  /*9d10*/  @!P5 LEA.HI R8, R8, R15, RZ, 0x3 ;  /* 0x0000000f0808d211 */ /* 0x000fe200078f18ff */
[----:B------:R1:W-:Y:S01]  /*9d20*/  STL.64 [R1+0x40], R158 ;  /* 0x0000409e01007387 */ /* 0x0003e20000100a00 */
[----:B----4-:R-:W-:Y:S01]  /*9d30*/  @!P5 LEA.HI.X R5, R16, R7, R39, 0x1, P0 ;  /* 0x000000071005d211 */ /* 0x010fe200000f0c27 */
[----:B------:R-:W-:Y:S01]  /*9d40*/  UIADD3 UR17, UR23, UR17, URZ ;  /* 0x0000001117117290 */ /* 0x000fe2000fffe03f */
[----:B------:R-:W-:-:S02]  /*9d50*/  @!P5 LOP3.LUT R8, R8, 0xfffffff8, RZ, 0xc0, !PT ;  /* 0xfffffff80808d812 */ /* 0x000fc400078ec0ff */
[----:B------:R-:W-:Y:S01]  /*9d60*/  P2R R17, PR, RZ, 0x40 ;  /* 0x00000040ff117803 */ /* 0x000fe20000000000 */
[----:B------:R-:W-:Y:S01]  /*9d70*/  @!PT LDS RZ, [RZ] ;  /* 0x00000000fffff984 */ /* 0x000fe20000000800 */
[----:B------:R2:W-:Y:S01]  /*9d80*/  @!P5 LDGSTS.E.BYPASS.LTC128B.128 [R10+0xb900], [R4.64], !P3 ;  /* 0x0b900000040adfae */ /* 0x0005e2000d901d5c */
[----:B------:R-:W-:Y:S01]  /*9d90*/  ISETP.GE.AND P3, PT, R2, 0x1, PT ;  /* 0x000000010200780c */ /* 0x000fe20003f66270 */
[----:B------:R-:W-:Y:S01]  /*9da0*/  @!P5 IMAD.WIDE R6, R8, 0x2, R6 ;  /* 0x000000020806d825 */ /* 0x000fe200078e0206 */
[----:B------:R-:W-:Y:S02]  /*9db0*/  LOP3.LUT P6, RZ, R161, 0x1, RZ, 0xc0, !PT ;  /* 0x00000001a1ff7812 */ /* 0x000fe400078cc0ff */
[----:B------:R-:W-:Y:S02]  /*9dc0*/  LEA.HI R155, R157, R177, RZ, 0x5 ;  /* 0x000000b19d9b7211 */ /* 0x000fe400078f28ff */
[----:B------:R3:W-:Y:S02]  /*9dd0*/  @!P5 LDGSTS.E.BYPASS.LTC128B.128 [R10+0xf900], [R6.64], !P4 ;  /* 0x0f900000060adfae */ /* 0x0007e4000e101d5c */
[----:B------:R-:W-:-:S02]  /*9de0*/  SHF.R.S32.HI R156, RZ, 0x5, R155 ;  /* 0x00000005ff9c7819 */ /* 0x000fc4000001149b */
[----:B------:R-:W0:Y:S01]  /*9df0*/  LDGDEPBAR ;  /* 0x00000000000079af */ /* 0x000e220000000000 */
[----:B--2---:R-:W-:-:S05]  /*9e00*/  IMAD.WIDE.U32 R4, R154, UR15, R158 ;  /* 0x0000000f9a047c25 */ /* 0x004fca000f8e009e */
[----:B------:R-:W-:Y:S01]  /*9e10*/  IADD3 R5, R5, UR4, RZ ;  /* 0x0000000405057c10 */ /* 0x000fe2000fffe0ff */
[----:B------:R-:W-:Y:S01]  /*9e20*/  BAR.SYNC.DEFER_BLOCKING 0x0 ;  /* 0x0000000000007b1d */ /* 0x000fe20000010000 */
[----:B------:R-:W-:-:S04]  /*9e30*/  @P2 LEA R9, P0, R20, R4, 0x4 ;  /* 0x0000000414092211 */ /* 0x000fc800078020ff */
[----:B------:R-:W-:Y:S02]  /*9e40*/  @P2 LEA.HI.X R12, R20, R5, R12, 0x4, P0 ;  /* 0x00000005140c2211 */ /* 0x000fe400000f240c */
[----:B------:R-:W-:-:S04]  /*9e50*/  @P1 IADD3 R11, P0, R4, UR22, RZ ;  /* 0x00000016040b1c10 */ /* 0x000fc8000ff1e0ff */
[----:B------:R-:W-:Y:S02]  /*9e60*/  @P1 IADD3.X R13, R5, UR17, RZ, P0, !PT ;  /* 0x00000011050d1c10 */ /* 0x000fe400087fe4ff */
[----:B------:R-:W-:-:S04]  /*9e70*/  @P2 LEA R8, P0, R9, c[0x0][0x1c8], 0x1 ;  /* 0x0000720009082a11 */ /* 0x000fc800078008ff */
[----:B------:R-:W-:Y:S02]  /*9e80*/  @P2 LEA.HI.X R9, R9, c[0x0][0x1cc], R12, 0x1, P0 ;  /* 0x0000730009092a11 */ /* 0x000fe400000f0c0c */
[----:B------:R-:W-:-:S04]  /*9e90*/  @P1 LEA R12, P0, R11, c[0x0][0x1c8], 0x1 ;  /* 0x000072000b0c1a11 */ /* 0x000fc800078008ff */
[----:B------:R-:W-:Y:S02]  /*9ea0*/  @P1 LEA.HI.X R13, R11, c[0x0][0x1cc], R13, 0x1, P0 ;  /* 0x000073000b0d1a11 */ /* 0x000fe400000f0c0d */
[----:B---3--:R-:W-:-:S04]  /*9eb0*/  @P3 LEA R10, P0, R4, c[0x0][0x1c8], 0x1 ;  /* 0x00007200040a3a11 */ /* 0x008fc800078008ff */
[----:B------:R-:W-:Y:S02]  /*9ec0*/  @P3 LEA.HI.X R11, R4, c[0x0][0x1cc], R5, 0x1, P0 ;  /* 0x00007300040b3a11 */ /* 0x000fe400000f0c05 */
[----:B------:R-:W-:-:S13]  /*9ed0*/  ISETP.GE.AND P0, PT, R2, 0x31, PT ;  /* 0x000000310200780c */ /* 0x000fda0003f06270 */
[----:B------:R-:W-:Y:S01]  /*9ee0*/  VOTEU.ANY UP0, P0 ;  /* 0x00000000003f7886 */ /* 0x000fe20000000100 */
[----:B------:R-:W-:-:S04]  /*9ef0*/  @P0 IMAD.WIDE.U32 R4, R20, 0x30, R4 ;  /* 0x0000003014040825 */ /* 0x000fc800078e0004 */
[----:B------:R-:W-:Y:S01]  /*9f00*/  @UP0 UIMAD UR9, UR9, 0x30, URZ ;  /* 0x00000030090908a4 */ /* 0x000fe2000f8e023f */
[----:B------:R-:W-:-:S05]  /*9f10*/  @P0 LEA R6, P4, R4, c[0x0][0x1c8], 0x1 ;  /* 0x0000720004060a11 */ /* 0x000fca00078808ff */
[----:B------:R-:W-:-:S04]  /*9f20*/  @P0 IADD3 R2, R5, UR9, RZ ;  /* 0x0000000905020c10 */ /* 0x000fc8000fffe0ff */
[----:B------:R-:W-:Y:S01]  /*9f30*/  @P0 LEA.HI.X R7, R4, c[0x0][0x1cc], R2, 0x1, P4 ;  /* 0x0000730004070a11 */ /* 0x000fe200020f0c02 */
[----:B------:R-:W-:Y:S01]  /*9f40*/  @P3 IMAD.SHL.U32 R2, R244, 0x2, RZ ;  /* 0x00000002f4023824 */ /* 0x000fe200078e00ff */
[----:B------:R-:W-:-:S04]  /*9f50*/  LOP3.LUT P4, RZ, R161, 0x2, RZ, 0xc0, !PT ;  /* 0x00000002a1ff7812 */ /* 0x000fc8000788c0ff */
[----:B------:R-:W-:Y:S01]  /*9f60*/  @!PT LDS RZ, [RZ] ;  /* 0x00000000fffff984 */ /* 0x000fe20000000800 */
[----:B------:R-:W-:Y:S01]  /*9f70*/  @!PT LDS RZ, [RZ] ;  /* 0x00000000fffff984 */ /* 0x000fe20000000800 */
[----:B------:R-:W-:Y:S01]  /*9f80*/  @!PT LDS RZ, [RZ] ;  /* 0x00000000fffff984 */ /* 0x000fe20000000800 */
[----:B------:R2:W-:Y:S01]  /*9f90*/  @P3 LDGSTS.E.BYPASS.LTC128B.128 [R2+0x4100], [R10.64], !P6 ;  /* 0x041000000a023fae */ /* 0x0005e2000f101d5c */
[----:B------:R-:W-:-:S08]  /*9fa0*/  ISETP.NE.AND P6, PT, R17, RZ, PT ;  /* 0x000000ff1100720c */ /* 0x000fd00003fc5270 */
[----:B------:R2:W-:Y:S01]  /*9fb0*/  @P3 LDGSTS.E.BYPASS.LTC128B.128 [R2+0x6100], [R10.64+0x80], !P4 ;  /* 0x061000800a023fae */ /* 0x0005e2000e101d5c */
[----:B------:R-:W-:Y:S01]  /*9fc0*/  LOP3.LUT P3, RZ, R161, 0x1, RZ, 0xc0, !PT ;  /* 0x00000001a1ff7812 */ /* 0x000fe2000786c0ff */
[----:B--2---:R-:W-:-:S12]  /*9fd0*/  @P2 IMAD.SHL.U32 R2, R244, 0x2, RZ ;  /* 0x00000002f4022824 */ /* 0x004fd800078e00ff */
[----:B------:R2:W-:Y:S04]  /*9fe0*/  @P2 LDGSTS.E.BYPASS.LTC128B.128 [R2+0x4900], [R8.64], !P3 ;  /* 0x0490000008022fae */ /* 0x0005e8000d901d5c */
[----:B------:R2:W-:Y:S02]  /*9ff0*/  @P2 LDGSTS.E.BYPASS.LTC128B.128 [R2+0x6900], [R8.64+0x80], !P4 ;  /* 0x0690008008022fae */ /* 0x0005e4000e101d5c */
[----:B--2---:R-:W-:-:S05]  /*a000*/  @P1 IMAD.SHL.U32 R2, R244, 0x2, RZ ;  /* 0x00000002f4021824 */ /* 0x004fca00078e00ff */
[----:B------:R2:W-:Y:S04]  /*a010*/  @P1 LDGSTS.E.BYPASS.LTC128B.128 [R2+0x5100], [R12.64], !P3 ;  /* 0x051000000c021fae */ /* 0x0005e8000d901d5c */
[----:B------:R2:W-:Y:S02]  /*a020*/  @P1 LDGSTS.E.BYPASS.LTC128B.128 [R2+0x7100], [R12.64+0x80], !P4 ;  /* 0x071000800c021fae */ /* 0x0005e4000e101d5c */
[----:B--2---:R-:W-:-:S05]  /*a030*/  @P0 IMAD.SHL.U32 R2, R244, 0x2, RZ ;  /* 0x00000002f4020824 */ /* 0x004fca00078e00ff */
[----:B------:R1:W-:Y:S04]  /*a040*/  @P0 LDGSTS.E.BYPASS.LTC128B.128 [R2+0x5900], [R6.64], !P3 ;  /* 0x0590000006020fae */ /* 0x0003e8000d901d5c */
[----:B------:R1:W-:Y:S01]  /*a050*/  @P0 LDGSTS.E.BYPASS.LTC128B.128 [R2+0x7900], [R6.64+0x80], !P4 ;  /* 0x0790008006020fae */ /* 0x0003e2000e101d5c */
[----:B------:R-:W-:-:S03]  /*a060*/  ISETP.LT.AND P0, PT, RZ, c[0x0][0x27c], PT ;  /* 0x00009f00ff007a0c */ /* 0x000fc60003f01270 */
[----:B------:R-:W0:Y:S10]  /*a070*/  LDGDEPBAR ;  /* 0x00000000000079af */ /* 0x000e340000000000 */
[----:B------:R-:W-:Y:S05]  /*a080*/  @P0 BRA `(.L_x_1713) ;  /* 0x0000002000000947 */ /* 0x000fea0003800000 */
[----:B------:R-:W-:-:S04]  /*a090*/  DEPBAR.LE SB0, 0x1 ;  /* 0x000080400000791a */ /* 0x000fc80000000000 */
[----:B------:R-:W-:Y:S05]  /*a0a0*/  BRA `(.L_x_1714) ;  /* 0x0000942000007947 */ /* 0x000fea0003800000 */
.L_x_1713:
[----:B------:R-:W-:Y:S01]  /*a0b0*/  USHF.R.S32.HI UR9, URZ, 0x1f, UR19 ;  /* 0x0000001f3f097899 */ /* 0x000fe20008011413 */
[----:B------:R-:W-:Y:S01]  /*a0c0*/  BSSY B2, `(.L_x_1714) ;  /* 0x0000940000027945 */ /* 0x000fe20003800000 */
[----:B------:R-:W-:Y:S01]  /*a0d0*/  ULDC.64 UR6, c[0x0][0x280] ;  /* 0x0000a00000067ab9 */ /* 0x000fe20000000a00 */
[----:B-1----:R-:W-:Y:S01]  /*a0e0*/  IMAD R2, R53, 0x10, R14 ;  /* 0x0000001035027824 */ /* 0x002fe200078e020e */
[----:B------:R-:W-:Y:S01]  /*a0f0*/  ULDC.64 UR4, c[0x0][0x290] ;  /* 0x0000a40000047ab9 */ /* 0x000fe20000000a00 */
[----:B------:R-:W-:Y:S01]  /*a100*/  SHF.L.U32 R36, R244, 0x1, RZ ;  /* 0x00000001f4247819 */ /* 0x000fe200000006ff */
[----:B------:R-:W-:Y:S02]  /*a110*/  UIMAD.WIDE.U32 UR30, UR19, UR6, URZ ;  /* 0x00000006131e72a5 */ /* 0x000fe4000f8e003f */
[----:B------:R-:W-:Y:S02]  /*a120*/  UIMAD UR6, UR9, UR6, URZ ;  /* 0x00000006090672a4 */ /* 0x000fe4000f8e023f */
[----:B------:R-:W-:-:S02]  /*a130*/  UIMAD UR9, UR9, UR4, URZ ;  /* 0x00000004090972a4 */ /* 0x000fc4000f8e023f */
[----:B------:R-:W-:Y:S02]  /*a140*/  UIMAD.WIDE.U32 UR32, UR19, UR4, URZ ;  /* 0x00000004132072a5 */ /* 0x000fe4000f8e003f */
[----:B------:R-:W-:Y:S02]  /*a150*/  UIMAD UR6, UR19, UR7, UR6 ;  /* 0x00000007130672a4 */ /* 0x000fe4000f8e0206 */
[----:B------:R-:W-:Y:S02]  /*a160*/  ULDC.U8 UR4, c[0x0][0x298] ;  /* 0x0000a60000047ab9 */ /* 0x000fe40000000000 */
[----:B------:R-:W-:Y:S01]  /*a170*/  ISETP.NE.AND P0, PT, RZ, UR4, PT ;  /* 0x00000004ff007c0c */ /* 0x000fe2000bf05270 */
[----:B------:R-:W-:Y:S02]  /*a180*/  UIMAD UR5, UR19, UR5, UR9 ;  /* 0x00000005130572a4 */ /* 0x000fe4000f8e0209 */
[----:B------:R-:W-:Y:S02]  /*a190*/  UIADD3 UR6, UR6, UR31, URZ ;  /* 0x0000001f06067290 */ /* 0x000fe4000fffe03f */
[----:B------:R-:W-:-:S08]  /*a1a0*/  UIADD3 UR5, UR5, UR33, URZ ;  /* 0x0000002105057290 */ /* 0x000fd0000fffe03f */
[----:B------:R-:W-:Y:S05]  /*a1b0*/  @!P0 BRA `(.L_x_1715) ;  /* 0x000048a000008947 */ /* 0x000fea0003800000 */
[----:B------:R-:W-:Y:S01]  /*a1c0*/  PLOP3.LUT P0, PT, PT, PT, UP2, 0x80, 0x0 ;  /* 0x000000000000781c */ /* 0x000fe20003f0f028 */
[----:B------:R-:W-:Y:S01]  /*a1d0*/  IMAD.U32 R6, RZ, RZ, UR30 ;  /* 0x0000001eff067e24 */ /* 0x000fe2000f8e00ff */
[----:B------:R-:W-:Y:S01]  /*a1e0*/  MOV R7, UR31 ;  /* 0x0000001f00077c02 */ /* 0x000fe20008000f00 */
[----:B------:R-:W-:Y:S01]  /*a1f0*/  IMAD.SHL.U32 R37, R53, 0x4, RZ ;  /* 0x0000000435257824 */ /* 0x000fe200078e00ff */
[----:B------:R-:W-:Y:S01]  /*a200*/  BSSY B0, `(.L_x_1716) ;  /* 0x000003a000007945 */ /* 0x000fe20003800000 */
[----:B------:R-:W-:Y:S01]  /*a210*/  IMAD.U32 R5, RZ, RZ, UR6 ;  /* 0x00000006ff057e24 */ /* 0x000fe2000f8e00ff */
[----:B------:R-:W-:Y:S01]  /*a220*/  CS2R R34, SRZ ;  /* 0x0000000000227805 */ /* 0x000fe2000001ff00 */
[----:B------:R-:W-:Y:S01]  /*a230*/  CS2R R24, SRZ ;  /* 0x0000000000187805 */ /* 0x000fe2000001ff00 */
[----:B------:R-:W-:Y:S01]  /*a240*/  IADD3 R90, R37, 0x20, RZ ;  /* 0x00000020255a7810 */ /* 0x000fe20007ffe0ff */
[----:B------:R-:W-:Y:S01]  /*a250*/  CS2R R20, SRZ ;  /* 0x0000000000147805 */ /* 0x000fe2000001ff00 */
[----:B------:R-:W-:Y:S01]  /*a260*/  CS2R R26, SRZ ;  /* 0x00000000001a7805 */ /* 0x000fe2000001ff00 */
[----:B------:R-:W-:-:S02]  /*a270*/  CS2R R22, SRZ ;  /* 0x0000000000167805 */ /* 0x000fc4000001ff00 */
[----:B------:R-:W-:Y:S01]  /*a280*/  @P0 IMAD.HI.U32 R4, R2, c[0x0][0x2c8], RZ ;  /* 0x0000b20002040a27 */ /* 0x000fe200078e00ff */
[----:B------:R-:W-:-:S13]  /*a290*/  PLOP3.LUT P0, PT, PT, PT, UP2, 0x80, 0x0 ;  /* 0x000000000000781c */ /* 0x000fda0003f0f028 */
[----:B------:R-:W-:Y:S01]  /*a2a0*/  @P0 SHF.R.U32.HI R2, RZ, c[0x0][0x2cc], R4 ;  /* 0x0000b300ff020a19 */ /* 0x000fe20000011604 */
[----:B------:R-:W-:Y:S01]  /*a2b0*/  IMAD.MOV.U32 R4, RZ, RZ, R6 ;  /* 0x000000ffff047224 */ /* 0x000fe200078e0006 */
[----:B------:R-:W-:Y:S02]  /*a2c0*/  ISETP.GE.AND P0, PT, R37, c[0x0][0x27c], PT ;  /* 0x00009f0025007a0c */ /* 0x000fe40003f06270 */
[----:B------:R-:W-:Y:S01]  /*a2d0*/  SHF.R.S32.HI R8, RZ, 0x1f, R2 ;  /* 0x0000001fff087819 */ /* 0x000fe20000011402 */
[----:B------:R-:W-:Y:S01]  /*a2e0*/  IMAD.WIDE.U32 R4, R2, c[0x0][0x280], R4 ;  /* 0x0000a00002047a25 */ /* 0x000fe200078e0004 */
[----:B------:R-:W-:-:S03]  /*a2f0*/  SEL R12, RZ, 0x1, P0 ;  /* 0x00000001ff0c7807 */ /* 0x000fc60000000000 */
[----:B------:R-:W-:Y:S01]  /*a300*/  IMAD R7, R8, c[0x0][0x280], RZ ;  /* 0x0000a00008077a24 */ /* 0x000fe200078e02ff */
[----:B------:R-:W-:-:S03]  /*a310*/  LEA R16, P0, R4, c[0x0][0x270], 0x1 ;  /* 0x00009c0004107a11 */ /* 0x000fc600078008ff */
[----:B------:R-:W-:Y:S02]  /*a320*/  IMAD R6, R2, c[0x0][0x284], R7 ;  /* 0x0000a10002067a24 */ /* 0x000fe400078e0207 */
[----:B------:R-:W-:Y:S02]  /*a330*/  IMAD.U32 R7, RZ, RZ, UR33 ;  /* 0x00000021ff077e24 */ /* 0x000fe4000f8e00ff */
[----:B------:R-:W-:Y:S01]  /*a340*/  IMAD.IADD R6, R5, 0x1, R6 ;  /* 0x0000000105067824 */ /* 0x000fe200078e0206 */
[----:B------:R-:W-:Y:S01]  /*a350*/  MOV R5, UR5 ;  /* 0x0000000500057c02 */ /* 0x000fe20008000f00 */
[----:B------:R-:W-:-:S03]  /*a360*/  IMAD R7, R8, c[0x0][0x290], RZ ;  /* 0x0000a40008077a24 */ /* 0x000fc600078e02ff */
[----:B------:R-:W-:Y:S01]  /*a370*/  LEA.HI.X R15, R4, c[0x0][0x274], R6, 0x1, P0 ;  /* 0x00009d00040f7a11 */ /* 0x000fe200000f0c06 */
[----:B------:R-:W-:-:S05]  /*a380*/  IMAD.U32 R6, RZ, RZ, UR32 ;  /* 0x00000020ff067e24 */ /* 0x000fca000f8e00ff */
[----:B------:R-:W-:Y:S02]  /*a390*/  MOV R4, R6 ;  /* 0x0000000600047202 */ /* 0x000fe40000000f00 */
[----:B------:R1:W2:Y:S03]  /*a3a0*/  SHFL.IDX PT, R6, R16, RZ, 0x181f ;  /* 0x00181fff10067589 */ /* 0x0002a600000e0000 */
[----:B------:R-:W-:-:S04]  /*a3b0*/  IMAD.WIDE.U32 R4, R2, c[0x0][0x290], R4 ;  /* 0x0000a40002047a25 */ /* 0x000fc800078e0004 */
[----:B------:R-:W-:Y:S01]  /*a3c0*/  IMAD R2, R2, c[0x0][0x294], R7 ;  /* 0x0000a50002027a24 */ /* 0x000fe200078e0207 */
[----:B------:R-:W-:Y:S01]  /*a3d0*/  LEA R14, P0, R4, c[0x0][0x288], 0x1 ;  /* 0x0000a200040e7a11 */ /* 0x000fe200078008ff */
[----:B------:R1:W3:Y:S02]  /*a3e0*/  SHFL.IDX PT, R7, R15, RZ, 0x181f ;  /* 0x00181fff0f077589 */ /* 0x0002e400000e0000 */
[----:B------:R-:W-:-:S05]  /*a3f0*/  IMAD.IADD R2, R5, 0x1, R2 ;  /* 0x0000000105027824 */ /* 0x000fca00078e0202 */
[----:B------:R-:W-:Y:S02]  /*a400*/  LEA.HI.X R13, R4, c[0x0][0x28c], R2, 0x1, P0 ;  /* 0x0000a300040d7a11 */ /* 0x000fe400000f0c02 */
[----:B------:R-:W-:Y:S01]  /*a410*/  ISETP.GE.AND P0, PT, R90, c[0x0][0x27c], PT ;  /* 0x00009f005a007a0c */ /* 0x000fe20003f06270 */
[----:B------:R1:W4:Y:S03]  /*a420*/  SHFL.IDX PT, R4, R14, RZ, 0x181f ;  /* 0x00181fff0e047589 */ /* 0x00032600000e0000 */
[----:B------:R-:W-:Y:S01]  /*a430*/  SEL R2, RZ, 0xffffffff, P0 ;  /* 0xffffffffff027807 */ /* 0x000fe20000000000 */
[----:B------:R1:W1:Y:S03]  /*a440*/  SHFL.IDX PT, R5, R13, RZ, 0x181f ;  /* 0x00181fff0d057589 */ /* 0x00026600000e0000 */
[----:B------:R-:W-:-:S04]  /*a450*/  SHF.L.U32 R2, R2, 0x1, RZ ;  /* 0x0000000102027819 */ /* 0x000fc800000006ff */
[----:B------:R-:W-:Y:S01]  /*a460*/  LOP3.LUT R12, R2, 0x2, R12, 0xe2, !PT ;  /* 0x00000002020c7812 */ /* 0x000fe200078ee20c */
[----:B------:R-:W-:Y:S05]  /*a470*/  @P6 BRA `(.L_x_1717) ;  /* 0x0000012000006947 */ /* 0x000fea0003800000 */
[----:B--2---:R-:W-:Y:S01]  /*a480*/  LOP3.LUT R2, R12, 0x1, RZ, 0xc0, !PT ;  /* 0x000000010c027812 */ /* 0x004fe200078ec0ff */
[----:B------:R-:W-:Y:S01]  /*a490*/  CS2R R20, SRZ ;  /* 0x0000000000147805 */ /* 0x000fe2000001ff00 */
[----:B------:R-:W-:Y:S02]  /*a4a0*/  CS2R R22, SRZ ;  /* 0x0000000000167805 */ /* 0x000fe4000001ff00 */
[----:B------:R-:W-:-:S13]  /*a4b0*/  ISETP.NE.U32.AND P0, PT, R2, 0x1, PT ;  /* 0x000000010200780c */ /* 0x000fda0003f05070 */
[----:B---3--:R-:W-:-:S04]  /*a4c0*/  @!P0 IMAD.WIDE R10, R37, 0x2, R6 ;  /* 0x00000002250a8825 */ /* 0x008fc800078e0206 */
[----:B-1--4-:R-:W-:Y:S01]  /*a4d0*/  @!P0 IMAD.WIDE R8, R37, 0x2, R4 ;  /* 0x0000000225088825 */ /* 0x012fe200078e0204 */
[----:B------:R1:W5:Y:S04]  /*a4e0*/  @!P0 LD.E.64 R20, [R10.64] ;  /* 0x0000001c0a148980 */ /* 0x000368000c101b00 */
[----:B------:R1:W5:Y:S01]  /*a4f0*/  @!P0 LD.E.64 R22, [R8.64] ;  /* 0x0000001c08168980 */ /* 0x000362000c101b00 */
[----:B------:R-:W-:Y:S01]  /*a500*/  LOP3.LUT P0, RZ, R12, 0x2, RZ, 0xc0, !PT ;  /* 0x000000020cff7812 */ /* 0x000fe2000780c0ff */
[----:B------:R-:W-:Y:S01]  /*a510*/  CS2R R24, SRZ ;  /* 0x0000000000187805 */ /* 0x000fe2000001ff00 */
[----:B------:R-:W-:-:S11]  /*a520*/  CS2R R26, SRZ ;  /* 0x00000000001a7805 */ /* 0x000fd6000001ff00 */
[----:B------:R-:W-:-:S04]  /*a530*/  @P0 SHF.R.S32.HI R2, RZ, 0x1f, R90 ;  /* 0x0000001fff020819 */ /* 0x000fc8000001145a */
[----:B------:R-:W-:-:S04]  /*a540*/  @P0 LEA.HI R2, R2, R90, RZ, 0x2 ;  /* 0x0000005a02020211 */ /* 0x000fc800078f10ff */
[----:B------:R-:W-:-:S05]  /*a550*/  @P0 LOP3.LUT R2, R2, 0xfffffffc, RZ, 0xc0, !PT ;  /* 0xfffffffc02020812 */ /* 0x000fca00078ec0ff */
[----:B------:R-:W-:-:S04]  /*a560*/  @P0 IMAD.WIDE R6, R2, 0x2, R6 ;  /* 0x0000000202060825 */ /* 0x000fc800078e0206 */
[----:B------:R-:W-:Y:S01]  /*a570*/  @P0 IMAD.WIDE R4, R2, 0x2, R4 ;  /* 0x0000000202040825 */ /* 0x000fe200078e0204 */
[----:B------:R1:W5:Y:S04]  /*a580*/  @P0 LD.E.64 R24, [R6.64] ;  /* 0x0000001c06180980 */ /* 0x000368000c101b00 */
[----:B------:R1:W5:Y:S02]  /*a590*/  @P0 LD.E.64 R26, [R4.64] ;  /* 0x0000001c041a0980 */ /* 0x000364000c101b00 */
.L_x_1717:
[----:B--2---:R-:W-:Y:S05]  /*a5a0*/  BSYNC B0 ;  /* 0x0000000000007941 */ /* 0x004fea0003800000 */
.L_x_1716:
[----:B------:R-:W-:Y:S01]  /*a5b0*/  ISETP.NE.AND P0, PT, R18, RZ, PT ;  /* 0x000000ff1200720c */ /* 0x000fe20003f05270 */
[----:B-1---5:R-:W-:Y:S01]  /*a5c0*/  IMAD.MOV.U32 R10, RZ, RZ, R24 ;  /* 0x000000ffff0a7224 */ /* 0x022fe200078e0018 */
[----:B---3--:R1:W2:Y:S01]  /*a5d0*/  SHFL.IDX PT, R7, R15, 0x1, 0x181f ;  /* 0x00381f000f077f89 */ /* 0x0082a200000e0000 */
        /* <DEDUP_REMOVED lines=15> */
[----:B------:R1:W4:Y:S01]  /*a6d0*/  SHFL.IDX PT, R5, R13, 0x1, 0x181f ;  /* 0x00381f000d057f89 */ /* 0x00032200000e0000 */
[----:B------:R-:W-:Y:S01]  /*a6e0*/  PRMT R92, R9, 0x7610, R92 ;  /* 0x00007610095c7816 */ /* 0x000fe2000000005c */
[----:B------:R-:W-:Y:S01]  /*a6f0*/  CS2R R32, SRZ ;  /* 0x0000000000207805 */ /* 0x000fe2000001ff00 */
[----:B------:R-:W-:Y:S01]  /*a700*/  PRMT R18, R8, 0x7610, R18 ;  /* 0x0000761008127816 */ /* 0x000fe20000000012 */
[----:B----4-:R1:W4:Y:S01]  /*a710*/  SHFL.IDX PT, R4, R14, 0x1, 0x181f ;  /* 0x00381f000e047f89 */ /* 0x01032200000e0000 */
[----:B------:R-:W-:Y:S01]  /*a720*/  PRMT R77, R2, 0x7610, R77 ;  /* 0x00007610024d7816 */ /* 0x000fe2000000004d */
[----:B------:R-:W-:Y:S01]  /*a730*/  CS2R R30, SRZ ;  /* 0x00000000001e7805 */ /* 0x000fe2000001ff00 */
[----:B------:R-:W-:Y:S05]  /*a740*/  @P0 BRA `(.L_x_1719) ;  /* 0x0000012000000947 */ /* 0x000fea0003800000 */
[----:B------:R-:W-:Y:S01]  /*a750*/  LOP3.LUT R2, R12, 0x1, RZ, 0xc0, !PT ;  /* 0x000000010c027812 */ /* 0x000fe200078ec0ff */
[----:B------:R-:W-:Y:S01]  /*a760*/  CS2R R28, SRZ ;  /* 0x00000000001c7805 */ /* 0x000fe2000001ff00 */
[----:B------:R-:W-:-:S02]  /*a770*/  CS2R R30, SRZ ;  /* 0x00000000001e7805 */ /* 0x000fc4000001ff00 */
[----:B------:R-:W-:-:S13]  /*a780*/  ISETP.NE.U32.AND P0, PT, R2, 0x1, PT ;  /* 0x000000010200780c */ /* 0x000fda0003f05070 */
[----:B--23--:R-:W-:-:S04]  /*a790*/  @!P0 IMAD.WIDE R10, R37, 0x2, R6 ;  /* 0x00000002250a8825 */ /* 0x00cfc800078e0206 */
[----:B----4-:R-:W-:Y:S01]  /*a7a0*/  @!P0 IMAD.WIDE R8, R37, 0x2, R4 ;  /* 0x0000000225088825 */ /* 0x010fe200078e0204 */
        /* <DEDUP_REMOVED lines=12> */
.L_x_1719:
[----:B------:R-:W-:Y:S05]  /*a870*/  BSYNC B0 ;  /* 0x0000000000007941 */ /* 0x000fea0003800000 */
.L_x_1718:
[----:B------:R-:W-:Y:S01]  /*a880*/  ISETP.NE.AND P0, PT, R48, RZ, PT ;  /* 0x000000ff3000720c */ /* 0x000fe20003f05270 */
[----:B--2--5:R-:W-:Y:S01]  /*a890*/  IMAD.MOV.U32 R10, RZ, RZ, R34 ;  /* 0x000000ffff0a7224 */ /* 0x024fe200078e0022 */
[----:B------:R2:W1:Y:S01]  /*a8a0*/  SHFL.IDX PT, R7, R15, 0x2, 0x181f ;  /* 0x00581f000f077f89 */ /* 0x00046200000e0000 */
        /* <DEDUP_REMOVED lines=22> */
[----:B------:R-:W-:Y:S01]  /*aa10*/  CS2R R44, SRZ ;  /* 0x00000000002c7805 */ /* 0x000fe2000001ff00 */
[----:B------:R-:W-:Y:S01]  /*aa20*/  CS2R R40, SRZ ;  /* 0x0000000000287805 */ /* 0x000fe2000001ff00 */
[----:B------:R-:W-:Y:S05]  /*aa30*/  @P0 BRA `(.L_x_1721) ;  /* 0x0000012000000947 */ /* 0x000fea0003800000 */
[----:B-1----:R-:W-:Y:S01]  /*aa40*/  LOP3.LUT R2, R12, 0x1, RZ, 0xc0, !PT ;  /* 0x000000010c027812 */ /* 0x002fe200078ec0ff */
[----:B------:R-:W-:Y:S01]  /*aa50*/  CS2R R38, SRZ ;  /* 0x0000000000267805 */ /* 0x000fe2000001ff00 */
[----:B------:R-:W-:-:S02]  /*aa60*/  CS2R R40, SRZ ;  /* 0x0000000000287805 */ /* 0x000fc4000001ff00 */
[----:B------:R-:W-:-:S13]  /*aa70*/  ISETP.NE.U32.AND P0, PT, R2, 0x1, PT ;  /* 0x000000010200780c */ /* 0x000fda0003f05070 */
[----:B---3--:R-:W-:-:S04]  /*aa80*/  @!P0 IMAD.WIDE R10, R37, 0x2, R6 ;  /* 0x00000002250a8825 */ /* 0x008fc800078e0206 */
        /* <DEDUP_REMOVED lines=13> */
.L_x_1721:
[----:B-1----:R-:W-:Y:S05]  /*ab60*/  BSYNC B0 ;  /* 0x0000000000007941 */ /* 0x002fea0003800000 */
.L_x_1720:
[----:B------:R-:W-:Y:S01]  /*ab70*/  ISETP.NE.AND P0, PT, R49, RZ, PT ;  /* 0x000000ff3100720c */ /* 0x000fe20003f05270 */
[----:B-----5:R-:W-:Y:S01]  /*ab80*/  IMAD.MOV.U32 R10, RZ, RZ, R42 ;  /* 0x000000ffff0a7224 */ /* 0x020fe200078e002a */
[----:B------:R1:W2:Y:S01]  /*ab90*/  SHFL.IDX PT, R7, R15, 0x3, 0x181f ;  /* 0x00781f000f077f89 */ /* 0x0002a200000e0000 */
        /* <DEDUP_REMOVED lines=41> */
.L_x_1723:
[----:B------:R-:W-:Y:S05]  /*ae30*/  BSYNC B0 ;  /* 0x0000000000007941 */ /* 0x000fea0003800000 */
.L_x_1722:
        /* <DEDUP_REMOVED lines=28> */
[C---:B-1----:R-:W-:Y:S01]  /*b000*/  LOP3.LUT P0, RZ, R12.reuse, 0x2, RZ, 0xc0, !PT ;  /* 0x000000020cff7812 */ /* 0x042fe2000780c0ff */
        /* <DEDUP_REMOVED lines=8> */
[----:B---3--:R-:W-:Y:S02]  /*b090*/  @!P1 IMAD.WIDE R10, R37, 0x2, R6 ;  /* 0x00000002250a9825 */ /* 0x008fe400078e0206 */
[----:B------:R-:W-:-:S03]  /*b0a0*/  @P0 LOP3.LUT R2, R2, 0xfffffffc, RZ, 0xc0, !PT ;  /* 0xfffffffc02020812 */ /* 0x000fc600078ec0ff */
[----:B------:R1:W5:Y:S02]  /*b0b0*/  @!P1 LD.E.64 R56, [R10.64] ;  /* 0x0000001c0a389980 */ /* 0x000364000c101b00 */
[----:B------:R-:W-:-:S04]  /*b0c0*/  @P0 IMAD.WIDE R8, R2, 0x2, R6 ;  /* 0x0000000202080825 */ /* 0x000fc800078e0206 */
[--C-:B----4-:R-:W-:Y:S01]  /*b0d0*/  @P0 IMAD.WIDE R6, R2, 0x2, R4.reuse ;  /* 0x0000000202060825 */ /* 0x110fe200078e0204 */
[----:B------:R1:W5:Y:S03]  /*b0e0*/  @P0 LD.E.64 R60, [R8.64] ;  /* 0x0000001c083c0980 */ /* 0x000366000c101b00 */
[----:B------:R-:W-:Y:S01]  /*b0f0*/  @!P1 IMAD.WIDE R4, R37, 0x2, R4 ;  /* 0x0000000225049825 */ /* 0x000fe200078e0204 */
[----:B------:R1:W5:Y:S04]  /*b100*/  @P0 LD.E.64 R62, [R6.64] ;  /* 0x0000001c063e0980 */ /* 0x000368000c101b00 */
[----:B------:R1:W5:Y:S02]  /*b110*/  @!P1 LD.E.64 R58, [R4.64] ;  /* 0x0000001c043a9980 */ /* 0x000364000c101b00 */
.L_x_1725:
[----:B-1----:R-:W-:Y:S05]  /*b120*/  BSYNC B0 ;  /* 0x0000000000007941 */ /* 0x002fea0003800000 */
.L_x_1724:
        /* <DEDUP_REMOVED lines=35> */
[----:B--23--:R-:W-:Y:S02]  /*b360*/  @!P1 IMAD.WIDE R10, R37, 0x2, R6 ;  /* 0x00000002250a9825 */ /* 0x00cfe400078e0206 */
        /* <DEDUP_REMOVED lines=8> */
.L_x_1727:
[----:B------:R-:W-:Y:S05]  /*b3f0*/  BSYNC B0 ;  /* 0x0000000000007941 */ /* 0x000fea0003800000 */
.L_x_1726:
        /* <DEDUP_REMOVED lines=46> */
.L_x_1729:
[----:B-1----:R-:W-:Y:S05]  /*b6e0*/  BSYNC B0 ;  /* 0x0000000000007941 */ /* 0x002fea0003800000 */
.L_x_1728:
        /* <DEDUP_REMOVED lines=43> */
.L_x_1731:
[----:B------:R-:W-:Y:S05]  /*b9a0*/  BSYNC B0 ;  /* 0x0000000000007941 */ /* 0x000fea0003800000 */
.L_x_1730:
[----:B------:R-:W-:Y:S01]  /*b9b0*/  UIADD3 UR4, -UR18, UR20, URZ ;  /* 0x0000001412047290 */ /* 0x000fe2000fffe13f */
[----:B-----5:R-:W-:Y:S01]  /*b9c0*/  IMAD.MOV.U32 R2, RZ, RZ, R88 ;  /* 0x000000ffff027224 */ /* 0x020fe200078e0058 */
[----:B------:R-:W-:-:S04]  /*b9d0*/  DEPBAR.LE SB0, 0x1 ;  /* 0x000080400000791a */ /* 0x000fc80000000000 */
[----:B------:R-:W-:Y:S01]  /*b9e0*/  UISETP.LT.AND UP0, UPT, UR4, 0x80, UPT ;  /* 0x000000800400788c */ /* 0x000fe2000bf01270 */
[----:B------:R-:W-:Y:S01]  /*b9f0*/  PRMT R118, R118, 0x5410, R2 ;  /* 0x0000541076767816 */ /* 0x000fe20000000002 */
[----:B--2---:R-:W-:Y:S01]  /*ba00*/  IMAD.MOV.U32 R5, RZ, RZ, R89 ;  /* 0x000000ffff057224 */ /* 0x004fe200078e0059 */
[----:B------:R-:W-:Y:S01]  /*ba10*/  BSSY B1, `(.L_x_1732) ;  /* 0x000006c000017945 */ /* 0x000fe20003800000 */
[----:B------:R-:W-:Y:S01]  /*ba20*/  USEL UR4, UR4, 0x80, UP0 ;  /* 0x0000008004047887 */ /* 0x000fe20008000000 */
[----:B----4-:R-:W-:Y:S02]  /*ba30*/  IMAD.MOV.U32 R4, RZ, RZ, R82 ;  /* 0x000000ffff047224 */ /* 0x010fe400078e0052 */
[----:B------:R-:W-:Y:S01]  /*ba40*/  IMAD.MOV.U32 R2, RZ, RZ, R83 ;  /* 0x000000ffff027224 */ /* 0x000fe200078e0053 */
[----:B------:R-:W-:Y:S01]  /*ba50*/  PRMT R119, R119, 0x5410, R5 ;  /* 0x0000541077777816 */ /* 0x000fe20000000005 */
[----:B---3--:R-:W-:Y:S01]  /*ba60*/  IMAD.MOV.U32 R6, RZ, RZ, R86 ;  /* 0x000000ffff067224 */ /* 0x008fe200078e0056 */
[----:B------:R-:W-:Y:S01]  /*ba70*/  BAR.SYNC.DEFER_BLOCKING 0x0 ;  /* 0x0000000000007b1d */ /* 0x000fe20000010000 */
[----:B------:R-:W-:Y:S01]  /*ba80*/  ISETP.GE.AND P0, PT, R76, UR4, PT ;  /* 0x000000044c007c0c */ /* 0x000fe2000bf06270 */
        /* <DEDUP_REMOVED lines=9> */
[----:B------:R-:W-:Y:S05]  /*bb20*/  @P0 BRA `(.L_x_1733) ;  /* 0x000005a000000947 */ /* 0x000fea0003800000 */
[----:B------:R-:W-:Y:S01]  /*bb30*/  ISETP.GE.AND P0, PT, R37, c[0x0][0x27c], PT ;  /* 0x00009f0025007a0c */ /* 0x000fe20003f06270 */
[----:B------:R-:W-:-:S12]  /*bb40*/  BSSY B0, `(.L_x_1734) ;  /* 0x000002c000007945 */ /* 0x000fd80003800000 */
[----:B------:R-:W-:Y:S05]  /*bb50*/  @P0 BRA `(.L_x_1735) ;  /* 0x000002a000000947 */ /* 0x000fea0003800000 */
[----:B------:R-:W2:Y:S01]  /*bb60*/  LDS.128 R4, [R36+0x8100] ;  /* 0x0081000024047984 */ /* 0x000ea20000000c00 */
[----:B------:R-:W-:Y:S02]  /*bb70*/  SHF.R.U32.HI R2, RZ, 0x10, R23 ;  /* 0x00000010ff027819 */ /* 0x000fe40000011617 */
[----:B------:R-:W-:Y:S02]  /*bb80*/  SHF.R.U32.HI R11, RZ, 0x10, R21 ;  /* 0x00000010ff0b7819 */ /* 0x000fe40000011615 */
[----:B------:R-:W-:Y:S02]  /*bb90*/  SHF.R.U64 R17, R22, 0x10, R23 ;  /* 0x0000001016117819 */ /* 0x000fe40000001217 */
[----:B------:R-:W-:Y:S01]  /*bba0*/  SHF.R.U64 R19, R20, 0x10, R21 ;  /* 0x0000001014137819 */ /* 0x000fe20000001215 */
[----:B-1----:R-:W-:-:S04]  /*bbb0*/  HADD2.F32 R16, -RZ, R11.H0_H0 ;  /* 0x2000000bff107230 */ /* 0x002fc80000004100 */
[----:B------:R-:W-:Y:S02]  /*bbc0*/  HADD2.F32 R19, -RZ, R19.H0_H0 ;  /* 0x20000013ff137230 */ /* 0x000fe40000004100 */
[--C-:B--2---:R-:W-:Y:S02]  /*bbd0*/  HADD2.F32 R8, -RZ, R7.reuse.H0_H0 ;  /* 0x20000007ff087230 */ /* 0x104fe40000004100 */
[--C-:B------:R-:W-:Y:S02]  /*bbe0*/  HADD2.F32 R13, -RZ, R6.reuse.H0_H0 ;  /* 0x20000006ff0d7230 */ /* 0x100fe40000004100 */
[----:B------:R-:W-:Y:S02]  /*bbf0*/  HADD2.F32 R12, -RZ, R6.H1_H1 ;  /* 0x30000006ff0c7230 */ /* 0x000fe40000004100 */
[----:B------:R-:W-:Y:S02]  /*bc00*/  HADD2.F32 R7, -RZ, R7.H1_H1 ;  /* 0x30000007ff077230 */ /* 0x000fe40000004100 */
[----:B------:R-:W-:-:S02]  /*bc10*/  HADD2.F32 R6, -RZ, R2.H0_H0 ;  /* 0x20000002ff067230 */ /* 0x000fc40000004100 */
[--C-:B------:R-:W-:Y:S02]  /*bc20*/  HADD2.F32 R15, -RZ, R5.reuse.H0_H0 ;  /* 0x20000005ff0f7230 */ /* 0x100fe40000004100 */
[----:B------:R-:W-:Y:S01]  /*bc30*/  HADD2.F32 R14, -RZ, R5.H1_H1 ;  /* 0x30000005ff0e7230 */ /* 0x000fe20000004100 */
[-C--:B------:R-:W-:Y:S01]  /*bc40*/  FMUL.FTZ R5, R7, R6.reuse ;  /* 0x0000000607057220 */ /* 0x080fe20000410000 */
[--C-:B------:R-:W-:Y:S01]  /*bc50*/  HADD2.F32 R10, -RZ, R4.reuse.H0_H0 ;  /* 0x20000004ff0a7230 */ /* 0x100fe20000004100 */
[C---:B------:R-:W-:Y:S01]  /*bc60*/  FMUL.FTZ R6, R8.reuse, R6 ;  /* 0x0000000608067220 */ /* 0x040fe20000410000 */
[----:B------:R-:W-:Y:S02]  /*bc70*/  HADD2.F32 R9, -RZ, R4.H1_H1 ;  /* 0x30000004ff097230 */ /* 0x000fe40000004100 */
[--C-:B------:R-:W-:Y:S02]  /*bc80*/  HADD2.F32 R2, -RZ, R18.reuse.H0_H0 ;  /* 0x20000012ff027230 */ /* 0x100fe40000004100 */
[----:B------:R-:W-:Y:S01]  /*bc90*/  HADD2.F32 R4, -RZ, R18.H1_H1 ;  /* 0x30000012ff047230 */ /* 0x000fe20000004100 */
[----:B------:R-:W-:-:S02]  /*bca0*/  FFMA.FTZ R18, R8, R16, -R5 ;  /* 0x0000001008127223 */ /* 0x000fc40000010805 */
[-C--:B------:R-:W-:Y:S02]  /*bcb0*/  FMUL.FTZ R11, R9, R2.reuse ;  /* 0x00000002090b7220 */ /* 0x080fe40000410000 */
[C---:B------:R-:W-:Y:S01]  /*bcc0*/  FMUL.FTZ R5, R10.reuse, R2 ;  /* 0x000000020a057220 */ /* 0x040fe20000410000 */
[----:B------:R-:W-:Y:S01]  /*bcd0*/  HADD2.F32 R2, -RZ, R77.H0_H0 ;  /* 0x2000004dff027230 */ /* 0x000fe20000004100 */
[----:B------:R-:W-:Y:S01]  /*bce0*/  FFMA.FTZ R16, R7, R16, R6 ;  /* 0x0000001007107223 */ /* 0x000fe20000010006 */
[----:B------:R-:W-:Y:S01]  /*bcf0*/  HADD2.F32 R6, -RZ, R17.H0_H0 ;  /* 0x20000011ff067230 */ /* 0x000fe20000004100 */
[-C--:B------:R-:W-:Y:S02]  /*bd00*/  FFMA.FTZ R11, R10, R4.reuse, -R11 ;  /* 0x000000040a0b7223 */ /* 0x080fe4000001080b */
[----:B------:R-:W-:Y:S01]  /*bd10*/  FFMA.FTZ R9, R9, R4, R5 ;  /* 0x0000000409097223 */ /* 0x000fe20000010005 */
[----:B------:R-:W-:Y:S01]  /*bd20*/  HADD2.F32 R4, -RZ, R77.H1_H1 ;  /* 0x3000004dff047230 */ /* 0x000fe20000004100 */
[----:B------:R-:W-:-:S02]  /*bd30*/  FMUL.FTZ R5, R12, R2 ;  /* 0x000000020c057220 */ /* 0x000fc40000410000 */
[----:B------:R-:W-:Y:S02]  /*bd40*/  FMUL.FTZ R2, R13, R2 ;  /* 0x000000020d027220 */ /* 0x000fe40000410000 */
[-C--:B------:R-:W-:Y:S02]  /*bd50*/  FMUL.FTZ R7, R14, R6.reuse ;  /* 0x000000060e077220 */ /* 0x080fe40000410000 */
[----:B------:R-:W-:Y:S02]  /*bd60*/  FMUL.FTZ R6, R15, R6 ;  /* 0x000000060f067220 */ /* 0x000fe40000410000 */
[-C--:B------:R-:W-:Y:S02]  /*bd70*/  FFMA.FTZ R8, R13, R4.reuse, -R5 ;  /* 0x000000040d087223 */ /* 0x080fe40000010805 */
[----:B------:R-:W-:Y:S02]  /*bd80*/  FFMA.FTZ R4, R12, R4, R2 ;  /* 0x000000040c047223 */ /* 0x000fe40000010002 */
[-C--:B------:R-:W-:Y:S01]  /*bd90*/  FFMA.FTZ R2, R15, R19.reuse, -R7 ;  /* 0x000000130f027223 */ /* 0x080fe20000010807 */
[----:B------:R-:W-:Y:S01]  /*bda0*/  F2FP.PACK_AB R7, R16, R18 ;  /* 0x000000121007723e */ /* 0x000fe200000000ff */
[----:B------:R-:W-:Y:S01]  /*bdb0*/  FFMA.FTZ R5, R14, R19, R6 ;  /* 0x000000130e057223 */ /* 0x000fe20000010006 */
[----:B------:R-:W-:-:S02]  /*bdc0*/  F2FP.PACK_AB R6, R4, R8 ;  /* 0x000000080406723e */ /* 0x000fc400000000ff */
[----:B------:R-:W-:Y:S02]  /*bdd0*/  F2FP.PACK_AB R4, R9, R11 ;  /* 0x0000000b0904723e */ /* 0x000fe400000000ff */
[----:B------:R-:W-:-:S05]  /*bde0*/  F2FP.PACK_AB R5, R5, R2 ;  /* 0x000000020505723e */ /* 0x000fca00000000ff */
[----:B------:R1:W-:Y:S02]  /*bdf0*/  STS.128 [R36+0x8100], R4 ;  /* 0x0081000424007388 */ /* 0x0003e40000000c00 */
.L_x_1735:
[----:B------:R-:W-:Y:S05]  /*be00*/  BSYNC B0 ;  /* 0x0000000000007941 */ /* 0x000fea0003800000 */
.L_x_1734:
[----:B------:R-:W-:-:S13]  /*be10*/  ISETP.GE.AND P0, PT, R90, c[0x0][0x27c], PT ;  /* 0x00009f005a007a0c */ /* 0x000fda0003f06270 */
[----:B------:R-:W-:Y:S05]  /*be20*/  @P0 BRA `(.L_x_1733) ;  /* 0x000002a000000947 */ /* 0x000fea0003800000 */
[----:B-1----:R-:W1:Y:S01]  /*be30*/  LDS.128 R4, [R36+0xc100] ;  /* 0x00c1000024047984 */ /* 0x002e620000000c00 */
[----:B------:R-:W-:Y:S02]  /*be40*/  SHF.R.U32.HI R2, RZ, 0x10, R27 ;  /* 0x00000010ff027819 */ /* 0x000fe4000001161b */
[----:B------:R-:W-:Y:S02]  /*be50*/  SHF.R.U32.HI R11, RZ, 0x10, R25 ;  /* 0x00000010ff0b7819 */ /* 0x000fe40000011619 */
[----:B------:R-:W-:Y:S02]  /*be60*/  SHF.R.U64 R17, R26, 0x10, R27 ;  /* 0x000000101a117819 */ /* 0x000fe4000000121b */
[----:B------:R-:W-:Y:S01]  /*be70*/  SHF.R.U64 R19, R24, 0x10, R25 ;  /* 0x0000001018137819 */ /* 0x000fe20000001219 */
[----:B------:R-:W-:-:S04]  /*be80*/  HADD2.F32 R16, -RZ, R11.H0_H0 ;  /* 0x2000000bff107230 */ /* 0x000fc80000004100 */
[----:B------:R-:W-:Y:S02]  /*be90*/  HADD2.F32 R19, -RZ, R19.H0_H0 ;  /* 0x20000013ff137230 */ /* 0x000fe40000004100 */
[--C-:B-1----:R-:W-:Y:S02]  /*bea0*/  HADD2.F32 R8, -RZ, R7.reuse.H0_H0 ;  /* 0x20000007ff087230 */ /* 0x102fe40000004100 */
[--C-:B------:R-:W-:Y:S02]  /*beb0*/  HADD2.F32 R13, -RZ, R6.reuse.H0_H0 ;  /* 0x20000006ff0d7230 */ /* 0x100fe40000004100 */
[----:B------:R-:W-:Y:S02]  /*bec0*/  HADD2.F32 R12, -RZ, R6.H1_H1 ;  /* 0x30000006ff0c7230 */ /* 0x000fe40000004100 */
[----:B------:R-:W-:Y:S02]  /*bed0*/  HADD2.F32 R7, -RZ, R7.H1_H1 ;  /* 0x30000007ff077230 */ /* 0x000fe40000004100 */
[----:B------:R-:W-:-:S02]  /*bee0*/  HADD2.F32 R6, -RZ, R2.H0_H0 ;  /* 0x20000002ff067230 */ /* 0x000fc40000004100 */
[--C-:B------:R-:W-:Y:S02]  /*bef0*/  HADD2.F32 R15, -RZ, R5.reuse.H0_H0 ;  /* 0x20000005ff0f7230 */ /* 0x100fe40000004100 */
[----:B------:R-:W-:Y:S01]  /*bf00*/  HADD2.F32 R14, -RZ, R5.H1_H1 ;  /* 0x30000005ff0e7230 */ /* 0x000fe20000004100 */
[CC--:B------:R-:W-:Y:S01]  /*bf10*/  FMUL.FTZ R5, R7.reuse, R6.reuse ;  /* 0x0000000607057220 */ /* 0x0c0fe20000410000 */
[--C-:B------:R-:W-:Y:S01]  /*bf20*/  HADD2.F32 R10, -RZ, R4.reuse.H0_H0 ;  /* 0x20000004ff0a7230 */ /* 0x100fe20000004100 */
[C---:B------:R-:W-:Y:S01]  /*bf30*/  FMUL.FTZ R6, R8.reuse, R6 ;  /* 0x0000000608067220 */ /* 0x040fe20000410000 */
[----:B------:R-:W-:Y:S01]  /*bf40*/  HADD2.F32 R9, -RZ, R4.H1_H1 ;  /* 0x30000004ff097230 */ /* 0x000fe20000004100 */
[-C--:B------:R-:W-:Y:S01]  /*bf50*/  FFMA.FTZ R18, R8, R16.reuse, -R5 ;  /* 0x0000001008127223 */ /* 0x080fe20000010805 */
[--C-:B------:R-:W-:Y:S01]  /*bf60*/  HADD2.F32 R2, -RZ, R91.reuse.H0_H0 ;  /* 0x2000005bff027230 */ /* 0x100fe20000004100 */
[----:B------:R-:W-:Y:S01]  /*bf70*/  FFMA.FTZ R16, R7, R16, R6 ;  /* 0x0000001007107223 */ /* 0x000fe20000010006 */
[----:B------:R-:W-:-:S02]  /*bf80*/  HADD2.F32 R4, -RZ, R91.H1_H1 ;  /* 0x3000005bff047230 */ /* 0x000fc40000004100 */
[----:B------:R-:W-:Y:S01]  /*bf90*/  HADD2.F32 R6, -RZ, R17.H0_H0 ;  /* 0x20000011ff067230 */ /* 0x000fe20000004100 */
[CC--:B------:R-:W-:Y:S02]  /*bfa0*/  FMUL.FTZ R11, R9.reuse, R2.reuse ;  /* 0x00000002090b7220 */ /* 0x0c0fe40000410000 */
[C---:B------:R-:W-:Y:S01]  /*bfb0*/  FMUL.FTZ R5, R10.reuse, R2 ;  /* 0x000000020a057220 */ /* 0x040fe20000410000 */
[--C-:B------:R-:W-:Y:S01]  /*bfc0*/  HADD2.F32 R2, -RZ, R92.reuse.H0_H0 ;  /* 0x2000005cff027230 */ /* 0x100fe20000004100 */
[-C--:B------:R-:W-:Y:S02]  /*bfd0*/  FFMA.FTZ R11, R10, R4.reuse, -R11 ;  /* 0x000000040a0b7223 */ /* 0x080fe4000001080b */
[----:B------:R-:W-:Y:S01]  /*bfe0*/  FFMA.FTZ R9, R9, R4, R5 ;  /* 0x0000000409097223 */ /* 0x000fe20000010005 */
[----:B------:R-:W-:Y:S01]  /*bff0*/  HADD2.F32 R4, -RZ, R92.H1_H1 ;  /* 0x3000005cff047230 */ /* 0x000fe20000004100 */
[-C--:B------:R-:W-:Y:S02]  /*c000*/  FMUL.FTZ R5, R12, R2.reuse ;  /* 0x000000020c057220 */ /* 0x080fe40000410000 */
[----:B------:R-:W-:-:S02]  /*c010*/  FMUL.FTZ R2, R13, R2 ;  /* 0x000000020d027220 */ /* 0x000fc40000410000 */
        /* <DEDUP_REMOVED lines=11> */
.L_x_1733:
[----:B------:R-:W-:Y:S05]  /*c0d0*/  BSYNC B1 ;  /* 0x0000000000017941 */ /* 0x000fea0003800000 */
.L_x_1732:
[----:B------:R-:W-:Y:S01]  /*c0e0*/  IADD3 R2, R76, 0x10, RZ ;  /* 0x000000104c027810 */ /* 0x000fe20007ffe0ff */
[----:B------:R-:W-:Y:S03]  /*c0f0*/  BSSY B1, `(.L_x_1736) ;  /* 0x000005d000017945 */ /* 0x000fe60003800000 */
[----:B------:R-:W-:-:S13]  /*c100*/  ISETP.GE.AND P0, PT, R2, UR4, PT ;  /* 0x0000000402007c0c */ /* 0x000fda000bf06270 */
[----:B------:R-:W-:Y:S05]  /*c110*/  @P0 BRA `(.L_x_1737) ;  /* 0x000005a000000947 */ /* 0x000fea0003800000 */
[----:B------:R-:W-:Y:S01]  /*c120*/  ISETP.GE.AND P0, PT, R37, c[0x0][0x27c], PT ;  /* 0x00009f0025007a0c */ /* 0x000fe20003f06270 */
[----:B------:R-:W-:-:S12]  /*c130*/  BSSY B0, `(.L_x_1738) ;  /* 0x000002c000007945 */ /* 0x000fd80003800000 */
        /* <DEDUP_REMOVED lines=43> */
.L_x_1739:
[----:B------:R-:W-:Y:S05]  /*c3f0*/  BSYNC B0 ;  /* 0x0000000000007941 */ /* 0x000fea0003800000 */
.L_x_1738:
        /* <DEDUP_REMOVED lines=44> */
.L_x_1737:
[----:B------:R-:W-:Y:S05]  /*c6c0*/  BSYNC B1 ;  /* 0x0000000000017941 */ /* 0x000fea0003800000 */
.L_x_1736:
        /* <DEDUP_REMOVED lines=49> */
.L_x_1743:
[----:B------:R-:W-:Y:S05]  /*c9e0*/  BSYNC B0 ;  /* 0x0000000000007941 */ /* 0x000fea0003800000 */
.L_x_1742:
        /* <DEDUP_REMOVED lines=44> */
.L_x_1741:
[----:B------:R-:W-:Y:S05]  /*ccb0*/  BSYNC B1 ;  /* 0x0000000000017941 */ /* 0x000fea0003800000 */
.L_x_1740:
        /* <DEDUP_REMOVED lines=49> */
.L_x_1747:
[----:B------:R-:W-:Y:S05]  /*cfd0*/  BSYNC B0 ;  /* 0x0000000000007941 */ /* 0x000fea0003800000 */
.L_x_1746:
        /* <DEDUP_REMOVED lines=44> */
.L_x_1745:
[----:B------:R-:W-:Y:S05]  /*d2a0*/  BSYNC B1 ;  /* 0x0000000000017941 */ /* 0x000fea0003800000 */
.L_x_1744:
        /* <DEDUP_REMOVED lines=49> */
.L_x_1751:
[----:B------:R-:W-:Y:S05]  /*d5c0*/  BSYNC B0 ;  /* 0x0000000000007941 */ /* 0x000fea0003800000 */
.L_x_1750:
        /* <DEDUP_REMOVED lines=44> */
.L_x_1749:
[----:B------:R-:W-:Y:S05]  /*d890*/  BSYNC B1 ;  /* 0x0000000000017941 */ /* 0x000fea0003800000 */
.L_x_1748:
        /* <DEDUP_REMOVED lines=49> */
.L_x_1755:
[----:B------:R-:W-:Y:S05]  /*dbb0*/  BSYNC B0 ;  /* 0x0000000000007941 */ /* 0x000fea0003800000 */
.L_x_1754:
        /* <DEDUP_REMOVED lines=27> */
[----:B------:R-:W-:Y:S01]  /*dd70*/  HADD2.F32 R2, -RZ, R111.H0_H0 ;  /* 0x2000006fff027230 */ /* 0x000fe20000004100 */
[-C--:B------:R-:W-:Y:S02]  /*dd80*/  FFMA.FTZ R11, R10, R4.reuse, -R11 ;  /* 0x000000040a0b7223 */ /* 0x080fe4000001080b */
[----:B------:R-:W-:Y:S01]  /*dd90*/  FFMA.FTZ R9, R9, R4, R5 ;  /* 0x0000000409097223 */ /* 0x000fe20000010005 */
[----:B------:R-:W-:Y:S01]  /*dda0*/  HADD2.F32 R4, -RZ, R112.H0_H0 ;  /* 0x20000070ff047230 */ /* 0x000fe20000004100 */
        /* <DEDUP_REMOVED lines=13> */
.L_x_1753:
[----:B------:R-:W-:Y:S05]  /*de80*/  BSYNC B1 ;  /* 0x0000000000017941 */ /* 0x000fea0003800000 */
.L_x_1752:
        /* <DEDUP_REMOVED lines=26> */
[----:B------:R-:W-:Y:S01]  /*e030*/  HADD2.F32 R2, -RZ, R111.H1_H1 ;  /* 0x3000006fff027230 */ /* 0x000fe20000004100 */
        /* <DEDUP_REMOVED lines=22> */
.L_x_1759:
[----:B------:R-:W-:Y:S05]  /*e1a0*/  BSYNC B0 ;  /* 0x0000000000007941 */ /* 0x000fea0003800000 */
.L_x_1758:
        /* <DEDUP_REMOVED lines=44> */
.L_x_1757:
[----:B------:R-:W-:Y:S05]  /*e470*/  BSYNC B1 ;  /* 0x0000000000017941 */ /* 0x000fea0003800000 */
.L_x_1756:
[----:B------:R-:W-:-:S04]  /*e480*/  IADD3 R2, R76, 0x70, RZ ;  /* 0x000000704c027810 */ /* 0x000fc80007ffe0ff */
        /* <DEDUP_REMOVED lines=47> */
.L_x_1762:
[----:B------:R-:W-:Y:S05]  /*e780*/  BSYNC B0 ;  /* 0x0000000000007941 */ /* 0x000fea0003800000 */
.L_x_1761:
        /* <DEDUP_REMOVED lines=43> */
[----:B------:R1:W-:Y:S01]  /*ea40*/  STS.128 [R36+0xf900], R4 ;  /* 0x00f9000424007388 */ /* 0x0003e20000000c00 */
[----:B------:R-:W-:Y:S05]  /*ea50*/  BRA `(.L_x_1760) ;  /* 0x00004a6000007947 */ /* 0x000fea0003800000 */
.L_x_1715:
[----:B------:R-:W-:Y:S01]  /*ea60*/  PLOP3.LUT P0, PT, PT, PT, UP2, 0x80, 0x0 ;  /* 0x000000000000781c */ /* 0x000fe20003f0f028 */
[----:B------:R-:W-:Y:S01]  /*ea70*/  IMAD.U32 R6, RZ, RZ, UR30 ;  /* 0x0000001eff067e24 */ /* 0x000fe2000f8e00ff */
[----:B------:R-:W-:Y:S01]  /*ea80*/  CS2R R26, SRZ ;  /* 0x00000000001a7805 */ /* 0x000fe2000001ff00 */
[----:B------:R-:W-:Y:S01]  /*ea90*/  IMAD.U32 R7, RZ, RZ, UR31 ;  /* 0x0000001fff077e24 */ /* 0x000fe2000f8e00ff */
[----:B------:R-:W-:Y:S01]  /*eaa0*/  CS2R R24, SRZ ;  /* 0x0000000000187805 */ /* 0x000fe2000001ff00 */
[----:B------:R-:W-:Y:S01]  /*eab0*/  IMAD.U32 R5, RZ, RZ, UR6 ;  /* 0x00000006ff057e24 */ /* 0x000fe2000f8e00ff */
[----:B------:R-:W-:-:S07]  /*eac0*/  ISETP.NE.AND P3, PT, R18, RZ, PT ;  /* 0x000000ff1200720c */ /* 0x000fce0003f65270 */
[----:B------:R-:W-:Y:S01]  /*ead0*/  @P0 IMAD.HI.U32 R4, R2, c[0x0][0x2c8], RZ ;  /* 0x0000b20002040a27 */ /* 0x000fe200078e00ff */
[----:B------:R-:W-:-:S13]  /*eae0*/  PLOP3.LUT P0, PT, PT, PT, UP2, 0x80, 0x0 ;  /* 0x000000000000781c */ /* 0x000fda0003f0f028 */
[----:B------:R-:W-:Y:S01]  /*eaf0*/  @P0 SHF.R.U32.HI R2, RZ, c[0x0][0x2cc], R4 ;  /* 0x0000b300ff020a19 */ /* 0x000fe20000011604 */
[----:B------:R-:W-:-:S03]  /*eb00*/  IMAD.MOV.U32 R4, RZ, RZ, R6 ;  /* 0x000000ffff047224 */ /* 0x000fc600078e0006 */
[----:B------:R-:W-:Y:S01]  /*eb10*/  SHF.R.S32.HI R8, RZ, 0x1f, R2 ;  /* 0x0000001fff087819 */ /* 0x000fe20000011402 */
[----:B------:R-:W-:-:S04]  /*eb20*/  IMAD.WIDE.U32 R4, R2, c[0x0][0x280], R4 ;  /* 0x0000a00002047a25 */ /* 0x000fc800078e0004 */
[----:B------:R-:W-:Y:S01]  /*eb30*/  IMAD R7, R8, c[0x0][0x280], RZ ;  /* 0x0000a00008077a24 */ /* 0x000fe200078e02ff */
[----:B------:R-:W-:-:S03]  /*eb40*/  LEA R14, P0, R4, c[0x0][0x270], 0x1 ;  /* 0x00009c00040e7a11 */ /* 0x000fc600078008ff */
[----:B------:R-:W-:Y:S02]  /*eb50*/  IMAD R6, R2, c[0x0][0x284], R7 ;  /* 0x0000a10002067a24 */ /* 0x000fe400078e0207 */
[----:B------:R-:W-:Y:S02]  /*eb60*/  IMAD.U32 R7, RZ, RZ, UR33 ;  /* 0x00000021ff077e24 */ /* 0x000fe4000f8e00ff */
[----:B------:R-:W-:Y:S02]  /*eb70*/  IMAD.IADD R5, R5, 0x1, R6 ;  /* 0x0000000105057824 */ /* 0x000fe400078e0206 */
[----:B------:R-:W-:Y:S02]  /*eb80*/  IMAD.U32 R6, RZ, RZ, UR32 ;  /* 0x00000020ff067e24 */ /* 0x000fe4000f8e00ff */
[----:B------:R-:W-:Y:S01]  /*eb90*/  IMAD R7, R8, c[0x0][0x290], RZ ;  /* 0x0000a40008077a24 */ /* 0x000fe200078e02ff */
[----:B------:R-:W-:Y:S01]  /*eba0*/  LEA.HI.X R13, R4, c[0x0][0x274], R5, 0x1, P0 ;  /* 0x00009d00040d7a11 */ /* 0x000fe200000f0c05 */
[----:B------:R-:W-:Y:S01]  /*ebb0*/  IMAD.MOV.U32 R4, RZ, RZ, R6 ;  /* 0x000000ffff047224 */ /* 0x000fe200078e0006 */
[----:B------:R-:W-:Y:S01]  /*ebc0*/  MOV R5, UR5 ;  /* 0x0000000500057c02 */ /* 0x000fe20008000f00 */
[----:B------:R-:W1:Y:S04]  /*ebd0*/  SHFL.IDX PT, R6, R14, RZ, 0x181f ;  /* 0x00181fff0e067589 */ /* 0x000e6800000e0000 */
[----:B------:R-:W-:-:S04]  /*ebe0*/  IMAD.WIDE.U32 R4, R2, c[0x0][0x290], R4 ;  /* 0x0000a40002047a25 */ /* 0x000fc800078e0004 */
[----:B------:R-:W-:Y:S01]  /*ebf0*/  IMAD R2, R2, c[0x0][0x294], R7 ;  /* 0x0000a50002027a24 */ /* 0x000fe200078e0207 */
[----:B------:R-:W-:-:S03]  /*ec00*/  LEA R12, P0, R4, c[0x0][0x288], 0x1 ;  /* 0x0000a200040c7a11 */ /* 0x000fc600078008ff */
[----:B------:R-:W-:Y:S02]  /*ec10*/  IMAD.IADD R2, R5, 0x1, R2 ;  /* 0x0000000105027824 */ /* 0x000fe400078e0202 */
[----:B------:R-:W2:Y:S03]  /*ec20*/  SHFL.IDX PT, R5, R13, RZ, 0x181f ;  /* 0x00181fff0d057589 */ /* 0x000ea600000e0000 */
[----:B------:R-:W-:Y:S02]  /*ec30*/  LEA.HI.X R11, R4, c[0x0][0x28c], R2, 0x1, P0 ;  /* 0x0000a300040b7a11 */ /* 0x000fe400000f0c02 */
[----:B------:R-:W-:-:S03]  /*ec40*/  ISETP.GE.OR P0, PT, R16, c[0x0][0x27c], P6 ;  /* 0x00009f0010007a0c */ /* 0x000fc60003706670 */
[----:B------:R-:W-:Y:S10]  /*ec50*/  SHFL.IDX PT, R8, R11, RZ, 0x181f ;  /* 0x00181fff0b087589 */ /* 0x000ff400000e0000 */
[----:B------:R-:W-:-:S02]  /*ec60*/  @!P0 SHF.L.U32 R4, R16, 0x1, RZ ;  /* 0x0000000110048819 */ /* 0x000fc400000006ff */
[----:B------:R-:W-:Y:S02]  /*ec70*/  @!P0 SHF.L.U64.HI R2, R16, 0x1, R39 ;  /* 0x0000000110028819 */ /* 0x000fe40000010227 */
[----:B-1----:R-:W-:-:S05]  /*ec80*/  @!P0 IADD3 R6, P1, R6, R4, RZ ;  /* 0x0000000406068210 */ /* 0x002fca0007f3e0ff */
[----:B--2---:R-:W-:Y:S02]  /*ec90*/  @!P0 IMAD.X R7, R5, 0x1, R2, P1 ;  /* 0x0000000105078824 */ /* 0x004fe400008e0602 */
[----:B------:R-:W1:Y:S01]  /*eca0*/  SHFL.IDX PT, R5, R12, RZ, 0x181f ;  /* 0x00181fff0c057589 */ /* 0x000e6200000e0000 */
[----:B------:R-:W-:Y:S01]  /*ecb0*/  CS2R R22, SRZ ;  /* 0x0000000000167805 */ /* 0x000fe2000001ff00 */
[----:B------:R-:W-:Y:S02]  /*ecc0*/  CS2R R20, SRZ ;  /* 0x0000000000147805 */ /* 0x000fe4000001ff00 */
[----:B------:R2:W3:Y:S01]  /*ecd0*/  @!P0 LD.E.128 R24, [R6.64] ;  /* 0x0000001c06188980 */ /* 0x0004e2000c101d00 */
[----:B-1----:R-:W-:-:S05]  /*ece0*/  @!P0 IADD3 R4, P1, R5, R4, RZ ;  /* 0x0000000405048210 */ /* 0x002fca0007f3e0ff */
[----:B------:R-:W-:-:S05]  /*ecf0*/  @!P0 IMAD.X R5, R8, 0x1, R2, P1 ;  /* 0x0000000108058824 */ /* 0x000fca00008e0602 */
[----:B------:R1:W4:Y:S01]  /*ed00*/  @!P0 LD.E.128 R20, [R4.64] ;  /* 0x0000001c04148980 */ /* 0x000322000c101d00 */
[----:B------:R-:W-:Y:S03]  /*ed10*/  BSSY B0, `(.L_x_1763) ;  /* 0x0000027000007945 */ /* 0x000fe60003800000 */
[----:B--2---:R2:W1:Y:S01]  /*ed20*/  SHFL.IDX PT, R7, R14, 0x1, 0x181f ;  /* 0x00381f000e077f89 */ /* 0x00446200000e0000 */
[----:B------:R-:W-:-:S03]  /*ed30*/  CS2R R46, SRZ ;  /* 0x00000000002e7805 */ /* 0x000fc6000001ff00 */
[----:B------:R2:W1:Y:S01]  /*ed40*/  SHFL.IDX PT, R8, R12, 0x1, 0x181f ;  /* 0x00381f000c087f89 */ /* 0x00046200000e0000 */
[----:B------:R-:W-:-:S03]  /*ed50*/  CS2R R44, SRZ ;  /* 0x00000000002c7805 */ /* 0x000fc6000001ff00 */
[----:B------:R2:W1:Y:S01]  /*ed60*/  SHFL.IDX PT, R9, R13, 0x1, 0x181f ;  /* 0x00381f000d097f89 */ /* 0x00046200000e0000 */
[----:B------:R-:W-:-:S03]  /*ed70*/  CS2R R42, SRZ ;  /* 0x00000000002a7805 */ /* 0x000fc6000001ff00 */
[----:B------:R2:W1:Y:S01]  /*ed80*/  SHFL.IDX PT, R10, R11, 0x1, 0x181f ;  /* 0x00381f000b0a7f89 */ /* 0x00046200000e0000 */
[----:B------:R-:W-:Y:S01]  /*ed90*/  CS2R R40, SRZ ;  /* 0x0000000000287805 */ /* 0x000fe2000001ff00 */
[----:B------:R-:W-:Y:S01]  /*eda0*/  ISETP.GE.AND P2, PT, R16, c[0x0][0x27c], PT ;  /* 0x00009f0010007a0c */ /* 0x000fe20003f46270 */
[----:B---3--:R-:W-:Y:S02]  /*edb0*/  IMAD.MOV.U32 R6, RZ, RZ, R26 ;  /* 0x000000ffff067224 */ /* 0x008fe400078e001a */
[----:B-1----:R-:W-:Y:S02]  /*edc0*/  IMAD.MOV.U32 R4, RZ, RZ, R24 ;  /* 0x000000ffff047224 */ /* 0x002fe400078e0018 */
[----:B------:R-:W-:Y:S01]  /*edd0*/  IMAD.MOV.U32 R2, RZ, RZ, R25 ;  /* 0x000000ffff027224 */ /* 0x000fe200078e0019 */
[----:B------:R-:W-:Y:S02]  /*ede0*/  MOV R5, R27 ;  /* 0x0000001b00057202 */ /* 0x000fe40000000f00 */
[----:B------:R-:W-:-:S02]  /*edf0*/  PRMT R51, R6, 0x7610, R51 ;  /* 0x0000761006337816 */ /* 0x000fc40000000033 */
[----:B------:R-:W-:Y:S02]  /*ee00*/  PRMT R31, R4, 0x7610, R31 ;  /* 0x00007610041f7816 */ /* 0x000fe4000000001f */
[----:B------:R-:W-:Y:S02]  /*ee10*/  PRMT R28, R28, 0x5410, R2 ;  /* 0x000054101c1c7816 */ /* 0x000fe40000000002 */
[----:B------:R-:W-:Y:S01]  /*ee20*/  PRMT R32, R32, 0x5410, R5 ;  /* 0x0000541020207816 */ /* 0x000fe20000000005 */
[----:B----4-:R-:W-:Y:S01]  /*ee30*/  IMAD.MOV.U32 R6, RZ, RZ, R22 ;  /* 0x000000ffff067224 */ /* 0x010fe200078e0016 */
[----:B------:R-:W-:Y:S01]  /*ee40*/  MOV R5, R23 ;  /* 0x0000001700057202 */ /* 0x000fe20000000f00 */
[----:B------:R-:W-:Y:S02]  /*ee50*/  IMAD.MOV.U32 R4, RZ, RZ, R20 ;  /* 0x000000ffff047224 */ /* 0x000fe400078e0014 */
[----:B------:R-:W-:Y:S01]  /*ee60*/  IMAD.MOV.U32 R2, RZ, RZ, R21 ;  /* 0x000000ffff027224 */ /* 0x000fe200078e0015 */
[----:B------:R-:W-:-:S02]  /*ee70*/  PRMT R31, R31, 0x5410, R6 ;  /* 0x000054101f1f7816 */ /* 0x000fc40000000006 */
[----:B------:R-:W-:Y:S02]  /*ee80*/  PRMT R32, R5, 0x7610, R32 ;  /* 0x0000761005207816 */ /* 0x000fe40000000020 */
[----:B------:R-:W-:Y:S02]  /*ee90*/  PRMT R28, R4, 0x7610, R28 ;  /* 0x00007610041c7816 */ /* 0x000fe4000000001c */
[----:B------:R-:W-:Y:S01]  /*eea0*/  PRMT R15, R2, 0x7610, R15 ;  /* 0x00007610020f7816 */ /* 0x000fe2000000000f */
[----:B------:R-:W-:Y:S05]  /*eeb0*/  @P3 BRA `(.L_x_1764) ;  /* 0x000000c000003947 */ /* 0x000fea0003800000 */
[----:B--2---:R-:W-:Y:S01]  /*eec0*/  CS2R R44, SRZ ;  /* 0x00000000002c7805 */ /* 0x004fe2000001ff00 */
        /* <DEDUP_REMOVED lines=11> */
.L_x_1764:
[----:B--2---:R-:W-:Y:S05]  /*ef80*/  BSYNC B0 ;  /* 0x0000000000007941 */ /* 0x004fea0003800000 */
.L_x_1763:
[----:B-1----:R-:W1:Y:S01]  /*ef90*/  SHFL.IDX PT, R6, R14, 0x2, 0x181f ;  /* 0x00581f000e067f89 */ /* 0x002e6200000e0000 */
[----:B------:R-:W-:Y:S01]  /*efa0*/  ISETP.NE.AND P0, PT, R48, RZ, PT ;  /* 0x000000ff3000720c */ /* 0x000fe20003f05270 */
[----:B------:R-:W-:Y:S01]  /*efb0*/  CS2R R58, SRZ ;  /* 0x00000000003a7805 */ /* 0x000fe2000001ff00 */
[----:B------:R-:W-:Y:S01]  /*efc0*/  CS2R R56, SRZ ;  /* 0x0000000000387805 */ /* 0x000fe2000001ff00 */
[----:B------:R-:W2:Y:S01]  /*efd0*/  SHFL.IDX PT, R4, R13, 0x2, 0x181f ;  /* 0x00581f000d047f89 */ /* 0x000ea200000e0000 */
[C---:B------:R-:W-:Y:S02]  /*efe0*/  ISETP.GE.OR P0, PT, R16.reuse, c[0x0][0x27c], P0 ;  /* 0x00009f0010007a0c */ /* 0x040fe40000706670 */
[----:B------:R-:W-:Y:S01]  /*eff0*/  ISETP.NE.AND P3, PT, R49, RZ, PT ;  /* 0x000000ff3100720c */ /* 0x000fe20003f65270 */
[----:B------:R-:W-:Y:S10]  /*f000*/  SHFL.IDX PT, R8, R11, 0x2, 0x181f ;  /* 0x00581f000b087f89 */ /* 0x000ff400000e0000 */
[C---:B------:R-:W-:Y:S01]  /*f010*/  @!P0 IMAD.SHL.U32 R2, R16.reuse, 0x2, RZ ;  /* 0x0000000210028824 */ /* 0x040fe200078e00ff */
[----:B------:R-:W-:-:S04]  /*f020*/  @!P0 SHF.L.U64.HI R5, R16, 0x1, R39 ;  /* 0x0000000110058819 */ /* 0x000fc80000010227 */
[----:B-1----:R-:W-:-:S05]  /*f030*/  @!P0 IADD3 R6, P1, R6, R2, RZ ;  /* 0x0000000206068210 */ /* 0x002fca0007f3e0ff */
[----:B--2---:R-:W-:Y:S02]  /*f040*/  @!P0 IMAD.X R7, R4, 0x1, R5, P1 ;  /* 0x0000000104078824 */ /* 0x004fe400008e0605 */
[----:B------:R-:W1:Y:S01]  /*f050*/  SHFL.IDX PT, R4, R12, 0x2, 0x181f ;  /* 0x00581f000c047f89 */ /* 0x000e6200000e0000 */
[----:B------:R-:W-:Y:S01]  /*f060*/  CS2R R62, SRZ ;  /* 0x00000000003e7805 */ /* 0x000fe2000001ff00 */
[----:B------:R-:W-:Y:S02]  /*f070*/  CS2R R60, SRZ ;  /* 0x00000000003c7805 */ /* 0x000fe4000001ff00 */
[----:B------:R2:W3:Y:S01]  /*f080*/  @!P0 LD.E.128 R56, [R6.64] ;  /* 0x0000001c06388980 */ /* 0x0004e2000c101d00 */
[----:B-1----:R-:W-:-:S05]  /*f090*/  @!P0 IADD3 R4, P1, R4, R2, RZ ;  /* 0x0000000204048210 */ /* 0x002fca0007f3e0ff */
[----:B------:R-:W-:-:S05]  /*f0a0*/  @!P0 IMAD.X R5, R8, 0x1, R5, P1 ;  /* 0x0000000108058824 */ /* 0x000fca00008e0605 */
[----:B------:R1:W4:Y:S01]  /*f0b0*/  @!P0 LD.E.128 R60, [R4.64] ;  /* 0x0000001c043c8980 */ /* 0x000322000c101d00 */
[----:B--2--5:R-:W-:Y:S02]  /*f0c0*/  IMAD.MOV.U32 R6, RZ, RZ, R46 ;  /* 0x000000ffff067224 */ /* 0x024fe400078e002e */
[----:B------:R-:W-:-:S03]  /*f0d0*/  IMAD.MOV.U32 R2, RZ, RZ, R45 ;  /* 0x000000ffff027224 */ /* 0x000fc600078e002d */
[----:B------:R-:W-:Y:S01]  /*f0e0*/  PRMT R108, R108, 0x5410, R6 ;  /* 0x000054106c6c7816 */ /* 0x000fe20000000006 */
[----:B------:R-:W-:Y:S01]  /*f0f0*/  IMAD.MOV.U32 R6, RZ, RZ, R42 ;  /* 0x000000ffff067224 */ /* 0x000fe200078e002a */
[----:B------:R-:W-:Y:S01]  /*f100*/  PRMT R55, R55, 0x5410, R2 ;  /* 0x0000541037377816 */ /* 0x000fe20000000002 */
[----:B------:R-:W-:-:S03]  /*f110*/  IMAD.MOV.U32 R2, RZ, RZ, R41 ;  /* 0x000000ffff027224 */ /* 0x000fc600078e0029 */
[----:B------:R-:W-:Y:S02]  /*f120*/  PRMT R108, R6, 0x7610, R108 ;  /* 0x00007610066c7816 */ /* 0x000fe4000000006c */
        /* <DEDUP_REMOVED lines=9> */
[----:B------:R1:W2:Y:S01]  /*f1c0*/  SHFL.IDX PT, R9, R13, 0x3, 0x181f ;  /* 0x00781f000d097f89 */ /* 0x0002a200000e0000 */
[----:B------:R-:W-:Y:S03]  /*f1d0*/  BSSY B0, `(.L_x_1765) ;  /* 0x0000025000007945 */ /* 0x000fe60003800000 */
[----:B------:R1:W1:Y:S01]  /*f1e0*/  SHFL.IDX PT, R7, R14, 0x3, 0x181f ;  /* 0x00781f000e077f89 */ /* 0x00026200000e0000 */
[----:B------:R-:W-:-:S03]  /*f1f0*/  CS2R R70, SRZ ;  /* 0x0000000000467805 */ /* 0x000fc6000001ff00 */
[----:B------:R1:W1:Y:S01]  /*f200*/  SHFL.IDX PT, R10, R11, 0x3, 0x181f ;  /* 0x00781f000b0a7f89 */ /* 0x00026200000e0000 */
[----:B------:R-:W-:-:S03]  /*f210*/  CS2R R68, SRZ ;  /* 0x0000000000447805 */ /* 0x000fc6000001ff00 */
[----:B------:R1:W1:Y:S01]  /*f220*/  SHFL.IDX PT, R8, R12, 0x3, 0x181f ;  /* 0x00781f000c087f89 */ /* 0x00026200000e0000 */
[----:B------:R-:W-:Y:S01]  /*f230*/  CS2R R66, SRZ ;  /* 0x0000000000427805 */ /* 0x000fe2000001ff00 */
[----:B------:R-:W-:Y:S01]  /*f240*/  CS2R R64, SRZ ;  /* 0x0000000000407805 */ /* 0x000fe2000001ff00 */
[----:B---3--:R-:W-:Y:S02]  /*f250*/  IMAD.MOV.U32 R6, RZ, RZ, R58 ;  /* 0x000000ffff067224 */ /* 0x008fe400078e003a */
[----:B------:R-:W-:Y:S02]  /*f260*/  IMAD.MOV.U32 R5, RZ, RZ, R59 ;  /* 0x000000ffff057224 */ /* 0x000fe400078e003b */
[----:B------:R-:W-:Y:S02]  /*f270*/  IMAD.MOV.U32 R4, RZ, RZ, R56 ;  /* 0x000000ffff047224 */ /* 0x000fe400078e0038 */
[----:B------:R-:W-:Y:S01]  /*f280*/  IMAD.MOV.U32 R2, RZ, RZ, R57 ;  /* 0x000000ffff027224 */ /* 0x000fe200078e0039 */
[----:B------:R-:W-:-:S02]  /*f290*/  PRMT R112, R112, 0x5410, R6 ;  /* 0x0000541070707816 */ /* 0x000fc40000000006 */
[----:B------:R-:W-:Y:S02]  /*f2a0*/  PRMT R110, R110, 0x5410, R5 ;  /* 0x000054106e6e7816 */ /* 0x000fe40000000005 */
[----:B------:R-:W-:Y:S02]  /*f2b0*/  PRMT R111, R111, 0x5410, R4 ;  /* 0x000054106f6f7816 */ /* 0x000fe40000000004 */
[----:B------:R-:W-:Y:S01]  /*f2c0*/  PRMT R109, R109, 0x5410, R2 ;  /* 0x000054106d6d7816 */ /* 0x000fe20000000002 */
[----:B----4-:R-:W-:Y:S02]  /*f2d0*/  IMAD.MOV.U32 R6, RZ, RZ, R62 ;  /* 0x000000ffff067224 */ /* 0x010fe400078e003e */
[----:B------:R-:W-:Y:S02]  /*f2e0*/  IMAD.MOV.U32 R5, RZ, RZ, R63 ;  /* 0x000000ffff057224 */ /* 0x000fe400078e003f */
[----:B------:R-:W-:Y:S02]  /*f2f0*/  IMAD.MOV.U32 R4, RZ, RZ, R60 ;  /* 0x000000ffff047224 */ /* 0x000fe400078e003c */
[----:B------:R-:W-:Y:S01]  /*f300*/  IMAD.MOV.U32 R2, RZ, RZ, R61 ;  /* 0x000000ffff027224 */ /* 0x000fe200078e003d */
[----:B------:R-:W-:-:S02]  /*f310*/  PRMT R112, R6, 0x7610, R112 ;  /* 0x0000761006707816 */ /* 0x000fc40000000070 */
[----:B------:R-:W-:Y:S02]  /*f320*/  PRMT R110, R5, 0x7610, R110 ;  /* 0x00007610056e7816 */ /* 0x000fe4000000006e */
[----:B------:R-:W-:Y:S02]  /*f330*/  PRMT R111, R4, 0x7610, R111 ;  /* 0x00007610046f7816 */ /* 0x000fe4000000006f */
[----:B------:R-:W-:Y:S01]  /*f340*/  PRMT R109, R2, 0x7610, R109 ;  /* 0x00007610026d7816 */ /* 0x000fe2000000006d */
[----:B------:R-:W-:Y:S05]  /*f350*/  @P3 BRA `(.L_x_1766) ;  /* 0x000000c000003947 */ /* 0x000fea0003800000 */
[----:B-12---:R-:W-:Y:S01]  /*f360*/  CS2R R68, SRZ ;  /* 0x0000000000447805 */ /* 0x006fe2000001ff00 */
        /* <DEDUP_REMOVED lines=11> */
.L_x_1766:
[----:B-12---:R-:W-:Y:S05]  /*f420*/  BSYNC B0 ;  /* 0x0000000000007941 */ /* 0x006fea0003800000 */
.L_x_1765:
[----:B------:R-:W1:Y:S01]  /*f430*/  SHFL.IDX PT, R6, R14, 0x4, 0x181f ;  /* 0x00981f000e067f89 */ /* 0x000e6200000e0000 */
[----:B------:R-:W-:Y:S01]  /*f440*/  ISETP.NE.AND P0, PT, R52, RZ, PT ;  /* 0x000000ff3400720c */ /* 0x000fe20003f05270 */
[----:B------:R-:W-:Y:S01]  /*f450*/  CS2R R82, SRZ ;  /* 0x0000000000527805 */ /* 0x000fe2000001ff00 */
[----:B------:R-:W-:Y:S01]  /*f460*/  CS2R R80, SRZ ;  /* 0x0000000000507805 */ /* 0x000fe2000001ff00 */
[----:B------:R-:W2:Y:S01]  /*f470*/  SHFL.IDX PT, R4, R13, 0x4, 0x181f ;  /* 0x00981f000d047f89 */ /* 0x000ea200000e0000 */
[----:B------:R-:W-:Y:S02]  /*f480*/  ISETP.GE.OR P0, PT, R16, c[0x0][0x27c], P0 ;  /* 0x00009f0010007a0c */ /* 0x000fe40000706670 */
        /* <DEDUP_REMOVED lines=67> */
.L_x_1768:
[----:B-12---:R-:W-:Y:S05]  /*f8c0*/  BSYNC B0 ;  /* 0x0000000000007941 */ /* 0x006fea0003800000 */
.L_x_1767:
[----:B------:R-:W1:Y:S01]  /*f8d0*/  SHFL.IDX PT, R6, R14, 0x6, 0x181f ;  /* 0x00d81f000e067f89 */ /* 0x000e6200000e0000 */
[----:B------:R-:W-:Y:S01]  /*f8e0*/  ISETP.NE.AND P0, PT, R78, RZ, PT ;  /* 0x000000ff4e00720c */ /* 0x000fe20003f05270 */
[----:B------:R-:W-:Y:S01]  /*f8f0*/  CS2R R102, SRZ ;  /* 0x0000000000667805 */ /* 0x000fe2000001ff00 */
[----:B------:R-:W-:Y:S01]  /*f900*/  CS2R R100, SRZ ;  /* 0x0000000000647805 */ /* 0x000fe2000001ff00 */
[----:B------:R-:W2:Y:S01]  /*f910*/  SHFL.IDX PT, R7, R13, 0x6, 0x181f ;  /* 0x00d81f000d077f89 */ /* 0x000ea200000e0000 */
[----:B------:R-:W-:-:S03]  /*f920*/  ISETP.GE.OR P0, PT, R16, c[0x0][0x27c], P0 ;  /* 0x00009f0010007a0c */ /* 0x000fc60000706670 */
[----:B------:R-:W3:Y:S04]  /*f930*/  SHFL.IDX PT, R4, R12, 0x6, 0x181f ;  /* 0x00d81f000c047f89 */ /* 0x000ee800000e0000 */
[----:B------:R-:W4:Y:S06]  /*f940*/  SHFL.IDX PT, R8, R11, 0x6, 0x181f ;  /* 0x00d81f000b087f89 */ /* 0x000f2c00000e0000 */
        /* <DEDUP_REMOVED lines=12> */
[----:B------:R-:W-:Y:S01]  /*fa10*/  CS2R R106, SRZ ;  /* 0x00000000006a7805 */ /* 0x000fe2000001ff00 */
[----:B------:R2:W2:Y:S01]  /*fa20*/  SHFL.IDX PT, R10, R13, 0x7, 0x181f ;  /* 0x00f81f000d0a7f89 */ /* 0x0004a200000e0000 */
[----:B------:R-:W-:Y:S01]  /*fa30*/  CS2R R104, SRZ ;  /* 0x0000000000687805 */ /* 0x000fe2000001ff00 */
[----:B------:R-:W-:Y:S01]  /*fa40*/  PRMT R78, R78, 0x5410, R2 ;  /* 0x000054104e4e7816 */ /* 0x000fe20000000002 */
[----:B------:R-:W-:Y:S01]  /*fa50*/  IMAD.MOV.U32 R2, RZ, RZ, R73 ;  /* 0x000000ffff027224 */ /* 0x000fe200078e0049 */
[----:B------:R2:W2:Y:S01]  /*fa60*/  SHFL.IDX PT, R8, R12, 0x7, 0x181f ;  /* 0x00f81f000c087f89 */ /* 0x0004a200000e0000 */
[----:B------:R-:W-:Y:S01]  /*fa70*/  CS2R R94, SRZ ;  /* 0x00000000005e7805 */ /* 0x000fe2000001ff00 */
[----:B------:R-:W-:-:S02]  /*fa80*/  CS2R R92, SRZ ;  /* 0x00000000005c7805 */ /* 0x000fc4000001ff00 */
[----:B------:R-:W-:Y:S01]  /*fa90*/  PRMT R78, R2, 0x7610, R78 ;  /* 0x00007610024e7816 */ /* 0x000fe2000000004e */
[----:B------:R2:W2:Y:S01]  /*faa0*/  SHFL.IDX PT, R9, R11, 0x7, 0x181f ;  /* 0x00f81f000b097f89 */ /* 0x0004a200000e0000 */
[----:B-1----:R-:W-:-:S03]  /*fab0*/  IMAD.MOV.U32 R6, RZ, RZ, R90 ;  /* 0x000000ffff067224 */ /* 0x002fc600078e005a */
[----:B------:R1:W1:Y:S02]  /*fac0*/  SHFL.IDX PT, R7, R14, 0x7, 0x181f ;  /* 0x00f81f000e077f89 */ /* 0x00026400000e0000 */
[----:B------:R-:W-:Y:S01]  /*fad0*/  PRMT R123, R123, 0x5410, R6 ;  /* 0x000054107b7b7816 */ /* 0x000fe20000000006 */
[----:B------:R-:W-:Y:S02]  /*fae0*/  IMAD.MOV.U32 R6, RZ, RZ, R74 ;  /* 0x000000ffff067224 */ /* 0x000fe400078e004a */
[----:B---3--:R-:W-:Y:S02]  /*faf0*/  IMAD.MOV.U32 R5, RZ, RZ, R91 ;  /* 0x000000ffff057224 */ /* 0x008fe400078e005b */
[----:B------:R-:W-:Y:S01]  /*fb00*/  IMAD.MOV.U32 R4, RZ, RZ, R88 ;  /* 0x000000ffff047224 */ /* 0x000fe200078e0058 */
[----:B------:R-:W-:Y:S02]  /*fb10*/  PRMT R123, R6, 0x7610, R123 ;  /* 0x00007610067b7816 */ /* 0x000fe4000000007b */
        /* <DEDUP_REMOVED lines=35> */
.L_x_1770:
[----:B-1----:R-:W-:Y:S05]  /*fd50*/  BSYNC B0 ;  /* 0x0000000000007941 */ /* 0x002fea0003800000 */
.L_x_1769:
[----:B------:R-:W-:Y:S01]  /*fd60*/  UIADD3 UR4, -UR18, UR20, URZ ;  /* 0x0000001412047290 */ /* 0x000fe2000fffe13f */
[----:B-----5:R-:W-:Y:S01]  /*fd70*/  IMAD.MOV.U32 R2, RZ, RZ, R106 ;  /* 0x000000ffff027224 */ /* 0x020fe200078e006a */
[----:B------:R-:W-:-:S04]  /*fd80*/  DEPBAR.LE SB0, 0x1 ;  /* 0x000080400000791a */ /* 0x000fc80000000000 */
[----:B------:R-:W-:Y:S01]  /*fd90*/  UISETP.LT.AND UP0, UPT, UR4, 0x80, UPT ;  /* 0x000000800400788c */ /* 0x000fe2000bf01270 */
[----:B------:R-:W-:Y:S01]  /*fda0*/  PRMT R131, R131, 0x5410, R2 ;  /* 0x0000541083837816 */ /* 0x000fe20000000002 */
[----:B------:R-:W-:Y:S01]  /*fdb0*/  IMAD.MOV.U32 R5, RZ, RZ, R107 ;  /* 0x000000ffff057224 */ /* 0x000fe200078e006b */
[----:B------:R-:W-:Y:S01]  /*fdc0*/  MOV R6, R94 ;  /* 0x0000005e00067202 */ /* 0x000fe20000000f00 */
[----:B------:R-:W-:Y:S01]  /*fdd0*/  USEL UR4, UR4, 0x80, UP0 ;  /* 0x0000008004047887 */ /* 0x000fe20008000000 */
[----:B------:R-:W-:Y:S01]  /*fde0*/  IMAD.MOV.U32 R4, RZ, RZ, R104 ;  /* 0x000000ffff047224 */ /* 0x000fe200078e0068 */
[----:B------:R-:W-:Y:S01]  /*fdf0*/  BSSY B0, `(.L_x_1771) ;  /* 0x000006c000007945 */ /* 0x000fe20003800000 */
[----:B------:R-:W-:Y:S01]  /*fe00*/  IMAD.MOV.U32 R2, RZ, RZ, R105 ;  /* 0x000000ffff027224 */ /* 0x000fe200078e0069 */
[----:B------:R-:W-:Y:S01]  /*fe10*/  PRMT R131, R6, 0x7610, R131 ;  /* 0x0000761006837816 */ /* 0x000fe20000000083 */
[----:B------:R-:W-:Y:S01]  /*fe20*/  BAR.SYNC.DEFER_BLOCKING 0x0 ;  /* 0x0000000000007b1d */ /* 0x000fe20000010000 */
[----:B------:R-:W-:-:S02]  /*fe30*/  ISETP.GE.OR P0, PT, R76, UR4, P2 ;  /* 0x000000044c007c0c */ /* 0x000fc40009706670 */
[----:B------:R-:W-:Y:S01]  /*fe40*/  PRMT R129, R5, 0x5410, R2 ;  /* 0x0000541005817816 */ /* 0x000fe20000000002 */
[----:B------:R-:W-:Y:S01]  /*fe50*/  IMAD.MOV.U32 R5, RZ, RZ, R95 ;  /* 0x000000ffff057224 */ /* 0x000fe200078e005f */
[----:B------:R-:W-:Y:S01]  /*fe60*/  PRMT R130, R130, 0x5410, R4 ;  /* 0x0000541082827816 */ /* 0x000fe20000000004 */
[----:B------:R-:W-:Y:S01]  /*fe70*/  IMAD.MOV.U32 R4, RZ, RZ, R92 ;  /* 0x000000ffff047224 */ /* 0x000fe200078e005c */
[----:B------:R-:W-:-:S04]  /*fe80*/  MOV R2, R93 ;  /* 0x0000005d00027202 */ /* 0x000fc80000000f00 */
[----:B------:R-:W-:Y:S02]  /*fe90*/  PRMT R128, R5, 0x5410, R2 ;  /* 0x0000541005807816 */ /* 0x000fe40000000002 */
[----:B------:R-:W-:Y:S01]  /*fea0*/  PRMT R130, R4, 0x7610, R130 ;  /* 0x0000761004827816 */ /* 0x000fe20000000082 */
[----:B------:R-:W-:Y:S05]  /*feb0*/  @P0 BRA `(.L_x_1772) ;  /* 0x000005f000000947 */ /* 0x000fea0003800000 */
[----:B------:R-:W-:Y:S01]  /*fec0*/  MOV R2, c[0x0][0x27c] ;  /* 0x00009f0000027a02 */ /* 0x000fe20000000f00 */
[----:B------:R-:W-:Y:S01]  /*fed0*/  HADD2.F32 R14, -RZ, R28.H1_H1 ;  /* 0x3000001cff0e7230 */ /* 0x000fe20000004100 */
[--C-:B------:R-:W-:Y:S02]  /*fee0*/  SHF.R.U64 R50, R24, 0x10, R25.reuse ;  /* 0x0000001018327819 */ /* 0x100fe40000001219 */
[----:B------:R-:W-:Y:S02]  /*fef0*/  LEA.HI R2, R2, R53, RZ, 0x1d ;  /* 0x0000003502027211 */ /* 0x000fe400078fe8ff */
[----:B------:R-:W-:Y:S02]  /*ff00*/  SHF.R.U32.HI R17, RZ, 0x10, R25 ;  /* 0x00000010ff117819 */ /* 0x000fe40000011619 */
[----:B------:R-:W-:-:S02]  /*ff10*/  SHF.R.S32.HI R5, RZ, 0x1f, R2 ;  /* 0x0000001fff057819 */ /* 0x000fc40000011402 */
[----:B------:R-:W-:Y:S01]  /*ff20*/  SHF.L.U32 R4, R2, 0x3, RZ ;  /* 0x0000000302047819 */ /* 0x000fe200000006ff */
[----:B------:R-:W-:Y:S01]  /*ff30*/  HADD2.F32 R54, -RZ, R17.H0_H0 ;  /* 0x20000011ff367230 */ /* 0x000fe20000004100 */
[----:B------:R-:W-:Y:S02]  /*ff40*/  LEA.HI R2, R5, R2, RZ, 0x3 ;  /* 0x0000000205027211 */ /* 0x000fe400078f18ff */
[----:B------:R-:W-:Y:S02]  /*ff50*/  LOP3.LUT R4, R19, 0x38, R4, 0xf8, !PT ;  /* 0x0000003813047812 */ /* 0x000fe400078ef804 */
[----:B------:R-:W-:Y:S02]  /*ff60*/  SHF.L.U32 R2, R2, 0xa, RZ ;  /* 0x0000000a02027819 */ /* 0x000fe400000006ff */
[----:B------:R-:W-:Y:S02]  /*ff70*/  LOP3.LUT R8, R4, R30, RZ, 0x3c, !PT ;  /* 0x0000001e04087212 */ /* 0x000fe400078e3cff */
[----:B------:R-:W-:Y:S01]  /*ff80*/  LOP3.LUT R2, R2, 0x7fffe000, RZ, 0xc0, !PT ;  /* 0x7fffe00002027812 */ /* 0x000fe200078ec0ff */
[----:B------:R-:W1:Y:S01]  /*ff90*/  LDS.128 R4, [R36+0x8100] ;  /* 0x0081000024047984 */ /* 0x000e620000000c00 */
[----:B------:R-:W-:-:S02]  /*ffa0*/  SHF.R.U32.HI R13, RZ, 0x10, R21 ;  /* 0x00000010ff0d7819 */ /* 0x000fc40000011615 */
[----:B------:R-:W-:Y:S02]  /*ffb0*/  IADD3 R2, R8, R2, R29 ;  /* 0x0000000208027210 */ /* 0x000fe40007ffe01d */
[----:B------:R-:W-:Y:S02]  /*ffc0*/  SHF.R.U64 R37, R20, 0x10, R21 ;  /* 0x0000001014257819 */ /* 0x000fe40000001215 */
[----:B------:R-:W-:Y:S01]  /*ffd0*/  SHF.L.U32 R35, R2, 0x1, RZ ;  /* 0x0000000102237819 */ /* 0x000fe200000006ff */
[----:B------:R-:W-:Y:S01]  /*ffe0*/  HADD2.F32 R2, -RZ, R15.H0_H0 ;  /* 0x2000000fff027230 */ /* 0x000fe20000004100 */
[--C-:B------:R-:W-:Y:S02]  /*fff0*/  SHF.R.U64 R49, R26, 0x10, R27.reuse ;  /* 0x000000101a317819 */ /* 0x100fe4000000121b */
[----:B------:R-:W-:Y:S01]  /*10000*/  SHF.R.U32.HI R25, RZ, 0x10, R27 ;  /* 0x00000010ff197819 */ /* 0x000fe2000001161b */
[----:B------:R-:W2:Y:S01]  /*10010*/  LDS.128 R8, [R35+0x8100] ;  /* 0x0081000023087984 */ /* 0x000ea20000000c00 */
[----:B------:R-:W-:-:S02]  /*10020*/  SHF.R.U64 R33, R22, 0x10, R23 ;  /* 0x0000001016217819 */ /* 0x000fc40000001217 */
[----:B------:R-:W-:Y:S01]  /*10030*/  SHF.R.U32.HI R18, RZ, 0x10, R23 ;  /* 0x00000010ff127819 */ /* 0x000fe20000011617 */
[----:B------:R-:W-:Y:S02]  /*10040*/  HADD2.F32 R52, -RZ, R25.H0_H0 ;  /* 0x20000019ff347230 */ /* 0x000fe40000004100 */
[--C-:B-1----:R-:W-:Y:S02]  /*10050*/  HADD2.F32 R20, -RZ, R5.reuse.H0_H0 ;  /* 0x20000005ff147230 */ /* 0x102fe40000004100 */
[----:B------:R-:W-:Y:S02]  /*10060*/  HADD2.F32 R19, -RZ, R5.H1_H1 ;  /* 0x30000005ff137230 */ /* 0x000fe40000004100 */
[--C-:B------:R-:W-:Y:S02]  /*10070*/  HADD2.F32 R24, -RZ, R4.reuse.H0_H0 ;  /* 0x20000004ff187230 */ /* 0x100fe40000004100 */
[----:B------:R-:W-:Y:S02]  /*10080*/  HADD2.F32 R27, -RZ, R4.H1_H1 ;  /* 0x30000004ff1b7230 */ /* 0x000fe40000004100 */
[----:B------:R-:W-:-:S02]  /*10090*/  HADD2.F32 R22, -RZ, R7.H0_H0 ;  /* 0x20000007ff167230 */ /* 0x000fc40000004100 */
[----:B------:R-:W-:Y:S01]  /*100a0*/  HADD2.F32 R21, -RZ, R7.H1_H1 ;  /* 0x30000007ff157230 */ /* 0x000fe20000004100 */
[-C--:B------:R-:W-:Y:S01]  /*100b0*/  FMUL.FTZ R7, R20, R2.reuse ;  /* 0x0000000214077220 */ /* 0x080fe20000410000 */
[--C-:B--2---:R-:W-:Y:S02]  /*100c0*/  HADD2.F32 R4, -RZ, R9.reuse.H0_H0 ;  /* 0x20000009ff047230 */ /* 0x104fe40000004100 */
[----:B------:R-:W-:Y:S02]  /*100d0*/  HADD2.F32 R5, -RZ, R9.H1_H1 ;  /* 0x30000009ff057230 */ /* 0x000fe40000004100 */
[--C-:B------:R-:W-:Y:S01]  /*100e0*/  HADD2.F32 R9, -RZ, R8.reuse.H0_H0 ;  /* 0x20000008ff097230 */ /* 0x100fe20000004100 */
[C---:B------:R-:W-:Y:S01]  /*100f0*/  FMUL.FTZ R30, R4.reuse, R2 ;  /* 0x00000002041e7220 */ /* 0x040fe20000410000 */
[----:B------:R-:W-:Y:S01]  /*10100*/  HADD2.F32 R16, -RZ, R8.H1_H1 ;  /* 0x30000008ff107230 */ /* 0x000fe20000004100 */
[----:B------:R-:W-:Y:S01]  /*10110*/  FFMA.FTZ R48, R4, R14, R7 ;  /* 0x0000000e04307223 */ /* 0x000fe20000010007 */
[----:B------:R-:W-:-:S02]  /*10120*/  HADD2.F32 R8, -RZ, R13.H0_H0 ;  /* 0x2000000dff087230 */ /* 0x000fc40000004100 */
[--C-:B------:R-:W-:Y:S02]  /*10130*/  HADD2.F32 R23, -RZ, R6.reuse.H0_H0 ;  /* 0x20000006ff177230 */ /* 0x100fe40000004100 */
[----:B------:R-:W-:Y:S01]  /*10140*/  HADD2.F32 R26, -RZ, R6.H1_H1 ;  /* 0x30000006ff1a7230 */ /* 0x000fe20000004100 */
[-C--:B------:R-:W-:Y:S01]  /*10150*/  FMUL.FTZ R2, R19, R8.reuse ;  /* 0x0000000813027220 */ /* 0x080fe20000410000 */
[----:B------:R-:W-:Y:S01]  /*10160*/  HADD2.F32 R6, -RZ, R28.H0_H0 ;  /* 0x2000001cff067230 */ /* 0x000fe20000004100 */
[C---:B------:R-:W-:Y:S01]  /*10170*/  FMUL.FTZ R29, R5.reuse, R8 ;  /* 0x00000008051d7220 */ /* 0x040fe20000410000 */
[--C-:B------:R-:W-:Y:S01]  /*10180*/  HADD2.F32 R4, -RZ, R31.reuse.H1_H1 ;  /* 0x3000001fff047230 */ /* 0x100fe20000004100 */
[----:B------:R-:W-:Y:S01]  /*10190*/  FFMA.FTZ R34, R5, R54, R2 ;  /* 0x0000003605227223 */ /* 0x000fe20000010002 */
[----:B------:R-:W-:Y:S01]  /*101a0*/  HADD2.F32 R13, -RZ, R31.H0_H0 ;  /* 0x2000001fff0d7230 */ /* 0x000fe20000004100 */
[-C--:B------:R-:W-:Y:S01]  /*101b0*/  FMUL.FTZ R7, R24, R6.reuse ;  /* 0x0000000618077220 */ /* 0x080fe20000410000 */
[----:B------:R-:W-:Y:S01]  /*101c0*/  HADD2.F32 R2, -RZ, R32.H0_H0 ;  /* 0x20000020ff027230 */ /* 0x000fe20000004100 */
[----:B------:R-:W-:Y:S01]  /*101d0*/  FMUL.FTZ R28, R9, R6 ;  /* 0x00000006091c7220 */ /* 0x000fe20000410000 */
[--C-:B------:R-:W-:Y:S01]  /*101e0*/  HADD2.F32 R12, -RZ, R10.reuse.H0_H0 ;  /* 0x2000000aff0c7230 */ /* 0x100fe20000004100 */
[----:B------:R-:W-:Y:S01]  /*101f0*/  FMUL.FTZ R6, R23, R4 ;  /* 0x0000000417067220 */ /* 0x000fe20000410000 */
[----:B------:R-:W-:Y:S01]  /*10200*/  HADD2.F32 R8, -RZ, R51.H0_H0 ;  /* 0x20000033ff087230 */ /* 0x000fe20000004100 */
[-C--:B------:R-:W-:Y:S01]  /*10210*/  FFMA.FTZ R31, R9, R13.reuse, R7 ;  /* 0x0000000d091f7223 */ /* 0x080fe20000010007 */
[----:B------:R-:W-:Y:S01]  /*10220*/  HADD2.F32 R15, -RZ, R10.H1_H1 ;  /* 0x3000000aff0f7230 */ /* 0x000fe20000004100 */
[----:B------:R-:W-:Y:S01]  /*10230*/  FMUL.FTZ R5, R22, R2 ;  /* 0x0000000216057220 */ /* 0x000fe20000410000 */
[----:B------:R-:W-:Y:S01]  /*10240*/  HADD2.F32 R10, -RZ, R11.H0_H0 ;  /* 0x2000000bff0a7230 */ /* 0x000fe20000004100 */
[----:B------:R-:W-:Y:S01]  /*10250*/  FFMA.FTZ R13, R24, R13, -R28 ;  /* 0x0000000d180d7223 */ /* 0x000fe2000001081c */
[----:B------:R-:W-:Y:S01]  /*10260*/  HADD2.F32 R7, -RZ, R32.H1_H1 ;  /* 0x30000020ff077230 */ /* 0x000fe20000004100 */
[----:B------:R-:W-:Y:S01]  /*10270*/  FFMA.FTZ R32, R12, R8, R6 ;  /* 0x000000080c207223 */ /* 0x000fe20000010006 */
[----:B------:R-:W-:Y:S01]  /*10280*/  HADD2.F32 R51, -RZ, R18.H0_H0 ;  /* 0x20000012ff337230 */ /* 0x000fe20000004100 */
[C---:B------:R-:W-:Y:S01]  /*10290*/  FMUL.FTZ R9, R10.reuse, R2 ;  /* 0x000000020a097220 */ /* 0x040fe20000410000 */
[----:B------:R-:W-:Y:S01]  /*102a0*/  HADD2.F32 R6, -RZ, R37.H0_H0 ;  /* 0x20000025ff067230 */ /* 0x000fe20000004100 */
[----:B------:R-:W-:Y:S01]  /*102b0*/  FFMA.FTZ R17, R10, R7, R5 ;  /* 0x000000070a117223 */ /* 0x000fe20000010005 */
[----:B------:R-:W-:Y:S01]  /*102c0*/  HADD2.F32 R11, -RZ, R11.H1_H1 ;  /* 0x3000000bff0b7230 */ /* 0x000fe20000004100 */
[-C--:B------:R-:W-:Y:S01]  /*102d0*/  FMUL.FTZ R2, R21, R51.reuse ;  /* 0x0000003315027220 */ /* 0x080fe20000410000 */
[----:B------:R-:W-:Y:S01]  /*102e0*/  HADD2.F32 R10, -RZ, R33.H0_H0 ;  /* 0x20000021ff0a7230 */ /* 0x000fe20000004100 */
[----:B------:R-:W-:Y:S01]  /*102f0*/  FMUL.FTZ R18, R12, R4 ;  /* 0x000000040c127220 */ /* 0x000fe20000410000 */
[----:B------:R-:W-:Y:S01]  /*10300*/  HADD2.F32 R37, -RZ, R50.H0_H0 ;  /* 0x20000032ff257230 */ /* 0x000fe20000004100 */
[----:B------:R-:W-:Y:S01]  /*10310*/  FMUL.FTZ R4, R27, R6 ;  /* 0x000000061b047220 */ /* 0x000fe20000410000 */
[----:B------:R-:W-:Y:S01]  /*10320*/  HADD2.F32 R33, -RZ, R49.H0_H0 ;  /* 0x20000031ff217230 */ /* 0x000fe20000004100 */
[----:B------:R-:W-:-:S02]  /*10330*/  FMUL.FTZ R5, R11, R51 ;  /* 0x000000330b057220 */ /* 0x000fc40000410000 */
[----:B------:R-:W-:Y:S02]  /*10340*/  FFMA.FTZ R11, R11, R52, R2 ;  /* 0x000000340b0b7223 */ /* 0x000fe40000010002 */
[----:B------:R-:W-:Y:S02]  /*10350*/  FMUL.FTZ R2, R26, R10 ;  /* 0x0000000a1a027220 */ /* 0x000fe40000410000 */
[C---:B------:R-:W-:Y:S01]  /*10360*/  FMUL.FTZ R6, R16.reuse, R6 ;  /* 0x0000000610067220 */ /* 0x040fe20000410000 */
[----:B------:R-:W-:Y:S01]  /*10370*/  F2FP.PACK_AB R11, R11, R17 ;  /* 0x000000110b0b723e */ /* 0x000fe200000000ff */
[----:B------:R-:W-:Y:S02]  /*10380*/  FFMA.FTZ R16, R16, R37, R4 ;  /* 0x0000002510107223 */ /* 0x000fe40000010004 */
[C---:B------:R-:W-:Y:S02]  /*10390*/  FMUL.FTZ R4, R15.reuse, R10 ;  /* 0x0000000a0f047220 */ /* 0x040fe40000410000 */
[----:B------:R-:W-:-:S02]  /*103a0*/  FFMA.FTZ R25, R15, R33, R2 ;  /* 0x000000210f197223 */ /* 0x000fc40000010002 */
        /* <DEDUP_REMOVED lines=12> */
[----:B------:R-:W-:Y:S02]  /*10470*/  F2FP.PACK_AB R6, R6, R12 ;  /* 0x0000000c0606723e */ /* 0x000fe400000000ff */
[----:B------:R-:W-:-:S03]  /*10480*/  F2FP.PACK_AB R10, R25, R32 ;  /* 0x00000020190a723e */ /* 0x000fc600000000ff */
[----:B------:R1:W-:Y:S04]  /*10490*/  STS.128 [R36+0x8100], R4 ;  /* 0x0081000424007388 */ /* 0x0003e80000000c00 */
[----:B------:R1:W-:Y:S02]  /*104a0*/  STS.128 [R35+0x8100], R8 ;  /* 0x0081000823007388 */ /* 0x0003e40000000c00 */
.L_x_1772:
[----:B------:R-:W-:Y:S05]  /*104b0*/  BSYNC B0 ;  /* 0x0000000000007941 */ /* 0x000fea0003800000 */
.L_x_1771:
[----:B------:R-:W-:Y:S01]  /*104c0*/  IADD3 R2, R76, 0x10, RZ ;  /* 0x000000104c027810 */ /* 0x000fe20007ffe0ff */
[----:B------:R-:W-:Y:S03]  /*104d0*/  BSSY B0, `(.L_x_1773) ;  /* 0x000006c000007945 */ /* 0x000fe60003800000 */
[----:B------:R-:W-:-:S13]  /*104e0*/  ISETP.GE.OR P0, PT, R2, UR4, P2 ;  /* 0x0000000402007c0c */ /* 0x000fda0009706670 */
[----:B------:R-:W-:Y:S05]  /*104f0*/  @P0 BRA `(.L_x_1774) ;  /* 0x0000069000000947 */ /* 0x000fea0003800000 */
[----:B-1----:R-:W-:Y:S02]  /*10500*/  MOV R6, c[0x0][0x27c] ;  /* 0x00009f0000067a02 */ /* 0x002fe40000000f00 */
[----:B------:R-:W-:Y:S02]  /*10510*/  SHF.R.S32.HI R4, RZ, 0x1f, R2 ;  /* 0x0000001fff047819 */ /* 0x000fe40000011402 */
[----:B------:R-:W-:Y:S02]  /*10520*/  LEA.HI R6, R6, R53, RZ, 0x1d ;  /* 0x0000003506067211 */ /* 0x000fe400078fe8ff */
[----:B------:R-:W-:Y:S02]  /*10530*/  SHF.L.U32 R5, R2, 0x6, RZ ;  /* 0x0000000602057819 */ /* 0x000fe400000006ff */
[----:B------:R-:W-:Y:S02]  /*10540*/  LEA.HI R4, R4, R2, RZ, 0x3 ;  /* 0x0000000204047211 */ /* 0x000fe400078f18ff */
[----:B------:R-:W-:-:S02]  /*10550*/  SHF.R.S32.HI R9, RZ, 0x1f, R6 ;  /* 0x0000001fff097819 */ /* 0x000fc40000011406 */
        /* <DEDUP_REMOVED lines=9> */
[----:B------:R-:W-:Y:S02]  /*105f0*/  SHF.R.U64 R30, R40, 0x10, R41 ;  /* 0x00000010281e7819 */ /* 0x000fe40000001229 */
[----:B------:R-:W-:Y:S02]  /*10600*/  LOP3.LUT R8, R5, R8, R4, 0xf6, !PT ;  /* 0x0000000805087212 */ /* 0x000fe400078ef604 */
[----:B------:R-:W-:Y:S02]  /*10610*/  LOP3.LUT R4, R7, R4, RZ, 0x3c, !PT ;  /* 0x0000000407047212 */ /* 0x000fe400078e3cff */
[----:B------:R-:W-:Y:S02]  /*10620*/  LOP3.LUT R2, R2, 0x7fffe000, RZ, 0xc0, !PT ;  /* 0x7fffe00002027812 */ /* 0x000fe400078ec0ff */
[----:B------:R-:W-:Y:S02]  /*10630*/  SHF.L.U32 R36, R8, 0x1, RZ ;  /* 0x0000000108247819 */ /* 0x000fe400000006ff */
[----:B------:R-:W-:-:S02]  /*10640*/  IADD3 R2, R4, R2, R5 ;  /* 0x0000000204027210 */ /* 0x000fc40007ffe005 */
[----:B------:R-:W-:Y:S01]  /*10650*/  SHF.R.U32.HI R15, RZ, 0x10, R45 ;  /* 0x00000010ff0f7819 */ /* 0x000fe2000001162d */
[----:B------:R-:W1:Y:S01]  /*10660*/  LDS.128 R4, [R36+0x8100] ;  /* 0x0081000024047984 */ /* 0x000e620000000c00 */
[----:B------:R-:W-:Y:S02]  /*10670*/  SHF.L.U32 R33, R2, 0x1, RZ ;  /* 0x0000000102217819 */ /* 0x000fe400000006ff */
[----:B------:R-:W-:Y:S02]  /*10680*/  SHF.R.U32.HI R2, RZ, 0x10, R41 ;  /* 0x00000010ff027819 */ /* 0x000fe40000011629 */
[----:B------:R-:W-:Y:S01]  /*10690*/  SHF.R.U64 R44, R44, 0x10, R45 ;  /* 0x000000102c2c7819 */ /* 0x000fe2000000122d */
[----:B------:R-:W2:Y:S01]  /*106a0*/  LDS.128 R8, [R33+0x8100] ;  /* 0x0081000021087984 */ /* 0x000ea20000000c00 */
[----:B------:R-:W-:Y:S01]  /*106b0*/  HADD2.F32 R45, -RZ, R15.H0_H0 ;  /* 0x2000000fff2d7230 */ /* 0x000fe20000004100 */
[----:B------:R-:W-:Y:S01]  /*106c0*/  SHF.R.U32.HI R16, RZ, 0x10, R43 ;  /* 0x00000010ff107819 */ /* 0x000fe2000001162b */
[----:B------:R-:W-:Y:S01]  /*106d0*/  HADD2.F32 R18, -RZ, R2.H0_H0 ;  /* 0x20000002ff127230 */ /* 0x000fe20000004100 */
[----:B------:R-:W-:Y:S01]  /*106e0*/  SHF.R.U32.HI R17, RZ, 0x10, R47 ;  /* 0x00000010ff117819 */ /* 0x000fe2000001162f */
[----:B------:R-:W-:Y:S01]  /*106f0*/  HADD2.F32 R2, -RZ, R77.H0_H0 ;  /* 0x2000004dff027230 */ /* 0x000fe20000004100 */
[----:B------:R-:W-:Y:S01]  /*10700*/  SHF.R.U64 R35, R42, 0x10, R43 ;  /* 0x000000102a237819 */ /* 0x000fe2000000122b */
[----:B------:R-:W-:Y:S01]  /*10710*/  HADD2.F32 R15, -RZ, R16.H0_H0 ;  /* 0x20000010ff0f7230 */ /* 0x000fe20000004100 */
[----:B------:R-:W-:Y:S01]  /*10720*/  SHF.R.U64 R40, R46, 0x10, R47 ;  /* 0x000000102e287819 */ /* 0x000fe2000000122f */
[----:B------:R-:W-:-:S02]  /*10730*/  HADD2.F32 R43, -RZ, R17.H0_H0 ;  /* 0x20000011ff2b7230 */ /* 0x000fc40000004100 */
[----:B------:R-:W-:Y:S02]  /*10740*/  HADD2.F32 R42, -RZ, R44.H0_H0 ;  /* 0x2000002cff2a7230 */ /* 0x000fe40000004100 */
[--C-:B-1----:R-:W-:Y:S02]  /*10750*/  HADD2.F32 R24, -RZ, R4.reuse.H0_H0 ;  /* 0x20000004ff187230 */ /* 0x102fe40000004100 */
[----:B------:R-:W-:Y:S02]  /*10760*/  HADD2.F32 R26, -RZ, R4.H1_H1 ;  /* 0x30000004ff1a7230 */ /* 0x000fe40000004100 */
[----:B------:R-:W-:Y:S02]  /*10770*/  HADD2.F32 R20, -RZ, R5.H0_H0 ;  /* 0x20000005ff147230 */ /* 0x000fe40000004100 */
[----:B------:R-:W-:Y:S02]  /*10780*/  HADD2.F32 R4, -RZ, R55.H0_H0 ;  /* 0x20000037ff047230 */ /* 0x000fe40000004100 */
[----:B------:R-:W-:-:S02]  /*10790*/  HADD2.F32 R22, -RZ, R7.H0_H0 ;  /* 0x20000007ff167230 */ /* 0x000fc40000004100 */
[----:B------:R-:W-:Y:S02]  /*107a0*/  HADD2.F32 R21, -RZ, R7.H1_H1 ;  /* 0x30000007ff157230 */ /* 0x000fe40000004100 */
[--C-:B------:R-:W-:Y:S02]  /*107b0*/  HADD2.F32 R23, -RZ, R6.reuse.H0_H0 ;  /* 0x20000006ff177230 */ /* 0x100fe40000004100 */
[----:B------:R-:W-:Y:S02]  /*107c0*/  HADD2.F32 R25, -RZ, R6.H1_H1 ;  /* 0x30000006ff197230 */ /* 0x000fe40000004100 */
[--C-:B--2---:R-:W-:Y:S02]  /*107d0*/  HADD2.F32 R7, -RZ, R9.reuse.H0_H0 ;  /* 0x20000009ff077230 */ /* 0x104fe40000004100 */
[----:B------:R-:W-:Y:S02]  /*107e0*/  HADD2.F32 R6, -RZ, R9.H1_H1 ;  /* 0x30000009ff067230 */ /* 0x000fe40000004100 */
[--C-:B------:R-:W-:Y:S01]  /*107f0*/  HADD2.F32 R12, -RZ, R10.reuse.H0_H0 ;  /* 0x2000000aff0c7230 */ /* 0x100fe20000004100 */
[----:B------:R-:W-:Y:S01]  /*10800*/  FMUL.FTZ R34, R7, R4 ;  /* 0x0000000407227220 */ /* 0x000fe20000410000 */
[----:B------:R-:W-:Y:S01]  /*10810*/  HADD2.F32 R13, -RZ, R10.H1_H1 ;  /* 0x3000000aff0d7230 */ /* 0x000fe20000004100 */
[----:B------:R-:W-:Y:S01]  /*10820*/  FMUL.FTZ R31, R6, R18 ;  /* 0x00000012061f7220 */ /* 0x000fe20000410000 */
[----:B------:R-:W-:-:S02]  /*10830*/  HADD2.F32 R9, -RZ, R8.H0_H0 ;  /* 0x20000008ff097230 */ /* 0x000fc40000004100 */
[----:B------:R-:W-:Y:S01]  /*10840*/  HADD2.F32 R14, -RZ, R8.H1_H1 ;  /* 0x30000008ff0e7230 */ /* 0x000fe20000004100 */
[----:B------:R-:W-:Y:S01]  /*10850*/  FMUL.FTZ R8, R20, R4 ;  /* 0x0000000414087220 */ /* 0x000fe20000410000 */
[----:B------:R-:W-:Y:S01]  /*10860*/  HADD2.F32 R10, -RZ, R55.H1_H1 ;  /* 0x30000037ff0a7230 */ /* 0x000fe20000004100 */
[----:B------:R-:W-:Y:S01]  /*10870*/  FMUL.FTZ R4, R22, R2 ;  /* 0x0000000216047220 */ /* 0x000fe20000410000 */
[----:B------:R-:W-:Y:S02]  /*10880*/  HADD2.F32 R19, -RZ, R5.H1_H1 ;  /* 0x30000005ff137230 */ /* 0x000fe40000004100 */
[----:B------:R-:W-:Y:S01]  /*10890*/  HADD2.F32 R5, -RZ, R11.H0_H0 ;  /* 0x2000000bff057230 */ /* 0x000fe20000004100 */
[----:B------:R-:W-:Y:S01]  /*108a0*/  FFMA.FTZ R41, R7, R10, R8 ;  /* 0x0000000a07297223 */ /* 0x000fe20000010008 */
[----:B------:R-:W-:Y:S01]  /*108b0*/  HADD2.F32 R8, -RZ, R77.H1_H1 ;  /* 0x3000004dff087230 */ /* 0x000fe20000004100 */
[----:B------:R-:W-:Y:S01]  /*108c0*/  FMUL.FTZ R7, R19, R18 ;  /* 0x0000001213077220 */ /* 0x000fe20000410000 */
[----:B------:R-:W-:Y:S01]  /*108d0*/  HADD2.F32 R11, -RZ, R11.H1_H1 ;  /* 0x3000000bff0b7230 */ /* 0x000fe20000004100 */
[C---:B------:R-:W-:Y:S01]  /*108e0*/  FMUL.FTZ R27, R5.reuse, R2 ;  /* 0x00000002051b7220 */ /* 0x040fe20000410000 */
[----:B------:R-:W-:Y:S01]  /*108f0*/  HADD2.F32 R2, -RZ, R108.H0_H0 ;  /* 0x2000006cff027230 */ /* 0x000fe20000004100 */
[----:B------:R-:W-:Y:S01]  /*10900*/  FFMA.FTZ R32, R5, R8, R4 ;  /* 0x0000000805207223 */ /* 0x000fe20000010004 */
[--C-:B------:R-:W-:Y:S01]  /*10910*/  HADD2.F32 R4, -RZ, R79.reuse.H0_H0 ;  /* 0x2000004fff047230 */ /* 0x100fe20000004100 */
[----:B------:R-:W-:Y:S01]  /*10920*/  FFMA.FTZ R37, R6, R45, R7 ;  /* 0x0000002d06257223 */ /* 0x000fe20000010007 */
[----:B------:R-:W-:Y:S01]  /*10930*/  HADD2.F32 R7, -RZ, R79.H1_H1 ;  /* 0x3000004fff077230 */ /* 0x000fe20000004100 */
[----:B------:R-:W-:-:S02]  /*10940*/  FMUL.FTZ R5, R21, R15 ;  /* 0x0000000f15057220 */ /* 0x000fc40000410000 */
[-C--:B------:R-:W-:Y:S02]  /*10950*/  FMUL.FTZ R6, R24, R4.reuse ;  /* 0x0000000418067220 */ /* 0x080fe40000410000 */
[C---:B------:R-:W-:Y:S01]  /*10960*/  FMUL.FTZ R16, R9.reuse, R4 ;  /* 0x0000000409107220 */ /* 0x040fe20000410000 */
[----:B------:R-:W-:Y:S01]  /*10970*/  HADD2.F32 R4, -RZ, R108.H1_H1 ;  /* 0x3000006cff047230 */ /* 0x000fe20000004100 */
[----:B------:R-:W-:Y:S01]  /*10980*/  FFMA.FTZ R28, R9, R7, R6 ;  /* 0x00000007091c7223 */ /* 0x000fe20000010006 */
[----:B------:R-:W-:Y:S01]  /*10990*/  HADD2.F32 R6, -RZ, R30.H0_H0 ;  /* 0x2000001eff067230 */ /* 0x000fe20000004100 */
[C---:B------:R-:W-:Y:S01]  /*109a0*/  FMUL.FTZ R17, R11.reuse, R15 ;  /* 0x0000000f0b117220 */ /* 0x040fe20000410000 */
[----:B------:R-:W-:Y:S01]  /*109b0*/  HADD2.F32 R9, -RZ, R35.H0_H0 ;  /* 0x20000023ff097230 */ /* 0x000fe20000004100 */
[----:B------:R-:W-:Y:S01]  /*109c0*/  FFMA.FTZ R29, R11, R43, R5 ;  /* 0x0000002b0b1d7223 */ /* 0x000fe20000010005 */
[----:B------:R-:W-:Y:S01]  /*109d0*/  HADD2.F32 R35, -RZ, R40.H0_H0 ;  /* 0x20000028ff237230 */ /* 0x000fe20000004100 */
[----:B------:R-:W-:-:S02]  /*109e0*/  FMUL.FTZ R5, R23, R2 ;  /* 0x0000000217057220 */ /* 0x000fc40000410000 */
[----:B------:R-:W-:Y:S02]  /*109f0*/  FMUL.FTZ R15, R12, R2 ;  /* 0x000000020c0f7220 */ /* 0x000fe40000410000 */
[----:B------:R-:W-:Y:S02]  /*10a00*/  FMUL.FTZ R2, R26, R6 ;  /* 0x000000061a027220 */ /* 0x000fe40000410000 */
[----:B------:R-:W-:Y:S02]  /*10a10*/  FFMA.FTZ R30, R12, R4, R5 ;  /* 0x000000040c1e7223 */ /* 0x000fe40000010005 */
[C---:B------:R-:W-:Y:S02]  /*10a20*/  FMUL.FTZ R6, R14.reuse, R6 ;  /* 0x000000060e067220 */ /* 0x040fe40000410000 */
[----:B------:R-:W-:Y:S02]  /*10a30*/  FMUL.FTZ R5, R25, R9 ;  /* 0x0000000919057220 */ /* 0x000fe40000410000 */
[----:B------:R-:W-:-:S02]  /*10a40*/  FFMA.FTZ R14, R14, R42, R2 ;  /* 0x0000002a0e0e7223 */ /* 0x000fc40000010002 */
[C---:B------:R-:W-:Y:S02]  /*10a50*/  FMUL.FTZ R2, R13.reuse, R9 ;  /* 0x000000090d027220 */ /* 0x040fe40000410000 */
[----:B------:R-:W-:Y:S01]  /*10a60*/  FFMA.FTZ R18, R13, R35, R5 ;  /* 0x000000230d127223 */ /* 0x000fe20000010005 */
[----:B------:R-:W-:Y:S01]  /*10a70*/  F2FP.PACK_AB R5, R37, R41 ;  /* 0x000000292505723e */ /* 0x000fe200000000ff */
[----:B------:R-:W-:Y:S02]  /*10a80*/  FFMA.FTZ R12, R20, R10, -R34 ;  /* 0x0000000a140c7223 */ /* 0x000fe40000010822 */
[----:B------:R-:W-:Y:S02]  /*10a90*/  FFMA.FTZ R8, R22, R8, -R27 ;  /* 0x0000000816087223 */ /* 0x000fe4000001081b */
[----:B------:R-:W-:Y:S02]  /*10aa0*/  FFMA.FTZ R11, R21, R43, -R17 ;  /* 0x0000002b150b7223 */ /* 0x000fe40000010811 */
[----:B------:R-:W-:-:S02]  /*10ab0*/  FFMA.FTZ R9, R19, R45, -R31 ;  /* 0x0000002d13097223 */ /* 0x000fc4000001081f */
[----:B------:R-:W-:Y:S01]  /*10ac0*/  FFMA.FTZ R13, R24, R7, -R16 ;  /* 0x00000007180d7223 */ /* 0x000fe20000010810 */
[----:B------:R-:W-:Y:S01]  /*10ad0*/  F2FP.PACK_AB R11, R11, R8 ;  /* 0x000000080b0b723e */ /* 0x000fe200000000ff */
[----:B------:R-:W-:Y:S01]  /*10ae0*/  FFMA.FTZ R10, R23, R4, -R15 ;  /* 0x00000004170a7223 */ /* 0x000fe2000001080f */
[----:B------:R-:W-:Y:S01]  /*10af0*/  F2FP.PACK_AB R9, R9, R12 ;  /* 0x0000000c0909723e */ /* 0x000fe200000000ff */
[----:B------:R-:W-:Y:S01]  /*10b00*/  FFMA.FTZ R6, R26, R42, -R6 ;  /* 0x0000002a1a067223 */ /* 0x000fe20000010806 */
[----:B------:R-:W-:Y:S01]  /*10b10*/  F2FP.PACK_AB R7, R29, R32 ;  /* 0x000000201d07723e */ /* 0x000fe200000000ff */
[----:B------:R-:W-:Y:S01]  /*10b20*/  FFMA.FTZ R2, R25, R35, -R2 ;  /* 0x0000002319027223 */ /* 0x000fe20000010802 */
[----:B------:R-:W-:Y:S02]  /*10b30*/  F2FP.PACK_AB R4, R14, R28 ;  /* 0x0000001c0e04723e */ /* 0x000fe400000000ff */
[----:B------:R-:W-:Y:S02]  /*10b40*/  F2FP.PACK_AB R8, R6, R13 ;  /* 0x0000000d0608723e */ /* 0x000fe400000000ff */
[----:B------:R-:W-:-:S02]  /*10b50*/  F2FP.PACK_AB R10, R2, R10 ;  /* 0x0000000a020a723e */ /* 0x000fc400000000ff */
[----:B------:R-:W-:-:S03]  /*10b60*/  F2FP.PACK_AB R6, R18, R30 ;  /* 0x0000001e1206723e */ /* 0x000fc600000000ff */
[----:B------:R1:W-:Y:S04]  /*10b70*/  STS.128 [R36+0x8100], R8 ;  /* 0x0081000824007388 */ /* 0x0003e80000000c00 */
[----:B------:R1:W-:Y:S02]  /*10b80*/  STS.128 [R33+0x8100], R4 ;  /* 0x0081000421007388 */ /* 0x0003e40000000c00 */
.L_x_1774:
[----:B------:R-:W-:Y:S05]  /*10b90*/  BSYNC B0 ;  /* 0x0000000000007941 */ /* 0x000fea0003800000 */
.L_x_1773:
        /* <DEDUP_REMOVED lines=28> */
[----:B------:R-:W-:Y:S02]  /*10d60*/  SHF.L.U32 R33, R2, 0x1, RZ ;  /* 0x0000000102217819 */ /* 0x000fe400000006ff */
        /* <DEDUP_REMOVED lines=10> */
[----:B------:R-:W-:Y:S01]  /*10e10*/  SHF.R.U64 R41, R58, 0x10, R59 ;  /* 0x000000103a297819 */ /* 0x000fe2000000123b */
[----:B------:R-:W-:-:S02]  /*10e20*/  HADD2.F32 R40, -RZ, R40.H0_H0 ;  /* 0x20000028ff287230 */ /* 0x000fc40000004100 */
[--C-:B-1----:R-:W-:Y:S02]  /*10e30*/  HADD2.F32 R24, -RZ, R4.reuse.H0_H0 ;  /* 0x20000004ff187230 */ /* 0x102fe40000004100 */
[----:B------:R-:W-:Y:S02]  /*10e40*/  HADD2.F32 R26, -RZ, R4.H1_H1 ;  /* 0x30000004ff1a7230 */ /* 0x000fe40000004100 */
[----:B------:R-:W-:Y:S02]  /*10e50*/  HADD2.F32 R20, -RZ, R5.H0_H0 ;  /* 0x20000005ff147230 */ /* 0x000fe40000004100 */
[----:B------:R-:W-:Y:S02]  /*10e60*/  HADD2.F32 R4, -RZ, R109.H0_H0 ;  /* 0x2000006dff047230 */ /* 0x000fe40000004100 */
[--C-:B------:R-:W-:Y:S02]  /*10e70*/  HADD2.F32 R22, -RZ, R7.reuse.H0_H0 ;  /* 0x20000007ff167230 */ /* 0x100fe40000004100 */
[----:B------:R-:W-:-:S02]  /*10e80*/  HADD2.F32 R21, -RZ, R7.H1_H1 ;  /* 0x30000007ff157230 */ /* 0x000fc40000004100 */
        /* <DEDUP_REMOVED lines=14> */
[--C-:B------:R-:W-:Y:S01]  /*10f70*/  HADD2.F32 R5, -RZ, R11.reuse.H0_H0 ;  /* 0x2000000bff057230 */ /* 0x100fe20000004100 */
        /* <DEDUP_REMOVED lines=47> */
.L_x_1776:
[----:B------:R-:W-:Y:S05]  /*11270*/  BSYNC B0 ;  /* 0x0000000000007941 */ /* 0x000fea0003800000 */
.L_x_1775:
        /* <DEDUP_REMOVED lines=109> */
.L_x_1778:
[----:B------:R-:W-:Y:S05]  /*11950*/  BSYNC B0 ;  /* 0x0000000000007941 */ /* 0x000fea0003800000 */
.L_x_1777:
[----:B------:R-:W-:Y:S01]  /*11960*/  IADD3 R2, R76, 0x40, RZ ;  /* 0x000000404c027810 */ /* 0x000fe20007ffe0ff */
[----:B------:R-:W-:Y:S03]  /*11970*/  BSSY B0, `(.L_x_1779) ;  /* 0x000006c000007945 */ /* 0x000fe60003800000 */
[----:B------:R-:W-:-:S13]  /*11980*/  ISETP.GE.OR P0, PT, R2, UR4, P2 ;  /* 0x0000000402007c0c */ /* 0x000fda0009706670 */
[----:B------:R-:W-:Y:S05]  /*11990*/  @P0 BRA `(.L_x_1780) ;  /* 0x0000069000000947 */ /* 0x000fea0003800000 */
[----:B-1----:R-:W-:Y:S02]  /*119a0*/  SHF.R.S32.HI R4, RZ, 0x1f, R2 ;  /* 0x0000001fff047819 */ /* 0x002fe40000011402 */
[----:B------:R-:W-:Y:S02]  /*119b0*/  MOV R9, c[0x0][0x27c] ;  /* 0x00009f0000097a02 */ /* 0x000fe40000000f00 */
[----:B------:R-:W-:Y:S02]  /*119c0*/  SHF.L.U32 R5, R2, 0x6, RZ ;  /* 0x0000000602057819 */ /* 0x000fe400000006ff */
[----:B------:R-:W-:Y:S02]  /*119d0*/  LEA.HI R4, R4, R2, RZ, 0x3 ;  /* 0x0000000204047211 */ /* 0x000fe400078f18ff */
[----:B------:R-:W-:Y:S02]  /*119e0*/  LEA.HI R9, R9, R53, RZ, 0x1d ;  /* 0x0000003509097211 */ /* 0x000fe400078fe8ff */
[----:B------:R-:W-:Y:S01]  /*119f0*/  LOP3.LUT R2, R5, 0x1c0, RZ, 0xc0, !PT ;  /* 0x000001c005027812 */ /* 0x000fe200078ec0ff */
[----:B------:R-:W-:Y:S01]  /*11a00*/  IMAD.SHL.U32 R5, R4, 0x40, RZ ;  /* 0x0000004004057824 */ /* 0x000fe200078e00ff */
[----:B------:R-:W-:-:S02]  /*11a10*/  SHF.R.S32.HI R10, RZ, 0x1f, R9 ;  /* 0x0000001fff0a7819 */ /* 0x000fc40000011409 */
[----:B------:R-:W-:Y:S02]  /*11a20*/  SHF.L.U32 R7, R9, 0x3, RZ ;  /* 0x0000000309077819 */ /* 0x000fe400000006ff */
[----:B------:R-:W-:Y:S02]  /*11a30*/  LOP3.LUT R6, R5, 0xfffffe00, RZ, 0xc0, !PT ;  /* 0xfffffe0005067812 */ /* 0x000fe400078ec0ff */
[----:B------:R-:W-:Y:S02]  /*11a40*/  LEA.HI R5, R10, R9, RZ, 0x3 ;  /* 0x000000090a057211 */ /* 0x000fe400078f18ff */
[C---:B------:R-:W-:Y:S02]  /*11a50*/  LOP3.LUT R8, R2.reuse, 0x38, R38, 0xf8, !PT ;  /* 0x0000003802087812 */ /* 0x040fe400078ef826 */
[----:B------:R-:W-:Y:S02]  /*11a60*/  SHF.R.U32.HI R4, RZ, 0x3, R2 ;  /* 0x00000003ff047819 */ /* 0x000fe40000011602 */
[----:B------:R-:W-:Y:S01]  /*11a70*/  LOP3.LUT R7, R2, 0x38, R7, 0xf8, !PT ;  /* 0x0000003802077812 */ /* 0x000fe200078ef807 */
[----:B------:R-:W-:Y:S01]  /*11a80*/  IMAD.SHL.U32 R2, R5, 0x400, RZ ;  /* 0x0000040005027824 */ /* 0x000fe200078e00ff */
[----:B------:R-:W-:-:S02]  /*11a90*/  LOP3.LUT R8, R6, R8, R4, 0xf6, !PT ;  /* 0x0000000806087212 */ /* 0x000fc400078ef604 */
[----:B------:R-:W-:Y:S02]  /*11aa0*/  LOP3.LUT R4, R7, R4, RZ, 0x3c, !PT ;  /* 0x0000000407047212 */ /* 0x000fe400078e3cff */
[----:B------:R-:W-:Y:S02]  /*11ab0*/  LOP3.LUT R2, R2, 0x7fffe000, RZ, 0xc0, !PT ;  /* 0x7fffe00002027812 */ /* 0x000fe400078ec0ff */
[----:B------:R-:W-:Y:S02]  /*11ac0*/  SHF.L.U32 R36, R8, 0x1, RZ ;  /* 0x0000000108247819 */ /* 0x000fe400000006ff */
[----:B------:R-:W-:Y:S02]  /*11ad0*/  IADD3 R2, R4, R2, R6 ;  /* 0x0000000204027210 */ /* 0x000fe40007ffe006 */
[----:B------:R-:W-:Y:S01]  /*11ae0*/  SHF.R.U32.HI R15, RZ, 0x10, R81 ;  /* 0x00000010ff0f7819 */ /* 0x000fe20000011651 */
[----:B------:R-:W1:Y:S01]  /*11af0*/  LDS.128 R4, [R36+0x8100] ;  /* 0x0081000024047984 */ /* 0x000e620000000c00 */
[----:B------:R-:W-:-:S02]  /*11b00*/  SHF.L.U32 R33, R2, 0x1, RZ ;  /* 0x0000000102217819 */ /* 0x000fc400000006ff */
[----:B------:R-:W-:Y:S01]  /*11b10*/  SHF.R.U32.HI R2, RZ, 0x10, R85 ;  /* 0x00000010ff027819 */ /* 0x000fe20000011655 */
[----:B------:R-:W-:Y:S01]  /*11b20*/  HADD2.F32 R44, -RZ, R15.H0_H0 ;  /* 0x2000000fff2c7230 */ /* 0x000fe20000004100 */
[----:B------:R-:W-:Y:S01]  /*11b30*/  SHF.R.U32.HI R16, RZ, 0x10, R87 ;  /* 0x00000010ff107819 */ /* 0x000fe20000011657 */
[----:B------:R-:W2:Y:S01]  /*11b40*/  LDS.128 R8, [R33+0x8100] ;  /* 0x0081000021087984 */ /* 0x000ea20000000c00 */
[----:B------:R-:W-:Y:S01]  /*11b50*/  SHF.R.U32.HI R17, RZ, 0x10, R83 ;  /* 0x00000010ff117819 */ /* 0x000fe20000011653 */
[----:B------:R-:W-:Y:S01]  /*11b60*/  HADD2.F32 R18, -RZ, R2.H0_H0 ;  /* 0x20000002ff127230 */ /* 0x000fe20000004100 */
        /* <DEDUP_REMOVED lines=76> */
.L_x_1780:
[----:B------:R-:W-:Y:S05]  /*12030*/  BSYNC B0 ;  /* 0x0000000000007941 */ /* 0x000fea0003800000 */
.L_x_1779:
        /* <DEDUP_REMOVED lines=109> */
.L_x_1782:
[----:B------:R-:W-:Y:S05]  /*12710*/  BSYNC B0 ;  /* 0x0000000000007941 */ /* 0x000fea0003800000 */
.L_x_1781:
        /* <DEDUP_REMOVED lines=109> */
.L_x_1784:
[----:B------:R-:W-:Y:S05]  /*12df0*/  BSYNC B0 ;  /* 0x0000000000007941 */ /* 0x000fea0003800000 */
.L_x_1783:
[----:B-1----:R-:W-:-:S04]  /*12e00*/  IADD3 R4, R76, 0x70, RZ ;  /* 0x000000704c047810 */ /* 0x002fc80007ffe0ff */
[----:B------:R-:W-:-:S13]  /*12e10*/  ISETP.GE.OR P0, PT, R4, UR4, P2 ;  /* 0x0000000404007c0c */ /* 0x000fda0009706670 */
[----:B------:R-:W-:Y:S05]  /*12e20*/  @P0 BRA `(.L_x_1760) ;  /* 0x0000069000000947 */ /* 0x000fea0003800000 */
[----:B------:R-:W-:Y:S01]  /*12e30*/  SHF.R.S32.HI R5, RZ, 0x1f, R4 ;  /* 0x0000001fff057819 */ /* 0x000fe20000011404 */
[----:B------:R-:W-:Y:S01]  /*12e40*/  HADD2.F32 R13, -RZ, R129.H0_H0 ;  /* 0x20000081ff0d7230 */ /* 0x000fe20000004100 */
[----:B------:R-:W-:Y:S02]  /*12e50*/  SHF.L.U32 R2, R4, 0x6, RZ ;  /* 0x0000000604027819 */ /* 0x000fe400000006ff */
[----:B------:R-:W-:Y:S02]  /*12e60*/  MOV R9, c[0x0][0x27c] ;  /* 0x00009f0000097a02 */ /* 0x000fe40000000f00 */
        /* <DEDUP_REMOVED lines=31> */
[----:B------:R-:W-:-:S02]  /*13060*/  SHF.R.U64 R35, R94, 0x10, R95 ;  /* 0x000000105e237819 */ /* 0x000fc4000000125f */
[----:B------:R-:W-:Y:S01]  /*13070*/  SHF.R.U64 R39, R106, 0x10, R107 ;  /* 0x000000106a277819 */ /* 0x000fe2000000126b */
[----:B------:R-:W-:-:S04]  /*13080*/  HADD2.F32 R38, -RZ, R38.H0_H0 ;  /* 0x20000026ff267230 */ /* 0x000fc80000004100 */
[----:B------:R-:W-:Y:S02]  /*13090*/  HADD2.F32 R39, -RZ, R39.H0_H0 ;  /* 0x20000027ff277230 */ /* 0x000fe40000004100 */
[----:B-1----:R-:W-:Y:S02]  /*130a0*/  HADD2.F32 R20, -RZ, R7.H0_H0 ;  /* 0x20000007ff147230 */ /* 0x002fe40000004100 */
[--C-:B------:R-:W-:Y:S02]  /*130b0*/  HADD2.F32 R22, -RZ, R5.reuse.H0_H0 ;  /* 0x20000005ff167230 */ /* 0x100fe40000004100 */
[----:B------:R-:W-:Y:S02]  /*130c0*/  HADD2.F32 R21, -RZ, R5.H1_H1 ;  /* 0x30000005ff157230 */ /* 0x000fe40000004100 */
[--C-:B------:R-:W-:Y:S02]  /*130d0*/  HADD2.F32 R23, -RZ, R6.reuse.H0_H0 ;  /* 0x20000006ff177230 */ /* 0x100fe40000004100 */
[----:B------:R-:W-:-:S02]  /*130e0*/  HADD2.F32 R25, -RZ, R6.H1_H1 ;  /* 0x30000006ff197230 */ /* 0x000fc40000004100 */
[--C-:B--2---:R-:W-:Y:S02]  /*130f0*/  HADD2.F32 R6, -RZ, R11.reuse.H0_H0 ;  /* 0x2000000bff067230 */ /* 0x104fe40000004100 */
[----:B------:R-:W-:Y:S02]  /*13100*/  HADD2.F32 R5, -RZ, R11.H1_H1 ;  /* 0x3000000bff057230 */ /* 0x000fe40000004100 */
[----:B------:R-:W-:Y:S01]  /*13110*/  HADD2.F32 R19, -RZ, R7.H1_H1 ;  /* 0x30000007ff137230 */ /* 0x000fe20000004100 */
[----:B------:R-:W-:Y:S01]  /*13120*/  FMUL.FTZ R34, R6, R2 ;  /* 0x0000000206227220 */ /* 0x000fe20000410000 */
[--C-:B------:R-:W-:Y:S01]  /*13130*/  HADD2.F32 R24, -RZ, R4.reuse.H0_H0 ;  /* 0x20000004ff187230 */ /* 0x100fe20000004100 */
[----:B------:R-:W-:Y:S01]  /*13140*/  FMUL.FTZ R31, R5, R16 ;  /* 0x00000010051f7220 */ /* 0x000fe20000410000 */
[----:B------:R-:W-:Y:S02]  /*13150*/  HADD2.F32 R26, -RZ, R4.H1_H1 ;  /* 0x30000004ff1a7230 */ /* 0x000fe40000004100 */
[----:B------:R-:W-:-:S02]  /*13160*/  HADD2.F32 R11, -RZ, R8.H0_H0 ;  /* 0x20000008ff0b7230 */ /* 0x000fc40000004100 */
[----:B------:R-:W-:Y:S01]  /*13170*/  HADD2.F32 R15, -RZ, R8.H1_H1 ;  /* 0x30000008ff0f7230 */ /* 0x000fe20000004100 */
[----:B------:R-:W-:Y:S01]  /*13180*/  FMUL.FTZ R8, R20, R2 ;  /* 0x0000000214087220 */ /* 0x000fe20000410000 */
[----:B------:R-:W-:Y:S01]  /*13190*/  HADD2.F32 R7, -RZ, R9.H0_H0 ;  /* 0x20000009ff077230 */ /* 0x000fe20000004100 */
[----:B------:R-:W-:Y:S01]  /*131a0*/  FMUL.FTZ R2, R19, R16 ;  /* 0x0000001013027220 */ /* 0x000fe20000410000 */
[----:B------:R-:W-:Y:S01]  /*131b0*/  HADD2.F32 R4, -RZ, R128.H1_H1 ;  /* 0x30000080ff047230 */ /* 0x000fe20000004100 */
[----:B------:R-:W-:Y:S01]  /*131c0*/  FFMA.FTZ R40, R6, R13, R8 ;  /* 0x0000000d06287223 */ /* 0x000fe20000010008 */
[--C-:B------:R-:W-:Y:S01]  /*131d0*/  HADD2.F32 R12, -RZ, R10.reuse.H0_H0 ;  /* 0x2000000aff0c7230 */ /* 0x100fe20000004100 */
[----:B------:R-:W-:Y:S01]  /*131e0*/  FFMA.FTZ R37, R5, R42, R2 ;  /* 0x0000002a05257223 */ /* 0x000fe20000010002 */
[----:B------:R-:W-:Y:S01]  /*131f0*/  HADD2.F32 R14, -RZ, R10.H1_H1 ;  /* 0x3000000aff0e7230 */ /* 0x000fe20000004100 */
[-C--:B------:R-:W-:Y:S01]  /*13200*/  FMUL.FTZ R6, R22, R4.reuse ;  /* 0x0000000416067220 */ /* 0x080fe20000410000 */
[----:B------:R-:W-:Y:S01]  /*13210*/  HADD2.F32 R10, -RZ, R129.H1_H1 ;  /* 0x30000081ff0a7230 */ /* 0x000fe20000004100 */
[----:B------:R-:W-:Y:S01]  /*13220*/  FMUL.FTZ R27, R7, R4 ;  /* 0x00000004071b7220 */ /* 0x000fe20000410000 */
[--C-:B------:R-:W-:Y:S01]  /*13230*/  HADD2.F32 R4, -RZ, R130.reuse.H0_H0 ;  /* 0x20000082ff047230 */ /* 0x100fe20000004100 */
[----:B------:R-:W-:Y:S01]  /*13240*/  FMUL.FTZ R5, R21, R18 ;  /* 0x0000001215057220 */ /* 0x000fe20000410000 */
[----:B------:R-:W-:Y:S01]  /*13250*/  HADD2.F32 R9, -RZ, R9.H1_H1 ;  /* 0x30000009ff097230 */ /* 0x000fe20000004100 */
[----:B------:R-:W-:Y:S01]  /*13260*/  FFMA.FTZ R32, R7, R10, R6 ;  /* 0x0000000a07207223 */ /* 0x000fe20000010006 */
[----:B------:R-:W-:Y:S01]  /*13270*/  HADD2.F32 R7, -RZ, R130.H1_H1 ;  /* 0x30000082ff077230 */ /* 0x000fe20000004100 */
[-C--:B------:R-:W-:Y:S01]  /*13280*/  FMUL.FTZ R6, R24, R4.reuse ;  /* 0x0000000418067220 */ /* 0x080fe20000410000 */
[----:B------:R-:W-:Y:S01]  /*13290*/  HADD2.F32 R2, -RZ, R131.H0_H0 ;  /* 0x20000083ff027230 */ /* 0x000fe20000004100 */
[----:B------:R-:W-:Y:S01]  /*132a0*/  FFMA.FTZ R30, R9, R41, R5 ;  /* 0x00000029091e7223 */ /* 0x000fe20000010005 */
[----:B------:R-:W-:Y:S01]  /*132b0*/  HADD2.F32 R8, -RZ, R35.H0_H0 ;  /* 0x20000023ff087230 */ /* 0x000fe20000004100 */
[C---:B------:R-:W-:Y:S01]  /*132c0*/  FFMA.FTZ R28, R11.reuse, R7, R6 ;  /* 0x000000070b1c7223 */ /* 0x040fe20000010006 */
[----:B------:R-:W-:Y:S01]  /*132d0*/  HADD2.F32 R6, -RZ, R29.H0_H0 ;  /* 0x2000001dff067230 */ /* 0x000fe20000004100 */
[----:B------:R-:W-:Y:S01]  /*132e0*/  FMUL.FTZ R17, R11, R4 ;  /* 0x000000040b117220 */ /* 0x000fe20000410000 */
[----:B------:R-:W-:Y:S01]  /*132f0*/  HADD2.F32 R4, -RZ, R131.H1_H1 ;  /* 0x30000083ff047230 */ /* 0x000fe20000004100 */
[----:B------:R-:W-:-:S02]  /*13300*/  FMUL.FTZ R5, R23, R2 ;  /* 0x0000000217057220 */ /* 0x000fc40000410000 */
[----:B------:R-:W-:Y:S02]  /*13310*/  FMUL.FTZ R16, R12, R2 ;  /* 0x000000020c107220 */ /* 0x000fe40000410000 */
[-C--:B------:R-:W-:Y:S02]  /*13320*/  FMUL.FTZ R2, R26, R6.reuse ;  /* 0x000000061a027220 */ /* 0x080fe40000410000 */
[C---:B------:R-:W-:Y:S02]  /*13330*/  FMUL.FTZ R6, R15.reuse, R6 ;  /* 0x000000060f067220 */ /* 0x040fe40000410000 */
[----:B------:R-:W-:Y:S02]  /*13340*/  FFMA.FTZ R15, R15, R38, R2 ;  /* 0x000000260f0f7223 */ /* 0x000fe40000010002 */
[----:B------:R-:W-:Y:S02]  /*13350*/  FMUL.FTZ R18, R9, R18 ;  /* 0x0000001209127220 */ /* 0x000fe40000410000 */
[----:B------:R-:W-:-:S02]  /*13360*/  FFMA.FTZ R29, R12, R4, R5 ;  /* 0x000000040c1d7223 */ /* 0x000fc40000010005 */
[-C--:B------:R-:W-:Y:S02]  /*13370*/  FMUL.FTZ R2, R14, R8.reuse ;  /* 0x000000080e027220 */ /* 0x080fe40000410000 */
[----:B------:R-:W-:Y:S02]  /*13380*/  FMUL.FTZ R5, R25, R8 ;  /* 0x0000000819057220 */ /* 0x000fe40000410000 */
        /* <DEDUP_REMOVED lines=11> */
[----:B------:R-:W-:-:S02]  /*13440*/  FFMA.FTZ R2, R25, R39, -R2 ;  /* 0x0000002719027223 */ /* 0x000fc40000010802 */
[----:B------:R-:W-:Y:S01]  /*13450*/  FFMA.FTZ R14, R14, R39, R5 ;  /* 0x000000270e0e7223 */ /* 0x000fe20000010005 */
[----:B------:R-:W-:Y:S02]  /*13460*/  F2FP.PACK_AB R8, R6, R13 ;  /* 0x0000000d0608723e */ /* 0x000fe400000000ff */
[----:B------:R-:W-:Y:S02]  /*13470*/  F2FP.PACK_AB R10, R2, R10 ;  /* 0x0000000a020a723e */ /* 0x000fe400000000ff */
[----:B------:R-:W-:Y:S02]  /*13480*/  F2FP.PACK_AB R5, R30, R32 ;  /* 0x000000201e05723e */ /* 0x000fe400000000ff */
[----:B------:R-:W-:Y:S01]  /*13490*/  F2FP.PACK_AB R6, R14, R29 ;  /* 0x0000001d0e06723e */ /* 0x000fe200000000ff */
[----:B------:R1:W-:Y:S04]  /*134a0*/  STS.128 [R36+0x8100], R8 ;  /* 0x0081000824007388 */ /* 0x0003e80000000c00 */
[----:B------:R1:W-:Y:S02]  /*134b0*/  STS.128 [R33+0x8100], R4 ;  /* 0x0081000421007388 */ /* 0x0003e40000000c00 */
.L_x_1760:
[----:B------:R-:W-:Y:S05]  /*134c0*/  BSYNC B2 ;  /* 0x0000000000027941 */ /* 0x000fea0003800000 */
.L_x_1714:
[----:B-1----:R-:W-:Y:S01]  /*134d0*/  SHF.R.S32.HI R7, RZ, 0x4, R134 ;  /* 0x00000004ff077819 */ /* 0x002fe20000011486 */
[----:B------:R-:W-:Y:S01]  /*134e0*/  IMAD.SHL.U32 R6, R53, 0x40, RZ ;  /* 0x0000004035067824 */ /* 0x000fe200078e00ff */
[----:B------:R-:W-:-:S04]  /*134f0*/  DEPBAR.LE SB0, 0x0 ;  /* 0x000080000000791a */ /* 0x000fc80000000000 */
[----:B------:R-:W-:Y:S01]  /*13500*/  LEA.HI R2, R134, R7, RZ, 0x1 ;  /* 0x0000000786027211 */ /* 0x000fe200078f08ff */
[----:B------:R-:W-:Y:S01]  /*13510*/  IMAD.SHL.U32 R4, R132, 0x40, RZ ;  /* 0x0000004084047824 */ /* 0x000fe200078e00ff */
[----:B------:R-:W-:Y:S01]  /*13520*/  ULDC.64 UR4, c[0x0][0x208] ;  /* 0x0000820000047ab9 */ /* 0x000fe20000000a00 */
[----:B------:R-:W-:Y:S01]  /*13530*/  IMAD.SHL.U32 R5, R133, 0x40, RZ ;  /* 0x0000004085057824 */ /* 0x000fe200078e00ff */
[----:B------:R-:W-:Y:S01]  /*13540*/  LOP3.LUT R2, R2, 0xfffffffe, RZ, 0xc0, !PT ;  /* 0xfffffffe02027812 */ /* 0x000fe200078ec0ff */
[----:B------:R-:W-:Y:S01]  /*13550*/  IMAD.SHL.U32 R8, R76, 0x8, RZ ;  /* 0x000000084c087824 */ /* 0x000fe200078e00ff */
[----:B------:R-:W-:Y:S01]  /*13560*/  LOP3.LUT R4, R4, 0x1c0, RZ, 0xc0, !PT ;  /* 0x000001c004047812 */ /* 0x000fe200078ec0ff */
[----:B------:R-:W-:Y:S01]  /*13570*/  UIMAD UR6, UR14, UR4, URZ ;  /* 0x000000040e0672a4 */ /* 0x000fe2000f8e023f */
[----:B------:R-:W-:Y:S01]  /*13580*/  LOP3.LUT R153, R5, 0xfffffe00, RZ, 0xc0, !PT ;  /* 0xfffffe0005997812 */ /* 0x000fe200078ec0ff */
[----:B------:R-:W-:Y:S01]  /*13590*/  IMAD.IADD R7, R7, 0x1, -R2 ;  /* 0x0000000107077824 */ /* 0x000fe200078e0a02 */
[----:B------:R-:W-:Y:S01]  /*135a0*/  LOP3.LUT R2, R6, 0x1c0, RZ, 0xc0, !PT ;  /* 0x000001c006027812 */ /* 0x000fe200078ec0ff */
[----:B------:R-:W-:Y:S01]  /*135b0*/  UIMAD.WIDE.U32 UR20, UR15, UR4, URZ ;  /* 0x000000040f1472a5 */ /* 0x000fe2000f8e003f */
[----:B------:R-:W-:Y:S01]  /*135c0*/  LOP3.LUT P1, RZ, R53, 0x2, RZ, 0xc0, !PT ;  /* 0x0000000235ff7812 */ /* 0x000fe2000782c0ff */
[----:B------:R-:W-:Y:S01]  /*135d0*/  IMAD.SHL.U32 R6, R7, 0x8, RZ ;  /* 0x0000000807067824 */ /* 0x000fe200078e00ff */
[----:B------:R-:W-:Y:S01]  /*135e0*/  LOP3.LUT R5, R2, 0x8, R8, 0xf8, !PT ;  /* 0x0000000802057812 */ /* 0x000fe200078ef808 */
[----:B------:R-:W-:Y:S01]  /*135f0*/  UIMAD UR6, UR15, UR5, UR6 ;  /* 0x000000050f0672a4 */ /* 0x000fe2000f8e0206 */
[----:B------:R-:W-:Y:S01]  /*13600*/  SHF.R.U32.HI R2, RZ, 0x3, R2 ;  /* 0x00000003ff027819 */ /* 0x000fe20000011602 */
[----:B------:R-:W-:Y:S01]  /*13610*/  UIMAD UR19, UR15, -0x40, UR13 ;  /* 0xffffffc00f1378a4 */ /* 0x000fe2000f8e020d */
[----:B------:R-:W-:Y:S01]  /*13620*/  LOP3.LUT R8, R4, 0x8, R6, 0xf8, !PT ;  /* 0x0000000804087812 */ /* 0x000fe200078ef806 */
[----:B------:R-:W-:Y:S01]  /*13630*/  UMOV UR9, 0x5 ;  /* 0x0000000500097882 */ /* 0x000fe20000000000 */
[----:B------:R-:W-:Y:S01]  /*13640*/  SHF.R.U32.HI R6, RZ, 0x3, R4 ;  /* 0x00000003ff067819 */ /* 0x000fe20000011604 */
[----:B------:R-:W-:Y:S01]  /*13650*/  IMAD R4, R156, 0x400, R153 ;  /* 0x000004009c047824 */ /* 0x000fe200078e0299 */
[----:B------:R-:W-:Y:S01]  /*13660*/  LOP3.LUT R2, R5, R2, RZ, 0x3c, !PT ;  /* 0x0000000205027212 */ /* 0x000fe200078e3cff */
[----:B------:R-:W-:Y:S01]  /*13670*/  USHF.L.U64.HI UR7, UR4, UR9, UR5 ;  /* 0x0000000904077299 */ /* 0x000fe20008010205 */
[----:B------:R-:W-:Y:S01]  /*13680*/  LOP3.LUT R152, R8, R6, RZ, 0x3c, !PT ;  /* 0x0000000608987212 */ /* 0x000fe200078e3cff */
[----:B------:R-:W-:Y:S01]  /*13690*/  IMAD.SHL.U32 R244, R244, 0x2, RZ ;  /* 0x00000002f4f47824 */ /* 0x000fe200078e00ff */
[----:B------:R-:W-:Y:S01]  /*136a0*/  BAR.SYNC.DEFER_BLOCKING 0x0 ;  /* 0x0000000000007b1d */ /* 0x000fe20000010000 */
[----:B------:R-:W-:Y:S01]  /*136b0*/  IMAD R2, R7, 0x200, R2 ;  /* 0x0000020007027824 */ /* 0x000fe200078e0202 */
[C---:B------:R-:W-:Y:S01]  /*136c0*/  LOP3.LUT P4, RZ, R161.reuse, 0x1, RZ, 0xc0, !PT ;  /* 0x00000001a1ff7812 */ /* 0x040fe2000788c0ff */
[----:B------:R-:W-:Y:S01]  /*136d0*/  IMAD.IADD R4, R152, 0x1, R4 ;  /* 0x0000000198047824 */ /* 0x000fe200078e0204 */
[----:B------:R-:W-:Y:S01]  /*136e0*/  LOP3.LUT P6, RZ, R161, 0x2, RZ, 0xc0, !PT ;  /* 0x00000002a1ff7812 */ /* 0x000fe200078cc0ff */
[----:B------:R-:W-:-:S02]  /*136f0*/  IMAD.SHL.U32 R224, R2, 0x2, RZ ;  /* 0x0000000202e07824 */ /* 0x000fc400078e00ff */
[----:B------:R-:W-:-:S03]  /*13700*/  IMAD.SHL.U32 R231, R4, 0x2, RZ ;  /* 0x0000000204e77824 */ /* 0x000fc600078e00ff */
[----:B------:R-:W-:Y:S01]  /*13710*/  IADD3 R235, R224, 0x4120, RZ ;  /* 0x00004120e0eb7810 */ /* 0x000fe20007ffe0ff */
[C-C-:B------:R-:W-:Y:S02]  /*13720*/  IMAD R233, R3.reuse, 0x2, R231.reuse ;  /* 0x0000000203e97824 */ /* 0x140fe400078e02e7 */
[C---:B------:R-:W-:Y:S02]  /*13730*/  IMAD R232, R0.reuse, 0x2, R231 ;  /* 0x0000000200e87824 */ /* 0x040fe400078e02e7 */
[----:B------:R-:W-:Y:S02]  /*13740*/  IMAD R234, R0, 0x2, R233 ;  /* 0x0000000200ea7824 */ /* 0x000fe400078e02e9 */
[----:B------:R-:W-:Y:S01]  /*13750*/  IMAD R236, R3, 0x2, R232 ;  /* 0x0000000203ec7824 */ /* 0x000fe200078e02e8 */
[----:B------:R-:W-:Y:S04]  /*13760*/  LDSM.16.M88.4 R16, [R224+0x4100] ;  /* 0x00410000e010783b */ /* 0x000fe80000000200 */
[----:B------:R-:W1:Y:S04]  /*13770*/  LDSM.16.M88.4 R4, [R231+0xa100] ;  /* 0x00a10000e704783b */ /* 0x000e680000000200 */
[----:B------:R-:W2:Y:S04]  /*13780*/  LDSM.16.M88.4 R12, [R224+0x4900] ;  /* 0x00490000e00c783b */ /* 0x000ea80000000200 */
[----:B------:R-:W3:Y:S04]  /*13790*/  LDSM.16.M88.4 R20, [R224+0x5100] ;  /* 0x00510000e014783b */ /* 0x000ee80000000200 */
[----:B------:R-:W4:Y:S04]  /*137a0*/  LDSM.16.M88.4 R24, [R224+0x5900] ;  /* 0x00590000e018783b */ /* 0x000f280000000200 */
[----:B------:R-:W5:Y:S01]  /*137b0*/  LDSM.16.M88.4 R8, [R231+0x8100] ;  /* 0x00810000e708783b */ /* 0x000f620000000200 */
[C---:B-1----:R-:W-:Y:S08]  /*137c0*/  HMMA.16816.F32 R36, R4.reuse, R16, RZ ;  /* 0x000000100424723c */ /* 0x042ff000000018ff */
[C---:B--2---:R-:W-:Y:S08]  /*137d0*/  HMMA.16816.F32 R56, R4.reuse, R12, RZ ;  /* 0x0000000c0438723c */ /* 0x044ff000000018ff */
[C---:B---3--:R-:W-:Y:S08]  /*137e0*/  HMMA.16816.F32 R60, R4.reuse, R20, RZ ;  /* 0x00000014043c723c */ /* 0x048ff000000018ff */
[C---:B----4-:R-:W-:Y:S08]  /*137f0*/  HMMA.16816.F32 R64, R4.reuse, R24, RZ ;  /* 0x000000180440723c */ /* 0x050ff000000018ff */
[C---:B------:R-:W-:Y:S08]  /*13800*/  HMMA.16816.F32 R40, R4.reuse, R18, RZ ;  /* 0x000000120428723c */ /* 0x040ff000000018ff */
[C---:B------:R-:W-:Y:S08]  /*13810*/  HMMA.16816.F32 R80, R4.reuse, R14, RZ ;  /* 0x0000000e0450723c */ /* 0x040ff000000018ff */
[C---:B------:R-:W-:Y:S08]  /*13820*/  HMMA.16816.F32 R84, R4.reuse, R22, RZ ;  /* 0x000000160454723c */ /* 0x040ff000000018ff */
[----:B------:R-:W-:Y:S07]  /*13830*/  HMMA.16816.F32 R96, R4, R26, RZ ;  /* 0x0000001a0460723c */ /* 0x000fee00000018ff */
[----:B------:R-:W-:Y:S01]  /*13840*/  IMAD.U32 R5, RZ, RZ, UR21 ;  /* 0x00000015ff057e24 */ /* 0x000fe2000f8e00ff */
[----:B------:R-:W-:Y:S01]  /*13850*/  IADD3 R6, R224, 0x4100, RZ ;  /* 0x00004100e0067810 */ /* 0x000fe20007ffe0ff */
[----:B------:R-:W-:Y:S01]  /*13860*/  IMAD.U32 R4, RZ, RZ, UR20 ;  /* 0x00000014ff047e24 */ /* 0x000fe2000f8e00ff */
[----:B-----5:R-:W-:Y:S01]  /*13870*/  HMMA.16816.F32 R108, R8, R16, RZ ;  /* 0x00000010086c723c */ /* 0x020fe200000018ff */
[----:B------:R-:W-:Y:S01]  /*13880*/  IMAD.U32 R5, RZ, RZ, UR6 ;  /* 0x00000006ff057e24 */ /* 0x000fe2000f8e00ff */
[----:B------:R-:W-:Y:S01]  /*13890*/  USHF.L.U32 UR6, UR4, 0x5, URZ ;  /* 0x0000000504067899 */ /* 0x000fe2000800063f */
[----:B------:R-:W-:-:S02]  /*138a0*/  @P1 IADD3 R235, R6, -0x20, RZ ;  /* 0xffffffe006eb1810 */ /* 0x000fc40007ffe0ff */
[C---:B------:R-:W-:Y:S01]  /*138b0*/  LEA R2, P0, R4.reuse, R138, 0x6 ;  /* 0x0000008a04027211 */ /* 0x040fe200078030ff */
[----:B------:R-:W-:Y:S01]  /*138c0*/  UIADD3 UR4, UP0, UR6, 0x80, URZ ;  /* 0x0000008006047890 */ /* 0x000fe2000ff1e03f */
[----:B------:R-:W-:Y:S01]  /*138d0*/  IADD3 R5, R5, UR21, RZ ;  /* 0x0000001505057c10 */ /* 0x000fe2000fffe0ff */
[C---:B------:R-:W-:Y:S01]  /*138e0*/  HMMA.16816.F32 R112, R8.reuse, R18, RZ ;  /* 0x000000120870723c */ /* 0x040fe200000018ff */
[----:B------:R-:W-:Y:S01]  /*138f0*/  LDSM.16.M88.4 R32, [R235] ;  /* 0x00000000eb20783b */ /* 0x000fe20000000200 */
[----:B------:R-:W-:Y:S01]  /*13900*/  UIADD3.X UR14, URZ, UR7, URZ, UP0, !UPT ;  /* 0x000000073f0e7290 */ /* 0x000fe200087fe43f */
[----:B------:R-:W-:Y:S01]  /*13910*/  LEA.HI.X R5, R4, R137, R5, 0x6, P0 ;  /* 0x0000008904057211 */ /* 0x000fe200000f3405 */
[----:B------:R-:W-:Y:S01]  /*13920*/  UISETP.GE.AND UP0, UPT, UR12, 0x2, UPT ;  /* 0x000000020c00788c */ /* 0x000fe2000bf06270 */
[C---:B------:R-:W-:Y:S01]  /*13930*/  LEA R4, P0, R2.reuse, c[0x0][0x1f8], 0x1 ;  /* 0x00007e0002047a11 */ /* 0x040fe200078008ff */
[----:B------:R-:W-:Y:S01]  /*13940*/  LDSM.16.M88.4 R28, [R235+0x800] ;  /* 0x00080000eb1c783b */ /* 0x000fe20000000200 */
[----:B------:R-:W-:Y:S01]  /*13950*/  IADD3 R243, R235, 0x800, RZ ;  /* 0x00000800ebf37810 */ /* 0x000fe20007ffe0ff */
[----:B------:R-:W-:Y:S01]  /*13960*/  HMMA.16816.F32 R92, R8, R12, RZ ;  /* 0x0000000c085c723c */ /* 0x000fe200000018ff */
[----:B------:R-:W-:-:S02]  /*13970*/  LEA.HI.X R5, R2, c[0x0][0x1fc], R5, 0x1, P0 ;  /* 0x00007f0002057a11 */ /* 0x000fc400000f0c05 */
[----:B------:R-:W-:Y:S02]  /*13980*/  IADD3 R2, -R76, UR19, RZ ;  /* 0x000000134c027c10 */ /* 0x000fe4000fffe1ff */
[----:B------:R-:W-:Y:S02]  /*13990*/  IADD3 R6, P0, R4, UR6, RZ ;  /* 0x0000000604067c10 */ /* 0x000fe4000ff1e0ff */
[C---:B------:R-:W-:Y:S01]  /*139a0*/  ISETP.LT.OR P3, PT, R2.reuse, 0x1, P4 ;  /* 0x000000010200780c */ /* 0x040fe20002761670 */
[----:B------:R-:W-:Y:S01]  /*139b0*/  HMMA.16816.F32 R100, R8, R14, RZ ;  /* 0x0000000e0864723c */ /* 0x000fe200000018ff */
[C---:B------:R-:W-:Y:S01]  /*139c0*/  ISETP.LT.OR P2, PT, R2.reuse, 0x1, P6 ;  /* 0x000000010200780c */ /* 0x040fe20003741670 */
[----:B------:R-:W1:Y:S01]  /*139d0*/  LDSM.16.M88.4 R12, [R233+0xa100] ;  /* 0x00a10000e90c783b */ /* 0x000e620000000200 */
[----:B------:R-:W-:Y:S02]  /*139e0*/  ISETP.LT.OR P1, PT, R2, 0x11, P4 ;  /* 0x000000110200780c */ /* 0x000fe40002721670 */
[----:B------:R-:W-:-:S02]  /*139f0*/  IADD3.X R7, R5, UR7, RZ, P0, !PT ;  /* 0x0000000705077c10 */ /* 0x000fc400087fe4ff */
[C---:B------:R-:W-:Y:S01]  /*13a00*/  IADD3 R242, R235.reuse, 0x1000, RZ ;  /* 0x00001000ebf27810 */ /* 0x040fe20007ffe0ff */
[C---:B------:R-:W-:Y:S01]  /*13a10*/  HMMA.16816.F32 R88, R8.reuse, R20, RZ ;  /* 0x000000140858723c */ /* 0x040fe200000018ff */
[C---:B------:R-:W-:Y:S02]  /*13a20*/  IADD3 R241, R235.reuse, 0x1800, RZ ;  /* 0x00001800ebf17810 */ /* 0x040fe40007ffe0ff */
[C---:B------:R-:W-:Y:S02]  /*13a30*/  IADD3 R240, R235.reuse, 0x2000, RZ ;  /* 0x00002000ebf07810 */ /* 0x040fe40007ffe0ff */
[C---:B------:R-:W-:Y:S02]  /*13a40*/  IADD3 R239, R235.reuse, 0x2800, RZ ;  /* 0x00002800ebef7810 */ /* 0x040fe40007ffe0ff */
[C---:B------:R-:W-:Y:S01]  /*13a50*/  IADD3 R238, R235.reuse, 0x3000, RZ ;  /* 0x00003000ebee7810 */ /* 0x040fe20007ffe0ff */
[----:B------:R-:W-:Y:S01]  /*13a60*/  HMMA.16816.F32 R104, R8, R22, RZ ;  /* 0x000000160868723c */ /* 0x000fe200000018ff */
[----:B------:R-:W-:Y:S01]  /*13a70*/  LDSM.16.M88.4 R20, [R235+0x1800] ;  /* 0x00180000eb14783b */ /* 0x000fe20000000200 */
[----:B------:R-:W-:-:S06]  /*13a80*/  IADD3 R237, R235, 0x3800, RZ ;  /* 0x00003800ebed7810 */ /* 0x000fcc0007ffe0ff */
[C---:B------:R-:W-:Y:S08]  /*13a90*/  HMMA.16816.F32 R72, R8.reuse, R24, RZ ;  /* 0x000000180848723c */ /* 0x040ff000000018ff */
[----:B------:R-:W-:Y:S01]  /*13aa0*/  HMMA.16816.F32 R68, R8, R26, RZ ;  /* 0x0000001a0844723c */ /* 0x000fe200000018ff */
[----:B------:R-:W2:Y:S06]  /*13ab0*/  LDSM.16.M88.4 R24, [R235+0x1000] ;  /* 0x00100000eb18783b */ /* 0x000eac0000000200 */
[----:B------:R-:W-:Y:S01]  /*13ac0*/  IMAD.U32 R8, RZ, RZ, UR6 ;  /* 0x00000006ff087e24 */ /* 0x000fe2000f8e00ff */
[----:B-1----:R-:W-:Y:S04]  /*13ad0*/  HMMA.16816.F32 R76, R12, R30, R80 ;  /* 0x0000001e0c4c723c */ /* 0x002fe80000001850 */
[----:B------:R-:W-:-:S02]  /*13ae0*/  IADD3 R18, P5, P4, R8, 0x80, R4 ;  /* 0x0000008008127810 */ /* 0x000fc40007cbe004 */
[----:B------:R-:W1:Y:S02]  /*13af0*/  LDSM.16.M88.4 R8, [R233+0x8100] ;  /* 0x00810000e908783b */ /* 0x000e640000000200 */
[----:B------:R-:W-:Y:S02]  /*13b00*/  IADD3.X R19, RZ, UR7, R5, P5, P4 ;  /* 0x00000007ff137c10 */ /* 0x000fe4000afe8405 */
[----:B------:R-:W-:Y:S01]  /*13b10*/  @!PT LDS RZ, [RZ] ;  /* 0x00000000fffff984 */ /* 0x000fe20000000800 */
[----:B------:R-:W-:Y:S01]  /*13b20*/  @!PT LDS RZ, [RZ] ;  /* 0x00000000fffff984 */ /* 0x000fe20000000800 */
[----:B------:R-:W-:Y:S01]  /*13b30*/  @!PT LDS RZ, [RZ] ;  /* 0x00000000fffff984 */ /* 0x000fe20000000800 */
[----:B------:R3:W-:Y:S01]  /*13b40*/  LDGSTS.E.BYPASS.LTC128B.128 [R244+0x100], [R4.64], !P3 ;  /* 0x0010000004f47fae */ /* 0x0007e2000d901d5c */
[----:B------:R-:W-:Y:S01]  /*13b50*/  LOP3.LUT P3, RZ, R161, 0x1, RZ, 0xc0, !PT ;  /* 0x00000001a1ff7812 */ /* 0x000fe2000786c0ff */
[C---:B------:R-:W-:Y:S01]  /*13b60*/  HMMA.16816.F32 R36, R12.reuse, R32, R36 ;  /* 0x000000200c24723c */ /* 0x040fe20000001824 */
[C---:B------:R-:W-:Y:S01]  /*13b70*/  ISETP.LT.OR P4, PT, R2.reuse, 0x21, P6 ;  /* 0x000000210200780c */ /* 0x040fe20003781670 */
[----:B------:R3:W-:Y:S01]  /*13b80*/  LDGSTS.E.BYPASS.LTC128B.128 [R244+0x2100], [R4.64+0x80], !P2 ;  /* 0x0210008004f47fae */ /* 0x0007e2000d101d5c */
[C---:B------:R-:W-:Y:S02]  /*13b90*/  ISETP.LT.OR P2, PT, R2.reuse, 0x11, P6 ;  /* 0x000000110200780c */ /* 0x040fe40003741670 */
[----:B------:R-:W-:Y:S01]  /*13ba0*/  ISETP.LT.OR P5, PT, R2, 0x21, P3 ;  /* 0x000000210200780c */ /* 0x000fe20001fa1670 */
[----:B------:R4:W-:Y:S01]  /*13bb0*/  LDGSTS.E.BYPASS.LTC128B.128 [R244+0x900], [R6.64], !P1 ;  /* 0x0090000006f47fae */ /* 0x0009e2000c901d5c */
[----:B------:R-:W-:Y:S01]  /*13bc0*/  LOP3.LUT P3, RZ, R53, 0x4, RZ, 0xc0, !PT ;  /* 0x0000000435ff7812 */ /* 0x000fe2000786c0ff */
[C---:B------:R-:W-:Y:S08]  /*13bd0*/  HMMA.16816.F32 R124, R12.reuse, R34, R40 ;  /* 0x000000220c7c723c */ /* 0x040ff00000001828 */
[----:B------:R5:W-:Y:S01]  /*13be0*/  LDGSTS.E.BYPASS.LTC128B.128 [R244+0x2900], [R18.64], !P2 ;  /* 0x0290000012f47fae */ /* 0x000be2000d101d5c */
[C---:B------:R-:W-:Y:S08]  /*13bf0*/  HMMA.16816.F32 R56, R12.reuse, R28, R56 ;  /* 0x0000001c0c38723c */ /* 0x040ff00000001838 */
[----:B--2---:R-:W-:Y:S01]  /*13c00*/  HMMA.16816.F32 R84, R12, R26, R84 ;  /* 0x0000001a0c54723c */ /* 0x004fe20000001854 */
[----:B---3--:R-:W-:-:S04]  /*13c10*/  IADD3 R4, P1, R6, UR6, RZ ;  /* 0x0000000606047c10 */ /* 0x008fc8000ff3e0ff */
[----:B------:R-:W-:-:S03]  /*13c20*/  IADD3.X R5, R7, UR7, RZ, P1, !PT ;  /* 0x0000000707057c10 */ /* 0x000fc60008ffe4ff */
[C---:B-1----:R-:W-:Y:S01]  /*13c30*/  HMMA.16816.F32 R108, R8.reuse, R32, R108 ;  /* 0x00000020086c723c */ /* 0x042fe2000000186c */
[----:B------:R-:W-:Y:S02]  /*13c40*/  LOP3.LUT P1, RZ, R161, 0x1, RZ, 0xc0, !PT ;  /* 0x00000001a1ff7812 */ /* 0x000fe4000782c0ff */
[----:B----4-:R-:W-:Y:S01]  /*13c50*/  IADD3 R6, P0, R6, UR4, RZ ;  /* 0x0000000406067c10 */ /* 0x010fe2000ff1e0ff */
[----:B------:R1:W-:Y:S01]  /*13c60*/  LDGSTS.E.BYPASS.LTC128B.128 [R244+0x1100], [R4.64], !P5 ;  /* 0x0110000004f47fae */ /* 0x0003e2000e901d5c */
[C---:B------:R-:W-:Y:S02]  /*13c70*/  ISETP.LT.OR P2, PT, R2.reuse, 0x31, P1 ;  /* 0x000000310200780c */ /* 0x040fe40000f41670 */
[----:B------:R-:W-:Y:S01]  /*13c80*/  IADD3.X R7, R7, UR14, RZ, P0, !PT ;  /* 0x0000000e07077c10 */ /* 0x000fe200087fe4ff */
[C---:B------:R-:W-:Y:S01]  /*13c90*/  HMMA.16816.F32 R80, R8.reuse, R34, R112 ;  /* 0x000000220850723c */ /* 0x040fe20000001870 */
[----:B------:R-:W-:Y:S01]  /*13ca0*/  ISETP.LT.OR P1, PT, R2, 0x31, P6 ;  /* 0x000000310200780c */ /* 0x000fe20003721670 */
[----:B------:R-:W-:Y:S01]  /*13cb0*/  IMAD.MOV.U32 R2, RZ, RZ, 0x40 ;  /* 0x00000040ff027424 */ /* 0x000fe200078e00ff */
[----:B------:R-:W-:Y:S01]  /*13cc0*/  IADD3 R16, P0, R4, UR6, RZ ;  /* 0x0000000604107c10 */ /* 0x000fe2000ff1e0ff */
[----:B------:R2:W-:Y:S03]  /*13cd0*/  LDGSTS.E.BYPASS.LTC128B.128 [R244+0x3100], [R6.64], !P4 ;  /* 0x0310000006f47fae */ /* 0x0005e6000e101d5c */
[----:B------:R-:W-:Y:S01]  /*13ce0*/  IADD3.X R17, R5, UR7, RZ, P0, !PT ;  /* 0x0000000705117c10 */ /* 0x000fe200087fe4ff */
[----:B------:R-:W-:Y:S01]  /*13cf0*/  HMMA.16816.F32 R32, R8, R30, R100 ;  /* 0x0000001e0820723c */ /* 0x000fe20000001864 */
[----:B------:R-:W-:-:S03]  /*13d00*/  SEL R2, R2, 0xffffffc0, !P3 ;  /* 0xffffffc002027807 */ /* 0x000fc60005800000 */
[----:B------:R5:W-:Y:S02]  /*13d10*/  LDGSTS.E.BYPASS.LTC128B.128 [R244+0x1900], [R16.64], !P2 ;  /* 0x0190000010f47fae */ /* 0x000be4000d101d5c */
[----:B------:R-:W-:Y:S02]  /*13d20*/  IMAD.IADD R230, R224, 0x1, R2 ;  /* 0x00000001e0e67824 */ /* 0x000fe400078e0202 */
[----:B------:R-:W-:Y:S01]  /*13d30*/  HMMA.16816.F32 R120, R8, R28, R92 ;  /* 0x0000001c0878723c */ /* 0x000fe2000000185c */
[----:B------:R-:W-:Y:S01]  /*13d40*/  IMAD.IADD R229, R2, 0x1, R235 ;  /* 0x0000000102e57824 */ /* 0x000fe200078e02eb */
[----:B------:R-:W-:Y:S02]  /*13d50*/  LOP3.LUT R2, R152, R153, RZ, 0xfc, !PT ;  /* 0x0000009998027212 */ /* 0x000fe400078efcff */
[----:B-1----:R-:W-:-:S04]  /*13d60*/  IADD3 R4, P0, R4, UR4, RZ ;  /* 0x0000000404047c10 */ /* 0x002fc8000ff1e0ff */
[----:B------:R-:W-:Y:S01]  /*13d70*/  HMMA.16816.F32 R128, R8, R24, R88 ;  /* 0x000000180880723c */ /* 0x000fe20000001858 */
[----:B------:R-:W-:Y:S02]  /*13d80*/  IADD3.X R5, R5, UR14, RZ, P0, !PT ;  /* 0x0000000e05057c10 */ /* 0x000fe400087fe4ff */
[----:B------:R-:W-:-:S03]  /*13d90*/  PLOP3.LUT P0, PT, PT, PT, UP0, 0x80, 0x0 ;  /* 0x000000000000781c */ /* 0x000fc60003f0f008 */
[----:B------:R2:W-:Y:S02]  /*13da0*/  LDGSTS.E.BYPASS.LTC128B.128 [R244+0x3900], [R4.64], !P1 ;  /* 0x0390000004f47fae */ /* 0x0005e4000c901d5c */
[C---:B------:R-:W-:Y:S02]  /*13db0*/  HMMA.16816.F32 R132, R8.reuse, R20, R72 ;  /* 0x000000140884723c */ /* 0x040fe40000001848 */
[----:B------:R-:W-:Y:S04]  /*13dc0*/  LDSM.16.M88.4 R52, [R230+0x4100] ;  /* 0x00410000e634783b */ /* 0x000fe80000000200 */
[----:B-----5:R-:W1:Y:S02]  /*13dd0*/  LDSM.16.M88.4 R16, [R232+0xa100] ;  /* 0x00a10000e810783b */ /* 0x020e640000000200 */
[C---:B------:R-:W-:Y:S02]  /*13de0*/  HMMA.16816.F32 R104, R8.reuse, R26, R104 ;  /* 0x0000001a0868723c */ /* 0x040fe40000001868 */
[----:B------:R-:W3:Y:S04]  /*13df0*/  LDSM.16.M88.4 R44, [R230+0x5100] ;  /* 0x00510000e62c783b */ /* 0x000ee80000000200 */
[----:B------:R-:W4:Y:S02]  /*13e00*/  LDSM.16.M88.4 R48, [R230+0x4900] ;  /* 0x00490000e630783b */ /* 0x000f240000000200 */
[----:B------:R-:W-:Y:S02]  /*13e10*/  HMMA.16816.F32 R100, R8, R22, R68 ;  /* 0x000000160864723c */ /* 0x000fe40000001844 */
[----:B------:R-:W5:Y:S04]  /*13e20*/  LDSM.16.M88.4 R8, [R232+0x8100] ;  /* 0x00810000e808783b */ /* 0x000f680000000200 */
[----:B------:R-:W4:Y:S02]  /*13e30*/  LDSM.16.M88.4 R40, [R230+0x5900] ;  /* 0x00590000e628783b */ /* 0x000f240000000200 */
[C---:B------:R-:W-:Y:S02]  /*13e40*/  HMMA.16816.F32 R60, R12.reuse, R24, R60 ;  /* 0x000000180c3c723c */ /* 0x040fe4000000183c */
[----:B--2---:R-:W-:Y:S04]  /*13e50*/  LDSM.16.M88.4 R4, [R234+0xa100] ;  /* 0x00a10000ea04783b */ /* 0x004fe80000000200 */
[----:B------:R-:W2:Y:S02]  /*13e60*/  LDSM.16.M88.4 R28, [R229] ;  /* 0x00000000e51c783b */ /* 0x000ea40000000200 */
[C---:B------:R-:W-:Y:S02]  /*13e70*/  HMMA.16816.F32 R64, R12.reuse, R20, R64 ;  /* 0x000000140c40723c */ /* 0x040fe40000001840 */
[----:B------:R-:W2:Y:S04]  /*13e80*/  LDSM.16.M88.4 R24, [R229+0x800] ;  /* 0x00080000e518783b */ /* 0x000ea80000000200 */
[----:B------:R-:W0:Y:S02]  /*13e90*/  LDGDEPBAR ;  /* 0x00000000000079af */ /* 0x000e240000000000 */
[----:B------:R-:W-:Y:S02]  /*13ea0*/  HMMA.16816.F32 R96, R12, R22, R96 ;  /* 0x000000160c60723c */ /* 0x000fe40000001860 */
[----:B------:R-:W2:Y:S04]  /*13eb0*/  LDSM.16.M88.4 R20, [R229+0x1000] ;  /* 0x00100000e514783b */ /* 0x000ea80000000200 */
[----:B------:R-:W2:Y:S02]  /*13ec0*/  LDSM.16.M88.4 R12, [R234+0x8100] ;  /* 0x00810000ea0c783b */ /* 0x000ea40000000200 */
[C---:B-1----:R-:W-:Y:S02]  /*13ed0*/  HMMA.16816.F32 R72, R16.reuse, R52, R36 ;  /* 0x000000341048723c */ /* 0x042fe40000001824 */
[----:B------:R-:W1:Y:S06]  /*13ee0*/  LDSM.16.M88.4 R36, [R229+0x1800] ;  /* 0x00180000e524783b */ /* 0x000e6c0000000200 */
[C---:B---3--:R-:W-:Y:S08]  /*13ef0*/  HMMA.16816.F32 R68, R16.reuse, R46, R84 ;  /* 0x0000002e1044723c */ /* 0x048ff00000001854 */
[C---:B----4-:R-:W-:Y:S08]  /*13f00*/  HMMA.16816.F32 R112, R16.reuse, R48, R56 ;  /* 0x000000301070723c */ /* 0x050ff00000001838 */
[C---:B------:R-:W-:Y:S08]  /*13f10*/  HMMA.16816.F32 R116, R16.reuse, R44, R60 ;  /* 0x0000002c1074723c */ /* 0x040ff0000000183c */
[----:B------:R-:W-:Y:S08]  /*13f20*/  HMMA.16816.F32 R92, R16, R54, R124 ;  /* 0x00000036105c723c */ /* 0x000ff0000000187c */
[C---:B-----5:R-:W-:Y:S08]  /*13f30*/  HMMA.16816.F32 R84, R8.reuse, R52, R108 ;  /* 0x000000340854723c */ /* 0x060ff0000000186c */
[----:B------:R-:W-:Y:S08]  /*13f40*/  HMMA.16816.F32 R80, R8, R54, R80 ;  /* 0x000000360850723c */ /* 0x000ff00000001850 */
[C---:B------:R-:W-:Y:S08]  /*13f50*/  HMMA.16816.F32 R88, R16.reuse, R40, R64 ;  /* 0x000000281058723c */ /* 0x040ff00000001840 */
[C---:B------:R-:W-:Y:S08]  /*13f60*/  HMMA.16816.F32 R76, R16.reuse, R50, R76 ;  /* 0x00000032104c723c */ /* 0x040ff0000000184c */
[----:B------:R-:W-:Y:S08]  /*13f70*/  HMMA.16816.F32 R56, R16, R42, R96 ;  /* 0x0000002a1038723c */ /* 0x000ff00000001860 */
[C---:B------:R-:W-:Y:S08]  /*13f80*/  HMMA.16816.F32 R60, R8.reuse, R50, R32 ;  /* 0x00000032083c723c */ /* 0x040ff00000001820 */
[C---:B------:R-:W-:Y:S08]  /*13f90*/  HMMA.16816.F32 R52, R8.reuse, R44, R128 ;  /* 0x0000002c0834723c */ /* 0x040ff00000001880 */
[C---:B------:R-:W-:Y:S01]  /*13fa0*/  HMMA.16816.F32 R64, R8.reuse, R48, R120 ;  /* 0x000000300840723c */ /* 0x040fe20000001878 */
[----:B------:R-:W-:Y:S07]  /*13fb0*/  LDSM.16.M88.4 R48, [R224+0x6100] ;  /* 0x00610000e030783b */ /* 0x000fee0000000200 */
[C---:B------:R-:W-:Y:S08]  /*13fc0*/  HMMA.16816.F32 R44, R8.reuse, R46, R104 ;  /* 0x0000002e082c723c */ /* 0x040ff00000001868 */
[C---:B------:R-:W-:Y:S08]  /*13fd0*/  HMMA.16816.F32 R32, R8.reuse, R40, R132 ;  /* 0x000000280820723c */ /* 0x040ff00000001884 */
[----:B------:R-:W-:Y:S01]  /*13fe0*/  HMMA.16816.F32 R16, R8, R42, R100 ;  /* 0x0000002a0810723c */ /* 0x000fe20000001864 */
[----:B------:R-:W-:Y:S04]  /*13ff0*/  LDSM.16.M88.4 R8, [R231+0xe100] ;  /* 0x00e10000e708783b */ /* 0x000fe80000000200 */
[----:B------:R-:W3:Y:S03]  /*14000*/  LDSM.16.M88.4 R40, [R224+0x6900] ;  /* 0x00690000e028783b */ /* 0x000ee60000000200 */
[C---:B--2---:R-:W-:Y:S08]  /*14010*/  HMMA.16816.F32 R96, R4.reuse, R30, R92 ;  /* 0x0000001e0460723c */ /* 0x044ff0000000185c */
[C---:B------:R-:W-:Y:S08]  /*14020*/  HMMA.16816.F32 R100, R4.reuse, R24, R112 ;  /* 0x000000180464723c */ /* 0x040ff00000001870 */
[----:B------:R-:W-:Y:S08]  /*14030*/  HMMA.16816.F32 R140, R4, R20, R116 ;  /* 0x00000014048c723c */ /* 0x000ff00000001874 */
        /* <DEDUP_REMOVED lines=8> */
[C---:B-1----:R-:W-:Y:S01]  /*140c0*/  HMMA.16816.F32 R108, R12.reuse, R36, R32 ;  /* 0x000000240c6c723c */ /* 0x042fe20000001820 */
[----:B------:R-:W-:Y:S07]  /*140d0*/  LDSM.16.M88.4 R32, [R224+0x7100] ;  /* 0x00710000e020783b */ /* 0x000fee0000000200 */
[----:B------:R-:W-:Y:S01]  /*140e0*/  HMMA.16816.F32 R92, R12, R38, R16 ;  /* 0x000000260c5c723c */ /* 0x000fe20000001810 */
[----:B------:R-:W1:Y:S04]  /*140f0*/  LDSM.16.M88.4 R12, [R231+0xc100] ;  /* 0x00c10000e70c783b */ /* 0x000e680000000200 */
[----:B------:R-:W2:Y:S03]  /*14100*/  LDSM.16.M88.4 R16, [R224+0x7900] ;  /* 0x00790000e010783b */ /* 0x000ea60000000200 */
[C---:B------:R-:W-:Y:S01]  /*14110*/  HMMA.16816.F32 R76, R4.reuse, R26, R76 ;  /* 0x0000001a044c723c */ /* 0x040fe2000000184c */
[----:B------:R-:W-:Y:S07]  /*14120*/  LDSM.16.M88.4 R24, [R235+0x2800] ;  /* 0x00280000eb18783b */ /* 0x000fee0000000200 */
[C---:B------:R-:W-:Y:S01]  /*14130*/  HMMA.16816.F32 R104, R4.reuse, R22, R68 ;  /* 0x000000160468723c */ /* 0x040fe20000001844 */
[----:B------:R-:W4:Y:S07]  /*14140*/  LDSM.16.M88.4 R20, [R233+0xc100] ;  /* 0x00c10000e914783b */ /* 0x000f2e0000000200 */
[C---:B------:R-:W-:Y:S01]  /*14150*/  HMMA.16816.F32 R72, R4.reuse, R28, R72 ;  /* 0x0000001c0448723c */ /* 0x040fe20000001848 */
[----:B------:R-:W-:Y:S07]  /*14160*/  LDSM.16.M88.4 R28, [R235+0x2000] ;  /* 0x00200000eb1c783b */ /* 0x000fee0000000200 */
[C---:B------:R-:W-:Y:S08]  /*14170*/  HMMA.16816.F32 R136, R4.reuse, R36, R88 ;  /* 0x000000240488723c */ /* 0x040ff00000001858 */
[----:B------:R-:W-:Y:S01]  /*14180*/  HMMA.16816.F32 R132, R4, R38, R56 ;  /* 0x000000260484723c */ /* 0x000fe20000001838 */
[----:B------:R-:W5:Y:S07]  /*14190*/  LDSM.16.M88.4 R4, [R233+0xe100] ;  /* 0x00e10000e904783b */ /* 0x000f6e0000000200 */
[C---:B---3--:R-:W-:Y:S08]  /*141a0*/  HMMA.16816.F32 R60, R8.reuse, R40, R100 ;  /* 0x00000028083c723c */ /* 0x048ff00000001864 */
[----:B------:R-:W-:Y:S08]  /*141b0*/  HMMA.16816.F32 R56, R8, R42, R76 ;  /* 0x0000002a0838723c */ /* 0x000ff0000000184c */
[C---:B-1----:R-:W-:Y:S08]  /*141c0*/  HMMA.16816.F32 R36, R12.reuse, R40, R120 ;  /* 0x000000280c24723c */ /* 0x042ff00000001878 */
[----:B------:R-:W-:Y:S08]  /*141d0*/  HMMA.16816.F32 R40, R12, R42, R116 ;  /* 0x0000002a0c28723c */ /* 0x000ff00000001874 */
[C---:B------:R-:W-:Y:S08]  /*141e0*/  HMMA.16816.F32 R72, R8.reuse, R48, R72 ;  /* 0x000000300848723c */ /* 0x040ff00000001848 */
[----:B------:R-:W-:Y:S08]  /*141f0*/  HMMA.16816.F32 R68, R8, R50, R96 ;  /* 0x000000320844723c */ /* 0x000ff00000001860 */
[C---:B------:R-:W-:Y:S08]  /*14200*/  HMMA.16816.F32 R76, R12.reuse, R48, R128 ;  /* 0x000000300c4c723c */ /* 0x040ff00000001880 */
[----:B------:R-:W-:Y:S01]  /*14210*/  HMMA.16816.F32 R64, R12, R50, R124 ;  /* 0x000000320c40723c */ /* 0x000fe2000000187c */
[----:B------:R-:W-:Y:S07]  /*14220*/  LDSM.16.M88.4 R48, [R230+0x6100] ;  /* 0x00610000e630783b */ /* 0x000fee0000000200 */
[C---:B------:R-:W-:Y:S08]  /*14230*/  HMMA.16816.F32 R88, R8.reuse, R32, R140 ;  /* 0x000000200858723c */ /* 0x040ff0000000188c */
[C---:B------:R-:W-:Y:S08]  /*14240*/  HMMA.16816.F32 R104, R8.reuse, R34, R104 ;  /* 0x000000220868723c */ /* 0x040ff00000001868 */
[C---:B--2---:R-:W-:Y:S08]  /*14250*/  HMMA.16816.F32 R100, R8.reuse, R16, R136 ;  /* 0x000000100864723c */ /* 0x044ff00000001888 */
        /* <DEDUP_REMOVED lines=21> */
[C---:B------:R-:W-:Y:S08]  /*143b0*/  HMMA.16816.F32 R132, R4.reuse, R46, R104 ;  /* 0x0000002e0484723c */ /* 0x040ff00000001868 */
[C---:B------:R-:W-:Y:S08]  /*143c0*/  HMMA.16816.F32 R128, R4.reuse, R52, R100 ;  /* 0x000000340480723c */ /* 0x040ff00000001864 */
[----:B------:R-:W-:Y:S01]  /*143d0*/  HMMA.16816.F32 R124, R4, R54, R80 ;  /* 0x00000036047c723c */ /* 0x000fe20000001850 */
[----:B------:R-:W5:Y:S07]  /*143e0*/  LDSM.16.M88.4 R4, [R236+0xe100] ;  /* 0x00e10000ec04783b */ /* 0x000f6e0000000200 */
[C---:B------:R-:W-:Y:S01]  /*143f0*/  HMMA.16816.F32 R108, R20.reuse, R44, R8 ;  /* 0x0000002c146c723c */ /* 0x040fe20000001808 */
[----:B------:R-:W2:Y:S07]  /*14400*/  LDSM.16.M88.4 R8, [R234+0xc100] ;  /* 0x00c10000ea08783b */ /* 0x000eae0000000200 */
[C---:B------:R-:W-:Y:S01]  /*14410*/  HMMA.16816.F32 R104, R20.reuse, R46, R84 ;  /* 0x0000002e1468723c */ /* 0x040fe20000001854 */
[----:B------:R-:W-:Y:S07]  /*14420*/  LDSM.16.M88.4 R44, [R229+0x2000] ;  /* 0x00200000e52c783b */ /* 0x000fee0000000200 */
        /* <DEDUP_REMOVED lines=13> */
[C---:B------:R-:W-:Y:S08]  /*14500*/  HMMA.16816.F32 R80, R16.reuse, R38, R132 ;  /* 0x000000261050723c */ /* 0x040ff00000001884 */
[C---:B------:R-:W-:Y:S08]  /*14510*/  HMMA.16816.F32 R76, R16.reuse, R32, R128 ;  /* 0x00000020104c723c */ /* 0x040ff00000001880 */
[----:B------:R-:W-:Y:S08]  /*14520*/  HMMA.16816.F32 R64, R16, R34, R124 ;  /* 0x000000221040723c */ /* 0x000ff0000000187c */
[C---:B------:R-:W-:Y:S08]  /*14530*/  HMMA.16816.F32 R40, R12.reuse, R36, R108 ;  /* 0x000000240c28723c */ /* 0x040ff0000000186c */
        /* <DEDUP_REMOVED lines=9> */
[----:B------:R-:W-:Y:S08]  /*145d0*/  HMMA.16816.F32 R28, R8, R20, R16 ;  /* 0x00000014081c723c */ /* 0x000ff00000001810 */
        /* <DEDUP_REMOVED lines=8> */
[----:B------:R-:W-:Y:S01]  /*14660*/  HMMA.16816.F32 R20, R8, R22, R12 ;  /* 0x000000160814723c */ /* 0x000fe2000000180c */
[----:B------:R-:W-:Y:S06]  /*14670*/  BAR.SYNC.DEFER_BLOCKING 0x0 ;  /* 0x0000000000007b1d */ /* 0x000fec0000010000 */
[----:B------:R-:W-:Y:S05]  /*14680*/  @!P0 BRA `(.L_x_1785) ;  /* 0x0000026000008947 */ /* 0x000fea0003800000 */
[----:B------:R-:W-:Y:S01]  /*14690*/  UIADD3 UR5, UR12, -0x2, URZ ;  /* 0xfffffffe0c057890 */ /* 0x000fe2000fffe03f */
[----:B------:R-:W-:Y:S01]  /*146a0*/  LOP3.LUT P5, RZ, R161, 0x1, RZ, 0xc0, !PT ;  /* 0x00000001a1ff7812 */ /* 0x000fe200078ac0ff */
[----:B------:R-:W-:-:S02]  /*146b0*/  UIADD3 UR22, UP0, UR22, 0x80, URZ ;  /* 0x0000008016167890 */ /* 0x000fc4000ff1e03f */
[----:B------:R-:W-:Y:S02]  /*146c0*/  USHF.R.S32.HI UR4, URZ, 0x1f, UR5 ;  /* 0x0000001f3f047899 */ /* 0x000fe40008011405 */
[----:B------:R-:W-:Y:S01]  /*146d0*/  UIMAD UR11, UR11, UR5, URZ ;  /* 0x000000050b0b72a4 */ /* 0x000fe2000f8e023f */
[----:B------:R-:W-:Y:S01]  /*146e0*/  IMAD.WIDE.U32 R6, R154, UR5, R158 ;  /* 0x000000059a067c25 */ /* 0x000fe2000f8e009e */
[----:B------:R-:W-:Y:S02]  /*146f0*/  USHF.L.U32 UR5, UR8, 0x5, URZ ;  /* 0x0000000508057899 */ /* 0x000fe4000800063f */
[----:B------:R-:W-:Y:S02]  /*14700*/  UIMAD UR11, UR4, UR10, UR11 ;  /* 0x0000000a040b72a4 */ /* 0x000fe4000f8e020b */
[----:B------:R-:W-:Y:S01]  /*14710*/  LEA R4, P0, R6, c[0x0][0x1c8], 0x1 ;  /* 0x0000720006047a11 */ /* 0x000fe200078008ff */
[----:B------:R-:W-:Y:S02]  /*14720*/  ULDC UR4, c[0x0][0x1e4] ;  /* 0x0000790000047ab9 */ /* 0x000fe40000000800 */
[----:B------:R-:W-:Y:S01]  /*14730*/  USHF.L.U64.HI UR4, UR8, UR9, UR4 ;  /* 0x0000000908047299 */ /* 0x000fe20008010204 */
[----:B------:R-:W-:Y:S01]  /*14740*/  IADD3 R5, R7, UR11, RZ ;  /* 0x0000000b07057c10 */ /* 0x000fe2000fffe0ff */
[----:B------:R-:W-:Y:S01]  /*14750*/  IMAD.U32 R7, RZ, RZ, UR5 ;  /* 0x00000005ff077e24 */ /* 0x000fe2000f8e00ff */
[----:B------:R-:W-:-:S02]  /*14760*/  UIADD3.X UR8, URZ, UR17, URZ, UP0, !UPT ;  /* 0x000000113f087290 */ /* 0x000fc400087fe43f */
        /* <DEDUP_REMOVED lines=24> */
.L_x_1785:
[----:B---3--:R-:W-:Y:S01]  /*148f0*/  FMUL.FTZ R4, R41, c[0x0][0x320] ;  /* 0x0000c80029047a20 */ /* 0x008fe20000410000 */
[----:B------:R-:W-:Y:S01]  /*14900*/  SHF.R.S32.HI R7, RZ, 0x1f, R156 ;  /* 0x0000001fff077819 */ /* 0x000fe2000001149c */
[----:B------:R-:W-:Y:S01]  /*14910*/  FMUL.FTZ R5, R83, c[0x0][0x320] ;  /* 0x0000c80053057a20 */ /* 0x000fe20000410000 */
[----:B------:R-:W-:Y:S01]  /*14920*/  LEA.HI R6, R157, R177, RZ, 0x2 ;  /* 0x000000b19d067211 */ /* 0x000fe200078f10ff */
[----:B------:R1:W-:Y:S01]  /*14930*/  MUFU.TANH R166, R4 ;  /* 0x0000000400a67308 */ /* 0x0003e20000002400 */
[----:B------:R-:W-:Y:S01]  /*14940*/  FMUL.FTZ R8, R96, c[0x0][0x320] ;  /* 0x0000c80060087a20 */ /* 0x000fe20000410000 */
[----:B------:R-:W-:Y:S01]  /*14950*/  PLOP3.LUT P1, PT, PT, PT, UP2, 0x80, 0x0 ;  /* 0x000000000000781c */ /* 0x000fe20003f2f028 */
[----:B------:R-:W-:Y:S01]  /*14960*/  UMOV UR4, 0xffffffc0 ;  /* 0xffffffc000047882 */ /* 0x000fe20000000000 */
[----:B------:R-:W-:Y:S01]  /*14970*/  LOP3.LUT R6, R6, 0xfffffffc, RZ, 0xc0, !PT ;  /* 0xfffffffc06067812 */ /* 0x000fe200078ec0ff */
[----:B------:R-:W-:Y:S01]  /*14980*/  UIMAD UR4, UR15, UR4, 0x1 ;  /* 0x000000010f0474a4 */ /* 0x000fe2000f8e0204 */
[----:B------:R-:W-:Y:S01]  /*14990*/  PLOP3.LUT P0, PT, PT, PT, UP2, 0x80, 0x0 ;  /* 0x000000000000781c */ /* 0x000fe20003f0f028 */
[----:B------:R-:W-:Y:S01]  /*149a0*/  STL [R1+0x98], R242 ;  /* 0x000098f201007387 */ /* 0x000fe20000100800 */
[----:B------:R2:W-:Y:S01]  /*149b0*/  MUFU.TANH R41, R5 ;  /* 0x0000000500297308 */ /* 0x0005e20000002400 */
[----:B------:R-:W-:-:S02]  /*149c0*/  IMAD.IADD R6, R177, 0x1, -R6 ;  /* 0x00000001b1067824 */ /* 0x000fc400078e0a06 */
[----:B------:R-:W-:Y:S01]  /*149d0*/  STL [R1+0x94], R241 ;  /* 0x000094f101007387 */ /* 0x000fe20000100800 */
[----:B------:R-:W-:Y:S02]  /*149e0*/  FMUL.FTZ R10, R76, c[0x0][0x320] ;  /* 0x0000c8004c0a7a20 */ /* 0x000fe40000410000 */
[----:B------:R-:W-:Y:S01]  /*149f0*/  IMAD.SHL.U32 R225, R2, 0x2, RZ ;  /* 0x0000000202e17824 */ /* 0x000fe200078e00ff */
[----:B------:R-:W-:Y:S01]  /*14a00*/  STL [R1+0x90], R240 ;  /* 0x000090f001007387 */ /* 0x000fe20000100800 */
[----:B-1----:R-:W-:Y:S01]  /*14a10*/  FMUL.FTZ R4, R60, c[0x0][0x320] ;  /* 0x0000c8003c047a20 */ /* 0x002fe20000410000 */
[----:B------:R-:W-:Y:S01]  /*14a20*/  MUFU.TANH R15, R8 ;  /* 0x00000008000f7308 */ /* 0x000fe20000002400 */
[----:B------:R-:W-:Y:S01]  /*14a30*/  IMAD R228, R0, 0x2, R225 ;  /* 0x0000000200e47824 */ /* 0x000fe200078e02e1 */
[----:B------:R-:W-:Y:S01]  /*14a40*/  STL [R1+0x8c], R239 ;  /* 0x00008cef01007387 */ /* 0x000fe20000100800 */
[----:B------:R-:W-:-:S03]  /*14a50*/  LEA R226, R3, R225, 0x1 ;  /* 0x000000e103e27211 */ /* 0x000fc600078e08ff */
[----:B------:R-:W-:Y:S01]  /*14a60*/  STL [R1+0x88], R238 ;  /* 0x000088ee01007387 */ /* 0x000fe20000100800 */
[----:B--2---:R-:W-:Y:S01]  /*14a70*/  LEA.HI R5, R7, R156, RZ, 0x2 ;  /* 0x0000009c07057211 */ /* 0x004fe200078f10ff */
[----:B------:R1:W-:Y:S01]  /*14a80*/  MUFU.TANH R70, R4 ;  /* 0x0000000400467308 */ /* 0x0003e20000002400 */
[----:B------:R-:W-:Y:S01]  /*14a90*/  IMAD R227, R0, 0x2, R226 ;  /* 0x0000000200e37824 */ /* 0x000fe200078e02e2 */
[----:B------:R-:W-:Y:S01]  /*14aa0*/  STL [R1+0x84], R237 ;  /* 0x000084ed01007387 */ /* 0x000fe20000100800 */
[----:B------:R-:W-:-:S03]  /*14ab0*/  LOP3.LUT R5, R5, 0xffffffc, RZ, 0xc0, !PT ;  /* 0x0ffffffc05057812 */ /* 0x000fc600078ec0ff */
[----:B------:R-:W-:Y:S01]  /*14ac0*/  STL [R1+0x80], R236 ;  /* 0x000080ec01007387 */ /* 0x000fe20000100800 */
[----:B------:R-:W-:Y:S01]  /*14ad0*/  IADD3 R9, -R5, R156, RZ ;  /* 0x0000009c05097210 */ /* 0x000fe20007ffe1ff */
[----:B------:R2:W-:Y:S01]  /*14ae0*/  MUFU.TANH R18, R10 ;  /* 0x0000000a00127308 */ /* 0x0005e20000002400 */
[----:B------:R-:W-:Y:S01]  /*14af0*/  LEA.HI R5, R6, R6, RZ, 0x1 ;  /* 0x0000000606057211 */ /* 0x000fe200078f08ff */
[----:B------:R-:W-:Y:S04]  /*14b00*/  STL [R1+0x7c], R235 ;  /* 0x00007ceb01007387 */ /* 0x000fe80000100800 */
[----:B------:R-:W-:Y:S01]  /*14b10*/  STL [R1+0x78], R234 ;  /* 0x000078ea01007387 */ /* 0x000fe20000100800 */
[----:B-1----:R-:W-:-:S03]  /*14b20*/  FMUL.FTZ R4, R61, c[0x0][0x320] ;  /* 0x0000c8003d047a20 */ /* 0x002fc60000410000 */
[----:B------:R-:W-:Y:S01]  /*14b30*/  STL [R1+0x74], R233 ;  /* 0x000074e901007387 */ /* 0x000fe20000100800 */
[----:B------:R1:W-:Y:S03]  /*14b40*/  MUFU.TANH R69, R4 ;  /* 0x0000000400457308 */ /* 0x0003e60000002400 */
[----:B------:R-:W-:Y:S01]  /*14b50*/  STL [R1+0x70], R232 ;  /* 0x000070e801007387 */ /* 0x000fe20000100800 */
[----:B--2---:R-:W-:-:S03]  /*14b60*/  FMUL.FTZ R10, R77, c[0x0][0x320] ;  /* 0x0000c8004d0a7a20 */ /* 0x004fc60000410000 */
[----:B------:R-:W-:Y:S01]  /*14b70*/  STL [R1+0x6c], R231 ;  /* 0x00006ce701007387 */ /* 0x000fe20000100800 */
[----:B------:R-:W-:Y:S03]  /*14b80*/  MUFU.TANH R17, R10 ;  /* 0x0000000a00117308 */ /* 0x000fe60000002400 */
[----:B------:R-:W-:Y:S04]  /*14b90*/  STL [R1+0x68], R230 ;  /* 0x000068e601007387 */ /* 0x000fe80000100800 */
[----:B------:R-:W-:Y:S01]  /*14ba0*/  STL [R1+0x64], R229 ;  /* 0x000064e501007387 */ /* 0x000fe20000100800 */
[----:B-1----:R-:W-:-:S03]  /*14bb0*/  FMUL.FTZ R4, R56, c[0x0][0x320] ;  /* 0x0000c80038047a20 */ /* 0x002fc60000410000 */
[----:B------:R-:W-:Y:S01]  /*14bc0*/  STL [R1+0x60], R224 ;  /* 0x000060e001007387 */ /* 0x000fe20000100800 */
[----:B------:R1:W-:Y:S03]  /*14bd0*/  MUFU.TANH R68, R4 ;  /* 0x0000000400447308 */ /* 0x0003e60000002400 */
[----:B------:R-:W-:Y:S04]  /*14be0*/  LDSM.16.MT88.4 R116, [R226+0x2100] ;  /* 0x00210000e274783b */ /* 0x000fe80000004200 */
[----:B------:R-:W-:Y:S04]  /*14bf0*/  LDSM.16.MT88.4 R108, [R227+0x2100] ;  /* 0x00210000e36c783b */ /* 0x000fe80000004200 */
[----:B------:R-:W-:Y:S04]  /*14c00*/  LDSM.16.MT88.4 R112, [R225+0x2100] ;  /* 0x00210000e170783b */ /* 0x000fe80000004200 */
[----:B------:R-:W-:Y:S01]  /*14c10*/  LDSM.16.MT88.4 R104, [R228+0x2100] ;  /* 0x00210000e468783b */ /* 0x000fe20000004200 */
[----:B-1----:R-:W-:-:S03]  /*14c20*/  FMUL.FTZ R4, R57, c[0x0][0x320] ;  /* 0x0000c80039047a20 */ /* 0x002fc60000410000 */
[----:B------:R-:W0:Y:S01]  /*14c30*/  LDGDEPBAR ;  /* 0x00000000000079af */ /* 0x000e220000000000 */
        /* <DEDUP_REMOVED lines=78> */
[----:B-1----:R-:W-:-:S05]  /*15120*/  LOP3.LUT R4, R155, 0xffffffe0, RZ, 0xc0, !PT ;  /* 0xffffffe09b047812 */ /* 0x002fca00078ec0ff */
[----:B------:R-:W-:-:S05]  /*15130*/  IMAD.IADD R4, R177, 0x1, -R4 ;  /* 0x00000001b1047824 */ /* 0x000fca00078e0a04 */
[----:B------:R-:W-:-:S04]  /*15140*/  SHF.R.S32.HI R7, RZ, 0x1f, R4 ;  /* 0x0000001fff077819 */ /* 0x000fc80000011404 */
[----:B------:R-:W-:-:S04]  /*15150*/  LEA.HI R7, R7, R4, RZ, 0x2 ;  /* 0x0000000407077211 */ /* 0x000fc800078f10ff */
[----:B------:R-:W-:-:S05]  /*15160*/  LEA.HI.SX32 R8, R7, UR18, 0x1e ;  /* 0x0000001207087c11 */ /* 0x000fca000f8ff2ff */
[----:B------:R-:W-:Y:S01]  /*15170*/  IMAD R11, R9, 0x10, R8 ;  /* 0x00000010090b7824 */ /* 0x000fe200078e0208 */
[C---:B------:R-:W-:Y:S01]  /*15180*/  LOP3.LUT R9, R5.reuse, 0x1ffffffe, RZ, 0xc0, !PT ;  /* 0x1ffffffe05097812 */ /* 0x040fe200078ec0ff */
[----:B------:R-:W-:-:S03]  /*15190*/  IMAD.SHL.U32 R8, R5, 0x20, RZ ;  /* 0x0000002005087824 */ /* 0x000fc600078e00ff */
[----:B------:R-:W-:Y:S02]  /*151a0*/  IADD3 R6, R6, -R9, RZ ;  /* 0x8000000906067210 */ /* 0x000fe40007ffe0ff */
[----:B------:R-:W-:-:S05]  /*151b0*/  LOP3.LUT R5, R8, 0xffffffc0, RZ, 0xc0, !PT ;  /* 0xffffffc008057812 */ /* 0x000fca00078ec0ff */
[----:B------:R-:W-:-:S04]  /*151c0*/  IMAD.IADD R5, R5, 0x1, R11 ;  /* 0x0000000105057824 */ /* 0x000fc800078e020b */
[----:B------:R-:W-:Y:S02]  /*151d0*/  IMAD R13, R6, 0x8, R5 ;  /* 0x00000008060d7824 */ /* 0x000fe400078e0205 */
[----:B------:R-:W-:Y:S02]  /*151e0*/  FMUL.FTZ R5, R78, c[0x0][0x320] ;  /* 0x0000c8004e057a20 */ /* 0x000fe40000410000 */
[----:B------:R-:W-:Y:S01]  /*151f0*/  @P1 IMAD.HI.U32 R6, R13, c[0x0][0x2c8], RZ ;  /* 0x0000b2000d061a27 */ /* 0x000fe200078e00ff */
[----:B------:R-:W-:Y:S01]  /*15200*/  MOV R8, R13 ;  /* 0x0000000d00087202 */ /* 0x000fe20000000f00 */
[----:B------:R1:W-:Y:S01]  /*15210*/  MUFU.TANH R40, R5 ;  /* 0x0000000500287308 */ /* 0x0003e20000002400 */
[----:B------:R4:W-:Y:S02]  /*15220*/  STL [R1+0x20], R13 ;  /* 0x0000200d01007387 */ /* 0x0009e40000100800 */
[----:B------:R-:W-:Y:S01]  /*15230*/  @P0 SHF.R.U32.HI R8, RZ, c[0x0][0x2cc], R6 ;  /* 0x0000b300ff080a19 */ /* 0x000fe20000011606 */
[----:B------:R-:W-:-:S04]  /*15240*/  FMUL.FTZ R6, R97, c[0x0][0x320] ;  /* 0x0000c80061067a20 */ /* 0x000fc80000410000 */
[----:B------:R-:W-:Y:S01]  /*15250*/  SHFL.IDX PT, R9, R8, 0x2, 0x1c1f ;  /* 0x005c1f0008097f89 */ /* 0x000fe200000e0000 */
[----:B------:R2:W2:Y:S01]  /*15260*/  MUFU.TANH R16, R6 ;  /* 0x0000000600107308 */ /* 0x0004a20000002400 */
[----:B-1----:R-:W-:Y:S02]  /*15270*/  FMUL.FTZ R5, R79, c[0x0][0x320] ;  /* 0x0000c8004f057a20 */ /* 0x002fe40000410000 */
[----:B------:R-:W-:Y:S05]  /*15280*/  LDSM.16.MT88.4 R76, [R228+0x900] ;  /* 0x00090000e44c783b */ /* 0x000fea0000004200 */
[----:B------:R1:W-:Y:S01]  /*15290*/  MUFU.TANH R28, R5 ;  /* 0x00000005001c7308 */ /* 0x0003e20000002400 */
[----:B--2---:R-:W-:Y:S01]  /*152a0*/  IMAD.U32 R6, RZ, RZ, UR4 ;  /* 0x00000004ff067e24 */ /* 0x004fe2000f8e00ff */
[----:B------:R-:W-:Y:S01]  /*152b0*/  ULDC.64 UR4, c[0x0][0x2c8] ;  /* 0x0000b20000047ab9 */ /* 0x000fe20000000a00 */
[----:B----4-:R-:W-:-:S06]  /*152c0*/  FMUL.FTZ R13, R67, c[0x0][0x320] ;  /* 0x0000c800430d7a20 */ /* 0x010fcc0000410000 */
[----:B------:R-:W-:Y:S01]  /*152d0*/  MUFU.TANH R13, R13 ;  /* 0x0000000d000d7308 */ /* 0x000fe20000002400 */
[----:B-1----:R-:W-:Y:S02]  /*152e0*/  LOP3.LUT R5, R7, 0x7ffffffc, RZ, 0xc0, !PT ;  /* 0x7ffffffc07057812 */ /* 0x002fe400078ec0ff */
[----:B------:R-:W1:Y:S03]  /*152f0*/  SHFL.IDX PT, R7, R8, 0x3, 0x1c1f ;  /* 0x007c1f0008077f89 */ /* 0x000e6600000e0000 */
[----:B------:R-:W-:Y:S02]  /*15300*/  IMAD.IADD R5, R4, 0x1, -R5 ;  /* 0x0000000104057824 */ /* 0x000fe400078e0a05 */
[----:B------:R-:W-:Y:S02]  /*15310*/  FMUL.FTZ R4, R98, c[0x0][0x320] ;  /* 0x0000c80062047a20 */ /* 0x000fe40000410000 */
[----:B------:R-:W-:Y:S01]  /*15320*/  LDSM.16.MT88.4 R96, [R228+0x100] ;  /* 0x00010000e460783b */ /* 0x000fe20000004200 */
[----:B------:R-:W-:Y:S01]  /*15330*/  SHF.L.U32 R11, R5, 0x1, RZ ;  /* 0x00000001050b7819 */ /* 0x000fe200000006ff */
[----:B------:R2:W-:Y:S03]  /*15340*/  MUFU.TANH R19, R4 ;  /* 0x0000000400137308 */ /* 0x0005e60000002400 */
[----:B------:R-:W-:Y:S01]  /*15350*/  IADD3 R5, -R11, UR13, R6 ;  /* 0x0000000d0b057c10 */ /* 0x000fe2000fffe106 */
[----:B------:R4:W-:Y:S01]  /*15360*/  STL [R1+0x38], R11 ;  /* 0x0000380b01007387 */ /* 0x0009e20000100800 */
[----:B------:R-:W-:-:S02]  /*15370*/  FMUL.FTZ R6, R66, c[0x0][0x320] ;  /* 0x0000c80042067a20 */ /* 0x000fc40000410000 */
[----:B------:R-:W-:Y:S01]  /*15380*/  IADD3 R10, R5, -UR24, RZ ;  /* 0x80000018050a7c10 */ /* 0x000fe2000fffe0ff */
[----:B------:R-:W-:-:S04]  /*15390*/  FMUL.FTZ R5, R65, c[0x0][0x320] ;  /* 0x0000c80041057a20 */ /* 0x000fc80000410000 */
[----:B------:R1:W-:Y:S01]  /*153a0*/  MUFU.TANH R20, R5 ;  /* 0x0000000500147308 */ /* 0x0003e20000002400 */
[----:B--2---:R-:W-:Y:S02]  /*153b0*/  FMUL.FTZ R4, R64, c[0x0][0x320] ;  /* 0x0000c80040047a20 */ /* 0x004fe40000410000 */
[----:B------:R-:W-:Y:S05]  /*153c0*/  LDSM.16.MT88.4 R64, [R226+0x2900] ;  /* 0x00290000e240783b */ /* 0x000fea0000004200 */
[----:B------:R2:W2:Y:S01]  /*153d0*/  MUFU.TANH R14, R4 ;  /* 0x00000004000e7308 */ /* 0x0004a20000002400 */
[C---:B-1----:R-:W-:Y:S01]  /*153e0*/  IMAD.IADD R5, R10.reuse, 0x1, R7 ;  /* 0x000000010a057824 */ /* 0x042fe200078e0207 */
[----:B----4-:R-:W-:Y:S01]  /*153f0*/  IADD3 R11, -R11, UR19, RZ ;  /* 0x000000130b0b7c10 */ /* 0x010fe2000fffe1ff */
[----:B--2---:R-:W-:-:S05]  /*15400*/  IMAD.IADD R4, R10, 0x1, R9 ;  /* 0x000000010a047824 */ /* 0x004fca00078e0209 */
[----:B------:R-:W-:-:S04]  /*15410*/  IMNMX R4, R11, R4, PT ;  /* 0x000000040b047217 */ /* 0x000fc80003800200 */
[C---:B------:R-:W-:Y:S02]  /*15420*/  ISETP.GT.AND P1, PT, R4.reuse, RZ, PT ;  /* 0x000000ff0400720c */ /* 0x040fe40003f24270 */
[C---:B------:R-:W-:Y:S02]  /*15430*/  ISETP.GT.AND P0, PT, R4.reuse, 0x1, PT ;  /* 0x000000010400780c */ /* 0x040fe40003f04270 */
[C---:B------:R-:W-:Y:S02]  /*15440*/  ISETP.GT.AND P3, PT, R4.reuse, 0x9, PT ;  /* 0x000000090400780c */ /* 0x040fe40003f64270 */
[C---:B------:R-:W-:Y:S02]  /*15450*/  ISETP.GT.AND P5, PT, R4.reuse, 0x10, PT ;  /* 0x000000100400780c */ /* 0x040fe40003fa4270 */
[----:B------:R-:W-:Y:S02]  /*15460*/  ISETP.GT.AND P2, PT, R4, 0x8, PT ;  /* 0x000000080400780c */ /* 0x000fe40003f44270 */
[----:B------:R-:W-:-:S02]  /*15470*/  FSEL R9, R36, -INF , P1 ;  /* 0xff80000024097808 */ /* 0x000fc40000800000 */
[----:B---3--:R-:W-:Y:S02]  /*15480*/  FSEL R12, R12, -INF , P0 ;  /* 0xff8000000c0c7808 */ /* 0x008fe40000000000 */
[----:B------:R-:W-:Y:S02]  /*15490*/  FSEL R16, R16, -INF , P3 ;  /* 0xff80000010107808 */ /* 0x000fe40001800000 */
[----:B------:R-:W-:Y:S02]  /*154a0*/  FSEL R26, R26, -INF , P5 ;  /* 0xff8000001a1a7808 */ /* 0x000fe40002800000 */
[C---:B------:R-:W-:Y:S02]  /*154b0*/  ISETP.GT.AND P4, PT, R4.reuse, 0x11, PT ;  /* 0x000000110400780c */ /* 0x040fe40003f84270 */
[C---:B------:R-:W-:Y:S02]  /*154c0*/  ISETP.GT.AND P1, PT, R4.reuse, 0x18, PT ;  /* 0x000000180400780c */ /* 0x040fe40003f24270 */
[----:B------:R-:W-:-:S02]  /*154d0*/  ISETP.GT.AND P0, PT, R4, 0x19, PT ;  /* 0x000000190400780c */ /* 0x000fc40003f04270 */
[C---:B------:R-:W-:Y:S02]  /*154e0*/  ISETP.GT.AND P3, PT, R4.reuse, 0x20, PT ;  /* 0x000000200400780c */ /* 0x040fe40003f64270 */
[----:B------:R-:W-:Y:S02]  /*154f0*/  ISETP.GT.AND P5, PT, R4, 0x21, PT ;  /* 0x000000210400780c */ /* 0x000fe40003fa4270 */
[----:B------:R-:W-:Y:S02]  /*15500*/  FSEL R15, R15, -INF , P2 ;  /* 0xff8000000f0f7808 */ /* 0x000fe40001000000 */
[----:B------:R-:W-:Y:S02]  /*15510*/  FMNMX.FTZ R136, R9, R12, !PT ;  /* 0x0000000c09887209 */ /* 0x000fe40007810000 */
[----:B------:R-:W-:Y:S02]  /*15520*/  FSEL R29, R29, -INF , P4 ;  /* 0xff8000001d1d7808 */ /* 0x000fe40002000000 */
[----:B------:R-:W-:-:S02]  /*15530*/  FSEL R36, R33, -INF , P1 ;  /* 0xff80000021247808 */ /* 0x000fc40000800000 */
[----:B------:R-:W-:Y:S02]  /*15540*/  FSEL R37, R32, -INF , P0 ;  /* 0xff80000020257808 */ /* 0x000fe40000000000 */
[----:B------:R-:W-:Y:S02]  /*15550*/  FSEL R172, R27, -INF , P3 ;  /* 0xff8000001bac7808 */ /* 0x000fe40001800000 */
[----:B------:R-:W-:Y:S02]  /*15560*/  FSEL R174, R25, -INF , P5 ;  /* 0xff80000019ae7808 */ /* 0x000fe40002800000 */
[C---:B------:R-:W-:Y:S02]  /*15570*/  ISETP.GT.AND P4, PT, R4.reuse, 0x28, PT ;  /* 0x000000280400780c */ /* 0x040fe40003f84270 */
[C---:B------:R-:W-:Y:S02]  /*15580*/  ISETP.GT.AND P2, PT, R4.reuse, 0x29, PT ;  /* 0x000000290400780c */ /* 0x040fe40003f44270 */
[----:B------:R-:W-:-:S02]  /*15590*/  ISETP.GT.AND P0, PT, R4, 0x30, PT ;  /* 0x000000300400780c */ /* 0x000fc40003f04270 */
[C---:B------:R-:W-:Y:S02]  /*155a0*/  ISETP.GT.AND P1, PT, R4.reuse, 0x31, PT ;  /* 0x000000310400780c */ /* 0x040fe40003f24270 */
[C---:B------:R-:W-:Y:S02]  /*155b0*/  ISETP.GT.AND P3, PT, R4.reuse, 0x38, PT ;  /* 0x000000380400780c */ /* 0x040fe40003f64270 */
[----:B------:R-:W-:Y:S02]  /*155c0*/  ISETP.GT.AND P5, PT, R4, 0x39, PT ;  /* 0x000000390400780c */ /* 0x000fe40003fa4270 */
[----:B------:R-:W-:Y:S02]  /*155d0*/  FMNMX.FTZ R136, R15, R136, !PT ;  /* 0x000000880f887209 */ /* 0x000fe40007810000 */
[----:B------:R-:W-:Y:S02]  /*155e0*/  IMNMX R4, R11, R5, PT ;  /* 0x000000050b047217 */ /* 0x000fe40003800200 */
[----:B------:R-:W-:-:S02]  /*155f0*/  FSEL R173, R21, -INF , P4 ;  /* 0xff80000015ad7808 */ /* 0x000fc40002000000 */
[----:B------:R-:W-:Y:S01]  /*15600*/  FSEL R210, R18, -INF , P0 ;  /* 0xff80000012d27808 */ /* 0x000fe20000000000 */
[----:B------:R1:W2:Y:S01]  /*15610*/  MUFU.TANH R21, R6 ;  /* 0x0000000600157308 */ /* 0x0002a20000002400 */
[----:B------:R-:W-:Y:S02]  /*15620*/  FMNMX.FTZ R136, R16, R136, !PT ;  /* 0x0000008810887209 */ /* 0x000fe40007810000 */
[C---:B------:R-:W-:Y:S02]  /*15630*/  ISETP.GT.AND P4, PT, R4.reuse, RZ, PT ;  /* 0x000000ff0400720c */ /* 0x040fe40003f84270 */
[----:B------:R-:W-:Y:S02]  /*15640*/  ISETP.GT.AND P0, PT, R4, 0x1, PT ;  /* 0x000000010400780c */ /* 0x000fe40003f04270 */
[----:B------:R-:W-:Y:S02]  /*15650*/  FSEL R175, R24, -INF , P2 ;  /* 0xff80000018af7808 */ /* 0x000fe40001000000 */
[----:B------:R-:W-:-:S02]  /*15660*/  FSEL R238, R17, -INF , P1 ;  /* 0xff80000011ee7808 */ /* 0x000fc40000800000 */
[----:B------:R-:W-:Y:S02]  /*15670*/  FSEL R237, R14, -INF , P3 ;  /* 0xff8000000eed7808 */ /* 0x000fe40001800000 */
[----:B------:R-:W-:Y:S02]  /*15680*/  FMNMX.FTZ R136, R26, R136, !PT ;  /* 0x000000881a887209 */ /* 0x000fe40007810000 */
[----:B------:R-:W-:Y:S01]  /*15690*/  ISETP.GT.AND P2, PT, R4, 0x8, PT ;  /* 0x000000080400780c */ /* 0x000fe20003f44270 */
[----:B-1----:R-:W-:Y:S01]  /*156a0*/  FMUL.FTZ R6, R63, c[0x0][0x320] ;  /* 0x0000c8003f067a20 */ /* 0x002fe20000410000 */
[----:B------:R-:W-:Y:S02]  /*156b0*/  FSEL R14, R35, -INF , P4 ;  /* 0xff800000230e7808 */ /* 0x000fe40002000000 */
        /* <DEDUP_REMOVED lines=39> */
[C---:B------:R-:W-:Y:S02]  /*15930*/  ISETP.GT.AND P0, PT, R4.reuse, 0x30, PT ;  /* 0x000000300400780c */ /* 0x040fe40003f04270 */
[----:B------:R-:W-:Y:S02]  /*15940*/  FSEL R168, R41, -INF , P1 ;  /* 0xff80000029a87808 */ /* 0x000fe40000800000 */
[----:B------:R-:W-:Y:S02]  /*15950*/  FMNMX.FTZ R5, R169, R5, !PT ;  /* 0x00000005a9057209 */ /* 0x000fe40007810000 */
[----:B------:R-:W-:Y:S02]  /*15960*/  FMNMX.FTZ R136, R179, R136, !PT ;  /* 0x00000088b3887209 */ /* 0x000fe40007810000 */
[----:B------:R-:W-:-:S02]  /*15970*/  ISETP.GT.AND P2, PT, R4, 0x31, PT ;  /* 0x000000310400780c */ /* 0x000fc40003f44270 */
[----:B------:R-:W-:Y:S01]  /*15980*/  FSEL R209, R40, -INF , P0 ;  /* 0xff80000028d17808 */ /* 0x000fe20000000000 */
[----:B------:R-:W1:Y:S01]  /*15990*/  SHFL.BFLY PT, R7, R136, 0x2, 0x1f ;  /* 0x0c401f0088077f89 */ /* 0x000e6200000e0000 */
[----:B------:R-:W-:Y:S01]  /*159a0*/  FMNMX.FTZ R5, R168, R5, !PT ;  /* 0x00000005a8057209 */ /* 0x000fe20007810000 */
[----:B------:R-:W3:Y:S01]  /*159b0*/  MUFU.TANH R40, R6 ;  /* 0x0000000600287308 */ /* 0x000ee20000002400 */
[----:B------:R-:W-:Y:S02]  /*159c0*/  ISETP.GT.AND P1, PT, R4, 0x38, PT ;  /* 0x000000380400780c */ /* 0x000fe40003f24270 */
[----:B------:R-:W-:Y:S02]  /*159d0*/  FSEL R208, R28, -INF , P2 ;  /* 0xff8000001cd07808 */ /* 0x000fe40001000000 */
[----:B------:R-:W-:Y:S02]  /*159e0*/  FMNMX.FTZ R5, R209, R5, !PT ;  /* 0x00000005d1057209 */ /* 0x000fe40007810000 */
[----:B------:R-:W-:Y:S01]  /*159f0*/  ISETP.GT.AND P0, PT, R4, 0x39, PT ;  /* 0x000000390400780c */ /* 0x000fe20003f04270 */
[----:B------:R-:W-:Y:S01]  /*15a00*/  FMUL.FTZ R4, R58, c[0x0][0x320] ;  /* 0x0000c8003a047a20 */ /* 0x000fe20000410000 */
[----:B--2---:R-:W-:-:S02]  /*15a10*/  FSEL R240, R21, -INF , P1 ;  /* 0xff80000015f07808 */ /* 0x004fc40000800000 */
[----:B------:R-:W-:Y:S01]  /*15a20*/  FMNMX.FTZ R5, R208, R5, !PT ;  /* 0x00000005d0057209 */ /* 0x000fe20007810000 */
[----:B------:R2:W4:Y:S01]  /*15a30*/  MUFU.TANH R21, R4 ;  /* 0x0000000400157308 */ /* 0x0005220000002400 */
[----:B------:R-:W-:Y:S02]  /*15a40*/  FSEL R242, R13, -INF , P0 ;  /* 0xff8000000df27808 */ /* 0x000fe40000000000 */
[----:B-1----:R-:W-:-:S05]  /*15a50*/  FMNMX.FTZ R136, R136, R7, !PT ;  /* 0x0000000788887209 */ /* 0x002fca0007810000 */
[----:B------:R-:W1:Y:S01]  /*15a60*/  SHFL.BFLY PT, R7, R136, 0x1, 0x1f ;  /* 0x0c201f0088077f89 */ /* 0x000e6200000e0000 */
[----:B--2---:R-:W-:Y:S01]  /*15a70*/  FMNMX.FTZ R4, R240, R5, !PT ;  /* 0x00000005f0047209 */ /* 0x004fe20007810000 */
[----:B------:R-:W-:-:S03]  /*15a80*/  FMUL.FTZ R5, R38, c[0x0][0x320] ;  /* 0x0000c80026057a20 */ /* 0x000fc60000410000 */
[----:B------:R-:W-:Y:S01]  /*15a90*/  FMNMX.FTZ R4, R242, R4, !PT ;  /* 0x00000004f2047209 */ /* 0x000fe20007810000 */
[----:B------:R2:W-:Y:S04]  /*15aa0*/  MUFU.TANH R133, R5 ;  /* 0x0000000500857308 */ /* 0x0005e80000002400 */
[----:B------:R-:W3:Y:S01]  /*15ab0*/  SHFL.BFLY PT, R6, R4, 0x2, 0x1f ;  /* 0x0c401f0004067f89 */ /* 0x000ee200000e0000 */
[----:B--2---:R-:W-:Y:S01]  /*15ac0*/  FMUL.FTZ R5, R39, c[0x0][0x320] ;  /* 0x0000c80027057a20 */ /* 0x004fe20000410000 */
[----:B-1----:R-:W-:-:S03]  /*15ad0*/  FMNMX.FTZ R136, R136, R7, !PT ;  /* 0x0000000788887209 */ /* 0x002fc60007810000 */
[----:B------:R1:W-:Y:S01]  /*15ae0*/  MUFU.TANH R132, R5 ;  /* 0x0000000500847308 */ /* 0x0003e20000002400 */
[----:B------:R-:W2:Y:S01]  /*15af0*/  SHFL.IDX PT, R7, R8, RZ, 0x1c1f ;  /* 0x001c1fff08077589 */ /* 0x000ea200000e0000 */
[C---:B------:R-:W-:Y:S01]  /*15b00*/  FSETP.NEU.FTZ.AND P0, PT, R136.reuse, -INF , PT ;  /* 0xff8000008800780b */ /* 0x040fe20003f1d000 */
[----:B------:R-:W-:Y:S01]  /*15b10*/  FMUL.FTZ R13, R136, c[0x0][0x2d0] ;  /* 0x0000b400880d7a20 */ /* 0x000fe20000410000 */
[----:B---3--:R-:W-:-:S04]  /*15b20*/  FMNMX.FTZ R4, R4, R6, !PT ;  /* 0x0000000604047209 */ /* 0x008fc80007810000 */
[----:B------:R-:W-:Y:S01]  /*15b30*/  FSEL R13, R13, RZ, P0 ;  /* 0x000000ff0d0d7208 */ /* 0x000fe20000000000 */
[----:B------:R2:W-:Y:S04]  /*15b40*/  SHFL.IDX PT, R6, R8, 0x1, 0x1c1f ;  /* 0x003c1f0008067f89 */ /* 0x0005e800000e0000 */
[----:B------:R-:W3:Y:S01]  /*15b50*/  SHFL.BFLY PT, R134, R4, 0x1, 0x1f ;  /* 0x0c201f0004867f89 */ /* 0x000ee200000e0000 */
[----:B-1----:R-:W-:-:S04]  /*15b60*/  FMUL.FTZ R5, R59, c[0x0][0x320] ;  /* 0x0000c8003b057a20 */ /* 0x002fc80000410000 */
[----:B------:R1:W1:Y:S01]  /*15b70*/  MUFU.TANH R20, R5 ;  /* 0x0000000500147308 */ /* 0x0002620000002400 */
[----:B--2---:R-:W-:Y:S01]  /*15b80*/  IADD3 R8, R10, R7, RZ ;  /* 0x000000070a087210 */ /* 0x004fe20007ffe0ff */
[----:B-1----:R-:W-:-:S03]  /*15b90*/  FMUL.FTZ R5, R30, c[0x0][0x320] ;  /* 0x0000c8001e057a20 */ /* 0x002fc60000410000 */
[----:B------:R-:W-:-:S03]  /*15ba0*/  IMNMX R8, R11, R8, PT ;  /* 0x000000080b087217 */ /* 0x000fc60003800200 */
[----:B------:R1:W-:Y:S01]  /*15bb0*/  MUFU.TANH R191, R5 ;  /* 0x0000000500bf7308 */ /* 0x0003e20000002400 */
[----:B---3--:R-:W-:Y:S01]  /*15bc0*/  FMNMX.FTZ R134, R4, R134, !PT ;  /* 0x0000008604867209 */ /* 0x008fe20007810000 */
[----:B------:R-:W-:Y:S01]  /*15bd0*/  FFMA.FTZ R4, R15, c[0x0][0x2d0], -R13 ;  /* 0x0000b4000f047a23 */ /* 0x000fe2000001080d */
[----:B------:R-:W-:Y:S02]  /*15be0*/  ISETP.GT.AND P1, PT, R8, 0x1, PT ;  /* 0x000000010800780c */ /* 0x000fe40003f24270 */
[----:B------:R-:W-:Y:S02]  /*15bf0*/  FSETP.NEU.FTZ.AND P0, PT, R134, -INF , PT ;  /* 0xff8000008600780b */ /* 0x000fe40003f1d000 */
[C---:B------:R-:W-:Y:S01]  /*15c00*/  ISETP.GT.AND P3, PT, R8.reuse, 0x8, PT ;  /* 0x000000080800780c */ /* 0x040fe20003f64270 */
[----:B------:R2:W-:Y:S01]  /*15c10*/  MUFU.EX2 R177, R4 ;  /* 0x0000000400b17308 */ /* 0x0005e20000000800 */
[----:B------:R-:W-:Y:S02]  /*15c20*/  FSEL R24, R69, -INF , P1 ;  /* 0xff80000045187808 */ /* 0x000fe40000800000 */
[----:B------:R-:W-:-:S02]  /*15c30*/  ISETP.GT.AND P4, PT, R8, 0x9, PT ;  /* 0x000000090800780c */ /* 0x000fc40003f84270 */
[----:B------:R-:W-:Y:S02]  /*15c40*/  ISETP.GT.AND P5, PT, R8, 0x10, PT ;  /* 0x000000100800780c */ /* 0x000fe40003fa4270 */
[----:B------:R-:W-:Y:S01]  /*15c50*/  FSEL R25, R60, -INF , P4 ;  /* 0xff8000003c197808 */ /* 0x000fe20002000000 */
[----:B-1----:R-:W-:Y:S01]  /*15c60*/  FMUL.FTZ R5, R31, c[0x0][0x320] ;  /* 0x0000c8001f057a20 */ /* 0x002fe20000410000 */
[----:B------:R-:W-:Y:S02]  /*15c70*/  FSEL R27, R57, -INF , P5 ;  /* 0xff800000391b7808 */ /* 0x000fe40002800000 */
[C---:B------:R-:W-:Y:S01]  /*15c80*/  ISETP.GT.AND P2, PT, R8.reuse, 0x18, PT ;  /* 0x000000180800780c */ /* 0x040fe20003f44270 */
[----:B------:R1:W-:Y:S01]  /*15c90*/  MUFU.TANH R190, R5 ;  /* 0x0000000500be7308 */ /* 0x0003e20000002400 */
[----:B------:R-:W-:Y:S02]  /*15ca0*/  ISETP.GT.AND P4, PT, R8, 0x20, PT ;  /* 0x000000200800780c */ /* 0x000fe40003f84270 */
[----:B------:R-:W-:Y:S01]  /*15cb0*/  FSEL R30, R53, -INF , P2 ;  /* 0xff800000351e7808 */ /* 0x000fe20001000000 */
[----:B--2---:R-:W-:Y:S01]  /*15cc0*/  FFMA.FTZ R4, R16, c[0x0][0x2d0], -R13 ;  /* 0x0000b40010047a23 */ /* 0x004fe2000001080d */
[----:B------:R-:W-:-:S02]  /*15cd0*/  ISETP.GT.AND P1, PT, R8, 0x28, PT ;  /* 0x000000280800780c */ /* 0x000fc40003f24270 */
[C---:B------:R-:W-:Y:S01]  /*15ce0*/  ISETP.GT.AND P5, PT, R8.reuse, 0x21, PT ;  /* 0x000000210800780c */ /* 0x040fe20003fa4270 */
[----:B------:R-:W-:Y:S01]  /*15cf0*/  MUFU.EX2 R176, R4 ;  /* 0x0000000400b07308 */ /* 0x000fe20000000800 */
[----:B------:R-:W-:Y:S02]  /*15d00*/  FSEL R167, R167, -INF , P4 ;  /* 0xff800000a7a77808 */ /* 0x000fe40002000000 */
[----:B------:R-:W-:Y:S02]  /*15d10*/  ISETP.GT.AND P4, PT, R8, 0x31, PT ;  /* 0x000000310800780c */ /* 0x000fe40003f84270 */
[----:B------:R-:W-:Y:S02]  /*15d20*/  FSEL R165, R165, -INF , P1 ;  /* 0xff800000a5a57808 */ /* 0x000fe40000800000 */
[----:B------:R-:W-:Y:S01]  /*15d30*/  FSEL R166, R166, -INF , P5 ;  /* 0xff800000a6a67808 */ /* 0x000fe20002800000 */
[----:B-1----:R-:W-:Y:S01]  /*15d40*/  FMUL.FTZ R5, R22, c[0x0][0x320] ;  /* 0x0000c80016057a20 */ /* 0x002fe20000410000 */
[----:B------:R-:W-:-:S02]  /*15d50*/  ISETP.GT.AND P5, PT, R8, 0x38, PT ;  /* 0x000000380800780c */ /* 0x000fc40003fa4270 */
[----:B------:R-:W-:Y:S01]  /*15d60*/  FSEL R207, R207, -INF , P4 ;  /* 0xff800000cfcf7808 */ /* 0x000fe20002000000 */
[----:B------:R1:W-:Y:S01]  /*15d70*/  MUFU.TANH R189, R5 ;  /* 0x0000000500bd7308 */ /* 0x0003e20000002400 */
[----:B------:R-:W-:Y:S02]  /*15d80*/  FSEL R245, R245, -INF , P5 ;  /* 0xff800000f5f57808 */ /* 0x000fe40002800000 */
[----:B------:R-:W-:-:S04]  /*15d90*/  ISETP.GT.AND P2, PT, R8, 0x39, PT ;  /* 0x000000390800780c */ /* 0x000fc80003f44270 */
[----:B------:R-:W-:Y:S01]  /*15da0*/  FSEL R246, R246, -INF , P2 ;  /* 0xff800000f6f67808 */ /* 0x000fe20001000000 */
[----:B-1----:R-:W-:Y:S01]  /*15db0*/  FMUL.FTZ R5, R23, c[0x0][0x320] ;  /* 0x0000c80017057a20 */ /* 0x002fe20000410000 */
[----:B------:R-:W-:Y:S02]  /*15dc0*/  FSEL R23, R68, -INF , P3 ;  /* 0xff80000044177808 */ /* 0x000fe40001800000 */
[C---:B------:R-:W-:Y:S01]  /*15dd0*/  ISETP.GT.AND P3, PT, R8.reuse, 0x19, PT ;  /* 0x000000190800780c */ /* 0x040fe20003f64270 */
[----:B------:R1:W-:Y:S03]  /*15de0*/  MUFU.TANH R188, R5 ;  /* 0x0000000500bc7308 */ /* 0x0003e60000002400 */
[----:B------:R-:W-:Y:S02]  /*15df0*/  FSEL R31, R61, -INF , P3 ;  /* 0xff8000003d1f7808 */ /* 0x000fe40001800000 */
[----:B------:R-:W-:Y:S01]  /*15e00*/  ISETP.GT.AND P3, PT, R8, 0x30, PT ;  /* 0x000000300800780c */ /* 0x000fe20003f64270 */
[----:B------:R-:W-:Y:S03]  /*15e10*/  LDSM.16.MT88.4 R60, [R225+0x900] ;  /* 0x00090000e13c783b */ /* 0x000fe60000004200 */
[----:B------:R-:W-:Y:S01]  /*15e20*/  FSEL R206, R206, -INF , P3 ;  /* 0xff800000cece7808 */ /* 0x000fe20001800000 */
[----:B-1----:R-:W-:-:S02]  /*15e30*/  FFMA.FTZ R5, R9, c[0x0][0x2d0], -R13 ;  /* 0x0000b40009057a23 */ /* 0x002fc4000001080d */
[----:B------:R-:W-:Y:S02]  /*15e40*/  FMUL.FTZ R9, R42, c[0x0][0x320] ;  /* 0x0000c8002a097a20 */ /* 0x000fe40000410000 */
[----:B------:R1:W-:Y:S08]  /*15e50*/  MUFU.EX2 R241, R5 ;  /* 0x0000000500f17308 */ /* 0x0003f00000000800 */
[----:B------:R-:W2:Y:S01]  /*15e60*/  MUFU.TANH R139, R9 ;  /* 0x00000009008b7308 */ /* 0x000ea20000002400 */
[----:B-1----:R-:W-:-:S02]  /*15e70*/  FFMA.FTZ R5, R12, c[0x0][0x2d0], -R13 ;  /* 0x0000b4000c057a23 */ /* 0x002fc4000001080d */
[----:B------:R-:W-:-:S05]  /*15e80*/  FMUL.FTZ R12, R134, c[0x0][0x2d0] ;  /* 0x0000b400860c7a20 */ /* 0x000fca0000410000 */
[----:B------:R1:W3:Y:S01]  /*15e90*/  MUFU.EX2 R193, R5 ;  /* 0x0000000500c17308 */ /* 0x0002e20000000800 */
[----:B------:R-:W-:Y:S02]  /*15ea0*/  FSEL R12, R12, RZ, P0 ;  /* 0x000000ff0c0c7208 */ /* 0x000fe40000000000 */
[----:B------:R-:W-:-:S03]  /*15eb0*/  ISETP.GT.AND P0, PT, R8, RZ, PT ;  /* 0x000000ff0800720c */ /* 0x000fc60003f04270 */
[--C-:B------:R-:W-:Y:S02]  /*15ec0*/  FFMA.FTZ R0, R19, c[0x0][0x2d0], -R12.reuse ;  /* 0x0000b40013007a23 */ /* 0x100fe4000001080c */
[--C-:B------:R-:W-:Y:S01]  /*15ed0*/  FFMA.FTZ R3, R17, c[0x0][0x2d0], -R12.reuse ;  /* 0x0000b40011037a23 */ /* 0x100fe2000001080c */
[----:B------:R-:W-:Y:S01]  /*15ee0*/  FSEL R17, R70, -INF , P0 ;  /* 0xff80000046117808 */ /* 0x000fe20000000000 */
[----:B------:R2:W-:Y:S01]  /*15ef0*/  MUFU.EX2 R178, R0 ;  /* 0x0000000000b27308 */ /* 0x0005e20000000800 */
[----:B------:R-:W-:Y:S01]  /*15f00*/  ISETP.GT.AND P0, PT, R8, 0x11, PT ;  /* 0x000000110800780c */ /* 0x000fe20003f04270 */
[----:B------:R-:W-:Y:S02]  /*15f10*/  FFMA.FTZ R4, R14, c[0x0][0x2d0], -R12 ;  /* 0x0000b4000e047a23 */ /* 0x000fe4000001080c */
[----:B-1----:R-:W-:Y:S01]  /*15f20*/  IMAD.IADD R5, R10, 0x1, R6 ;  /* 0x000000010a057824 */ /* 0x002fe200078e0206 */
[----:B------:R-:W-:Y:S02]  /*15f30*/  FSEL R28, R56, -INF , P0 ;  /* 0xff800000381c7808 */ /* 0x000fe40000000000 */
[----:B------:R-:W-:Y:S01]  /*15f40*/  ISETP.GT.AND P0, PT, R8, 0x29, PT ;  /* 0x000000290800780c */ /* 0x000fe20003f04270 */
[----:B------:R1:W-:Y:S01]  /*15f50*/  MUFU.EX2 R192, R3 ;  /* 0x0000000300c07308 */ /* 0x0003e20000000800 */
[----:B------:R-:W-:Y:S01]  /*15f60*/  IMNMX R2, R11, R5, PT ;  /* 0x000000050b027217 */ /* 0x000fe20003800200 */
[----:B------:R-:W-:Y:S01]  /*15f70*/  FFMA.FTZ R8, R29, c[0x0][0x2d0], -R13 ;  /* 0x0000b4001d087a23 */ /* 0x000fe2000001080d */
[----:B------:R-:W-:Y:S01]  /*15f80*/  FSEL R164, R164, -INF , P0 ;  /* 0xff800000a4a47808 */ /* 0x000fe20000000000 */
[----:B------:R-:W-:Y:S01]  /*15f90*/  LDSM.16.MT88.4 R56, [R226+0x900] ;  /* 0x00090000e238783b */ /* 0x000fe20000004200 */
[----:B------:R-:W-:-:S02]  /*15fa0*/  ISETP.GT.AND P1, PT, R2, RZ, PT ;  /* 0x000000ff0200720c */ /* 0x000fc40003f24270 */
[----:B------:R-:W-:Y:S01]  /*15fb0*/  ISETP.GT.AND P0, PT, R2, 0x1, PT ;  /* 0x000000010200780c */ /* 0x000fe20003f04270 */
[----:B--2---:R-:W-:Y:S01]  /*15fc0*/  FFMA.FTZ R0, R18, c[0x0][0x2d0], -R12 ;  /* 0x0000b40012007a23 */ /* 0x004fe2000001080c */
[----:B------:R-:W-:Y:S01]  /*15fd0*/  ISETP.GT.AND P4, PT, R2, 0x8, PT ;  /* 0x000000080200780c */ /* 0x000fe20003f84270 */
[----:B------:R-:W2:Y:S01]  /*15fe0*/  MUFU.EX2 R194, R4 ;  /* 0x0000000400c27308 */ /* 0x000ea20000000800 */
[----:B------:R-:W-:Y:S02]  /*15ff0*/  FSEL R16, R50, -INF , P1 ;  /* 0xff80000032107808 */ /* 0x000fe40000800000 */
[----:B------:R-:W-:Y:S02]  /*16000*/  FSEL R22, R40, -INF , P0 ;  /* 0xff80000028167808 */ /* 0x000fe40000000000 */
[----:B------:R-:W-:Y:S01]  /*16010*/  ISETP.GT.AND P5, PT, R2, 0x9, PT ;  /* 0x000000090200780c */ /* 0x000fe20003fa4270 */
[----:B-1----:R-:W-:Y:S01]  /*16020*/  FFMA.FTZ R3, R26, c[0x0][0x2d0], -R13 ;  /* 0x0000b4001a037a23 */ /* 0x002fe2000001080d */
[----:B----4-:R-:W-:Y:S01]  /*16030*/  FSEL R21, R21, -INF , P4 ;  /* 0xff80000015157808 */ /* 0x010fe20002000000 */
[----:B------:R1:W4:Y:S01]  /*16040*/  MUFU.EX2 R195, R0 ;  /* 0x0000000000c37308 */ /* 0x0003220000000800 */
[----:B------:R-:W-:-:S02]  /*16050*/  ISETP.GT.AND P3, PT, R2, 0x10, PT ;  /* 0x000000100200780c */ /* 0x000fc40003f64270 */
[----:B------:R-:W-:Y:S02]  /*16060*/  FSEL R20, R20, -INF , P5 ;  /* 0xff80000014147808 */ /* 0x000fe40002800000 */
[C---:B------:R-:W-:Y:S02]  /*16070*/  ISETP.GT.AND P2, PT, R2.reuse, 0x11, PT ;  /* 0x000000110200780c */ /* 0x040fe40003f44270 */
[----:B------:R-:W-:Y:S01]  /*16080*/  FSEL R19, R71, -INF , P3 ;  /* 0xff80000047137808 */ /* 0x000fe20001800000 */
[----:B------:R2:W-:Y:S01]  /*16090*/  MUFU.EX2 R230, R3 ;  /* 0x0000000300e67308 */ /* 0x0005e20000000800 */
[C---:B------:R-:W-:Y:S01]  /*160a0*/  ISETP.GT.AND P1, PT, R2.reuse, 0x18, PT ;  /* 0x000000180200780c */ /* 0x040fe20003f24270 */
[----:B------:R-:W-:Y:S01]  /*160b0*/  LDSM.16.MT88.4 R68, [R225+0x2900] ;  /* 0x00290000e144783b */ /* 0x000fe20000004200 */
[----:B------:R-:W-:Y:S02]  /*160c0*/  FSEL R18, R55, -INF , P2 ;  /* 0xff80000037127808 */ /* 0x000fe40001000000 */
[----:B------:R-:W-:-:S02]  /*160d0*/  ISETP.GT.AND P0, PT, R2, 0x19, PT ;  /* 0x000000190200780c */ /* 0x000fc40003f04270 */
[----:B------:R-:W-:Y:S01]  /*160e0*/  ISETP.GT.AND P2, PT, R2, 0x20, PT ;  /* 0x000000200200780c */ /* 0x000fe20003f44270 */
[----:B------:R3:W3:Y:S01]  /*160f0*/  MUFU.EX2 R234, R8 ;  /* 0x0000000800ea7308 */ /* 0x0006e20000000800 */
[----:B-1----:R-:W-:Y:S02]  /*16100*/  FMNMX.FTZ R0, R17, R24, !PT ;  /* 0x0000001811007209 */ /* 0x002fe40007810000 */
[----:B------:R-:W-:Y:S02]  /*16110*/  FSEL R26, R54, -INF , P1 ;  /* 0xff800000361a7808 */ /* 0x000fe40000800000 */
[----:B------:R-:W-:Y:S01]  /*16120*/  FMNMX.FTZ R0, R23, R0, !PT ;  /* 0x0000000017007209 */ /* 0x000fe20007810000 */
[----:B------:R-:W-:Y:S01]  /*16130*/  LDSM.16.MT88.4 R52, [R227+0x900] ;  /* 0x00090000e334783b */ /* 0x000fe20000004200 */
[----:B------:R-:W-:Y:S02]  /*16140*/  FSEL R29, R51, -INF , P0 ;  /* 0xff800000331d7808 */ /* 0x000fe40000000000 */
[----:B------:R-:W-:Y:S01]  /*16150*/  FMNMX.FTZ R0, R25, R0, !PT ;  /* 0x0000000019007209 */ /* 0x000fe20007810000 */
[----:B------:R-:W-:Y:S01]  /*16160*/  LDSM.16.MT88.4 R48, [R228+0x2900] ;  /* 0x00290000e430783b */ /* 0x000fe20000004200 */
[----:B--2---:R-:W-:-:S02]  /*16170*/  FMNMX.FTZ R3, R16, R22, !PT ;  /* 0x0000001610037209 */ /* 0x004fc40007810000 */
[----:B------:R-:W-:Y:S02]  /*16180*/  FMNMX.FTZ R0, R27, R0, !PT ;  /* 0x000000001b007209 */ /* 0x000fe40007810000 */
[----:B------:R-:W-:Y:S01]  /*16190*/  FMNMX.FTZ R3, R21, R3, !PT ;  /* 0x0000000315037209 */ /* 0x000fe20007810000 */
[----:B---3--:R-:W-:Y:S01]  /*161a0*/  FFMA.FTZ R8, R36, c[0x0][0x2d0], -R13 ;  /* 0x0000b40024087a23 */ /* 0x008fe2000001080d */
[----:B------:R-:W-:Y:S02]  /*161b0*/  FMNMX.FTZ R0, R28, R0, !PT ;  /* 0x000000001c007209 */ /* 0x000fe40007810000 */
[----:B------:R-:W-:Y:S01]  /*161c0*/  FMNMX.FTZ R3, R20, R3, !PT ;  /* 0x0000000314037209 */ /* 0x000fe20007810000 */
[----:B------:R1:W-:Y:S01]  /*161d0*/  MUFU.EX2 R239, R8 ;  /* 0x0000000800ef7308 */ /* 0x0003e20000000800 */
[----:B------:R-:W-:Y:S02]  /*161e0*/  FMNMX.FTZ R0, R30, R0, !PT ;  /* 0x000000001e007209 */ /* 0x000fe40007810000 */
[----:B------:R-:W-:-:S02]  /*161f0*/  FMNMX.FTZ R3, R19, R3, !PT ;  /* 0x0000000313037209 */ /* 0x000fc40007810000 */
[----:B------:R-:W-:Y:S02]  /*16200*/  FMNMX.FTZ R0, R31, R0, !PT ;  /* 0x000000001f007209 */ /* 0x000fe40007810000 */
[----:B------:R-:W-:Y:S02]  /*16210*/  FMNMX.FTZ R3, R18, R3, !PT ;  /* 0x0000000312037209 */ /* 0x000fe40007810000 */
[----:B------:R-:W-:Y:S02]  /*16220*/  FMNMX.FTZ R0, R167, R0, !PT ;  /* 0x00000000a7007209 */ /* 0x000fe40007810000 */
[----:B------:R-:W-:Y:S02]  /*16230*/  FSEL R139, R139, -INF , P2 ;  /* 0xff8000008b8b7808 */ /* 0x000fe40001000000 */
[----:B------:R-:W-:Y:S02]  /*16240*/  FMNMX.FTZ R0, R166, R0, !PT ;  /* 0x00000000a6007209 */ /* 0x000fe40007810000 */
[----:B------:R-:W-:Y:S01]  /*16250*/  ISETP.GT.AND P6, PT, R2, 0x21, PT ;  /* 0x000000210200780c */ /* 0x000fe20003fc4270 */
[----:B-1----:R-:W-:Y:S01]  /*16260*/  FFMA.FTZ R8, R37, c[0x0][0x2d0], -R13 ;  /* 0x0000b40025087a23 */ /* 0x002fe2000001080d */
[----:B------:R-:W-:-:S02]  /*16270*/  FMNMX.FTZ R0, R165, R0, !PT ;  /* 0x00000000a5007209 */ /* 0x000fc40007810000 */
[----:B------:R-:W-:Y:S01]  /*16280*/  ISETP.GT.AND P5, PT, R2, 0x28, PT ;  /* 0x000000280200780c */ /* 0x000fe20003fa4270 */
[----:B------:R-:W-:Y:S01]  /*16290*/  MUFU.EX2 R232, R8 ;  /* 0x0000000800e87308 */ /* 0x000fe20000000800 */
[----:B------:R-:W-:Y:S02]  /*162a0*/  FMNMX.FTZ R0, R164, R0, !PT ;  /* 0x00000000a4007209 */ /* 0x000fe40007810000 */
[----:B------:R-:W-:Y:S02]  /*162b0*/  ISETP.GT.AND P4, PT, R2, 0x29, PT ;  /* 0x000000290200780c */ /* 0x000fe40003f84270 */
[----:B------:R-:W-:Y:S02]  /*162c0*/  FMNMX.FTZ R0, R206, R0, !PT ;  /* 0x00000000ce007209 */ /* 0x000fe40007810000 */
[----:B------:R-:W-:Y:S02]  /*162d0*/  ISETP.GT.AND P3, PT, R2, 0x30, PT ;  /* 0x000000300200780c */ /* 0x000fe40003f64270 */
[----:B------:R-:W-:-:S02]  /*162e0*/  FMNMX.FTZ R0, R207, R0, !PT ;  /* 0x00000000cf007209 */ /* 0x000fc40007810000 */
[C---:B------:R-:W-:Y:S02]  /*162f0*/  ISETP.GT.AND P2, PT, R2.reuse, 0x31, PT ;  /* 0x000000310200780c */ /* 0x040fe40003f44270 */
[----:B------:R-:W-:Y:S02]  /*16300*/  FMNMX.FTZ R0, R245, R0, !PT ;  /* 0x00000000f5007209 */ /* 0x000fe40007810000 */
[----:B------:R-:W-:Y:S02]  /*16310*/  ISETP.GT.AND P1, PT, R2, 0x38, PT ;  /* 0x000000380200780c */ /* 0x000fe40003f24270 */
[----:B------:R-:W-:Y:S02]  /*16320*/  FMNMX.FTZ R3, R26, R3, !PT ;  /* 0x000000031a037209 */ /* 0x000fe40007810000 */
[----:B------:R-:W-:Y:S01]  /*16330*/  ISETP.GT.AND P0, PT, R2, 0x39, PT ;  /* 0x000000390200780c */ /* 0x000fe20003f04270 */
[----:B------:R-:W-:Y:S01]  /*16340*/  FFMA.FTZ R2, R32, c[0x0][0x2d0], -R12 ;  /* 0x0000b40020027a23 */ /* 0x000fe2000001080c */
[----:B------:R-:W-:-:S02]  /*16350*/  FMNMX.FTZ R0, R246, R0, !PT ;  /* 0x00000000f6007209 */ /* 0x000fc40007810000 */
[----:B------:R-:W-:Y:S01]  /*16360*/  FMNMX.FTZ R3, R29, R3, !PT ;  /* 0x000000031d037209 */ /* 0x000fe20007810000 */
[----:B------:R1:W-:Y:S01]  /*16370*/  MUFU.EX2 R229, R2 ;  /* 0x0000000200e57308 */ /* 0x0003e20000000800 */
[----:B------:R-:W-:Y:S01]  /*16380*/  FSEL R135, R135, -INF , P6 ;  /* 0xff80000087877808 */ /* 0x000fe20003000000 */
[----:B------:R-:W2:Y:S01]  /*16390*/  SHFL.BFLY PT, R9, R0, 0x2, 0x1f ;  /* 0x0c401f0000097f89 */ /* 0x000ea200000e0000 */
[----:B------:R-:W-:Y:S02]  /*163a0*/  FMNMX.FTZ R3, R139, R3, !PT ;  /* 0x000000038b037209 */ /* 0x000fe40007810000 */
[----:B------:R-:W-:Y:S02]  /*163b0*/  F2FP.PACK_AB R4, R193, R241 ;  /* 0x000000f1c104723e */ /* 0x000fe400000000ff */
[----:B------:R-:W-:Y:S02]  /*163c0*/  F2FP.PACK_AB R6, R176, R177 ;  /* 0x000000b1b006723e */ /* 0x000fe400000000ff */
[----:B------:R-:W-:-:S02]  /*163d0*/  F2FP.PACK_AB R5, R192, R194 ;  /* 0x000000c2c005723e */ /* 0x000fc400000000ff */
[----:B----4-:R-:W-:Y:S02]  /*163e0*/  F2FP.PACK_AB R7, R195, R178 ;  /* 0x000000b2c307723e */ /* 0x010fe400000000ff */
[----:B------:R-:W-:Y:S02]  /*163f0*/  FSEL R133, R133, -INF , P5 ;  /* 0xff80000085857808 */ /* 0x000fe40002800000 */
[----:B------:R-:W-:Y:S01]  /*16400*/  FMNMX.FTZ R3, R135, R3, !PT ;  /* 0x0000000387037209 */ /* 0x000fe20007810000 */
[----:B-1----:R-:W-:Y:S01]  /*16410*/  FFMA.FTZ R2, R33, c[0x0][0x2d0], -R12 ;  /* 0x0000b40021027a23 */ /* 0x002fe2000001080c */
[----:B------:R-:W-:Y:S01]  /*16420*/  FSEL R132, R132, -INF , P4 ;  /* 0xff80000084847808 */ /* 0x000fe20002000000 */
[----:B------:R-:W-:Y:S01]  /*16430*/  HMMA.16816.F32 R44, R4, R84, RZ ;  /* 0x00000054042c723c */ /* 0x000fe200000018ff */
[----:B------:R-:W-:Y:S01]  /*16440*/  FMNMX.FTZ R3, R133, R3, !PT ;  /* 0x0000000385037209 */ /* 0x000fe20007810000 */
[----:B------:R1:W3:Y:S01]  /*16450*/  MUFU.EX2 R235, R2 ;  /* 0x0000000200eb7308 */ /* 0x0002e20000000800 */
[----:B------:R-:W-:-:S02]  /*16460*/  FSEL R191, R191, -INF , P3 ;  /* 0xff800000bfbf7808 */ /* 0x000fc40001800000 */
[----:B------:R-:W-:Y:S02]  /*16470*/  FMNMX.FTZ R3, R132, R3, !PT ;  /* 0x0000000384037209 */ /* 0x000fe40007810000 */
[----:B------:R-:W-:Y:S01]  /*16480*/  FSEL R190, R190, -INF , P2 ;  /* 0xff800000bebe7808 */ /* 0x000fe20001000000 */
[C---:B------:R-:W-:Y:S01]  /*16490*/  HMMA.16816.F32 R144, R4.reuse, R116, RZ ;  /* 0x000000740490723c */ /* 0x040fe200000018ff */
[----:B------:R-:W-:Y:S02]  /*164a0*/  FMNMX.FTZ R3, R191, R3, !PT ;  /* 0x00000003bf037209 */ /* 0x000fe40007810000 */
[----:B------:R-:W-:Y:S02]  /*164b0*/  FSEL R189, R189, -INF , P1 ;  /* 0xff800000bdbd7808 */ /* 0x000fe40000800000 */
[----:B------:R-:W-:Y:S02]  /*164c0*/  FMNMX.FTZ R3, R190, R3, !PT ;  /* 0x00000003be037209 */ /* 0x000fe40007810000 */
[----:B--2---:R-:W-:Y:S01]  /*164d0*/  FMNMX.FTZ R0, R0, R9, !PT ;  /* 0x0000000900007209 */ /* 0x004fe20007810000 */
[C---:B------:R-:W-:Y:S01]  /*164e0*/  HMMA.16816.F32 R128, R4.reuse, R108, RZ ;  /* 0x0000006c0480723c */ /* 0x040fe200000018ff */
[----:B------:R-:W-:Y:S01]  /*164f0*/  FSEL R188, R188, -INF , P0 ;  /* 0xff800000bcbc7808 */ /* 0x000fe20000000000 */
[----:B-1----:R-:W-:Y:S01]  /*16500*/  FFMA.FTZ R2, R34, c[0x0][0x2d0], -R12 ;  /* 0x0000b40022027a23 */ /* 0x002fe2000001080c */
[----:B------:R-:W-:Y:S01]  /*16510*/  FMNMX.FTZ R3, R189, R3, !PT ;  /* 0x00000003bd037209 */ /* 0x000fe20007810000 */
[----:B------:R-:W1:Y:S01]  /*16520*/  SHFL.BFLY PT, R15, R0, 0x1, 0x1f ;  /* 0x0c201f00000f7f89 */ /* 0x000e6200000e0000 */
[----:B------:R-:W-:Y:S01]  /*16530*/  F2FP.PACK_AB R8, R234, R230 ;  /* 0x000000e6ea08723e */ /* 0x000fe200000000ff */
[----:B------:R2:W-:Y:S01]  /*16540*/  MUFU.EX2 R231, R2 ;  /* 0x0000000200e77308 */ /* 0x0005e20000000800 */
[----:B------:R-:W-:Y:S01]  /*16550*/  FMNMX.FTZ R3, R188, R3, !PT ;  /* 0x00000003bc037209 */ /* 0x000fe20007810000 */
[----:B------:R-:W-:Y:S01]  /*16560*/  HMMA.16816.F32 R148, R4, R112, RZ ;  /* 0x000000700494723c */ /* 0x000fe200000018ff */
[----:B---3--:R-:W-:-:S02]  /*16570*/  F2FP.PACK_AB R9, R235, R229 ;  /* 0x000000e5eb09723e */ /* 0x008fc400000000ff */
[----:B------:R-:W-:Y:S01]  /*16580*/  F2FP.PACK_AB R10, R232, R239 ;  /* 0x000000efe80a723e */ /* 0x000fe200000000ff */
[----:B------:R-:W3:Y:S04]  /*16590*/  SHFL.BFLY PT, R14, R3, 0x2, 0x1f ;  /* 0x0c401f00030e7f89 */ /* 0x000ee800000e0000 */
[----:B------:R-:W-:Y:S01]  /*165a0*/  HMMA.16816.F32 R160, R4, R88, RZ ;  /* 0x0000005804a0723c */ /* 0x000fe200000018ff */
[----:B--2---:R-:W-:-:S07]  /*165b0*/  FFMA.FTZ R2, R35, c[0x0][0x2d0], -R12 ;  /* 0x0000b40023027a23 */ /* 0x004fce000001080c */
[----:B------:R-:W-:Y:S01]  /*165c0*/  HMMA.16816.F32 R156, R4, R96, RZ ;  /* 0x00000060049c723c */ /* 0x000fe200000018ff */
[----:B------:R-:W2:Y:S01]  /*165d0*/  MUFU.EX2 R233, R2 ;  /* 0x0000000200e97308 */ /* 0x000ea20000000800 */
[----:B-1----:R-:W-:-:S04]  /*165e0*/  FMNMX.FTZ R138, R0, R15, !PT ;  /* 0x0000000f008a7209 */ /* 0x002fc80007810000 */
[----:B------:R-:W-:Y:S02]  /*165f0*/  FSETP.NEU.FTZ.AND P0, PT, R138, -INF , PT ;  /* 0xff8000008a00780b */ /* 0x000fe40003f1d000 */
[----:B------:R-:W-:Y:S01]  /*16600*/  HMMA.16816.F32 R152, R4, R100, RZ ;  /* 0x000000640498723c */ /* 0x000fe200000018ff */
[----:B---3--:R-:W-:-:S07]  /*16610*/  FMNMX.FTZ R0, R3, R14, !PT ;  /* 0x0000000e03007209 */ /* 0x008fce0007810000 */
[----:B------:R-:W-:Y:S01]  /*16620*/  HMMA.16816.F32 R140, R4, R104, RZ ;  /* 0x00000068048c723c */ /* 0x000fe200000018ff */
[----:B--2---:R-:W-:Y:S01]  /*16630*/  F2FP.PACK_AB R11, R233, R231 ;  /* 0x000000e7e90b723e */ /* 0x004fe200000000ff */
[----:B------:R-:W-:-:S05]  /*16640*/  FMUL.FTZ R2, R138, c[0x0][0x2d0] ;  /* 0x0000b4008a027a20 */ /* 0x000fca0000410000 */
[----:B------:R-:W-:Y:S01]  /*16650*/  FSEL R2, R2, RZ, P0 ;  /* 0x000000ff02027208 */ /* 0x000fe20000000000 */
[----:B------:R-:W-:Y:S01]  /*16660*/  HMMA.16816.F32 R180, R8, R60, R44 ;  /* 0x0000003c08b4723c */ /* 0x000fe2000000182c */
[----:B------:R-:W1:Y:S03]  /*16670*/  LDSM.16.MT88.4 R44, [R227+0x2900] ;  /* 0x00290000e32c783b */ /* 0x000e660000004200 */
[----:B------:R-:W-:-:S04]  /*16680*/  FFMA.FTZ R3, R17, c[0x0][0x2d0], -R2 ;  /* 0x0000b40011037a23 */ /* 0x000fc80000010802 */
[C---:B------:R-:W-:Y:S01]  /*16690*/  HMMA.16816.F32 R124, R4.reuse, R86, RZ ;  /* 0x00000056047c723c */ /* 0x040fe200000018ff */
[----:B------:R2:W-:Y:S07]  /*166a0*/  MUFU.EX2 R205, R3 ;  /* 0x0000000300cd7308 */ /* 0x0005ee0000000800 */
[C---:B------:R-:W-:Y:S08]  /*166b0*/  HMMA.16816.F32 R120, R4.reuse, R90, RZ ;  /* 0x0000005a0478723c */ /* 0x040ff000000018ff */
[----:B------:R-:W-:Y:S01]  /*166c0*/  HMMA.16816.F32 R92, R4, R98, RZ ;  /* 0x00000062045c723c */ /* 0x000fe200000018ff */
[----:B--2---:R-:W-:-:S04]  /*166d0*/  FFMA.FTZ R3, R24, c[0x0][0x2d0], -R2 ;  /* 0x0000b40018037a23 */ /* 0x004fc80000010802 */
[----:B------:R2:W-:Y:S03]  /*166e0*/  MUFU.EX2 R204, R3 ;  /* 0x0000000300cc7308 */ /* 0x0005e60000000800 */
[C---:B------:R-:W-:Y:S08]  /*166f0*/  HMMA.16816.F32 R80, R4.reuse, R102, RZ ;  /* 0x000000660450723c */ /* 0x040ff000000018ff */
[----:B------:R-:W-:Y:S01]  /*16700*/  HMMA.16816.F32 R72, R4, R114, RZ ;  /* 0x000000720448723c */ /* 0x000fe200000018ff */
[----:B--2---:R-:W-:-:S07]  /*16710*/  FFMA.FTZ R3, R23, c[0x0][0x2d0], -R2 ;  /* 0x0000b40017037a23 */ /* 0x004fce0000010802 */
[C---:B------:R-:W-:Y:S01]  /*16720*/  HMMA.16816.F32 R40, R4.reuse, R118, RZ ;  /* 0x000000760428723c */ /* 0x040fe200000018ff */
[----:B------:R2:W-:Y:S07]  /*16730*/  MUFU.EX2 R15, R3 ;  /* 0x00000003000f7308 */ /* 0x0005ee0000000800 */
[C---:B------:R-:W-:Y:S08]  /*16740*/  HMMA.16816.F32 R36, R4.reuse, R106, RZ ;  /* 0x0000006a0424723c */ /* 0x040ff000000018ff */
[----:B------:R-:W-:Y:S01]  /*16750*/  HMMA.16816.F32 R32, R4, R110, RZ ;  /* 0x0000006e0420723c */ /* 0x000fe200000018ff */
[----:B------:R-:W3:Y:S01]  /*16760*/  SHFL.BFLY PT, R4, R0, 0x1, 0x1f ;  /* 0x0c201f0000047f89 */ /* 0x000ee200000e0000 */
[----:B--2---:R-:W-:-:S06]  /*16770*/  FFMA.FTZ R3, R25, c[0x0][0x2d0], -R2 ;  /* 0x0000b40019037a23 */ /* 0x004fcc0000010802 */
[C---:B------:R-:W-:Y:S08]  /*16780*/  HMMA.16816.F32 R144, R8.reuse, R64, R144 ;  /* 0x000000400890723c */ /* 0x040ff00000001890 */
[C---:B-1----:R-:W-:Y:S08]  /*16790*/  HMMA.16816.F32 R128, R8.reuse, R44, R128 ;  /* 0x0000002c0880723c */ /* 0x042ff00000001880 */
[----:B------:R-:W-:Y:S01]  /*167a0*/  HMMA.16816.F32 R184, R8, R68, R148 ;  /* 0x0000004408b8723c */ /* 0x000fe20000001894 */
[----:B---3--:R-:W-:Y:S01]  /*167b0*/  FMNMX.FTZ R137, R0, R4, !PT ;  /* 0x0000000400897209 */ /* 0x008fe20007810000 */
[----:B------:R-:W-:-:S03]  /*167c0*/  FFMA.FTZ R0, R28, c[0x0][0x2d0], -R2 ;  /* 0x0000b4001c007a23 */ /* 0x000fc60000010802 */
[----:B------:R-:W-:Y:S01]  /*167d0*/  FSETP.NEU.FTZ.AND P0, PT, R137, -INF , PT ;  /* 0xff8000008900780b */ /* 0x000fe20003f1d000 */
[----:B------:R1:W-:Y:S02]  /*167e0*/  MUFU.EX2 R4, R0 ;  /* 0x0000000000047308 */ /* 0x0003e40000000800 */
[----:B------:R-:W-:Y:S01]  /*167f0*/  HMMA.16816.F32 R196, R8, R56, R160 ;  /* 0x0000003808c4723c */ /* 0x000fe200000018a0 */
[----:B------:R-:W-:-:S06]  /*16800*/  IMAD.MOV.U32 R5, RZ, RZ, R144 ;  /* 0x000000ffff057224 */ /* 0x000fcc00078e0090 */
[----:B------:R-:W-:Y:S01]  /*16810*/  IMAD.MOV.U32 R160, RZ, RZ, R145 ;  /* 0x000000ffffa07224 */ /* 0x000fe200078e0091 */
[----:B------:R-:W-:Y:S01]  /*16820*/  MOV R24, R128 ;  /* 0x0000008000187202 */ /* 0x000fe20000000f00 */
[----:B------:R2:W3:Y:S01]  /*16830*/  MUFU.EX2 R145, R3 ;  /* 0x0000000300917308 */ /* 0x0004e20000000800 */
[C---:B------:R-:W-:Y:S01]  /*16840*/  HMMA.16816.F32 R148, R8.reuse, R48, R140 ;  /* 0x000000300894723c */ /* 0x040fe2000000188c */
[----:B------:R-:W-:Y:S01]  /*16850*/  IMAD.MOV.U32 R25, RZ, RZ, R131 ;  /* 0x000000ffff197224 */ /* 0x000fe200078e0083 */
[----:B------:R-:W-:Y:S01]  /*16860*/  MOV R28, R129 ;  /* 0x00000081001c7202 */ /* 0x000fe20000000f00 */
[----:B------:R-:W-:Y:S01]  /*16870*/  IMAD.MOV.U32 R131, RZ, RZ, R192 ;  /* 0x000000ffff837224 */ /* 0x000fe200078e00c0 */
[----:B------:R-:W-:Y:S01]  /*16880*/  MOV R161, R147 ;  /* 0x0000009300a17202 */ /* 0x000fe20000000f00 */
[----:B-1----:R-:W-:Y:S01]  /*16890*/  FMUL.FTZ R0, R137, c[0x0][0x2d0] ;  /* 0x0000b40089007a20 */ /* 0x002fe20000410000 */
[----:B------:R-:W-:Y:S01]  /*168a0*/  MOV R23, R184 ;  /* 0x000000b800177202 */ /* 0x000fe20000000f00 */
[----:B------:R-:W-:Y:S01]  /*168b0*/  IMAD.MOV.U32 R17, RZ, RZ, R185 ;  /* 0x000000ffff117224 */ /* 0x000fe200078e00b9 */
[----:B------:R-:W-:Y:S01]  /*168c0*/  MOV R6, R187 ;  /* 0x000000bb00067202 */ /* 0x000fe20000000f00 */
[----:B------:R-:W-:Y:S01]  /*168d0*/  IMAD.MOV.U32 R7, RZ, RZ, R186 ;  /* 0x000000ffff077224 */ /* 0x000fe200078e00ba */
[----:B------:R-:W-:Y:S01]  /*168e0*/  FSEL R0, R0, RZ, P0 ;  /* 0x000000ff00007208 */ /* 0x000fe20000000000 */
[----:B------:R-:W-:Y:S01]  /*168f0*/  HMMA.16816.F32 R184, R8, R78, R92 ;  /* 0x0000004e08b8723c */ /* 0x000fe2000000185c */
[----:B------:R-:W-:-:S02]  /*16900*/  IMAD.MOV.U32 R142, RZ, RZ, R193 ;  /* 0x000000ffff8e7224 */ /* 0x000fc400078e00c1 */
[----:B------:R-:W-:Y:S02]  /*16910*/  IMAD.MOV.U32 R162, RZ, RZ, R146 ;  /* 0x000000ffffa27224 */ /* 0x000fe400078e0092 */
[----:B--2---:R-:W-:Y:S02]  /*16920*/  FFMA.FTZ R3, R27, c[0x0][0x2d0], -R2 ;  /* 0x0000b4001b037a23 */ /* 0x004fe40000010802 */
[----:B------:R-:W-:Y:S01]  /*16930*/  IMAD.MOV.U32 R27, RZ, RZ, R130 ;  /* 0x000000ffff1b7224 */ /* 0x000fe200078e0082 */
[C---:B------:R-:W-:Y:S01]  /*16940*/  HMMA.16816.F32 R200, R8.reuse, R54, R80 ;  /* 0x0000003608c8723c */ /* 0x040fe20000001850 */
[----:B------:R1:W2:Y:S01]  /*16950*/  MUFU.EX2 R14, R3 ;  /* 0x00000003000e7308 */ /* 0x0002a20000000800 */
[----:B---3--:R-:W-:Y:S01]  /*16960*/  IMAD.MOV.U32 R130, RZ, RZ, R145 ;  /* 0x000000ffff827224 */ /* 0x008fe200078e0091 */
        /* <DEDUP_REMOVED lines=10> */
[----:B------:R-:W-:Y:S02]  /*16a10*/  IMAD.MOV.U32 R149, RZ, RZ, R208 ;  /* 0x000000ffff957224 */ /* 0x000fe400078e00d0 */
[----:B------:R-:W-:Y:S01]  /*16a20*/  IMAD.MOV.U32 R83, RZ, RZ, R4 ;  /* 0x000000ffff537224 */ /* 0x000fe200078e0004 */
[C---:B------:R-:W-:Y:S01]  /*16a30*/  HMMA.16816.F32 R248, R8.reuse, R52, R152 ;  /* 0x0000003408f8723c */ /* 0x040fe20000001898 */
[----:B-1----:R-:W-:Y:S01]  /*16a40*/  FFMA.FTZ R3, R30, c[0x0][0x2d0], -R2 ;  /* 0x0000b4001e037a23 */ /* 0x002fe20000010802 */
[----:B------:R-:W-:Y:S01]  /*16a50*/  MOV R30, R144 ;  /* 0x00000090001e7202 */ /* 0x000fe20000000f00 */
[----:B------:R-:W-:Y:S01]  /*16a60*/  IMAD.MOV.U32 R129, RZ, RZ, R141 ;  /* 0x000000ffff817224 */ /* 0x000fe200078e008d */
[----:B------:R-:W-:Y:S01]  /*16a70*/  MOV R141, R7 ;  /* 0x00000007008d7202 */ /* 0x000fe20000000f00 */
[----:B------:R1:W-:Y:S01]  /*16a80*/  MUFU.EX2 R236, R3 ;  /* 0x0000000300ec7308 */ /* 0x0003e20000000800 */
[----:B--2---:R-:W-:Y:S02]  /*16a90*/  F2FP.PACK_AB R4, R83, R14 ;  /* 0x0000000e5304723e */ /* 0x004fe400000000ff */
[C---:B------:R-:W-:Y:S07]  /*16aa0*/  HMMA.16816.F32 R152, R8.reuse, R62, R124 ;  /* 0x0000003e0898723c */ /* 0x040fee000000187c */
[----:B------:R-:W-:Y:S01]  /*16ab0*/  MOV R127, R140 ;  /* 0x0000008c007f7202 */ /* 0x000fe20000000f00 */
[----:B------:R-:W-:Y:S01]  /*16ac0*/  HMMA.16816.F32 R156, R8, R58, R120 ;  /* 0x0000003a089c723c */ /* 0x000fe20000001878 */
[----:B------:R-:W-:-:S02]  /*16ad0*/  IMAD.MOV.U32 R140, RZ, RZ, R17 ;  /* 0x000000ffff8c7224 */ /* 0x000fc400078e0011 */
[----:B-1----:R-:W-:-:S05]  /*16ae0*/  FFMA.FTZ R3, R31, c[0x0][0x2d0], -R2 ;  /* 0x0000b4001f037a23 */ /* 0x002fca0000010802 */
[C---:B------:R-:W-:Y:S01]  /*16af0*/  HMMA.16816.F32 R216, R8.reuse, R70, R72 ;  /* 0x0000004608d8723c */ /* 0x040fe20000001848 */
[----:B------:R1:W2:Y:S07]  /*16b00*/  MUFU.EX2 R128, R3 ;  /* 0x0000000300807308 */ /* 0x0002ae0000000800 */
[C---:B------:R-:W-:Y:S07]  /*16b10*/  HMMA.16816.F32 R212, R8.reuse, R66, R40 ;  /* 0x0000004208d4723c */ /* 0x040fee0000001828 */
[----:B------:R-:W-:Y:S01]  /*16b20*/  IMAD.MOV.U32 R40, RZ, RZ, R28 ;  /* 0x000000ffff287224 */ /* 0x000fe200078e001c */
[----:B------:R-:W-:Y:S01]  /*16b30*/  HMMA.16816.F32 R192, R8, R50, R36 ;  /* 0x0000003208c0723c */ /* 0x000fe20000001824 */
[----:B-1----:R-:W-:Y:S01]  /*16b40*/  FFMA.FTZ R3, R16, c[0x0][0x2d0], -R0 ;  /* 0x0000b40010037a23 */ /* 0x002fe20000010800 */
[----:B------:R-:W-:Y:S01]  /*16b50*/  MOV R42, R25 ;  /* 0x00000019002a7202 */ /* 0x000fe20000000f00 */
[----:B--2---:R-:W-:-:S02]  /*16b60*/  IMAD.MOV.U32 R94, RZ, RZ, R128 ;  /* 0x000000ffff5e7224 */ /* 0x004fc400078e0080 */
[----:B------:R1:W-:Y:S01]  /*16b70*/  MUFU.EX2 R92, R3 ;  /* 0x00000003005c7308 */ /* 0x0003e20000000800 */
[----:B------:R-:W-:Y:S02]  /*16b80*/  IMAD.MOV.U32 R128, RZ, RZ, R143 ;  /* 0x000000ffff807224 */ /* 0x000fe400078e008f */
[----:B------:R-:W-:Y:S01]  /*16b90*/  HMMA.16816.F32 R208, R8, R46, R32 ;  /* 0x0000002e08d0723c */ /* 0x000fe20000001820 */
[----:B------:R-:W-:Y:S02]  /*16ba0*/  IMAD.MOV.U32 R143, RZ, RZ, R23 ;  /* 0x000000ffff8f7224 */ /* 0x000fe400078e0017 */
[----:B------:R-:W-:Y:S02]  /*16bb0*/  IMAD.MOV.U32 R41, RZ, RZ, R27 ;  /* 0x000000ffff297224 */ /* 0x000fe400078e001b */
[----:B------:R-:W-:Y:S02]  /*16bc0*/  IMAD.MOV.U32 R43, RZ, RZ, R24 ;  /* 0x000000ffff2b7224 */ /* 0x000fe400078e0018 */
[----:B------:R-:W-:-:S02]  /*16bd0*/  F2FP.PACK_AB R8, R204, R205 ;  /* 0x000000cdcc08723e */ /* 0x000fc400000000ff */
[----:B------:R-:W-:Y:S01]  /*16be0*/  F2FP.PACK_AB R10, R130, R95 ;  /* 0x0000005f820a723e */ /* 0x000fe200000000ff */
        /* <DEDUP_REMOVED lines=10> */
[C---:B------:R-:W-:Y:S07]  /*16c90*/  HMMA.16816.F32 R20, R8.reuse, R84, RZ ;  /* 0x000000540814723c */ /* 0x040fee00000018ff */
[----:B------:R-:W-:Y:S01]  /*16ca0*/  MOV R85, R142 ;  /* 0x0000008e00557202 */ /* 0x000fe20000000f00 */
[----:B------:R-:W-:Y:S01]  /*16cb0*/  HMMA.16816.F32 R36, R8, R96, RZ ;  /* 0x000000600824723c */ /* 0x000fe200000018ff */
[----:B------:R-:W-:-:S02]  /*16cc0*/  IMAD.MOV.U32 R142, RZ, RZ, R143 ;  /* 0x000000ffff8e7224 */ /* 0x000fc400078e008f */
[----:B------:R-:W-:Y:S01]  /*16cd0*/  IMAD.MOV.U32 R143, RZ, RZ, R148 ;  /* 0x000000ffff8f7224 */ /* 0x000fe200078e0094 */
[----:B------:R-:W-:Y:S01]  /*16ce0*/  MOV R148, R149 ;  /* 0x0000009500947202 */ /* 0x000fe20000000f00 */
[----:B-1----:R-:W-:Y:S02]  /*16cf0*/  FFMA.FTZ R3, R18, c[0x0][0x2d0], -R0 ;  /* 0x0000b40012037a23 */ /* 0x002fe40000010800 */
[----:B------:R-:W-:Y:S01]  /*16d00*/  IMAD.MOV.U32 R149, RZ, RZ, R150 ;  /* 0x000000ffff957224 */ /* 0x000fe200078e0096 */
[----:B------:R-:W-:Y:S01]  /*16d10*/  HMMA.16816.F32 R16, R8, R88, RZ ;  /* 0x000000580810723c */ /* 0x000fe200000018ff */
[----:B------:R-:W1:Y:S01]  /*16d20*/  MUFU.EX2 R247, R3 ;  /* 0x0000000300f77308 */ /* 0x000e620000000800 */
[----:B------:R-:W-:Y:S01]  /*16d30*/  IMAD.MOV.U32 R84, RZ, RZ, R131 ;  /* 0x000000ffff547224 */ /* 0x000fe200078e0083 */
[----:B------:R-:W-:Y:S01]  /*16d40*/  MOV R96, R129 ;  /* 0x0000008100607202 */ /* 0x000fe20000000f00 */
[----:B------:R-:W-:Y:S01]  /*16d50*/  IMAD.MOV.U32 R150, RZ, RZ, R151 ;  /* 0x000000ffff967224 */ /* 0x000fe200078e0097 */
[----:B------:R-:W-:Y:S01]  /*16d60*/  MOV R151, R179 ;  /* 0x000000b300977202 */ /* 0x000fe20000000f00 */
[----:B------:R-:W-:-:S02]  /*16d70*/  IMAD.MOV.U32 R97, RZ, RZ, R128 ;  /* 0x000000ffff617224 */ /* 0x000fc400078e0080 */
[----:B------:R-:W-:Y:S01]  /*16d80*/  IMAD.MOV.U32 R88, RZ, RZ, R5 ;  /* 0x000000ffff587224 */ /* 0x000fe200078e0005 */
[----:B------:R-:W-:Y:S01]  /*16d90*/  HMMA.16816.F32 R32, R8, R100, RZ ;  /* 0x000000640820723c */ /* 0x000fe200000018ff */
[----:B------:R-:W-:-:S06]  /*16da0*/  IMAD.MOV.U32 R89, RZ, RZ, R160 ;  /* 0x000000ffff597224 */ /* 0x000fcc00078e00a0 */
[----:B------:R-:W-:Y:S01]  /*16db0*/  IMAD.MOV.U32 R100, RZ, RZ, R178 ;  /* 0x000000ffff647224 */ /* 0x000fe200078e00b2 */
[----:B-1----:R-:W-:Y:S01]  /*16dc0*/  F2FP.PACK_AB R5, R247, R82 ;  /* 0x00000052f705723e */ /* 0x002fe200000000ff */
[----:B------:R-:W-:Y:S02]  /*16dd0*/  FFMA.FTZ R3, R26, c[0x0][0x2d0], -R0 ;  /* 0x0000b4001a037a23 */ /* 0x000fe40000010800 */
[----:B------:R-:W-:Y:S01]  /*16de0*/  HMMA.16816.F32 R24, R8, R116, RZ ;  /* 0x000000740818723c */ /* 0x000fe200000018ff */
[----:B------:R-:W-:Y:S01]  /*16df0*/  IMAD.MOV.U32 R101, RZ, RZ, R130 ;  /* 0x000000ffff657224 */ /* 0x000fe200078e0082 */
[----:B------:R1:W-:Y:S02]  /*16e00*/  MUFU.EX2 R81, R3 ;  /* 0x0000000300517308 */ /* 0x0003e40000000800 */
[----:B-1----:R-:W-:-:S06]  /*16e10*/  FFMA.FTZ R3, R29, c[0x0][0x2d0], -R0 ;  /* 0x0000b4001d037a23 */ /* 0x002fcc0000010800 */
[----:B------:R1:W2:Y:S02]  /*16e20*/  MUFU.EX2 R252, R3 ;  /* 0x0000000300fc7308 */ /* 0x0002a40000000800 */
[----:B-1----:R-:W-:Y:S01]  /*16e30*/  IMAD.MOV.U32 R3, RZ, RZ, R6 ;  /* 0x000000ffff037224 */ /* 0x002fe200078e0006 */
[----:B------:R-:W-:Y:S02]  /*16e40*/  F2FP.PACK_AB R6, R94, R236 ;  /* 0x000000ec5e06723e */ /* 0x000fe400000000ff */
[----:B--2---:R-:W-:-:S07]  /*16e50*/  F2FP.PACK_AB R7, R252, R81 ;  /* 0x00000051fc07723e */ /* 0x004fce00000000ff */
[----:B------:R-:W-:Y:S07]  /*16e60*/  HMMA.16816.F32 R144, R4, R60, R20 ;  /* 0x0000003c0490723c */ /* 0x000fee0000001814 */
[----:B------:R-:W-:Y:S01]  /*16e70*/  MOV R60, R162 ;  /* 0x000000a2003c7202 */ /* 0x000fe20000000f00 */
[----:B------:R-:W-:Y:S01]  /*16e80*/  IMAD.MOV.U32 R61, RZ, RZ, R161 ;  /* 0x000000ffff3d7224 */ /* 0x000fe200078e00a1 */
[----:B------:R-:W-:Y:S07]  /*16e90*/  HMMA.16816.F32 R20, R8, R104, RZ ;  /* 0x000000680814723c */ /* 0x000fee00000018ff */
[----:B------:R-:W-:Y:S01]  /*16ea0*/  MOV R104, R40 ;  /* 0x0000002800687202 */ /* 0x000fe20000000f00 */
[----:B------:R-:W-:Y:S01]  /*16eb0*/  HMMA.16816.F32 R160, R4, R56, R16 ;  /* 0x0000003804a0723c */ /* 0x000fe20000001810 */
[----:B------:R-:W-:-:S06]  /*16ec0*/  MOV R105, R43 ;  /* 0x0000002b00697202 */ /* 0x000fcc0000000f00 */
[----:B------:R-:W-:Y:S01]  /*16ed0*/  IMAD.MOV.U32 R57, RZ, RZ, R30 ;  /* 0x000000ffff397224 */ /* 0x000fe200078e001e */
[----:B------:R-:W-:Y:S01]  /*16ee0*/  HMMA.16816.F32 R16, R8, R108, RZ ;  /* 0x0000006c0810723c */ /* 0x000fe200000018ff */
[----:B------:R-:W-:-:S06]  /*16ef0*/  MOV R56, R127 ;  /* 0x0000007f00387202 */ /* 0x000fcc0000000f00 */
[----:B------:R-:W-:Y:S01]  /*16f00*/  IMAD.MOV.U32 R108, RZ, RZ, R176 ;  /* 0x000000ffff6c7224 */ /* 0x000fe200078e00b0 */
[----:B------:R-:W-:Y:S01]  /*16f10*/  HMMA.16816.F32 R28, R8, R112, RZ ;  /* 0x00000070081c723c */ /* 0x000fe200000018ff */
[----:B------:R-:W-:Y:S02]  /*16f20*/  IMAD.MOV.U32 R109, RZ, RZ, R85 ;  /* 0x000000ffff6d7224 */ /* 0x000fe400078e0055 */
[----:B------:R-:W-:-:S04]  /*16f30*/  IMAD.MOV.U32 R85, RZ, RZ, R42 ;  /* 0x000000ffff557224 */ /* 0x000fc800078e002a */
[----:B------:R-:W-:Y:S01]  /*16f40*/  MOV R113, R177 ;  /* 0x000000b100717202 */ /* 0x000fe20000000f00 */
[----:B------:R-:W-:Y:S01]  /*16f50*/  IMAD.MOV.U32 R112, RZ, RZ, R84 ;  /* 0x000000ffff707224 */ /* 0x000fe200078e0054 */
[----:B------:R-:W-:Y:S01]  /*16f60*/  HMMA.16816.F32 R176, R4, R76, R36 ;  /* 0x0000004c04b0723c */ /* 0x000fe20000001824 */
[----:B------:R-:W-:-:S06]  /*16f70*/  IMAD.MOV.U32 R84, RZ, RZ, R41 ;  /* 0x000000ffff547224 */ /* 0x000fcc00078e0029 */
[----:B------:R-:W-:Y:S01]  /*16f80*/  IMAD.MOV.U32 R39, RZ, RZ, R242 ;  /* 0x000000ffff277224 */ /* 0x000fe200078e00f2 */
[----:B------:R-:W-:Y:S01]  /*16f90*/  HMMA.16816.F32 R16, R4, R44, R16 ;  /* 0x0000002c0410723c */ /* 0x000fe20000001810 */
[----:B------:R-:W-:-:S07]  /*16fa0*/  MOV R77, R143 ;  /* 0x0000008f004d7202 */ /* 0x000fce0000000f00 */
[----:B------:R-:W-:Y:S08]  /*16fb0*/  HMMA.16816.F32 R120, R4, R48, R20 ;  /* 0x000000300478723c */ /* 0x000ff00000001814 */
[C---:B------:R-:W-:Y:S07]  /*16fc0*/  HMMA.16816.F32 R40, R8.reuse, R86, RZ ;  /* 0x000000560828723c */ /* 0x040fee00000018ff */
[----:B------:R-:W-:Y:S01]  /*16fd0*/  IMAD.MOV.U32 R87, RZ, RZ, R39 ;  /* 0x000000ffff577224 */ /* 0x000fe200078e0027 */
[----:B------:R-:W-:Y:S01]  /*16fe0*/  HMMA.16816.F32 R20, R8, R118, RZ ;  /* 0x000000760814723c */ /* 0x000fe200000018ff */
[----:B------:R-:W-:Y:S01]  /*16ff0*/  MOV R242, R18 ;  /* 0x0000001200f27202 */ /* 0x000fe20000000f00 */
[----:B------:R-:W-:Y:S01]  /*17000*/  IMAD.MOV.U32 R76, RZ, RZ, R19 ;  /* 0x000000ffff4c7224 */ /* 0x000fe200078e0013 */
[----:B------:R-:W-:Y:S01]  /*17010*/  MOV R117, R17 ;  /* 0x0000001100757202 */ /* 0x000fe20000000f00 */
[----:B------:R-:W-:-:S02]  /*17020*/  IMAD.MOV.U32 R116, RZ, RZ, R16 ;  /* 0x000000ffff747224 */ /* 0x000fc400078e0010 */
[----:B------:R-:W-:Y:S02]  /*17030*/  IMAD.MOV.U32 R86, RZ, RZ, R108 ;  /* 0x000000ffff567224 */ /* 0x000fe400078e006c */
[C---:B------:R-:W-:Y:S01]  /*17040*/  HMMA.16816.F32 R36, R8.reuse, R90, RZ ;  /* 0x0000005a0824723c */ /* 0x040fe200000018ff */
[----:B------:R-:W-:Y:S02]  /*17050*/  IMAD.MOV.U32 R118, RZ, RZ, R3 ;  /* 0x000000ffff767224 */ /* 0x000fe400078e0003 */
[----:B------:R-:W-:Y:S02]  /*17060*/  FFMA.FTZ R3, R167, c[0x0][0x2d0], -R2 ;  /* 0x0000b400a7037a23 */ /* 0x000fe40000010802 */
[----:B------:R-:W-:Y:S02]  /*17070*/  IMAD.MOV.U32 R119, RZ, RZ, R56 ;  /* 0x000000ffff777224 */ /* 0x000fe400078e0038 */
        /* <DEDUP_REMOVED lines=8> */
[C---:B------:R-:W-:Y:S01]  /*17100*/  HMMA.16816.F32 R72, R4.reuse, R52, R32 ;  /* 0x000000340448723c */ /* 0x040fe20000001820 */
[----:B------:R1:W-:Y:S07]  /*17110*/  MUFU.EX2 R140, R3 ;  /* 0x00000003008c7308 */ /* 0x0003ee0000000800 */
[C---:B------:R-:W-:Y:S08]  /*17120*/  HMMA.16816.F32 R128, R4.reuse, R68, R28 ;  /* 0x000000440480723c */ /* 0x040ff0000000181c */
[----:B------:R-:W-:Y:S01]  /*17130*/  HMMA.16816.F32 R124, R4, R64, R24 ;  /* 0x00000040047c723c */ /* 0x000fe20000001818 */
[----:B-1----:R-:W-:-:S04]  /*17140*/  FFMA.FTZ R3, R166, c[0x0][0x2d0], -R2 ;  /* 0x0000b400a6037a23 */ /* 0x002fc80000010802 */
[----:B------:R1:W2:Y:S03]  /*17150*/  MUFU.EX2 R141, R3 ;  /* 0x00000003008d7308 */ /* 0x0002a60000000800 */
[C---:B------:R-:W-:Y:S07]  /*17160*/  HMMA.16816.F32 R32, R8.reuse, R98, RZ ;  /* 0x000000620820723c */ /* 0x040fee00000018ff */
[----:B------:R-:W-:Y:S01]  /*17170*/  MOV R99, R109 ;  /* 0x0000006d00637202 */ /* 0x000fe20000000f00 */
[----:B------:R-:W-:Y:S01]  /*17180*/  HMMA.16816.F32 R28, R8, R102, RZ ;  /* 0x00000066081c723c */ /* 0x000fe200000018ff */
[----:B------:R-:W-:Y:S01]  /*17190*/  IMAD.MOV.U32 R109, RZ, RZ, R104 ;  /* 0x000000ffff6d7224 */ /* 0x000fe200078e0068 */
[----:B------:R-:W-:Y:S01]  /*171a0*/  MOV R98, R112 ;  /* 0x0000007000627202 */ /* 0x000fe20000000f00 */
[----:B------:R-:W-:-:S02]  /*171b0*/  IMAD.MOV.U32 R104, RZ, RZ, R57 ;  /* 0x000000ffff687224 */ /* 0x000fc400078e0039 */
[----:B-1----:R-:W-:Y:S02]  /*171c0*/  FFMA.FTZ R3, R165, c[0x0][0x2d0], -R2 ;  /* 0x0000b400a5037a23 */ /* 0x002fe40000010802 */
[----:B------:R-:W-:Y:S01]  /*171d0*/  IMAD.MOV.U32 R103, RZ, RZ, R113 ;  /* 0x000000ffff677224 */ /* 0x000fe200078e0071 */
[C---:B------:R-:W-:Y:S01]  /*171e0*/  HMMA.16816.F32 R24, R8.reuse, R114, RZ ;  /* 0x000000720818723c */ /* 0x040fe200000018ff */
[----:B------:R-:W-:Y:S01]  /*171f0*/  MOV R102, R97 ;  /* 0x0000006100667202 */ /* 0x000fe20000000f00 */
[----:B------:R-:W-:Y:S02]  /*17200*/  IMAD.MOV.U32 R112, RZ, RZ, R82 ;  /* 0x000000ffff707224 */ /* 0x000fe400078e0052 */
[----:B------:R-:W-:Y:S02]  /*17210*/  IMAD.MOV.U32 R113, RZ, RZ, R148 ;  /* 0x000000ffff717224 */ /* 0x000fe400078e0094 */
[----:B------:R-:W-:Y:S02]  /*17220*/  IMAD.MOV.U32 R97, RZ, RZ, R150 ;  /* 0x000000ffff617224 */ /* 0x000fe400078e0096 */
[----:B------:R-:W-:Y:S01]  /*17230*/  HMMA.16816.F32 R8, R8, R110, RZ ;  /* 0x0000006e0808723c */ /* 0x000fe200000018ff */
[----:B------:R-:W-:-:S06]  /*17240*/  IMAD.MOV.U32 R82, RZ, RZ, R151 ;  /* 0x000000ffff527224 */ /* 0x000fcc00078e0097 */
[----:B------:R-:W-:Y:S01]  /*17250*/  IMAD.MOV.U32 R111, RZ, RZ, R142 ;  /* 0x000000ffff6f7224 */ /* 0x000fe200078e008e */
[C---:B------:R-:W-:Y:S01]  /*17260*/  HMMA.16816.F32 R36, R4.reuse, R58, R36 ;  /* 0x0000003a0424723c */ /* 0x040fe20000001824 */
[----:B------:R1:W-:Y:S07]  /*17270*/  MUFU.EX2 R142, R3 ;  /* 0x00000003008e7308 */ /* 0x0003ee0000000800 */
[C---:B------:R-:W-:Y:S08]  /*17280*/  HMMA.16816.F32 R40, R4.reuse, R62, R40 ;  /* 0x0000003e0428723c */ /* 0x040ff00000001828 */
[----:B------:R-:W-:Y:S01]  /*17290*/  HMMA.16816.F32 R28, R4, R54, R28 ;  /* 0x00000036041c723c */ /* 0x000fe2000000181c */
[----:B-1----:R-:W-:-:S04]  /*172a0*/  FFMA.FTZ R3, R164, c[0x0][0x2d0], -R2 ;  /* 0x0000b400a4037a23 */ /* 0x002fc80000010802 */
[----:B------:R1:W3:Y:S03]  /*172b0*/  MUFU.EX2 R143, R3 ;  /* 0x00000003008f7308 */ /* 0x0002e60000000800 */
[C---:B------:R-:W-:Y:S01]  /*172c0*/  HMMA.16816.F32 R48, R4.reuse, R50, R16 ;  /* 0x000000320430723c */ /* 0x040fe20000001810 */
[----:B------:R-:W4:Y:S07]  /*172d0*/  LDSM.16.MT88.4 R16, [R225+0x1100] ;  /* 0x00110000e110783b */ /* 0x000f2e0000004200 */
[----:B------:R-:W-:Y:S01]  /*172e0*/  HMMA.16816.F32 R32, R4, R78, R32 ;  /* 0x0000004e0420723c */ /* 0x000fe20000001820 */
[----:B-1----:R-:W-:-:S07]  /*172f0*/  FFMA.FTZ R3, R139, c[0x0][0x2d0], -R0 ;  /* 0x0000b4008b037a23 */ /* 0x002fce0000010800 */
[C---:B------:R-:W-:Y:S01]  /*17300*/  HMMA.16816.F32 R68, R4.reuse, R70, R24 ;  /* 0x000000460444723c */ /* 0x040fe20000001818 */
[----:B------:R1:W-:Y:S01]  /*17310*/  MUFU.EX2 R59, R3 ;  /* 0x00000003003b7308 */ /* 0x0003e20000000800 */
[----:B------:R-:W4:Y:S06]  /*17320*/  LDSM.16.MT88.4 R24, [R226+0x1100] ;  /* 0x00110000e218783b */ /* 0x000f2c0000004200 */
[C---:B------:R-:W-:Y:S01]  /*17330*/  HMMA.16816.F32 R64, R4.reuse, R66, R20 ;  /* 0x000000420440723c */ /* 0x040fe20000001814 */
[----:B------:R-:W4:Y:S07]  /*17340*/  LDSM.16.MT88.4 R20, [R228+0x1100] ;  /* 0x00110000e414783b */ /* 0x000f2e0000004200 */
[----:B------:R-:W-:Y:S01]  /*17350*/  HMMA.16816.F32 R44, R4, R46, R8 ;  /* 0x0000002e042c723c */ /* 0x000fe20000001808 */
[----:B-1----:R-:W-:-:S04]  /*17360*/  FFMA.FTZ R3, R135, c[0x0][0x2d0], -R0 ;  /* 0x0000b40087037a23 */ /* 0x002fc80000010800 */
[----:B------:R1:W1:Y:S02]  /*17370*/  MUFU.EX2 R60, R3 ;  /* 0x00000003003c7308 */ /* 0x0002640000000800 */
[----:B------:R-:W-:Y:S01]  /*17380*/  FFMA.FTZ R4, R173, c[0x0][0x2d0], -R13 ;  /* 0x0000b400ad047a23 */ /* 0x000fe2000001080d */
[----:B--2---:R-:W-:Y:S01]  /*17390*/  F2FP.PACK_AB R8, R141, R140 ;  /* 0x0000008c8d08723e */ /* 0x004fe200000000ff */
[----:B------:R-:W-:Y:S01]  /*173a0*/  IMAD.MOV.U32 R173, RZ, RZ, R106 ;  /* 0x000000ffffad7224 */ /* 0x000fe200078e006a */
[----:B---3--:R-:W-:Y:S01]  /*173b0*/  F2FP.PACK_AB R10, R143, R142 ;  /* 0x0000008e8f0a723e */ /* 0x008fe200000000ff */
[----:B------:R-:W-:Y:S01]  /*173c0*/  IMAD.MOV.U32 R106, RZ, RZ, R119 ;  /* 0x000000ffff6a7224 */ /* 0x000fe200078e0077 */
[----:B------:R-:W-:Y:S01]  /*173d0*/  MOV R119, R86 ;  /* 0x0000005600777202 */ /* 0x000fe20000000f00 */
[----:B------:R-:W-:Y:S01]  /*173e0*/  MUFU.EX2 R58, R4 ;  /* 0x00000004003a7308 */ /* 0x000fe20000000800 */
[----:B-1----:R-:W-:Y:S01]  /*173f0*/  FFMA.FTZ R3, R133, c[0x0][0x2d0], -R0 ;  /* 0x0000b40085037a23 */ /* 0x002fe20000010800 */
[----:B------:R-:W-:-:S06]  /*17400*/  F2FP.PACK_AB R9, R60, R59 ;  /* 0x0000003b3c09723e */ /* 0x000fcc00000000ff */
[----:B------:R1:W-:Y:S02]  /*17410*/  MUFU.EX2 R62, R3 ;  /* 0x00000003003e7308 */ /* 0x0003e40000000800 */
[----:B-1----:R-:W-:-:S06]  /*17420*/  FFMA.FTZ R3, R132, c[0x0][0x2d0], -R0 ;  /* 0x0000b40084037a23 */ /* 0x002fcc0000010800 */
[----:B------:R1:W2:Y:S02]  /*17430*/  MUFU.EX2 R63, R3 ;  /* 0x00000003003f7308 */ /* 0x0002a40000000800 */
[----:B-1----:R-:W-:Y:S01]  /*17440*/  FFMA.FTZ R3, R172, c[0x0][0x2d0], -R13 ;  /* 0x0000b400ac037a23 */ /* 0x002fe2000001080d */
[----:B--2---:R-:W-:Y:S01]  /*17450*/  F2FP.PACK_AB R11, R63, R62 ;  /* 0x0000003e3f0b723e */ /* 0x004fe200000000ff */
[----:B------:R-:W-:-:S04]  /*17460*/  IMAD.MOV.U32 R172, RZ, RZ, R111 ;  /* 0x000000ffffac7224 */ /* 0x000fc800078e006f */
[----:B------:R1:W-:Y:S02]  /*17470*/  MUFU.EX2 R54, R3 ;  /* 0x0000000300367308 */ /* 0x0003e40000000800 */
[C---:B----4-:R-:W-:Y:S08]  /*17480*/  HMMA.16816.F32 R144, R8.reuse, R16, R144 ;  /* 0x000000100890723c */ /* 0x050ff00000001890 */
[----:B------:R-:W-:Y:S01]  /*17490*/  HMMA.16816.F32 R40, R8, R18, R40 ;  /* 0x000000120828723c */ /* 0x000fe20000001828 */
[----:B-1----:R-:W-:Y:S01]  /*174a0*/  FFMA.FTZ R3, R174, c[0x0][0x2d0], -R13 ;  /* 0x0000b400ae037a23 */ /* 0x002fe2000001080d */
[----:B------:R-:W-:-:S02]  /*174b0*/  MOV R174, R107 ;  /* 0x0000006b00ae7202 */ /* 0x000fc40000000f00 */
[----:B------:R-:W-:Y:S01]  /*174c0*/  MOV R107, R102 ;  /* 0x00000066006b7202 */ /* 0x000fe20000000f00 */
[----:B------:R1:W2:Y:S03]  /*174d0*/  MUFU.EX2 R56, R3 ;  /* 0x0000000300387308 */ /* 0x0002a60000000800 */
[----:B------:R-:W-:Y:S01]  /*174e0*/  HMMA.16816.F32 R160, R8, R24, R160 ;  /* 0x0000001808a0723c */ /* 0x000fe200000018a0 */
[----:B------:R-:W-:Y:S01]  /*174f0*/  MOV R86, R76 ;  /* 0x0000004c00567202 */ /* 0x000fe20000000f00 */
[----:B------:R-:W-:-:S06]  /*17500*/  IMAD.MOV.U32 R102, RZ, RZ, R98 ;  /* 0x000000ffff667224 */ /* 0x000fcc00078e0062 */
[----:B------:R-:W-:Y:S01]  /*17510*/  HMMA.16816.F32 R36, R8, R26, R36 ;  /* 0x0000001a0824723c */ /* 0x000fe20000001824 */
[----:B-1----:R-:W-:Y:S01]  /*17520*/  FFMA.FTZ R3, R175, c[0x0][0x2d0], -R13 ;  /* 0x0000b400af037a23 */ /* 0x002fe2000001080d */
[----:B--2---:R-:W-:-:S06]  /*17530*/  F2FP.PACK_AB R4, R56, R54 ;  /* 0x000000363804723e */ /* 0x004fcc00000000ff */
[----:B------:R-:W-:Y:S01]  /*17540*/  HMMA.16816.F32 R176, R8, R20, R176 ;  /* 0x0000001408b0723c */ /* 0x000fe200000018b0 */
[----:B------:R-:W-:Y:S01]  /*17550*/  IMAD.MOV.U32 R175, RZ, RZ, R118 ;  /* 0x000000ffffaf7224 */ /* 0x000fe200078e0076 */
[----:B------:R1:W2:Y:S01]  /*17560*/  MUFU.EX2 R61, R3 ;  /* 0x00000003003d7308 */ /* 0x0002a20000000800 */
[----:B------:R-:W-:-:S05]  /*17570*/  IMAD.MOV.U32 R118, RZ, RZ, R99 ;  /* 0x000000ffff767224 */ /* 0x000fca00078e0063 */
[----:B------:R-:W-:Y:S01]  /*17580*/  HMMA.16816.F32 R32, R8, R22, R32 ;  /* 0x000000160820723c */ /* 0x000fe20000001820 */
[----:B------:R-:W-:Y:S02]  /*17590*/  IMAD.MOV.U32 R76, RZ, RZ, R240 ;  /* 0x000000ffff4c7224 */ /* 0x000fe400078e00f0 */
[----:B------:R-:W-:Y:S02]  /*175a0*/  IMAD.MOV.U32 R98, RZ, RZ, R87 ;  /* 0x000000ffff627224 */ /* 0x000fe400078e0057 */
[----:B-1----:R-:W-:Y:S01]  /*175b0*/  FFMA.FTZ R3, R171, c[0x0][0x2d0], -R12 ;  /* 0x0000b400ab037a23 */ /* 0x002fe2000001080c */
[----:B--2---:R-:W-:Y:S01]  /*175c0*/  F2FP.PACK_AB R6, R61, R58 ;  /* 0x0000003a3d06723e */ /* 0x004fe200000000ff */
[----:B------:R-:W-:Y:S02]  /*175d0*/  IMAD.MOV.U32 R110, RZ, RZ, R77 ;  /* 0x000000ffff6e7224 */ /* 0x000fe400078e004d */
[----:B------:R1:W-:Y:S01]  /*175e0*/  MUFU.EX2 R52, R3 ;  /* 0x0000000300347308 */ /* 0x0003e20000000800 */
[----:B------:R-:W-:-:S02]  /*175f0*/  IMAD.MOV.U32 R99, RZ, RZ, R242 ;  /* 0x000000ffff637224 */ /* 0x000fc400078e00f2 */
[----:B------:R-:W-:Y:S01]  /*17600*/  IMAD.MOV.U32 R87, RZ, RZ, R241 ;  /* 0x000000ffff577224 */ /* 0x000fe200078e00f1 */
[----:B------:R-:W-:Y:S01]  /*17610*/  MOV R79, R76 ;  /* 0x0000004c004f7202 */ /* 0x000fe20000000f00 */
[----:B-1----:R-:W-:Y:S01]  /*17620*/  FFMA.FTZ R3, R170, c[0x0][0x2d0], -R12 ;  /* 0x0000b400aa037a23 */ /* 0x002fe2000001080c */
[----:B------:R-:W-:Y:S01]  /*17630*/  MOV R77, R237 ;  /* 0x000000ed004d7202 */ /* 0x000fe20000000f00 */
[----:B------:R-:W-:Y:S01]  /*17640*/  IMAD.MOV.U32 R135, RZ, RZ, R119 ;  /* 0x000000ffff877224 */ /* 0x000fe200078e0077 */
[----:B------:R-:W-:Y:S01]  /*17650*/  UIMAD.WIDE.U32 UR8, UR18, UR4, URZ ;  /* 0x00000004120872a5 */ /* 0x000fe2000f8e003f */
[----:B------:R1:W2:Y:S01]  /*17660*/  MUFU.EX2 R53, R3 ;  /* 0x0000000300357308 */ /* 0x0002a20000000800 */
[----:B------:R-:W-:Y:S01]  /*17670*/  IMAD.MOV.U32 R139, RZ, RZ, R98 ;  /* 0x000000ffff8b7224 */ /* 0x000fe200078e0062 */
[----:B------:R3:W5:Y:S01]  /*17680*/  LDL.LU R242, [R1+0x98] ;  /* 0x0000980001f27983 */ /* 0x0007620000300800 */
[----:B-1----:R-:W-:Y:S01]  /*17690*/  FFMA.FTZ R3, R169, c[0x0][0x2d0], -R12 ;  /* 0x0000b400a9037a23 */ /* 0x002fe2000001080c */
[----:B--2---:R-:W-:Y:S01]  /*176a0*/  F2FP.PACK_AB R5, R53, R52 ;  /* 0x000000343505723e */ /* 0x004fe200000000ff */
[----:B------:R-:W-:-:S02]  /*176b0*/  IMAD.MOV.U32 R78, RZ, RZ, R87 ;  /* 0x000000ffff4e7224 */ /* 0x000fc400078e0057 */
[----:B------:R-:W-:Y:S01]  /*176c0*/  IMAD.MOV.U32 R76, RZ, RZ, R238 ;  /* 0x000000ffff4c7224 */ /* 0x000fe200078e00ee */
[----:B------:R1:W-:Y:S01]  /*176d0*/  MUFU.EX2 R55, R3 ;  /* 0x0000000300377308 */ /* 0x0003e20000000800 */
[----:B------:R-:W-:Y:S01]  /*176e0*/  IMAD.MOV.U32 R119, RZ, RZ, R86 ;  /* 0x000000ffff777224 */ /* 0x000fe200078e0056 */
[----:B------:R-:W-:Y:S01]  /*176f0*/  MOV R98, R113 ;  /* 0x0000007100627202 */ /* 0x000fe20000000f00 */
[----:B------:R-:W-:Y:S01]  /*17700*/  IMAD.MOV.U32 R111, RZ, RZ, R112 ;  /* 0x000000ffff6f7224 */ /* 0x000fe200078e0070 */
[----:B------:R-:W-:Y:S01]  /*17710*/  @UP2 USHF.R.U32.HI UR18, URZ, UR5, UR9 ;  /* 0x000000053f122299 */ /* 0x000fe20008011609 */
[----:B------:R3:W5:Y:S01]  /*17720*/  LDL.LU R241, [R1+0x94] ;  /* 0x0000940001f17983 */ /* 0x0007620000300800 */
[----:B-1----:R-:W-:Y:S01]  /*17730*/  FFMA.FTZ R3, R168, c[0x0][0x2d0], -R12 ;  /* 0x0000b400a8037a23 */ /* 0x002fe2000001080c */
[----:B------:R-:W-:Y:S01]  /*17740*/  MOV R87, R82 ;  /* 0x0000005200577202 */ /* 0x000fe20000000f00 */
[----:B------:R-:W-:Y:S01]  /*17750*/  IMAD.MOV.U32 R86, RZ, RZ, R97 ;  /* 0x000000ffff567224 */ /* 0x000fe200078e0061 */
[----:B------:R-:W-:Y:S01]  /*17760*/  MOV R113, R234 ;  /* 0x000000ea00717202 */ /* 0x000fe20000000f00 */
[----:B------:R-:W1:Y:S01]  /*17770*/  MUFU.EX2 R57, R3 ;  /* 0x0000000300397308 */ /* 0x000e620000000800 */
[----:B------:R-:W-:Y:S01]  /*17780*/  IMAD.MOV.U32 R112, RZ, RZ, R233 ;  /* 0x000000ffff707224 */ /* 0x000fe200078e00e9 */
[----:B------:R-:W-:Y:S01]  /*17790*/  UIADD3 UR18, UR18, UR13, -UR24 ;  /* 0x0000000d12127290 */ /* 0x000fe2000fffe818 */
[----:B------:R3:W5:Y:S01]  /*177a0*/  LDL.LU R240, [R1+0x90] ;  /* 0x0000900001f07983 */ /* 0x0007620000300800 */
[----:B-1----:R-:W-:-:S07]  /*177b0*/  F2FP.PACK_AB R7, R57, R55 ;  /* 0x000000373907723e */ /* 0x002fce00000000ff */
[C---:B------:R-:W-:Y:S08]  /*177c0*/  HMMA.16816.F32 R148, R4.reuse, R16, R180 ;  /* 0x000000100494723c */ /* 0x040ff000000018b4 */
        /* <DEDUP_REMOVED lines=8> */
[-C--:B-1----:R-:W-:Y:S08]  /*17850*/  HMMA.16816.F32 R196, R4, R16.reuse, R248 ;  /* 0x0000001004c4723c */ /* 0x082ff000000018f8 */
[----:B------:R-:W-:Y:S08]  /*17860*/  HMMA.16816.F32 R72, R8, R16, R72 ;  /* 0x000000100848723c */ /* 0x000ff00000001848 */
[-C--:B------:R-:W-:Y:S08]  /*17870*/  HMMA.16816.F32 R200, R4, R18.reuse, R200 ;  /* 0x0000001204c8723c */ /* 0x080ff000000018c8 */
[----:B------:R-:W-:Y:S01]  /*17880*/  HMMA.16816.F32 R248, R8, R18, R28 ;  /* 0x0000001208f8723c */ /* 0x000fe2000000181c */
[----:B------:R-:W1:Y:S04]  /*17890*/  LDSM.16.MT88.4 R16, [R228+0x3100] ;  /* 0x00310000e410783b */ /* 0x000e680000004200 */
[----:B------:R-:W4:Y:S03]  /*178a0*/  LDSM.16.MT88.4 R28, [R227+0x3100] ;  /* 0x00310000e31c783b */ /* 0x000f260000004200 */
[----:B------:R-:W-:Y:S01]  /*178b0*/  MOV R133, R72 ;  /* 0x0000004800857202 */ /* 0x000fe20000000f00 */
[----:B------:R-:W-:Y:S01]  /*178c0*/  IMAD.MOV.U32 R132, RZ, RZ, R73 ;  /* 0x000000ffff847224 */ /* 0x000fe200078e0049 */
[----:B------:R-:W-:Y:S01]  /*178d0*/  MOV R114, R75 ;  /* 0x0000004b00727202 */ /* 0x000fe20000000f00 */
[----:B------:R-:W-:-:S02]  /*178e0*/  IMAD.MOV.U32 R115, RZ, RZ, R74 ;  /* 0x000000ffff737224 */ /* 0x000fc400078e004a */
[----:B--2---:R-:W-:Y:S01]  /*178f0*/  HMMA.16816.F32 R72, R4, R24, R172 ;  /* 0x000000180448723c */ /* 0x004fe200000018ac */
[----:B------:R-:W-:-:S06]  /*17900*/  IMAD.MOV.U32 R221, RZ, RZ, R78 ;  /* 0x000000ffffdd7224 */ /* 0x000fcc00078e004e */
[----:B------:R-:W-:Y:S01]  /*17910*/  MOV R172, R118 ;  /* 0x0000007600ac7202 */ /* 0x000fe20000000f00 */
[----:B------:R-:W-:Y:S01]  /*17920*/  IMAD.MOV.U32 R174, RZ, RZ, R76 ;  /* 0x000000ffffae7224 */ /* 0x000fe200078e004c */
[----:B------:R-:W-:-:S03]  /*17930*/  MOV R222, R79 ;  /* 0x0000004f00de7202 */ /* 0x000fc60000000f00 */
[----:B------:R-:W-:Y:S01]  /*17940*/  IMAD.MOV.U32 R220, RZ, RZ, R172 ;  /* 0x000000ffffdc7224 */ /* 0x000fe200078e00ac */
[----:B------:R-:W-:Y:S01]  /*17950*/  MOV R118, R99 ;  /* 0x0000006300767202 */ /* 0x000fe20000000f00 */
[----:B------:R-:W-:Y:S02]  /*17960*/  IMAD.MOV.U32 R172, RZ, RZ, R77 ;  /* 0x000000ffffac7224 */ /* 0x000fe400078e004d */
[----:B------:R-:W-:Y:S01]  /*17970*/  HMMA.16816.F32 R76, R4, R26, R216 ;  /* 0x0000001a044c723c */ /* 0x000fe200000018d8 */
[----:B------:R-:W-:Y:S01]  /*17980*/  IMAD.MOV.U32 R99, RZ, RZ, R96 ;  /* 0x000000ffff637224 */ /* 0x000fe200078e0060 */
[----:B------:R-:W-:-:S05]  /*17990*/  MOV R159, R135 ;  /* 0x00000087009f7202 */ /* 0x000fca0000000f00 */
        /* <DEDUP_REMOVED lines=8> */
[----:B------:R-:W-:Y:S01]  /*17a20*/  IMAD.MOV.U32 R223, RZ, RZ, R110 ;  /* 0x000000ffffdf7224 */ /* 0x000fe200078e006e */
[----:B------:R-:W-:Y:S01]  /*17a30*/  MOV R135, R230 ;  /* 0x000000e600877202 */ /* 0x000fe20000000f00 */
[----:B------:R-:W-:-:S02]  /*17a40*/  IMAD.MOV.U32 R157, RZ, RZ, R111 ;  /* 0x000000ffff9d7224 */ /* 0x000fc400078e006f */
[----:B------:R-:W-:Y:S01]  /*17a50*/  IMAD.MOV.U32 R175, RZ, RZ, R86 ;  /* 0x000000ffffaf7224 */ /* 0x000fe200078e0056 */
[----:B-1----:R-:W-:Y:S01]  /*17a60*/  HMMA.16816.F32 R108, R4, R18, R192 ;  /* 0x00000012046c723c */ /* 0x002fe200000018c0 */
[----:B------:R-:W-:-:S07]  /*17a70*/  IMAD.MOV.U32 R139, RZ, RZ, R229 ;  /* 0x000000ffff8b7224 */ /* 0x000fce00078e00e5 */
[C---:B----4-:R-:W-:Y:S07]  /*17a80*/  HMMA.16816.F32 R192, R4.reuse, R28, R216 ;  /* 0x0000001c04c0723c */ /* 0x050fee00000018d8 */
        /* <DEDUP_REMOVED lines=13> */
[----:B------:R-:W-:-:S07]  /*17b60*/  IMAD.MOV.U32 R175, RZ, RZ, R101 ;  /* 0x000000ffffaf7224 */ /* 0x000fce00078e0065 */
[C---:B------:R-:W-:Y:S08]  /*17b70*/  HMMA.16816.F32 R104, R4.reuse, R16, R104 ;  /* 0x000000100468723c */ /* 0x040ff00000001868 */
[----:B------:R-:W-:Y:S07]  /*17b80*/  HMMA.16816.F32 R100, R4, R30, R208 ;  /* 0x0000001e0464723c */ /* 0x000fee00000018d0 */
[----:B------:R-:W-:Y:S01]  /*17b90*/  IMAD.MOV.U32 R7, RZ, RZ, R220 ;  /* 0x000000ffff077224 */ /* 0x000fe200078e00dc */
[----:B------:R-:W-:Y:S01]  /*17ba0*/  MOV R4, R222 ;  /* 0x000000de00047202 */ /* 0x000fe20000000f00 */
[----:B------:R-:W-:-:S02]  /*17bb0*/  IMAD.MOV.U32 R6, RZ, RZ, R221 ;  /* 0x000000ffff067224 */ /* 0x000fc400078e00dd */
[----:B------:R-:W-:Y:S02]  /*17bc0*/  IMAD.MOV.U32 R5, RZ, RZ, R223 ;  /* 0x000000ffff057224 */ /* 0x000fe400078e00df */
[----:B------:R-:W-:Y:S07]  /*17bd0*/  HMMA.16816.F32 R220, R8, R24, R128 ;  /* 0x0000001808dc723c */ /* 0x000fee0000001880 */
[----:B------:R-:W-:Y:S01]  /*17be0*/  IMAD.MOV.U32 R129, RZ, RZ, R216 ;  /* 0x000000ffff817224 */ /* 0x000fe200078e00d8 */
[----:B------:R-:W-:Y:S01]  /*17bf0*/  MOV R128, R217 ;  /* 0x000000d900807202 */ /* 0x000fe20000000f00 */
[----:B------:R-:W-:-:S02]  /*17c00*/  IMAD.MOV.U32 R130, RZ, RZ, R218 ;  /* 0x000000ffff827224 */ /* 0x000fc400078e00da */
[----:B------:R-:W-:Y:S02]  /*17c10*/  IMAD.MOV.U32 R131, RZ, RZ, R219 ;  /* 0x000000ffff837224 */ /* 0x000fe400078e00db */
[C---:B------:R-:W-:Y:S07]  /*17c20*/  HMMA.16816.F32 R216, R8.reuse, R26, R68 ;  /* 0x0000001a08d8723c */ /* 0x040fee0000001844 */
[----:B------:R-:W-:Y:S02]  /*17c30*/  IMAD.MOV.U32 R71, RZ, RZ, R3 ;  /* 0x000000ffff477224 */ /* 0x000fe400078e0003 */
[--C-:B------:R-:W-:Y:S01]  /*17c40*/  FFMA.FTZ R3, R206, c[0x0][0x2d0], -R2.reuse ;  /* 0x0000b400ce037a23 */ /* 0x100fe20000010802 */
[----:B------:R-:W-:Y:S03]  /*17c50*/  HMMA.16816.F32 R208, R8, R22, R64 ;  /* 0x0000001608d0723c */ /* 0x000fe60000001840 */
[----:B------:R1:W-:Y:S02]  /*17c60*/  MUFU.EX2 R22, R3 ;  /* 0x0000000300167308 */ /* 0x0003e40000000800 */
[----:B-1----:R-:W-:-:S06]  /*17c70*/  FFMA.FTZ R3, R207, c[0x0][0x2d0], -R2 ;  /* 0x0000b400cf037a23 */ /* 0x002fcc0000010802 */
[----:B------:R1:W2:Y:S01]  /*17c80*/  MUFU.EX2 R24, R3 ;  /* 0x0000000300187308 */ /* 0x0002a20000000800 */
[----:B------:R-:W-:Y:S01]  /*17c90*/  HMMA.16816.F32 R48, R8, R18, R48 ;  /* 0x000000120830723c */ /* 0x000fe20000001830 */
[--C-:B-1----:R-:W-:Y:S02]  /*17ca0*/  FFMA.FTZ R3, R245, c[0x0][0x2d0], -R2.reuse ;  /* 0x0000b400f5037a23 */ /* 0x102fe40000010802 */
[----:B------:R-:W-:-:S04]  /*17cb0*/  FFMA.FTZ R2, R246, c[0x0][0x2d0], -R2 ;  /* 0x0000b400f6027a23 */ /* 0x000fc80000010802 */
[----:B------:R1:W-:Y:S01]  /*17cc0*/  MUFU.EX2 R23, R2 ;  /* 0x0000000200177308 */ /* 0x0003e20000000800 */
[----:B------:R-:W-:Y:S01]  /*17cd0*/  MOV R70, R215 ;  /* 0x000000d700467202 */ /* 0x000fe20000000f00 */
[----:B-1----:R-:W-:-:S06]  /*17ce0*/  FFMA.FTZ R2, R191, c[0x0][0x2d0], -R0 ;  /* 0x0000b400bf027a23 */ /* 0x002fcc0000010800 */
[----:B------:R1:W-:Y:S01]  /*17cf0*/  MUFU.EX2 R18, R2 ;  /* 0x0000000200127308 */ /* 0x0003e20000000800 */
[----:B------:R-:W-:Y:S01]  /*17d00*/  HMMA.16816.F32 R212, R8, R20, R124 ;  /* 0x0000001408d4723c */ /* 0x000fe2000000187c */
[----:B------:R-:W-:Y:S01]  /*17d10*/  MOV R156, R224 ;  /* 0x000000e0009c7202 */ /* 0x000fe20000000f00 */
[----:B-1----:R-:W-:-:S05]  /*17d20*/  FFMA.FTZ R2, R190, c[0x0][0x2d0], -R0 ;  /* 0x0000b400be027a23 */ /* 0x002fca0000010800 */
[----:B------:R1:W4:Y:S02]  /*17d30*/  MUFU.EX2 R19, R2 ;  /* 0x0000000200137308 */ /* 0x0003240000000800 */
[--C-:B-1----:R-:W-:Y:S02]  /*17d40*/  FFMA.FTZ R2, R189, c[0x0][0x2d0], -R0.reuse ;  /* 0x0000b400bd027a23 */ /* 0x102fe40000010800 */
[----:B------:R-:W-:Y:S01]  /*17d50*/  FFMA.FTZ R0, R188, c[0x0][0x2d0], -R0 ;  /* 0x0000b400bc007a23 */ /* 0x000fe20000010800 */
[----:B------:R-:W-:Y:S01]  /*17d60*/  HMMA.16816.F32 R64, R8, R16, R120 ;  /* 0x000000100840723c */ /* 0x000fe20000001878 */
[----:B------:R-:W-:Y:S01]  /*17d70*/  IMAD.MOV.U32 R68, RZ, RZ, R128 ;  /* 0x000000ffff447224 */ /* 0x000fe200078e0080 */
[----:B------:R-:W-:Y:S01]  /*17d80*/  MOV R69, R129 ;  /* 0x0000008100457202 */ /* 0x000fe20000000f00 */
[----:B------:R1:W-:Y:S01]  /*17d90*/  MUFU.EX2 R20, R0 ;  /* 0x0000000000147308 */ /* 0x0003e20000000800 */
[----:B------:R-:W-:Y:S01]  /*17da0*/  MOV R26, R173 ;  /* 0x000000ad001a7202 */ /* 0x000fe20000000f00 */
[----:B------:R-:W-:Y:S01]  /*17db0*/  LDSM.16.MT88.4 R188, [R228+0x1900] ;  /* 0x00190000e4bc783b */ /* 0x000fe20000004200 */
[----:B-1----:R-:W-:-:S02]  /*17dc0*/  FFMA.FTZ R0, R130, c[0x0][0x2d0], -R13 ;  /* 0x0000b40082007a23 */ /* 0x002fc4000001080d */
        /* <DEDUP_REMOVED lines=9> */
[----:B------:R-:W-:Y:S02]  /*17e60*/  MOV R159, R15 ;  /* 0x0000000f009f7202 */ /* 0x000fe40000000f00 */
[----:B------:R1:W-:Y:S02]  /*17e70*/  MUFU.EX2 R15, R0 ;  /* 0x00000000000f7308 */ /* 0x0003e40000000800 */
[----:B-1----:R-:W-:-:S06]  /*17e80*/  FFMA.FTZ R0, R70, c[0x0][0x2d0], -R13 ;  /* 0x0000b40046007a23 */ /* 0x002fcc000001080d */
[----:B------:R1:W-:Y:S01]  /*17e90*/  MUFU.EX2 R16, R0 ;  /* 0x0000000000107308 */ /* 0x0003e20000000800 */
[----:B------:R-:W-:Y:S01]  /*17ea0*/  HMMA.16816.F32 R116, R8, R28, R116 ;  /* 0x0000001c0874723c */ /* 0x000fe20000001874 */
[----:B------:R-:W-:Y:S02]  /*17eb0*/  IMAD.MOV.U32 R126, RZ, RZ, R6 ;  /* 0x000000ffff7e7224 */ /* 0x000fe400078e0006 */
[----:B-1----:R-:W-:-:S04]  /*17ec0*/  FFMA.FTZ R0, R71, c[0x0][0x2d0], -R13 ;  /* 0x0000b40047007a23 */ /* 0x002fc8000001080d */
[----:B------:R1:W-:Y:S01]  /*17ed0*/  MUFU.EX2 R17, R0 ;  /* 0x0000000000117308 */ /* 0x0003e20000000800 */
[----:B------:R-:W-:Y:S01]  /*17ee0*/  HMMA.16816.F32 R44, R8, R30, R44 ;  /* 0x0000001e082c723c */ /* 0x000fe2000000182c */
[----:B------:R-:W-:Y:S01]  /*17ef0*/  MOV R6, R7 ;  /* 0x0000000700067202 */ /* 0x000fe20000000f00 */
[----:B------:R-:W-:Y:S02]  /*17f00*/  IMAD.MOV.U32 R7, RZ, RZ, R175 ;  /* 0x000000ffff077224 */ /* 0x000fe400078e00af */
[----:B-1----:R-:W-:Y:S01]  /*17f10*/  FFMA.FTZ R0, R130, c[0x0][0x2d0], -R13 ;  /* 0x0000b40082007a23 */ /* 0x002fe2000001080d */
[----:B------:R-:W-:-:S03]  /*17f20*/  MOV R130, R14 ;  /* 0x0000000e00827202 */ /* 0x000fc60000000f00 */
[----:B------:R1:W-:Y:S01]  /*17f30*/  MUFU.EX2 R14, R0 ;  /* 0x00000000000e7308 */ /* 0x0003e20000000800 */
[----:B------:R-:W-:Y:S01]  /*17f40*/  IMAD.MOV.U32 R70, RZ, RZ, R131 ;  /* 0x000000ffff467224 */ /* 0x000fe200078e0083 */
[----:B------:R-:W-:Y:S01]  /*17f50*/  MOV R71, R4 ;  /* 0x0000000400477202 */ /* 0x000fe20000000f00 */
[----:B------:R-:W-:Y:S01]  /*17f60*/  IMAD.MOV.U32 R128, RZ, RZ, R5 ;  /* 0x000000ffff807224 */ /* 0x000fe200078e0005 */
[----:B------:R-:W-:Y:S01]  /*17f70*/  MOV R131, R156 ;  /* 0x0000009c00837202 */ /* 0x000fe20000000f00 */
[----:B------:R-:W-:Y:S01]  /*17f80*/  IMAD.MOV.U32 R129, RZ, RZ, R157 ;  /* 0x000000ffff817224 */ /* 0x000fe200078e009d */
[----:B------:R-:W-:Y:S01]  /*17f90*/  MOV R5, R158 ;  /* 0x0000009e00057202 */ /* 0x000fe20000000f00 */
[----:B------:R-:W-:Y:S02]  /*17fa0*/  IMAD.MOV.U32 R4, RZ, RZ, R159 ;  /* 0x000000ffff047224 */ /* 0x000fe400078e009f */
[----:B------:R-:W-:Y:S01]  /*17fb0*/  LDSM.16.MT88.4 R156, [R225+0x1900] ;  /* 0x00190000e19c783b */ /* 0x000fe20000004200 */
[----:B-1----:R-:W-:-:S02]  /*17fc0*/  FFMA.FTZ R0, R68, c[0x0][0x2d0], -R12 ;  /* 0x0000b40044007a23 */ /* 0x002fc4000001080c */
[----:B------:R-:W-:Y:S02]  /*17fd0*/  IMAD.MOV.U32 R68, RZ, RZ, R174 ;  /* 0x000000ffff447224 */ /* 0x000fe400078e00ae */
[----:B------:R1:W-:Y:S02]  /*17fe0*/  MUFU.EX2 R10, R0 ;  /* 0x00000000000a7308 */ /* 0x0003e40000000800 */
[--C-:B-1----:R-:W-:Y:S01]  /*17ff0*/  FFMA.FTZ R0, R69, c[0x0][0x2d0], -R12.reuse ;  /* 0x0000b40045007a23 */ /* 0x102fe2000001080c */
[----:B------:R-:W-:Y:S02]  /*18000*/  MOV R69, R172 ;  /* 0x000000ac00457202 */ /* 0x000fe40000000f00 */
[----:B------:R-:W1:Y:S03]  /*18010*/  LDSM.16.MT88.4 R172, [R226+0x1900] ;  /* 0x00190000e2ac783b */ /* 0x000e660000004200 */
[----:B------:R2:W-:Y:S08]  /*18020*/  MUFU.EX2 R21, R2 ;  /* 0x0000000200157308 */ /* 0x0005f00000000800 */
[----:B------:R3:W-:Y:S01]  /*18030*/  MUFU.EX2 R11, R0 ;  /* 0x00000000000b7308 */ /* 0x0007e20000000800 */
[----:B--2---:R-:W-:-:S07]  /*18040*/  FFMA.FTZ R2, R70, c[0x0][0x2d0], -R12 ;  /* 0x0000b40046027a23 */ /* 0x004fce000001080c */
[----:B------:R-:W2:Y:S01]  /*18050*/  MUFU.EX2 R25, R3 ;  /* 0x0000000300197308 */ /* 0x000ea20000000800 */
[----:B---3--:R-:W-:-:S07]  /*18060*/  FFMA.FTZ R0, R129, c[0x0][0x2d0], -R12 ;  /* 0x0000b40081007a23 */ /* 0x008fce000001080c */
[----:B------:R-:W-:Y:S08]  /*18070*/  MUFU.EX2 R12, R2 ;  /* 0x00000002000c7308 */ /* 0x000ff00000000800 */
[----:B------:R-:W3:Y:S01]  /*18080*/  MUFU.EX2 R13, R0 ;  /* 0x00000000000d7308 */ /* 0x000ee20000000800 */
[----:B------:R-:W-:Y:S01]  /*18090*/  MOV R127, R128 ;  /* 0x00000080007f7202 */ /* 0x000fe20000000f00 */
[----:B------:R-:W-:Y:S01]  /*180a0*/  IMAD.MOV.U32 R27, RZ, RZ, R71 ;  /* 0x000000ffff1b7224 */ /* 0x000fe200078e0047 */
[----:B------:R-:W-:Y:S01]  /*180b0*/  MOV R70, R131 ;  /* 0x0000008300467202 */ /* 0x000fe20000000f00 */
[----:B------:R-:W-:Y:S01]  /*180c0*/  IMAD.MOV.U32 R71, RZ, RZ, R130 ;  /* 0x000000ffff477224 */ /* 0x000fe200078e0082 */
[----:B------:R-:W-:Y:S01]  /*180d0*/  F2FP.PACK_AB R128, R24, R22 ;  /* 0x000000161880723e */ /* 0x000fe200000000ff */
[----:B------:R-:W-:Y:S01]  /*180e0*/  FADD.FTZ R8, R127, R126 ;  /* 0x0000007e7f087221 */ /* 0x000fe20000010000 */
[----:B----4-:R-:W-:-:S02]  /*180f0*/  F2FP.PACK_AB R129, R19, R18 ;  /* 0x000000121381723e */ /* 0x010fc400000000ff */
[----:B--2---:R-:W-:Y:S02]  /*18100*/  F2FP.PACK_AB R130, R23, R25 ;  /* 0x000000191782723e */ /* 0x004fe400000000ff */
[----:B------:R-:W-:Y:S02]  /*18110*/  F2FP.PACK_AB R131, R20, R21 ;  /* 0x000000151483723e */ /* 0x000fe400000000ff */
[----:B------:R-:W-:Y:S02]  /*18120*/  F2FP.PACK_AB R124, R16, R15 ;  /* 0x0000000f107c723e */ /* 0x000fe400000000ff */
[----:B------:R-:W-:Y:S02]  /*18130*/  F2FP.PACK_AB R125, R11, R10 ;  /* 0x0000000a0b7d723e */ /* 0x000fe400000000ff */
[----:B------:R-:W-:Y:S02]  /*18140*/  F2FP.PACK_AB R126, R14, R17 ;  /* 0x000000110e7e723e */ /* 0x000fe400000000ff */
[----:B---3--:R-:W-:Y:S01]  /*18150*/  F2FP.PACK_AB R127, R13, R12 ;  /* 0x0000000c0d7f723e */ /* 0x008fe200000000ff */
[----:B------:R-:W-:Y:S01]  /*18160*/  IMAD.MOV.U32 R97, RZ, RZ, R236 ;  /* 0x000000ffff617224 */ /* 0x000fe200078e00ec */
[----:B------:R-:W-:Y:S01]  /*18170*/  MOV R99, R83 ;  /* 0x0000005300637202 */ /* 0x000fe20000000f00 */
[----:B------:R-:W-:-:S02]  /*18180*/  IMAD.MOV.U32 R96, RZ, RZ, R235 ;  /* 0x000000ffff607224 */ /* 0x000fc400078e00eb */
[----:B------:R-:W-:Y:S01]  /*18190*/  IMAD.MOV.U32 R98, RZ, RZ, R232 ;  /* 0x000000ffff627224 */ /* 0x000fe200078e00e8 */
[----:B-1----:R-:W-:Y:S01]  /*181a0*/  HMMA.16816.F32 R160, R128, R172, R160 ;  /* 0x000000ac80a0723c */ /* 0x002fe200000018a0 */
[----:B------:R-:W-:Y:S01]  /*181b0*/  FADD.FTZ R9, R27, R26 ;  /* 0x0000001a1b097221 */ /* 0x000fe20000010000 */
[----:B------:R-:W-:Y:S01]  /*181c0*/  MOV R30, R69 ;  /* 0x00000045001e7202 */ /* 0x000fe20000000f00 */
[----:B------:R-:W-:Y:S01]  /*181d0*/  IMAD.MOV.U32 R31, RZ, RZ, R68 ;  /* 0x000000ffff1f7224 */ /* 0x000fe200078e0044 */
[----:B------:R-:W-:Y:S01]  /*181e0*/  MOV R26, R99 ;  /* 0x00000063001a7202 */ /* 0x000fe20000000f00 */
[----:B------:R-:W-:-:S03]  /*181f0*/  IMAD.MOV.U32 R68, RZ, RZ, R96 ;  /* 0x000000ffff447224 */ /* 0x000fc600078e0060 */
[----:B------:R-:W-:Y:S01]  /*18200*/  HMMA.16816.F32 R164, R124, R172, R164 ;  /* 0x000000ac7ca4723c */ /* 0x000fe200000018a4 */
[----:B------:R-:W-:-:S07]  /*18210*/  MOV R69, R97 ;  /* 0x0000006100457202 */ /* 0x000fce0000000f00 */
[-C--:B------:R-:W-:Y:S08]  /*18220*/  HMMA.16816.F32 R168, R124, R174.reuse, R168 ;  /* 0x000000ae7ca8723c */ /* 0x080ff000000018a8 */
[C---:B------:R-:W-:Y:S07]  /*18230*/  HMMA.16816.F32 R172, R128.reuse, R174, R36 ;  /* 0x000000ae80ac723c */ /* 0x040fee0000001824 */
[----:B------:R-:W-:Y:S01]  /*18240*/  IMAD.MOV.U32 R37, RZ, RZ, R135 ;  /* 0x000000ffff257224 */ /* 0x000fe200078e0087 */
[----:B------:R-:W-:Y:S01]  /*18250*/  HMMA.16816.F32 R144, R128, R156, R144 ;  /* 0x0000009c8090723c */ /* 0x000fe20000001890 */
[----:B------:R-:W-:Y:S01]  /*18260*/  IMAD.MOV.U32 R135, RZ, RZ, R98 ;  /* 0x000000ffff877224 */ /* 0x000fe200078e0062 */
[----:B------:R-:W-:Y:S01]  /*18270*/  MOV R38, R7 ;  /* 0x0000000700267202 */ /* 0x000fe20000000f00 */
[----:B------:R-:W1:Y:S01]  /*18280*/  LDSM.16.MT88.4 R96, [R226+0x3900] ;  /* 0x00390000e260783b */ /* 0x000e620000004200 */
[----:B------:R-:W-:-:S04]  /*18290*/  IMAD.MOV.U32 R39, RZ, RZ, R6 ;  /* 0x000000ffff277224 */ /* 0x000fc800078e0006 */
[C---:B------:R-:W-:Y:S08]  /*182a0*/  HMMA.16816.F32 R148, R124.reuse, R156, R148 ;  /* 0x0000009c7c94723c */ /* 0x040ff00000001894 */
[-C--:B------:R-:W-:Y:S08]  /*182b0*/  HMMA.16816.F32 R152, R124, R158.reuse, R152 ;  /* 0x0000009e7c98723c */ /* 0x080ff00000001898 */
[----:B------:R-:W-:Y:S07]  /*182c0*/  HMMA.16816.F32 R156, R128, R158, R40 ;  /* 0x0000009e809c723c */ /* 0x000fee0000001828 */
[----:B------:R-:W-:Y:S01]  /*182d0*/  IMAD.MOV.U32 R41, RZ, RZ, R4 ;  /* 0x000000ffff297224 */ /* 0x000fe200078e0004 */
[----:B------:R-:W-:-:S02]  /*182e0*/  MOV R40, R5 ;  /* 0x0000000500287202 */ /* 0x000fc40000000f00 */
[----:B------:R-:W2:Y:S01]  /*182f0*/  LDSM.16.MT88.4 R4, [R227+0x3900] ;  /* 0x00390000e304783b */ /* 0x000ea20000004200 */
[----:B------:R-:W-:Y:S01]  /*18300*/  MOV R0, R95 ;  /* 0x0000005f00007202 */ /* 0x000fe20000000f00 */
[----:B------:R-:W-:Y:S01]  /*18310*/  FADD.FTZ R2, R205, R204 ;  /* 0x000000cccd027221 */ /* 0x000fe20000010000 */
[----:B------:R-:W-:Y:S01]  /*18320*/  MOV R36, R139 ;  /* 0x0000008b00247202 */ /* 0x000fe20000000f00 */
[----:B------:R-:W-:Y:S01]  /*18330*/  HMMA.16816.F32 R176, R128, R188, R176 ;  /* 0x000000bc80b0723c */ /* 0x000fe200000018b0 */
[----:B------:R-:W-:Y:S01]  /*18340*/  FADD.FTZ R3, R92, R80 ;  /* 0x000000505c037221 */ /* 0x000fe20000010000 */
[----:B------:R-:W-:Y:S01]  /*18350*/  MOV R42, R71 ;  /* 0x00000047002a7202 */ /* 0x000fe20000000f00 */
[----:B------:R-:W-:-:S05]  /*18360*/  FADD.FTZ R0, R0, R2 ;  /* 0x0000000200007221 */ /* 0x000fca0000010000 */
[----:B------:R-:W-:Y:S01]  /*18370*/  HMMA.16816.F32 R180, R124, R188, R180 ;  /* 0x000000bc7cb4723c */ /* 0x000fe200000018b4 */
[----:B------:R-:W-:Y:S01]  /*18380*/  FADD.FTZ R2, R36, R8 ;  /* 0x0000000824027221 */ /* 0x000fe20000010000 */
[----:B------:R-:W-:Y:S01]  /*18390*/  MOV R121, R132 ;  /* 0x0000008400797202 */ /* 0x000fe20000000f00 */
[----:B------:R-:W-:-:S05]  /*183a0*/  FADD.FTZ R9, R37, R9 ;  /* 0x0000000925097221 */ /* 0x000fca0000010000 */
[-C--:B------:R-:W-:Y:S01]  /*183b0*/  HMMA.16816.F32 R184, R124, R190.reuse, R184 ;  /* 0x000000be7cb8723c */ /* 0x080fe200000018b8 */
[----:B------:R-:W-:Y:S01]  /*183c0*/  FADD.FTZ R8, R38, R0 ;  /* 0x0000000026087221 */ /* 0x000fe20000010000 */
[----:B------:R-:W-:Y:S01]  /*183d0*/  MOV R123, R114 ;  /* 0x00000072007b7202 */ /* 0x000fe20000000f00 */
[----:B------:R-:W-:Y:S02]  /*183e0*/  IMAD.MOV.U32 R120, RZ, RZ, R133 ;  /* 0x000000ffff787224 */ /* 0x000fe400078e0085 */
[----:B------:R-:W-:Y:S02]  /*183f0*/  IMAD.MOV.U32 R122, RZ, RZ, R115 ;  /* 0x000000ffff7a7224 */ /* 0x000fe400078e0073 */
[----:B------:R-:W-:Y:S01]  /*18400*/  IMAD.MOV.U32 R28, RZ, RZ, R26 ;  /* 0x000000ffff1c7224 */ /* 0x000fe200078e001a */
[----:B------:R-:W-:Y:S01]  /*18410*/  HMMA.16816.F32 R188, R128, R190, R32 ;  /* 0x000000be80bc723c */ /* 0x000fe20000001820 */
[----:B------:R-:W-:Y:S01]  /*18420*/  MOV R133, R94 ;  /* 0x0000005e00857202 */ /* 0x000fe20000000f00 */
[----:B------:R-:W-:Y:S01]  /*18430*/  IMAD.MOV.U32 R82, RZ, RZ, R239 ;  /* 0x000000ffff527224 */ /* 0x000fe200078e00ef */
[----:B------:R-:W-:Y:S01]  /*18440*/  MOV R27, R113 ;  /* 0x00000071001b7202 */ /* 0x000fe20000000f00 */
[----:B------:R-:W-:Y:S01]  /*18450*/  FADD.FTZ R0, R41, R9 ;  /* 0x0000000929007221 */ /* 0x000fe20000010000 */
[----:B------:R-:W-:Y:S01]  /*18460*/  MOV R245, R69 ;  /* 0x0000004500f57202 */ /* 0x000fe20000000f00 */
[----:B------:R-:W-:Y:S01]  /*18470*/  FADD.FTZ R8, R42, R8 ;  /* 0x000000082a087221 */ /* 0x000fe20000010000 */
[----:B------:R-:W3:Y:S01]  /*18480*/  LDSM.16.MT88.4 R204, [R227+0x1900] ;  /* 0x00190000e3cc783b */ /* 0x000ee20000004200 */
[----:B------:R-:W-:-:S02]  /*18490*/  IMAD.MOV.U32 R35, RZ, RZ, R93 ;  /* 0x000000ffff237224 */ /* 0x000fc400078e005d */
[----:B------:R-:W-:Y:S01]  /*184a0*/  IMAD.MOV.U32 R43, RZ, RZ, R70 ;  /* 0x000000ffff2b7224 */ /* 0x000fe200078e0046 */
[----:B------:R-:W-:Y:S01]  /*184b0*/  USHF.R.S32.HI UR4, URZ, 0x1f, UR18 ;  /* 0x0000001f3f047899 */ /* 0x000fe20008011412 */
[----:B------:R-:W-:Y:S01]  /*184c0*/  FADD.FTZ R3, R35, R3 ;  /* 0x0000000323037221 */ /* 0x000fe20000010000 */
[----:B-1----:R-:W-:Y:S01]  /*184d0*/  HMMA.16816.F32 R92, R124, R98, R84 ;  /* 0x000000627c5c723c */ /* 0x002fe20000001854 */
[----:B------:R-:W-:Y:S01]  /*184e0*/  FADD.FTZ R2, R40, R2 ;  /* 0x0000000228027221 */ /* 0x000fe20000010000 */
[----:B------:R1:W5:Y:S01]  /*184f0*/  LDL.LU R239, [R1+0x8c] ;  /* 0x00008c0001ef7983 */ /* 0x0003620000300800 */
[----:B------:R-:W-:Y:S01]  /*18500*/  FADD.FTZ R3, R39, R3 ;  /* 0x0000000327037221 */ /* 0x000fe20000010000 */
[----:B------:R-:W-:Y:S01]  /*18510*/  MOV R71, R82 ;  /* 0x0000005200477202 */ /* 0x000fe20000000f00 */
[----:B------:R-:W-:-:S03]  /*18520*/  IMAD.MOV.U32 R70, RZ, RZ, R81 ;  /* 0x000000ffff467224 */ /* 0x000fc600078e0051 */
[-C--:B--2---:R-:W-:Y:S01]  /*18530*/  HMMA.16816.F32 R116, R128, R4.reuse, R116 ;  /* 0x000000048074723c */ /* 0x084fe20000001874 */
        /* <DEDUP_REMOVED lines=9> */
[----:B------:R-:W-:Y:S01]  /*185d0*/  IMAD.MOV.U32 R139, RZ, RZ, R112 ;  /* 0x000000ffff8b7224 */ /* 0x000fe200078e0070 */
[----:B------:R-:W-:Y:S01]  /*185e0*/  MOV R27, R71 ;  /* 0x00000047001b7202 */ /* 0x000fe20000000f00 */
[----:B------:R-:W-:Y:S01]  /*185f0*/  IMAD.MOV.U32 R132, RZ, RZ, R83 ;  /* 0x000000ffff847224 */ /* 0x000fe200078e0053 */
[----:B------:R-:W-:Y:S01]  /*18600*/  LDSM.16.MT88.4 R112, [R228+0x3900] ;  /* 0x00390000e470783b */ /* 0x000fe20000004200 */
[----:B------:R-:W-:-:S02]  /*18610*/  FADD.FTZ R4, R31, R0 ;  /* 0x000000001f047221 */ /* 0x000fc40000010000 */
[----:B------:R-:W-:Y:S01]  /*18620*/  FADD.FTZ R0, R28, R8 ;  /* 0x000000081c007221 */ /* 0x000fe20000010000 */
[----:B------:R-:W2:Y:S01]  /*18630*/  LDSM.16.MT88.4 R80, [R225+0x3900] ;  /* 0x00390000e150783b */ /* 0x000ea20000004200 */
[----:B------:R-:W-:Y:S02]  /*18640*/  FADD.FTZ R5, R43, R3 ;  /* 0x000000032b057221 */ /* 0x000fe40000010000 */
[----:B------:R-:W-:Y:S01]  /*18650*/  FADD.FTZ R3, R30, R2 ;  /* 0x000000021e037221 */ /* 0x000fe20000010000 */
[----:B------:R-:W-:Y:S01]  /*18660*/  ULEA.HI UR4, UR4, UR18, URZ, 0x6 ;  /* 0x0000001204047291 */ /* 0x000fe2000f8f303f */
[----:B------:R-:W-:Y:S01]  /*18670*/  FADD.FTZ R0, R245, R0 ;  /* 0x00000000f5007221 */ /* 0x000fe20000010000 */
[----:B------:R1:W5:Y:S01]  /*18680*/  LDL.LU R238, [R1+0x88] ;  /* 0x0000880001ee7983 */ /* 0x0003620000300800 */
[----:B------:R-:W-:Y:S02]  /*18690*/  FADD.FTZ R2, R247, R5 ;  /* 0x00000005f7027221 */ /* 0x000fe40000010000 */
[----:B------:R-:W-:-:S02]  /*186a0*/  FADD.FTZ R4, R246, R4 ;  /* 0x00000004f6047221 */ /* 0x000fc40000010000 */
[----:B------:R-:W-:Y:S01]  /*186b0*/  FADD.FTZ R3, R29, R3 ;  /* 0x000000031d037221 */ /* 0x000fe20000010000 */
[----:B------:R-:W-:Y:S01]  /*186c0*/  USHF.R.S32.HI UR4, URZ, 0x6, UR4 ;  /* 0x000000063f047899 */ /* 0x000fe20008011404 */
[----:B------:R-:W-:Y:S01]  /*186d0*/  FADD.FTZ R0, R133, R0 ;  /* 0x0000000085007221 */ /* 0x000fe20000010000 */
[----:B------:R1:W5:Y:S01]  /*186e0*/  LDL.LU R237, [R1+0x84] ;  /* 0x0000840001ed7983 */ /* 0x0003620000300800 */
[----:B------:R-:W-:Y:S02]  /*186f0*/  FADD.FTZ R2, R26, R2 ;  /* 0x000000021a027221 */ /* 0x000fe40000010000 */
[----:B------:R-:W-:Y:S01]  /*18700*/  FADD.FTZ R4, R132, R4 ;  /* 0x0000000484047221 */ /* 0x000fe20000010000 */
[----:B------:R1:W5:Y:S01]  /*18710*/  LDL.LU R236, [R1+0x80] ;  /* 0x0000800001ec7983 */ /* 0x0003620000300800 */
[----:B------:R-:W-:Y:S02]  /*18720*/  FADD.FTZ R3, R27, R3 ;  /* 0x000000031b037221 */ /* 0x000fe40000010000 */
[----:B------:R-:W-:Y:S01]  /*18730*/  FADD.FTZ R0, R140, R0 ;  /* 0x000000008c007221 */ /* 0x000fe20000010000 */
[----:B------:R1:W5:Y:S01]  /*18740*/  LDL.LU R235, [R1+0x7c] ;  /* 0x00007c0001eb7983 */ /* 0x0003620000300800 */
[----:B------:R-:W-:-:S02]  /*18750*/  FADD.FTZ R2, R252, R2 ;  /* 0x00000002fc027221 */ /* 0x000fc40000010000 */
[----:B------:R-:W-:Y:S01]  /*18760*/  FADD.FTZ R4, R139, R4 ;  /* 0x000000048b047221 */ /* 0x000fe20000010000 */
[----:B------:R1:W5:Y:S01]  /*18770*/  LDL.LU R234, [R1+0x78] ;  /* 0x0000780001ea7983 */ /* 0x0003620000300800 */
[----:B------:R-:W-:Y:S02]  /*18780*/  FADD.FTZ R3, R135, R3 ;  /* 0x0000000387037221 */ /* 0x000fe40000010000 */
[----:B------:R-:W-:Y:S01]  /*18790*/  FADD.FTZ R0, R141, R0 ;  /* 0x000000008d007221 */ /* 0x000fe20000010000 */
[----:B------:R1:W5:Y:S01]  /*187a0*/  LDL.LU R233, [R1+0x74] ;  /* 0x0000740001e97983 */ /* 0x0003620000300800 */
[----:B------:R-:W-:Y:S02]  /*187b0*/  FADD.FTZ R2, R59, R2 ;  /* 0x000000023b027221 */ /* 0x000fe40000010000 */
[----:B------:R-:W-:Y:S01]  /*187c0*/  FADD.FTZ R4, R52, R4 ;  /* 0x0000000434047221 */ /* 0x000fe20000010000 */
[----:B------:R-:W-:Y:S01]  /*187d0*/  UIADD3 UR21, UR12, -0x2, URZ ;  /* 0xfffffffe0c157890 */ /* 0x000fe2000fffe03f */
[----:B------:R-:W-:Y:S01]  /*187e0*/  FADD.FTZ R3, R54, R3 ;  /* 0x0000000336037221 */ /* 0x000fe20000010000 */
[----:B------:R1:W5:Y:S01]  /*187f0*/  LDL.LU R232, [R1+0x70] ;  /* 0x0000700001e87983 */ /* 0x0003620000300800 */
[----:B------:R-:W-:-:S02]  /*18800*/  FADD.FTZ R0, R142, R0 ;  /* 0x000000008e007221 */ /* 0x000fc40000010000 */
[----:B------:R-:W-:Y:S01]  /*18810*/  FADD.FTZ R2, R60, R2 ;  /* 0x000000023c027221 */ /* 0x000fe20000010000 */
[----:B------:R-:W-:Y:S01]  /*18820*/  IMNMX R5, RZ, UR4, !PT ;  /* 0x00000004ff057c17 */ /* 0x000fe2000f800200 */
        /* <DEDUP_REMOVED lines=24> */
[----:B------:R-:W-:Y:S01]  /*189b0*/  FADD.FTZ R4, R12, R4 ;  /* 0x000000040c047221 */ /* 0x000fe20000010000 */
[----:B------:R4:W-:Y:S01]  /*189c0*/  STL [R1+0x24], R5 ;  /* 0x0000240501007387 */ /* 0x0009e20000100800 */
[----:B------:R-:W-:Y:S01]  /*189d0*/  FADD.FTZ R3, R17, R3 ;  /* 0x0000000311037221 */ /* 0x000fe20000010000 */
[----:B------:R-:W-:Y:S02]  /*189e0*/  ISETP.LE.AND P0, PT, R5, UR21, PT ;  /* 0x0000001505007c0c */ /* 0x000fe4000bf03270 */
[----:B------:R1:W-:Y:S01]  /*189f0*/  STL [R1+0x8], R0 ;  /* 0x0000080001007387 */ /* 0x0003e20000100800 */
[----:B---3--:R-:W-:Y:S01]  /*18a00*/  HMMA.16816.F32 R196, R124, R204, R196 ;  /* 0x000000cc7cc4723c */ /* 0x008fe200000018c4 */
[----:B----4-:R-:W-:-:S02]  /*18a10*/  FADD.FTZ R5, R20, R2 ;  /* 0x0000000214057221 */ /* 0x010fc40000010000 */
[----:B------:R-:W-:Y:S02]  /*18a20*/  FADD.FTZ R2, R14, R3 ;  /* 0x000000030e027221 */ /* 0x000fe40000010000 */
[----:B-1----:R-:W-:Y:S01]  /*18a30*/  FADD.FTZ R0, R13, R4 ;  /* 0x000000040d007221 */ /* 0x002fe20000010000 */
[----:B------:R1:W-:Y:S04]  /*18a40*/  STL [R1+0xc], R5 ;  /* 0x00000c0501007387 */ /* 0x0003e80000100800 */
[----:B------:R1:W-:Y:S04]  /*18a50*/  STL [R1+0x10], R0 ;  /* 0x0000100001007387 */ /* 0x0003e80000100800 */
[----:B------:R1:W-:Y:S01]  /*18a60*/  STL [R1+0x14], R2 ;  /* 0x0000140201007387 */ /* 0x0003e20000100800 */
[C---:B------:R-:W-:Y:S08]  /*18a70*/  HMMA.16816.F32 R200, R124.reuse, R206, R200 ;  /* 0x000000ce7cc8723c */ /* 0x040ff000000018c8 */
        /* <DEDUP_REMOVED lines=15> */
[----:B------:R-:W-:Y:S07]  /*18b70*/  @!P0 BRA `(.L_x_1786) ;  /* 0x0000554000008947 */ /* 0x000fee0003800000 */
[----:B-1----:R-:W2:Y:S04]  /*18b80*/  LDL.64 R26, [R1+0x58] ;  /* 0x00005800011a7983 */ /* 0x002ea80000100a00 */
[----:B------:R-:W3:Y:S04]  /*18b90*/  LDL.64 R42, [R1+0x48] ;  /* 0x00004800012a7983 */ /* 0x000ee80000100a00 */
[----:B------:R-:W4:Y:S04]  /*18ba0*/  LDL.64 R132, [R1+0x40] ;  /* 0x0000400001847983 */ /* 0x000f280000100a00 */
[----:B------:R-:W4:Y:S01]  /*18bb0*/  LDL.64 R28, [R1+0x50] ;  /* 0x00005000011c7983 */ /* 0x000f220000100a00 */
[----:B------:R-:W-:Y:S01]  /*18bc0*/  MOV R140, R134 ;  /* 0x00000086008c7202 */ /* 0x000fe20000000f00 */
[----:B------:R-:W-:Y:S01]  /*18bd0*/  IMAD.MOV.U32 R139, RZ, RZ, R136 ;  /* 0x000000ffff8b7224 */ /* 0x000fe200078e0088 */
[----:B------:R-:W-:-:S02]  /*18be0*/  ULDC.64 UR8, c[0x0][0x1e0] ;  /* 0x0000780000087ab9 */ /* 0x000fc40000000a00 */
[----:B------:R-:W-:Y:S02]  /*18bf0*/  UIADD3 UR11, UR6, 0x80, URZ ;  /* 0x00000080060b7890 */ /* 0x000fe4000fffe03f */
[----:B------:R-:W-:Y:S02]  /*18c00*/  USHF.L.U32 UR10, UR8, 0x5, URZ ;  /* 0x00000005080a7899 */ /* 0x000fe4000800063f */
[----:B------:R-:W-:Y:S02]  /*18c10*/  UMOV UR22, UR21 ;  /* 0x0000001500167c82 */ /* 0x000fe40008000000 */
[----:B------:R-:W-:Y:S02]  /*18c20*/  UMOV UR12, 0xffffffc0 ;  /* 0xffffffc0000c7882 */ /* 0x000fe40000000000 */
[----:B------:R-:W-:Y:S01]  /*18c30*/  ULDC.64 UR4, c[0x0][0x208] ;  /* 0x0000820000047ab9 */ /* 0x000fe20000000a00 */
[----:B--2---:R-:W-:Y:S02]  /*18c40*/  IMAD.MOV.U32 R30, RZ, RZ, R26 ;  /* 0x000000ffff1e7224 */ /* 0x004fe400078e001a */
[----:B------:R-:W-:Y:S01]  /*18c50*/  IMAD.MOV.U32 R31, RZ, RZ, R27 ;  /* 0x000000ffff1f7224 */ /* 0x000fe200078e001b */
[----:B---3--:R-:W-:-:S02]  /*18c60*/  IADD3 R0, R42, 0x40, RZ ;  /* 0x000000402a007810 */ /* 0x008fc40007ffe0ff */
[----:B------:R-:W-:Y:S01]  /*18c70*/  IADD3 RZ, P0, R42, 0x40, RZ ;  /* 0x000000402aff7810 */ /* 0x000fe20007f1e0ff */
[----:B----4-:R-:W-:Y:S01]  /*18c80*/  IMAD.MOV.U32 R27, RZ, RZ, R133 ;  /* 0x000000ffff1b7224 */ /* 0x010fe200078e0085 */
[----:B------:R-:W-:Y:S01]  /*18c90*/  IADD3 R3, P1, R30, 0x40, RZ ;  /* 0x000000401e037810 */ /* 0x000fe20007f3e0ff */
[----:B------:R1:W-:Y:S03]  /*18ca0*/  STL [R1+0x34], R0 ;  /* 0x0000340001007387 */ /* 0x0003e60000100800 */
[----:B------:R-:W-:Y:S01]  /*18cb0*/  IADD3.X R2, RZ, R29, RZ, P1, !PT ;  /* 0x0000001dff027210 */ /* 0x000fe20000ffe4ff */
[----:B------:R2:W-:Y:S01]  /*18cc0*/  STL [R1+0x30], R3 ;  /* 0x0000300301007387 */ /* 0x0005e20000100800 */
[----:B-1----:R-:W-:-:S05]  /*18cd0*/  IMAD.X R0, RZ, RZ, R27, P0 ;  /* 0x000000ffff007224 */ /* 0x002fca00000e061b */
[----:B------:R2:W-:Y:S04]  /*18ce0*/  STL [R1+0x28], R0 ;  /* 0x0000280001007387 */ /* 0x0005e80000100800 */
[----:B------:R2:W-:Y:S01]  /*18cf0*/  STL [R1+0x2c], R2 ;  /* 0x00002c0201007387 */ /* 0x0005e20000100800 */
[----:B------:R-:W-:Y:S01]  /*18d00*/  MOV R26, R132 ;  /* 0x00000084001a7202 */ /* 0x000fe20000000f00 */
[----:B------:R-:W-:Y:S01]  /*18d10*/  IMAD.MOV.U32 R132, RZ, RZ, R138 ;  /* 0x000000ffff847224 */ /* 0x000fe200078e008a */
[----:B------:R-:W-:Y:S02]  /*18d20*/  MOV R133, R137 ;  /* 0x0000008900857202 */ /* 0x000fe40000000f00 */
.L_x_1787:
[----:B--2---:R-:W2:Y:S01]  /*18d30*/  LDL.64 R2, [R1+0x58] ;  /* 0x0000580001027983 */ /* 0x004ea20000100a00 */
[----:B------:R-:W-:Y:S04]  /*18d40*/  DEPBAR.LE SB0, 0x0 ;  /* 0x000080000000791a */ /* 0x000fe80000000000 */
[----:B------:R-:W-:Y:S01]  /*18d50*/  UISETP.GE.AND UP0, UPT, UR22, URZ, UPT ;  /* 0x0000003f1600728c */ /* 0x000fe2000bf06270 */
[----:B------:R-:W3:Y:S01]  /*18d60*/  LDL.64 R142, [R1+0x50] ;  /* 0x00005000018e7983 */ /* 0x000ee20000100a00 */
[----:B------:R-:W-:Y:S05]  /*18d70*/  UISETP.GE.AND UP1, UPT, UR22, 0x1, UPT ;  /* 0x000000011600788c */ /* 0x000fea000bf26270 */
[----:B------:R-:W-:Y:S01]  /*18d80*/  BAR.SYNC.DEFER_BLOCKING 0x0 ;  /* 0x0000000000007b1d */ /* 0x000fe20000010000 */
[----:B------:R-:W-:Y:S03]  /*18d90*/  PLOP3.LUT P0, PT, PT, PT, UP0, 0x80, 0x0 ;  /* 0x000000000000781c */ /* 0x000fe60003f0f008 */
[----:B------:R-:W-:Y:S02]  /*18da0*/  @UP0 USHF.R.S32.HI UR15, URZ, 0x1f, UR22 ;  /* 0x0000001f3f0f0899 */ /* 0x000fe40008011416 */
[----:B------:R-:W-:Y:S02]  /*18db0*/  @UP0 UIMAD.WIDE.U32 UR20, UR22, UR4, URZ ;  /* 0x00000004161402a5 */ /* 0x000fe4000f8e003f */
[----:B------:R-:W-:Y:S02]  /*18dc0*/  @UP0 UIMAD UR15, UR15, UR4, URZ ;  /* 0x000000040f0f02a4 */ /* 0x000fe4000f8e023f */
[----:B------:R-:W-:Y:S02]  /*18dd0*/  @UP0 USHF.L.U32 UR18, UR20, 0x6, URZ ;  /* 0x0000000614120899 */ /* 0x000fe4000800063f */
[----:B------:R-:W-:Y:S02]  /*18de0*/  @UP0 UIMAD UR15, UR22, UR5, UR15 ;  /* 0x00000005160f02a4 */ /* 0x000fe4000f8e020f */
[----:B------:R-:W-:Y:S02]  /*18df0*/  @UP1 USHF.L.U32 UR19, UR8, 0x5, URZ ;  /* 0x0000000508131899 */ /* 0x000fe4000800063f */
[----:B------:R-:W-:Y:S02]  /*18e00*/  @UP0 UIADD3 UR15, UR21, UR15, URZ ;  /* 0x0000000f150f0290 */ /* 0x000fe4000fffe03f */
[----:B------:R-:W-:Y:S02]  /*18e10*/  UIADD3 UR21, UR22, -0x1, URZ ;  /* 0xffffffff16157890 */ /* 0x000fe4000fffe03f */
[----:B------:R-:W-:Y:S02]  /*18e20*/  @UP0 USHF.L.U64.HI UR15, UR20, 0x6, UR15 ;  /* 0x00000006140f0899 */ /* 0x000fe4000801020f */
[----:B------:R-:W-:Y:S01]  /*18e30*/  @UP1 UIMAD.WIDE.U32 UR30, UR21, UR8, URZ ;  /* 0x00000008151e12a5 */ /* 0x000fe2000f8e003f */
[----:B-----5:R-:W-:Y:S01]  /*18e40*/  LDSM.16.M88.4 R64, [R231+0x8100] ;  /* 0x00810000e740783b */ /* 0x020fe20000000200 */
[----:B------:R-:W-:Y:S02]  /*18e50*/  @UP1 UMOV UR20, 0x5 ;  /* 0x0000000500141882 */ /* 0x000fe40000000000 */
[----:B------:R-:W-:Y:S05]  /*18e60*/  @UP1 USHF.L.U64.HI UR20, UR8, UR20, UR9 ;  /* 0x0000001408141299 */ /* 0x000fea0008010209 */
[----:B------:R-:W4:Y:S04]  /*18e70*/  LDL R134, [R1+0x30] ;  /* 0x0000300001867983 */ /* 0x000f280000100800 */
[----:B------:R-:W4:Y:S04]  /*18e80*/  LDL R136, [R1+0x2c] ;  /* 0x00002c0001887983 */ /* 0x000f280000100800 */
[----:B------:R1:W-:Y:S04]  /*18e90*/  STL [R1+0x8c], R131 ;  /* 0x00008c8301007387 */ /* 0x0003e80000100800 */
[----:B------:R-:W1:Y:S08]  /*18ea0*/  LDSM.16.M88.4 R16, [R224+0x4100] ;  /* 0x00410000e010783b */ /* 0x000e700000000200 */
[----:B------:R-:W1:Y:S08]  /*18eb0*/  LDSM.16.M88.4 R60, [R231+0xa100] ;  /* 0x00a10000e73c783b */ /* 0x000e700000000200 */
[----:B------:R-:W1:Y:S08]  /*18ec0*/  LDSM.16.M88.4 R32, [R224+0x4900] ;  /* 0x00490000e020783b */ /* 0x000e700000000200 */
[----:B-1----:R-:W4:Y:S04]  /*18ed0*/  LDL R131, [R1+0x18] ;  /* 0x0000180001837983 */ /* 0x002f280000100800 */
[----:B------:R-:W1:Y:S08]  /*18ee0*/  LDSM.16.M88.4 R48, [R224+0x5100] ;  /* 0x00510000e030783b */ /* 0x000e700000000200 */
[----:B------:R-:W1:Y:S01]  /*18ef0*/  LDSM.16.M88.4 R208, [R224+0x5900] ;  /* 0x00590000e0d0783b */ /* 0x000e620000000200 */
[-C--:B------:R-:W-:Y:S07]  /*18f00*/  HMMA.16816.F32 R4, R64, R16.reuse, RZ ;  /* 0x000000104004723c */ /* 0x080fee00000018ff */
[----:B------:R-:W-:Y:S01]  /*18f10*/  LDSM.16.M88.4 R212, [R233+0x8100] ;  /* 0x00810000e9d4783b */ /* 0x000fe20000000200 */
[C---:B------:R-:W-:Y:S07]  /*18f20*/  HMMA.16816.F32 R8, R60.reuse, R16, RZ ;  /* 0x000000103c08723c */ /* 0x040fee00000018ff */
[----:B------:R-:W1:Y:S01]  /*18f30*/  LDSM.16.M88.4 R216, [R235] ;  /* 0x00000000ebd8783b */ /* 0x000e620000000200 */
[-C--:B------:R-:W-:Y:S07]  /*18f40*/  HMMA.16816.F32 R12, R60, R18.reuse, RZ ;  /* 0x000000123c0c723c */ /* 0x080fee00000018ff */
[----:B------:R-:W1:Y:S01]  /*18f50*/  LDSM.16.M88.4 R220, [R233+0xa100] ;  /* 0x00a10000e9dc783b */ /* 0x000e620000000200 */
[C---:B------:R-:W-:Y:S07]  /*18f60*/  HMMA.16816.F32 R16, R64.reuse, R18, RZ ;  /* 0x000000124010723c */ /* 0x040fee00000018ff */
[----:B------:R1:W-:Y:S01]  /*18f70*/  STL [R1+0x60], R235 ;  /* 0x000060eb01007387 */ /* 0x0003e20000100800 */
[-C--:B------:R-:W-:Y:S03]  /*18f80*/  HMMA.16816.F32 R20, R64, R32.reuse, RZ ;  /* 0x000000204014723c */ /* 0x080fe600000018ff */
[----:B------:R-:W-:Y:S04]  /*18f90*/  STL [R1+0x64], R243 ;  /* 0x000064f301007387 */ /* 0x000fe80000100800 */
[----:B------:R-:W-:Y:S01]  /*18fa0*/  STL [R1+0x68], R242 ;  /* 0x000068f201007387 */ /* 0x000fe20000100800 */
[C---:B------:R-:W-:Y:S03]  /*18fb0*/  HMMA.16816.F32 R24, R60.reuse, R32, RZ ;  /* 0x000000203c18723c */ /* 0x040fe600000018ff */
[----:B------:R-:W-:Y:S05]  /*18fc0*/  STL [R1+0x6c], R241 ;  /* 0x00006cf101007387 */ /* 0x000fea0000100800 */
[-C--:B------:R-:W-:Y:S01]  /*18fd0*/  HMMA.16816.F32 R28, R60, R34.reuse, RZ ;  /* 0x000000223c1c723c */ /* 0x080fe200000018ff */
[----:B-1----:R-:W4:Y:S07]  /*18fe0*/  LDL R235, [R1+0x38] ;  /* 0x0000380001eb7983 */ /* 0x002f2e0000100800 */
        /* <DEDUP_REMOVED lines=19> */
[----:B------:R1:W3:Y:S07]  /*19120*/  LDSM.16.M88.4 R208, [R241] ;  /* 0x00000000f1d0783b */ /* 0x0002ee0000000200 */
[-C--:B--2---:R-:W-:Y:S08]  /*19130*/  HMMA.16816.F32 R36, R212, R216.reuse, R36 ;  /* 0x000000d8d424723c */ /* 0x084ff00000001824 */
[C---:B------:R-:W-:Y:S04]  /*19140*/  HMMA.16816.F32 R40, R220.reuse, R216, R40 ;  /* 0x000000d8dc28723c */ /* 0x040fe80000001828 */
[----:B------:R-:W-:Y:S04]  /*19150*/  @P0 IADD3 R0, P2, R2, UR18, RZ ;  /* 0x0000001202000c10 */ /* 0x000fe8000ff5e0ff */
[-C--:B------:R-:W-:Y:S01]  /*19160*/  HMMA.16816.F32 R44, R220, R218.reuse, R44 ;  /* 0x000000dadc2c723c */ /* 0x080fe2000000182c */
[----:B-1----:R-:W2:Y:S03]  /*19170*/  LDL R241, [R1+0x20] ;  /* 0x0000200001f17983 */ /* 0x002ea60000100800 */
[C---:B------:R-:W-:Y:S01]  /*19180*/  @P0 LEA R2, P1, R0.reuse, c[0x0][0x1f8], 0x1 ;  /* 0x00007e0000020a11 */ /* 0x040fe200078208ff */
[----:B------:R-:W-:Y:S01]  /*19190*/  STL [R1+0x70], R231 ;  /* 0x000070e701007387 */ /* 0x000fe20000100800 */
[----:B---3--:R-:W-:Y:S02]  /*191a0*/  @P0 IADD3.X R3, R143, UR15, RZ, P2, !PT ;  /* 0x0000000f8f030c10 */ /* 0x008fe400097fe4ff */
[C---:B------:R-:W-:Y:S01]  /*191b0*/  HMMA.16816.F32 R48, R212.reuse, R218, R48 ;  /* 0x000000dad430723c */ /* 0x040fe20000001830 */
[----:B------:R-:W-:Y:S03]  /*191c0*/  STL [R1+0x74], R224 ;  /* 0x000074e001007387 */ /* 0x000fe60000100800 */
[----:B------:R-:W-:Y:S01]  /*191d0*/  @P0 LEA.HI.X R3, R0, c[0x0][0x1fc], R3, 0x1, P1 ;  /* 0x00007f0000030a11 */ /* 0x000fe200008f0c03 */
[----:B------:R-:W-:Y:S03]  /*191e0*/  STL [R1+0x78], R240 ;  /* 0x000078f001007387 */ /* 0x000fe60000100800 */
[-C--:B------:R-:W-:Y:S01]  /*191f0*/  HMMA.16816.F32 R52, R212, R208.reuse, R52 ;  /* 0x000000d0d434723c */ /* 0x080fe20000001834 */
[----:B------:R-:W-:Y:S04]  /*19200*/  STL [R1+0x7c], R233 ;  /* 0x00007ce901007387 */ /* 0x000fe80000100800 */
[----:B------:R-:W-:Y:S03]  /*19210*/  STL [R1+0x80], R239 ;  /* 0x000080ef01007387 */ /* 0x000fe60000100800 */
[C---:B------:R-:W-:Y:S01]  /*19220*/  HMMA.16816.F32 R56, R220.reuse, R208, R56 ;  /* 0x000000d0dc38723c */ /* 0x040fe20000001838 */
[----:B------:R-:W-:Y:S04]  /*19230*/  STL [R1+0x84], R238 ;  /* 0x000084ee01007387 */ /* 0x000fe80000100800 */
[----:B------:R-:W-:Y:S03]  /*19240*/  STL [R1+0x88], R237 ;  /* 0x000088ed01007387 */ /* 0x000fe60000100800 */
[-C--:B------:R-:W-:Y:S04]  /*19250*/  HMMA.16816.F32 R60, R220, R210.reuse, R60 ;  /* 0x000000d2dc3c723c */ /* 0x080fe8000000183c */
[----:B----4-:R-:W-:Y:S01]  /*19260*/  @P0 IADD3 R0, P1, R134, UR18, RZ ;  /* 0x0000001286000c10 */ /* 0x010fe2000ff3e0ff */
[----:B------:R-:W-:Y:S03]  /*19270*/  @UP1 USHF.L.U32 UR18, UR30, 0x6, URZ ;  /* 0x000000061e121899 */ /* 0x000fe6000800063f */
[----:B------:R-:W-:Y:S04]  /*19280*/  HMMA.16816.F32 R64, R212, R210, R64 ;  /* 0x000000d2d440723c */ /* 0x000fe80000001840 */
[----:B------:R-:W-:Y:S02]  /*19290*/  @P0 LEA R134, P2, R0, c[0x0][0x1f8], 0x1 ;  /* 0x00007e0000860a11 */ /* 0x000fe400078408ff */
[----:B------:R-:W-:Y:S01]  /*192a0*/  @P0 IADD3.X R135, R136, UR15, RZ, P1, !PT ;  /* 0x0000000f88870c10 */ /* 0x000fe20008ffe4ff */
[----:B------:R-:W-:Y:S05]  /*192b0*/  UIMAD UR15, UR22, UR12, 0x1 ;  /* 0x00000001160f74a4 */ /* 0x000fea000f8e020c */
[----:B------:R-:W-:Y:S02]  /*192c0*/  @P0 LEA.HI.X R135, R0, c[0x0][0x1fc], R135, 0x1, P2 ;  /* 0x00007f0000870a11 */ /* 0x000fe400010f0c87 */
[C---:B------:R-:W-:Y:S02]  /*192d0*/  LOP3.LUT P5, RZ, R131.reuse, 0x1, RZ, 0xc0, !PT ;  /* 0x0000000183ff7812 */ /* 0x040fe400078ac0ff */
[----:B------:R-:W-:Y:S11]  /*192e0*/  LOP3.LUT P4, RZ, R131, 0x2, RZ, 0xc0, !PT ;  /* 0x0000000283ff7812 */ /* 0x000ff6000788c0ff */
[----:B------:R-:W-:Y:S01]  /*192f0*/  @!PT LDS RZ, [RZ] ;  /* 0x00000000fffff984 */ /* 0x000fe20000000800 */
[----:B------:R-:W-:Y:S01]  /*19300*/  @!PT LDS RZ, [RZ] ;  /* 0x00000000fffff984 */ /* 0x000fe20000000800 */
[----:B------:R-:W-:Y:S01]  /*19310*/  @!PT LDS RZ, [RZ] ;  /* 0x00000000fffff984 */ /* 0x000fe20000000800 */
[----:B------:R1:W-:Y:S08]  /*19320*/  @P0 LDGSTS.E.BYPASS.LTC128B.128 [R244+0x100], [R2.64], !P5 ;  /* 0x0010000002f40fae */ /* 0x0003f0000e901d5c */
[----:B------:R3:W-:Y:S01]  /*19330*/  @P0 LDGSTS.E.BYPASS.LTC128B.128 [R244+0x2100], [R134.64], !P4 ;  /* 0x0210000086f40fae */ /* 0x0007e2000e101d5c */
[----:B-1----:R-:W-:Y:S04]  /*19340*/  @P0 IADD3 R2, P1, R2, UR6, RZ ;  /* 0x0000000602020c10 */ /* 0x002fe8000ff3e0ff */
[----:B------:R-:W-:Y:S02]  /*19350*/  @P0 IADD3.X R3, R3, UR7, RZ, P1, !PT ;  /* 0x0000000703030c10 */ /* 0x000fe40008ffe4ff */
[C---:B------:R-:W-:Y:S02]  /*19360*/  @P0 IADD3 R142, P3, R2.reuse, UR11, RZ ;  /* 0x0000000b028e0c10 */ /* 0x040fe4000ff7e0ff */
[----:B---3--:R-:W-:Y:S01]  /*19370*/  @P0 IADD3 R134, P1, R2, UR6, RZ ;  /* 0x0000000602860c10 */ /* 0x008fe2000ff3e0ff */
[----:B------:R1:W-:Y:S01]  /*19380*/  @P0 LDGSTS.E.BYPASS.LTC128B.128 [R244+0x900], [R2.64], !P5 ;  /* 0x0090000002f40fae */ /* 0x0003e2000e901d5c */
[C---:B------:R-:W-:Y:S02]  /*19390*/  @P0 IADD3.X R143, R3.reuse, UR14, RZ, P3, !PT ;  /* 0x0000000e038f0c10 */ /* 0x040fe40009ffe4ff */
[----:B------:R-:W-:Y:S02]  /*193a0*/  @P0 IADD3.X R135, R3, UR7, RZ, P1, !PT ;  /* 0x0000000703870c10 */ /* 0x000fe40008ffe4ff */
[C---:B------:R-:W-:Y:S03]  /*193b0*/  @P0 IADD3 R136, P2, R134.reuse, UR6, RZ ;  /* 0x0000000686880c10 */ /* 0x040fe6000ff5e0ff */
[----:B------:R1:W-:Y:S01]  /*193c0*/  @P0 LDGSTS.E.BYPASS.LTC128B.128 [R244+0x2900], [R2.64+0x80], !P4 ;  /* 0x0290008002f40fae */ /* 0x0003e2000e101d5c */
[C---:B------:R-:W-:Y:S07]  /*193d0*/  @P0 IADD3.X R137, R135.reuse, UR7, RZ, P2, !PT ;  /* 0x0000000787890c10 */ /* 0x040fee00097fe4ff */
[----:B------:R3:W-:Y:S08]  /*193e0*/  @P0 LDGSTS.E.BYPASS.LTC128B.128 [R244+0x1100], [R134.64], !P5 ;  /* 0x0110000086f40fae */ /* 0x0007f0000e901d5c */
[----:B------:R4:W-:Y:S08]  /*193f0*/  @P0 LDGSTS.E.BYPASS.LTC128B.128 [R244+0x3100], [R142.64], !P4 ;  /* 0x031000008ef40fae */ /* 0x0009f0000e101d5c */
[----:B------:R2:W-:Y:S01]  /*19400*/  @P0 LDGSTS.E.BYPASS.LTC128B.128 [R244+0x1900], [R136.64], !P5 ;  /* 0x0190000088f40fae */ /* 0x0005e2000e901d5c */
[----:B-1----:R-:W-:Y:S04]  /*19410*/  @P0 IADD3 R2, P1, R134, UR11, RZ ;  /* 0x0000000b86020c10 */ /* 0x002fe8000ff3e0ff */
[----:B------:R-:W-:Y:S02]  /*19420*/  @P0 IADD3.X R3, R135, UR14, RZ, P1, !PT ;  /* 0x0000000e87030c10 */ /* 0x000fe40008ffe4ff */
[----:B------:R-:W-:Y:S03]  /*19430*/  PLOP3.LUT P1, PT, PT, PT, UP2, 0x80, 0x0 ;  /* 0x000000000000781c */ /* 0x000fe60003f2f028 */
[----:B------:R2:W-:Y:S01]  /*19440*/  @P0 LDGSTS.E.BYPASS.LTC128B.128 [R244+0x3900], [R2.64], !P4 ;  /* 0x0390000002f40fae */ /* 0x0005e2000e101d5c */
[----:B------:R-:W-:Y:S07]  /*19450*/  PLOP3.LUT P0, PT, PT, PT, UP2, 0x80, 0x0 ;  /* 0x000000000000781c */ /* 0x000fee0003f0f028 */
[----:B------:R-:W-:Y:S08]  /*19460*/  LDSM.16.M88.4 R216, [R232+0x8100] ;  /* 0x00810000e8d8783b */ /* 0x000ff00000000200 */
[----:B------:R-:W1:Y:S08]  /*19470*/  LDSM.16.M88.4 R220, [R230+0x4100] ;  /* 0x00410000e6dc783b */ /* 0x000e700000000200 */
[----:B------:R-:W3:Y:S08]  /*19480*/  LDSM.16.M88.4 R208, [R232+0xa100] ;  /* 0x00a10000e8d0783b */ /* 0x000ef00000000200 */
[----:B------:R-:W4:Y:S08]  /*19490*/  LDSM.16.M88.4 R212, [R230+0x4900] ;  /* 0x00490000e6d4783b */ /* 0x000f300000000200 */
[----:B------:R-:W0:Y:S01]  /*194a0*/  LDGDEPBAR ;  /* 0x00000000000079af */ /* 0x000e220000000000 */
        /* <DEDUP_REMOVED lines=11> */
[C---:B------:R-:W-:Y:S04]  /*19560*/  HMMA.16816.F32 R40, R208.reuse, R220, R40 ;  /* 0x000000dcd028723c */ /* 0x040fe80000001828 */
[----:B--2---:R-:W-:Y:S01]  /*19570*/  @P1 IMAD.HI.U32 R2, R241, c[0x0][0x2c8], RZ ;  /* 0x0000b200f1021a27 */ /* 0x004fe200078e00ff */
[----:B------:R-:W-:Y:S03]  /*19580*/  MOV R0, R241 ;  /* 0x000000f100007202 */ /* 0x000fe60000000f00 */
[-C--:B------:R-:W-:Y:S04]  /*19590*/  HMMA.16816.F32 R44, R208, R222.reuse, R44 ;  /* 0x000000ded02c723c */ /* 0x080fe8000000182c */
[----:B------:R-:W-:Y:S04]  /*195a0*/  @P0 SHF.R.U32.HI R0, RZ, c[0x0][0x2cc], R2 ;  /* 0x0000b300ff000a19 */ /* 0x000fe80000011602 */
[C---:B------:R-:W-:Y:S01]  /*195b0*/  HMMA.16816.F32 R48, R216.reuse, R222, R48 ;  /* 0x000000ded830723c */ /* 0x040fe20000001830 */
[----:B------:R-:W-:Y:S07]  /*195c0*/  LDSM.16.M88.4 R220, [R229] ;  /* 0x00000000e5dc783b */ /* 0x000fee0000000200 */
[-C--:B---3--:R-:W-:Y:S01]  /*195d0*/  HMMA.16816.F32 R52, R216, R212.reuse, R52 ;  /* 0x000000d4d834723c */ /* 0x088fe20000001834 */
[----:B------:R-:W-:Y:S07]  /*195e0*/  SHFL.IDX PT, R3, R0, RZ, 0x1c1f ;  /* 0x001c1fff00037589 */ /* 0x000fee00000e0000 */
[C---:B------:R-:W-:Y:S01]  /*195f0*/  HMMA.16816.F32 R56, R208.reuse, R212, R56 ;  /* 0x000000d4d038723c */ /* 0x040fe20000001838 */
[----:B------:R-:W-:Y:S07]  /*19600*/  SHFL.IDX PT, R2, R0, 0x2, 0x1c1f ;  /* 0x005c1f0000027f89 */ /* 0x000fee00000e0000 */
        /* <DEDUP_REMOVED lines=117> */
[----:B------:R-:W-:Y:S10]  /*19d60*/  MUFU.TANH R210, R15 ;  /* 0x0000000f00d27308 */ /* 0x000ff40000002400 */
[----:B------:R-:W-:Y:S01]  /*19d70*/  MUFU.TANH R134, R8 ;  /* 0x0000000800867308 */ /* 0x000fe20000002400 */
[----:B---3--:R-:W3:Y:S09]  /*19d80*/  LDSM.16.M88.4 R4, [R229+0x2800] ;  /* 0x00280000e504783b */ /* 0x008ef20000000200 */
[----:B------:R-:W-:Y:S10]  /*19d90*/  MUFU.TANH R13, R17 ;  /* 0x00000011000d7308 */ /* 0x000ff40000002400 */
[----:B------:R-:W-:Y:S10]  /*19da0*/  MUFU.TANH R141, R9 ;  /* 0x00000009008d7308 */ /* 0x000ff40000002400 */
[----:B------:R-:W-:Y:S10]  /*19db0*/  MUFU.TANH R135, R14 ;  /* 0x0000000e00877308 */ /* 0x000ff40000002400 */
[----:B------:R-:W-:Y:S01]  /*19dc0*/  MUFU.TANH R208, R10 ;  /* 0x0000000a00d07308 */ /* 0x000fe20000002400 */
[-C--:B---3--:R-:W-:Y:S09]  /*19dd0*/  HMMA.16816.F32 R20, R220, R4.reuse, R20 ;  /* 0x00000004dc14723c */ /* 0x088ff20000001814 */
[----:B------:R-:W-:Y:S01]  /*19de0*/  MUFU.TANH R17, R19 ;  /* 0x0000001300117308 */ /* 0x000fe20000002400 */
[C---:B------:R-:W-:Y:S01]  /*19df0*/  HMMA.16816.F32 R24, R212.reuse, R4, R24 ;  /* 0x00000004d418723c */ /* 0x040fe20000001818 */
[----:B------:R-:W-:Y:S08]  /*19e00*/  SHFL.IDX PT, R5, R0, 0x1, 0x1c1f ;  /* 0x003c1f0000057f89 */ /* 0x000ff000000e0000 */
[----:B------:R3:W-:Y:S01]  /*19e10*/  MUFU.TANH R209, R11 ;  /* 0x0000000b00d17308 */ /* 0x0007e20000002400 */
[-C--:B------:R-:W-:Y:S01]  /*19e20*/  HMMA.16816.F32 R28, R212, R6.reuse, R28 ;  /* 0x00000006d41c723c */ /* 0x080fe2000000181c */
[----:B------:R-:W-:Y:S03]  /*19e30*/  SHFL.IDX PT, R4, R0, 0x3, 0x1c1f ;  /* 0x007c1f0000047f89 */ /* 0x000fe600000e0000 */
[----:B------:R-:W-:Y:S04]  /*19e40*/  FMUL.FTZ R23, R23, c[0x0][0x320] ;  /* 0x0000c80017177a20 */ /* 0x000fe80000410000 */
[C---:B------:R-:W-:Y:S01]  /*19e50*/  HMMA.16816.F32 R32, R220.reuse, R6, R32 ;  /* 0x00000006dc20723c */ /* 0x040fe20000001820 */
[----:B------:R-:W-:Y:S03]  /*19e60*/  MUFU.TANH R142, R12 ;  /* 0x0000000c008e7308 */ /* 0x000fe60000002400 */
[----:B------:R-:W-:Y:S02]  /*19e70*/  FMUL.FTZ R20, R20, c[0x0][0x320] ;  /* 0x0000c80014147a20 */ /* 0x000fe40000410000 */
[----:B------:R-:W-:Y:S02]  /*19e80*/  FMUL.FTZ R21, R21, c[0x0][0x320] ;  /* 0x0000c80015157a20 */ /* 0x000fe40000410000 */
[----:B------:R-:W-:Y:S03]  /*19e90*/  FMUL.FTZ R26, R26, c[0x0][0x320] ;  /* 0x0000c8001a1a7a20 */ /* 0x000fe60000410000 */
[----:B------:R-:W4:Y:S01]  /*19ea0*/  MUFU.TANH R12, R16 ;  /* 0x00000010000c7308 */ /* 0x000f220000002400 */
[----:B------:R-:W-:Y:S02]  /*19eb0*/  FMUL.FTZ R27, R27, c[0x0][0x320] ;  /* 0x0000c8001b1b7a20 */ /* 0x000fe40000410000 */
[----:B------:R-:W-:Y:S01]  /*19ec0*/  FMUL.FTZ R22, R22, c[0x0][0x320] ;  /* 0x0000c80016167a20 */ /* 0x000fe20000410000 */
[----:B---3--:R-:W3:Y:S01]  /*19ed0*/  LDSM.16.M88.4 R8, [R229+0x3000] ;  /* 0x00300000e508783b */ /* 0x008ee20000000200 */
        /* <DEDUP_REMOVED lines=12> */
[----:B------:R-:W1:Y:S10]  /*19fa0*/  MUFU.TANH R21, R21 ;  /* 0x0000001500157308 */ /* 0x000e740000002400 */
[----:B------:R-:W-:Y:S01]  /*19fb0*/  MUFU.TANH R248, R23 ;  /* 0x0000001700f87308 */ /* 0x000fe20000002400 */
[-C--:B---3--:R-:W-:Y:S09]  /*19fc0*/  HMMA.16816.F32 R36, R220, R8.reuse, R36 ;  /* 0x00000008dc24723c */ /* 0x088ff20000001824 */
[----:B------:R-:W3:Y:S01]  /*19fd0*/  MUFU.TANH R32, R32 ;  /* 0x0000002000207308 */ /* 0x000ee20000002400 */
[C---:B------:R-:W-:Y:S07]  /*19fe0*/  HMMA.16816.F32 R40, R212.reuse, R8, R40 ;  /* 0x00000008d428723c */ /* 0x040fee0000001828 */
[----:B------:R-:W-:Y:S02]  /*19ff0*/  IMAD.U32 R8, RZ, RZ, UR13 ;  /* 0x0000000dff087e24 */ /* 0x000fe4000f8e00ff */
[----:B------:R-:W-:Y:S01]  /*1a000*/  MUFU.TANH R249, R28 ;  /* 0x0000001c00f97308 */ /* 0x000fe20000002400 */
[-C--:B------:R-:W-:Y:S03]  /*1a010*/  HMMA.16816.F32 R44, R212, R10.reuse, R44 ;  /* 0x0000000ad42c723c */ /* 0x080fe6000000182c */
[----:B------:R-:W-:Y:S01]  /*1a020*/  IADD3 R8, R8, UR15, -R235 ;  /* 0x0000000f08087c10 */ /* 0x000fe2000fffe8eb */
[----:B------:R-:W-:Y:S03]  /*1a030*/  @UP1 USHF.R.S32.HI UR15, URZ, 0x1f, UR21 ;  /* 0x0000001f3f0f1899 */ /* 0x000fe60008011415 */
[----:B------:R-:W-:Y:S01]  /*1a040*/  IADD3 R8, R8, -UR24, RZ ;  /* 0x8000001808087c10 */ /* 0x000fe2000fffe0ff */
[C---:B------:R-:W-:Y:S01]  /*1a050*/  HMMA.16816.F32 R48, R220.reuse, R10, R48 ;  /* 0x0000000adc30723c */ /* 0x040fe20000001830 */
[----:B------:R-:W3:Y:S01]  /*1a060*/  MUFU.TANH R22, R22 ;  /* 0x0000001600167308 */ /* 0x000ee20000002400 */
[----:B------:R-:W-:Y:S02]  /*1a070*/  @UP1 UIMAD UR15, UR15, UR8, URZ ;  /* 0x000000080f0f12a4 */ /* 0x000fe4000f8e023f */
[C---:B------:R-:W-:Y:S01]  /*1a080*/  IADD3 R0, R8.reuse, R3, RZ ;  /* 0x0000000308007210 */ /* 0x040fe20007ffe0ff */
[C---:B------:R-:W-:Y:S01]  /*1a090*/  IMAD.IADD R3, R8.reuse, 0x1, R5 ;  /* 0x0000000108037824 */ /* 0x040fe200078e0205 */
[C---:B------:R-:W-:Y:S01]  /*1a0a0*/  IADD3 R2, R8.reuse, R2, RZ ;  /* 0x0000000208027210 */ /* 0x040fe20007ffe0ff */
[----:B------:R-:W-:Y:S01]  /*1a0b0*/  IMAD.IADD R8, R8, 0x1, R4 ;  /* 0x0000000108087824 */ /* 0x000fe200078e0204 */
[C---:B------:R-:W-:Y:S01]  /*1a0c0*/  ISETP.GT.AND P1, PT, R0.reuse, RZ, PT ;  /* 0x000000ff0000720c */ /* 0x040fe20003f24270 */
[----:B------:R-:W3:Y:S01]  /*1a0d0*/  LDSM.16.M88.4 R4, [R229+0x3800] ;  /* 0x00380000e504783b */ /* 0x000ee20000000200 */
[----:B------:R-:W-:Y:S01]  /*1a0e0*/  ISETP.GT.AND P0, PT, R0, 0x1, PT ;  /* 0x000000010000780c */ /* 0x000fe20003f04270 */
[----:B------:R-:W3:Y:S01]  /*1a0f0*/  MUFU.TANH R33, R33 ;  /* 0x0000002100217308 */ /* 0x000ee20000002400 */
[----:B-1----:R-:W-:Y:S01]  /*1a100*/  FSEL R10, R216, -INF , P1 ;  /* 0xff800000d80a7808 */ /* 0x002fe20000800000 */
[----:B------:R-:W-:Y:S01]  /*1a110*/  FMUL.FTZ R36, R36, c[0x0][0x320] ;  /* 0x0000c80024247a20 */ /* 0x000fe20000410000 */
[----:B--2---:R-:W-:Y:S01]  /*1a120*/  FSEL R11, R138, -INF , P0 ;  /* 0xff8000008a0b7808 */ /* 0x004fe20000000000 */
[----:B------:R-:W-:Y:S01]  /*1a130*/  FMUL.FTZ R37, R37, c[0x0][0x320] ;  /* 0x0000c80025257a20 */ /* 0x000fe20000410000 */
[----:B------:R-:W-:Y:S01]  /*1a140*/  FMNMX.FTZ R138, R10, R132, !PT ;  /* 0x000000840a8a7209 */ /* 0x000fe20007810000 */
[----:B------:R-:W-:Y:S04]  /*1a150*/  DEPBAR.LE SB0, 0x0 ;  /* 0x000080000000791a */ /* 0x000fe80000000000 */
[----:B------:R-:W1:Y:S01]  /*1a160*/  MUFU.TANH R36, R36 ;  /* 0x0000002400247308 */ /* 0x000e620000002400 */
[----:B------:R-:W-:Y:S01]  /*1a170*/  ISETP.GT.AND P4, PT, R2, 0x1, PT ;  /* 0x000000010200780c */ /* 0x000fe20003f84270 */
[----:B------:R-:W-:Y:S01]  /*1a180*/  BAR.SYNC.DEFER_BLOCKING 0x0 ;  /* 0x0000000000007b1d */ /* 0x000fe20000010000 */
[----:B------:R-:W-:Y:S01]  /*1a190*/  ISETP.GT.AND P6, PT, R0, 0x8, PT ;  /* 0x000000080000780c */ /* 0x000fe20003fc4270 */
[----:B------:R-:W-:Y:S01]  /*1a1a0*/  FMUL.FTZ R216, R48, c[0x0][0x320] ;  /* 0x0000c80030d87a20 */ /* 0x000fe20000410000 */
[----:B------:R-:W-:Y:S01]  /*1a1b0*/  ISETP.GT.AND P0, PT, R8, 0x1, PT ;  /* 0x000000010800780c */ /* 0x000fe20003f04270 */
[----:B------:R-:W-:Y:S01]  /*1a1c0*/  FMUL.FTZ R51, R51, c[0x0][0x320] ;  /* 0x0000c80033337a20 */ /* 0x000fe20000410000 */
[----:B----4-:R-:W-:Y:S01]  /*1a1d0*/  FSEL R12, R12, -INF , P6 ;  /* 0xff8000000c0c7808 */ /* 0x010fe20003000000 */
[----:B------:R-:W-:Y:S01]  /*1a1e0*/  FMUL.FTZ R50, R50, c[0x0][0x320] ;  /* 0x0000c80032327a20 */ /* 0x000fe20000410000 */
[----:B------:R-:W-:Y:S01]  /*1a1f0*/  FSEL R141, R141, -INF , P4 ;  /* 0xff8000008d8d7808 */ /* 0x000fe20002000000 */
[----:B------:R-:W2:Y:S01]  /*1a200*/  MUFU.TANH R37, R37 ;  /* 0x0000002500257308 */ /* 0x000ea20000002400 */
[----:B------:R-:W-:Y:S01]  /*1a210*/  FMNMX.FTZ R138, R11, R138, !PT ;  /* 0x0000008a0b8a7209 */ /* 0x000fe20007810000 */
[----:B------:R-:W-:Y:S01]  /*1a220*/  FMUL.FTZ R44, R44, c[0x0][0x320] ;  /* 0x0000c8002c2c7a20 */ /* 0x000fe20000410000 */
[----:B------:R-:W-:Y:S01]  /*1a230*/  FSEL R209, R209, -INF , P0 ;  /* 0xff800000d1d17808 */ /* 0x000fe20000000000 */
[----:B------:R-:W-:Y:S01]  /*1a240*/  FMUL.FTZ R46, R46, c[0x0][0x320] ;  /* 0x0000c8002e2e7a20 */ /* 0x000fe20000410000 */
[----:B------:R-:W-:Y:S01]  /*1a250*/  ISETP.GT.AND P0, PT, R0, 0x9, PT ;  /* 0x000000090000780c */ /* 0x000fe20003f04270 */
[----:B------:R-:W-:Y:S01]  /*1a260*/  FMUL.FTZ R39, R39, c[0x0][0x320] ;  /* 0x0000c80027277a20 */ /* 0x000fe20000410000 */
[----:B------:R-:W-:Y:S01]  /*1a270*/  ISETP.GT.AND P5, PT, R2, RZ, PT ;  /* 0x000000ff0200720c */ /* 0x000fe20003fa4270 */
[----:B------:R-:W-:Y:S01]  /*1a280*/  FMUL.FTZ R47, R47, c[0x0][0x320] ;  /* 0x0000c8002f2f7a20 */ /* 0x000fe20000410000 */
[----:B------:R-:W-:Y:S01]  /*1a290*/  ISETP.GT.AND P4, PT, R8, 0x9, PT ;  /* 0x000000090800780c */ /* 0x000fe20003f84270 */
[----:B------:R-:W-:Y:S01]  /*1a2a0*/  MUFU.TANH R46, R46 ;  /* 0x0000002e002e7308 */ /* 0x000fe20000002400 */
[----:B------:R-:W-:Y:S01]  /*1a2b0*/  FSEL R13, R13, -INF , P0 ;  /* 0xff8000000d0d7808 */ /* 0x000fe20000000000 */
[----:B------:R-:W-:Y:S01]  /*1a2c0*/  FMUL.FTZ R49, R49, c[0x0][0x320] ;  /* 0x0000c80031317a20 */ /* 0x000fe20000410000 */
[----:B------:R-:W-:Y:S01]  /*1a2d0*/  FSEL R210, R210, -INF , P4 ;  /* 0xff800000d2d27808 */ /* 0x000fe20002000000 */
[----:B------:R-:W-:Y:S01]  /*1a2e0*/  FMUL.FTZ R42, R42, c[0x0][0x320] ;  /* 0x0000c8002a2a7a20 */ /* 0x000fe20000410000 */
[----:B------:R-:W-:Y:S01]  /*1a2f0*/  FMNMX.FTZ R138, R12, R138, !PT ;  /* 0x0000008a0c8a7209 */ /* 0x000fe20007810000 */
[----:B------:R-:W-:Y:S01]  /*1a300*/  FMUL.FTZ R40, R40, c[0x0][0x320] ;  /* 0x0000c80028287a20 */ /* 0x000fe20000410000 */
[----:B------:R-:W-:Y:S01]  /*1a310*/  ISETP.GT.AND P4, PT, R0, 0x10, PT ;  /* 0x000000100000780c */ /* 0x000fe20003f84270 */
[-C--:B---3--:R-:W-:Y:S01]  /*1a320*/  HMMA.16816.F32 R52, R220, R4.reuse, R52 ;  /* 0x00000004dc34723c */ /* 0x088fe20000001834 */
[----:B------:R-:W-:Y:S01]  /*1a330*/  @UP1 UIMAD UR15, UR21, UR9, UR15 ;  /* 0x00000009150f12a4 */ /* 0x000fe2000f8e020f */
[----:B------:R-:W3:Y:S03]  /*1a340*/  MUFU.TANH R216, R216 ;  /* 0x000000d800d87308 */ /* 0x000ee60000002400 */
[----:B------:R-:W-:Y:S01]  /*1a350*/  ISETP.GT.AND P2, PT, R3, RZ, PT ;  /* 0x000000ff0300720c */ /* 0x000fe20003f44270 */
[----:B------:R-:W-:Y:S01]  /*1a360*/  FMUL.FTZ R45, R45, c[0x0][0x320] ;  /* 0x0000c8002d2d7a20 */ /* 0x000fe20000410000 */
[----:B------:R-:W-:Y:S01]  /*1a370*/  ISETP.GT.AND P3, PT, R3, 0x1, PT ;  /* 0x000000010300780c */ /* 0x000fe20003f64270 */
[C---:B------:R-:W-:Y:S01]  /*1a380*/  HMMA.16816.F32 R56, R212.reuse, R4, R56 ;  /* 0x00000004d438723c */ /* 0x040fe20000001838 */
[----:B------:R-:W-:Y:S03]  /*1a390*/  @UP1 UIADD3 UR15, UR31, UR15, URZ ;  /* 0x0000000f1f0f1290 */ /* 0x000fe6000fffe03f */
[----:B------:R-:W-:Y:S01]  /*1a3a0*/  MUFU.TANH R47, R47 ;  /* 0x0000002f002f7308 */ /* 0x000fe20000002400 */
[----:B------:R-:W-:Y:S01]  /*1a3b0*/  FSEL R134, R134, -INF , P5 ;  /* 0xff80000086867808 */ /* 0x000fe20002800000 */
[----:B------:R-:W-:Y:S01]  /*1a3c0*/  @UP1 USHF.L.U64.HI UR15, UR30, 0x6, UR15 ;  /* 0x000000061e0f1899 */ /* 0x000fe2000801020f */
[C---:B------:R-:W-:Y:S01]  /*1a3d0*/  ISETP.GT.AND P5, PT, R8.reuse, 0x8, PT ;  /* 0x000000080800780c */ /* 0x040fe20003fa4270 */
[-C--:B------:R-:W-:Y:S03]  /*1a3e0*/  HMMA.16816.F32 R60, R212, R6.reuse, R60 ;  /* 0x00000006d43c723c */ /* 0x080fe6000000183c */
[----:B------:R-:W-:Y:S01]  /*1a3f0*/  ISETP.GT.AND P6, PT, R8, 0x28, PT ;  /* 0x000000280800780c */ /* 0x000fe20003fc4270 */
[----:B------:R-:W-:Y:S01]  /*1a400*/  FMUL.FTZ R38, R38, c[0x0][0x320] ;  /* 0x0000c80026267a20 */ /* 0x000fe20000410000 */
[----:B------:R-:W-:Y:S01]  /*1a410*/  FSEL R48, R135, -INF , P5 ;  /* 0xff80000087307808 */ /* 0x000fe20002800000 */
[----:B------:R-:W-:Y:S01]  /*1a420*/  MUFU.TANH R231, R26 ;  /* 0x0000001a00e77308 */ /* 0x000fe20000002400 */
[----:B------:R-:W-:Y:S01]  /*1a430*/  FSEL R14, R137, -INF , P2 ;  /* 0xff800000890e7808 */ /* 0x000fe20001000000 */
[----:B------:R-:W-:Y:S04]  /*1a440*/  HMMA.16816.F32 R64, R220, R6, R64 ;  /* 0x00000006dc40723c */ /* 0x000fe80000001840 */
[----:B------:R-:W-:Y:S01]  /*1a450*/  FSEL R211, R20, -INF , P4 ;  /* 0xff80000014d37808 */ /* 0x000fe20002000000 */
[----:B------:R-:W-:Y:S01]  /*1a460*/  FMUL.FTZ R52, R52, c[0x0][0x320] ;  /* 0x0000c80034347a20 */ /* 0x000fe20000410000 */
[----:B------:R-:W-:Y:S01]  /*1a470*/  FSEL R15, R136, -INF , P3 ;  /* 0xff800000880f7808 */ /* 0x000fe20001800000 */
[----:B------:R-:W-:Y:S01]  /*1a480*/  FMUL.FTZ R53, R53, c[0x0][0x320] ;  /* 0x0000c80035357a20 */ /* 0x000fe20000410000 */
[----:B------:R-:W-:Y:S01]  /*1a490*/  MUFU.TANH R26, R44 ;  /* 0x0000002c001a7308 */ /* 0x000fe20000002400 */
[----:B------:R-:W-:Y:S02]  /*1a4a0*/  FMNMX.FTZ R138, R13, R138, !PT ;  /* 0x0000008a0d8a7209 */ /* 0x000fe40007810000 */
[----:B------:R-:W-:Y:S01]  /*1a4b0*/  ISETP.GT.AND P2, PT, R2, 0x8, PT ;  /* 0x000000080200780c */ /* 0x000fe20003f44270 */
[----:B------:R-:W-:Y:S01]  /*1a4c0*/  FMUL.FTZ R54, R54, c[0x0][0x320] ;  /* 0x0000c80036367a20 */ /* 0x000fe20000410000 */
[----:B------:R-:W-:Y:S01]  /*1a4d0*/  ISETP.GT.AND P3, PT, R2, 0x9, PT ;  /* 0x000000090200780c */ /* 0x000fe20003f64270 */
[----:B------:R-:W-:Y:S01]  /*1a4e0*/  FMUL.FTZ R43, R43, c[0x0][0x320] ;  /* 0x0000c8002b2b7a20 */ /* 0x000fe20000410000 */
[----:B------:R-:W-:Y:S01]  /*1a4f0*/  ISETP.GT.AND P5, PT, R0, 0x11, PT ;  /* 0x000000110000780c */ /* 0x000fe20003fa4270 */
[----:B------:R-:W-:Y:S01]  /*1a500*/  FMUL.FTZ R55, R55, c[0x0][0x320] ;  /* 0x0000c80037377a20 */ /* 0x000fe20000410000 */
[----:B------:R-:W-:Y:S01]  /*1a510*/  FSEL R142, R142, -INF , P2 ;  /* 0xff8000008e8e7808 */ /* 0x000fe20001000000 */
[----:B------:R-:W4:Y:S01]  /*1a520*/  MUFU.TANH R44, R49 ;  /* 0x00000031002c7308 */ /* 0x000f220000002400 */
[----:B------:R-:W-:Y:S01]  /*1a530*/  FSEL R143, R143, -INF , P3 ;  /* 0xff8000008f8f7808 */ /* 0x000fe20001800000 */
[----:B------:R-:W-:Y:S01]  /*1a540*/  FMUL.FTZ R41, R41, c[0x0][0x320] ;  /* 0x0000c80029297a20 */ /* 0x000fe20000410000 */
[----:B------:R-:W-:Y:S01]  /*1a550*/  FMNMX.FTZ R138, R211, R138, !PT ;  /* 0x0000008ad38a7209 */ /* 0x000fe20007810000 */
[----:B------:R-:W-:Y:S01]  /*1a560*/  FMUL.FTZ R56, R56, c[0x0][0x320] ;  /* 0x0000c80038387a20 */ /* 0x000fe20000410000 */
[----:B------:R-:W-:Y:S01]  /*1a570*/  ISETP.GT.AND P2, PT, R3, 0x8, PT ;  /* 0x000000080300780c */ /* 0x000fe20003f44270 */
        /* <DEDUP_REMOVED lines=11> */
[----:B------:R-:W-:Y:S01]  /*1a630*/  ISETP.GT.AND P2, PT, R0, 0x19, PT ;  /* 0x000000190000780c */ /* 0x000fe20003f44270 */
[----:B------:R-:W-:Y:S01]  /*1a640*/  FMUL.FTZ R5, R62, c[0x0][0x320] ;  /* 0x0000c8003e057a20 */ /* 0x000fe20000410000 */
[----:B------:R-:W-:Y:S01]  /*1a650*/  FMNMX.FTZ R138, R245, R138, !PT ;  /* 0x0000008af58a7209 */ /* 0x000fe20007810000 */
[----:B------:R-:W-:Y:S01]  /*1a660*/  MUFU.TANH R21, R64 ;  /* 0x0000004000157308 */ /* 0x000fe20000002400 */
[----:B------:R-:W-:Y:S01]  /*1a670*/  FSEL R247, R22, -INF , P0 ;  /* 0xff80000016f77808 */ /* 0x000fe20000000000 */
[----:B------:R-:W-:Y:S01]  /*1a680*/  FMUL.FTZ R58, R58, c[0x0][0x320] ;  /* 0x0000c8003a3a7a20 */ /* 0x000fe20000410000 */
[----:B------:R-:W-:Y:S01]  /*1a690*/  FSEL R218, R33, -INF , P2 ;  /* 0xff80000021da7808 */ /* 0x000fe20001000000 */
[----:B------:R-:W-:Y:S01]  /*1a6a0*/  FMUL.FTZ R63, R63, c[0x0][0x320] ;  /* 0x0000c8003f3f7a20 */ /* 0x000fe20000410000 */
[----:B------:R-:W-:Y:S01]  /*1a6b0*/  FMNMX.FTZ R138, R219, R138, !PT ;  /* 0x0000008adb8a7209 */ /* 0x000fe20007810000 */
[----:B------:R-:W-:Y:S01]  /*1a6c0*/  FMUL.FTZ R59, R59, c[0x0][0x320] ;  /* 0x0000c8003b3b7a20 */ /* 0x000fe20000410000 */
[----:B------:R-:W-:Y:S02]  /*1a6d0*/  ISETP.GT.AND P1, PT, R8, RZ, PT ;  /* 0x000000ff0800720c */ /* 0x000fe40003f24270 */
[----:B------:R-:W-:Y:S01]  /*1a6e0*/  ISETP.GT.AND P4, PT, R0, 0x20, PT ;  /* 0x000000200000780c */ /* 0x000fe20003f84270 */
[----:B------:R-:W4:Y:S01]  /*1a6f0*/  MUFU.TANH R22, R53 ;  /* 0x0000003500167308 */ /* 0x000f220000002400 */
[----:B------:R-:W-:Y:S02]  /*1a700*/  FSEL R208, R208, -INF , P1 ;  /* 0xff800000d0d07808 */ /* 0x000fe40000800000 */
[----:B-1----:R-:W-:Y:S02]  /*1a710*/  FSEL R246, R36, -INF , P4 ;  /* 0xff80000024f67808 */ /* 0x002fe40002000000 */
[----:B------:R-:W-:Y:S02]  /*1a720*/  FMNMX.FTZ R138, R218, R138, !PT ;  /* 0x0000008ada8a7209 */ /* 0x000fe40007810000 */
[----:B------:R-:W-:Y:S02]  /*1a730*/  ISETP.GT.AND P1, PT, R3, 0x9, PT ;  /* 0x000000090300780c */ /* 0x000fe40003f24270 */
[C---:B------:R-:W-:Y:S01]  /*1a740*/  ISETP.GT.AND P5, PT, R0.reuse, 0x21, PT ;  /* 0x000000210000780c */ /* 0x040fe20003fa4270 */
[----:B------:R-:W1:Y:S01]  /*1a750*/  MUFU.TANH R20, R65 ;  /* 0x0000004100147308 */ /* 0x000e620000002400 */
[----:B------:R-:W-:Y:S02]  /*1a760*/  FSEL R17, R17, -INF , P1 ;  /* 0xff80000011117808 */ /* 0x000fe40000800000 */
[----:B--2---:R-:W-:Y:S02]  /*1a770*/  FSEL R217, R37, -INF , P5 ;  /* 0xff80000025d97808 */ /* 0x004fe40002800000 */
[----:B------:R-:W-:Y:S02]  /*1a780*/  ISETP.GT.AND P1, PT, R0, 0x28, PT ;  /* 0x000000280000780c */ /* 0x000fe40003f24270 */
[----:B------:R-:W-:Y:S02]  /*1a790*/  FMNMX.FTZ R138, R246, R138, !PT ;  /* 0x0000008af68a7209 */ /* 0x000fe40007810000 */
[----:B---3--:R-:W-:Y:S01]  /*1a7a0*/  FSEL R216, R216, -INF , P1 ;  /* 0xff800000d8d87808 */ /* 0x008fe20000800000 */
[----:B------:R2:W-:Y:S01]  /*1a7b0*/  MUFU.TANH R251, R42 ;  /* 0x0000002a00fb7308 */ /* 0x0005e20000002400 */
[----:B------:R-:W-:Y:S02]  /*1a7c0*/  FMNMX.FTZ R138, R217, R138, !PT ;  /* 0x0000008ad98a7209 */ /* 0x000fe40007810000 */
[C---:B------:R-:W-:Y:S02]  /*1a7d0*/  ISETP.GT.AND P0, PT, R0.reuse, 0x29, PT ;  /* 0x000000290000780c */ /* 0x040fe40003f04270 */
[----:B------:R-:W-:Y:S02]  /*1a7e0*/  ISETP.GT.AND P2, PT, R0, 0x30, PT ;  /* 0x000000300000780c */ /* 0x000fe40003f44270 */
[----:B------:R-:W-:Y:S02]  /*1a7f0*/  FMNMX.FTZ R138, R216, R138, !PT ;  /* 0x0000008ad88a7209 */ /* 0x000fe40007810000 */
[----:B----4-:R-:W-:Y:S01]  /*1a800*/  FSEL R44, R44, -INF , P0 ;  /* 0xff8000002c2c7808 */ /* 0x010fe20000000000 */
[----:B------:R-:W3:Y:S01]  /*1a810*/  MUFU.TANH R18, R34 ;  /* 0x0000002200127308 */ /* 0x000ee20000002400 */
[----:B------:R-:W-:Y:S02]  /*1a820*/  FSEL R23, R23, -INF , P2 ;  /* 0xff80000017177808 */ /* 0x000fe40001000000 */
[----:B------:R-:W-:Y:S02]  /*1a830*/  FMNMX.FTZ R137, R14, R133, !PT ;  /* 0x000000850e897209 */ /* 0x000fe40007810000 */
[----:B------:R-:W-:Y:S02]  /*1a840*/  ISETP.GT.AND P4, PT, R0, 0x31, PT ;  /* 0x000000310000780c */ /* 0x000fe40003f84270 */
[----:B------:R-:W-:Y:S02]  /*1a850*/  FMNMX.FTZ R138, R44, R138, !PT ;  /* 0x0000008a2c8a7209 */ /* 0x000fe40007810000 */
[----:B------:R-:W-:Y:S01]  /*1a860*/  FSEL R22, R22, -INF , P4 ;  /* 0xff80000016167808 */ /* 0x000fe20002000000 */
[----:B------:R3:W-:Y:S01]  /*1a870*/  MUFU.TANH R28, R40 ;  /* 0x00000028001c7308 */ /* 0x0007e20000002400 */
[----:B------:R-:W-:Y:S02]  /*1a880*/  FMNMX.FTZ R138, R23, R138, !PT ;  /* 0x0000008a178a7209 */ /* 0x000fe40007810000 */
[----:B------:R-:W-:Y:S02]  /*1a890*/  FMNMX.FTZ R137, R15, R137, !PT ;  /* 0x000000890f897209 */ /* 0x000fe40007810000 */
[----:B------:R-:W-:Y:S02]  /*1a8a0*/  ISETP.GT.AND P5, PT, R0, 0x38, PT ;  /* 0x000000380000780c */ /* 0x000fe40003fa4270 */
[----:B------:R-:W-:Y:S02]  /*1a8b0*/  FMNMX.FTZ R138, R22, R138, !PT ;  /* 0x0000008a168a7209 */ /* 0x000fe40007810000 */
[----:B------:R-:W-:Y:S01]  /*1a8c0*/  FSEL R21, R21, -INF , P5 ;  /* 0xff80000015157808 */ /* 0x000fe20002800000 */
[----:B------:R-:W4:Y:S01]  /*1a8d0*/  MUFU.TANH R9, R35 ;  /* 0x0000002300097308 */ /* 0x000f220000002400 */
[----:B------:R-:W-:Y:S02]  /*1a8e0*/  FMNMX.FTZ R137, R16, R137, !PT ;  /* 0x0000008910897209 */ /* 0x000fe40007810000 */
[----:B------:R-:W-:Y:S02]  /*1a8f0*/  ISETP.GT.AND P3, PT, R0, 0x39, PT ;  /* 0x000000390000780c */ /* 0x000fe40003f64270 */
[----:B------:R-:W-:Y:S02]  /*1a900*/  FMNMX.FTZ R138, R21, R138, !PT ;  /* 0x0000008a158a7209 */ /* 0x000fe40007810000 */
[----:B-1----:R-:W-:Y:S02]  /*1a910*/  FSEL R20, R20, -INF , P3 ;  /* 0xff80000014147808 */ /* 0x002fe40001800000 */
[----:B------:R-:W-:Y:S01]  /*1a920*/  FMNMX.FTZ R137, R17, R137, !PT ;  /* 0x0000008911897209 */ /* 0x000fe20007810000 */
[----:B------:R4:W1:Y:S01]  /*1a930*/  MUFU.TANH R37, R39 ;  /* 0x0000002700257308 */ /* 0x0008620000002400 */
[C---:B------:R-:W-:Y:S02]  /*1a940*/  ISETP.GT.AND P1, PT, R3.reuse, 0x11, PT ;  /* 0x000000110300780c */ /* 0x040fe40003f24270 */
[----:B------:R-:W-:Y:S02]  /*1a950*/  FMNMX.FTZ R138, R20, R138, !PT ;  /* 0x0000008a148a7209 */ /* 0x000fe40007810000 */
[----:B--2---:R-:W-:Y:S02]  /*1a960*/  FSEL R42, R248, -INF , P1 ;  /* 0xff800000f82a7808 */ /* 0x004fe40000800000 */
[----:B------:R-:W-:Y:S01]  /*1a970*/  ISETP.GT.AND P5, PT, R3, 0x18, PT ;  /* 0x000000180300780c */ /* 0x000fe20003fa4270 */
[----:B------:R-:W2:Y:S01]  /*1a980*/  SHFL.BFLY PT, R0, R138, 0x2, 0x1f ;  /* 0x0c401f008a007f89 */ /* 0x000ea200000e0000 */
[----:B------:R-:W-:Y:S01]  /*1a990*/  FMNMX.FTZ R137, R247, R137, !PT ;  /* 0x00000089f7897209 */ /* 0x000fe20007810000 */
[----:B------:R2:W-:Y:S01]  /*1a9a0*/  MUFU.TANH R135, R31 ;  /* 0x0000001f00877308 */ /* 0x0005e20000002400 */
[C---:B------:R-:W-:Y:S02]  /*1a9b0*/  ISETP.GT.AND P4, PT, R3.reuse, 0x19, PT ;  /* 0x000000190300780c */ /* 0x040fe40003f84270 */
[----:B---3--:R-:W-:Y:S02]  /*1a9c0*/  FSEL R40, R18, -INF , P5 ;  /* 0xff80000012287808 */ /* 0x008fe40002800000 */
[----:B------:R-:W-:Y:S02]  /*1a9d0*/  FMNMX.FTZ R137, R42, R137, !PT ;  /* 0x000000892a897209 */ /* 0x000fe40007810000 */
[C---:B------:R-:W-:Y:S02]  /*1a9e0*/  ISETP.GT.AND P3, PT, R3.reuse, 0x20, PT ;  /* 0x000000200300780c */ /* 0x040fe40003f64270 */
[----:B------:R-:W-:Y:S01]  /*1a9f0*/  FMNMX.FTZ R137, R40, R137, !PT ;  /* 0x0000008928897209 */ /* 0x000fe20007810000 */
[----:B------:R-:W3:Y:S01]  /*1aa00*/  MUFU.TANH R38, R38 ;  /* 0x0000002600267308 */ /* 0x000ee20000002400 */
[C---:B------:R-:W-:Y:S02]  /*1aa10*/  ISETP.GT.AND P5, PT, R3.reuse, 0x29, PT ;  /* 0x000000290300780c */ /* 0x040fe40003fa4270 */
[----:B------:R-:W-:Y:S02]  /*1aa20*/  ISETP.GT.AND P1, PT, R3, 0x21, PT ;  /* 0x000000210300780c */ /* 0x000fe40003f24270 */
[----:B----4-:R-:W-:Y:S01]  /*1aa30*/  FSEL R39, R9, -INF , P4 ;  /* 0xff80000009277808 */ /* 0x010fe20002000000 */
[----:B------:R-:W-:Y:S01]  /*1aa40*/  FMUL.FTZ R9, R61, c[0x0][0x320] ;  /* 0x0000c8003d097a20 */ /* 0x000fe20000410000 */
[----:B------:R-:W-:Y:S02]  /*1aa50*/  ISETP.GT.AND P4, PT, R3, 0x30, PT ;  /* 0x000000300300780c */ /* 0x000fe40003f84270 */
[----:B------:R-:W-:Y:S01]  /*1aa60*/  FMNMX.FTZ R137, R39, R137, !PT ;  /* 0x0000008927897209 */ /* 0x000fe20007810000 */
[----:B------:R-:W4:Y:S01]  /*1aa70*/  MUFU.TANH R35, R51 ;  /* 0x0000003300237308 */ /* 0x000f220000002400 */
[C---:B------:R-:W-:Y:S02]  /*1aa80*/  ISETP.GT.AND P0, PT, R2.reuse, 0x10, PT ;  /* 0x000000100200780c */ /* 0x040fe40003f04270 */
[----:B-1----:R-:W-:Y:S01]  /*1aa90*/  FSEL R37, R37, -INF , P1 ;  /* 0xff80000025257808 */ /* 0x002fe20000800000 */
[----:B--2---:R-:W-:Y:S01]  /*1aaa0*/  FMUL.FTZ R31, R67, c[0x0][0x320] ;  /* 0x0000c800431f7a20 */ /* 0x004fe20000410000 */
[----:B------:R-:W-:Y:S02]  /*1aab0*/  ISETP.GT.AND P2, PT, R2, 0x11, PT ;  /* 0x000000110200780c */ /* 0x000fe40003f44270 */
[----:B------:R-:W-:Y:S02]  /*1aac0*/  FMNMX.FTZ R138, R138, R0, !PT ;  /* 0x000000008a8a7209 */ /* 0x000fe40007810000 */
[C---:B------:R-:W-:Y:S01]  /*1aad0*/  ISETP.GT.AND P1, PT, R3.reuse, 0x39, PT ;  /* 0x000000390300780c */ /* 0x040fe20003f24270 */
[----:B------:R-:W1:Y:S01]  /*1aae0*/  MUFU.TANH R34, R54 ;  /* 0x0000003600227308 */ /* 0x000e620000002400 */
[----:B------:R-:W-:Y:S01]  /*1aaf0*/  FMNMX.FTZ R0, R134, R139, !PT ;  /* 0x0000008b86007209 */ /* 0x000fe20007810000 */
[----:B------:R-:W2:Y:S01]  /*1ab00*/  SHFL.BFLY PT, R4, R138, 0x1, 0x1f ;  /* 0x0c201f008a047f89 */ /* 0x000ea200000e0000 */
[----:B---3--:R-:W-:Y:S02]  /*1ab10*/  FSEL R38, R38, -INF , P3 ;  /* 0xff80000026267808 */ /* 0x008fe40001800000 */
[----:B------:R-:W-:Y:S02]  /*1ab20*/  ISETP.GT.AND P3, PT, R3, 0x31, PT ;  /* 0x000000310300780c */ /* 0x000fe40003f64270 */
[----:B------:R-:W-:Y:S03]  /*1ab30*/  FMNMX.FTZ R137, R38, R137, !PT ;  /* 0x0000008926897209 */ /* 0x000fe60007810000 */
[----:B------:R-:W-:Y:S01]  /*1ab40*/  MUFU.TANH R250, R43 ;  /* 0x0000002b00fa7308 */ /* 0x000fe20000002400 */
[----:B------:R-:W-:Y:S02]  /*1ab50*/  FMNMX.FTZ R0, R141, R0, !PT ;  /* 0x000000008d007209 */ /* 0x000fe40007810000 */
[----:B------:R-:W-:Y:S02]  /*1ab60*/  FMNMX.FTZ R137, R37, R137, !PT ;  /* 0x0000008925897209 */ /* 0x000fe40007810000 */
[----:B----4-:R-:W-:Y:S02]  /*1ab70*/  FSEL R35, R35, -INF , P5 ;  /* 0xff80000023237808 */ /* 0x010fe40002800000 */
[----:B------:R-:W-:Y:S02]  /*1ab80*/  ISETP.GT.AND P5, PT, R8, 0x29, PT ;  /* 0x000000290800780c */ /* 0x000fe40003fa4270 */
[----:B------:R-:W-:Y:S01]  /*1ab90*/  FMNMX.FTZ R0, R142, R0, !PT ;  /* 0x000000008e007209 */ /* 0x000fe20007810000 */
[----:B------:R-:W3:Y:S01]  /*1aba0*/  MUFU.TANH R24, R24 ;  /* 0x0000001800187308 */ /* 0x000ee20000002400 */
[----:B------:R-:W-:Y:S02]  /*1abb0*/  FSEL R248, R47, -INF , P5 ;  /* 0xff8000002ff87808 */ /* 0x000fe40002800000 */
[----:B------:R-:W-:Y:S02]  /*1abc0*/  LOP3.LUT P5, RZ, R131, 0x1, RZ, 0xc0, !PT ;  /* 0x0000000183ff7812 */ /* 0x000fe400078ac0ff */
[----:B-1----:R-:W-:Y:S02]  /*1abd0*/  FSEL R34, R34, -INF , P4 ;  /* 0xff80000022227808 */ /* 0x002fe40002000000 */
[----:B------:R-:W-:Y:S02]  /*1abe0*/  ISETP.GT.AND P4, PT, R2, 0x18, PT ;  /* 0x000000180200780c */ /* 0x000fe40003f84270 */
[----:B--2---:R-:W-:Y:S01]  /*1abf0*/  FMNMX.FTZ R138, R138, R4, !PT ;  /* 0x000000048a8a7209 */ /* 0x004fe20007810000 */
[----:B------:R1:W-:Y:S01]  /*1ac00*/  MUFU.TANH R252, R30 ;  /* 0x0000001e00fc7308 */ /* 0x0003e20000002400 */
[----:B------:R-:W-:Y:S03]  /*1ac10*/  FMNMX.FTZ R0, R143, R0, !PT ;  /* 0x000000008f007209 */ /* 0x000fe60007810000 */
[----:B------:R-:W-:Y:S06]  /*1ac20*/  FMUL.FTZ R6, R138, c[0x0][0x2d0] ;  /* 0x0000b4008a067a20 */ /* 0x000fec0000410000 */
[----:B------:R-:W2:Y:S01]  /*1ac30*/  MUFU.TANH R36, R50 ;  /* 0x0000003200247308 */ /* 0x000ea20000002400 */
[----:B---3--:R-:W-:Y:S02]  /*1ac40*/  FSEL R43, R24, -INF , P0 ;  /* 0xff800000182b7808 */ /* 0x008fe40000000000 */
[----:B------:R-:W-:Y:S02]  /*1ac50*/  ISETP.GT.AND P0, PT, R3, 0x28, PT ;  /* 0x000000280300780c */ /* 0x000fe40003f04270 */
[----:B------:R-:W-:Y:S05]  /*1ac60*/  FMNMX.FTZ R0, R43, R0, !PT ;  /* 0x000000002b007209 */ /* 0x000fea0007810000 */
[----:B------:R-:W-:Y:S01]  /*1ac70*/  MUFU.TANH R224, R27 ;  /* 0x0000001b00e07308 */ /* 0x000fe20000002400 */
[----:B-1----:R-:W-:Y:S02]  /*1ac80*/  FSEL R30, R249, -INF , P4 ;  /* 0xff800000f91e7808 */ /* 0x002fe40002000000 */
[----:B------:R-:W-:Y:S02]  /*1ac90*/  FSEL R249, R46, -INF , P6 ;  /* 0xff8000002ef97808 */ /* 0x000fe40003000000 */
[----:B------:R-:W-:Y:S05]  /*1aca0*/  LOP3.LUT P6, RZ, R131, 0x2, RZ, 0xc0, !PT ;  /* 0x0000000283ff7812 */ /* 0x000fea00078cc0ff */
[----:B------:R-:W1:Y:S01]  /*1acb0*/  MUFU.TANH R33, R55 ;  /* 0x0000003700217308 */ /* 0x000e620000002400 */
[----:B------:R-:W3:Y:S01]  /*1acc0*/  LDL.LU R131, [R1+0x8c] ;  /* 0x00008c0001837983 */ /* 0x000ee20000300800 */
[----:B------:R-:W-:Y:S02]  /*1acd0*/  ISETP.GT.AND P4, PT, R2, 0x29, PT ;  /* 0x000000290200780c */ /* 0x000fe40003f84270 */
[----:B--2---:R-:W-:Y:S01]  /*1ace0*/  FSEL R36, R36, -INF , P0 ;  /* 0xff80000024247808 */ /* 0x004fe20000000000 */
[----:B------:R-:W2:Y:S01]  /*1acf0*/  LDL.64 R50, [R1+0x48] ;  /* 0x0000480001327983 */ /* 0x000ea20000100a00 */
[----:B------:R-:W-:Y:S02]  /*1ad00*/  ISETP.GT.AND P0, PT, R8, 0x10, PT ;  /* 0x000000100800780c */ /* 0x000fe40003f04270 */
[----:B------:R-:W-:Y:S02]  /*1ad10*/  FMNMX.FTZ R137, R36, R137, !PT ;  /* 0x0000008924897209 */ /* 0x000fe40007810000 */
[----:B------:R-:W4:Y:S01]  /*1ad20*/  MUFU.TANH R19, R25 ;  /* 0x0000001900137308 */ /* 0x000f220000002400 */
[----:B------:R-:W3:Y:S01]  /*1ad30*/  LDL.64 R46, [R1+0x40] ;  /* 0x00004000012e7983 */ /* 0x000ee20000100a00 */
[----:B------:R-:W-:Y:S02]  /*1ad40*/  FMNMX.FTZ R137, R35, R137, !PT ;  /* 0x0000008923897209 */ /* 0x000fe40007810000 */
[----:B------:R-:W-:Y:S02]  /*1ad50*/  FSEL R64, R231, -INF , P0 ;  /* 0xff800000e7407808 */ /* 0x000fe40000000000 */
[----:B------:R-:W-:Y:S01]  /*1ad60*/  FMNMX.FTZ R137, R34, R137, !PT ;  /* 0x0000008922897209 */ /* 0x000fe20007810000 */
[----:B------:R-:W3:Y:S01]  /*1ad70*/  LDL R7, [R1+0x28] ;  /* 0x0000280001077983 */ /* 0x000ee20000100800 */
[----:B------:R-:W-:Y:S02]  /*1ad80*/  ISETP.GT.AND P0, PT, R2, 0x28, PT ;  /* 0x000000280200780c */ /* 0x000fe40003f04270 */
[----:B------:R4:W-:Y:S02]  /*1ad90*/  MUFU.TANH R27, R41 ;  /* 0x00000029001b7308 */ /* 0x0009e40000002400 */
[----:B------:R-:W-:Y:S02]  /*1ada0*/  FSEL R26, R26, -INF , P0 ;  /* 0xff8000001a1a7808 */ /* 0x000fe40000000000 */
[----:B-1----:R-:W-:Y:S02]  /*1adb0*/  FSEL R33, R33, -INF , P3 ;  /* 0xff80000021217808 */ /* 0x002fe40001800000 */
[C---:B------:R-:W-:Y:S02]  /*1adc0*/  ISETP.GT.AND P3, PT, R2.reuse, 0x19, PT ;  /* 0x000000190200780c */ /* 0x040fe40003f64270 */
[----:B------:R-:W-:Y:S02]  /*1add0*/  FMNMX.FTZ R137, R33, R137, !PT ;  /* 0x0000008921897209 */ /* 0x000fe40007810000 */
[----:B------:R-:W1:Y:S01]  /*1ade0*/  MUFU.TANH R32, R32 ;  /* 0x0000002000207308 */ /* 0x000e620000002400 */
[----:B------:R-:W-:Y:S09]  /*1adf0*/  ISETP.GT.AND P0, PT, R2, 0x39, PT ;  /* 0x000000390200780c */ /* 0x000ff20003f04270 */
[----:B------:R-:W1:Y:S01]  /*1ae00*/  MUFU.TANH R31, R31 ;  /* 0x0000001f001f7308 */ /* 0x000e620000002400 */
[----:B----4-:R-:W-:Y:S02]  /*1ae10*/  FSEL R41, R19, -INF , P2 ;  /* 0xff80000013297808 */ /* 0x010fe40001000000 */
[----:B------:R-:W-:Y:S02]  /*1ae20*/  ISETP.GT.AND P2, PT, R3, 0x38, PT ;  /* 0x000000380300780c */ /* 0x000fe40003f44270 */
[----:B------:R-:W-:Y:S05]  /*1ae30*/  FMNMX.FTZ R0, R41, R0, !PT ;  /* 0x0000000029007209 */ /* 0x000fea0007810000 */
[----:B------:R-:W4:Y:S01]  /*1ae40*/  MUFU.TANH R29, R29 ;  /* 0x0000001d001d7308 */ /* 0x000f220000002400 */
[----:B------:R-:W-:Y:S02]  /*1ae50*/  FMNMX.FTZ R0, R30, R0, !PT ;  /* 0x000000001e007209 */ /* 0x000fe40007810000 */
[----:B-1----:R-:W-:Y:S02]  /*1ae60*/  FSEL R32, R32, -INF , P2 ;  /* 0xff80000020207808 */ /* 0x002fe40001000000 */
[----:B------:R-:W-:Y:S02]  /*1ae70*/  ISETP.GT.AND P2, PT, R2, 0x20, PT ;  /* 0x000000200200780c */ /* 0x000fe40003f44270 */
[----:B------:R-:W-:Y:S03]  /*1ae80*/  FMNMX.FTZ R137, R32, R137, !PT ;  /* 0x0000008920897209 */ /* 0x000fe60007810000 */
[----:B------:R-:W1:Y:S01]  /*1ae90*/  MUFU.TANH R24, R56 ;  /* 0x0000003800187308 */ /* 0x000e620000002400 */
[----:B------:R-:W-:Y:S02]  /*1aea0*/  FSEL R28, R28, -INF , P2 ;  /* 0xff8000001c1c7808 */ /* 0x000fe40001000000 */
[C---:B------:R-:W-:Y:S02]  /*1aeb0*/  ISETP.GT.AND P2, PT, R2.reuse, 0x31, PT ;  /* 0x000000310200780c */ /* 0x040fe40003f44270 */
[----:B------:R-:W-:Y:S02]  /*1aec0*/  FSEL R31, R31, -INF , P1 ;  /* 0xff8000001f1f7808 */ /* 0x000fe40000800000 */
[C---:B------:R-:W-:Y:S02]  /*1aed0*/  ISETP.GT.AND P1, PT, R2.reuse, 0x21, PT ;  /* 0x000000210200780c */ /* 0x040fe40003f24270 */
[----:B------:R-:W-:Y:S01]  /*1aee0*/  FMNMX.FTZ R137, R31, R137, !PT ;  /* 0x000000891f897209 */ /* 0x000fe20007810000 */
[----:B------:R-:W1:Y:S01]  /*1aef0*/  MUFU.TANH R25, R45 ;  /* 0x0000002d00197308 */ /* 0x000e620000002400 */
[----:B------:R-:W-:Y:S02]  /*1af00*/  FSEL R27, R27, -INF , P1 ;  /* 0xff8000001b1b7808 */ /* 0x000fe40000800000 */
[C---:B------:R-:W-:Y:S01]  /*1af10*/  ISETP.GT.AND P1, PT, R2.reuse, 0x38, PT ;  /* 0x000000380200780c */ /* 0x040fe20003f24270 */
[----:B------:R-:W1:Y:S01]  /*1af20*/  SHFL.BFLY PT, R3, R137, 0x2, 0x1f ;  /* 0x0c401f0089037f89 */ /* 0x000e6200000e0000 */
[----:B----4-:R-:W-:Y:S02]  /*1af30*/  FSEL R29, R29, -INF , P3 ;  /* 0xff8000001d1d7808 */ /* 0x010fe40001800000 */
[----:B------:R-:W-:Y:S02]  /*1af40*/  ISETP.GT.AND P3, PT, R2, 0x30, PT ;  /* 0x000000300200780c */ /* 0x000fe40003f64270 */
[----:B------:R-:W-:Y:S01]  /*1af50*/  FMNMX.FTZ R0, R29, R0, !PT ;  /* 0x000000001d007209 */ /* 0x000fe20007810000 */
[----:B------:R-:W4:Y:S01]  /*1af60*/  MUFU.TANH R19, R57 ;  /* 0x0000003900137308 */ /* 0x000f220000002400 */
[----:B------:R-:W-:Y:S02]  /*1af70*/  FMNMX.FTZ R2, R208, R140, !PT ;  /* 0x0000008cd0027209 */ /* 0x000fe40007810000 */
[----:B------:R-:W-:Y:S02]  /*1af80*/  FMNMX.FTZ R0, R28, R0, !PT ;  /* 0x000000001c007209 */ /* 0x000fe40007810000 */
[----:B-1----:R-:W-:Y:S02]  /*1af90*/  FSEL R24, R24, -INF , P3 ;  /* 0xff80000018187808 */ /* 0x002fe40001800000 */
[----:B------:R-:W-:Y:S02]  /*1afa0*/  ISETP.GT.AND P3, PT, R8, 0x18, PT ;  /* 0x000000180800780c */ /* 0x000fe40003f64270 */
[----:B------:R-:W-:Y:S01]  /*1afb0*/  FMNMX.FTZ R0, R27, R0, !PT ;  /* 0x000000001b007209 */ /* 0x000fe20007810000 */
[----:B------:R-:W1:Y:S01]  /*1afc0*/  MUFU.TANH R18, R60 ;  /* 0x0000003c00127308 */ /* 0x000e620000002400 */
[----:B------:R-:W-:Y:S02]  /*1afd0*/  FSEL R252, R252, -INF , P3 ;  /* 0xff800000fcfc7808 */ /* 0x000fe40001800000 */
[----:B------:R-:W-:Y:S02]  /*1afe0*/  FSETP.NEU.FTZ.AND P3, PT, R138, -INF , PT ;  /* 0xff8000008a00780b */ /* 0x000fe40003f7d000 */
[----:B------:R-:W-:Y:S02]  /*1aff0*/  FSEL R25, R25, -INF , P4 ;  /* 0xff80000019197808 */ /* 0x000fe40002000000 */
[----:B------:R-:W-:Y:S02]  /*1b000*/  FSEL R6, R6, RZ, P3 ;  /* 0x000000ff06067208 */ /* 0x000fe40001800000 */
[----:B------:R-:W-:Y:S01]  /*1b010*/  FMNMX.FTZ R137, R137, R3, !PT ;  /* 0x0000000389897209 */ /* 0x000fe20007810000 */
[----:B------:R-:W1:Y:S01]  /*1b020*/  MUFU.TANH R9, R9 ;  /* 0x0000000900097308 */ /* 0x000e620000002400 */
[----:B------:R-:W-:Y:S01]  /*1b030*/  FMNMX.FTZ R0, R26, R0, !PT ;  /* 0x000000001a007209 */ /* 0x000fe20007810000 */
[--C-:B------:R-:W-:Y:S01]  /*1b040*/  FFMA.FTZ R3, R10, c[0x0][0x2d0], -R6.reuse ;  /* 0x0000b4000a037a23 */ /* 0x100fe20000010806 */
[----:B------:R-:W-:Y:S01]  /*1b050*/  ISETP.GT.AND P4, PT, R8, 0x11, PT ;  /* 0x000000110800780c */ /* 0x000fe20003f84270 */
[----:B------:R-:W3:Y:S01]  /*1b060*/  LDL R10, [R1+0x34] ;  /* 0x00003400010a7983 */ /* 0x000ee20000100800 */
[----:B------:R-:W-:Y:S01]  /*1b070*/  FMNMX.FTZ R0, R25, R0, !PT ;  /* 0x0000000019007209 */ /* 0x000fe20007810000 */
[--C-:B------:R-:W-:Y:S01]  /*1b080*/  FFMA.FTZ R237, R21, c[0x0][0x2d0], -R6.reuse ;  /* 0x0000b40015ed7a23 */ /* 0x100fe20000010806 */
[----:B----4-:R-:W-:Y:S01]  /*1b090*/  FSEL R19, R19, -INF , P2 ;  /* 0xff80000013137808 */ /* 0x010fe20001000000 */
[----:B------:R-:W4:Y:S01]  /*1b0a0*/  SHFL.BFLY PT, R4, R137, 0x1, 0x1f ;  /* 0x0c201f0089047f89 */ /* 0x000f2200000e0000 */
[----:B------:R-:W-:Y:S01]  /*1b0b0*/  FMNMX.FTZ R0, R24, R0, !PT ;  /* 0x0000000018007209 */ /* 0x000fe20007810000 */
[----:B------:R4:W-:Y:S01]  /*1b0c0*/  MUFU.EX2 R66, R3 ;  /* 0x0000000300427308 */ /* 0x0009e20000000800 */
[----:B------:R-:W-:Y:S01]  /*1b0d0*/  ISETP.GT.AND P2, PT, R8, 0x19, PT ;  /* 0x000000190800780c */ /* 0x000fe20003f44270 */
[--C-:B------:R-:W-:Y:S01]  /*1b0e0*/  FFMA.FTZ R238, R20, c[0x0][0x2d0], -R6.reuse ;  /* 0x0000b40014ee7a23 */ /* 0x100fe20000010806 */
[----:B------:R-:W-:Y:S01]  /*1b0f0*/  FMNMX.FTZ R0, R19, R0, !PT ;  /* 0x0000000013007209 */ /* 0x000fe20007810000 */
[--C-:B------:R-:W-:Y:S01]  /*1b100*/  FFMA.FTZ R45, R211, c[0x0][0x2d0], -R6.reuse ;  /* 0x0000b400d32d7a23 */ /* 0x100fe20000010806 */
[----:B-1----:R-:W-:Y:S01]  /*1b110*/  FSEL R18, R18, -INF , P1 ;  /* 0xff80000012127808 */ /* 0x002fe20000800000 */
[--C-:B------:R-:W-:Y:S01]  /*1b120*/  FFMA.FTZ R245, R245, c[0x0][0x2d0], -R6.reuse ;  /* 0x0000b400f5f57a23 */ /* 0x100fe20000010806 */
[----:B------:R-:W-:Y:S01]  /*1b130*/  ISETP.GT.AND P1, PT, R8, 0x20, PT ;  /* 0x000000200800780c */ /* 0x000fe20003f24270 */
[--C-:B------:R-:W-:Y:S01]  /*1b140*/  FFMA.FTZ R49, R219, c[0x0][0x2d0], -R6.reuse ;  /* 0x0000b400db317a23 */ /* 0x100fe20000010806 */
[----:B------:R-:W-:Y:S01]  /*1b150*/  FMNMX.FTZ R0, R18, R0, !PT ;  /* 0x0000000012007209 */ /* 0x000fe20007810000 */
[----:B------:R-:W1:Y:S01]  /*1b160*/  MUFU.TANH R5, R5 ;  /* 0x0000000500057308 */ /* 0x000e620000002400 */
[----:B------:R-:W-:Y:S01]  /*1b170*/  FMNMX.FTZ R2, R209, R2, !PT ;  /* 0x00000002d1027209 */ /* 0x000fe20007810000 */
[--C-:B------:R-:W-:Y:S01]  /*1b180*/  FFMA.FTZ R65, R246, c[0x0][0x2d0], -R6.reuse ;  /* 0x0000b400f6417a23 */ /* 0x100fe20000010806 */
[----:B------:R-:W-:Y:S01]  /*1b190*/  FSEL R67, R135, -INF , P2 ;  /* 0xff80000087437808 */ /* 0x000fe20001000000 */
[--C-:B------:R-:W-:Y:S01]  /*1b1a0*/  FFMA.FTZ R44, R44, c[0x0][0x2d0], -R6.reuse ;  /* 0x0000b4002c2c7a23 */ /* 0x100fe20000010806 */
[----:B------:R-:W-:Y:S02]  /*1b1b0*/  FSEL R9, R9, -INF , P0 ;  /* 0xff80000009097808 */ /* 0x000fe40000000000 */
[C---:B------:R-:W-:Y:S02]  /*1b1c0*/  ISETP.GT.AND P0, PT, R8.reuse, 0x21, PT ;  /* 0x000000210800780c */ /* 0x040fe40003f04270 */
[----:B------:R-:W-:Y:S01]  /*1b1d0*/  FMNMX.FTZ R0, R9, R0, !PT ;  /* 0x0000000009007209 */ /* 0x000fe20007810000 */
[----:B------:R-:W1:Y:S01]  /*1b1e0*/  MUFU.TANH R58, R58 ;  /* 0x0000003a003a7308 */ /* 0x000e620000002400 */
[----:B------:R-:W-:Y:S02]  /*1b1f0*/  ISETP.GT.AND P2, PT, R8, 0x38, PT ;  /* 0x000000380800780c */ /* 0x000fe40003f44270 */
[----:B----4-:R-:W-:Y:S01]  /*1b200*/  FMNMX.FTZ R137, R137, R4, !PT ;  /* 0x0000000489897209 */ /* 0x010fe20007810000 */
[----:B------:R-:W-:Y:S01]  /*1b210*/  FFMA.FTZ R3, R11, c[0x0][0x2d0], -R6 ;  /* 0x0000b4000b037a23 */ /* 0x000fe20000010806 */
[----:B------:R-:W4:Y:S01]  /*1b220*/  SHFL.BFLY PT, R136, R0, 0x2, 0x1f ;  /* 0x0c401f0000887f89 */ /* 0x000f2200000e0000 */
[----:B------:R-:W-:Y:S02]  /*1b230*/  FSEL R220, R224, -INF , P4 ;  /* 0xff800000e0dc7808 */ /* 0x000fe40002000000 */
[----:B------:R-:W-:Y:S02]  /*1b240*/  ISETP.GT.AND P4, PT, R8, 0x30, PT ;  /* 0x000000300800780c */ /* 0x000fe40003f84270 */
[----:B------:R4:W-:Y:S01]  /*1b250*/  MUFU.EX2 R62, R3 ;  /* 0x00000003003e7308 */ /* 0x0009e20000000800 */
[----:B------:R-:W-:Y:S02]  /*1b260*/  FSEL R251, R251, -INF , P1 ;  /* 0xff800000fbfb7808 */ /* 0x000fe40000800000 */
[----:B------:R-:W-:Y:S02]  /*1b270*/  FSEL R250, R250, -INF , P0 ;  /* 0xff800000fafa7808 */ /* 0x000fe40000000000 */
[C---:B------:R-:W-:Y:S02]  /*1b280*/  ISETP.GT.AND P0, PT, R8.reuse, 0x31, PT ;  /* 0x000000310800780c */ /* 0x040fe40003f04270 */
[----:B------:R-:W-:Y:S01]  /*1b290*/  ISETP.GT.AND P1, PT, R8, 0x39, PT ;  /* 0x000000390800780c */ /* 0x000fe20003f24270 */
[----:B------:R-:W-:Y:S01]  /*1b2a0*/  FMUL.FTZ R8, R137, c[0x0][0x2d0] ;  /* 0x0000b40089087a20 */ /* 0x000fe20000410000 */
[----:B------:R-:W-:Y:S01]  /*1b2b0*/  FMNMX.FTZ R2, R48, R2, !PT ;  /* 0x0000000230027209 */ /* 0x000fe20007810000 */
[----:B------:R-:W4:Y:S01]  /*1b2c0*/  MUFU.TANH R135, R63 ;  /* 0x0000003f00877308 */ /* 0x000f220000002400 */
[----:B-1----:R-:W-:Y:S02]  /*1b2d0*/  FSEL R221, R5, -INF , P2 ;  /* 0xff80000005dd7808 */ /* 0x002fe40001000000 */
[----:B------:R-:W-:Y:S02]  /*1b2e0*/  FSETP.NEU.FTZ.AND P2, PT, R137, -INF , PT ;  /* 0xff8000008900780b */ /* 0x000fe40003f5d000 */
[----:B------:R-:W-:Y:S02]  /*1b2f0*/  FMNMX.FTZ R2, R210, R2, !PT ;  /* 0x00000002d2027209 */ /* 0x000fe40007810000 */
[----:B------:R-:W-:Y:S02]  /*1b300*/  FSEL R8, R8, RZ, P2 ;  /* 0x000000ff08087208 */ /* 0x000fe40001000000 */
[----:B------:R-:W-:Y:S01]  /*1b310*/  FMNMX.FTZ R2, R64, R2, !PT ;  /* 0x0000000240027209 */ /* 0x000fe20007810000 */
[----:B------:R-:W1:Y:S01]  /*1b320*/  MUFU.TANH R59, R59 ;  /* 0x0000003b003b7308 */ /* 0x000e620000002400 */
[----:B----4-:R-:W-:Y:S01]  /*1b330*/  FMNMX.FTZ R136, R0, R136, !PT ;  /* 0x0000008800887209 */ /* 0x010fe20007810000 */
[--C-:B------:R-:W-:Y:S01]  /*1b340*/  FFMA.FTZ R4, R15, c[0x0][0x2d0], -R8.reuse ;  /* 0x0000b4000f047a23 */ /* 0x100fe20000010808 */
[----:B------:R-:W-:Y:S01]  /*1b350*/  FMNMX.FTZ R2, R220, R2, !PT ;  /* 0x00000002dc027209 */ /* 0x000fe20007810000 */
[----:B------:R-:W-:Y:S01]  /*1b360*/  FFMA.FTZ R3, R14, c[0x0][0x2d0], -R8 ;  /* 0x0000b4000e037a23 */ /* 0x000fe20000010808 */
[----:B------:R-:W-:Y:S01]  /*1b370*/  FSEL R222, R58, -INF , P4 ;  /* 0xff8000003ade7808 */ /* 0x000fe20002000000 */
[----:B------:R-:W-:Y:S01]  /*1b380*/  FFMA.FTZ R0, R12, c[0x0][0x2d0], -R6 ;  /* 0x0000b4000c007a23 */ /* 0x000fe20000010806 */
[----:B------:R-:W-:Y:S01]  /*1b390*/  FMNMX.FTZ R2, R252, R2, !PT ;  /* 0x00000002fc027209 */ /* 0x000fe20007810000 */
[----:B------:R-:W4:Y:S01]  /*1b3a0*/  SHFL.BFLY PT, R5, R136, 0x1, 0x1f ;  /* 0x0c201f0088057f89 */ /* 0x000f2200000e0000 */
[----:B------:R-:W-:Y:S01]  /*1b3b0*/  PLOP3.LUT P4, PT, PT, PT, UP1, 0x80, 0x0 ;  /* 0x000000000000781c */ /* 0x000fe20003f8f018 */
[----:B------:R-:W-:Y:S01]  /*1b3c0*/  MUFU.EX2 R215, R3 ;  /* 0x0000000300d77308 */ /* 0x000fe20000000800 */
[----:B------:R-:W-:Y:S01]  /*1b3d0*/  FMNMX.FTZ R2, R67, R2, !PT ;  /* 0x0000000243027209 */ /* 0x000fe20007810000 */
[--C-:B------:R-:W-:Y:S01]  /*1b3e0*/  FFMA.FTZ R38, R38, c[0x0][0x2d0], -R8.reuse ;  /* 0x0000b40026267a23 */ /* 0x100fe20000010808 */
[----:B------:R-:W-:Y:S01]  /*1b3f0*/  FSEL R135, R135, -INF , P1 ;  /* 0xff80000087877808 */ /* 0x000fe20000800000 */
[--C-:B------:R-:W-:Y:S01]  /*1b400*/  FFMA.FTZ R36, R36, c[0x0][0x2d0], -R8.reuse ;  /* 0x0000b40024247a23 */ /* 0x100fe20000010808 */
[----:B------:R-:W-:Y:S01]  /*1b410*/  FMNMX.FTZ R2, R251, R2, !PT ;  /* 0x00000002fb027209 */ /* 0x000fe20007810000 */
[--C-:B------:R-:W-:Y:S02]  /*1b420*/  FFMA.FTZ R53, R34, c[0x0][0x2d0], -R8.reuse ;  /* 0x0000b40022357a23 */ /* 0x100fe40000010808 */
[--C-:B------:R-:W-:Y:S02]  /*1b430*/  FFMA.FTZ R239, R32, c[0x0][0x2d0], -R8.reuse ;  /* 0x0000b40020ef7a23 */ /* 0x100fe40000010808 */
[----:B------:R4:W-:Y:S01]  /*1b440*/  MUFU.EX2 R55, R0 ;  /* 0x0000000000377308 */ /* 0x0009e20000000800 */
[----:B------:R-:W-:Y:S01]  /*1b450*/  FMNMX.FTZ R2, R250, R2, !PT ;  /* 0x00000002fa027209 */ /* 0x000fe20007810000 */
[--C-:B------:R-:W-:Y:S01]  /*1b460*/  FFMA.FTZ R233, R31, c[0x0][0x2d0], -R8.reuse ;  /* 0x0000b4001fe97a23 */ /* 0x100fe20000010808 */
[----:B-1----:R-:W-:Y:S01]  /*1b470*/  FSEL R223, R59, -INF , P0 ;  /* 0xff8000003bdf7808 */ /* 0x002fe20000000000 */
[--C-:B------:R-:W-:Y:S01]  /*1b480*/  FFMA.FTZ R247, R247, c[0x0][0x2d0], -R8.reuse ;  /* 0x0000b400f7f77a23 */ /* 0x100fe20000010808 */
[----:B------:R-:W-:Y:S01]  /*1b490*/  FMNMX.FTZ R2, R249, R2, !PT ;  /* 0x00000002f9027209 */ /* 0x000fe20007810000 */
[--C-:B------:R-:W-:Y:S02]  /*1b4a0*/  FFMA.FTZ R35, R35, c[0x0][0x2d0], -R8.reuse ;  /* 0x0000b40023237a23 */ /* 0x100fe40000010808 */
[----:B------:R-:W-:Y:S01]  /*1b4b0*/  FFMA.FTZ R57, R33, c[0x0][0x2d0], -R8 ;  /* 0x0000b40021397a23 */ /* 0x000fe20000010808 */
[----:B------:R-:W-:Y:S02]  /*1b4c0*/  FMNMX.FTZ R2, R248, R2, !PT ;  /* 0x00000002f8027209 */ /* 0x000fe40007810000 */
[----:B----4-:R-:W-:Y:S02]  /*1b4d0*/  FMNMX.FTZ R136, R136, R5, !PT ;  /* 0x0000000588887209 */ /* 0x010fe40007810000 */
[----:B------:R-:W-:Y:S04]  /*1b4e0*/  FMNMX.FTZ R2, R222, R2, !PT ;  /* 0x00000002de027209 */ /* 0x000fe80007810000 */
[----:B------:R-:W-:Y:S01]  /*1b4f0*/  FMNMX.FTZ R0, R223, R2, !PT ;  /* 0x00000002df007209 */ /* 0x000fe20007810000 */
[----:B------:R-:W-:Y:S03]  /*1b500*/  FFMA.FTZ R2, R13, c[0x0][0x2d0], -R6 ;  /* 0x0000b4000d027a23 */ /* 0x000fe60000010806 */
[----:B------:R-:W-:Y:S01]  /*1b510*/  FMNMX.FTZ R0, R221, R0, !PT ;  /* 0x00000000dd007209 */ /* 0x000fe20007810000 */
[----:B------:R1:W-:Y:S03]  /*1b520*/  MUFU.EX2 R60, R2 ;  /* 0x00000002003c7308 */ /* 0x0003e60000000800 */
[----:B------:R-:W-:Y:S05]  /*1b530*/  FMNMX.FTZ R0, R135, R0, !PT ;  /* 0x0000000087007209 */ /* 0x000fea0007810000 */
[----:B-1----:R-:W1:Y:S02]  /*1b540*/  SHFL.BFLY PT, R2, R0, 0x2, 0x1f ;  /* 0x0c401f0000027f89 */ /* 0x002e6400000e0000 */
[----:B-1----:R-:W-:Y:S01]  /*1b550*/  FMNMX.FTZ R0, R0, R2, !PT ;  /* 0x0000000200007209 */ /* 0x002fe20007810000 */
[----:B------:R-:W-:Y:S04]  /*1b560*/  FFMA.FTZ R2, R17, c[0x0][0x2d0], -R8 ;  /* 0x0000b40011027a23 */ /* 0x000fe80000010808 */
[----:B------:R1:W-:Y:S02]  /*1b570*/  MUFU.EX2 R242, R2 ;  /* 0x0000000200f27308 */ /* 0x0003e40000000800 */
[----:B-1----:R-:W1:Y:S08]  /*1b580*/  SHFL.BFLY PT, R2, R0, 0x1, 0x1f ;  /* 0x0c201f0000027f89 */ /* 0x002e7000000e0000 */
[----:B--2---:R2:W-:Y:S01]  /*1b590*/  MUFU.EX2 R51, R4 ;  /* 0x0000000400337308 */ /* 0x0045e20000000800 */
[----:B------:R-:W-:Y:S01]  /*1b5a0*/  @P4 IADD3 R3, P1, R50, UR18, RZ ;  /* 0x0000001232034c10 */ /* 0x000fe2000ff3e0ff */
[----:B------:R-:W-:Y:S02]  /*1b5b0*/  FFMA.FTZ R50, R218, c[0x0][0x2d0], -R6 ;  /* 0x0000b400da327a23 */ /* 0x000fe40000010806 */
[----:B------:R-:W-:Y:S01]  /*1b5c0*/  FFMA.FTZ R218, R42, c[0x0][0x2d0], -R8 ;  /* 0x0000b4002ada7a23 */ /* 0x000fe20000010808 */
[----:B------:R-:W-:Y:S01]  /*1b5d0*/  @P4 LEA R12, P0, R3, c[0x0][0x1c8], 0x1 ;  /* 0x00007200030c4a11 */ /* 0x000fe200078008ff */
[----:B---3--:R-:W-:Y:S02]  /*1b5e0*/  FFMA.FTZ R46, R216, c[0x0][0x2d0], -R6 ;  /* 0x0000b400d82e7a23 */ /* 0x008fe40000010806 */
[--C-:B------:R-:W-:Y:S01]  /*1b5f0*/  FFMA.FTZ R216, R39, c[0x0][0x2d0], -R8.reuse ;  /* 0x0000b40027d87a23 */ /* 0x100fe20000010808 */
[----:B--2---:R-:W-:Y:S01]  /*1b600*/  @P4 IADD3.X R4, R47, UR15, RZ, P1, !PT ;  /* 0x0000000f2f044c10 */ /* 0x004fe20008ffe4ff */
[----:B------:R-:W-:Y:S01]  /*1b610*/  FFMA.FTZ R47, R37, c[0x0][0x2d0], -R8 ;  /* 0x0000b400252f7a23 */ /* 0x000fe20000010808 */
[----:B------:R-:W-:Y:S02]  /*1b620*/  FSETP.NEU.FTZ.AND P1, PT, R136, -INF , PT ;  /* 0xff8000008800780b */ /* 0x000fe40003f3d000 */
[----:B------:R-:W-:Y:S01]  /*1b630*/  @P4 LEA.HI.X R13, R3, c[0x0][0x1cc], R4, 0x1, P0 ;  /* 0x00007300030d4a11 */ /* 0x000fe200000f0c04 */
[----:B------:R-:W-:Y:S04]  /*1b640*/  FFMA.FTZ R4, R16, c[0x0][0x2d0], -R8 ;  /* 0x0000b40010047a23 */ /* 0x000fe80000010808 */
[----:B------:R2:W3:Y:S01]  /*1b650*/  MUFU.EX2 R56, R4 ;  /* 0x0000000400387308 */ /* 0x0004e20000000800 */
[----:B------:R4:W-:Y:S01]  /*1b660*/  @P4 LDGSTS.E.BYPASS.LTC128B.128 [R244+0x4100], [R12.64], !P5 ;  /* 0x041000000cf44fae */ /* 0x0009e2000e901d5c */
[----:B------:R-:W-:Y:S01]  /*1b670*/  @P4 IADD3 R3, P0, R10, UR18, RZ ;  /* 0x000000120a034c10 */ /* 0x000fe2000ff1e0ff */
[----:B------:R-:W-:Y:S03]  /*1b680*/  @UP1 UIADD3 UR18, UP0, UR10, 0x80, URZ ;  /* 0x000000800a121890 */ /* 0x000fe6000ff1e03f */
[----:B--2---:R-:W-:Y:S01]  /*1b690*/  @P4 IADD3.X R4, R7, UR15, RZ, P0, !PT ;  /* 0x0000000f07044c10 */ /* 0x004fe200087fe4ff */
[----:B------:R-:W-:Y:S01]  /*1b6a0*/  FMUL.FTZ R7, R136, c[0x0][0x2d0] ;  /* 0x0000b40088077a20 */ /* 0x000fe20000410000 */
[----:B------:R-:W-:Y:S01]  /*1b6b0*/  @P4 LEA R14, P0, R3, c[0x0][0x1c8], 0x1 ;  /* 0x00007200030e4a11 */ /* 0x000fe200078008ff */
[----:B------:R-:W-:Y:S03]  /*1b6c0*/  @UP1 UIADD3.X UR15, URZ, UR17, URZ, UP0, !UPT ;  /* 0x000000113f0f1290 */ /* 0x000fe600087fe43f */
[----:B------:R-:W-:Y:S02]  /*1b6d0*/  FSEL R7, R7, RZ, P1 ;  /* 0x000000ff07077208 */ /* 0x000fe40000800000 */
[----:B------:R-:W-:Y:S02]  /*1b6e0*/  @P4 LEA.HI.X R15, R3, c[0x0][0x1cc], R4, 0x1, P0 ;  /* 0x00007300030f4a11 */ /* 0x000fe400000f0c04 */
[----:B------:R-:W-:Y:S01]  /*1b6f0*/  @P4 IADD3 R4, P0, R12, UR19, RZ ;  /* 0x000000130c044c10 */ /* 0x000fe2000ff1e0ff */
[--C-:B------:R-:W-:Y:S01]  /*1b700*/  FFMA.FTZ R3, R134, c[0x0][0x2d0], -R7.reuse ;  /* 0x0000b40086037a23 */ /* 0x100fe20000010807 */
[----:B-1----:R-:W-:Y:S01]  /*1b710*/  FMNMX.FTZ R134, R0, R2, !PT ;  /* 0x0000000200867209 */ /* 0x002fe20007810000 */
[--C-:B------:R-:W-:Y:S01]  /*1b720*/  FFMA.FTZ R0, R143, c[0x0][0x2d0], -R7.reuse ;  /* 0x0000b4008f007a23 */ /* 0x100fe20000010807 */
[----:B------:R-:W-:Y:S01]  /*1b730*/  @P4 IADD3.X R5, R13, UR20, RZ, P0, !PT ;  /* 0x000000140d054c10 */ /* 0x000fe200087fe4ff */
[----:B------:R1:W-:Y:S01]  /*1b740*/  MUFU.EX2 R214, R3 ;  /* 0x0000000300d67308 */ /* 0x0003e20000000800 */
[----:B------:R-:W-:Y:S01]  /*1b750*/  @P4 IADD3 R10, P0, R4, UR19, RZ ;  /* 0x00000013040a4c10 */ /* 0x000fe2000ff1e0ff */
[----:B------:R-:W-:Y:S01]  /*1b760*/  FMUL.FTZ R212, R134, c[0x0][0x2d0] ;  /* 0x0000b40086d47a20 */ /* 0x000fe20000410000 */
[----:B------:R2:W-:Y:S01]  /*1b770*/  @P4 LDGSTS.E.BYPASS.LTC128B.128 [R244+0x6100], [R14.64], !P6 ;  /* 0x061000000ef44fae */ /* 0x0005e2000f101d5c */
[----:B---3--:R-:W-:Y:S01]  /*1b780*/  F2FP.PACK_AB R143, R242, R56 ;  /* 0x00000038f28f723e */ /* 0x008fe200000000ff */
[--C-:B------:R-:W-:Y:S01]  /*1b790*/  FFMA.FTZ R219, R30, c[0x0][0x2d0], -R7.reuse ;  /* 0x0000b4001edb7a23 */ /* 0x100fe20000010807 */
[----:B------:R-:W-:Y:S01]  /*1b7a0*/  @P4 IADD3.X R11, R5, UR20, RZ, P0, !PT ;  /* 0x00000014050b4c10 */ /* 0x000fe200087fe4ff */
[--C-:B------:R-:W-:Y:S01]  /*1b7b0*/  FFMA.FTZ R240, R24, c[0x0][0x2d0], -R7.reuse ;  /* 0x0000b40018f07a23 */ /* 0x100fe20000010807 */
[----:B------:R-:W-:Y:S01]  /*1b7c0*/  @P4 IADD3 R16, P0, R4, UR18, RZ ;  /* 0x0000001204104c10 */ /* 0x000fe2000ff1e0ff */
[--C-:B------:R-:W-:Y:S01]  /*1b7d0*/  FFMA.FTZ R224, R19, c[0x0][0x2d0], -R7.reuse ;  /* 0x0000b40013e07a23 */ /* 0x100fe20000010807 */
[----:B------:R-:W-:Y:S01]  /*1b7e0*/  MUFU.EX2 R243, R0 ;  /* 0x0000000000f37308 */ /* 0x000fe20000000800 */
[----:B------:R3:W-:Y:S01]  /*1b7f0*/  @P4 LDGSTS.E.BYPASS.LTC128B.128 [R244+0x4900], [R4.64], !P5 ;  /* 0x0490000004f44fae */ /* 0x0007e2000e901d5c */
[----:B------:R-:W-:Y:S01]  /*1b800*/  @P4 IADD3.X R17, R5, UR15, RZ, P0, !PT ;  /* 0x0000000f05114c10 */ /* 0x000fe200087fe4ff */
[--C-:B------:R-:W-:Y:S01]  /*1b810*/  FFMA.FTZ R231, R18, c[0x0][0x2d0], -R7.reuse ;  /* 0x0000b40012e77a23 */ /* 0x100fe20000010807 */
[C---:B----4-:R-:W-:Y:S01]  /*1b820*/  @P4 IADD3 R12, P0, R10.reuse, UR19, RZ ;  /* 0x000000130a0c4c10 */ /* 0x050fe2000ff1e0ff */
[--C-:B------:R-:W-:Y:S02]  /*1b830*/  FFMA.FTZ R241, R9, c[0x0][0x2d0], -R7.reuse ;  /* 0x0000b40009f17a23 */ /* 0x100fe40000010807 */
[--C-:B------:R-:W-:Y:S01]  /*1b840*/  FFMA.FTZ R246, R29, c[0x0][0x2d0], -R7.reuse ;  /* 0x0000b4001df67a23 */ /* 0x100fe20000010807 */
[----:B------:R-:W-:Y:S01]  /*1b850*/  @P4 IADD3.X R13, R11, UR20, RZ, P0, !PT ;  /* 0x000000140b0d4c10 */ /* 0x000fe200087fe4ff */
[----:B------:R3:W-:Y:S01]  /*1b860*/  @P4 LDGSTS.E.BYPASS.LTC128B.128 [R244+0x6900], [R4.64+0x80], !P6 ;  /* 0x0690008004f44fae */ /* 0x0007e2000f101d5c */
[----:B------:R-:W-:Y:S01]  /*1b870*/  @P4 IADD3 R2, P0, R10, UR18, RZ ;  /* 0x000000120a024c10 */ /* 0x000fe2000ff1e0ff */
[--C-:B------:R-:W-:Y:S02]  /*1b880*/  FFMA.FTZ R28, R28, c[0x0][0x2d0], -R7.reuse ;  /* 0x0000b4001c1c7a23 */ /* 0x100fe40000010807 */
[--C-:B------:R-:W-:Y:S02]  /*1b890*/  FFMA.FTZ R63, R27, c[0x0][0x2d0], -R7.reuse ;  /* 0x0000b4001b3f7a23 */ /* 0x100fe40000010807 */
[--C-:B-1----:R-:W-:Y:S01]  /*1b8a0*/  FFMA.FTZ R3, R141, c[0x0][0x2d0], -R7.reuse ;  /* 0x0000b4008d037a23 */ /* 0x102fe20000010807 */
[----:B------:R-:W-:Y:S01]  /*1b8b0*/  F2FP.PACK_AB R141, R51, R215 ;  /* 0x000000d7338d723e */ /* 0x000fe200000000ff */
[----:B------:R1:W-:Y:S01]  /*1b8c0*/  @P4 LDGSTS.E.BYPASS.LTC128B.128 [R244+0x5100], [R10.64], !P5 ;  /* 0x051000000af44fae */ /* 0x0003e2000e901d5c */
[--C-:B------:R-:W-:Y:S01]  /*1b8d0*/  FFMA.FTZ R61, R26, c[0x0][0x2d0], -R7.reuse ;  /* 0x0000b4001a3d7a23 */ /* 0x100fe20000010807 */
[----:B------:R4:W1:Y:S01]  /*1b8e0*/  MUFU.EX2 R52, R3 ;  /* 0x0000000300347308 */ /* 0x0008620000000800 */
[--C-:B--2---:R-:W-:Y:S02]  /*1b8f0*/  FFMA.FTZ R15, R22, c[0x0][0x2d0], -R6.reuse ;  /* 0x0000b400160f7a23 */ /* 0x104fe40000010806 */
[--C-:B------:R-:W-:Y:S03]  /*1b900*/  FFMA.FTZ R25, R25, c[0x0][0x2d0], -R7.reuse ;  /* 0x0000b40019197a23 */ /* 0x100fe60000010807 */
[----:B------:R2:W-:Y:S08]  /*1b910*/  @P4 LDGSTS.E.BYPASS.LTC128B.128 [R244+0x7100], [R16.64], !P6 ;  /* 0x0710000010f44fae */ /* 0x0005f0000f101d5c */
[----:B------:R1:W-:Y:S01]  /*1b920*/  @P4 LDGSTS.E.BYPASS.LTC128B.128 [R244+0x5900], [R12.64], !P5 ;  /* 0x059000000cf44fae */ /* 0x0003e2000e901d5c */
[----:B---3--:R-:W-:Y:S01]  /*1b930*/  FSEL R4, R138, RZ, P3 ;  /* 0x000000ff8a047208 */ /* 0x008fe20001800000 */
[----:B----4-:R-:W-:Y:S01]  /*1b940*/  FFMA.FTZ R3, R142, c[0x0][0x2d0], -R7 ;  /* 0x0000b4008e037a23 */ /* 0x010fe20000010807 */
[----:B------:R-:W-:Y:S03]  /*1b950*/  F2FP.PACK_AB R142, R60, R55 ;  /* 0x000000373c8e723e */ /* 0x000fe600000000ff */
[----:B------:R3:W4:Y:S01]  /*1b960*/  MUFU.EX2 R59, R3 ;  /* 0x00000003003b7308 */ /* 0x0007220000000800 */
[----:B--2---:R-:W-:Y:S02]  /*1b970*/  FFMA.FTZ R17, R217, c[0x0][0x2d0], -R6 ;  /* 0x0000b400d9117a23 */ /* 0x004fe40000010806 */
[----:B------:R-:W-:Y:S01]  /*1b980*/  FFMA.FTZ R217, R40, c[0x0][0x2d0], -R8 ;  /* 0x0000b40028d97a23 */ /* 0x000fe20000010808 */
[----:B---3--:R-:W-:Y:S02]  /*1b990*/  @P4 IADD3.X R3, R11, UR15, RZ, P0, !PT ;  /* 0x0000000f0b034c10 */ /* 0x008fe400087fe4ff */
[----:B------:R-:W-:Y:S03]  /*1b9a0*/  FSETP.NEU.FTZ.AND P0, PT, R134, -INF , PT ;  /* 0xff8000008600780b */ /* 0x000fe60003f1d000 */
[----:B------:R2:W-:Y:S01]  /*1b9b0*/  @P4 LDGSTS.E.BYPASS.LTC128B.128 [R244+0x7900], [R2.64], !P6 ;  /* 0x0790000002f44fae */ /* 0x0005e2000f101d5c */
[----:B------:R-:W-:Y:S05]  /*1b9c0*/  FSEL R212, R212, RZ, P0 ;  /* 0x000000ffd4d47208 */ /* 0x000fea0000000000 */
[--C-:B------:R-:W-:Y:S01]  /*1b9d0*/  FFMA.FTZ R0, R208, c[0x0][0x2d0], -R212.reuse ;  /* 0x0000b400d0007a23 */ /* 0x100fe200000108d4 */
[----:B-1----:R-:W-:Y:S01]  /*1b9e0*/  F2FP.PACK_AB R208, R52, R214 ;  /* 0x000000d634d0723e */ /* 0x002fe200000000ff */
[--C-:B------:R-:W-:Y:S01]  /*1b9f0*/  FFMA.FTZ R5, R210, c[0x0][0x2d0], -R212.reuse ;  /* 0x0000b400d2057a23 */ /* 0x100fe200000108d4 */
[----:B----4-:R-:W-:Y:S01]  /*1ba00*/  F2FP.PACK_AB R210, R243, R59 ;  /* 0x0000003bf3d2723e */ /* 0x010fe200000000ff */
[----:B------:R1:W-:Y:S01]  /*1ba10*/  MUFU.EX2 R213, R0 ;  /* 0x0000000000d57308 */ /* 0x0003e20000000800 */
[--C-:B------:R-:W-:Y:S01]  /*1ba20*/  FFMA.FTZ R221, R221, c[0x0][0x2d0], -R212.reuse ;  /* 0x0000b400dddd7a23 */ /* 0x100fe200000108d4 */
[----:B------:R-:W0:Y:S08]  /*1ba30*/  LDGDEPBAR ;  /* 0x00000000000079af */ /* 0x000e300000000000 */
[----:B------:R3:W-:Y:S01]  /*1ba40*/  MUFU.EX2 R235, R5 ;  /* 0x0000000500eb7308 */ /* 0x0007e20000000800 */
[----:B--2---:R-:W-:Y:S02]  /*1ba50*/  FSEL R3, R137, RZ, P2 ;  /* 0x000000ff89037208 */ /* 0x004fe40001000000 */
[----:B------:R-:W-:Y:S01]  /*1ba60*/  FSEL R2, R136, RZ, P1 ;  /* 0x000000ff88027208 */ /* 0x000fe20000800000 */
[----:B-1----:R-:W-:Y:S06]  /*1ba70*/  FFMA.FTZ R0, R209, c[0x0][0x2d0], -R212 ;  /* 0x0000b400d1007a23 */ /* 0x002fec00000108d4 */
[----:B------:R1:W2:Y:S01]  /*1ba80*/  MUFU.EX2 R54, R0 ;  /* 0x0000000000367308 */ /* 0x0002a20000000800 */
[----:B---3--:R-:W-:Y:S02]  /*1ba90*/  FADD.FTZ R5, -R4, R132 ;  /* 0x0000008404057221 */ /* 0x008fe40000010100 */
[----:B------:R-:W-:Y:S02]  /*1baa0*/  FADD.FTZ R4, -R3, R133 ;  /* 0x0000008503047221 */ /* 0x000fe40000010100 */
[----:B------:R-:W-:Y:S02]  /*1bab0*/  FADD.FTZ R3, -R2, R139 ;  /* 0x0000008b02037221 */ /* 0x000fe40000010100 */
[----:B------:R-:W-:Y:S02]  /*1bac0*/  FFMA.FTZ R139, R43, c[0x0][0x2d0], -R7 ;  /* 0x0000b4002b8b7a23 */ /* 0x000fe40000010807 */
[----:B-1----:R-:W-:Y:S01]  /*1bad0*/  FFMA.FTZ R0, R48, c[0x0][0x2d0], -R212 ;  /* 0x0000b40030007a23 */ /* 0x002fe200000108d4 */
[----:B--2---:R-:W-:Y:S01]  /*1bae0*/  F2FP.PACK_AB R209, R54, R213 ;  /* 0x000000d536d1723e */ /* 0x004fe200000000ff */
[----:B------:R-:W-:Y:S02]  /*1baf0*/  FFMA.FTZ R48, R23, c[0x0][0x2d0], -R6 ;  /* 0x0000b40017307a23 */ /* 0x000fe40000010806 */
[----:B------:R1:W2:Y:S01]  /*1bb00*/  MUFU.EX2 R58, R0 ;  /* 0x00000000003a7308 */ /* 0x0002a20000000800 */
[----:B------:R-:W3:Y:S01]  /*1bb10*/  LDSM.16.MT88.4 R20, [R225+0x100] ;  /* 0x00010000e114783b */ /* 0x000ee20000004200 */
[----:B-1----:R-:W-:Y:S02]  /*1bb20*/  FSEL R0, R134, RZ, P0 ;  /* 0x000000ff86007208 */ /* 0x002fe40000000000 */
[----:B--2---:R-:W-:Y:S03]  /*1bb30*/  F2FP.PACK_AB R211, R235, R58 ;  /* 0x0000003aebd3723e */ /* 0x004fe600000000ff */
[----:B------:R-:W-:Y:S01]  /*1bb40*/  FADD.FTZ R2, -R0, R140 ;  /* 0x0000008c00027221 */ /* 0x000fe20000010100 */
[----:B------:R-:W-:Y:S01]  /*1bb50*/  F2FP.PACK_AB R140, R62, R66 ;  /* 0x000000423e8c723e */ /* 0x000fe200000000ff */
[----:B------:R-:W-:Y:S04]  /*1bb60*/  FMUL.FTZ R0, R5, c[0x0][0x2d0] ;  /* 0x0000b40005007a20 */ /* 0x000fe80000410000 */
[----:B------:R1:W2:Y:S02]  /*1bb70*/  MUFU.EX2 R133, R0 ;  /* 0x0000000000857308 */ /* 0x0002a40000000800 */
[----:B-1----:R-:W-:Y:S02]  /*1bb80*/  FMUL.FTZ R0, R4, c[0x0][0x2d0] ;  /* 0x0000b40004007a20 */ /* 0x002fe40000410000 */
[C---:B--2---:R-:W-:Y:S06]  /*1bb90*/  FMUL.FTZ R4, R133.reuse, R144 ;  /* 0x0000009085047220 */ /* 0x044fec0000410000 */
[----:B------:R1:W2:Y:S01]  /*1bba0*/  MUFU.EX2 R132, R0 ;  /* 0x0000000000847308 */ /* 0x0002a20000000800 */
[C---:B------:R-:W-:Y:S02]  /*1bbb0*/  FMUL.FTZ R5, R133.reuse, R145 ;  /* 0x0000009185057220 */ /* 0x040fe40000410000 */
[C---:B------:R-:W-:Y:S01]  /*1bbc0*/  FMUL.FTZ R16, R133.reuse, R156 ;  /* 0x0000009c85107220 */ /* 0x040fe20000410000 */
[----:B------:R-:W-:Y:S01]  /*1bbd0*/  MOV R156, R65 ;  /* 0x00000041009c7202 */ /* 0x000fe20000000f00 */
[C---:B------:R-:W-:Y:S02]  /*1bbe0*/  FMUL.FTZ R32, R133.reuse, R172 ;  /* 0x000000ac85207220 */ /* 0x040fe40000410000 */
[C---:B------:R-:W-:Y:S01]  /*1bbf0*/  FMUL.FTZ R33, R133.reuse, R173 ;  /* 0x000000ad85217220 */ /* 0x040fe20000410000 */
[----:B------:R-:W-:Y:S01]  /*1bc00*/  MOV R173, R56 ;  /* 0x0000003800ad7202 */ /* 0x000fe20000000f00 */
[----:B------:R-:W-:Y:S02]  /*1bc10*/  IMAD.MOV.U32 R172, RZ, RZ, R57 ;  /* 0x000000ffffac7224 */ /* 0x000fe400078e0039 */
[C---:B------:R-:W-:Y:S02]  /*1bc20*/  FMUL.FTZ R65, R133.reuse, R205 ;  /* 0x000000cd85417220 */ /* 0x040fe40000410000 */
[C---:B------:R-:W-:Y:S02]  /*1bc30*/  FMUL.FTZ R68, R133.reuse, R68 ;  /* 0x0000004485447220 */ /* 0x040fe40000410000 */
[C---:B------:R-:W-:Y:S02]  /*1bc40*/  FMUL.FTZ R69, R133.reuse, R69 ;  /* 0x0000004585457220 */ /* 0x040fe40000410000 */
[C---:B------:R-:W-:Y:S02]  /*1bc50*/  FMUL.FTZ R80, R133.reuse, R80 ;  /* 0x0000005085507220 */ /* 0x040fe40000410000 */
[C---:B------:R-:W-:Y:S02]  /*1bc60*/  FMUL.FTZ R81, R133.reuse, R81 ;  /* 0x0000005185517220 */ /* 0x040fe40000410000 */
[C---:B------:R-:W-:Y:S02]  /*1bc70*/  FMUL.FTZ R84, R133.reuse, R84 ;  /* 0x0000005485547220 */ /* 0x040fe40000410000 */
[----:B------:R-:W-:Y:S02]  /*1bc80*/  FMUL.FTZ R85, R133, R85 ;  /* 0x0000005585557220 */ /* 0x000fe40000410000 */
[----:B-1----:R-:W-:Y:S02]  /*1bc90*/  FMUL.FTZ R0, R3, c[0x0][0x2d0] ;  /* 0x0000b40003007a20 */ /* 0x002fe40000410000 */
[C---:B--2---:R-:W-:Y:S02]  /*1bca0*/  FMUL.FTZ R6, R132.reuse, R146 ;  /* 0x0000009284067220 */ /* 0x044fe40000410000 */
[----:B------:R1:W2:Y:S01]  /*1bcb0*/  MUFU.EX2 R3, R0 ;  /* 0x0000000000037308 */ /* 0x0002a20000000800 */
[C---:B------:R-:W-:Y:S02]  /*1bcc0*/  FMUL.FTZ R18, R132.reuse, R158 ;  /* 0x0000009e84127220 */ /* 0x040fe40000410000 */
[----:B------:R-:W-:Y:S02]  /*1bcd0*/  IMAD.MOV.U32 R158, RZ, RZ, R36 ;  /* 0x000000ffff9e7224 */ /* 0x000fe400078e0024 */
        /* <DEDUP_REMOVED lines=14> */
[----:B------:R-:W-:Y:S02]  /*1bdc0*/  FFMA.FTZ R2, R41, c[0x0][0x2d0], -R7 ;  /* 0x0000b40029027a23 */ /* 0x000fe40000010807 */
[C---:B------:R-:W-:Y:S02]  /*1bdd0*/  FMUL.FTZ R7, R132.reuse, R147 ;  /* 0x0000009384077220 */ /* 0x040fe40000410000 */
[----:B------:R-:W1:Y:S01]  /*1bde0*/  MUFU.EX2 R0, R0 ;  /* 0x0000000000007308 */ /* 0x000e620000000800 */
[----:B------:R-:W-:Y:S01]  /*1bdf0*/  LDSM.16.MT88.4 R144, [R227+0x100] ;  /* 0x00010000e390783b */ /* 0x000fe20000004200 */
[C---:B------:R-:W-:Y:S02]  /*1be00*/  FMUL.FTZ R99, R132.reuse, R99 ;  /* 0x0000006384637220 */ /* 0x040fe40000410000 */
[----:B------:R-:W-:Y:S01]  /*1be10*/  FMUL.FTZ R102, R132, R102 ;  /* 0x0000006684667220 */ /* 0x000fe20000410000 */
[-C--:B---3--:R-:W-:Y:S05]  /*1be20*/  HMMA.16816.F32 R4, R140, R20.reuse, R4 ;  /* 0x000000148c04723c */ /* 0x088fea0000001804 */
[C---:B--2---:R-:W-:Y:S01]  /*1be30*/  FMUL.FTZ R8, R3.reuse, R148 ;  /* 0x0000009403087220 */ /* 0x044fe20000410000 */
[----:B------:R-:W-:Y:S01]  /*1be40*/  MOV R148, R44 ;  /* 0x0000002c00947202 */ /* 0x000fe20000000f00 */
[C---:B------:R-:W-:Y:S02]  /*1be50*/  FMUL.FTZ R9, R3.reuse, R149 ;  /* 0x0000009503097220 */ /* 0x040fe40000410000 */
[C---:B------:R-:W-:Y:S03]  /*1be60*/  FMUL.FTZ R12, R3.reuse, R152 ;  /* 0x00000098030c7220 */ /* 0x040fe60000410000 */
[----:B------:R-:W-:Y:S02]  /*1be70*/  IMAD.MOV.U32 R152, RZ, RZ, R15 ;  /* 0x000000ffff987224 */ /* 0x000fe400078e000f */
[C---:B------:R-:W-:Y:S01]  /*1be80*/  FMUL.FTZ R13, R3.reuse, R153 ;  /* 0x00000099030d7220 */ /* 0x040fe20000410000 */
[----:B------:R-:W-:Y:S01]  /*1be90*/  MOV R153, R48 ;  /* 0x0000003000997202 */ /* 0x000fe20000000f00 */
[----:B------:R-:W-:Y:S02]  /*1bea0*/  FMUL.FTZ R24, R3, R164 ;  /* 0x000000a403187220 */ /* 0x000fe40000410000 */
[----:B------:R-:W-:Y:S02]  /*1beb0*/  IMAD.MOV.U32 R164, RZ, RZ, R54 ;  /* 0x000000ffffa47224 */ /* 0x000fe400078e0036 */
[C---:B-1----:R-:W-:Y:S01]  /*1bec0*/  FMUL.FTZ R11, R0.reuse, R151 ;  /* 0x00000097000b7220 */ /* 0x042fe20000410000 */
[----:B------:R-:W-:Y:S01]  /*1bed0*/  MOV R151, R38 ;  /* 0x0000002600977202 */ /* 0x000fe20000000f00 */
[----:B------:R-:W-:Y:S01]  /*1bee0*/  FMUL.FTZ R10, R0, R150 ;  /* 0x00000096000a7220 */ /* 0x000fe20000410000 */
[----:B------:R-:W1:Y:S01]  /*1bef0*/  LDSM.16.MT88.4 R36, [R226+0x100] ;  /* 0x00010000e224783b */ /* 0x000e620000004200 */
[----:B------:R-:W-:Y:S01]  /*1bf00*/  MOV R150, R47 ;  /* 0x0000002f00967202 */ /* 0x000fe20000000f00 */
[----:B------:R-:W-:Y:S02]  /*1bf10*/  IMAD.MOV.U32 R149, RZ, RZ, R46 ;  /* 0x000000ffff957224 */ /* 0x000fe400078e002e */
[----:B------:R-:W-:Y:S02]  /*1bf20*/  FMUL.FTZ R103, R132, R103 ;  /* 0x0000006784677220 */ /* 0x000fe40000410000 */
[C---:B------:R-:W-:Y:S04]  /*1bf30*/  HMMA.16816.F32 R8, R208.reuse, R20, R8 ;  /* 0x00000014d008723c */ /* 0x040fe80000001808 */
[C---:B------:R-:W-:Y:S02]  /*1bf40*/  FMUL.FTZ R14, R0.reuse, R154 ;  /* 0x0000009a000e7220 */ /* 0x040fe40000410000 */
[----:B------:R-:W-:Y:S01]  /*1bf50*/  FMUL.FTZ R15, R0, R155 ;  /* 0x0000009b000f7220 */ /* 0x000fe20000410000 */
[----:B------:R-:W-:Y:S01]  /*1bf60*/  MOV R155, R67 ;  /* 0x00000043009b7202 */ /* 0x000fe20000000f00 */
[----:B------:R-:W-:Y:S04]  /*1bf70*/  IMAD.MOV.U32 R154, RZ, RZ, R17 ;  /* 0x000000ffff9a7224 */ /* 0x000fe800078e0011 */
[C---:B------:R-:W-:Y:S01]  /*1bf80*/  FMUL.FTZ R67, R132.reuse, R207 ;  /* 0x000000cf84437220 */ /* 0x040fe20000410000 */
[-C--:B------:R-:W-:Y:S03]  /*1bf90*/  HMMA.16816.F32 R12, R208, R22.reuse, R12 ;  /* 0x00000016d00c723c */ /* 0x080fe6000000180c */
[C---:B------:R-:W-:Y:S02]  /*1bfa0*/  FMUL.FTZ R17, R133.reuse, R157 ;  /* 0x0000009d85117220 */ /* 0x040fe40000410000 */
[----:B------:R-:W-:Y:S02]  /*1bfb0*/  IMAD.MOV.U32 R157, RZ, RZ, R25 ;  /* 0x000000ffff9d7224 */ /* 0x000fe400078e0019 */
[C---:B------:R-:W-:Y:S02]  /*1bfc0*/  FMUL.FTZ R114, R132.reuse, R114 ;  /* 0x0000007284727220 */ /* 0x040fe40000410000 */
[C---:B------:R-:W-:Y:S01]  /*1bfd0*/  FMUL.FTZ R115, R132.reuse, R115 ;  /* 0x0000007384737220 */ /* 0x040fe20000410000 */
[C---:B------:R-:W-:Y:S04]  /*1bfe0*/  HMMA.16816.F32 R16, R140.reuse, R22, R16 ;  /* 0x000000168c10723c */ /* 0x040fe80000001810 */
[C---:B------:R-:W-:Y:S01]  /*1bff0*/  FMUL.FTZ R21, R133.reuse, R161 ;  /* 0x000000a185157220 */ /* 0x040fe20000410000 */
[----:B------:R-:W-:Y:S01]  /*1c000*/  MOV R161, R52 ;  /* 0x0000003400a17202 */ /* 0x000fe20000000f00 */
[----:B------:R-:W-:Y:S02]  /*1c010*/  FMUL.FTZ R20, R133, R160 ;  /* 0x000000a085147220 */ /* 0x000fe40000410000 */
[C---:B------:R-:W-:Y:S01]  /*1c020*/  FMUL.FTZ R22, R132.reuse, R162 ;  /* 0x000000a284167220 */ /* 0x040fe20000410000 */
[----:B------:R-:W-:Y:S02]  /*1c030*/  MOV R162, R53 ;  /* 0x0000003500a27202 */ /* 0x000fe40000000f00 */
[----:B------:R-:W2:Y:S01]  /*1c040*/  LDSM.16.MT88.4 R52, [R228+0x100] ;  /* 0x00010000e434783b */ /* 0x000ea20000004200 */
[C---:B------:R-:W-:Y:S02]  /*1c050*/  FMUL.FTZ R23, R132.reuse, R163 ;  /* 0x000000a384177220 */ /* 0x040fe40000410000 */
[C---:B------:R-:W-:Y:S02]  /*1c060*/  FMUL.FTZ R118, R132.reuse, R118 ;  /* 0x0000007684767220 */ /* 0x040fe40000410000 */
[C---:B------:R-:W-:Y:S02]  /*1c070*/  FMUL.FTZ R119, R132.reuse, R119 ;  /* 0x0000007784777220 */ /* 0x040fe40000410000 */
[----:B------:R-:W-:Y:S01]  /*1c080*/  FMUL.FTZ R130, R132, R130 ;  /* 0x0000008284827220 */ /* 0x000fe20000410000 */
[-C--:B-1----:R-:W-:Y:S03]  /*1c090*/  HMMA.16816.F32 R20, R140, R36.reuse, R20 ;  /* 0x000000248c14723c */ /* 0x082fe60000001814 */
[C---:B------:R-:W-:Y:S01]  /*1c0a0*/  FMUL.FTZ R25, R3.reuse, R165 ;  /* 0x000000a503197220 */ /* 0x040fe20000410000 */
[----:B------:R-:W-:Y:S01]  /*1c0b0*/  MOV R165, R28 ;  /* 0x0000001c00a57202 */ /* 0x000fe20000000f00 */
[C---:B------:R-:W-:Y:S01]  /*1c0c0*/  FMUL.FTZ R26, R0.reuse, R166 ;  /* 0x000000a6001a7220 */ /* 0x040fe20000410000 */
[----:B------:R-:W-:Y:S01]  /*1c0d0*/  MOV R166, R60 ;  /* 0x0000003c00a67202 */ /* 0x000fe20000000f00 */
[----:B------:R-:W-:Y:S01]  /*1c0e0*/  FMUL.FTZ R27, R0, R167 ;  /* 0x000000a7001b7220 */ /* 0x000fe20000410000 */
[----:B------:R-:W-:Y:S01]  /*1c0f0*/  MOV R167, R58 ;  /* 0x0000003a00a77202 */ /* 0x000fe20000000f00 */
[----:B------:R-:W-:Y:S03]  /*1c100*/  FMUL.FTZ R131, R132, R131 ;  /* 0x0000008384837220 */ /* 0x000fe60000410000 */
[C---:B------:R-:W-:Y:S02]  /*1c110*/  FMUL.FTZ R28, R3.reuse, R168 ;  /* 0x000000a8031c7220 */ /* 0x040fe40000410000 */
[C---:B------:R-:W-:Y:S04]  /*1c120*/  HMMA.16816.F32 R24, R208.reuse, R36, R24 ;  /* 0x00000024d018723c */ /* 0x040fe80000001818 */
[C---:B------:R-:W-:Y:S01]  /*1c130*/  FMUL.FTZ R29, R3.reuse, R169 ;  /* 0x000000a9031d7220 */ /* 0x040fe20000410000 */
[----:B------:R-:W-:Y:S01]  /*1c140*/  MOV R169, R45 ;  /* 0x0000002d00a97202 */ /* 0x000fe20000000f00 */
[C---:B------:R-:W-:Y:S02]  /*1c150*/  FMUL.FTZ R30, R0.reuse, R170 ;  /* 0x000000aa001e7220 */ /* 0x040fe40000410000 */
[C---:B------:R-:W-:Y:S01]  /*1c160*/  FMUL.FTZ R31, R0.reuse, R171 ;  /* 0x000000ab001f7220 */ /* 0x040fe20000410000 */
[----:B------:R-:W-:Y:S02]  /*1c170*/  MOV R171, R62 ;  /* 0x0000003e00ab7202 */ /* 0x000fe40000000f00 */
[----:B------:R-:W-:Y:S01]  /*1c180*/  MUFU.EX2 R169, R169 ;  /* 0x000000a900a97308 */ /* 0x000fe20000000800 */
[C---:B------:R-:W-:Y:S02]  /*1c190*/  FMUL.FTZ R40, R3.reuse, R180 ;  /* 0x000000b403287220 */ /* 0x040fe40000410000 */
[C---:B------:R-:W-:Y:S01]  /*1c1a0*/  FMUL.FTZ R41, R3.reuse, R181 ;  /* 0x000000b503297220 */ /* 0x040fe20000410000 */
[-C--:B------:R-:W-:Y:S03]  /*1c1b0*/  HMMA.16816.F32 R28, R208, R38.reuse, R28 ;  /* 0x00000026d01c723c */ /* 0x080fe6000000181c */
[----:B------:R-:W-:Y:S02]  /*1c1c0*/  FMUL.FTZ R43, R0, R183 ;  /* 0x000000b7002b7220 */ /* 0x000fe40000410000 */
[C---:B------:R-:W-:Y:S01]  /*1c1d0*/  FMUL.FTZ R44, R3.reuse, R184 ;  /* 0x000000b8032c7220 */ /* 0x040fe20000410000 */
[----:B------:R-:W-:Y:S01]  /*1c1e0*/  MUFU.EX2 R183, R217 ;  /* 0x000000d900b77308 */ /* 0x000fe20000000800 */
[----:B------:R-:W-:Y:S01]  /*1c1f0*/  FMUL.FTZ R45, R3, R185 ;  /* 0x000000b9032d7220 */ /* 0x000fe20000410000 */
[C---:B------:R-:W-:Y:S04]  /*1c200*/  HMMA.16816.F32 R32, R140.reuse, R38, R32 ;  /* 0x000000268c20723c */ /* 0x040fe80000001820 */
[C---:B------:R-:W-:Y:S01]  /*1c210*/  FMUL.FTZ R36, R133.reuse, R176 ;  /* 0x000000b085247220 */ /* 0x040fe20000410000 */
[----:B------:R-:W-:Y:S01]  /*1c220*/  MOV R176, R64 ;  /* 0x0000004000b07202 */ /* 0x000fe20000000f00 */
[C---:B------:R-:W-:Y:S02]  /*1c230*/  FMUL.FTZ R37, R133.reuse, R177 ;  /* 0x000000b185257220 */ /* 0x040fe40000410000 */
[C---:B------:R-:W-:Y:S01]  /*1c240*/  FMUL.FTZ R38, R132.reuse, R178 ;  /* 0x000000b284267220 */ /* 0x040fe20000410000 */
[----:B------:R-:W-:Y:S03]  /*1c250*/  MOV R178, R49 ;  /* 0x0000003100b27202 */ /* 0x000fe60000000f00 */
[C---:B------:R-:W-:Y:S01]  /*1c260*/  FMUL.FTZ R39, R132.reuse, R179 ;  /* 0x000000b384277220 */ /* 0x040fe20000410000 */
[----:B------:R-:W-:Y:S01]  /*1c270*/  MOV R181, R178 ;  /* 0x000000b200b57202 */ /* 0x000fe20000000f00 */
[----:B------:R-:W-:Y:S01]  /*1c280*/  IMAD.MOV.U32 R160, RZ, RZ, R51 ;  /* 0x000000ffffa07224 */ /* 0x000fe200078e0033 */
[----:B------:R-:W-:Y:S01]  /*1c290*/  MUFU.EX2 R178, R218 ;  /* 0x000000da00b27308 */ /* 0x000fe20000000800 */
[----:B------:R-:W-:Y:S01]  /*1c2a0*/  FMUL.FTZ R51, R132, R191 ;  /* 0x000000bf84337220 */ /* 0x000fe20000410000 */
[----:B------:R-:W-:Y:S01]  /*1c2b0*/  MOV R179, R176 ;  /* 0x000000b000b37202 */ /* 0x000fe20000000f00 */
[----:B------:R-:W-:Y:S01]  /*1c2c0*/  IMAD.MOV.U32 R177, RZ, RZ, R50 ;  /* 0x000000ffffb17224 */ /* 0x000fe200078e0032 */
[-C--:B--2---:R-:W-:Y:S03]  /*1c2d0*/  HMMA.16816.F32 R36, R140, R52.reuse, R36 ;  /* 0x000000348c24723c */ /* 0x084fe60000001824 */
[----:B------:R-:W-:Y:S01]  /*1c2e0*/  FMUL.FTZ R42, R0, R182 ;  /* 0x000000b6002a7220 */ /* 0x000fe20000410000 */
[----:B------:R-:W-:Y:S01]  /*1c2f0*/  MOV R184, R179 ;  /* 0x000000b300b87202 */ /* 0x000fe20000000f00 */
[----:B------:R-:W-:Y:S01]  /*1c300*/  FMUL.FTZ R50, R132, R190 ;  /* 0x000000be84327220 */ /* 0x000fe20000410000 */
[----:B------:R-:W-:Y:S01]  /*1c310*/  MOV R190, R175 ;  /* 0x000000af00be7202 */ /* 0x000fe20000000f00 */
[C---:B------:R-:W-:Y:S01]  /*1c320*/  FMUL.FTZ R48, R133.reuse, R188 ;  /* 0x000000bc85307220 */ /* 0x040fe20000410000 */
[----:B------:R-:W-:Y:S01]  /*1c330*/  MOV R175, R164 ;  /* 0x000000a400af7202 */ /* 0x000fe20000000f00 */
[----:B------:R1:W-:Y:S01]  /*1c340*/  MUFU.EX2 R188, R246 ;  /* 0x000000f600bc7308 */ /* 0x0003e20000000800 */
[C---:B------:R-:W-:Y:S04]  /*1c350*/  HMMA.16816.F32 R40, R208.reuse, R52, R40 ;  /* 0x00000034d028723c */ /* 0x040fe80000001828 */
[C---:B------:R-:W-:Y:S01]  /*1c360*/  FMUL.FTZ R46, R0.reuse, R186 ;  /* 0x000000ba002e7220 */ /* 0x040fe20000410000 */
[----:B------:R-:W-:Y:S01]  /*1c370*/  MOV R176, R171 ;  /* 0x000000ab00b07202 */ /* 0x000fe20000000f00 */
[----:B------:R-:W-:Y:S01]  /*1c380*/  FMUL.FTZ R47, R0, R187 ;  /* 0x000000bb002f7220 */ /* 0x000fe20000410000 */
[----:B------:R-:W-:Y:S01]  /*1c390*/  MOV R186, R165 ;  /* 0x000000a500ba7202 */ /* 0x000fe20000000f00 */
[----:B------:R-:W-:Y:S01]  /*1c3a0*/  IMAD.MOV.U32 R164, RZ, RZ, R162 ;  /* 0x000000ffffa47224 */ /* 0x000fe200078e00a2 */
[----:B------:R-:W-:Y:S01]  /*1c3b0*/  MOV R165, R158 ;  /* 0x0000009e00a57202 */ /* 0x000fe20000000f00 */
[----:B------:R2:W-:Y:S02]  /*1c3c0*/  MUFU.EX2 R179, R2 ;  /* 0x0000000200b37308 */ /* 0x0005e40000000800 */
[--C-:B------:R-:W-:Y:S01]  /*1c3d0*/  FFMA.FTZ R162, R248, c[0x0][0x2d0], -R212.reuse ;  /* 0x0000b400f8a27a23 */ /* 0x100fe200000108d4 */
[-C--:B------:R-:W-:Y:S03]  /*1c3e0*/  HMMA.16816.F32 R44, R208, R54.reuse, R44 ;  /* 0x00000036d02c723c */ /* 0x080fe6000000182c */
[C---:B------:R-:W-:Y:S01]  /*1c3f0*/  FMUL.FTZ R49, R133.reuse, R189 ;  /* 0x000000bd85317220 */ /* 0x040fe20000410000 */
[----:B------:R-:W-:Y:S01]  /*1c400*/  MOV R158, R150 ;  /* 0x00000096009e7202 */ /* 0x000fe20000000f00 */
[C---:B------:R-:W-:Y:S01]  /*1c410*/  FMUL.FTZ R52, R133.reuse, R192 ;  /* 0x000000c085347220 */ /* 0x040fe20000410000 */
[----:B------:R-:W-:Y:S01]  /*1c420*/  MOV R182, R176 ;  /* 0x000000b000b67202 */ /* 0x000fe20000000f00 */
[----:B------:R-:W-:Y:S01]  /*1c430*/  MUFU.EX2 R248, R224 ;  /* 0x000000e000f87308 */ /* 0x000fe20000000800 */
[----:B------:R-:W-:Y:S02]  /*1c440*/  FMUL.FTZ R53, R133, R193 ;  /* 0x000000c185357220 */ /* 0x000fe40000410000 */
[C---:B------:R-:W-:Y:S04]  /*1c450*/  HMMA.16816.F32 R48, R140.reuse, R54, R48 ;  /* 0x000000368c30723c */ /* 0x040fe80000001830 */
[----:B------:R-:W-:Y:S02]  /*1c460*/  IMAD.MOV.U32 R168, RZ, RZ, R59 ;  /* 0x000000ffffa87224 */ /* 0x000fe400078e003b */
[----:B------:R-:W-:Y:S01]  /*1c470*/  FMUL.FTZ R56, R3, R196 ;  /* 0x000000c403387220 */ /* 0x000fe20000410000 */
[----:B------:R3:W-:Y:S01]  /*1c480*/  MUFU.EX2 R176, R139 ;  /* 0x0000008b00b07308 */ /* 0x0007e20000000800 */
[C---:B------:R-:W-:Y:S01]  /*1c490*/  FMUL.FTZ R54, R132.reuse, R194 ;  /* 0x000000c284367220 */ /* 0x040fe20000410000 */
[----:B------:R-:W-:Y:S03]  /*1c4a0*/  MOV R194, R190 ;  /* 0x000000be00c27202 */ /* 0x000fe60000000f00 */
[----:B------:R-:W-:Y:S01]  /*1c4b0*/  FMUL.FTZ R55, R132, R195 ;  /* 0x000000c384377220 */ /* 0x000fe20000410000 */
[----:B------:R-:W-:Y:S01]  /*1c4c0*/  MOV R190, R165 ;  /* 0x000000a500be7202 */ /* 0x000fe20000000f00 */
[----:B-1----:R-:W-:Y:S02]  /*1c4d0*/  FFMA.FTZ R246, R223, c[0x0][0x2d0], -R212 ;  /* 0x0000b400dff67a23 */ /* 0x002fe400000108d4 */
[C---:B------:R-:W-:Y:S02]  /*1c4e0*/  FMUL.FTZ R57, R3.reuse, R197 ;  /* 0x000000c503397220 */ /* 0x040fe40000410000 */
[C---:B------:R-:W-:Y:S01]  /*1c4f0*/  FMUL.FTZ R58, R0.reuse, R198 ;  /* 0x000000c6003a7220 */ /* 0x040fe20000410000 */
[-C--:B------:R-:W-:Y:S01]  /*1c500*/  HMMA.16816.F32 R52, R140, R144.reuse, R52 ;  /* 0x000000908c34723c */ /* 0x080fe20000001834 */
[----:B------:R-:W-:Y:S02]  /*1c510*/  MUFU.EX2 R197, R181 ;  /* 0x000000b500c57308 */ /* 0x000fe40000000800 */
[C---:B------:R-:W-:Y:S01]  /*1c520*/  FMUL.FTZ R59, R0.reuse, R199 ;  /* 0x000000c7003b7220 */ /* 0x040fe20000410000 */
[----:B------:R-:W-:Y:S01]  /*1c530*/  MOV R199, R194 ;  /* 0x000000c200c77202 */ /* 0x000fe20000000f00 */
[C---:B------:R-:W-:Y:S01]  /*1c540*/  FMUL.FTZ R60, R3.reuse, R200 ;  /* 0x000000c8033c7220 */ /* 0x040fe20000410000 */
[----:B------:R-:W-:Y:S01]  /*1c550*/  MOV R200, R157 ;  /* 0x0000009d00c87202 */ /* 0x000fe20000000f00 */
[----:B------:R-:W-:Y:S01]  /*1c560*/  FMUL.FTZ R61, R3, R201 ;  /* 0x000000c9033d7220 */ /* 0x000fe20000410000 */
[----:B------:R-:W-:Y:S01]  /*1c570*/  MOV R194, R190 ;  /* 0x000000be00c27202 */ /* 0x000fe20000000f00 */
[----:B------:R-:W-:Y:S01]  /*1c580*/  IMAD.MOV.U32 R190, RZ, RZ, R156 ;  /* 0x000000ffffbe7224 */ /* 0x000fe200078e009c */
[C---:B------:R-:W-:Y:S01]  /*1c590*/  HMMA.16816.F32 R56, R208.reuse, R144, R56 ;  /* 0x00000090d038723c */ /* 0x040fe20000001838 */
[----:B------:R-:W-:Y:S03]  /*1c5a0*/  MUFU.EX2 R246, R246 ;  /* 0x000000f600f67308 */ /* 0x000fe60000000800 */
[C---:B------:R-:W-:Y:S02]  /*1c5b0*/  FMUL.FTZ R62, R0.reuse, R202 ;  /* 0x000000ca003e7220 */ /* 0x040fe40000410000 */
[----:B------:R-:W-:Y:S02]  /*1c5c0*/  IMAD.MOV.U32 R170, RZ, RZ, R63 ;  /* 0x000000ffffaa7224 */ /* 0x000fe400078e003f */
[----:B------:R-:W-:Y:S03]  /*1c5d0*/  FMUL.FTZ R63, R0, R203 ;  /* 0x000000cb003f7220 */ /* 0x000fe60000410000 */
[----:B------:R-:W-:Y:S01]  /*1c5e0*/  MUFU.EX2 R190, R190 ;  /* 0x000000be00be7308 */ /* 0x000fe20000000800 */
[----:B------:R-:W-:Y:S02]  /*1c5f0*/  IMAD.MOV.U32 R163, RZ, RZ, R66 ;  /* 0x000000ffffa37224 */ /* 0x000fe400078e0042 */
[----:B------:R-:W-:Y:S01]  /*1c600*/  FMUL.FTZ R66, R132, R206 ;  /* 0x000000ce84427220 */ /* 0x000fe20000410000 */
[-C--:B------:R-:W-:Y:S03]  /*1c610*/  HMMA.16816.F32 R60, R208, R146.reuse, R60 ;  /* 0x00000092d03c723c */ /* 0x080fe6000000183c */
[----:B------:R-:W-:Y:S02]  /*1c620*/  FMUL.FTZ R64, R133, R204 ;  /* 0x000000cc85407220 */ /* 0x000fe40000410000 */
[C---:B------:R-:W-:Y:S01]  /*1c630*/  FMUL.FTZ R72, R3.reuse, R72 ;  /* 0x0000004803487220 */ /* 0x040fe20000410000 */
[----:B------:R-:W-:Y:S01]  /*1c640*/  MUFU.EX2 R204, R219 ;  /* 0x000000db00cc7308 */ /* 0x000fe20000000800 */
[C---:B------:R-:W-:Y:S02]  /*1c650*/  FMUL.FTZ R73, R3.reuse, R73 ;  /* 0x0000004903497220 */ /* 0x040fe40000410000 */
[C---:B------:R-:W-:Y:S01]  /*1c660*/  FMUL.FTZ R74, R0.reuse, R74 ;  /* 0x0000004a004a7220 */ /* 0x040fe20000410000 */
[C---:B------:R-:W-:Y:S01]  /*1c670*/  HMMA.16816.F32 R64, R140.reuse, R146, R64 ;  /* 0x000000928c40723c */ /* 0x040fe20000001840 */
[----:B------:R-:W1:Y:S03]  /*1c680*/  LDSM.16.MT88.4 R144, [R225+0x2100] ;  /* 0x00210000e190783b */ /* 0x000e660000004200 */
[C---:B------:R-:W-:Y:S02]  /*1c690*/  FMUL.FTZ R75, R0.reuse, R75 ;  /* 0x0000004b004b7220 */ /* 0x040fe40000410000 */
[----:B------:R-:W-:Y:S01]  /*1c6a0*/  MUFU.EX2 R206, R162 ;  /* 0x000000a200ce7308 */ /* 0x000fe20000000800 */
[C---:B------:R-:W-:Y:S02]  /*1c6b0*/  FMUL.FTZ R76, R3.reuse, R76 ;  /* 0x0000004c034c7220 */ /* 0x040fe40000410000 */
[C---:B------:R-:W-:Y:S03]  /*1c6c0*/  FMUL.FTZ R77, R3.reuse, R77 ;  /* 0x0000004d034d7220 */ /* 0x040fe60000410000 */
[C---:B------:R-:W-:Y:S02]  /*1c6d0*/  FMUL.FTZ R78, R0.reuse, R78 ;  /* 0x0000004e004e7220 */ /* 0x040fe40000410000 */
[C---:B------:R-:W-:Y:S02]  /*1c6e0*/  FMUL.FTZ R79, R0.reuse, R79 ;  /* 0x0000004f004f7220 */ /* 0x040fe40000410000 */
[C---:B------:R-:W-:Y:S01]  /*1c6f0*/  FMUL.FTZ R88, R3.reuse, R88 ;  /* 0x0000005803587220 */ /* 0x040fe20000410000 */
[----:B------:R-:W-:Y:S01]  /*1c700*/  MUFU.EX2 R203, R200 ;  /* 0x000000c800cb7308 */ /* 0x000fe20000000800 */
[C---:B------:R-:W-:Y:S02]  /*1c710*/  FMUL.FTZ R89, R3.reuse, R89 ;  /* 0x0000005903597220 */ /* 0x040fe40000410000 */
[C---:B------:R-:W-:Y:S02]  /*1c720*/  FMUL.FTZ R90, R0.reuse, R90 ;  /* 0x0000005a005a7220 */ /* 0x040fe40000410000 */
[C---:B------:R-:W-:Y:S02]  /*1c730*/  FMUL.FTZ R91, R0.reuse, R91 ;  /* 0x0000005b005b7220 */ /* 0x040fe40000410000 */
[C---:B------:R-:W-:Y:S02]  /*1c740*/  FMUL.FTZ R92, R3.reuse, R92 ;  /* 0x0000005c035c7220 */ /* 0x040fe40000410000 */
[----:B------:R-:W-:Y:S01]  /*1c750*/  FMUL.FTZ R93, R3, R93 ;  /* 0x0000005d035d7220 */ /* 0x000fe20000410000 */
[----:B------:R-:W-:Y:S01]  /*1c760*/  MUFU.EX2 R199, R199 ;  /* 0x000000c700c77308 */ /* 0x000fe20000000800 */
[C---:B------:R-:W-:Y:S02]  /*1c770*/  FMUL.FTZ R94, R0.reuse, R94 ;  /* 0x0000005e005e7220 */ /* 0x040fe40000410000 */
[C---:B------:R-:W-:Y:S02]  /*1c780*/  FMUL.FTZ R95, R0.reuse, R95 ;  /* 0x0000005f005f7220 */ /* 0x040fe40000410000 */
[C---:B------:R-:W-:Y:S02]  /*1c790*/  FMUL.FTZ R96, R133.reuse, R96 ;  /* 0x0000006085607220 */ /* 0x040fe40000410000 */
[C---:B------:R-:W-:Y:S02]  /*1c7a0*/  FMUL.FTZ R97, R133.reuse, R97 ;  /* 0x0000006185617220 */ /* 0x040fe40000410000 */
        /* <DEDUP_REMOVED lines=12> */
[C---:B------:R-:W-:Y:S02]  /*1c870*/  FMUL.FTZ R111, R0.reuse, R111 ;  /* 0x0000006f006f7220 */ /* 0x040fe40000410000 */
[C---:B------:R-:W-:Y:S01]  /*1c880*/  HMMA.16816.F32 R80, R140.reuse, R146, R80 ;  /* 0x000000928c50723c */ /* 0x040fe20000001850 */
[----:B------:R-:W1:Y:S03]  /*1c890*/  LDSM.16.MT88.4 R144, [R226+0x2100] ;  /* 0x00210000e290783b */ /* 0x000e660000004200 */
[C---:B------:R-:W-:Y:S02]  /*1c8a0*/  FMUL.FTZ R112, R133.reuse, R112 ;  /* 0x0000007085707220 */ /* 0x040fe40000410000 */
[C---:B------:R-:W-:Y:S02]  /*1c8b0*/  FMUL.FTZ R113, R133.reuse, R113 ;  /* 0x0000007185717220 */ /* 0x040fe40000410000 */
[C---:B------:R-:W-:Y:S04]  /*1c8c0*/  FMUL.FTZ R116, R133.reuse, R116 ;  /* 0x0000007485747220 */ /* 0x040fe80000410000 */
[----:B------:R-:W-:Y:S02]  /*1c8d0*/  FMUL.FTZ R117, R133, R117 ;  /* 0x0000007585757220 */ /* 0x000fe40000410000 */
[C---:B------:R-:W-:Y:S02]  /*1c8e0*/  FMUL.FTZ R120, R3.reuse, R120 ;  /* 0x0000007803787220 */ /* 0x040fe40000410000 */
[----:B------:R-:W-:Y:S02]  /*1c8f0*/  FMUL.FTZ R121, R3, R121 ;  /* 0x0000007903797220 */ /* 0x000fe40000410000 */
[C---:B------:R-:W-:Y:S02]  /*1c900*/  FMUL.FTZ R122, R0.reuse, R122 ;  /* 0x0000007a007a7220 */ /* 0x040fe40000410000 */
[----:B------:R-:W-:Y:S02]  /*1c910*/  FMUL.FTZ R123, R0, R123 ;  /* 0x0000007b007b7220 */ /* 0x000fe40000410000 */
[--C-:B--2---:R-:W-:Y:S02]  /*1c920*/  FFMA.FTZ R2, R184, c[0x0][0x2d0], -R212.reuse ;  /* 0x0000b400b8027a23 */ /* 0x104fe400000108d4 */
[----:B------:R-:W-:Y:S01]  /*1c930*/  IMAD.MOV.U32 R189, RZ, RZ, R155 ;  /* 0x000000ffffbd7224 */ /* 0x000fe200078e009b */
[----:B------:R-:W-:Y:S01]  /*1c940*/  MOV R155, R151 ;  /* 0x00000097009b7202 */ /* 0x000fe20000000f00 */
[----:B------:R-:W-:Y:S01]  /*1c950*/  IMAD.MOV.U32 R187, RZ, RZ, R163 ;  /* 0x000000ffffbb7224 */ /* 0x000fe200078e00a3 */
[----:B------:R-:W-:Y:S01]  /*1c960*/  MOV R163, R148 ;  /* 0x0000009400a37202 */ /* 0x000fe20000000f00 */
[--C-:B---3--:R-:W-:Y:S02]  /*1c970*/  FFMA.FTZ R139, R251, c[0x0][0x2d0], -R212.reuse ;  /* 0x0000b400fb8b7a23 */ /* 0x108fe400000108d4 */
[----:B------:R-:W-:Y:S01]  /*1c980*/  IMAD.MOV.U32 R165, RZ, RZ, R155 ;  /* 0x000000ffffa57224 */ /* 0x000fe200078e009b */
[----:B------:R-:W-:Y:S01]  /*1c990*/  MUFU.EX2 R251, R237 ;  /* 0x000000ed00fb7308 */ /* 0x000fe20000000800 */
[C---:B------:R-:W-:Y:S01]  /*1c9a0*/  FMUL.FTZ R124, R3.reuse, R124 ;  /* 0x0000007c037c7220 */ /* 0x040fe20000410000 */
[----:B------:R-:W-:Y:S01]  /*1c9b0*/  MOV R192, R187 ;  /* 0x000000bb00c07202 */ /* 0x000fe20000000f00 */
[----:B------:R-:W-:Y:S01]  /*1c9c0*/  FMUL.FTZ R125, R3, R125 ;  /* 0x0000007d037d7220 */ /* 0x000fe20000410000 */
[----:B------:R-:W-:Y:S01]  /*1c9d0*/  MOV R187, R160 ;  /* 0x000000a000bb7202 */ /* 0x000fe20000000f00 */
[----:B------:R-:W-:Y:S02]  /*1c9e0*/  FFMA.FTZ R160, R250, c[0x0][0x2d0], -R212 ;  /* 0x0000b400faa07a23 */ /* 0x000fe400000108d4 */
[----:B------:R-:W-:Y:S02]  /*1c9f0*/  IMAD.MOV.U32 R171, RZ, RZ, R170 ;  /* 0x000000ffffab7224 */ /* 0x000fe400078e00aa */
[----:B------:R-:W-:Y:S01]  /*1ca00*/  IMAD.MOV.U32 R180, RZ, RZ, R177 ;  /* 0x000000ffffb47224 */ /* 0x000fe200078e00b1 */
[-C--:B-1----:R-:W-:Y:S01]  /*1ca10*/  HMMA.16816.F32 R84, R140, R144.reuse, R84 ;  /* 0x000000908c54723c */ /* 0x082fe20000001854 */
[----:B------:R-:W-:Y:S02]  /*1ca20*/  MUFU.EX2 R250, R233 ;  /* 0x000000e900fa7308 */ /* 0x000fe40000000800 */
[----:B------:R-:W-:Y:S01]  /*1ca30*/  MOV R185, R171 ;  /* 0x000000ab00b97202 */ /* 0x000fe20000000f00 */
[----:B------:R-:W-:Y:S01]  /*1ca40*/  IMAD.MOV.U32 R184, RZ, RZ, R182 ;  /* 0x000000ffffb87224 */ /* 0x000fe200078e00b6 */
[----:B------:R-:W-:Y:S01]  /*1ca50*/  MOV R182, R159 ;  /* 0x0000009f00b67202 */ /* 0x000fe20000000f00 */
[----:B------:R-:W-:Y:S02]  /*1ca60*/  IMAD.MOV.U32 R159, RZ, RZ, R149 ;  /* 0x000000ffff9f7224 */ /* 0x000fe400078e0095 */
[C---:B------:R-:W-:Y:S01]  /*1ca70*/  HMMA.16816.F32 R88, R208.reuse, R144, R88 ;  /* 0x00000090d058723c */ /* 0x040fe20000001858 */
[----:B------:R-:W-:Y:S02]  /*1ca80*/  LDSM.16.MT88.4 R148, [R225+0x900] ;  /* 0x00090000e194783b */ /* 0x000fe40000004200 */
[----:B------:R1:W-:Y:S01]  /*1ca90*/  MUFU.EX2 R171, R2 ;  /* 0x0000000200ab7308 */ /* 0x0003e20000000800 */
[----:B------:R-:W-:Y:S01]  /*1caa0*/  IMAD.MOV.U32 R191, RZ, RZ, R184 ;  /* 0x000000ffffbf7224 */ /* 0x000fe200078e00b8 */
[----:B------:R-:W-:Y:S01]  /*1cab0*/  MOV R184, R161 ;  /* 0x000000a100b87202 */ /* 0x000fe20000000f00 */
[--C-:B------:R-:W-:Y:S01]  /*1cac0*/  FFMA.FTZ R161, R249, c[0x0][0x2d0], -R212.reuse ;  /* 0x0000b400f9a17a23 */ /* 0x100fe200000108d4 */
[----:B------:R-:W-:Y:S01]  /*1cad0*/  MOV R193, R182 ;  /* 0x000000b600c17202 */ /* 0x000fe20000000f00 */
[-C--:B------:R-:W-:Y:S04]  /*1cae0*/  HMMA.16816.F32 R92, R208, R146.reuse, R92 ;  /* 0x00000092d05c723c */ /* 0x080fe8000000185c */
[----:B------:R-:W-:Y:S01]  /*1caf0*/  MOV R182, R159 ;  /* 0x0000009f00b67202 */ /* 0x000fe20000000f00 */
[----:B------:R-:W-:Y:S01]  /*1cb00*/  MUFU.EX2 R249, R240 ;  /* 0x000000f000f97308 */ /* 0x000fe20000000800 */
[----:B------:R-:W-:Y:S01]  /*1cb10*/  MOV R159, R153 ;  /* 0x00000099009f7202 */ /* 0x000fe20000000f00 */
[C---:B------:R-:W-:Y:S01]  /*1cb20*/  FMUL.FTZ R126, R0.reuse, R126 ;  /* 0x0000007e007e7220 */ /* 0x040fe20000410000 */
[C---:B------:R-:W-:Y:S01]  /*1cb30*/  HMMA.16816.F32 R96, R140.reuse, R146, R96 ;  /* 0x000000928c60723c */ /* 0x040fe20000001860 */
[----:B------:R-:W2:Y:S03]  /*1cb40*/  LDSM.16.MT88.4 R144, [R228+0x2100] ;  /* 0x00210000e490783b */ /* 0x000ea60000004200 */
[----:B------:R-:W-:Y:S02]  /*1cb50*/  FMUL.FTZ R127, R0, R127 ;  /* 0x0000007f007f7220 */ /* 0x000fe40000410000 */
[C---:B------:R-:W-:Y:S01]  /*1cb60*/  FMUL.FTZ R128, R133.reuse, R128 ;  /* 0x0000008085807220 */ /* 0x040fe20000410000 */
[----:B------:R-:W-:Y:S01]  /*1cb70*/  MUFU.EX2 R200, R161 ;  /* 0x000000a100c87308 */ /* 0x000fe20000000800 */
[----:B------:R-:W-:Y:S04]  /*1cb80*/  FMUL.FTZ R129, R133, R129 ;  /* 0x0000008185817220 */ /* 0x000fe80000410000 */
[--C-:B-1----:R-:W-:Y:S02]  /*1cb90*/  FFMA.FTZ R2, R220, c[0x0][0x2d0], -R212.reuse ;  /* 0x0000b400dc027a23 */ /* 0x102fe400000108d4 */
[----:B------:R-:W-:Y:S01]  /*1cba0*/  IMAD.MOV.U32 R195, RZ, RZ, R191 ;  /* 0x000000ffffc37224 */ /* 0x000fe200078e00bf */
[----:B------:R-:W-:Y:S01]  /*1cbb0*/  MOV R191, R187 ;  /* 0x000000bb00bf7202 */ /* 0x000fe20000000f00 */
[----:B------:R-:W-:Y:S01]  /*1cbc0*/  IMAD.MOV.U32 R187, RZ, RZ, R163 ;  /* 0x000000ffffbb7224 */ /* 0x000fe200078e00a3 */
[----:B------:R-:W-:Y:S01]  /*1cbd0*/  MOV R163, R154 ;  /* 0x0000009a00a37202 */ /* 0x000fe20000000f00 */
[----:B------:R1:W-:Y:S02]  /*1cbe0*/  MUFU.EX2 R170, R247 ;  /* 0x000000f700aa7308 */ /* 0x0003e40000000800 */
[----:B------:R-:W-:Y:S01]  /*1cbf0*/  IMAD.MOV.U32 R198, RZ, RZ, R187 ;  /* 0x000000ffffc67224 */ /* 0x000fe200078e00bb */
[----:B------:R-:W-:Y:S07]  /*1cc00*/  MOV R187, R163 ;  /* 0x000000a300bb7202 */ /* 0x000fee0000000f00 */
[----:B------:R-:W3:Y:S10]  /*1cc10*/  MUFU.EX2 R177, R245 ;  /* 0x000000f500b17308 */ /* 0x000ef40000000800 */
[----:B------:R-:W-:Y:S01]  /*1cc20*/  MUFU.EX2 R245, R231 ;  /* 0x000000e700f57308 */ /* 0x000fe20000000800 */
[-C--:B--2---:R-:W-:Y:S03]  /*1cc30*/  HMMA.16816.F32 R100, R140, R144.reuse, R100 ;  /* 0x000000908c64723c */ /* 0x084fe60000001864 */
[--C-:B-1----:R-:W-:Y:S06]  /*1cc40*/  FFMA.FTZ R247, R222, c[0x0][0x2d0], -R212.reuse ;  /* 0x0000b400def77a23 */ /* 0x102fec00000108d4 */
[----:B------:R-:W-:Y:S01]  /*1cc50*/  MUFU.EX2 R187, R187 ;  /* 0x000000bb00bb7308 */ /* 0x000fe20000000800 */
[C---:B------:R-:W-:Y:S08]  /*1cc60*/  HMMA.16816.F32 R104, R208.reuse, R144, R104 ;  /* 0x00000090d068723c */ /* 0x040ff00000001868 */
[-C--:B------:R-:W-:Y:S01]  /*1cc70*/  HMMA.16816.F32 R108, R208, R146.reuse, R108 ;  /* 0x00000092d06c723c */ /* 0x080fe2000000186c */
[----:B------:R1:W-:Y:S07]  /*1cc80*/  MUFU.EX2 R196, R2 ;  /* 0x0000000200c47308 */ /* 0x0003ee0000000800 */
[C---:B------:R-:W-:Y:S01]  /*1cc90*/  HMMA.16816.F32 R112, R140.reuse, R146, R112 ;  /* 0x000000928c70723c */ /* 0x040fe20000001870 */
[----:B------:R-:W2:Y:S02]  /*1cca0*/  LDSM.16.MT88.4 R144, [R227+0x2100] ;  /* 0x00210000e390783b */ /* 0x000ea40000004200 */
[----:B------:R-:W2:Y:S10]  /*1ccb0*/  MUFU.EX2 R181, R180 ;  /* 0x000000b400b57308 */ /* 0x000eb40000000800 */
[----:B------:R-:W2:Y:S01]  /*1ccc0*/  MUFU.EX2 R180, R216 ;  /* 0x000000d800b47308 */ /* 0x000ea20000000800 */
[--C-:B-1----:R-:W-:Y:S09]  /*1ccd0*/  FFMA.FTZ R2, R252, c[0x0][0x2d0], -R212.reuse ;  /* 0x0000b400fc027a23 */ /* 0x102ff200000108d4 */
[----:B------:R1:W-:Y:S10]  /*1cce0*/  MUFU.EX2 R216, R2 ;  /* 0x0000000200d87308 */ /* 0x0003f40000000800 */
[----:B------:R-:W-:Y:S01]  /*1ccf0*/  MUFU.EX2 R252, R239 ;  /* 0x000000ef00fc7308 */ /* 0x000fe20000000800 */
[-C--:B--2---:R-:W-:Y:S09]  /*1cd00*/  HMMA.16816.F32 R116, R140, R144.reuse, R116 ;  /* 0x000000908c74723c */ /* 0x084ff20000001874 */
[----:B------:R2:W-:Y:S03]  /*1cd10*/  MUFU.EX2 R202, R193 ;  /* 0x000000c100ca7308 */ /* 0x0005e60000000800 */
[--C-:B-1----:R-:W-:Y:S01]  /*1cd20*/  FFMA.FTZ R2, R189, c[0x0][0x2d0], -R212.reuse ;  /* 0x0000b400bd027a23 */ /* 0x102fe200000108d4 */
[C---:B------:R-:W-:Y:S01]  /*1cd30*/  HMMA.16816.F32 R120, R208.reuse, R144, R120 ;  /* 0x00000090d078723c */ /* 0x040fe20000001878 */
[----:B------:R-:W4:Y:S05]  /*1cd40*/  LDL.LU R145, [R1+0x8] ;  /* 0x0000080001917983 */ /* 0x000f2a0000300800 */
[----:B------:R-:W1:Y:S01]  /*1cd50*/  MUFU.EX2 R189, R2 ;  /* 0x0000000200bd7308 */ /* 0x000e620000000800 */
[----:B------:R-:W4:Y:S01]  /*1cd60*/  LDL.LU R144, [R1+0xc] ;  /* 0x00000c0001907983 */ /* 0x000f220000300800 */
[----:B------:R-:W-:Y:S01]  /*1cd70*/  FFMA.FTZ R212, R135, c[0x0][0x2d0], -R212 ;  /* 0x0000b40087d47a23 */ /* 0x000fe200000108d4 */
[-C--:B------:R-:W-:Y:S07]  /*1cd80*/  HMMA.16816.F32 R124, R208, R146.reuse, R124 ;  /* 0x00000092d07c723c */ /* 0x080fee000000187c */
[----:B------:R-:W-:Y:S01]  /*1cd90*/  MUFU.EX2 R182, R182 ;  /* 0x000000b600b67308 */ /* 0x000fe20000000800 */
[----:B------:R-:W-:Y:S04]  /*1cda0*/  HMMA.16816.F32 R128, R140, R146, R128 ;  /* 0x000000928c80723c */ /* 0x000fe80000001880 */
[----:B--2---:R-:W-:Y:S02]  /*1cdb0*/  MOV R193, R191 ;  /* 0x000000bf00c17202 */ /* 0x004fe40000000f00 */
[----:B------:R-:W-:Y:S02]  /*1cdc0*/  MOV R191, R184 ;  /* 0x000000b800bf7202 */ /* 0x000fe40000000f00 */
[----:B---3--:R-:W-:Y:S01]  /*1cdd0*/  F2FP.PACK_AB R140, R177, R169 ;  /* 0x000000a9b18c723e */ /* 0x008fe200000000ff */
[----:B------:R-:W-:Y:S03]  /*1cde0*/  MUFU.EX2 R184, R160 ;  /* 0x000000a000b87308 */ /* 0x000fe60000000800 */
[----:B------:R-:W-:Y:S02]  /*1cdf0*/  F2FP.PACK_AB R141, R178, R170 ;  /* 0x000000aab28d723e */ /* 0x000fe400000000ff */
[----:B------:R-:W-:Y:S02]  /*1ce00*/  F2FP.PACK_AB R142, R181, R197 ;  /* 0x000000c5b58e723e */ /* 0x000fe400000000ff */
[----:B------:R-:W-:Y:S02]  /*1ce10*/  F2FP.PACK_AB R143, R180, R183 ;  /* 0x000000b7b48f723e */ /* 0x000fe400000000ff */
[----:B------:R-:W-:Y:S01]  /*1ce20*/  F2FP.PACK_AB R146, R188, R204 ;  /* 0x000000ccbc92723e */ /* 0x000fe200000000ff */
[----:B------:R-:W-:Y:S01]  /*1ce30*/  MUFU.EX2 R201, R198 ;  /* 0x000000c600c97308 */ /* 0x000fe20000000800 */
[----:B-1----:R-:W-:Y:S03]  /*1ce40*/  F2FP.PACK_AB R147, R189, R216 ;  /* 0x000000d8bd93723e */ /* 0x002fe600000000ff */
[-C--:B------:R-:W-:Y:S06]  /*1ce50*/  HMMA.16816.F32 R4, R140, R148.reuse, R4 ;  /* 0x000000948c04723c */ /* 0x080fec0000001804 */
[----:B------:R-:W-:Y:S10]  /*1ce60*/  MUFU.EX2 R198, R194 ;  /* 0x000000c200c67308 */ /* 0x000ff40000000800 */
[----:B------:R-:W-:Y:S10]  /*1ce70*/  MUFU.EX2 R185, R185 ;  /* 0x000000b900b97308 */ /* 0x000ff40000000800 */
[----:B------:R-:W1:Y:S02]  /*1ce80*/  MUFU.EX2 R247, R247 ;  /* 0x000000f700f77308 */ /* 0x000e640000000800 */
[----:B-1----:R-:W-:Y:S01]  /*1ce90*/  F2FP.PACK_AB R209, R246, R247 ;  /* 0x000000f7f6d1723e */ /* 0x002fe200000000ff */
[----:B----4-:R-:W-:Y:S01]  /*1cea0*/  FFMA.FTZ R133, R133, R145, R192 ;  /* 0x0000009185857223 */ /* 0x010fe200000100c0 */
[----:B------:R-:W-:Y:S01]  /*1ceb0*/  F2FP.PACK_AB R145, R196, R171 ;  /* 0x000000abc491723e */ /* 0x000fe200000000ff */
[----:B------:R-:W-:Y:S01]  /*1cec0*/  IMAD.MOV.U32 R192, RZ, RZ, R186 ;  /* 0x000000ffffc07224 */ /* 0x000fe200078e00ba */
[----:B------:R-:W-:Y:S01]  /*1ced0*/  MOV R186, R158 ;  /* 0x0000009e00ba7202 */ /* 0x000fe20000000f00 */
[----:B------:R-:W-:Y:S01]  /*1cee0*/  FFMA.FTZ R135, R132, R144, R215 ;  /* 0x0000009084877223 */ /* 0x000fe200000100d7 */
[----:B------:R-:W-:Y:S01]  /*1cef0*/  F2FP.PACK_AB R144, R179, R176 ;  /* 0x000000b0b390723e */ /* 0x000fe200000000ff */
[----:B------:R-:W2:Y:S01]  /*1cf00*/  LDL.LU R132, [R1+0x14] ;  /* 0x0000140001847983 */ /* 0x000ea20000300800 */
[----:B------:R-:W-:Y:S01]  /*1cf10*/  IMAD.MOV.U32 R158, RZ, RZ, R152 ;  /* 0x000000ffff9e7224 */ /* 0x000fe200078e0098 */
[----:B------:R-:W-:Y:S02]  /*1cf20*/  MUFU.EX2 R194, R192 ;  /* 0x000000c000c27308 */ /* 0x000fe40000000800 */
[----:B------:R-:W3:Y:S02]  /*1cf30*/  LDL.LU R2, [R1+0x10] ;  /* 0x0000100001027983 */ /* 0x000ee40000300800 */
[C---:B------:R-:W-:Y:S02]  /*1cf40*/  HMMA.16816.F32 R8, R144.reuse, R148, R8 ;  /* 0x000000949008723c */ /* 0x040fe40000001808 */
[----:B------:R-:W1:Y:S02]  /*1cf50*/  LDSM.16.MT88.4 R152, [R226+0x900] ;  /* 0x00090000e298783b */ /* 0x000e640000004200 */
[----:B------:R-:W-:Y:S02]  /*1cf60*/  MOV R163, R158 ;  /* 0x0000009e00a37202 */ /* 0x000fe40000000f00 */
[----:B------:R-:W-:Y:S02]  /*1cf70*/  MUFU.EX2 R186, R186 ;  /* 0x000000ba00ba7308 */ /* 0x000fe40000000800 */
[-C--:B------:R-:W-:Y:S02]  /*1cf80*/  HMMA.16816.F32 R12, R144, R150.reuse, R12 ;  /* 0x00000096900c723c */ /* 0x080fe4000000180c */
[----:B------:R4:W5:Y:S06]  /*1cf90*/  LDL.LU R237, [R1+0x88] ;  /* 0x0000880001ed7983 */ /* 0x00096c0000300800 */
[C---:B------:R-:W-:Y:S01]  /*1cfa0*/  HMMA.16816.F32 R16, R140.reuse, R150, R16 ;  /* 0x000000968c10723c */ /* 0x040fe20000001810 */
[----:B------:R-:W-:Y:S01]  /*1cfb0*/  LDSM.16.MT88.4 R148, [R227+0x900] ;  /* 0x00090000e394783b */ /* 0x000fe20000004200 */
[----:B------:R1:W-:Y:S10]  /*1cfc0*/  MUFU.EX2 R208, R163 ;  /* 0x000000a300d07308 */ /* 0x0003f40000000800 */
[----:B------:R-:W-:Y:S10]  /*1cfd0*/  MUFU.EX2 R192, R139 ;  /* 0x0000008b00c07308 */ /* 0x000ff40000000800 */
[----:B------:R-:W4:Y:S01]  /*1cfe0*/  MUFU.EX2 R139, R241 ;  /* 0x000000f1008b7308 */ /* 0x000f220000000800 */
[-C--:B-1----:R-:W-:Y:S01]  /*1cff0*/  HMMA.16816.F32 R20, R140, R152.reuse, R20 ;  /* 0x000000988c14723c */ /* 0x082fe20000001814 */
[----:B------:R-:W-:Y:S07]  /*1d000*/  LDSM.16.MT88.4 R160, [R225+0x3100] ;  /* 0x00310000e1a0783b */ /* 0x000fee0000004200 */
[C---:B------:R-:W-:Y:S08]  /*1d010*/  HMMA.16816.F32 R24, R144.reuse, R152, R24 ;  /* 0x000000989018723c */ /* 0x040ff00000001818 */
[-C--:B------:R-:W-:Y:S04]  /*1d020*/  HMMA.16816.F32 R28, R144, R154.reuse, R28 ;  /* 0x0000009a901c723c */ /* 0x080fe8000000181c */
[----:B----4-:R-:W-:Y:S04]  /*1d030*/  F2FP.PACK_AB R210, R139, R245 ;  /* 0x000000f58bd2723e */ /* 0x010fe800000000ff */
[C---:B------:R-:W-:Y:S01]  /*1d040*/  HMMA.16816.F32 R32, R140.reuse, R154, R32 ;  /* 0x0000009a8c20723c */ /* 0x040fe20000001820 */
[----:B------:R-:W-:Y:S03]  /*1d050*/  LDSM.16.MT88.4 R152, [R225+0x2900] ;  /* 0x00290000e198783b */ /* 0x000fe60000004200 */
[----:B--2---:R-:W-:Y:S02]  /*1d060*/  FFMA.FTZ R132, R3, R132, R214 ;  /* 0x0000008403847223 */ /* 0x004fe400000100d6 */
[----:B---3--:R-:W-:Y:S02]  /*1d070*/  FFMA.FTZ R3, R0, R2, R213 ;  /* 0x0000000200037223 */ /* 0x008fe400000100d5 */
[----:B------:R-:W-:Y:S01]  /*1d080*/  FADD.FTZ R2, R195, R133 ;  /* 0x00000085c3027221 */ /* 0x000fe20000010000 */
[----:B------:R-:W-:Y:S03]  /*1d090*/  MOV R195, R165 ;  /* 0x000000a500c37202 */ /* 0x000fe60000000f00 */
[----:B------:R-:W-:Y:S01]  /*1d0a0*/  IMAD.MOV.U32 R165, RZ, RZ, R159 ;  /* 0x000000ffffa57224 */ /* 0x000fe200078e009f */
[----:B------:R1:W-:Y:S01]  /*1d0b0*/  MUFU.EX2 R133, R212 ;  /* 0x000000d400857308 */ /* 0x0003e20000000800 */
[----:B------:R-:W2:Y:S01]  /*1d0c0*/  LDSM.16.MT88.4 R156, [R228+0x900] ;  /* 0x00090000e49c783b */ /* 0x000ea20000004200 */
[----:B------:R-:W-:Y:S02]  /*1d0d0*/  FADD.FTZ R3, R175, R3 ;  /* 0x00000003af037221 */ /* 0x000fe40000010000 */
[----:B------:R-:W-:Y:S02]  /*1d0e0*/  FADD.FTZ R2, R174, R2 ;  /* 0x00000002ae027221 */ /* 0x000fe40000010000 */
[----:B------:R-:W-:Y:S02]  /*1d0f0*/  FADD.FTZ R132, R191, R132 ;  /* 0x00000084bf847221 */ /* 0x000fe40000010000 */
[----:B------:R-:W-:Y:S02]  /*1d100*/  FADD.FTZ R0, R193, R135 ;  /* 0x00000087c1007221 */ /* 0x000fe40000010000 */
[----:B------:R-:W-:Y:S01]  /*1d110*/  MUFU.EX2 R205, R165 ;  /* 0x000000a500cd7308 */ /* 0x000fe20000000800 */
[----:B------:R-:W-:Y:S02]  /*1d120*/  FADD.FTZ R132, R168, R132 ;  /* 0x00000084a8847221 */ /* 0x000fe40000010000 */
[----:B------:R-:W-:Y:S02]  /*1d130*/  FADD.FTZ R168, R167, R3 ;  /* 0x00000003a7a87221 */ /* 0x000fe40000010000 */
[----:B------:R-:W-:Y:S02]  /*1d140*/  FADD.FTZ R3, R166, R2 ;  /* 0x00000002a6037221 */ /* 0x000fe40000010000 */
[----:B------:R-:W-:Y:S02]  /*1d150*/  FADD.FTZ R0, R173, R0 ;  /* 0x00000000ad007221 */ /* 0x000fe40000010000 */
[----:B------:R-:W-:Y:S01]  /*1d160*/  FADD.FTZ R3, R169, R3 ;  /* 0x00000003a9037221 */ /* 0x000fe20000010000 */
[----:B------:R3:W-:Y:S01]  /*1d170*/  MUFU.EX2 R191, R164 ;  /* 0x000000a400bf7308 */ /* 0x0007e20000000800 */
[----:B------:R-:W-:Y:S01]  /*1d180*/  FADD.FTZ R0, R242, R0 ;  /* 0x00000000f2007221 */ /* 0x000fe20000010000 */
[----:B-1----:R-:W-:Y:S03]  /*1d190*/  LDSM.16.MT88.4 R212, [R225+0x3900] ;  /* 0x00390000e1d4783b */ /* 0x002fe60000004200 */
[----:B------:R-:W-:Y:S05]  /*1d1a0*/  FADD.FTZ R0, R170, R0 ;  /* 0x00000000aa007221 */ /* 0x000fea0000010000 */
[----:B------:R1:W-:Y:S10]  /*1d1b0*/  MUFU.EX2 R2, R172 ;  /* 0x000000ac00027308 */ /* 0x0003f40000000800 */
[----:B------:R4:W-:Y:S01]  /*1d1c0*/  MUFU.EX2 R193, R238 ;  /* 0x000000ee00c17308 */ /* 0x0009e20000000800 */
[-C--:B--2---:R-:W-:Y:S01]  /*1d1d0*/  HMMA.16816.F32 R36, R140, R156.reuse, R36 ;  /* 0x0000009c8c24723c */ /* 0x084fe20000001824 */
[----:B---3--:R-:W-:Y:S07]  /*1d1e0*/  LDSM.16.MT88.4 R164, [R228+0x3100] ;  /* 0x00310000e4a4783b */ /* 0x008fee0000004200 */
[C---:B------:R-:W-:Y:S01]  /*1d1f0*/  HMMA.16816.F32 R40, R144.reuse, R156, R40 ;  /* 0x0000009c9028723c */ /* 0x040fe20000001828 */
[----:B------:R2:W3:Y:S01]  /*1d200*/  MUFU.EX2 R135, R221 ;  /* 0x000000dd00877308 */ /* 0x0004e20000000800 */
[----:B-1----:R-:W-:Y:S06]  /*1d210*/  LDSM.16.MT88.4 R172, [R226+0x1900] ;  /* 0x00190000e2ac783b */ /* 0x002fec0000004200 */
[-C--:B------:R-:W-:Y:S03]  /*1d220*/  HMMA.16816.F32 R44, R144, R158.reuse, R44 ;  /* 0x0000009e902c723c */ /* 0x080fe6000000182c */
[----:B------:R-:W1:Y:S01]  /*1d230*/  MUFU.EX2 R195, R195 ;  /* 0x000000c300c37308 */ /* 0x000e620000000800 */
[----:B----4-:R4:W5:Y:S04]  /*1d240*/  LDL.LU R238, [R1+0x84] ;  /* 0x0000840001ee7983 */ /* 0x0109680000300800 */
[C---:B------:R-:W-:Y:S01]  /*1d250*/  HMMA.16816.F32 R48, R140.reuse, R158, R48 ;  /* 0x0000009e8c30723c */ /* 0x040fe20000001830 */
[----:B------:R-:W1:Y:S07]  /*1d260*/  LDSM.16.MT88.4 R156, [R226+0x2900] ;  /* 0x00290000e29c783b */ /* 0x000e6e0000004200 */
[-C--:B------:R-:W-:Y:S01]  /*1d270*/  HMMA.16816.F32 R52, R140, R148.reuse, R52 ;  /* 0x000000948c34723c */ /* 0x080fe20000001834 */
[----:B--2---:R-:W-:Y:S03]  /*1d280*/  LDSM.16.MT88.4 R220, [R228+0x3900] ;  /* 0x00390000e4dc783b */ /* 0x004fe60000004200 */
[----:B---3--:R-:W-:Y:S04]  /*1d290*/  F2FP.PACK_AB R211, R133, R135 ;  /* 0x0000008785d3723e */ /* 0x008fe800000000ff */
[C---:B------:R-:W-:Y:S01]  /*1d2a0*/  HMMA.16816.F32 R56, R144.reuse, R148, R56 ;  /* 0x000000949038723c */ /* 0x040fe20000001838 */
[----:B------:R4:W5:Y:S04]  /*1d2b0*/  LDL.LU R239, [R1+0x80] ;  /* 0x0000800001ef7983 */ /* 0x0009680000300800 */
[----:B------:R4:W5:Y:S03]  /*1d2c0*/  LDL.LU R233, [R1+0x7c] ;  /* 0x00007c0001e97983 */ /* 0x0009660000300800 */
[-C--:B------:R-:W-:Y:S01]  /*1d2d0*/  HMMA.16816.F32 R60, R144, R150.reuse, R60 ;  /* 0x00000096903c723c */ /* 0x080fe2000000183c */
[----:B------:R4:W5:Y:S04]  /*1d2e0*/  LDL.LU R240, [R1+0x78] ;  /* 0x0000780001f07983 */ /* 0x0009680000300800 */
[----:B------:R4:W5:Y:S03]  /*1d2f0*/  LDL.LU R224, [R1+0x74] ;  /* 0x0000740001e07983 */ /* 0x0009660000300800 */
[C---:B------:R-:W-:Y:S01]  /*1d300*/  HMMA.16816.F32 R64, R140.reuse, R150, R64 ;  /* 0x000000968c40723c */ /* 0x040fe20000001840 */
[----:B------:R-:W2:Y:S07]  /*1d310*/  LDSM.16.MT88.4 R148, [R228+0x2900] ;  /* 0x00290000e494783b */ /* 0x000eae0000004200 */
[-C--:B------:R-:W-:Y:S01]  /*1d320*/  HMMA.16816.F32 R68, R140, R152.reuse, R68 ;  /* 0x000000988c44723c */ /* 0x080fe20000001844 */
[----:B------:R4:W5:Y:S04]  /*1d330*/  LDL.LU R231, [R1+0x70] ;  /* 0x0000700001e77983 */ /* 0x0009680000300800 */
[----:B------:R4:W5:Y:S03]  /*1d340*/  LDL.LU R241, [R1+0x6c] ;  /* 0x00006c0001f17983 */ /* 0x0009660000300800 */
[C---:B------:R-:W-:Y:S01]  /*1d350*/  HMMA.16816.F32 R72, R144.reuse, R152, R72 ;  /* 0x000000989048723c */ /* 0x040fe20000001848 */
[----:B------:R4:W5:Y:S07]  /*1d360*/  LDL.LU R242, [R1+0x68] ;  /* 0x0000680001f27983 */ /* 0x00096e0000300800 */
        /* <DEDUP_REMOVED lines=8> */
[-C--:B--2---:R-:W-:Y:S08]  /*1d3f0*/  HMMA.16816.F32 R100, R140, R148.reuse, R100 ;  /* 0x000000948c64723c */ /* 0x084ff00000001864 */
[C---:B------:R-:W-:Y:S08]  /*1d400*/  HMMA.16816.F32 R104, R144.reuse, R148, R104 ;  /* 0x000000949068723c */ /* 0x040ff00000001868 */
[-C--:B------:R-:W-:Y:S08]  /*1d410*/  HMMA.16816.F32 R108, R144, R150.reuse, R108 ;  /* 0x00000096906c723c */ /* 0x080ff0000000186c */
[C---:B------:R-:W-:Y:S01]  /*1d420*/  HMMA.16816.F32 R112, R140.reuse, R150, R112 ;  /* 0x000000968c70723c */ /* 0x040fe20000001870 */
[----:B------:R-:W2:Y:S07]  /*1d430*/  LDSM.16.MT88.4 R148, [R226+0x1100] ;  /* 0x00110000e294783b */ /* 0x000eae0000004200 */
[-C--:B---3--:R-:W-:Y:S08]  /*1d440*/  HMMA.16816.F32 R116, R140, R152.reuse, R116 ;  /* 0x000000988c74723c */ /* 0x088ff00000001874 */
[C---:B------:R-:W-:Y:S08]  /*1d450*/  HMMA.16816.F32 R120, R144.reuse, R152, R120 ;  /* 0x000000989078723c */ /* 0x040ff00000001878 */
[-C--:B------:R-:W-:Y:S07]  /*1d460*/  HMMA.16816.F32 R124, R144, R154.reuse, R124 ;  /* 0x0000009a907c723c */ /* 0x080fee000000187c */
[----:B------:R-:W-:Y:S01]  /*1d470*/  F2FP.PACK_AB R147, R206, R200 ;  /* 0x000000c8ce93723e */ /* 0x000fe200000000ff */
[----:B------:R-:W-:Y:S01]  /*1d480*/  HMMA.16816.F32 R128, R140, R154, R128 ;  /* 0x0000009a8c80723c */ /* 0x000fe20000001880 */
[----:B------:R-:W3:Y:S03]  /*1d490*/  LDSM.16.MT88.4 R152, [R228+0x1100] ;  /* 0x00110000e498783b */ /* 0x000ee60000004200 */
[----:B------:R-:W-:Y:S02]  /*1d4a0*/  F2FP.PACK_AB R144, R185, R194 ;  /* 0x000000c2b990723e */ /* 0x000fe400000000ff */
[----:B------:R-:W-:Y:S02]  /*1d4b0*/  F2FP.PACK_AB R145, R184, R192 ;  /* 0x000000c0b891723e */ /* 0x000fe400000000ff */
[----:B------:R-:W-:Y:S04]  /*1d4c0*/  F2FP.PACK_AB R140, R187, R190 ;  /* 0x000000bebb8c723e */ /* 0x000fe800000000ff */
[----:B------:R-:W-:Y:S02]  /*1d4d0*/  F2FP.PACK_AB R141, R186, R195 ;  /* 0x000000c3ba8d723e */ /* 0x000fe400000000ff */
[----:B------:R-:W-:Y:S02]  /*1d4e0*/  F2FP.PACK_AB R142, R201, R182 ;  /* 0x000000b6c98e723e */ /* 0x000fe400000000ff */
[----:B------:R-:W-:Y:S02]  /*1d4f0*/  F2FP.PACK_AB R143, R202, R198 ;  /* 0x000000c6ca8f723e */ /* 0x000fe400000000ff */
[----:B------:R-:W-:Y:S05]  /*1d500*/  F2FP.PACK_AB R146, R203, R199 ;  /* 0x000000c7cb92723e */ /* 0x000fea00000000ff */
        /* <DEDUP_REMOVED lines=20> */
[-C--:B------:R-:W-:Y:S08]  /*1d650*/  HMMA.16816.F32 R68, R140, R160.reuse, R68 ;  /* 0x000000a08c44723c */ /* 0x080ff00000001844 */
[C---:B------:R-:W-:Y:S07]  /*1d660*/  HMMA.16816.F32 R72, R144.reuse, R160, R72 ;  /* 0x000000a09048723c */ /* 0x040fee0000001848 */
[----:B------:R-:W-:Y:S01]  /*1d670*/  IMAD.MOV.U32 R160, RZ, RZ, R180 ;  /* 0x000000ffffa07224 */ /* 0x000fe200078e00b4 */
[-C--:B------:R-:W-:Y:S04]  /*1d680*/  HMMA.16816.F32 R76, R144, R162.reuse, R76 ;  /* 0x000000a2904c723c */ /* 0x080fe8000000184c */
[----:B------:R-:W-:Y:S01]  /*1d690*/  FADD.FTZ R180, R177, R3 ;  /* 0x00000003b1b47221 */ /* 0x000fe20000010000 */
[----:B------:R-:W-:Y:S02]  /*1d6a0*/  MOV R177, R206 ;  /* 0x000000ce00b17202 */ /* 0x000fe40000000f00 */
[----:B------:R-:W-:Y:S01]  /*1d6b0*/  MOV R161, R181 ;  /* 0x000000b500a17202 */ /* 0x000fe20000000f00 */
[C---:B------:R-:W-:Y:S07]  /*1d6c0*/  HMMA.16816.F32 R80, R140.reuse, R162, R80 ;  /* 0x000000a28c50723c */ /* 0x040fee0000001850 */
[----:B------:R-:W-:Y:S01]  /*1d6d0*/  IMAD.MOV.U32 R162, RZ, RZ, R189 ;  /* 0x000000ffffa27224 */ /* 0x000fe200078e00bd */
[-C--:B--2---:R-:W-:Y:S04]  /*1d6e0*/  HMMA.16816.F32 R84, R140, R148.reuse, R84 ;  /* 0x000000948c54723c */ /* 0x084fe80000001854 */
[----:B------:R-:W-:Y:S04]  /*1d6f0*/  MOV R163, R188 ;  /* 0x000000bc00a37202 */ /* 0x000fe80000000f00 */
[C---:B------:R-:W-:Y:S08]  /*1d700*/  HMMA.16816.F32 R88, R144.reuse, R148, R88 ;  /* 0x000000949058723c */ /* 0x040ff00000001858 */
[-C--:B------:R-:W-:Y:S08]  /*1d710*/  HMMA.16816.F32 R92, R144, R150.reuse, R92 ;  /* 0x00000096905c723c */ /* 0x080ff0000000185c */
[C---:B------:R-:W-:Y:S08]  /*1d720*/  HMMA.16816.F32 R96, R140.reuse, R150, R96 ;  /* 0x000000968c60723c */ /* 0x040ff00000001860 */
[-C--:B------:R-:W-:Y:S08]  /*1d730*/  HMMA.16816.F32 R100, R140, R164.reuse, R100 ;  /* 0x000000a48c64723c */ /* 0x080ff00000001864 */
[C---:B------:R-:W-:Y:S07]  /*1d740*/  HMMA.16816.F32 R104, R144.reuse, R164, R104 ;  /* 0x000000a49068723c */ /* 0x040fee0000001868 */
[----:B------:R-:W-:Y:S01]  /*1d750*/  MOV R165, R190 ;  /* 0x000000be00a57202 */ /* 0x000fe20000000f00 */
[-C--:B------:R-:W-:Y:S04]  /*1d760*/  HMMA.16816.F32 R108, R144, R166.reuse, R108 ;  /* 0x000000a6906c723c */ /* 0x080fe8000000186c */
[----:B------:R-:W-:Y:S02]  /*1d770*/  IMAD.MOV.U32 R164, RZ, RZ, R2 ;  /* 0x000000ffffa47224 */ /* 0x000fe400078e0002 */
[----:B------:R-:W-:Y:S02]  /*1d780*/  FADD.FTZ R2, R243, R132 ;  /* 0x00000084f3027221 */ /* 0x000fe40000010000 */
[C---:B------:R-:W-:Y:S01]  /*1d790*/  HMMA.16816.F32 R112, R140.reuse, R166, R112 ;  /* 0x000000a68c70723c */ /* 0x040fe20000001870 */
[----:B------:R4:W5:Y:S03]  /*1d7a0*/  LDL.LU R243, [R1+0x64] ;  /* 0x0000640001f37983 */ /* 0x0009660000300800 */
[----:B------:R-:W-:Y:S02]  /*1d7b0*/  FADD.FTZ R132, R235, R168 ;  /* 0x000000a8eb847221 */ /* 0x000fe40000010000 */
[----:B------:R4:W5:Y:S01]  /*1d7c0*/  LDL.LU R235, [R1+0x60] ;  /* 0x0000600001eb7983 */ /* 0x0009620000300800 */
[----:B------:R-:W-:Y:S01]  /*1d7d0*/  FADD.FTZ R2, R176, R2 ;  /* 0x00000002b0027221 */ /* 0x000fe20000010000 */
[-C--:B---3--:R-:W-:Y:S04]  /*1d7e0*/  HMMA.16816.F32 R116, R140, R152.reuse, R116 ;  /* 0x000000988c74723c */ /* 0x088fe80000001874 */
[----:B------:R-:W-:Y:S01]  /*1d7f0*/  MOV R176, R191 ;  /* 0x000000bf00b07202 */ /* 0x000fe20000000f00 */
[----:B------:R-:W-:Y:S01]  /*1d800*/  FADD.FTZ R3, R179, R2 ;  /* 0x00000002b3037221 */ /* 0x000fe20000010000 */
[----:B------:R-:W2:Y:S01]  /*1d810*/  LDSM.16.MT88.4 R188, [R228+0x1900] ;  /* 0x00190000e4bc783b */ /* 0x000ea20000004200 */
[----:B------:R-:W-:Y:S01]  /*1d820*/  MOV R2, R216 ;  /* 0x000000d800027202 */ /* 0x000fe20000000f00 */
[C---:B------:R-:W-:Y:S04]  /*1d830*/  HMMA.16816.F32 R120, R144.reuse, R152, R120 ;  /* 0x000000989078723c */ /* 0x040fe80000001878 */
[----:B------:R-:W-:Y:S01]  /*1d840*/  FADD.FTZ R181, R171, R132 ;  /* 0x00000084abb57221 */ /* 0x000fe20000010000 */
[----:B------:R-:W-:Y:S01]  /*1d850*/  MOV R179, R208 ;  /* 0x000000d000b37202 */ /* 0x000fe20000000f00 */
[----:B------:R-:W-:Y:S01]  /*1d860*/  LDSM.16.MT88.4 R216, [R226+0x3900] ;  /* 0x00390000e2d8783b */ /* 0x000fe20000004200 */
[----:B------:R-:W-:Y:S01]  /*1d870*/  FADD.FTZ R132, R178, R0 ;  /* 0x00000000b2847221 */ /* 0x000fe20000010000 */
[-C--:B------:R-:W-:Y:S04]  /*1d880*/  HMMA.16816.F32 R124, R144, R154.reuse, R124 ;  /* 0x0000009a907c723c */ /* 0x080fe8000000187c */
[----:B------:R-:W-:Y:S01]  /*1d890*/  MOV R0, R205 ;  /* 0x000000cd00007202 */ /* 0x000fe20000000f00 */
[----:B------:R-:W-:Y:S02]  /*1d8a0*/  IMAD.MOV.U32 R178, RZ, RZ, R204 ;  /* 0x000000ffffb27224 */ /* 0x000fe400078e00cc */
[----:B------:R-:W3:Y:S01]  /*1d8b0*/  LDSM.16.MT88.4 R204, [R227+0x1900] ;  /* 0x00190000e3cc783b */ /* 0x000ee20000004200 */
        /* <DEDUP_REMOVED lines=19> */
[-C--:B------:R-:W-:Y:S04]  /*1d9f0*/  HMMA.16816.F32 R160, R140, R172.reuse, R20 ;  /* 0x000000ac8ca0723c */ /* 0x080fe80000001814 */
[----:B------:R-:W-:Y:S01]  /*1da00*/  MOV R12, R186 ;  /* 0x000000ba000c7202 */ /* 0x000fe20000000f00 */
[----:B------:R-:W-:Y:S01]  /*1da10*/  IMAD.MOV.U32 R16, RZ, RZ, R203 ;  /* 0x000000ffff107224 */ /* 0x000fe200078e00cb */
[----:B------:R-:W-:Y:S01]  /*1da20*/  MOV R17, R177 ;  /* 0x000000b100117202 */ /* 0x000fe20000000f00 */
[----:B------:R-:W-:Y:S01]  /*1da30*/  IMAD.MOV.U32 R21, RZ, RZ, R200 ;  /* 0x000000ffff157224 */ /* 0x000fe200078e00c8 */
[C---:B------:R-:W-:Y:S04]  /*1da40*/  HMMA.16816.F32 R164, R208.reuse, R172, R24 ;  /* 0x000000acd0a4723c */ /* 0x040fe80000001818 */
[----:B------:R-:W-:Y:S01]  /*1da50*/  MOV R19, R176 ;  /* 0x000000b000137202 */ /* 0x000fe20000000f00 */
[----:B------:R-:W-:Y:S01]  /*1da60*/  IMAD.MOV.U32 R0, RZ, RZ, R197 ;  /* 0x000000ffff007224 */ /* 0x000fe200078e00c5 */
[----:B------:R-:W-:Y:S01]  /*1da70*/  MOV R23, R202 ;  /* 0x000000ca00177202 */ /* 0x000fe20000000f00 */
[----:B------:R-:W-:Y:S01]  /*1da80*/  IMAD.MOV.U32 R25, RZ, RZ, R184 ;  /* 0x000000ffff197224 */ /* 0x000fe200078e00b8 */
[-C--:B------:R-:W-:Y:S04]  /*1da90*/  HMMA.16816.F32 R168, R208, R174.reuse, R28 ;  /* 0x000000aed0a8723c */ /* 0x080fe8000000181c */
[----:B------:R-:W-:Y:S02]  /*1daa0*/  MOV R26, R182 ;  /* 0x000000b6001a7202 */ /* 0x000fe40000000f00 */
[----:B------:R-:W-:Y:S01]  /*1dab0*/  MOV R20, R199 ;  /* 0x000000c700147202 */ /* 0x000fe20000000f00 */
[----:B------:R-:W-:Y:S01]  /*1dac0*/  IMAD.MOV.U32 R29, RZ, RZ, R194 ;  /* 0x000000ffff1d7224 */ /* 0x000fe200078e00c2 */
[C---:B------:R-:W-:Y:S04]  /*1dad0*/  HMMA.16816.F32 R172, R140.reuse, R174, R32 ;  /* 0x000000ae8cac723c */ /* 0x040fe80000001820 */
[----:B------:R-:W-:Y:S01]  /*1dae0*/  MOV R28, R195 ;  /* 0x000000c3001c7202 */ /* 0x000fe20000000f00 */
[----:B------:R-:W-:Y:S01]  /*1daf0*/  IMAD.MOV.U32 R31, RZ, RZ, R187 ;  /* 0x000000ffff1f7224 */ /* 0x000fe200078e00bb */
[----:B------:R-:W-:Y:S01]  /*1db00*/  MOV R24, R185 ;  /* 0x000000b900187202 */ /* 0x000fe20000000f00 */
[----:B------:R-:W-:Y:S01]  /*1db10*/  IMAD.MOV.U32 R35, RZ, RZ, R14 ;  /* 0x000000ffff237224 */ /* 0x000fe200078e000e */
[----:B------:R-:W-:Y:S02]  /*1db20*/  MOV R32, R178 ;  /* 0x000000b200207202 */ /* 0x000fe40000000f00 */
[-C--:B--2---:R-:W-:Y:S03]  /*1db30*/  HMMA.16816.F32 R176, R140, R188.reuse, R36 ;  /* 0x000000bc8cb0723c */ /* 0x084fe60000001824 */
[----:B------:R-:W-:Y:S01]  /*1db40*/  MOV R14, R11 ;  /* 0x0000000b000e7202 */ /* 0x000fe20000000f00 */
[----:B------:R-:W-:Y:S01]  /*1db50*/  FADD.FTZ R3, R32, R3 ;  /* 0x0000000320037221 */ /* 0x000fe20000010000 */
[----:B------:R-:W-:Y:S02]  /*1db60*/  MOV R11, R183 ;  /* 0x000000b7000b7202 */ /* 0x000fe40000000f00 */
[----:B------:R-:W-:Y:S01]  /*1db70*/  MOV R33, R2 ;  /* 0x0000000200217202 */ /* 0x000fe20000000f00 */
[----:B------:R-:W-:Y:S01]  /*1db80*/  IMAD.MOV.U32 R38, RZ, RZ, R181 ;  /* 0x000000ffff267224 */ /* 0x000fe200078e00b5 */
[----:B------:R-:W-:Y:S03]  /*1db90*/  MOV R2, R196 ;  /* 0x000000c400027202 */ /* 0x000fe60000000f00 */
[----:B------:R-:W-:Y:S01]  /*1dba0*/  FADD.FTZ R11, R11, R132 ;  /* 0x000000840b0b7221 */ /* 0x000fe20000010000 */
[----:B------:R-:W-:Y:S01]  /*1dbb0*/  MOV R39, R180 ;  /* 0x000000b400277202 */ /* 0x000fe20000000f00 */
[----:B------:R-:W-:Y:S01]  /*1dbc0*/  FADD.FTZ R2, R2, R38 ;  /* 0x0000002602027221 */ /* 0x000fe20000010000 */
[C---:B------:R-:W-:Y:S04]  /*1dbd0*/  HMMA.16816.F32 R180, R208.reuse, R188, R40 ;  /* 0x000000bcd0b4723c */ /* 0x040fe80000001828 */
[----:B------:R-:W-:Y:S01]  /*1dbe0*/  FADD.FTZ R11, R35, R11 ;  /* 0x0000000b230b7221 */ /* 0x000fe20000010000 */
[----:B------:R-:W-:Y:S01]  /*1dbf0*/  MOV R34, R15 ;  /* 0x0000000f00227202 */ /* 0x000fe20000000f00 */
[----:B------:R-:W-:Y:S01]  /*1dc00*/  FADD.FTZ R10, R10, R3 ;  /* 0x000000030a0a7221 */ /* 0x000fe20000010000 */
[----:B------:R-:W-:Y:S01]  /*1dc10*/  MOV R15, R193 ;  /* 0x000000c1000f7202 */ /* 0x000fe20000000f00 */
[-C--:B------:R-:W-:Y:S04]  /*1dc20*/  HMMA.16816.F32 R184, R208, R190.reuse, R44 ;  /* 0x000000bed0b8723c */ /* 0x080fe8000000182c */
[----:B------:R-:W-:Y:S01]  /*1dc30*/  FADD.FTZ R3, R28, R11 ;  /* 0x0000000b1c037221 */ /* 0x000fe20000010000 */
[----:B------:R-:W-:Y:S01]  /*1dc40*/  MOV R27, R198 ;  /* 0x000000c6001b7202 */ /* 0x000fe20000000f00 */
[----:B------:R-:W-:Y:S01]  /*1dc50*/  FADD.FTZ R2, R33, R2 ;  /* 0x0000000221027221 */ /* 0x000fe20000010000 */
[----:B------:R-:W-:Y:S01]  /*1dc60*/  MOV R22, R201 ;  /* 0x000000c900167202 */ /* 0x000fe20000000f00 */
[C---:B------:R-:W-:Y:S04]  /*1dc70*/  HMMA.16816.F32 R188, R140.reuse, R190, R48 ;  /* 0x000000be8cbc723c */ /* 0x040fe80000001830 */
[----:B------:R-:W-:Y:S01]  /*1dc80*/  FADD.FTZ R9, R9, R2 ;  /* 0x0000000209097221 */ /* 0x000fe20000010000 */
[----:B------:R-:W-:Y:S01]  /*1dc90*/  MOV R30, R192 ;  /* 0x000000c0001e7202 */ /* 0x000fe20000000f00 */
[----:B------:R-:W-:Y:S01]  /*1dca0*/  FADD.FTZ R2, R29, R10 ;  /* 0x0000000a1d027221 */ /* 0x000fe20000010000 */
[----:B------:R-:W-:Y:S01]  /*1dcb0*/  MOV R132, R138 ;  /* 0x0000008a00847202 */ /* 0x000fe20000000f00 */
[-C--:B---3--:R-:W-:Y:S04]  /*1dcc0*/  HMMA.16816.F32 R192, R140, R204.reuse, R52 ;  /* 0x000000cc8cc0723c */ /* 0x088fe80000001834 */
[----:B------:R-:W-:Y:S02]  /*1dcd0*/  FADD.FTZ R10, R12, R3 ;  /* 0x000000030c0a7221 */ /* 0x000fe40000010000 */
[----:B------:R-:W2:Y:S01]  /*1dce0*/  LDL R12, [R1+0x24] ;  /* 0x00002400010c7983 */ /* 0x000ea20000100800 */
[----:B------:R-:W-:Y:S01]  /*1dcf0*/  FADD.FTZ R0, R0, R39 ;  /* 0x0000002700007221 */ /* 0x000fe20000010000 */
        /* <DEDUP_REMOVED lines=38> */
[----:B------:R-:W-:Y:S01]  /*1df60*/  FADD.FTZ R2, R13, R2 ;  /* 0x000000020d027221 */ /* 0x000fe20000010000 */
[----:B------:R-:W-:Y:S01]  /*1df70*/  MOV R140, R134 ;  /* 0x00000086008c7202 */ /* 0x000fe20000000f00 */
        /* <DEDUP_REMOVED lines=10> */
[----:B------:R-:W-:Y:S01]  /*1e020*/  MOV R139, R136 ;  /* 0x00000088008b7202 */ /* 0x000fe20000000f00 */
[----:B------:R-:W-:Y:S01]  /*1e030*/  FADD.FTZ R0, R133, R0 ;  /* 0x0000000085007221 */ /* 0x000fe20000010000 */
[----:B------:R4:W-:Y:S01]  /*1e040*/  STL [R1+0xc], R3 ;  /* 0x00000c0301007387 */ /* 0x0009e20000100800 */
[----:B------:R-:W-:Y:S03]  /*1e050*/  IMAD.MOV.U32 R133, RZ, RZ, R137 ;  /* 0x000000ffff857224 */ /* 0x000fe600078e0089 */
[----:B------:R4:W-:Y:S04]  /*1e060*/  STL [R1+0x14], R2 ;  /* 0x0000140201007387 */ /* 0x0009e80000100800 */
[----:B------:R4:W-:Y:S01]  /*1e070*/  STL [R1+0x10], R0 ;  /* 0x0000100001007387 */ /* 0x0009e20000100800 */
[----:B--2---:R-:W-:Y:S01]  /*1e080*/  ISETP.LT.AND P0, PT, R12, UR22, PT ;  /* 0x000000160c007c0c */ /* 0x004fe2000bf01270 */
[----:B------:R-:W-:Y:S11]  /*1e090*/  UMOV UR22, UR21 ;  /* 0x0000001500167c82 */ /* 0x000ff60008000000 */
[----:B------:R-:W-:Y:S01]  /*1e0a0*/  @!UPT UIADD3 URZ, URZ, URZ, URZ ;  /* 0x0000003f3f3ff290 */ /* 0x000fe2000fffe03f */
[----:B----4-:R-:W-:-:S05]  /*1e0b0*/  @P0 BRA `(.L_x_1787) ;  /* 0xffffac7000000947 */ /* 0x010fca000383ffff */
.L_x_1786:
[----:B-1----:R-:W-:-:S13]  /*1e0c0*/  ISETP.LE.AND P0, PT, RZ, UR21, PT ;  /* 0x00000015ff007c0c */ /* 0x002fda000bf03270 */
[----:B------:R-:W-:Y:S05]  /*1e0d0*/  @!P0 BRA `(.L_x_1788) ;  /* 0x00004ba000008947 */ /* 0x000fea0003800000 */
[----:B------:R-:W2:Y:S01]  /*1e0e0*/  LDL.64 R8, [R1+0x48] ;  /* 0x0000480001087983 */ /* 0x000ea20000100a00 */
[----:B------:R-:W-:-:S03]  /*1e0f0*/  ULDC.64 UR4, c[0x0][0x1e0] ;  /* 0x0000780000047ab9 */ /* 0x000fc60000000a00 */
[----:B------:R-:W3:Y:S04]  /*1e100*/  LDL.64 R12, [R1+0x40] ;  /* 0x00004000010c7983 */ /* 0x000ee80000100a00 */
[----:B------:R-:W4:Y:S04]  /*1e110*/  LDL.LU.64 R6, [R1+0x58] ;  /* 0x0000580001067983 */ /* 0x000f280000300a00 */
[----:B------:R-:W4:Y:S01]  /*1e120*/  LDL.LU.64 R4, [R1+0x50] ;  /* 0x0000500001047983 */ /* 0x000f220000300a00 */
[----:B------:R-:W-:Y:S02]  /*1e130*/  USHF.L.U32 UR12, UR4, 0x5, URZ ;  /* 0x00000005040c7899 */ /* 0x000fe4000800063f */
[----:B------:R-:W-:Y:S01]  /*1e140*/  UMOV UR8, 0x5 ;  /* 0x0000000500087882 */ /* 0x000fe20000000000 */
[----:B------:R-:W-:Y:S01]  /*1e150*/  IMAD.MOV.U32 R3, RZ, RZ, R137 ;  /* 0x000000ffff037224 */ /* 0x000fe200078e0089 */
[----:B------:R-:W-:Y:S01]  /*1e160*/  USHF.L.U64.HI UR8, UR4, UR8, UR5 ;  /* 0x0000000804087299 */ /* 0x000fe20008010205 */
[----:B------:R-:W-:Y:S01]  /*1e170*/  IMAD.MOV.U32 R2, RZ, RZ, R138 ;  /* 0x000000ffff027224 */ /* 0x000fe200078e008a */
[----:B------:R-:W-:Y:S01]  /*1e180*/  USHF.L.U32 UR9, UR4, 0x5, URZ ;  /* 0x0000000504097899 */ /* 0x000fe2000800063f */
[----:B------:R-:W-:Y:S01]  /*1e190*/  MOV R139, R134 ;  /* 0x00000086008b7202 */ /* 0x000fe20000000f00 */
[----:B------:R-:W-:Y:S01]  /*1e1a0*/  UIADD3 UR12, UP0, UR12, 0x80, URZ ;  /* 0x000000800c0c7890 */ /* 0x000fe2000ff1e03f */
[----:B------:R-:W-:Y:S01]  /*1e1b0*/  IMAD.MOV.U32 R135, RZ, RZ, R136 ;  /* 0x000000ffff877224 */ /* 0x000fe200078e0088 */
[----:B------:R-:W-:-:S02]  /*1e1c0*/  UMOV UR10, 0x6 ;  /* 0x00000006000a7882 */ /* 0x000fc40000000000 */
[----:B------:R-:W-:Y:S02]  /*1e1d0*/  ULDC.64 UR4, c[0x0][0x208] ;  /* 0x0000820000047ab9 */ /* 0x000fe40000000a00 */
[----:B------:R-:W-:Y:S02]  /*1e1e0*/  USHF.L.U64.HI UR10, UR4, UR10, UR5 ;  /* 0x0000000a040a7299 */ /* 0x000fe40008010205 */
[----:B------:R-:W-:Y:S02]  /*1e1f0*/  USHF.L.U32 UR13, UR4, 0x6, URZ ;  /* 0x00000006040d7899 */ /* 0x000fe4000800063f */
[----:B------:R-:W-:Y:S02]  /*1e200*/  UIADD3 UR11, UR6, 0x80, URZ ;  /* 0x00000080060b7890 */ /* 0x000fe4000fffe03f */
[----:B------:R-:W-:Y:S02]  /*1e210*/  UIADD3.X UR17, URZ, UR17, URZ, UP0, !UPT ;  /* 0x000000113f117290 */ /* 0x000fe400087fe43f */
[----:B------:R-:W-:Y:S01]  /*1e220*/  ULDC.64 UR4, c[0x0][0x1e0] ;  /* 0x0000780000047ab9 */ /* 0x000fe20000000a00 */
[----:B--2---:R-:W-:-:S05]  /*1e230*/  IADD3 RZ, P0, R8, 0x40, RZ ;  /* 0x0000004008ff7810 */ /* 0x004fca0007f1e0ff */
[----:B---3--:R-:W-:Y:S01]  /*1e240*/  IMAD.X R0, RZ, RZ, R13, P0 ;  /* 0x000000ffff007224 */ /* 0x008fe200000e060d */
[C---:B----4-:R-:W-:Y:S02]  /*1e250*/  IADD3 RZ, P1, R6.reuse, 0x40, RZ ;  /* 0x0000004006ff7810 */ /* 0x050fe40007f3e0ff */
[----:B------:R-:W-:Y:S02]  /*1e260*/  IADD3 R10, R6, 0x40, RZ ;  /* 0x00000040060a7810 */ /* 0x000fe40007ffe0ff */
[----:B------:R1:W-:Y:S01]  /*1e270*/  STL [R1+0x4], R0 ;  /* 0x0000040001007387 */ /* 0x0003e20000100800 */
[----:B------:R-:W-:Y:S02]  /*1e280*/  MOV R4, R6 ;  /* 0x0000000600047202 */ /* 0x000fe40000000f00 */
[----:B------:R-:W-:-:S03]  /*1e290*/  IADD3.X R11, RZ, R5, RZ, P1, !PT ;  /* 0x00000005ff0b7210 */ /* 0x000fc60000ffe4ff */
[----:B------:R2:W-:Y:S04]  /*1e2a0*/  STL.64 [R1+0x50], R4 ;  /* 0x0000500401007387 */ /* 0x0005e80000100a00 */
[----:B------:R2:W-:Y:S01]  /*1e2b0*/  STL.64 [R1+0x20], R10 ;  /* 0x0000200a01007387 */ /* 0x0005e20000100a00 */
[----:B-1----:R-:W-:-:S05]  /*1e2c0*/  IADD3 R0, R8, 0x40, RZ ;  /* 0x0000004008007810 */ /* 0x002fca0007ffe0ff */
[----:B------:R2:W-:Y:S02]  /*1e2d0*/  STL [R1], R0 ;  /* 0x0000000001007387 */ /* 0x0005e40000100800 */
.L_x_1789:
[----:B---3--:R-:W3:Y:S01]  /*1e2e0*/  LDL.64 R132, [R1+0x50] ;  /* 0x0000500001847983 */ /* 0x008ee20000100a00 */
[----:B------:R-:W-:Y:S04]  /*1e2f0*/  DEPBAR.LE SB0, 0x0 ;  /* 0x000080000000791a */ /* 0x000fe80000000000 */
[----:B------:R-:W-:Y:S01]  /*1e300*/  MOV R134, UR13 ;  /* 0x0000000d00867c02 */ /* 0x000fe20008000f00 */
[----:B--2---:R-:W2:Y:S01]  /*1e310*/  LDL R0, [R1+0x18] ;  /* 0x0000180001007983 */ /* 0x004ea20000100800 */
[----:B------:R-:W-:Y:S02]  /*1e320*/  USHF.R.S32.HI UR18, URZ, 0x1f, UR21 ;  /* 0x0000001f3f127899 */ /* 0x000fe40008011415 */
[----:B------:R-:W-:Y:S01]  /*1e330*/  UIMAD UR15, UR10, UR21, URZ ;  /* 0x000000150a0f72a4 */ /* 0x000fe2000f8e023f */
[----:B------:R-:W4:Y:S01]  /*1e340*/  LDL.64 R246, [R1+0x20] ;  /* 0x0000200001f67983 */ /* 0x000f220000100a00 */
[----:B------:R-:W-:Y:S02]  /*1e350*/  UISETP.GT.AND UP0, UPT, UR21, URZ, UPT ;  /* 0x0000003f1500728c */ /* 0x000fe4000bf04270 */
[----:B------:R-:W-:Y:S03]  /*1e360*/  UIMAD UR15, UR18, UR13, UR15 ;  /* 0x0000000d120f72a4 */ /* 0x000fe6000f8e020f */
[----:B------:R-:W-:Y:S08]  /*1e370*/  BAR.SYNC.DEFER_BLOCKING 0x0 ;  /* 0x0000000000007b1d */ /* 0x000ff00000010000 */
[----:B-----5:R-:W-:Y:S04]  /*1e380*/  STL [R1+0x60], R235 ;  /* 0x000060eb01007387 */ /* 0x020fe80000100800 */
[----:B------:R-:W-:Y:S04]  /*1e390*/  STL [R1+0x64], R243 ;  /* 0x000064f301007387 */ /* 0x000fe80000100800 */
[----:B------:R-:W-:Y:S04]  /*1e3a0*/  STL [R1+0x68], R242 ;  /* 0x000068f201007387 */ /* 0x000fe80000100800 */
[----:B------:R-:W-:Y:S04]  /*1e3b0*/  STL [R1+0x6c], R241 ;  /* 0x00006cf101007387 */ /* 0x000fe80000100800 */
        /* <DEDUP_REMOVED lines=24> */
[----:B------:R-:W-:Y:S05]  /*1e540*/  STL [R1+0x88], R237 ;  /* 0x000088ed01007387 */ /* 0x000fea0000100800 */
        /* <DEDUP_REMOVED lines=21> */
[----:B---3--:R-:W-:Y:S04]  /*1e6a0*/  IMAD.WIDE.U32 R136, R134, UR21, R132 ;  /* 0x0000001586887c25 */ /* 0x008fe8000f8e0084 */
[C---:B------:R-:W-:Y:S04]  /*1e6b0*/  HMMA.16816.F32 R48, R208.reuse, R222, R48 ;  /* 0x000000ded030723c */ /* 0x040fe80000001830 */
[C---:B--2---:R-:W-:Y:S02]  /*1e6c0*/  LOP3.LUT P5, RZ, R0.reuse, 0x1, RZ, 0xc0, !PT ;  /* 0x0000000100ff7812 */ /* 0x044fe400078ac0ff */
[----:B------:R-:W-:Y:S02]  /*1e6d0*/  LOP3.LUT P4, RZ, R0, 0x2, RZ, 0xc0, !PT ;  /* 0x0000000200ff7812 */ /* 0x000fe4000788c0ff */
[C---:B------:R-:W-:Y:S01]  /*1e6e0*/  LEA R132, P0, R136.reuse, c[0x0][0x1f8], 0x1 ;  /* 0x00007e0088847a11 */ /* 0x040fe200078008ff */
[-C--:B-1----:R-:W-:Y:S03]  /*1e6f0*/  HMMA.16816.F32 R52, R208, R140.reuse, R52 ;  /* 0x0000008cd034723c */ /* 0x082fe60000001834 */
[----:B------:R-:W-:Y:S04]  /*1e700*/  IADD3 R0, R137, UR15, RZ ;  /* 0x0000000f89007c10 */ /* 0x000fe8000fffe0ff */
[----:B------:R-:W-:Y:S01]  /*1e710*/  LEA.HI.X R133, R136, c[0x0][0x1fc], R0, 0x1, P0 ;  /* 0x00007f0088857a11 */ /* 0x000fe200000f0c00 */
[C---:B------:R-:W-:Y:S04]  /*1e720*/  HMMA.16816.F32 R56, R216.reuse, R140, R56 ;  /* 0x0000008cd838723c */ /* 0x040fe80000001838 */
[----:B------:R-:W-:Y:S01]  /*1e730*/  @!PT LDS RZ, [RZ] ;  /* 0x00000000fffff984 */ /* 0x000fe20000000800 */
[----:B------:R-:W-:Y:S01]  /*1e740*/  @!PT LDS RZ, [RZ] ;  /* 0x00000000fffff984 */ /* 0x000fe20000000800 */
[----:B------:R-:W-:Y:S01]  /*1e750*/  @!PT LDS RZ, [RZ] ;  /* 0x00000000fffff984 */ /* 0x000fe20000000800 */
[----:B------:R1:W-:Y:S01]  /*1e760*/  LDGSTS.E.BYPASS.LTC128B.128 [R244+0x100], [R132.64], !P5 ;  /* 0x0010000084f47fae */ /* 0x0003e2000e901d5c */
[----:B----4-:R-:W-:Y:S01]  /*1e770*/  IMAD.WIDE.U32 R136, R134, UR21, R246 ;  /* 0x0000001586887c25 */ /* 0x010fe2000f8e00f6 */
[----:B------:R-:W-:Y:S02]  /*1e780*/  UIADD3 UR21, UR21, -0x1, URZ ;  /* 0xffffffff15157890 */ /* 0x000fe4000fffe03f */
[-C--:B------:R-:W-:Y:S02]  /*1e790*/  HMMA.16816.F32 R60, R216, R142.reuse, R60 ;  /* 0x0000008ed83c723c */ /* 0x080fe4000000183c */
[----:B------:R-:W-:Y:S02]  /*1e7a0*/  @UP0 UIMAD.WIDE.U32 UR22, UR21, UR4, URZ ;  /* 0x00000004151602a5 */ /* 0x000fe4000f8e003f */
[C---:B------:R-:W-:Y:S02]  /*1e7b0*/  LEA R212, P0, R136.reuse, c[0x0][0x1f8], 0x1 ;  /* 0x00007e0088d47a11 */ /* 0x040fe400078008ff */
[----:B------:R-:W-:Y:S01]  /*1e7c0*/  IADD3 R0, R137, UR15, RZ ;  /* 0x0000000f89007c10 */ /* 0x000fe2000fffe0ff */
[----:B------:R-:W-:Y:S01]  /*1e7d0*/  @UP0 USHF.L.U32 UR18, UR22, 0x6, URZ ;  /* 0x0000000616120899 */ /* 0x000fe2000800063f */
[----:B------:R-:W-:Y:S01]  /*1e7e0*/  HMMA.16816.F32 R64, R208, R142, R64 ;  /* 0x0000008ed040723c */ /* 0x000fe20000001840 */
[----:B------:R-:W-:Y:S03]  /*1e7f0*/  @UP0 USHF.R.S32.HI UR15, URZ, 0x1f, UR21 ;  /* 0x0000001f3f0f0899 */ /* 0x000fe60008011415 */
[----:B------:R-:W-:Y:S01]  /*1e800*/  LEA.HI.X R213, R136, c[0x0][0x1fc], R0, 0x1, P0 ;  /* 0x00007f0088d57a11 */ /* 0x000fe200000f0c00 */
[----:B------:R-:W-:Y:S04]  /*1e810*/  @UP0 UIMAD UR15, UR15, UR4, URZ ;  /* 0x000000040f0f02a4 */ /* 0x000fe8000f8e023f */
[----:B------:R2:W-:Y:S01]  /*1e820*/  LDGSTS.E.BYPASS.LTC128B.128 [R244+0x2100], [R212.64], !P4 ;  /* 0x02100000d4f47fae */ /* 0x0005e2000e101d5c */
[----:B------:R-:W-:Y:S04]  /*1e830*/  @UP0 UIMAD UR15, UR21, UR5, UR15 ;  /* 0x00000005150f02a4 */ /* 0x000fe8000f8e020f */
[----:B------:R-:W-:Y:S01]  /*1e840*/  @UP0 UIADD3 UR15, UR23, UR15, URZ ;  /* 0x0000000f170f0290 */ /* 0x000fe2000fffe03f */
[----:B-1----:R-:W-:Y:S03]  /*1e850*/  IADD3 R132, P0, R132, UR6, RZ ;  /* 0x0000000684847c10 */ /* 0x002fe6000ff1e0ff */
[----:B------:R-:W-:Y:S01]  /*1e860*/  @UP0 USHF.L.U64.HI UR15, UR22, 0x6, UR15 ;  /* 0x00000006160f0899 */ /* 0x000fe2000801020f */
[----:B------:R-:W-:Y:S02]  /*1e870*/  IADD3.X R133, R133, UR7, RZ, P0, !PT ;  /* 0x0000000785857c10 */ /* 0x000fe400087fe4ff */
[----:B------:R-:W-:Y:S03]  /*1e880*/  IADD3 R136, P1, R132, UR6, RZ ;  /* 0x0000000684887c10 */ /* 0x000fe6000ff3e0ff */
[----:B------:R1:W-:Y:S01]  /*1e890*/  LDGSTS.E.BYPASS.LTC128B.128 [R244+0x900], [R132.64], !P5 ;  /* 0x0090000084f47fae */ /* 0x0003e2000e901d5c */
[----:B------:R-:W-:Y:S02]  /*1e8a0*/  IADD3.X R137, R133, UR7, RZ, P1, !PT ;  /* 0x0000000785897c10 */ /* 0x000fe40008ffe4ff */
[----:B------:R-:W-:Y:S04]  /*1e8b0*/  IADD3 R140, P1, R136, UR6, RZ ;  /* 0x00000006888c7c10 */ /* 0x000fe8000ff3e0ff */
[----:B------:R-:W-:Y:S01]  /*1e8c0*/  IADD3.X R141, R137, UR7, RZ, P1, !PT ;  /* 0x00000007898d7c10 */ /* 0x000fe20008ffe4ff */
[----:B------:R1:W-:Y:S01]  /*1e8d0*/  LDGSTS.E.BYPASS.LTC128B.128 [R244+0x2900], [R132.64+0x80], !P4 ;  /* 0x0290008084f47fae */ /* 0x0003e2000e101d5c */
[----:B--2---:R-:W-:Y:S07]  /*1e8e0*/  IADD3 R212, P0, R132, UR11, RZ ;  /* 0x0000000b84d47c10 */ /* 0x004fee000ff1e0ff */
[----:B------:R2:W-:Y:S01]  /*1e8f0*/  LDGSTS.E.BYPASS.LTC128B.128 [R244+0x1100], [R136.64], !P5 ;  /* 0x0110000088f47fae */ /* 0x0005e2000e901d5c */
[----:B------:R-:W-:Y:S07]  /*1e900*/  IADD3.X R213, R133, UR14, RZ, P0, !PT ;  /* 0x0000000e85d57c10 */ /* 0x000fee00087fe4ff */
        /* <DEDUP_REMOVED lines=125> */
[----:B------:R-:W-:Y:S01]  /*1f0e0*/  MUFU.TANH R208, R4 ;  /* 0x0000000400d07308 */ /* 0x000fe20000002400 */
[----:B------:R-:W-:Y:S02]  /*1f0f0*/  FMUL.FTZ R5, R5, c[0x0][0x320] ;  /* 0x0000c80005057a20 */ /* 0x000fe40000410000 */
[----:B------:R-:W-:Y:S02]  /*1f100*/  FMUL.FTZ R6, R6, c[0x0][0x320] ;  /* 0x0000c80006067a20 */ /* 0x000fe40000410000 */
[----:B------:R-:W-:Y:S01]  /*1f110*/  FMUL.FTZ R7, R7, c[0x0][0x320] ;  /* 0x0000c80007077a20 */ /* 0x000fe20000410000 */
[-C--:B------:R-:W-:Y:S04]  /*1f120*/  HMMA.16816.F32 R12, R220, R214.reuse, R12 ;  /* 0x000000d6dc0c723c */ /* 0x080fe8000000180c */
[----:B------:R-:W-:Y:S04]  /*1f130*/  MUFU.TANH R134, R5 ;  /* 0x0000000500867308 */ /* 0x000fe80000002400 */
[C---:B------:R-:W-:Y:S06]  /*1f140*/  HMMA.16816.F32 R16, R140.reuse, R214, R16 ;  /* 0x000000d68c10723c */ /* 0x040fec0000001810 */
[----:B------:R-:W1:Y:S01]  /*1f150*/  MUFU.TANH R212, R6 ;  /* 0x0000000600d47308 */ /* 0x000e620000002400 */
        /* <DEDUP_REMOVED lines=15> */
[----:B--2---:R-:W2:Y:S09]  /*1f250*/  LDSM.16.M88.4 R4, [R229+0x2800] ;  /* 0x00280000e504783b */ /* 0x004eb20000000200 */
[----:B------:R-:W-:Y:S10]  /*1f260*/  MUFU.TANH R217, R10 ;  /* 0x0000000a00d97308 */ /* 0x000ff40000002400 */
[----:B------:R3:W-:Y:S10]  /*1f270*/  MUFU.TANH R218, R11 ;  /* 0x0000000b00da7308 */ /* 0x0007f40000002400 */
[----:B------:R-:W-:Y:S10]  /*1f280*/  MUFU.TANH R16, R16 ;  /* 0x0000001000107308 */ /* 0x000ff40000002400 */
[----:B------:R-:W-:Y:S01]  /*1f290*/  MUFU.TANH R17, R17 ;  /* 0x0000001100117308 */ /* 0x000fe20000002400 */
[----:B---3--:R-:W3:Y:S01]  /*1f2a0*/  LDSM.16.M88.4 R8, [R229+0x3000] ;  /* 0x00300000e508783b */ /* 0x008ee20000000200 */
[-C--:B--2---:R-:W-:Y:S08]  /*1f2b0*/  HMMA.16816.F32 R20, R140, R4.reuse, R20 ;  /* 0x000000048c14723c */ /* 0x084ff00000001814 */
[----:B------:R-:W-:Y:S01]  /*1f2c0*/  MUFU.TANH R18, R18 ;  /* 0x0000001200127308 */ /* 0x000fe20000002400 */
[C---:B------:R-:W-:Y:S09]  /*1f2d0*/  HMMA.16816.F32 R24, R220.reuse, R4, R24 ;  /* 0x00000004dc18723c */ /* 0x040ff20000001818 */
[----:B------:R-:W-:Y:S01]  /*1f2e0*/  MUFU.TANH R19, R19 ;  /* 0x0000001300137308 */ /* 0x000fe20000002400 */
[-C--:B------:R-:W-:Y:S08]  /*1f2f0*/  HMMA.16816.F32 R28, R220, R6.reuse, R28 ;  /* 0x00000006dc1c723c */ /* 0x080ff0000000181c */
[C---:B------:R-:W-:Y:S01]  /*1f300*/  HMMA.16816.F32 R32, R140.reuse, R6, R32 ;  /* 0x000000068c20723c */ /* 0x040fe20000001820 */
[----:B------:R-:W-:Y:S01]  /*1f310*/  MUFU.TANH R12, R12 ;  /* 0x0000000c000c7308 */ /* 0x000fe20000002400 */
[----:B------:R-:W2:Y:S01]  /*1f320*/  LDSM.16.M88.4 R4, [R229+0x3800] ;  /* 0x00380000e504783b */ /* 0x000ea20000000200 */
[----:B------:R-:W-:Y:S04]  /*1f330*/  DEPBAR.LE SB0, 0x0 ;  /* 0x000080000000791a */ /* 0x000fe80000000000 */
[----:B------:R-:W-:Y:S02]  /*1f340*/  FMUL.FTZ R22, R22, c[0x0][0x320] ;  /* 0x0000c80016167a20 */ /* 0x000fe40000410000 */
[----:B------:R-:W-:Y:S02]  /*1f350*/  FMUL.FTZ R20, R20, c[0x0][0x320] ;  /* 0x0000c80014147a20 */ /* 0x000fe40000410000 */
[----:B------:R-:W-:Y:S01]  /*1f360*/  MUFU.TANH R251, R22 ;  /* 0x0000001600fb7308 */ /* 0x000fe20000002400 */
[----:B------:R-:W-:Y:S01]  /*1f370*/  FMUL.FTZ R26, R26, c[0x0][0x320] ;  /* 0x0000c8001a1a7a20 */ /* 0x000fe20000410000 */
[----:B------:R-:W-:Y:S01]  /*1f380*/  BAR.SYNC.DEFER_BLOCKING 0x0 ;  /* 0x0000000000007b1d */ /* 0x000fe20000010000 */
[----:B------:R-:W-:Y:S01]  /*1f390*/  FMUL.FTZ R27, R27, c[0x0][0x320] ;  /* 0x0000c8001b1b7a20 */ /* 0x000fe20000410000 */
[-C--:B---3--:R-:W-:Y:S05]  /*1f3a0*/  HMMA.16816.F32 R36, R140, R8.reuse, R36 ;  /* 0x000000088c24723c */ /* 0x088fea0000001824 */
[----:B------:R-:W-:Y:S01]  /*1f3b0*/  FMUL.FTZ R29, R29, c[0x0][0x320] ;  /* 0x0000c8001d1d7a20 */ /* 0x000fe20000410000 */
[----:B------:R-:W-:Y:S01]  /*1f3c0*/  MUFU.TANH R248, R20 ;  /* 0x0000001400f87308 */ /* 0x000fe20000002400 */
[----:B------:R-:W-:Y:S01]  /*1f3d0*/  FMUL.FTZ R30, R30, c[0x0][0x320] ;  /* 0x0000c8001e1e7a20 */ /* 0x000fe20000410000 */
[C---:B------:R-:W-:Y:S01]  /*1f3e0*/  HMMA.16816.F32 R40, R220.reuse, R8, R40 ;  /* 0x00000008dc28723c */ /* 0x040fe20000001828 */
[----:B------:R-:W3:Y:S03]  /*1f3f0*/  LDL.64 R8, [R1+0x40] ;  /* 0x0000400001087983 */ /* 0x000ee60000100a00 */
[----:B------:R-:W-:Y:S02]  /*1f400*/  FMUL.FTZ R24, R24, c[0x0][0x320] ;  /* 0x0000c80018187a20 */ /* 0x000fe40000410000 */
[----:B------:R-:W-:Y:S02]  /*1f410*/  FMUL.FTZ R23, R23, c[0x0][0x320] ;  /* 0x0000c80017177a20 */ /* 0x000fe40000410000 */
[----:B------:R-:W4:Y:S01]  /*1f420*/  MUFU.TANH R138, R29 ;  /* 0x0000001d008a7308 */ /* 0x000f220000002400 */
[-C--:B------:R-:W-:Y:S03]  /*1f430*/  HMMA.16816.F32 R44, R220, R10.reuse, R44 ;  /* 0x0000000adc2c723c */ /* 0x080fe6000000182c */
[----:B------:R-:W-:Y:S02]  /*1f440*/  FMUL.FTZ R21, R21, c[0x0][0x320] ;  /* 0x0000c80015157a20 */ /* 0x000fe40000410000 */
[----:B------:R-:W-:Y:S02]  /*1f450*/  FMUL.FTZ R31, R31, c[0x0][0x320] ;  /* 0x0000c8001f1f7a20 */ /* 0x000fe40000410000 */
[----:B------:R-:W-:Y:S01]  /*1f460*/  FMUL.FTZ R37, R37, c[0x0][0x320] ;  /* 0x0000c80025257a20 */ /* 0x000fe20000410000 */
[C---:B------:R-:W-:Y:S01]  /*1f470*/  HMMA.16816.F32 R48, R140.reuse, R10, R48 ;  /* 0x0000000a8c30723c */ /* 0x040fe20000001830 */
[----:B------:R4:W-:Y:S03]  /*1f480*/  MUFU.TANH R214, R30 ;  /* 0x0000001e00d67308 */ /* 0x0009e60000002400 */
[----:B------:R-:W-:Y:S02]  /*1f490*/  FMUL.FTZ R36, R36, c[0x0][0x320] ;  /* 0x0000c80024247a20 */ /* 0x000fe40000410000 */
[----:B------:R-:W-:Y:S02]  /*1f4a0*/  FMUL.FTZ R38, R38, c[0x0][0x320] ;  /* 0x0000c80026267a20 */ /* 0x000fe40000410000 */
[-C--:B--2---:R-:W-:Y:S03]  /*1f4b0*/  HMMA.16816.F32 R52, R140, R4.reuse, R52 ;  /* 0x000000048c34723c */ /* 0x084fe60000001834 */
[----:B------:R-:W2:Y:S01]  /*1f4c0*/  MUFU.TANH R0, R37 ;  /* 0x0000002500007308 */ /* 0x000ea20000002400 */
[----:B------:R-:W-:Y:S02]  /*1f4d0*/  FMUL.FTZ R39, R39, c[0x0][0x320] ;  /* 0x0000c80027277a20 */ /* 0x000fe40000410000 */
[----:B------:R-:W-:Y:S02]  /*1f4e0*/  FMUL.FTZ R42, R42, c[0x0][0x320] ;  /* 0x0000c8002a2a7a20 */ /* 0x000fe40000410000 */
[C---:B------:R-:W-:Y:S04]  /*1f4f0*/  HMMA.16816.F32 R56, R220.reuse, R4, R56 ;  /* 0x00000004dc38723c */ /* 0x040fe80000001838 */
[----:B------:R-:W-:Y:S01]  /*1f500*/  FMUL.FTZ R43, R43, c[0x0][0x320] ;  /* 0x0000c8002b2b7a20 */ /* 0x000fe20000410000 */
[----:B------:R-:W-:Y:S01]  /*1f510*/  MUFU.TANH R20, R26 ;  /* 0x0000001a00147308 */ /* 0x000fe20000002400 */
[----:B------:R-:W-:Y:S01]  /*1f520*/  FMUL.FTZ R41, R41, c[0x0][0x320] ;  /* 0x0000c80029297a20 */ /* 0x000fe20000410000 */
[----:B-1----:R-:W-:Y:S01]  /*1f530*/  FMNMX.FTZ R4, R212, R3, !PT ;  /* 0x00000003d4047209 */ /* 0x002fe20007810000 */
[-C--:B------:R-:W-:Y:S04]  /*1f540*/  HMMA.16816.F32 R60, R220, R6.reuse, R60 ;  /* 0x00000006dc3c723c */ /* 0x080fe8000000183c */
[----:B----4-:R-:W-:Y:S01]  /*1f550*/  MOV R30, R138 ;  /* 0x0000008a001e7202 */ /* 0x010fe20000000f00 */
[----:B------:R-:W-:Y:S01]  /*1f560*/  FMUL.FTZ R48, R48, c[0x0][0x320] ;  /* 0x0000c80030307a20 */ /* 0x000fe20000410000 */
[----:B------:R-:W-:Y:S01]  /*1f570*/  FMNMX.FTZ R138, R208, R2, !PT ;  /* 0x00000002d08a7209 */ /* 0x000fe20007810000 */
[----:B------:R1:W-:Y:S01]  /*1f580*/  MUFU.TANH R235, R27 ;  /* 0x0000001b00eb7308 */ /* 0x0003e20000002400 */
[----:B------:R-:W-:Y:S01]  /*1f590*/  FMUL.FTZ R52, R52, c[0x0][0x320] ;  /* 0x0000c80034347a20 */ /* 0x000fe20000410000 */
[----:B------:R-:W-:Y:S04]  /*1f5a0*/  HMMA.16816.F32 R64, R140, R6, R64 ;  /* 0x000000068c40723c */ /* 0x000fe80000001840 */
[----:B------:R-:W-:Y:S01]  /*1f5b0*/  FMUL.FTZ R54, R54, c[0x0][0x320] ;  /* 0x0000c80036367a20 */ /* 0x000fe20000410000 */
[----:B------:R-:W-:Y:S01]  /*1f5c0*/  FMNMX.FTZ R5, R211, R4, !PT ;  /* 0x00000004d3057209 */ /* 0x000fe20007810000 */
[----:B------:R-:W-:Y:S01]  /*1f5d0*/  FMUL.FTZ R55, R55, c[0x0][0x320] ;  /* 0x0000c80037377a20 */ /* 0x000fe20000410000 */
[----:B------:R-:W-:Y:S01]  /*1f5e0*/  FMNMX.FTZ R138, R134, R138, !PT ;  /* 0x0000008a868a7209 */ /* 0x000fe20007810000 */
[----:B------:R2:W-:Y:S01]  /*1f5f0*/  MUFU.TANH R22, R52 ;  /* 0x0000003400167308 */ /* 0x0005e20000002400 */
[----:B------:R-:W-:Y:S03]  /*1f600*/  FMUL.FTZ R53, R53, c[0x0][0x320] ;  /* 0x0000c80035357a20 */ /* 0x000fe60000410000 */
[----:B------:R-:W-:Y:S01]  /*1f610*/  FMUL.FTZ R58, R58, c[0x0][0x320] ;  /* 0x0000c8003a3a7a20 */ /* 0x000fe20000410000 */
[----:B------:R-:W-:Y:S01]  /*1f620*/  FMNMX.FTZ R138, R16, R138, !PT ;  /* 0x0000008a108a7209 */ /* 0x000fe20007810000 */
[----:B------:R-:W-:Y:S02]  /*1f630*/  FMUL.FTZ R59, R59, c[0x0][0x320] ;  /* 0x0000c8003b3b7a20 */ /* 0x000fe40000410000 */
[----:B------:R-:W-:Y:S01]  /*1f640*/  FMUL.FTZ R61, R61, c[0x0][0x320] ;  /* 0x0000c8003d3d7a20 */ /* 0x000fe20000410000 */
[----:B------:R-:W-:Y:S01]  /*1f650*/  FMNMX.FTZ R138, R17, R138, !PT ;  /* 0x0000008a118a7209 */ /* 0x000fe20007810000 */
[----:B------:R-:W4:Y:S01]  /*1f660*/  MUFU.TANH R247, R21 ;  /* 0x0000001500f77308 */ /* 0x000f220000002400 */
[----:B------:R-:W-:Y:S02]  /*1f670*/  FMUL.FTZ R32, R32, c[0x0][0x320] ;  /* 0x0000c80020207a20 */ /* 0x000fe40000410000 */
[----:B------:R-:W-:Y:S01]  /*1f680*/  FMUL.FTZ R60, R60, c[0x0][0x320] ;  /* 0x0000c8003c3c7a20 */ /* 0x000fe20000410000 */
[----:B-1----:R-:W3:Y:S01]  /*1f690*/  LDL.64 R26, [R1+0x48] ;  /* 0x00004800011a7983 */ /* 0x002ee20000100a00 */
[----:B------:R-:W-:Y:S01]  /*1f6a0*/  FMUL.FTZ R49, R49, c[0x0][0x320] ;  /* 0x0000c80031317a20 */ /* 0x000fe20000410000 */
[----:B------:R-:W-:Y:S01]  /*1f6b0*/  FMNMX.FTZ R138, R248, R138, !PT ;  /* 0x0000008af88a7209 */ /* 0x000fe20007810000 */
[----:B------:R-:W-:Y:S02]  /*1f6c0*/  FMUL.FTZ R51, R51, c[0x0][0x320] ;  /* 0x0000c80033337a20 */ /* 0x000fe40000410000 */
[----:B------:R-:W-:Y:S01]  /*1f6d0*/  FMUL.FTZ R56, R56, c[0x0][0x320] ;  /* 0x0000c80038387a20 */ /* 0x000fe20000410000 */
[----:B------:R-:W-:Y:S01]  /*1f6e0*/  MUFU.TANH R11, R61 ;  /* 0x0000003d000b7308 */ /* 0x000fe20000002400 */
[----:B------:R-:W-:Y:S02]  /*1f6f0*/  FMUL.FTZ R64, R64, c[0x0][0x320] ;  /* 0x0000c80040407a20 */ /* 0x000fe40000410000 */
[----:B------:R-:W-:Y:S01]  /*1f700*/  FMUL.FTZ R66, R66, c[0x0][0x320] ;  /* 0x0000c80042427a20 */ /* 0x000fe20000410000 */
[----:B--2---:R-:W-:Y:S01]  /*1f710*/  MOV R52, R0 ;  /* 0x0000000000347202 */ /* 0x004fe20000000f00 */
[----:B------:R-:W-:Y:S01]  /*1f720*/  FMUL.FTZ R67, R67, c[0x0][0x320] ;  /* 0x0000c80043437a20 */ /* 0x000fe20000410000 */
[----:B------:R-:W-:Y:S01]  /*1f730*/  FMNMX.FTZ R0, R213, R135, !PT ;  /* 0x00000087d5007209 */ /* 0x000fe20007810000 */
[----:B------:R-:W-:Y:S02]  /*1f740*/  FMUL.FTZ R57, R57, c[0x0][0x320] ;  /* 0x0000c80039397a20 */ /* 0x000fe40000410000 */
[----:B------:R-:W-:Y:S01]  /*1f750*/  FMUL.FTZ R25, R25, c[0x0][0x320] ;  /* 0x0000c80019197a20 */ /* 0x000fe20000410000 */
[----:B------:R1:W-:Y:S01]  /*1f760*/  MUFU.TANH R231, R24 ;  /* 0x0000001800e77308 */ /* 0x0003e20000002400 */
        /* <DEDUP_REMOVED lines=8> */
[----:B----4-:R-:W-:Y:S01]  /*1f7f0*/  FMNMX.FTZ R138, R247, R138, !PT ;  /* 0x0000008af78a7209 */ /* 0x010fe20007810000 */
[----:B------:R-:W-:Y:S01]  /*1f800*/  MUFU.TANH R224, R51 ;  /* 0x0000003300e07308 */ /* 0x000fe20000002400 */
[----:B------:R-:W-:Y:S01]  /*1f810*/  FMNMX.FTZ R0, R251, R0, !PT ;  /* 0x00000000fb007209 */ /* 0x000fe20007810000 */
[----:B------:R-:W-:Y:S02]  /*1f820*/  FMUL.FTZ R33, R33, c[0x0][0x320] ;  /* 0x0000c80021217a20 */ /* 0x000fe40000410000 */
[----:B------:R-:W-:Y:S02]  /*1f830*/  FMUL.FTZ R40, R40, c[0x0][0x320] ;  /* 0x0000c80028287a20 */ /* 0x000fe40000410000 */
[----:B------:R-:W-:Y:S02]  /*1f840*/  FMUL.FTZ R34, R34, c[0x0][0x320] ;  /* 0x0000c80022227a20 */ /* 0x000fe40000410000 */
[----:B------:R-:W-:Y:S02]  /*1f850*/  FMUL.FTZ R35, R35, c[0x0][0x320] ;  /* 0x0000c80023237a20 */ /* 0x000fe40000410000 */
[----:B------:R-:W2:Y:S01]  /*1f860*/  MUFU.TANH R245, R32 ;  /* 0x0000002000f57308 */ /* 0x000ea20000002400 */
[----:B------:R-:W-:Y:S02]  /*1f870*/  FMUL.FTZ R50, R50, c[0x0][0x320] ;  /* 0x0000c80032327a20 */ /* 0x000fe40000410000 */
[----:B------:R-:W-:Y:S01]  /*1f880*/  FMUL.FTZ R65, R65, c[0x0][0x320] ;  /* 0x0000c80041417a20 */ /* 0x000fe20000410000 */
[----:B-1----:R-:W4:Y:S01]  /*1f890*/  LDL R24, [R1] ;  /* 0x0000000001187983 */ /* 0x002f220000100800 */
[----:B------:R-:W-:Y:S02]  /*1f8a0*/  FMUL.FTZ R46, R46, c[0x0][0x320] ;  /* 0x0000c8002e2e7a20 */ /* 0x000fe40000410000 */
[----:B------:R-:W-:Y:S03]  /*1f8b0*/  FMUL.FTZ R62, R62, c[0x0][0x320] ;  /* 0x0000c8003e3e7a20 */ /* 0x000fe60000410000 */
[----:B------:R-:W-:Y:S10]  /*1f8c0*/  MUFU.TANH R10, R60 ;  /* 0x0000003c000a7308 */ /* 0x000ff40000002400 */
[----:B------:R1:W1:Y:S01]  /*1f8d0*/  MUFU.TANH R241, R23 ;  /* 0x0000001700f17308 */ /* 0x0002620000002400 */
[----:B--2---:R-:W-:Y:S09]  /*1f8e0*/  FMNMX.FTZ R138, R245, R138, !PT ;  /* 0x0000008af58a7209 */ /* 0x004ff20007810000 */
[----:B------:R-:W2:Y:S10]  /*1f8f0*/  MUFU.TANH R246, R33 ;  /* 0x0000002100f67308 */ /* 0x000eb40000002400 */
[----:B------:R-:W2:Y:S01]  /*1f900*/  MUFU.TANH R133, R36 ;  /* 0x0000002400857308 */ /* 0x000ea20000002400 */
[----:B-1----:R-:W3:Y:S01]  /*1f910*/  LDL R23, [R1+0x4] ;  /* 0x0000040001177983 */ /* 0x002ee20000100800 */
[----:B------:R-:W-:Y:S08]  /*1f920*/  FMNMX.FTZ R0, R241, R0, !PT ;  /* 0x00000000f1007209 */ /* 0x000ff00007810000 */
[----:B------:R1:W-:Y:S01]  /*1f930*/  MUFU.TANH R32, R40 ;  /* 0x0000002800207308 */ /* 0x0003e20000002400 */
[----:B--2---:R-:W-:Y:S09]  /*1f940*/  FMNMX.FTZ R138, R246, R138, !PT ;  /* 0x0000008af68a7209 */ /* 0x004ff20007810000 */
[----:B------:R-:W2:Y:S10]  /*1f950*/  MUFU.TANH R250, R34 ;  /* 0x0000002200fa7308 */ /* 0x000eb40000002400 */
[----:B------:R-:W2:Y:S01]  /*1f960*/  MUFU.TANH R13, R13 ;  /* 0x0000000d000d7308 */ /* 0x000ea20000002400 */
[----:B-1----:R-:W-:Y:S04]  /*1f970*/  MOV R40, R133 ;  /* 0x0000008500287202 */ /* 0x002fe80000000f00 */
[----:B------:R-:W-:Y:S05]  /*1f980*/  FMNMX.FTZ R138, R40, R138, !PT ;  /* 0x0000008a288a7209 */ /* 0x000fea0007810000 */
[----:B------:R-:W1:Y:S01]  /*1f990*/  MUFU.TANH R240, R48 ;  /* 0x0000003000f07308 */ /* 0x000e620000002400 */
[----:B------:R-:W-:Y:S02]  /*1f9a0*/  FMNMX.FTZ R138, R52, R138, !PT ;  /* 0x0000008a348a7209 */ /* 0x000fe40007810000 */
[----:B--2---:R-:W-:Y:S07]  /*1f9b0*/  FMNMX.FTZ R0, R250, R0, !PT ;  /* 0x00000000fa007209 */ /* 0x004fee0007810000 */
[----:B------:R1:W2:Y:S01]  /*1f9c0*/  MUFU.TANH R239, R49 ;  /* 0x0000003100ef7308 */ /* 0x0002a20000002400 */
[----:B------:R-:W-:Y:S09]  /*1f9d0*/  FMNMX.FTZ R5, R13, R4, !PT ;  /* 0x000000040d057209 */ /* 0x000ff20007810000 */
[----:B------:R-:W2:Y:S10]  /*1f9e0*/  MUFU.TANH R249, R35 ;  /* 0x0000002300f97308 */ /* 0x000eb40000002400 */
[----:B------:R-:W2:Y:S01]  /*1f9f0*/  MUFU.TANH R233, R39 ;  /* 0x0000002700e97308 */ /* 0x000ea20000002400 */
[----:B-1----:R-:W-:Y:S02]  /*1fa00*/  MOV R49, R240 ;  /* 0x000000f000317202 */ /* 0x002fe40000000f00 */
[----:B--2---:R-:W-:Y:S02]  /*1fa10*/  MOV R142, R239 ;  /* 0x000000ef008e7202 */ /* 0x004fe40000000f00 */
[----:B------:R-:W-:Y:S05]  /*1fa20*/  FMNMX.FTZ R138, R49, R138, !PT ;  /* 0x0000008a318a7209 */ /* 0x000fea0007810000 */
[----:B------:R-:W-:Y:S01]  /*1fa30*/  MUFU.TANH R242, R31 ;  /* 0x0000001f00f27308 */ /* 0x000fe20000002400 */
[----:B------:R-:W-:Y:S02]  /*1fa40*/  FMNMX.FTZ R138, R142, R138, !PT ;  /* 0x0000008a8e8a7209 */ /* 0x000fe40007810000 */
[----:B------:R-:W-:Y:S02]  /*1fa50*/  FMNMX.FTZ R0, R249, R0, !PT ;  /* 0x00000000f9007209 */ /* 0x000fe40007810000 */
[----:B------:R-:W-:Y:S05]  /*1fa60*/  FMNMX.FTZ R138, R22, R138, !PT ;  /* 0x0000008a168a7209 */ /* 0x000fea0007810000 */
[----:B------:R-:W1:Y:S01]  /*1fa70*/  MUFU.TANH R31, R38 ;  /* 0x00000026001f7308 */ /* 0x000e620000002400 */
[----:B------:R-:W-:Y:S09]  /*1fa80*/  MOV R48, R233 ;  /* 0x000000e900307202 */ /* 0x000ff20000000f00 */
[----:B------:R-:W2:Y:S10]  /*1fa90*/  MUFU.TANH R50, R50 ;  /* 0x0000003200327308 */ /* 0x000eb40000002400 */
[----:B------:R2:W-:Y:S01]  /*1faa0*/  MUFU.TANH R34, R56 ;  /* 0x0000003800227308 */ /* 0x0005e20000002400 */
[----:B-1----:R-:W-:Y:S04]  /*1fab0*/  FMNMX.FTZ R0, R31, R0, !PT ;  /* 0x000000001f007209 */ /* 0x002fe80007810000 */
[----:B------:R-:W-:Y:S05]  /*1fac0*/  FMNMX.FTZ R0, R48, R0, !PT ;  /* 0x0000000030007209 */ /* 0x000fea0007810000 */
[----:B------:R-:W1:Y:S01]  /*1fad0*/  MUFU.TANH R21, R53 ;  /* 0x0000003500157308 */ /* 0x000e620000002400 */
[----:B--2---:R-:W-:Y:S09]  /*1fae0*/  FMNMX.FTZ R0, R50, R0, !PT ;  /* 0x0000000032007209 */ /* 0x004ff20007810000 */
[----:B------:R-:W-:Y:S01]  /*1faf0*/  MUFU.TANH R137, R54 ;  /* 0x0000003600897308 */ /* 0x000fe20000002400 */
[----:B------:R-:W-:Y:S04]  /*1fb00*/  MOV R56, R224 ;  /* 0x000000e000387202 */ /* 0x000fe80000000f00 */
[----:B------:R-:W-:Y:S05]  /*1fb10*/  FMNMX.FTZ R0, R56, R0, !PT ;  /* 0x0000000038007209 */ /* 0x000fea0007810000 */
[----:B------:R-:W-:Y:S01]  /*1fb20*/  MUFU.TANH R33, R41 ;  /* 0x0000002900217308 */ /* 0x000fe20000002400 */
[----:B-1----:R-:W-:Y:S02]  /*1fb30*/  FMNMX.FTZ R138, R21, R138, !PT ;  /* 0x0000008a158a7209 */ /* 0x002fe40007810000 */
[----:B------:R-:W-:Y:S07]  /*1fb40*/  MOV R53, R242 ;  /* 0x000000f200357202 */ /* 0x000fee0000000f00 */
[----:B------:R-:W1:Y:S10]  /*1fb50*/  MUFU.TANH R41, R64 ;  /* 0x0000004000297308 */ /* 0x000e740000002400 */
[----:B------:R2:W2:Y:S10]  /*1fb60*/  MUFU.TANH R64, R65 ;  /* 0x0000004100407308 */ /* 0x0004b40000002400 */
[----:B------:R-:W2:Y:S01]  /*1fb70*/  MUFU.TANH R7, R55 ;  /* 0x0000003700077308 */ /* 0x000ea20000002400 */
[----:B-1----:R-:W-:Y:S09]  /*1fb80*/  FMNMX.FTZ R138, R41, R138, !PT ;  /* 0x0000008a298a7209 */ /* 0x002ff20007810000 */
[----:B------:R1:W1:Y:S01]  /*1fb90*/  MUFU.TANH R6, R66 ;  /* 0x0000004200067308 */ /* 0x0002620000002400 */
[----:B--2---:R-:W-:Y:S02]  /*1fba0*/  MOV R65, R137 ;  /* 0x0000008900417202 */ /* 0x004fe40000000f00 */
[----:B------:R-:W-:Y:S02]  /*1fbb0*/  FMNMX.FTZ R138, R64, R138, !PT ;  /* 0x0000008a408a7209 */ /* 0x000fe40007810000 */
[----:B------:R-:W-:Y:S05]  /*1fbc0*/  FMNMX.FTZ R0, R65, R0, !PT ;  /* 0x0000000041007209 */ /* 0x000fea0007810000 */
[----:B------:R2:W2:Y:S10]  /*1fbd0*/  MUFU.TANH R4, R67 ;  /* 0x0000004300047308 */ /* 0x0004b40000002400 */
[----:B------:R2:W-:Y:S01]  /*1fbe0*/  MUFU.TANH R35, R57 ;  /* 0x0000003900237308 */ /* 0x0005e20000002400 */
[----:B-1----:R-:W-:Y:S02]  /*1fbf0*/  MOV R66, R7 ;  /* 0x0000000700427202 */ /* 0x002fe40000000f00 */
[----:B------:R-:W1:Y:S07]  /*1fc00*/  SHFL.BFLY PT, R7, R138, 0x2, 0x1f ;  /* 0x0c401f008a077f89 */ /* 0x000e6e00000e0000 */
[----:B------:R-:W1:Y:S01]  /*1fc10*/  MUFU.TANH R132, R25 ;  /* 0x0000001900847308 */ /* 0x000e620000002400 */
[----:B--2---:R-:W-:Y:S02]  /*1fc20*/  MOV R67, R6 ;  /* 0x0000000600437202 */ /* 0x004fe40000000f00 */
[----:B------:R-:W-:Y:S02]  /*1fc30*/  MOV R61, R4 ;  /* 0x00000004003d7202 */ /* 0x000fe40000000f00 */
[----:B------:R-:W-:Y:S05]  /*1fc40*/  FMNMX.FTZ R4, R66, R0, !PT ;  /* 0x0000000042047209 */ /* 0x000fea0007810000 */
[----:B------:R-:W2:Y:S01]  /*1fc50*/  MUFU.TANH R252, R28 ;  /* 0x0000001c00fc7308 */ /* 0x000ea20000002400 */
[----:B------:R-:W-:Y:S02]  /*1fc60*/  FMNMX.FTZ R4, R67, R4, !PT ;  /* 0x0000000443047209 */ /* 0x000fe40007810000 */
[----:B------:R-:W-:Y:S02]  /*1fc70*/  MOV R57, R231 ;  /* 0x000000e700397202 */ /* 0x000fe40000000f00 */
[----:B------:R-:W-:Y:S02]  /*1fc80*/  FMNMX.FTZ R4, R61, R4, !PT ;  /* 0x000000043d047209 */ /* 0x000fe40007810000 */
[----:B------:R-:W-:Y:S03]  /*1fc90*/  FMNMX.FTZ R5, R57, R5, !PT ;  /* 0x0000000539057209 */ /* 0x000fe60007810000 */
[----:B------:R-:W-:Y:S01]  /*1fca0*/  MUFU.TANH R243, R45 ;  /* 0x0000002d00f37308 */ /* 0x000fe20000002400 */
[----:B------:R-:W4:Y:S01]  /*1fcb0*/  SHFL.BFLY PT, R6, R4, 0x2, 0x1f ;  /* 0x0c401f0004067f89 */ /* 0x000f2200000e0000 */
[----:B-1----:R-:W-:Y:S02]  /*1fcc0*/  FMNMX.FTZ R138, R138, R7, !PT ;  /* 0x000000078a8a7209 */ /* 0x002fe40007810000 */
[----:B------:R-:W-:Y:S04]  /*1fcd0*/  MOV R60, R132 ;  /* 0x00000084003c7202 */ /* 0x000fe80000000f00 */
[----:B------:R-:W-:Y:S01]  /*1fce0*/  FMNMX.FTZ R5, R60, R5, !PT ;  /* 0x000000053c057209 */ /* 0x000fe20007810000 */
[----:B------:R-:W1:Y:S01]  /*1fcf0*/  SHFL.BFLY PT, R7, R138, 0x1, 0x1f ;  /* 0x0c201f008a077f89 */ /* 0x000e6200000e0000 */
[----:B------:R-:W4:Y:S02]  /*1fd00*/  MUFU.TANH R136, R44 ;  /* 0x0000002c00887308 */ /* 0x000f240000002400 */
[----:B--2---:R-:W-:Y:S04]  /*1fd10*/  FMNMX.FTZ R5, R252, R5, !PT ;  /* 0x00000005fc057209 */ /* 0x004fe80007810000 */
[----:B------:R-:W-:Y:S04]  /*1fd20*/  FMNMX.FTZ R5, R30, R5, !PT ;  /* 0x000000051e057209 */ /* 0x000fe80007810000 */
[----:B------:R-:W2:Y:S01]  /*1fd30*/  MUFU.TANH R14, R14 ;  /* 0x0000000e000e7308 */ /* 0x000ea20000002400 */
[----:B------:R-:W-:Y:S02]  /*1fd40*/  FMNMX.FTZ R5, R32, R5, !PT ;  /* 0x0000000520057209 */ /* 0x000fe40007810000 */
[----:B----4-:R-:W-:Y:S02]  /*1fd50*/  FMNMX.FTZ R4, R4, R6, !PT ;  /* 0x0000000604047209 */ /* 0x010fe40007810000 */
[----:B------:R-:W-:Y:S03]  /*1fd60*/  FMNMX.FTZ R5, R33, R5, !PT ;  /* 0x0000000521057209 */ /* 0x000fe60007810000 */
[----:B------:R-:W4:Y:S02]  /*1fd70*/  SHFL.BFLY PT, R137, R4, 0x1, 0x1f ;  /* 0x0c201f0004897f89 */ /* 0x000f2400000e0000 */
[----:B------:R-:W2:Y:S01]  /*1fd80*/  MUFU.TANH R15, R15 ;  /* 0x0000000f000f7308 */ /* 0x000ea20000002400 */
[----:B-1----:R-:W-:Y:S02]  /*1fd90*/  FMNMX.FTZ R138, R138, R7, !PT ;  /* 0x000000078a8a7209 */ /* 0x002fe40007810000 */
[----:B------:R-:W-:Y:S03]  /*1fda0*/  MOV R45, R136 ;  /* 0x00000088002d7202 */ /* 0x000fe60000000f00 */
[----:B------:R-:W-:Y:S01]  /*1fdb0*/  FMUL.FTZ R210, R138, c[0x0][0x2d0] ;  /* 0x0000b4008ad27a20 */ /* 0x000fe20000410000 */
[----:B------:R-:W-:Y:S03]  /*1fdc0*/  FMNMX.FTZ R5, R45, R5, !PT ;  /* 0x000000052d057209 */ /* 0x000fe60007810000 */
[----:B------:R1:W1:Y:S01]  /*1fdd0*/  MUFU.TANH R44, R42 ;  /* 0x0000002a002c7308 */ /* 0x0002620000002400 */
[--C-:B------:R-:W-:Y:S01]  /*1fde0*/  FFMA.FTZ R142, R142, c[0x0][0x2d0], -R210.reuse ;  /* 0x0000b4008e8e7a23 */ /* 0x100fe200000108d2 */
[----:B------:R-:W-:Y:S04]  /*1fdf0*/  FMNMX.FTZ R5, R243, R5, !PT ;  /* 0x00000005f3057209 */ /* 0x000fe80007810000 */
[----:B------:R-:W-:Y:S02]  /*1fe00*/  FMNMX.FTZ R0, R34, R5, !PT ;  /* 0x0000000522007209 */ /* 0x000fe40007810000 */
[----:B------:R-:W-:Y:S02]  /*1fe10*/  FMNMX.FTZ R5, R217, R139, !PT ;  /* 0x0000008bd9057209 */ /* 0x000fe40007810000 */
[----:B------:R-:W-:Y:S01]  /*1fe20*/  FMNMX.FTZ R0, R35, R0, !PT ;  /* 0x0000000023007209 */ /* 0x000fe20007810000 */
[----:B------:R3:W3:Y:S01]  /*1fe30*/  MUFU.TANH R242, R43 ;  /* 0x0000002b00f27308 */ /* 0x0006e20000002400 */
[----:B------:R-:W-:Y:S02]  /*1fe40*/  FMNMX.FTZ R5, R218, R5, !PT ;  /* 0x00000005da057209 */ /* 0x000fe40007810000 */
[----:B------:R-:W-:Y:S02]  /*1fe50*/  FMNMX.FTZ R0, R10, R0, !PT ;  /* 0x000000000a007209 */ /* 0x000fe40007810000 */
[----:B----4-:R-:W-:Y:S01]  /*1fe60*/  FMNMX.FTZ R137, R4, R137, !PT ;  /* 0x0000008904897209 */ /* 0x010fe20007810000 */
[--C-:B------:R-:W-:Y:S01]  /*1fe70*/  FFMA.FTZ R4, R208, c[0x0][0x2d0], -R210.reuse ;  /* 0x0000b400d0047a23 */ /* 0x100fe200000108d2 */
[----:B------:R-:W-:Y:S02]  /*1fe80*/  FMNMX.FTZ R0, R11, R0, !PT ;  /* 0x000000000b007209 */ /* 0x000fe40007810000 */
[----:B--2---:R-:W-:Y:S01]  /*1fe90*/  FMNMX.FTZ R5, R14, R5, !PT ;  /* 0x000000050e057209 */ /* 0x004fe20007810000 */
[----:B------:R2:W-:Y:S01]  /*1fea0*/  MUFU.EX2 R219, R4 ;  /* 0x0000000400db7308 */ /* 0x0005e20000000800 */
[----:B------:R-:W-:Y:S01]  /*1feb0*/  FMUL.FTZ R209, R137, c[0x0][0x2d0] ;  /* 0x0000b40089d17a20 */ /* 0x000fe20000410000 */
[----:B------:R-:W4:Y:S01]  /*1fec0*/  SHFL.BFLY PT, R136, R0, 0x2, 0x1f ;  /* 0x0c401f0000887f89 */ /* 0x000f2200000e0000 */
[----:B------:R-:W-:Y:S02]  /*1fed0*/  FMNMX.FTZ R5, R15, R5, !PT ;  /* 0x000000050f057209 */ /* 0x000fe40007810000 */
[----:B-1----:R-:W-:Y:S02]  /*1fee0*/  MOV R42, R22 ;  /* 0x00000016002a7202 */ /* 0x002fe40000000f00 */
[----:B------:R-:W-:Y:S03]  /*1fef0*/  FMNMX.FTZ R5, R20, R5, !PT ;  /* 0x0000000514057209 */ /* 0x000fe60007810000 */
[----:B------:R1:W1:Y:S01]  /*1ff00*/  MUFU.TANH R51, R46 ;  /* 0x0000002e00337308 */ /* 0x0002620000002400 */
[----:B------:R-:W-:Y:S02]  /*1ff10*/  FMNMX.FTZ R5, R235, R5, !PT ;  /* 0x00000005eb057209 */ /* 0x000fe40007810000 */
[----:B---3--:R-:W-:Y:S07]  /*1ff20*/  MOV R43, R21 ;  /* 0x00000015002b7202 */ /* 0x008fee0000000f00 */
[----:B------:R3:W3:Y:S01]  /*1ff30*/  MUFU.TANH R143, R47 ;  /* 0x0000002f008f7308 */ /* 0x0006e20000002400 */
[--C-:B--2---:R-:W-:Y:S01]  /*1ff40*/  FFMA.FTZ R4, R134, c[0x0][0x2d0], -R210.reuse ;  /* 0x0000b40086047a23 */ /* 0x104fe200000108d2 */
[----:B----4-:R-:W-:Y:S02]  /*1ff50*/  FMNMX.FTZ R136, R0, R136, !PT ;  /* 0x0000008800887209 */ /* 0x010fe40007810000 */
[----:B------:R-:W-:Y:S06]  /*1ff60*/  FMNMX.FTZ R0, R214, R5, !PT ;  /* 0x00000005d6007209 */ /* 0x000fec0007810000 */
[----:B------:R2:W-:Y:S01]  /*1ff70*/  MUFU.EX2 R239, R4 ;  /* 0x0000000400ef7308 */ /* 0x0005e20000000800 */
[----:B------:R-:W4:Y:S01]  /*1ff80*/  SHFL.BFLY PT, R6, R136, 0x1, 0x1f ;  /* 0x0c201f0088067f89 */ /* 0x000f2200000e0000 */
[----:B------:R-:W-:Y:S02]  /*1ff90*/  FMNMX.FTZ R0, R53, R0, !PT ;  /* 0x0000000035007209 */ /* 0x000fe40007810000 */
[----:B-1----:R-:W-:Y:S02]  /*1ffa0*/  MOV R46, R34 ;  /* 0x00000022002e7202 */ /* 0x002fe40000000f00 */
[----:B------:R-:W-:Y:S01]  /*1ffb0*/  FMNMX.FTZ R5, R44, R0, !PT ;  /* 0x000000002c057209 */ /* 0x000fe20007810000 */
[----:B------:R-:W-:Y:S01]  /*1ffc0*/  FMUL.FTZ R0, R63, c[0x0][0x320] ;  /* 0x0000c8003f007a20 */ /* 0x000fe20000410000 */
[----:B------:R-:W-:Y:S02]  /*1ffd0*/  MOV R63, R11 ;  /* 0x0000000b003f7202 */ /* 0x000fe40000000f00 */
[----:B------:R1:W1:Y:S01]  /*1ffe0*/  MUFU.TANH R237, R58 ;  /* 0x0000003a00ed7308 */ /* 0x0002620000002400 */
[----:B------:R-:W-:Y:S02]  /*1fff0*/  FMNMX.FTZ R5, R242, R5, !PT ;  /* 0x00000005f2057209 */ /* 0x000fe40007810000 */
[----:B---3--:R-:W-:Y:S07]  /*20000*/  MOV R47, R35 ;  /* 0x00000023002f7202 */ /* 0x008fee0000000f00 */
[----:B------:R3:W-:Y:S01]  /*20010*/  MUFU.TANH R141, R0 ;  /* 0x00000000008d7308 */ /* 0x0007e20000002400 */
[----:B--2---:R-:W-:Y:S01]  /*20020*/  FFMA.FTZ R4, R16, c[0x0][0x2d0], -R210 ;  /* 0x0000b40010047a23 */ /* 0x004fe200000108d2 */
[----:B----4-:R-:W-:Y:S08]  /*20030*/  FMNMX.FTZ R136, R136, R6, !PT ;  /* 0x0000000688887209 */ /* 0x010ff00007810000 */
[----:B------:R2:W-:Y:S01]  /*20040*/  MUFU.EX2 R233, R4 ;  /* 0x0000000400e97308 */ /* 0x0005e20000000800 */
[----:B------:R-:W-:Y:S01]  /*20050*/  FMUL.FTZ R208, R136, c[0x0][0x2d0] ;  /* 0x0000b40088d07a20 */ /* 0x000fe20000410000 */
[----:B-1----:R-:W-:Y:S03]  /*20060*/  MOV R58, R52 ;  /* 0x00000034003a7202 */ /* 0x002fe60000000f00 */
[----:B------:R-:W-:Y:S05]  /*20070*/  FFMA.FTZ R7, R213, c[0x0][0x2d0], -R208 ;  /* 0x0000b400d5077a23 */ /* 0x000fea00000108d0 */
[----:B------:R-:W1:Y:S01]  /*20080*/  MUFU.TANH R238, R59 ;  /* 0x0000003b00ee7308 */ /* 0x000e620000002400 */
[----:B---3--:R-:W-:Y:S01]  /*20090*/  FADD.FTZ R0, -R138, R2 ;  /* 0x000000028a007221 */ /* 0x008fe20000010100 */
[----:B------:R-:W-:Y:S01]  /*200a0*/  FMNMX.FTZ R2, R51, R5, !PT ;  /* 0x0000000533027209 */ /* 0x000fe20007810000 */
[----:B------:R-:W-:Y:S02]  /*200b0*/  FFMA.FTZ R5, R17, c[0x0][0x2d0], -R210 ;  /* 0x0000b40011057a23 */ /* 0x000fe400000108d2 */
[----:B------:R-:W-:Y:S01]  /*200c0*/  FMUL.FTZ R0, R0, c[0x0][0x2d0] ;  /* 0x0000b40000007a20 */ /* 0x000fe20000410000 */
[----:B------:R-:W-:Y:S04]  /*200d0*/  FMNMX.FTZ R2, R143, R2, !PT ;  /* 0x000000028f027209 */ /* 0x000fe80007810000 */
[----:B------:R3:W-:Y:S01]  /*200e0*/  MUFU.TANH R140, R62 ;  /* 0x0000003e008c7308 */ /* 0x0007e20000002400 */
[----:B------:R-:W-:Y:S01]  /*200f0*/  FMNMX.FTZ R2, R237, R2, !PT ;  /* 0x00000002ed027209 */ /* 0x000fe20007810000 */
[----:B--2---:R-:W-:Y:S08]  /*20100*/  FFMA.FTZ R4, R212, c[0x0][0x2d0], -R209 ;  /* 0x0000b400d4047a23 */ /* 0x004ff000000108d1 */
[----:B------:R2:W4:Y:S01]  /*20110*/  MUFU.EX2 R132, R0 ;  /* 0x0000000000847308 */ /* 0x0005220000000800 */
[----:B-1----:R-:W-:Y:S02]  /*20120*/  FMNMX.FTZ R2, R238, R2, !PT ;  /* 0x00000002ee027209 */ /* 0x002fe40007810000 */
[----:B------:R-:W-:Y:S07]  /*20130*/  MOV R59, R31 ;  /* 0x0000001f003b7202 */ /* 0x000fee0000000f00 */
[----:B------:R1:W-:Y:S01]  /*20140*/  MUFU.EX2 R220, R4 ;  /* 0x0000000400dc7308 */ /* 0x0003e20000000800 */
[----:B---3--:R-:W-:Y:S09]  /*20150*/  MOV R62, R30 ;  /* 0x0000001e003e7202 */ /* 0x008ff20000000f00 */
[----:B------:R-:W-:Y:S01]  /*20160*/  MUFU.EX2 R224, R5 ;  /* 0x0000000500e07308 */ /* 0x000fe20000000800 */
[----:B--2---:R-:W-:Y:S02]  /*20170*/  FADD.FTZ R0, -R137, R3 ;  /* 0x0000000389007221 */ /* 0x004fe40000010100 */
[----:B----4-:R-:W-:Y:S01]  /*20180*/  FMUL.FTZ R16, R132, R156 ;  /* 0x0000009c84107220 */ /* 0x010fe20000410000 */
[----:B------:R-:W-:Y:S01]  /*20190*/  MOV R156, R47 ;  /* 0x0000002f009c7202 */ /* 0x000fe20000000f00 */
[----:B------:R-:W-:Y:S01]  /*201a0*/  FMUL.FTZ R3, R0, c[0x0][0x2d0] ;  /* 0x0000b40000037a20 */ /* 0x000fe20000410000 */
[----:B------:R-:W-:Y:S01]  /*201b0*/  FMNMX.FTZ R0, R140, R2, !PT ;  /* 0x000000028c007209 */ /* 0x000fe20007810000 */
[----:B------:R-:W-:Y:S03]  /*201c0*/  FADD.FTZ R2, -R136, R135 ;  /* 0x0000008788027221 */ /* 0x000fe60000010100 */
[----:B------:R-:W-:Y:S01]  /*201d0*/  MUFU.EX2 R215, R7 ;  /* 0x0000000700d77308 */ /* 0x000fe20000000800 */
[----:B------:R-:W-:Y:S01]  /*201e0*/  MOV R135, R20 ;  /* 0x0000001400877202 */ /* 0x000fe20000000f00 */
[C---:B------:R-:W-:Y:S01]  /*201f0*/  FMUL.FTZ R17, R132.reuse, R157 ;  /* 0x0000009d84117220 */ /* 0x040fe20000410000 */
[----:B------:R-:W-:Y:S01]  /*20200*/  FMNMX.FTZ R0, R141, R0, !PT ;  /* 0x000000008d007209 */ /* 0x000fe20007810000 */
[--C-:B-1----:R-:W-:Y:S01]  /*20210*/  FFMA.FTZ R4, R211, c[0x0][0x2d0], -R209.reuse ;  /* 0x0000b400d3047a23 */ /* 0x102fe200000108d1 */
[----:B------:R-:W-:Y:S01]  /*20220*/  MOV R157, R46 ;  /* 0x0000002e009d7202 */ /* 0x000fe20000000f00 */
[C---:B------:R-:W-:Y:S02]  /*20230*/  FMUL.FTZ R68, R132.reuse, R68 ;  /* 0x0000004484447220 */ /* 0x040fe40000410000 */
[C---:B------:R-:W-:Y:S02]  /*20240*/  FMUL.FTZ R69, R132.reuse, R69 ;  /* 0x0000004584457220 */ /* 0x040fe40000410000 */
[----:B------:R1:W2:Y:S01]  /*20250*/  MUFU.EX2 R133, R3 ;  /* 0x0000000300857308 */ /* 0x0002a20000000800 */
[C---:B------:R-:W-:Y:S02]  /*20260*/  FMUL.FTZ R80, R132.reuse, R80 ;  /* 0x0000005084507220 */ /* 0x040fe40000410000 */
        /* <DEDUP_REMOVED lines=13> */
[----:B------:R-:W1:Y:S01]  /*20340*/  SHFL.BFLY PT, R2, R0, 0x2, 0x1f ;  /* 0x0c401f0000027f89 */ /* 0x000e6200000e0000 */
[C---:B--2---:R-:W-:Y:S01]  /*20350*/  FMUL.FTZ R34, R133.reuse, R174 ;  /* 0x000000ae85227220 */ /* 0x044fe20000410000 */
[----:B------:R-:W-:Y:S01]  /*20360*/  MOV R174, R50 ;  /* 0x0000003200ae7202 */ /* 0x000fe20000000f00 */
[C---:B------:R-:W-:Y:S01]  /*20370*/  FMUL.FTZ R35, R133.reuse, R175 ;  /* 0x000000af85237220 */ /* 0x040fe20000410000 */
[----:B------:R-:W2:Y:S01]  /*20380*/  MUFU.EX2 R3, R3 ;  /* 0x0000000300037308 */ /* 0x000ea20000000800 */
[C---:B------:R-:W-:Y:S01]  /*20390*/  FMUL.FTZ R50, R133.reuse, R190 ;  /* 0x000000be85327220 */ /* 0x040fe20000410000 */
[----:B------:R-:W-:Y:S01]  /*203a0*/  MOV R175, R49 ;  /* 0x0000003100af7202 */ /* 0x000fe20000000f00 */
[--C-:B---3--:R-:W-:Y:S02]  /*203b0*/  FFMA.FTZ R4, R18, c[0x0][0x2d0], -R209.reuse ;  /* 0x0000b40012047a23 */ /* 0x108fe400000108d1 */
[C---:B------:R-:W-:Y:S01]  /*203c0*/  FMUL.FTZ R18, R133.reuse, R158 ;  /* 0x0000009e85127220 */ /* 0x040fe20000410000 */
[----:B------:R-:W-:Y:S01]  /*203d0*/  MOV R158, R61 ;  /* 0x0000003d009e7202 */ /* 0x000fe20000000f00 */
        /* <DEDUP_REMOVED lines=8> */
[----:B-1----:R-:W-:Y:S01]  /*20460*/  FMNMX.FTZ R0, R0, R2, !PT ;  /* 0x0000000200007209 */ /* 0x002fe20007810000 */
[C---:B------:R-:W-:Y:S02]  /*20470*/  FMUL.FTZ R98, R133.reuse, R98 ;  /* 0x0000006285627220 */ /* 0x040fe40000410000 */
[----:B------:R-:W-:Y:S02]  /*20480*/  FMUL.FTZ R99, R133, R99 ;  /* 0x0000006385637220 */ /* 0x000fe40000410000 */
[----:B------:R-:W1:Y:S01]  /*20490*/  SHFL.BFLY PT, R2, R0, 0x1, 0x1f ;  /* 0x0c201f0000027f89 */ /* 0x000e6200000e0000 */
[C---:B--2---:R-:W-:Y:S01]  /*204a0*/  FMUL.FTZ R25, R3.reuse, R165 ;  /* 0x000000a503197220 */ /* 0x044fe20000410000 */
[----:B------:R-:W-:Y:S01]  /*204b0*/  MOV R165, R41 ;  /* 0x0000002900a57202 */ /* 0x000fe20000000f00 */
[C---:B------:R-:W-:Y:S01]  /*204c0*/  FMUL.FTZ R28, R3.reuse, R168 ;  /* 0x000000a8031c7220 */ /* 0x040fe20000410000 */
[----:B------:R-:W-:Y:S01]  /*204d0*/  MOV R168, R51 ;  /* 0x0000003300a87202 */ /* 0x000fe20000000f00 */
[----:B------:R-:W-:Y:S01]  /*204e0*/  FMUL.FTZ R29, R3, R169 ;  /* 0x000000a9031d7220 */ /* 0x000fe20000410000 */
[----:B------:R-:W-:Y:S01]  /*204f0*/  MOV R169, R32 ;  /* 0x0000002000a97202 */ /* 0x000fe20000000f00 */
[----:B------:R-:W-:Y:S01]  /*20500*/  FMUL.FTZ R32, R132, R172 ;  /* 0x000000ac84207220 */ /* 0x000fe20000410000 */
[----:B------:R-:W-:Y:S01]  /*20510*/  MOV R172, R53 ;  /* 0x0000003500ac7202 */ /* 0x000fe20000000f00 */
[----:B---3--:R-:W-:Y:S02]  /*20520*/  FFMA.FTZ R4, R19, c[0x0][0x2d0], -R209 ;  /* 0x0000b40013047a23 */ /* 0x008fe400000108d1 */
[----:B------:R-:W-:Y:S01]  /*20530*/  FMUL.FTZ R19, R133, R159 ;  /* 0x0000009f85137220 */ /* 0x000fe20000410000 */
[----:B------:R-:W-:Y:S01]  /*20540*/  MOV R159, R67 ;  /* 0x00000043009f7202 */ /* 0x000fe20000000f00 */
[----:B------:R2:W-:Y:S01]  /*20550*/  MUFU.EX2 R231, R4 ;  /* 0x0000000400e77308 */ /* 0x0005e20000000800 */
[----:B------:R-:W-:Y:S02]  /*20560*/  FMUL.FTZ R41, R3, R181 ;  /* 0x000000b503297220 */ /* 0x000fe40000410000 */
[----:B------:R-:W-:Y:S02]  /*20570*/  FMUL.FTZ R51, R133, R191 ;  /* 0x000000bf85337220 */ /* 0x000fe40000410000 */
[----:B------:R-:W-:Y:S02]  /*20580*/  FMUL.FTZ R61, R3, R201 ;  /* 0x000000c9033d7220 */ /* 0x000fe40000410000 */
[----:B------:R-:W-:Y:S02]  /*20590*/  FMUL.FTZ R67, R133, R207 ;  /* 0x000000cf85437220 */ /* 0x000fe40000410000 */
[C---:B------:R-:W-:Y:S01]  /*205a0*/  FMUL.FTZ R72, R3.reuse, R72 ;  /* 0x0000004803487220 */ /* 0x040fe20000410000 */
[----:B-1----:R-:W-:Y:S01]  /*205b0*/  FMNMX.FTZ R134, R0, R2, !PT ;  /* 0x0000000200867209 */ /* 0x002fe20007810000 */
[C---:B------:R-:W-:Y:S01]  /*205c0*/  FMUL.FTZ R73, R3.reuse, R73 ;  /* 0x0000004903497220 */ /* 0x040fe20000410000 */
[----:B------:R-:W-:Y:S01]  /*205d0*/  @P0 IADD3 R2, P1, R26, UR18, RZ ;  /* 0x000000121a020c10 */ /* 0x000fe2000ff3e0ff */
[C---:B------:R-:W-:Y:S02]  /*205e0*/  FMUL.FTZ R76, R3.reuse, R76 ;  /* 0x0000004c034c7220 */ /* 0x040fe40000410000 */
[----:B------:R-:W-:Y:S01]  /*205f0*/  FADD.FTZ R0, -R134, R139 ;  /* 0x0000008b86007221 */ /* 0x000fe20000010100 */
[----:B------:R-:W-:Y:S01]  /*20600*/  @P0 LEA R6, P3, R2, c[0x0][0x1c8], 0x1 ;  /* 0x0000720002060a11 */ /* 0x000fe200078608ff */
[----:B------:R-:W-:Y:S01]  /*20610*/  FMUL.FTZ R77, R3, R77 ;  /* 0x0000004d034d7220 */ /* 0x000fe20000410000 */
[----:B------:R-:W-:Y:S01]  /*20620*/  @P0 IADD3.X R5, R9, UR15, RZ, P1, !PT ;  /* 0x0000000f09050c10 */ /* 0x000fe20008ffe4ff */
[----:B------:R-:W-:Y:S01]  /*20630*/  FMUL.FTZ R0, R0, c[0x0][0x2d0] ;  /* 0x0000b40000007a20 */ /* 0x000fe20000410000 */
[----:B------:R-:W-:Y:S01]  /*20640*/  MOV R139, R10 ;  /* 0x0000000a008b7202 */ /* 0x000fe20000000f00 */
[C---:B------:R-:W-:Y:S01]  /*20650*/  FMUL.FTZ R88, R3.reuse, R88 ;  /* 0x0000005803587220 */ /* 0x040fe20000410000 */
[----:B------:R-:W-:Y:S01]  /*20660*/  @P0 LEA.HI.X R7, R2, c[0x0][0x1cc], R5, 0x1, P3 ;  /* 0x0000730002070a11 */ /* 0x000fe200018f0c05 */
[--C-:B------:R-:W-:Y:S01]  /*20670*/  FFMA.FTZ R2, R216, c[0x0][0x2d0], -R208.reuse ;  /* 0x0000b400d8027a23 */ /* 0x100fe200000108d0 */
[----:B--2---:R-:W-:Y:S01]  /*20680*/  @P0 IADD3 R4, P2, R24, UR18, RZ ;  /* 0x0000001218040c10 */ /* 0x004fe2000ff5e0ff */
[----:B------:R-:W1:Y:S01]  /*20690*/  MUFU.EX2 R0, R0 ;  /* 0x0000000000007308 */ /* 0x000e620000000800 */
[----:B------:R-:W-:Y:S01]  /*206a0*/  FMUL.FTZ R24, R3, R164 ;  /* 0x000000a403187220 */ /* 0x000fe20000410000 */
[----:B------:R2:W-:Y:S01]  /*206b0*/  @P0 LDGSTS.E.BYPASS.LTC128B.128 [R244+0x4100], [R6.64], !P5 ;  /* 0x0410000006f40fae */ /* 0x0005e2000e901d5c */
[----:B------:R-:W-:Y:S01]  /*206c0*/  @P0 IADD3.X R9, R23, UR15, RZ, P2, !PT ;  /* 0x0000000f17090c10 */ /* 0x000fe200097fe4ff */
[C---:B------:R-:W-:Y:S01]  /*206d0*/  FMUL.FTZ R89, R3.reuse, R89 ;  /* 0x0000005903597220 */ /* 0x040fe20000410000 */
[C---:B------:R-:W-:Y:S01]  /*206e0*/  @P0 LEA R8, P1, R4.reuse, c[0x0][0x1c8], 0x1 ;  /* 0x0000720004080a11 */ /* 0x040fe200078208ff */
[C---:B------:R-:W-:Y:S01]  /*206f0*/  FMUL.FTZ R92, R3.reuse, R92 ;  /* 0x0000005c035c7220 */ /* 0x040fe20000410000 */
[----:B------:R-:W-:Y:S01]  /*20700*/  MOV R164, R45 ;  /* 0x0000002d00a47202 */ /* 0x000fe20000000f00 */
[C---:B------:R-:W-:Y:S01]  /*20710*/  FMUL.FTZ R45, R3.reuse, R185 ;  /* 0x000000b9032d7220 */ /* 0x040fe20000410000 */
[----:B------:R-:W-:Y:S01]  /*20720*/  @P0 LEA.HI.X R9, R4, c[0x0][0x1cc], R9, 0x1, P1 ;  /* 0x0000730004090a11 */ /* 0x000fe200008f0c09 */
[----:B------:R3:W4:Y:S01]  /*20730*/  MUFU.EX2 R216, R2 ;  /* 0x0000000200d87308 */ /* 0x0007220000000800 */
[----:B------:R-:W-:Y:S01]  /*20740*/  @P0 IADD3 R4, P2, R6, UR9, RZ ;  /* 0x0000000906040c10 */ /* 0x000fe2000ff5e0ff */
[----:B------:R-:W-:Y:S01]  /*20750*/  FMUL.FTZ R93, R3, R93 ;  /* 0x0000005d035d7220 */ /* 0x000fe20000410000 */
[----:B------:R-:W-:Y:S01]  /*20760*/  MOV R185, R60 ;  /* 0x0000003c00b97202 */ /* 0x000fe20000000f00 */
[----:B------:R4:W-:Y:S01]  /*20770*/  @P0 LDGSTS.E.BYPASS.LTC128B.128 [R244+0x6100], [R8.64], !P4 ;  /* 0x0610000008f40fae */ /* 0x0009e2000e101d5c */
[----:B------:R-:W-:Y:S01]  /*20780*/  @P0 IADD3.X R5, R7, UR8, RZ, P2, !PT ;  /* 0x0000000807050c10 */ /* 0x000fe200097fe4ff */
[----:B------:R-:W-:Y:S02]  /*20790*/  FMUL.FTZ R60, R3, R200 ;  /* 0x000000c8033c7220 */ /* 0x000fe40000410000 */
[C---:B------:R-:W-:Y:S02]  /*207a0*/  FMUL.FTZ R102, R133.reuse, R102 ;  /* 0x0000006685667220 */ /* 0x040fe40000410000 */
[----:B------:R-:W-:Y:S02]  /*207b0*/  FMUL.FTZ R103, R133, R103 ;  /* 0x0000006785677220 */ /* 0x000fe40000410000 */
[----:B------:R4:W-:Y:S01]  /*207c0*/  @P0 LDGSTS.E.BYPASS.LTC128B.128 [R244+0x4900], [R4.64], !P5 ;  /* 0x0490000004f40fae */ /* 0x0009e2000e901d5c */
[----:B------:R-:W-:Y:S02]  /*207d0*/  FMUL.FTZ R104, R3, R104 ;  /* 0x0000006803687220 */ /* 0x000fe40000410000 */
[C---:B-1----:R-:W-:Y:S01]  /*207e0*/  FMUL.FTZ R26, R0.reuse, R166 ;  /* 0x000000a6001a7220 */ /* 0x042fe20000410000 */
[----:B------:R-:W-:Y:S01]  /*207f0*/  MOV R166, R43 ;  /* 0x0000002b00a67202 */ /* 0x000fe20000000f00 */
[C---:B------:R-:W-:Y:S01]  /*20800*/  FMUL.FTZ R27, R0.reuse, R167 ;  /* 0x000000a7001b7220 */ /* 0x040fe20000410000 */
[----:B------:R-:W-:Y:S01]  /*20810*/  MOV R167, R42 ;  /* 0x0000002a00a77202 */ /* 0x000fe20000000f00 */
[----:B------:R-:W-:Y:S01]  /*20820*/  FMUL.FTZ R30, R0, R170 ;  /* 0x000000aa001e7220 */ /* 0x000fe20000410000 */
[----:B------:R1:W-:Y:S01]  /*20830*/  @P0 LDGSTS.E.BYPASS.LTC128B.128 [R244+0x6900], [R4.64+0x80], !P4 ;  /* 0x0690008004f40fae */ /* 0x0003e2000e101d5c */
[----:B--2---:R-:W-:Y:S01]  /*20840*/  @P0 IADD3 R6, P1, R4, UR9, RZ ;  /* 0x0000000904060c10 */ /* 0x004fe2000ff3e0ff */
[----:B------:R-:W-:Y:S01]  /*20850*/  FMUL.FTZ R31, R0, R171 ;  /* 0x000000ab001f7220 */ /* 0x000fe20000410000 */
[----:B------:R-:W-:Y:S01]  /*20860*/  MOV R171, R33 ;  /* 0x0000002100ab7202 */ /* 0x000fe20000000f00 */
[--C-:B---3--:R-:W-:Y:S01]  /*20870*/  FFMA.FTZ R2, R12, c[0x0][0x2d0], -R208.reuse ;  /* 0x0000b4000c027a23 */ /* 0x108fe200000108d0 */
[----:B------:R-:W-:Y:S01]  /*20880*/  @P0 IADD3.X R7, R5, UR8, RZ, P1, !PT ;  /* 0x0000000805070c10 */ /* 0x000fe20008ffe4ff */
[----:B------:R-:W-:Y:S01]  /*20890*/  FMUL.FTZ R12, R3, R152 ;  /* 0x00000098030c7220 */ /* 0x000fe20000410000 */
[----:B------:R-:W-:Y:S01]  /*208a0*/  @P0 IADD3 R10, P1, R4, UR12, RZ ;  /* 0x0000000c040a0c10 */ /* 0x000fe2000ff3e0ff */
[----:B------:R2:W-:Y:S01]  /*208b0*/  MUFU.EX2 R221, R2 ;  /* 0x0000000200dd7308 */ /* 0x0005e20000000800 */
[----:B------:R-:W-:Y:S01]  /*208c0*/  FMUL.FTZ R33, R132, R173 ;  /* 0x000000ad84217220 */ /* 0x000fe20000410000 */
[----:B------:R3:W-:Y:S01]  /*208d0*/  @P0 LDGSTS.E.BYPASS.LTC128B.128 [R244+0x5100], [R6.64], !P5 ;  /* 0x0510000006f40fae */ /* 0x0007e2000e901d5c */
[----:B------:R-:W-:Y:S01]  /*208e0*/  @P0 IADD3.X R11, R5, UR17, RZ, P1, !PT ;  /* 0x00000011050b0c10 */ /* 0x000fe20008ffe4ff */
[----:B------:R-:W-:Y:S01]  /*208f0*/  FMUL.FTZ R42, R0, R182 ;  /* 0x000000b6002a7220 */ /* 0x000fe20000410000 */
[----:B----4-:R-:W-:Y:S01]  /*20900*/  @P0 IADD3 R8, P2, R6, UR9, RZ ;  /* 0x0000000906080c10 */ /* 0x010fe2000ff5e0ff */
[C---:B------:R-:W-:Y:S01]  /*20910*/  FMUL.FTZ R43, R0.reuse, R183 ;  /* 0x000000b7002b7220 */ /* 0x040fe20000410000 */
[----:B------:R-:W-:Y:S01]  /*20920*/  MOV R170, R48 ;  /* 0x0000003000aa7202 */ /* 0x000fe20000000f00 */
[C---:B------:R-:W-:Y:S01]  /*20930*/  FMUL.FTZ R46, R0.reuse, R186 ;  /* 0x000000ba002e7220 */ /* 0x040fe20000410000 */
[----:B------:R-:W-:Y:S01]  /*20940*/  @P0 IADD3.X R9, R7, UR8, RZ, P2, !PT ;  /* 0x0000000807090c10 */ /* 0x000fe200097fe4ff */
[----:B------:R4:W-:Y:S01]  /*20950*/  @P0 LDGSTS.E.BYPASS.LTC128B.128 [R244+0x7100], [R10.64], !P4 ;  /* 0x071000000af40fae */ /* 0x0009e2000e101d5c */
[----:B------:R-:W-:Y:S01]  /*20960*/  FMUL.FTZ R47, R0, R187 ;  /* 0x000000bb002f7220 */ /* 0x000fe20000410000 */
[----:B------:R-:W-:Y:S01]  /*20970*/  MOV R173, R56 ;  /* 0x0000003800ad7202 */ /* 0x000fe20000000f00 */
[----:B------:R-:W-:Y:S01]  /*20980*/  FMUL.FTZ R48, R132, R188 ;  /* 0x000000bc84307220 */ /* 0x000fe20000410000 */
[----:B------:R-:W-:Y:S01]  /*20990*/  MOV R182, R59 ;  /* 0x0000003b00b67202 */ /* 0x000fe20000000f00 */
[C---:B------:R-:W-:Y:S01]  /*209a0*/  FMUL.FTZ R56, R3.reuse, R196 ;  /* 0x000000c403387220 */ /* 0x040fe20000410000 */
[----:B------:R-:W-:Y:S01]  /*209b0*/  MOV R186, R57 ;  /* 0x0000003900ba7202 */ /* 0x000fe20000000f00 */
[----:B------:R-:W-:Y:S01]  /*209c0*/  FMUL.FTZ R57, R3, R197 ;  /* 0x000000c503397220 */ /* 0x000fe20000410000 */
[----:B------:R4:W-:Y:S01]  /*209d0*/  @P0 LDGSTS.E.BYPASS.LTC128B.128 [R244+0x5900], [R8.64], !P5 ;  /* 0x0590000008f40fae */ /* 0x0009e2000e901d5c */
[----:B-1----:R-:W-:Y:S01]  /*209e0*/  @P0 IADD3 R4, P1, R6, UR12, RZ ;  /* 0x0000000c06040c10 */ /* 0x002fe2000ff3e0ff */
[C---:B------:R-:W-:Y:S01]  /*209f0*/  FMUL.FTZ R59, R0.reuse, R199 ;  /* 0x000000c7003b7220 */ /* 0x040fe20000410000 */
[----:B------:R-:W-:Y:S01]  /*20a00*/  MOV R183, R62 ;  /* 0x0000003e00b77202 */ /* 0x000fe20000000f00 */
[C---:B------:R-:W-:Y:S01]  /*20a10*/  FMUL.FTZ R62, R0.reuse, R202 ;  /* 0x000000ca003e7220 */ /* 0x040fe20000410000 */
[----:B------:R-:W-:Y:S01]  /*20a20*/  @P0 IADD3.X R5, R7, UR17, RZ, P1, !PT ;  /* 0x0000001107050c10 */ /* 0x000fe20008ffe4ff */
[----:B--2---:R-:W-:Y:S01]  /*20a30*/  FFMA.FTZ R2, R13, c[0x0][0x2d0], -R208 ;  /* 0x0000b4000d027a23 */ /* 0x004fe200000108d0 */
[----:B------:R-:W-:Y:S01]  /*20a40*/  MOV R187, R185 ;  /* 0x000000b900bb7202 */ /* 0x000fe20000000f00 */
[----:B------:R-:W-:Y:S01]  /*20a50*/  FMUL.FTZ R13, R3, R153 ;  /* 0x00000099030d7220 */ /* 0x000fe20000410000 */
[----:B------:R-:W-:Y:S01]  /*20a60*/  MOV R188, R186 ;  /* 0x000000ba00bc7202 */ /* 0x000fe20000000f00 */
[----:B------:R1:W2:Y:S01]  /*20a70*/  MUFU.EX2 R222, R2 ;  /* 0x0000000200de7308 */ /* 0x0002a20000000800 */
[----:B------:R2:W-:Y:S01]  /*20a80*/  @P0 LDGSTS.E.BYPASS.LTC128B.128 [R244+0x7900], [R4.64], !P4 ;  /* 0x0790000004f40fae */ /* 0x0005e2000e101d5c */
[----:B---3--:R-:W-:Y:S01]  /*20a90*/  FMUL.FTZ R7, R133, R147 ;  /* 0x0000009385077220 */ /* 0x008fe20000410000 */
[----:B------:R-:W-:Y:S01]  /*20aa0*/  F2FP.PACK_AB R147, R231, R240 ;  /* 0x000000f0e793723e */ /* 0x000fe200000000ff */
[C---:B------:R-:W-:Y:S01]  /*20ab0*/  FMUL.FTZ R74, R0.reuse, R74 ;  /* 0x0000004a004a7220 */ /* 0x040fe20000410000 */
[----:B------:R-:W-:Y:S01]  /*20ac0*/  MOV R186, R183 ;  /* 0x000000b700ba7202 */ /* 0x000fe20000000f00 */
[C---:B------:R-:W-:Y:S02]  /*20ad0*/  FMUL.FTZ R75, R0.reuse, R75 ;  /* 0x0000004b004b7220 */ /* 0x040fe40000410000 */
[C---:B------:R-:W-:Y:S01]  /*20ae0*/  FMUL.FTZ R78, R0.reuse, R78 ;  /* 0x0000004e004e7220 */ /* 0x040fe20000410000 */
[----:B------:R-:W3:Y:S01]  /*20af0*/  LDSM.16.MT88.4 R20, [R225+0x100] ;  /* 0x00010000e114783b */ /* 0x000ee20000004200 */
[C---:B----4-:R-:W-:Y:S02]  /*20b00*/  FMUL.FTZ R10, R0.reuse, R150 ;  /* 0x00000096000a7220 */ /* 0x050fe40000410000 */
[C---:B------:R-:W-:Y:S02]  /*20b10*/  FMUL.FTZ R11, R0.reuse, R151 ;  /* 0x00000097000b7220 */ /* 0x040fe40000410000 */
[C---:B------:R-:W-:Y:S02]  /*20b20*/  FMUL.FTZ R79, R0.reuse, R79 ;  /* 0x0000004f004f7220 */ /* 0x040fe40000410000 */
[----:B------:R-:W-:Y:S01]  /*20b30*/  FMUL.FTZ R90, R0, R90 ;  /* 0x0000005a005a7220 */ /* 0x000fe20000410000 */
[----:B------:R-:W4:Y:S01]  /*20b40*/  LDSM.16.MT88.4 R36, [R226+0x100] ;  /* 0x00010000e224783b */ /* 0x000f220000004200 */
[C---:B------:R-:W-:Y:S01]  /*20b50*/  FMUL.FTZ R8, R3.reuse, R148 ;  /* 0x0000009403087220 */ /* 0x040fe20000410000 */
[----:B------:R-:W-:Y:S01]  /*20b60*/  F2FP.PACK_AB R148, R216, R215 ;  /* 0x000000d7d894723e */ /* 0x000fe200000000ff */
[----:B------:R-:W-:Y:S02]  /*20b70*/  FMUL.FTZ R9, R3, R149 ;  /* 0x0000009503097220 */ /* 0x000fe40000410000 */
[----:B------:R-:W-:Y:S02]  /*20b80*/  FMUL.FTZ R91, R0, R91 ;  /* 0x0000005b005b7220 */ /* 0x000fe40000410000 */
[----:B-1----:R-:W-:Y:S01]  /*20b90*/  FMUL.FTZ R2, R134, c[0x0][0x2d0] ;  /* 0x0000b40086027a20 */ /* 0x002fe20000410000 */
[----:B--2---:R-:W-:Y:S01]  /*20ba0*/  F2FP.PACK_AB R150, R222, R221 ;  /* 0x000000ddde96723e */ /* 0x004fe200000000ff */
[----:B------:R-:W1:Y:S01]  /*20bb0*/  LDSM.16.MT88.4 R52, [R228+0x100] ;  /* 0x00010000e434783b */ /* 0x000e620000004200 */
[----:B------:R-:W-:Y:S02]  /*20bc0*/  FMUL.FTZ R94, R0, R94 ;  /* 0x0000005e005e7220 */ /* 0x000fe40000410000 */
[--C-:B------:R-:W-:Y:S01]  /*20bd0*/  FFMA.FTZ R4, R218, c[0x0][0x2d0], -R2.reuse ;  /* 0x0000b400da047a23 */ /* 0x100fe20000010802 */
[----:B------:R-:W-:Y:S01]  /*20be0*/  MOV R218, R139 ;  /* 0x0000008b00da7202 */ /* 0x000fe20000000f00 */
[--C-:B------:R-:W-:Y:S01]  /*20bf0*/  FFMA.FTZ R6, R217, c[0x0][0x2d0], -R2.reuse ;  /* 0x0000b400d9067a23 */ /* 0x100fe20000010802 */
[----:B------:R-:W-:Y:S01]  /*20c00*/  MOV R217, R214 ;  /* 0x000000d600d97202 */ /* 0x000fe20000000f00 */
[----:B------:R2:W-:Y:S01]  /*20c10*/  MUFU.EX2 R212, R4 ;  /* 0x0000000400d47308 */ /* 0x0005e20000000800 */
[----:B------:R-:W-:Y:S01]  /*20c20*/  FMUL.FTZ R5, R132, R145 ;  /* 0x0000009184057220 */ /* 0x000fe20000410000 */
[----:B------:R-:W-:Y:S01]  /*20c30*/  F2FP.PACK_AB R145, R223, R220 ;  /* 0x000000dcdf91723e */ /* 0x000fe200000000ff */
[C---:B------:R-:W-:Y:S01]  /*20c40*/  FMUL.FTZ R95, R0.reuse, R95 ;  /* 0x0000005f005f7220 */ /* 0x040fe20000410000 */
[----:B------:R-:W-:Y:S01]  /*20c50*/  MOV R139, R241 ;  /* 0x000000f1008b7202 */ /* 0x000fe20000000f00 */
[C---:B------:R-:W-:Y:S01]  /*20c60*/  FMUL.FTZ R105, R3.reuse, R105 ;  /* 0x0000006903697220 */ /* 0x040fe20000410000 */
[----:B------:R-:W0:Y:S01]  /*20c70*/  LDGDEPBAR ;  /* 0x00000000000079af */ /* 0x000e220000000000 */
[C---:B------:R-:W-:Y:S02]  /*20c80*/  FMUL.FTZ R106, R0.reuse, R106 ;  /* 0x0000006a006a7220 */ /* 0x040fe40000410000 */
[C---:B------:R-:W-:Y:S01]  /*20c90*/  FMUL.FTZ R107, R0.reuse, R107 ;  /* 0x0000006b006b7220 */ /* 0x040fe20000410000 */
[----:B------:R1:W1:Y:S01]  /*20ca0*/  MUFU.EX2 R211, R6 ;  /* 0x0000000600d37308 */ /* 0x0002620000000800 */
[C---:B------:R-:W-:Y:S02]  /*20cb0*/  FMUL.FTZ R108, R3.reuse, R108 ;  /* 0x0000006c036c7220 */ /* 0x040fe40000410000 */
[----:B------:R-:W-:Y:S02]  /*20cc0*/  FMUL.FTZ R109, R3, R109 ;  /* 0x0000006d036d7220 */ /* 0x000fe40000410000 */
[C---:B------:R-:W-:Y:S02]  /*20cd0*/  FMUL.FTZ R110, R0.reuse, R110 ;  /* 0x0000006e006e7220 */ /* 0x040fe40000410000 */
[----:B------:R-:W-:Y:S02]  /*20ce0*/  FMUL.FTZ R111, R0, R111 ;  /* 0x0000006f006f7220 */ /* 0x000fe40000410000 */
[C---:B------:R-:W-:Y:S02]  /*20cf0*/  FMUL.FTZ R114, R133.reuse, R114 ;  /* 0x0000007285727220 */ /* 0x040fe40000410000 */
[C---:B------:R-:W-:Y:S02]  /*20d00*/  FMUL.FTZ R115, R133.reuse, R115 ;  /* 0x0000007385737220 */ /* 0x040fe40000410000 */
[C---:B------:R-:W-:Y:S02]  /*20d10*/  FMUL.FTZ R118, R133.reuse, R118 ;  /* 0x0000007685767220 */ /* 0x040fe40000410000 */
[--C-:B--2---:R-:W-:Y:S02]  /*20d20*/  FFMA.FTZ R4, R14, c[0x0][0x2d0], -R2.reuse ;  /* 0x0000b4000e047a23 */ /* 0x104fe40000010802 */
[----:B------:R-:W-:Y:S02]  /*20d30*/  FMUL.FTZ R14, R0, R154 ;  /* 0x0000009a000e7220 */ /* 0x000fe40000410000 */
[----:B------:R2:W-:Y:S01]  /*20d40*/  MUFU.EX2 R213, R4 ;  /* 0x0000000400d57308 */ /* 0x0005e20000000800 */
[----:B------:R-:W-:Y:S02]  /*20d50*/  FMUL.FTZ R119, R133, R119 ;  /* 0x0000007785777220 */ /* 0x000fe40000410000 */
[----:B------:R-:W-:Y:S02]  /*20d60*/  FMUL.FTZ R120, R3, R120 ;  /* 0x0000007803787220 */ /* 0x000fe40000410000 */
[----:B-1----:R-:W-:Y:S01]  /*20d70*/  FMUL.FTZ R6, R133, R146 ;  /* 0x0000009285067220 */ /* 0x002fe20000410000 */
[----:B------:R-:W-:Y:S01]  /*20d80*/  F2FP.PACK_AB R146, R224, R233 ;  /* 0x000000e9e092723e */ /* 0x000fe200000000ff */
[C---:B------:R-:W-:Y:S01]  /*20d90*/  FMUL.FTZ R121, R3.reuse, R121 ;  /* 0x0000007903797220 */ /* 0x040fe20000410000 */
[----:B------:R-:W-:Y:S01]  /*20da0*/  F2FP.PACK_AB R149, R212, R211 ;  /* 0x000000d3d495723e */ /* 0x000fe200000000ff */
[C---:B------:R-:W-:Y:S02]  /*20db0*/  FMUL.FTZ R122, R0.reuse, R122 ;  /* 0x0000007a007a7220 */ /* 0x040fe40000410000 */
[C---:B------:R-:W-:Y:S02]  /*20dc0*/  FMUL.FTZ R123, R0.reuse, R123 ;  /* 0x0000007b007b7220 */ /* 0x040fe40000410000 */
[C---:B------:R-:W-:Y:S02]  /*20dd0*/  FMUL.FTZ R124, R3.reuse, R124 ;  /* 0x0000007c037c7220 */ /* 0x040fe40000410000 */
[----:B------:R-:W-:Y:S02]  /*20de0*/  FMUL.FTZ R125, R3, R125 ;  /* 0x0000007d037d7220 */ /* 0x000fe40000410000 */
[C---:B------:R-:W-:Y:S02]  /*20df0*/  FMUL.FTZ R126, R0.reuse, R126 ;  /* 0x0000007e007e7220 */ /* 0x040fe40000410000 */
[----:B------:R-:W-:Y:S02]  /*20e00*/  FMUL.FTZ R127, R0, R127 ;  /* 0x0000007f007f7220 */ /* 0x000fe40000410000 */
[--C-:B------:R-:W-:Y:S02]  /*20e10*/  FFMA.FTZ R139, R139, c[0x0][0x2d0], -R209.reuse ;  /* 0x0000b4008b8b7a23 */ /* 0x100fe400000108d1 */
[----:B------:R-:W-:Y:S02]  /*20e20*/  FMUL.FTZ R128, R132, R128 ;  /* 0x0000008084807220 */ /* 0x000fe40000410000 */
[--C-:B--2---:R-:W-:Y:S02]  /*20e30*/  FFMA.FTZ R4, R15, c[0x0][0x2d0], -R2.reuse ;  /* 0x0000b4000f047a23 */ /* 0x104fe40000010802 */
[----:B------:R-:W-:Y:S02]  /*20e40*/  FMUL.FTZ R15, R0, R155 ;  /* 0x0000009b000f7220 */ /* 0x000fe40000410000 */
[----:B------:R1:W2:Y:S01]  /*20e50*/  MUFU.EX2 R214, R4 ;  /* 0x0000000400d67308 */ /* 0x0002a20000000800 */
[----:B------:R-:W4:Y:S01]  /*20e60*/  LDSM.16.MT88.4 R152, [R227+0x100] ;  /* 0x00010000e398783b */ /* 0x000f220000004200 */
[----:B------:R-:W-:Y:S02]  /*20e70*/  FMUL.FTZ R129, R132, R129 ;  /* 0x0000008184817220 */ /* 0x000fe40000410000 */
[C---:B------:R-:W-:Y:S02]  /*20e80*/  FMUL.FTZ R130, R133.reuse, R130 ;  /* 0x0000008285827220 */ /* 0x040fe40000410000 */
[----:B------:R-:W-:Y:S02]  /*20e90*/  FMUL.FTZ R131, R133, R131 ;  /* 0x0000008385837220 */ /* 0x000fe40000410000 */
[----:B------:R-:W-:Y:S02]  /*20ea0*/  FFMA.FTZ R140, R140, c[0x0][0x2d0], -R2 ;  /* 0x0000b4008c8c7a23 */ /* 0x000fe40000010802 */
[----:B-1----:R-:W-:Y:S01]  /*20eb0*/  FMUL.FTZ R4, R132, R144 ;  /* 0x0000009084047220 */ /* 0x002fe20000410000 */
[----:B------:R-:W-:Y:S02]  /*20ec0*/  F2FP.PACK_AB R144, R239, R219 ;  /* 0x000000dbef90723e */ /* 0x000fe400000000ff */
[----:B--2---:R-:W-:Y:S05]  /*20ed0*/  F2FP.PACK_AB R151, R214, R213 ;  /* 0x000000d5d697723e */ /* 0x004fea00000000ff */
[-C--:B---3--:R-:W-:Y:S08]  /*20ee0*/  HMMA.16816.F32 R4, R144, R20.reuse, R4 ;  /* 0x000000149004723c */ /* 0x088ff00000001804 */
        /* <DEDUP_REMOVED lines=8> */
[----:B------:R-:W-:Y:S01]  /*20f70*/  FMUL.FTZ R44, R3, R184 ;  /* 0x000000b8032c7220 */ /* 0x000fe20000410000 */
[----:B------:R-:W-:Y:S01]  /*20f80*/  MOV R184, R58 ;  /* 0x0000003a00b87202 */ /* 0x000fe20000000f00 */
[----:B------:R-:W-:Y:S02]  /*20f90*/  FMUL.FTZ R58, R0, R198 ;  /* 0x000000c6003a7220 */ /* 0x000fe40000410000 */
[C---:B------:R-:W-:Y:S01]  /*20fa0*/  FMUL.FTZ R22, R133.reuse, R162 ;  /* 0x000000a285167220 */ /* 0x040fe20000410000 */
[----:B------:R-:W-:Y:S03]  /*20fb0*/  MOV R162, R65 ;  /* 0x0000004100a27202 */ /* 0x000fe60000000f00 */
[C---:B------:R-:W-:Y:S01]  /*20fc0*/  FMUL.FTZ R23, R133.reuse, R163 ;  /* 0x000000a385177220 */ /* 0x040fe20000410000 */
[----:B------:R-:W-:Y:S01]  /*20fd0*/  MOV R163, R64 ;  /* 0x0000004000a37202 */ /* 0x000fe20000000f00 */
[C---:B------:R-:W-:Y:S02]  /*20fe0*/  FMUL.FTZ R64, R132.reuse, R204 ;  /* 0x000000cc84407220 */ /* 0x040fe40000410000 */
[C---:B------:R-:W-:Y:S03]  /*20ff0*/  FMUL.FTZ R65, R132.reuse, R205 ;  /* 0x000000cd84417220 */ /* 0x040fe60000410000 */
[-C--:B----4-:R-:W-:Y:S08]  /*21000*/  HMMA.16816.F32 R20, R144, R36.reuse, R20 ;  /* 0x000000249014723c */ /* 0x090ff00000001814 */
[C---:B------:R-:W-:Y:S07]  /*21010*/  HMMA.16816.F32 R24, R148.reuse, R36, R24 ;  /* 0x000000249418723c */ /* 0x040fee0000001818 */
[C---:B------:R-:W-:Y:S01]  /*21020*/  FMUL.FTZ R36, R132.reuse, R176 ;  /* 0x000000b084247220 */ /* 0x040fe20000410000 */
[-C--:B------:R-:W-:Y:S04]  /*21030*/  HMMA.16816.F32 R28, R148, R38.reuse, R28 ;  /* 0x00000026941c723c */ /* 0x080fe8000000181c */
[----:B------:R-:W-:Y:S01]  /*21040*/  FMUL.FTZ R37, R132, R177 ;  /* 0x000000b184257220 */ /* 0x000fe20000410000 */
[----:B------:R-:W-:Y:S02]  /*21050*/  MOV R177, R217 ;  /* 0x000000d900b17202 */ /* 0x000fe40000000f00 */
[----:B------:R-:W-:Y:S01]  /*21060*/  MOV R217, R63 ;  /* 0x0000003f00d97202 */ /* 0x000fe20000000f00 */
[C---:B------:R-:W-:Y:S04]  /*21070*/  HMMA.16816.F32 R32, R144.reuse, R38, R32 ;  /* 0x000000269020723c */ /* 0x040fe80000001820 */
[----:B------:R-:W-:Y:S03]  /*21080*/  FMUL.FTZ R63, R0, R203 ;  /* 0x000000cb003f7220 */ /* 0x000fe60000410000 */
[----:B------:R-:W-:Y:S01]  /*21090*/  FMUL.FTZ R39, R133, R179 ;  /* 0x000000b385277220 */ /* 0x000fe20000410000 */
[----:B------:R-:W-:Y:S01]  /*210a0*/  MOV R179, R40 ;  /* 0x0000002800b37202 */ /* 0x000fe20000000f00 */
[----:B------:R-:W-:Y:S03]  /*210b0*/  FMUL.FTZ R40, R3, R180 ;  /* 0x000000b403287220 */ /* 0x000fe60000410000 */
[----:B------:R-:W-:Y:S01]  /*210c0*/  MOV R180, R135 ;  /* 0x0000008700b47202 */ /* 0x000fe20000000f00 */
[--C-:B------:R-:W-:Y:S01]  /*210d0*/  FFMA.FTZ R135, R248, c[0x0][0x2d0], -R210.reuse ;  /* 0x0000b400f8877a23 */ /* 0x100fe200000108d2 */
[----:B------:R-:W-:Y:S01]  /*210e0*/  MOV R183, R179 ;  /* 0x000000b300b77202 */ /* 0x000fe20000000f00 */
[----:B------:R-:W-:Y:S01]  /*210f0*/  FMUL.FTZ R38, R133, R178 ;  /* 0x000000b285267220 */ /* 0x000fe20000410000 */
[----:B------:R-:W-:Y:S01]  /*21100*/  MOV R179, R177 ;  /* 0x000000b100b37202 */ /* 0x000fe20000000f00 */
[----:B------:R1:W-:Y:S01]  /*21110*/  MUFU.EX2 R178, R135 ;  /* 0x0000008700b27308 */ /* 0x0003e20000000800 */
[----:B------:R-:W-:Y:S02]  /*21120*/  MOV R177, R172 ;  /* 0x000000ac00b17202 */ /* 0x000fe40000000f00 */
[----:B------:R-:W-:Y:S02]  /*21130*/  MOV R172, R169 ;  /* 0x000000a900ac7202 */ /* 0x000fe40000000f00 */
[-C--:B------:R-:W-:Y:S03]  /*21140*/  HMMA.16816.F32 R36, R144, R52.reuse, R36 ;  /* 0x000000349024723c */ /* 0x080fe60000001824 */
[----:B------:R-:W-:Y:S02]  /*21150*/  MOV R169, R242 ;  /* 0x000000f200a97202 */ /* 0x000fe40000000f00 */
[----:B------:R2:W-:Y:S01]  /*21160*/  MUFU.EX2 R242, R139 ;  /* 0x0000008b00f27308 */ /* 0x0005e20000000800 */
[----:B------:R-:W-:Y:S02]  /*21170*/  MOV R185, R180 ;  /* 0x000000b400b97202 */ /* 0x000fe40000000f00 */
[C---:B------:R-:W-:Y:S07]  /*21180*/  HMMA.16816.F32 R40, R148.reuse, R52, R40 ;  /* 0x000000349428723c */ /* 0x040fee0000001828 */
[C---:B------:R-:W-:Y:S01]  /*21190*/  FMUL.FTZ R52, R132.reuse, R192 ;  /* 0x000000c084347220 */ /* 0x040fe20000410000 */
[-C--:B------:R-:W-:Y:S04]  /*211a0*/  HMMA.16816.F32 R44, R148, R54.reuse, R44 ;  /* 0x00000036942c723c */ /* 0x080fe8000000182c */
[--C-:B-1----:R-:W-:Y:S02]  /*211b0*/  FFMA.FTZ R135, R247, c[0x0][0x2d0], -R210.reuse ;  /* 0x0000b400f7877a23 */ /* 0x102fe400000108d2 */
[----:B------:R-:W-:Y:S02]  /*211c0*/  FMUL.FTZ R53, R132, R193 ;  /* 0x000000c184357220 */ /* 0x000fe40000410000 */
[C---:B------:R-:W-:Y:S01]  /*211d0*/  HMMA.16816.F32 R48, R144.reuse, R54, R48 ;  /* 0x000000369030723c */ /* 0x040fe20000001830 */
[----:B------:R1:W-:Y:S03]  /*211e0*/  MUFU.EX2 R241, R135 ;  /* 0x0000008700f17308 */ /* 0x0003e60000000800 */
[--C-:B--2---:R-:W-:Y:S03]  /*211f0*/  FFMA.FTZ R139, R174, c[0x0][0x2d0], -R209.reuse ;  /* 0x0000b400ae8b7a23 */ /* 0x104fe600000108d1 */
[C---:B------:R-:W-:Y:S02]  /*21200*/  FMUL.FTZ R55, R133.reuse, R195 ;  /* 0x000000c385377220 */ /* 0x040fe40000410000 */
[----:B------:R-:W-:Y:S02]  /*21210*/  FMUL.FTZ R54, R133, R194 ;  /* 0x000000c285367220 */ /* 0x000fe40000410000 */
[----:B------:R2:W-:Y:S05]  /*21220*/  MUFU.EX2 R194, R142 ;  /* 0x0000008e00c27308 */ /* 0x0005ea0000000800 */
[-C--:B------:R-:W-:Y:S08]  /*21230*/  HMMA.16816.F32 R52, R144, R152.reuse, R52 ;  /* 0x000000989034723c */ /* 0x080ff00000001834 */
[C---:B------:R-:W-:Y:S04]  /*21240*/  HMMA.16816.F32 R56, R148.reuse, R152, R56 ;  /* 0x000000989438723c */ /* 0x040fe80000001838 */
[--C-:B-1----:R-:W-:Y:S04]  /*21250*/  FFMA.FTZ R135, R245, c[0x0][0x2d0], -R210.reuse ;  /* 0x0000b400f5877a23 */ /* 0x102fe800000108d2 */
[-C--:B------:R-:W-:Y:S01]  /*21260*/  HMMA.16816.F32 R60, R148, R154.reuse, R60 ;  /* 0x0000009a943c723c */ /* 0x080fe2000000183c */
[----:B------:R1:W-:Y:S03]  /*21270*/  MUFU.EX2 R181, R135 ;  /* 0x0000008700b57308 */ /* 0x0003e60000000800 */
[--C-:B--2---:R-:W-:Y:S04]  /*21280*/  FFMA.FTZ R142, R166, c[0x0][0x2d0], -R210.reuse ;  /* 0x0000b400a68e7a23 */ /* 0x104fe800000108d2 */
[C---:B------:R-:W-:Y:S01]  /*21290*/  HMMA.16816.F32 R64, R144.reuse, R154, R64 ;  /* 0x0000009a9040723c */ /* 0x040fe20000001840 */
[----:B------:R-:W2:Y:S02]  /*212a0*/  LDSM.16.MT88.4 R152, [R225+0x2100] ;  /* 0x00210000e198783b */ /* 0x000ea40000004200 */
[----:B------:R-:W-:Y:S01]  /*212b0*/  MUFU.EX2 R142, R142 ;  /* 0x0000008e008e7308 */ /* 0x000fe20000000800 */
[----:B-1----:R-:W-:Y:S09]  /*212c0*/  FFMA.FTZ R135, R246, c[0x0][0x2d0], -R210 ;  /* 0x0000b400f6877a23 */ /* 0x002ff200000108d2 */
        /* <DEDUP_REMOVED lines=8> */
[--C-:B-1----:R-:W-:Y:S04]  /*21350*/  FFMA.FTZ R135, R250, c[0x0][0x2d0], -R209.reuse ;  /* 0x0000b400fa877a23 */ /* 0x102fe800000108d1 */
[----:B------:R1:W-:Y:S04]  /*21360*/  MUFU.EX2 R180, R135 ;  /* 0x0000008700b47308 */ /* 0x0003e80000000800 */
[--C-:B-1----:R-:W-:Y:S01]  /*21370*/  FFMA.FTZ R135, R249, c[0x0][0x2d0], -R209.reuse ;  /* 0x0000b400f9877a23 */ /* 0x102fe200000108d1 */
[-C--:B--2---:R-:W-:Y:S05]  /*21380*/  HMMA.16816.F32 R84, R144, R152.reuse, R84 ;  /* 0x000000989054723c */ /* 0x084fea0000001854 */
[----:B------:R1:W-:Y:S03]  /*21390*/  MUFU.EX2 R198, R135 ;  /* 0x0000008700c67308 */ /* 0x0003e60000000800 */
[C---:B------:R-:W-:Y:S08]  /*213a0*/  HMMA.16816.F32 R88, R148.reuse, R152, R88 ;  /* 0x000000989458723c */ /* 0x040ff00000001858 */
[-C--:B------:R-:W-:Y:S08]  /*213b0*/  HMMA.16816.F32 R92, R148, R154.reuse, R92 ;  /* 0x0000009a945c723c */ /* 0x080ff0000000185c */
[C---:B------:R-:W-:Y:S01]  /*213c0*/  HMMA.16816.F32 R96, R144.reuse, R154, R96 ;  /* 0x0000009a9060723c */ /* 0x040fe20000001860 */
[----:B------:R-:W2:Y:S03]  /*213d0*/  LDSM.16.MT88.4 R152, [R228+0x2100] ;  /* 0x00210000e498783b */ /* 0x000ea60000004200 */
[--C-:B-1----:R-:W-:Y:S01]  /*213e0*/  FFMA.FTZ R135, R188, c[0x0][0x2d0], -R208.reuse ;  /* 0x0000b400bc877a23 */ /* 0x102fe200000108d0 */
[----:B------:R-:W-:Y:S02]  /*213f0*/  MOV R188, R187 ;  /* 0x000000bb00bc7202 */ /* 0x000fe40000000f00 */
[----:B------:R-:W-:Y:S02]  /*21400*/  MOV R187, R186 ;  /* 0x000000ba00bb7202 */ /* 0x000fe40000000f00 */
[----:B------:R-:W-:Y:S03]  /*21410*/  MOV R186, R185 ;  /* 0x000000b900ba7202 */ /* 0x000fe60000000f00 */
        /* <DEDUP_REMOVED lines=8> */
[--C-:B-1----:R-:W-:Y:S01]  /*214a0*/  FFMA.FTZ R135, R188, c[0x0][0x2d0], -R208.reuse ;  /* 0x0000b400bc877a23 */ /* 0x102fe200000108d0 */
[-C--:B--2---:R-:W-:Y:S03]  /*214b0*/  HMMA.16816.F32 R100, R144, R152.reuse, R100 ;  /* 0x000000989064723c */ /* 0x084fe60000001864 */
[----:B------:R1:W2:Y:S01]  /*214c0*/  MUFU.EX2 R243, R135 ;  /* 0x0000008700f37308 */ /* 0x0002a20000000800 */
[----:B------:R-:W-:Y:S02]  /*214d0*/  MOV R188, R186 ;  /* 0x000000ba00bc7202 */ /* 0x000fe40000000f00 */
[----:B------:R-:W-:Y:S02]  /*214e0*/  MOV R186, R185 ;  /* 0x000000b900ba7202 */ /* 0x000fe40000000f00 */
[C---:B------:R-:W-:Y:S08]  /*214f0*/  HMMA.16816.F32 R104, R148.reuse, R152, R104 ;  /* 0x000000989468723c */ /* 0x040ff00000001868 */
[-C--:B------:R-:W-:Y:S08]  /*21500*/  HMMA.16816.F32 R108, R148, R154.reuse, R108 ;  /* 0x0000009a946c723c */ /* 0x080ff0000000186c */
[C---:B------:R-:W-:Y:S01]  /*21510*/  HMMA.16816.F32 R112, R144.reuse, R154, R112 ;  /* 0x0000009a9070723c */ /* 0x040fe20000001870 */
[----:B------:R-:W3:Y:S03]  /*21520*/  LDSM.16.MT88.4 R152, [R227+0x2100] ;  /* 0x00210000e398783b */ /* 0x000ee60000004200 */
[--C-:B-1----:R-:W-:Y:S04]  /*21530*/  FFMA.FTZ R135, R252, c[0x0][0x2d0], -R208.reuse ;  /* 0x0000b400fc877a23 */ /* 0x102fe800000108d0 */
[----:B------:R1:W-:Y:S04]  /*21540*/  MUFU.EX2 R185, R135 ;  /* 0x0000008700b97308 */ /* 0x0003e80000000800 */
[----:B-1----:R-:W-:Y:S06]  /*21550*/  FFMA.FTZ R135, R189, c[0x0][0x2d0], -R208 ;  /* 0x0000b400bd877a23 */ /* 0x002fec00000108d0 */
[----:B------:R1:W4:Y:S01]  /*21560*/  MUFU.EX2 R202, R135 ;  /* 0x0000008700ca7308 */ /* 0x0003220000000800 */
[-C--:B---3--:R-:W-:Y:S08]  /*21570*/  HMMA.16816.F32 R116, R144, R152.reuse, R116 ;  /* 0x000000989074723c */ /* 0x088ff00000001874 */
[C---:B------:R-:W-:Y:S07]  /*21580*/  HMMA.16816.F32 R120, R148.reuse, R152, R120 ;  /* 0x000000989478723c */ /* 0x040fee0000001878 */
[----:B--2---:R-:W-:Y:S01]  /*21590*/  F2FP.PACK_AB R152, R243, R177 ;  /* 0x000000b1f398723e */ /* 0x004fe200000000ff */
[-C--:B------:R-:W-:Y:S01]  /*215a0*/  HMMA.16816.F32 R124, R148, R154.reuse, R124 ;  /* 0x0000009a947c723c */ /* 0x080fe2000000187c */
[----:B------:R-:W2:Y:S03]  /*215b0*/  LDSM.16.MT88.4 R148, [R225+0x900] ;  /* 0x00090000e194783b */ /* 0x000ea60000004200 */
[--C-:B-1----:R-:W-:Y:S04]  /*215c0*/  FFMA.FTZ R135, R188, c[0x0][0x2d0], -R2.reuse ;  /* 0x0000b400bc877a23 */ /* 0x102fe80000010802 */
[----:B------:R-:W-:Y:S01]  /*215d0*/  HMMA.16816.F32 R128, R144, R154, R128 ;  /* 0x0000009a9080723c */ /* 0x000fe20000001880 */
[----:B------:R1:W-:Y:S06]  /*215e0*/  MUFU.EX2 R193, R135 ;  /* 0x0000008700c17308 */ /* 0x0003ec0000000800 */
[----:B------:R-:W-:Y:S02]  /*215f0*/  F2FP.PACK_AB R144, R241, R178 ;  /* 0x000000b2f190723e */ /* 0x000fe400000000ff */
[----:B------:R-:W-:Y:S03]  /*21600*/  F2FP.PACK_AB R145, R242, R176 ;  /* 0x000000b0f291723e */ /* 0x000fe600000000ff */
[----:B------:R-:W-:Y:S02]  /*21610*/  F2FP.PACK_AB R146, R195, R181 ;  /* 0x000000b5c392723e */ /* 0x000fe400000000ff */
[----:B------:R-:W-:Y:S02]  /*21620*/  F2FP.PACK_AB R147, R198, R180 ;  /* 0x000000b4c693723e */ /* 0x000fe400000000ff */
[----:B----4-:R-:W-:Y:S01]  /*21630*/  F2FP.PACK_AB R154, R202, R185 ;  /* 0x000000b9ca9a723e */ /* 0x010fe200000000ff */
[--C-:B-1----:R-:W-:Y:S04]  /*21640*/  FFMA.FTZ R135, R235, c[0x0][0x2d0], -R2.reuse ;  /* 0x0000b400eb877a23 */ /* 0x102fe80000010802 */
[----:B------:R1:W3:Y:S01]  /*21650*/  MUFU.EX2 R235, R135 ;  /* 0x0000008700eb7308 */ /* 0x0002e20000000800 */
[-C--:B--2---:R-:W-:Y:S03]  /*21660*/  HMMA.16816.F32 R4, R144, R148.reuse, R4 ;  /* 0x000000949004723c */ /* 0x084fe60000001804 */
[--C-:B-1----:R-:W-:Y:S01]  /*21670*/  FFMA.FTZ R135, R179, c[0x0][0x2d0], -R2.reuse ;  /* 0x0000b400b3877a23 */ /* 0x102fe20000010802 */
[----:B---3--:R-:W-:Y:S05]  /*21680*/  F2FP.PACK_AB R153, R235, R193 ;  /* 0x000000c1eb99723e */ /* 0x008fea00000000ff */
[----:B------:R1:W-:Y:S03]  /*21690*/  MUFU.EX2 R179, R135 ;  /* 0x0000008700b37308 */ /* 0x0003e60000000800 */
[----:B-1----:R-:W-:Y:S07]  /*216a0*/  FFMA.FTZ R135, R187, c[0x0][0x2d0], -R2 ;  /* 0x0000b400bb877a23 */ /* 0x002fee0000010802 */
        /* <DEDUP_REMOVED lines=8> */
[--C-:B-1----:R-:W-:Y:S04]  /*21730*/  FFMA.FTZ R135, R184, c[0x0][0x2d0], -R210.reuse ;  /* 0x0000b400b8877a23 */ /* 0x102fe800000108d2 */
[----:B------:R1:W-:Y:S04]  /*21740*/  MUFU.EX2 R192, R135 ;  /* 0x0000008700c07308 */ /* 0x0003e80000000800 */
[--C-:B-1----:R-:W-:Y:S06]  /*21750*/  FFMA.FTZ R135, R183, c[0x0][0x2d0], -R210.reuse ;  /* 0x0000b400b7877a23 */ /* 0x102fec00000108d2 */
[----:B------:R1:W-:Y:S01]  /*21760*/  MUFU.EX2 R183, R139 ;  /* 0x0000008b00b77308 */ /* 0x0003e20000000800 */
[-C--:B--2---:R-:W-:Y:S09]  /*21770*/  HMMA.16816.F32 R20, R144, R148.reuse, R20 ;  /* 0x000000949014723c */ /* 0x084ff20000001814 */
[----:B------:R2:W-:Y:S01]  /*21780*/  MUFU.EX2 R184, R135 ;  /* 0x0000008700b87308 */ /* 0x0005e20000000800 */
[C---:B------:R-:W-:Y:S08]  /*21790*/  HMMA.16816.F32 R24, R152.reuse, R148, R24 ;  /* 0x000000949818723c */ /* 0x040ff00000001818 */
[-C--:B------:R-:W-:Y:S04]  /*217a0*/  HMMA.16816.F32 R28, R152, R150.reuse, R28 ;  /* 0x00000096981c723c */ /* 0x080fe8000000181c */
[----:B-1----:R-:W-:Y:S04]  /*217b0*/  FFMA.FTZ R139, R165, c[0x0][0x2d0], -R210 ;  /* 0x0000b400a58b7a23 */ /* 0x002fe800000108d2 */
[C---:B------:R-:W-:Y:S01]  /*217c0*/  HMMA.16816.F32 R32, R144.reuse, R150, R32 ;  /* 0x000000969020723c */ /* 0x040fe20000001820 */
[----:B------:R-:W1:Y:S01]  /*217d0*/  LDSM.16.MT88.4 R148, [R228+0x900] ;  /* 0x00090000e494783b */ /* 0x000e620000004200 */
[----:B------:R-:W-:Y:S02]  /*217e0*/  MUFU.EX2 R139, R139 ;  /* 0x0000008b008b7308 */ /* 0x000fe40000000800 */
[--C-:B--2---:R-:W-:Y:S08]  /*217f0*/  FFMA.FTZ R135, R182, c[0x0][0x2d0], -R209.reuse ;  /* 0x0000b400b6877a23 */ /* 0x104ff000000108d1 */
[----:B------:R2:W3:Y:S02]  /*21800*/  MUFU.EX2 R188, R135 ;  /* 0x0000008700bc7308 */ /* 0x0004e40000000800 */
[--C-:B--2---:R-:W-:Y:S02]  /*21810*/  FFMA.FTZ R135, R175, c[0x0][0x2d0], -R209.reuse ;  /* 0x0000b400af877a23 */ /* 0x104fe400000108d1 */
[--C-:B------:R-:W-:Y:S06]  /*21820*/  FFMA.FTZ R175, R218, c[0x0][0x2d0], -R208.reuse ;  /* 0x0000b400daaf7a23 */ /* 0x100fec00000108d0 */
[----:B------:R2:W-:Y:S01]  /*21830*/  MUFU.EX2 R187, R135 ;  /* 0x0000008700bb7308 */ /* 0x0005e20000000800 */
[-C--:B-1----:R-:W-:Y:S08]  /*21840*/  HMMA.16816.F32 R36, R144, R148.reuse, R36 ;  /* 0x000000949024723c */ /* 0x082ff00000001824 */
[C---:B------:R-:W-:Y:S01]  /*21850*/  HMMA.16816.F32 R40, R152.reuse, R148, R40 ;  /* 0x000000949828723c */ /* 0x040fe20000001828 */
[----:B------:R-:W-:Y:S07]  /*21860*/  MUFU.EX2 R252, R175 ;  /* 0x000000af00fc7308 */ /* 0x000fee0000000800 */
[-C--:B------:R-:W-:Y:S04]  /*21870*/  HMMA.16816.F32 R44, R152, R150.reuse, R44 ;  /* 0x00000096982c723c */ /* 0x080fe8000000182c */
[--C-:B--2---:R-:W-:Y:S04]  /*21880*/  FFMA.FTZ R135, R173, c[0x0][0x2d0], -R209.reuse ;  /* 0x0000b400ad877a23 */ /* 0x104fe800000108d1 */
[C---:B------:R-:W-:Y:S01]  /*21890*/  HMMA.16816.F32 R48, R144.reuse, R150, R48 ;  /* 0x000000969030723c */ /* 0x040fe20000001830 */
[----:B------:R-:W1:Y:S01]  /*218a0*/  LDSM.16.MT88.4 R148, [R227+0x900] ;  /* 0x00090000e394783b */ /* 0x000e620000004200 */
[----:B------:R2:W-:Y:S02]  /*218b0*/  MUFU.EX2 R196, R135 ;  /* 0x0000008700c47308 */ /* 0x0005e40000000800 */
[--C-:B--2---:R-:W-:Y:S08]  /*218c0*/  FFMA.FTZ R135, R172, c[0x0][0x2d0], -R208.reuse ;  /* 0x0000b400ac877a23 */ /* 0x104ff000000108d0 */
[----:B------:R2:W-:Y:S01]  /*218d0*/  MUFU.EX2 R189, R135 ;  /* 0x0000008700bd7308 */ /* 0x0005e20000000800 */
[-C--:B-1----:R-:W-:Y:S08]  /*218e0*/  HMMA.16816.F32 R52, R144, R148.reuse, R52 ;  /* 0x000000949034723c */ /* 0x082ff00000001834 */
[C---:B------:R-:W-:Y:S04]  /*218f0*/  HMMA.16816.F32 R56, R152.reuse, R148, R56 ;  /* 0x000000949838723c */ /* 0x040fe80000001838 */
[--C-:B--2---:R-:W-:Y:S04]  /*21900*/  FFMA.FTZ R135, R171, c[0x0][0x2d0], -R208.reuse ;  /* 0x0000b400ab877a23 */ /* 0x104fe800000108d0 */
        /* <DEDUP_REMOVED lines=8> */
[----:B------:R-:W-:Y:S03]  /*21990*/  MOV R162, R161 ;  /* 0x000000a100a27202 */ /* 0x000fe60000000f00 */
[----:B------:R-:W-:Y:S02]  /*219a0*/  MOV R161, R159 ;  /* 0x0000009f00a17202 */ /* 0x000fe40000000f00 */
[----:B------:R-:W-:Y:S01]  /*219b0*/  MOV R159, R158 ;  /* 0x0000009e009f7202 */ /* 0x000fe20000000f00 */
[--C-:B------:R-:W-:Y:S01]  /*219c0*/  FFMA.FTZ R173, R162, c[0x0][0x2d0], -R209.reuse ;  /* 0x0000b400a2ad7a23 */ /* 0x100fe200000108d1 */
[----:B------:R-:W-:Y:S01]  /*219d0*/  MOV R158, R157 ;  /* 0x0000009d009e7202 */ /* 0x000fe20000000f00 */
[--C-:B------:R-:W-:Y:S01]  /*219e0*/  FFMA.FTZ R172, R161, c[0x0][0x2d0], -R209.reuse ;  /* 0x0000b400a1ac7a23 */ /* 0x100fe200000108d1 */
[----:B------:R-:W-:Y:S01]  /*219f0*/  MOV R157, R156 ;  /* 0x0000009c009d7202 */ /* 0x000fe20000000f00 */
[--C-:B------:R-:W-:Y:S01]  /*21a00*/  FFMA.FTZ R171, R159, c[0x0][0x2d0], -R209.reuse ;  /* 0x0000b4009fab7a23 */ /* 0x100fe200000108d1 */
[----:B------:R-:W4:Y:S01]  /*21a10*/  LDL.LU R156, [R1+0x8] ;  /* 0x00000800019c7983 */ /* 0x000f220000300800 */
[----:B------:R-:W-:Y:S02]  /*21a20*/  MUFU.EX2 R204, R173 ;  /* 0x000000ad00cc7308 */ /* 0x000fe40000000800 */
[--C-:B------:R-:W-:Y:S01]  /*21a30*/  FFMA.FTZ R174, R157, c[0x0][0x2d0], -R208.reuse ;  /* 0x0000b4009dae7a23 */ /* 0x100fe200000108d0 */
[-C--:B--2---:R-:W-:Y:S07]  /*21a40*/  HMMA.16816.F32 R68, R144, R148.reuse, R68 ;  /* 0x000000949044723c */ /* 0x084fee0000001844 */
[----:B------:R3:W-:Y:S01]  /*21a50*/  MUFU.EX2 R203, R171 ;  /* 0x000000ab00cb7308 */ /* 0x0007e20000000800 */
[--C-:B-1----:R-:W-:Y:S04]  /*21a60*/  FFMA.FTZ R135, R170, c[0x0][0x2d0], -R208.reuse ;  /* 0x0000b400aa877a23 */ /* 0x102fe800000108d0 */
[--C-:B------:R-:W-:Y:S01]  /*21a70*/  FFMA.FTZ R170, R158, c[0x0][0x2d0], -R208.reuse ;  /* 0x0000b4009eaa7a23 */ /* 0x100fe200000108d0 */
[C---:B------:R-:W-:Y:S04]  /*21a80*/  HMMA.16816.F32 R72, R152.reuse, R148, R72 ;  /* 0x000000949848723c */ /* 0x040fe80000001848 */
[----:B------:R-:W-:Y:S01]  /*21a90*/  FFMA.FTZ R208, R217, c[0x0][0x2d0], -R208 ;  /* 0x0000b400d9d07a23 */ /* 0x000fe200000108d0 */
[----:B------:R1:W-:Y:S03]  /*21aa0*/  MUFU.EX2 R197, R135 ;  /* 0x0000008700c57308 */ /* 0x0003e60000000800 */
[-C--:B------:R-:W-:Y:S07]  /*21ab0*/  HMMA.16816.F32 R76, R152, R150.reuse, R76 ;  /* 0x00000096984c723c */ /* 0x080fee000000184c */
[----:B------:R-:W2:Y:S01]  /*21ac0*/  MUFU.EX2 R251, R208 ;  /* 0x000000d000fb7308 */ /* 0x000ea20000000800 */
[C---:B------:R-:W-:Y:S01]  /*21ad0*/  HMMA.16816.F32 R80, R144.reuse, R150, R80 ;  /* 0x000000969050723c */ /* 0x040fe20000001850 */
[----:B------:R-:W2:Y:S03]  /*21ae0*/  LDSM.16.MT88.4 R148, [R226+0x2900] ;  /* 0x00290000e294783b */ /* 0x000ea60000004200 */
[----:B---3--:R-:W-:Y:S05]  /*21af0*/  MOV R171, R188 ;  /* 0x000000bc00ab7202 */ /* 0x008fea0000000f00 */
[----:B------:R-:W-:Y:S03]  /*21b00*/  MUFU.EX2 R201, R170 ;  /* 0x000000aa00c97308 */ /* 0x000fe60000000800 */
[--C-:B-1----:R-:W-:Y:S02]  /*21b10*/  FFMA.FTZ R135, R160, c[0x0][0x2d0], -R2.reuse ;  /* 0x0000b400a0877a23 */ /* 0x102fe40000010802 */
[----:B------:R-:W3:Y:S05]  /*21b20*/  LDL.LU R160, [R1+0xc] ;  /* 0x00000c0001a07983 */ /* 0x000eea0000300800 */
[----:B------:R1:W-:Y:S01]  /*21b30*/  MUFU.EX2 R248, R135 ;  /* 0x0000008700f87308 */ /* 0x0003e20000000800 */
[-C--:B--2---:R-:W-:Y:S03]  /*21b40*/  HMMA.16816.F32 R84, R144, R148.reuse, R84 ;  /* 0x000000949054723c */ /* 0x084fe60000001854 */
[--C-:B-1----:R-:W-:Y:S02]  /*21b50*/  FFMA.FTZ R135, R169, c[0x0][0x2d0], -R2.reuse ;  /* 0x0000b400a9877a23 */ /* 0x102fe40000010802 */
[----:B------:R-:W-:Y:S04]  /*21b60*/  FFMA.FTZ R169, R163, c[0x0][0x2d0], -R209 ;  /* 0x0000b400a3a97a23 */ /* 0x000fe800000108d1 */
[----:B------:R-:W-:Y:S01]  /*21b70*/  MUFU.EX2 R209, R174 ;  /* 0x000000ae00d17308 */ /* 0x000fe20000000800 */
[C---:B------:R-:W-:Y:S08]  /*21b80*/  HMMA.16816.F32 R88, R152.reuse, R148, R88 ;  /* 0x000000949858723c */ /* 0x040ff00000001858 */
[-C--:B------:R-:W-:Y:S01]  /*21b90*/  HMMA.16816.F32 R92, R152, R150.reuse, R92 ;  /* 0x00000096985c723c */ /* 0x080fe2000000185c */
[----:B------:R-:W-:Y:S07]  /*21ba0*/  MUFU.EX2 R200, R169 ;  /* 0x000000a900c87308 */ /* 0x000fee0000000800 */
[C---:B------:R-:W-:Y:S01]  /*21bb0*/  HMMA.16816.F32 R96, R144.reuse, R150, R96 ;  /* 0x000000969060723c */ /* 0x040fe20000001860 */
[----:B------:R-:W1:Y:S02]  /*21bc0*/  LDSM.16.MT88.4 R148, [R228+0x2900] ;  /* 0x00290000e494783b */ /* 0x000e640000004200 */
[----:B------:R2:W1:Y:S10]  /*21bd0*/  MUFU.EX2 R169, R172 ;  /* 0x000000ac00a97308 */ /* 0x0004740000000800 */
[----:B------:R1:W-:Y:S01]  /*21be0*/  MUFU.EX2 R247, R135 ;  /* 0x0000008700f77308 */ /* 0x0003e20000000800 */
[----:B--2---:R-:W-:Y:S01]  /*21bf0*/  LDSM.16.MT88.4 R172, [R226+0x1900] ;  /* 0x00190000e2ac783b */ /* 0x004fe20000004200 */
[----:B-1----:R-:W-:Y:S02]  /*21c00*/  FFMA.FTZ R135, R168, c[0x0][0x2d0], -R2 ;  /* 0x0000b400a8877a23 */ /* 0x002fe40000010802 */
[----:B------:R-:W-:Y:S01]  /*21c10*/  FFMA.FTZ R168, R164, c[0x0][0x2d0], -R210 ;  /* 0x0000b400a4a87a23 */ /* 0x000fe200000108d2 */
[-C--:B------:R-:W-:Y:S05]  /*21c20*/  HMMA.16816.F32 R100, R144, R148.reuse, R100 ;  /* 0x000000949064723c */ /* 0x080fea0000001864 */
[----:B------:R1:W-:Y:S03]  /*21c30*/  MUFU.EX2 R249, R135 ;  /* 0x0000008700f97308 */ /* 0x0003e60000000800 */
[C---:B------:R-:W-:Y:S07]  /*21c40*/  HMMA.16816.F32 R104, R152.reuse, R148, R104 ;  /* 0x000000949868723c */ /* 0x040fee0000001868 */
[----:B------:R2:W-:Y:S01]  /*21c50*/  MUFU.EX2 R191, R168 ;  /* 0x000000a800bf7308 */ /* 0x0005e20000000800 */
[-C--:B------:R-:W-:Y:S08]  /*21c60*/  HMMA.16816.F32 R108, R152, R150.reuse, R108 ;  /* 0x00000096986c723c */ /* 0x080ff0000000186c */
[C---:B------:R-:W-:Y:S01]  /*21c70*/  HMMA.16816.F32 R112, R144.reuse, R150, R112 ;  /* 0x000000969070723c */ /* 0x040fe20000001870 */
[----:B------:R-:W2:Y:S03]  /*21c80*/  LDSM.16.MT88.4 R148, [R227+0x2900] ;  /* 0x00290000e394783b */ /* 0x000ea60000004200 */
[----:B-1----:R-:W-:Y:S02]  /*21c90*/  FFMA.FTZ R135, R143, c[0x0][0x2d0], -R2 ;  /* 0x0000b4008f877a23 */ /* 0x002fe40000010802 */
[----:B------:R-:W-:Y:S01]  /*21ca0*/  FFMA.FTZ R143, R167, c[0x0][0x2d0], -R210 ;  /* 0x0000b400a78f7a23 */ /* 0x000fe200000108d2 */
[----:B------:R-:W-:Y:S01]  /*21cb0*/  F2FP.PACK_AB R210, R251, R252 ;  /* 0x000000fcfbd2723e */ /* 0x000fe200000000ff */
[----:B------:R-:W1:Y:S01]  /*21cc0*/  MUFU.EX2 R250, R135 ;  /* 0x0000008700fa7308 */ /* 0x000e620000000800 */
[----:B------:R-:W-:Y:S03]  /*21cd0*/  LDSM.16.MT88.4 R164, [R227+0x1100] ;  /* 0x00110000e3a4783b */ /* 0x000fe60000004200 */
[----:B--2---:R-:W-:Y:S06]  /*21ce0*/  MOV R168, R139 ;  /* 0x0000008b00a87202 */ /* 0x004fec0000000f00 */
[----:B------:R2:W-:Y:S10]  /*21cf0*/  MUFU.EX2 R199, R143 ;  /* 0x0000008f00c77308 */ /* 0x0005f40000000800 */
[----:B------:R-:W-:Y:S01]  /*21d00*/  MUFU.EX2 R139, R140 ;  /* 0x0000008c008b7308 */ /* 0x000fe20000000800 */
[-C--:B------:R-:W-:Y:S03]  /*21d10*/  HMMA.16816.F32 R116, R144, R148.reuse, R116 ;  /* 0x000000949074723c */ /* 0x080fe60000001874 */
[----:B--2---:R-:W-:Y:S05]  /*21d20*/  F2FP.PACK_AB R143, R203, R169 ;  /* 0x000000a9cb8f723e */ /* 0x004fea00000000ff */
[C---:B------:R-:W-:Y:S01]  /*21d30*/  HMMA.16816.F32 R120, R152.reuse, R148, R120 ;  /* 0x000000949878723c */ /* 0x040fe20000001878 */
[----:B------:R-:W2:Y:S04]  /*21d40*/  LDL.LU R149, [R1+0x14] ;  /* 0x0000140001957983 */ /* 0x000ea80000300800 */
[----:B------:R-:W2:Y:S03]  /*21d50*/  LDL.LU R148, [R1+0x10] ;  /* 0x0000100001947983 */ /* 0x000ea60000300800 */
[-C--:B------:R-:W-:Y:S01]  /*21d60*/  HMMA.16816.F32 R124, R152, R150.reuse, R124 ;  /* 0x00000096987c723c */ /* 0x080fe2000000187c */
[----:B------:R-:W1:Y:S07]  /*21d70*/  LDSM.16.MT88.4 R152, [R225+0x1100] ;  /* 0x00110000e198783b */ /* 0x000e6e0000004200 */
[----:B------:R-:W-:Y:S07]  /*21d80*/  HMMA.16816.F32 R128, R144, R150, R128 ;  /* 0x000000969080723c */ /* 0x000fee0000001880 */
[----:B------:R-:W-:Y:S02]  /*21d90*/  F2FP.PACK_AB R144, R192, R190 ;  /* 0x000000bec090723e */ /* 0x000fe400000000ff */
[----:B------:R-:W-:Y:S03]  /*21da0*/  F2FP.PACK_AB R145, R187, R188 ;  /* 0x000000bcbb91723e */ /* 0x000fe600000000ff */
[----:B------:R-:W-:Y:S02]  /*21db0*/  F2FP.PACK_AB R146, R194, R184 ;  /* 0x000000b8c292723e */ /* 0x000fe400000000ff */
[----:B------:R-:W-:Y:S02]  /*21dc0*/  F2FP.PACK_AB R147, R196, R183 ;  /* 0x000000b7c493723e */ /* 0x000fe400000000ff */
[----:B------:R-:W-:Y:S02]  /*21dd0*/  F2FP.PACK_AB R150, R197, R182 ;  /* 0x000000b6c596723e */ /* 0x000fe400000000ff */
[----:B-1----:R-:W-:Y:S03]  /*21de0*/  F2FP.PACK_AB R151, R250, R249 ;  /* 0x000000f9fa97723e */ /* 0x002fe600000000ff */
[-C--:B------:R-:W-:Y:S03]  /*21df0*/  HMMA.16816.F32 R4, R144, R152.reuse, R4 ;  /* 0x000000989004723c */ /* 0x080fe60000001804 */
[----:B----4-:R-:W-:Y:S02]  /*21e00*/  FFMA.FTZ R135, R132, R156, R219 ;  /* 0x0000009c84877223 */ /* 0x010fe400000100db */
[----:B------:R-:W1:Y:S01]  /*21e10*/  LDSM.16.MT88.4 R156, [R226+0x1100] ;  /* 0x00110000e29c783b */ /* 0x000e620000004200 */
[----:B---3--:R-:W-:Y:S07]  /*21e20*/  FFMA.FTZ R132, R133, R160, R220 ;  /* 0x000000a085847223 */ /* 0x008fee00000100dc */
[----:B------:R-:W3:Y:S01]  /*21e30*/  LDSM.16.MT88.4 R160, [R228+0x1100] ;  /* 0x00110000e4a0783b */ /* 0x000ee20000004200 */
[----:B------:R-:W-:Y:S04]  /*21e40*/  FADD.FTZ R132, R223, R132 ;  /* 0x00000084df847221 */ /* 0x000fe80000010000 */
[----:B------:R-:W-:Y:S02]  /*21e50*/  FADD.FTZ R132, R240, R132 ;  /* 0x00000084f0847221 */ /* 0x000fe40000010000 */
[----:B--2---:R-:W-:Y:S01]  /*21e60*/  FFMA.FTZ R133, R3, R149, R215 ;  /* 0x0000009503857223 */ /* 0x004fe200000100d7 */
[----:B------:R-:W-:Y:S01]  /*21e70*/  F2FP.PACK_AB R149, R247, R248 ;  /* 0x000000f8f795723e */ /* 0x000fe200000000ff */
[----:B------:R-:W-:Y:S01]  /*21e80*/  FFMA.FTZ R3, R0, R148, R211 ;  /* 0x0000009400037223 */ /* 0x000fe200000100d3 */
[----:B------:R-:W-:Y:S01]  /*21e90*/  F2FP.PACK_AB R148, R186, R189 ;  /* 0x000000bdba94723e */ /* 0x000fe200000000ff */
[--C-:B------:R-:W-:Y:S01]  /*21ea0*/  FFMA.FTZ R0, R237, c[0x0][0x2d0], -R2.reuse ;  /* 0x0000b400ed007a23 */ /* 0x100fe20000010802 */
[----:B------:R-:W-:Y:S01]  /*21eb0*/  MOV R211, R190 ;  /* 0x000000be00d37202 */ /* 0x000fe20000000f00 */
[----:B------:R2:W5:Y:S01]  /*21ec0*/  LDL.LU R237, [R1+0x88] ;  /* 0x0000880001ed7983 */ /* 0x0005620000300800 */
[----:B------:R-:W-:Y:S01]  /*21ed0*/  FADD.FTZ R3, R212, R3 ;  /* 0x00000003d4037221 */ /* 0x000fe20000010000 */
[----:B------:R4:W-:Y:S01]  /*21ee0*/  MUFU.EX2 R246, R0 ;  /* 0x0000000000f67308 */ /* 0x0009e20000000800 */
[----:B------:R-:W-:Y:S01]  /*21ef0*/  FADD.FTZ R133, R216, R133 ;  /* 0x00000085d8857221 */ /* 0x000fe20000010000 */
[C---:B------:R-:W-:Y:S01]  /*21f00*/  HMMA.16816.F32 R8, R148.reuse, R152, R8 ;  /* 0x000000989408723c */ /* 0x040fe20000001808 */
[----:B------:R-:W-:Y:S03]  /*21f10*/  LDSM.16.MT88.4 R216, [R226+0x3900] ;  /* 0x00390000e2d8783b */ /* 0x000fe60000004200 */
[----:B------:R-:W-:Y:S02]  /*21f20*/  FADD.FTZ R3, R213, R3 ;  /* 0x00000003d5037221 */ /* 0x000fe40000010000 */
[----:B------:R-:W-:Y:S02]  /*21f30*/  FADD.FTZ R133, R221, R133 ;  /* 0x00000085dd857221 */ /* 0x000fe40000010000 */
[-C--:B------:R-:W-:Y:S04]  /*21f40*/  HMMA.16816.F32 R12, R148, R154.reuse, R12 ;  /* 0x0000009a940c723c */ /* 0x080fe8000000180c */
[----:B------:R-:W-:Y:S02]  /*21f50*/  FADD.FTZ R133, R222, R133 ;  /* 0x00000085de857221 */ /* 0x000fe40000010000 */
[----:B------:R-:W-:Y:S02]  /*21f60*/  LDSM.16.MT88.4 R220, [R228+0x3900] ;  /* 0x00390000e4dc783b */ /* 0x000fe40000004200 */
[C---:B------:R-:W-:Y:S04]  /*21f70*/  HMMA.16816.F32 R16, R144.reuse, R154, R16 ;  /* 0x0000009a9010723c */ /* 0x040fe80000001810 */
[----:B------:R-:W-:Y:S01]  /*21f80*/  FADD.FTZ R133, R177, R133 ;  /* 0x00000085b1857221 */ /* 0x000fe20000010000 */
[----:B------:R-:W-:Y:S01]  /*21f90*/  MOV R177, R209 ;  /* 0x000000d100b17202 */ /* 0x000fe20000000f00 */
[----:B------:R-:W2:Y:S01]  /*21fa0*/  LDSM.16.MT88.4 R152, [R225+0x3100] ;  /* 0x00310000e198783b */ /* 0x000ea20000004200 */
[--C-:B----4-:R-:W-:Y:S01]  /*21fb0*/  FFMA.FTZ R0, R238, c[0x0][0x2d0], -R2.reuse ;  /* 0x0000b400ee007a23 */ /* 0x110fe20000010802 */
[-C--:B-1----:R-:W-:Y:S03]  /*21fc0*/  HMMA.16816.F32 R20, R144, R156.reuse, R20 ;  /* 0x0000009c9014723c */ /* 0x082fe60000001814 */
[----:B------:R1:W4:Y:S01]  /*21fd0*/  MUFU.EX2 R245, R0 ;  /* 0x0000000000f57308 */ /* 0x0003220000000800 */
[----:B------:R-:W-:Y:S01]  /*21fe0*/  FFMA.FTZ R2, R141, c[0x0][0x2d0], -R2 ;  /* 0x0000b4008d027a23 */ /* 0x000fe20000010802 */
[----:B------:R-:W-:Y:S01]  /*21ff0*/  F2FP.PACK_AB R208, R177, R201 ;  /* 0x000000c9b1d0723e */ /* 0x000fe200000000ff */
[----:B------:R2:W5:Y:S02]  /*22000*/  LDL.LU R238, [R1+0x84] ;  /* 0x0000840001ee7983 */ /* 0x0005640000300800 */
[C---:B------:R-:W-:Y:S08]  /*22010*/  HMMA.16816.F32 R24, R148.reuse, R156, R24 ;  /* 0x0000009c9418723c */ /* 0x040ff00000001818 */
[-C--:B------:R-:W-:Y:S08]  /*22020*/  HMMA.16816.F32 R28, R148, R158.reuse, R28 ;  /* 0x0000009e941c723c */ /* 0x080ff0000000181c */
[C---:B------:R-:W-:Y:S01]  /*22030*/  HMMA.16816.F32 R32, R144.reuse, R158, R32 ;  /* 0x0000009e9020723c */ /* 0x040fe20000001820 */
[----:B------:R-:W2:Y:S03]  /*22040*/  LDSM.16.MT88.4 R156, [R226+0x3100] ;  /* 0x00310000e29c783b */ /* 0x000ea60000004200 */
[----:B-1----:R-:W-:Y:S01]  /*22050*/  FADD.FTZ R0, R239, R135 ;  /* 0x00000087ef007221 */ /* 0x002fe20000010000 */
[----:B----4-:R-:W-:Y:S01]  /*22060*/  F2FP.PACK_AB R209, R245, R246 ;  /* 0x000000f6f5d1723e */ /* 0x010fe200000000ff */
[----:B------:R1:W4:Y:S02]  /*22070*/  MUFU.EX2 R135, R2 ;  /* 0x0000000200877308 */ /* 0x0003240000000800 */
[-C--:B---3--:R-:W-:Y:S01]  /*22080*/  HMMA.16816.F32 R36, R144, R160.reuse, R36 ;  /* 0x000000a09024723c */ /* 0x088fe20000001824 */
[----:B------:R3:W5:Y:S03]  /*22090*/  LDL.LU R239, [R1+0x80] ;  /* 0x0000800001ef7983 */ /* 0x0007660000300800 */
[----:B------:R-:W-:Y:S02]  /*220a0*/  FADD.FTZ R0, R233, R0 ;  /* 0x00000000e9007221 */ /* 0x000fe40000010000 */
[----:B------:R3:W5:Y:S02]  /*220b0*/  LDL.LU R233, [R1+0x7c] ;  /* 0x00007c0001e97983 */ /* 0x0007640000300800 */
[C---:B------:R-:W-:Y:S02]  /*220c0*/  HMMA.16816.F32 R40, R148.reuse, R160, R40 ;  /* 0x000000a09428723c */ /* 0x040fe40000001828 */
[----:B------:R3:W5:Y:S06]  /*220d0*/  LDL.LU R240, [R1+0x78] ;  /* 0x0000780001f07983 */ /* 0x00076c0000300800 */
[-C--:B------:R-:W-:Y:S04]  /*220e0*/  HMMA.16816.F32 R44, R148, R162.reuse, R44 ;  /* 0x000000a2942c723c */ /* 0x080fe8000000182c */
[----:B-1----:R-:W-:Y:S04]  /*220f0*/  FADD.FTZ R2, R224, R0 ;  /* 0x00000000e0027221 */ /* 0x002fe80000010000 */
[C---:B------:R-:W-:Y:S01]  /*22100*/  HMMA.16816.F32 R48, R144.reuse, R162, R48 ;  /* 0x000000a29030723c */ /* 0x040fe20000001830 */
[----:B------:R-:W1:Y:S03]  /*22110*/  LDSM.16.MT88.4 R160, [R228+0x3100] ;  /* 0x00310000e4a0783b */ /* 0x000e660000004200 */
[----:B------:R-:W-:Y:S02]  /*22120*/  FADD.FTZ R0, R231, R132 ;  /* 0x00000084e7007221 */ /* 0x000fe40000010000 */
[----:B------:R-:W-:Y:S02]  /*22130*/  FADD.FTZ R132, R214, R3 ;  /* 0x00000003d6847221 */ /* 0x000fe40000010000 */
        /* <DEDUP_REMOVED lines=8> */
[----:B------:R-:W-:Y:S01]  /*221c0*/  FADD.FTZ R3, R241, R3 ;  /* 0x00000003f1037221 */ /* 0x000fe20000010000 */
[----:B------:R-:W-:Y:S01]  /*221d0*/  F2FP.PACK_AB R141, R176, R200 ;  /* 0x000000c8b08d723e */ /* 0x000fe200000000ff */
[----:B------:R-:W-:Y:S01]  /*221e0*/  FADD.FTZ R2, R242, R2 ;  /* 0x00000002f2027221 */ /* 0x000fe20000010000 */
[----:B------:R-:W-:Y:S01]  /*221f0*/  MOV R0, R142 ;  /* 0x0000008e00007202 */ /* 0x000fe20000000f00 */
[-C--:B------:R-:W-:Y:S01]  /*22200*/  HMMA.16816.F32 R60, R148, R166.reuse, R60 ;  /* 0x000000a6943c723c */ /* 0x080fe2000000183c */
[----:B------:R3:W5:Y:S03]  /*22210*/  LDL.LU R224, [R1+0x74] ;  /* 0x0000740001e07983 */ /* 0x0007660000300800 */
[----:B------:R-:W-:Y:S01]  /*22220*/  F2FP.PACK_AB R140, R0, R199 ;  /* 0x000000c7008c723e */ /* 0x000fe200000000ff */
[----:B------:R3:W5:Y:S03]  /*22230*/  LDL.LU R231, [R1+0x70] ;  /* 0x0000700001e77983 */ /* 0x0007660000300800 */
[C---:B------:R-:W-:Y:S01]  /*22240*/  HMMA.16816.F32 R64, R144.reuse, R166, R64 ;  /* 0x000000a69040723c */ /* 0x040fe20000001840 */
[----:B------:R-:W1:Y:S07]  /*22250*/  LDSM.16.MT88.4 R164, [R227+0x3100] ;  /* 0x00310000e3a4783b */ /* 0x000e6e0000004200 */
[-C--:B--2---:R-:W-:Y:S01]  /*22260*/  HMMA.16816.F32 R68, R144, R152.reuse, R68 ;  /* 0x000000989044723c */ /* 0x084fe20000001844 */
[----:B------:R3:W5:Y:S04]  /*22270*/  LDL.LU R241, [R1+0x6c] ;  /* 0x00006c0001f17983 */ /* 0x0007680000300800 */
[----:B------:R3:W5:Y:S03]  /*22280*/  LDL.LU R242, [R1+0x68] ;  /* 0x0000680001f27983 */ /* 0x0007660000300800 */
[C---:B------:R-:W-:Y:S07]  /*22290*/  HMMA.16816.F32 R72, R148.reuse, R152, R72 ;  /* 0x000000989448723c */ /* 0x040fee0000001848 */
[----:B------:R-:W-:Y:S01]  /*222a0*/  MOV R152, R191 ;  /* 0x000000bf00987202 */ /* 0x000fe20000000f00 */
[-C--:B------:R-:W-:Y:S04]  /*222b0*/  HMMA.16816.F32 R76, R148, R154.reuse, R76 ;  /* 0x0000009a944c723c */ /* 0x080fe8000000184c */
[----:B------:R-:W-:Y:S02]  /*222c0*/  MOV R153, R189 ;  /* 0x000000bd00997202 */ /* 0x000fe40000000f00 */
[----:B------:R-:W-:Y:S01]  /*222d0*/  LDSM.16.MT88.4 R188, [R228+0x1900] ;  /* 0x00190000e4bc783b */ /* 0x000fe20000004200 */
[----:B------:R-:W-:Y:S01]  /*222e0*/  F2FP.PACK_AB R142, R152, R168 ;  /* 0x000000a8988e723e */ /* 0x000fe200000000ff */
[C---:B------:R-:W-:Y:S08]  /*222f0*/  HMMA.16816.F32 R80, R144.reuse, R154, R80 ;  /* 0x0000009a9050723c */ /* 0x040ff00000001850 */
        /* <DEDUP_REMOVED lines=13> */
[-C--:B--2---:R-:W-:Y:S07]  /*223d0*/  HMMA.16816.F32 R144, R140, R156.reuse, R4 ;  /* 0x0000009c8c90723c */ /* 0x084fee0000001804 */
[----:B------:R-:W-:Y:S02]  /*223e0*/  MOV R7, R211 ;  /* 0x000000d300077202 */ /* 0x000fe40000000f00 */
[----:B----4-:R-:W-:Y:S07]  /*223f0*/  F2FP.PACK_AB R211, R135, R139 ;  /* 0x0000008b87d3723e */ /* 0x010fee00000000ff */
[C---:B------:R-:W-:Y:S07]  /*22400*/  HMMA.16816.F32 R148, R208.reuse, R156, R8 ;  /* 0x0000009cd094723c */ /* 0x040fee0000001808 */
        /* <DEDUP_REMOVED lines=19> */
[----:B------:R-:W-:Y:S01]  /*22540*/  MOV R28, R7 ;  /* 0x00000007001c7202 */ /* 0x000fe20000000f00 */
[----:B------:R-:W-:Y:S01]  /*22550*/  FADD.FTZ R0, R0, R132 ;  /* 0x0000008400007221 */ /* 0x000fe20000010000 */
[----:B------:R-:W-:Y:S01]  /*22560*/  MOV R26, R182 ;  /* 0x000000b6001a7202 */ /* 0x000fe20000000f00 */
[----:B------:R-:W1:Y:S01]  /*22570*/  LDSM.16.MT88.4 R4, [R227+0x3900] ;  /* 0x00390000e304783b */ /* 0x000e620000004200 */
[----:B------:R-:W-:Y:S04]  /*22580*/  MOV R35, R178 ;  /* 0x000000b200237202 */ /* 0x000fe80000000f00 */
[----:B------:R-:W-:Y:S02]  /*22590*/  MOV R33, R179 ;  /* 0x000000b300217202 */ /* 0x000fe40000000f00 */
[-C--:B------:R-:W-:Y:S03]  /*225a0*/  HMMA.16816.F32 R176, R140, R188.reuse, R36 ;  /* 0x000000bc8cb0723c */ /* 0x080fe60000001824 */
[----:B------:R-:W-:Y:S02]  /*225b0*/  MOV R34, R202 ;  /* 0x000000ca00227202 */ /* 0x000fe40000000f00 */
[----:B------:R-:W-:Y:S02]  /*225c0*/  MOV R32, R185 ;  /* 0x000000b900207202 */ /* 0x000fe40000000f00 */
        /* <DEDUP_REMOVED lines=27> */
[----:B------:R-:W-:Y:S01]  /*22780*/  MOV R28, R14 ;  /* 0x0000000e001c7202 */ /* 0x000fe20000000f00 */
[----:B------:R-:W-:Y:S01]  /*22790*/  FADD.FTZ R2, R34, R10 ;  /* 0x0000000a22027221 */ /* 0x000fe20000010000 */
        /* <DEDUP_REMOVED lines=68> */
[----:B------:R-:W-:Y:S01]  /*22be0*/  FADD.FTZ R0, R139, R6 ;  /* 0x000000068b007221 */ /* 0x000fe20000010000 */
[----:B------:R-:W-:Y:S02]  /*22bf0*/  MOV R139, R134 ;  /* 0x00000086008b7202 */ /* 0x000fe40000000f00 */
[----:B------:R1:W-:Y:S01]  /*22c00*/  STL [R1+0xc], R3 ;  /* 0x00000c0301007387 */ /* 0x0003e20000100800 */
[----:B------:R-:W-:Y:S01]  /*22c10*/  FADD.FTZ R0, R135, R0 ;  /* 0x0000000087007221 */ /* 0x000fe20000010000 */
[----:B------:R-:W-:Y:S02]  /*22c20*/  MOV R135, R136 ;  /* 0x0000008800877202 */ /* 0x000fe40000000f00 */
[----:B------:R2:W-:Y:S04]  /*22c30*/  STL [R1+0x14], R2 ;  /* 0x0000140201007387 */ /* 0x0005e80000100800 */
[----:B------:R3:W-:Y:S01]  /*22c40*/  STL [R1+0x10], R0 ;  /* 0x0000100001007387 */ /* 0x0007e20000100800 */
[----:B-1----:R-:W-:Y:S02]  /*22c50*/  MOV R3, R137 ;  /* 0x0000008900037202 */ /* 0x002fe40000000f00 */
[----:B--2---:R-:W-:Y:S01]  /*22c60*/  MOV R2, R138 ;  /* 0x0000008a00027202 */ /* 0x004fe20000000f00 */
[----:B------:R-:W-:-:S05]  /*22c70*/  @P0 BRA `(.L_x_1789) ;  /* 0xffffb66000000947 */ /* 0x000fca000383ffff */
.L_x_1788:
[----:B---3--:R-:W2:Y:S04]  /*22c80*/  LDL.LU R0, [R1+0x8] ;  /* 0x0000080001007983 */ /* 0x008ea80000300800 */
        /* <DEDUP_REMOVED lines=184> */
.L_x_1698:
[----:B------:R-:W-:Y:S01]  /*23810*/  USHF.R.S32.HI UR8, URZ, 0x1f, UR16 ;  /* 0x0000001f3f087899 */ /* 0x000fe20008011410 */
[----:B------:R-:W-:Y:S05]  /*23820*/  @P4 BRA `(.L_x_1790) ;  /* 0x00001dc000004947 */ /* 0x000fea0003800000 */
[----:B------:R-:W1:Y:S01]  /*23830*/  S2R R66, SR_TID.X ;  /* 0x0000000000427919 */ /* 0x000e620000002100 */
[----:B------:R-:W-:Y:S01]  /*23840*/  F2FP.PACK_AB R57, R57, R144 ;  /* 0x000000903939723e */ /* 0x000fe200000000ff */
[----:B------:R-:W-:Y:S01]  /*23850*/  ULDC.64 UR6, c[0x0][0x500] ;  /* 0x0001400000067ab9 */ /* 0x000fe20000000a00 */
[----:B------:R-:W-:Y:S01]  /*23860*/  F2FP.PACK_AB R56, R56, R146 ;  /* 0x000000923838723e */ /* 0x000fe200000000ff */
[----:B------:R-:W-:Y:S01]  /*23870*/  UISETP.NE.U32.AND UP1, UPT, URZ, UR6, UPT ;  /* 0x000000063f00728c */ /* 0x000fe2000bf25070 */
[----:B------:R-:W-:Y:S01]  /*23880*/  F2FP.PACK_AB R7, R157, R156 ;  /* 0x0000009c9d07723e */ /* 0x000fe200000000ff */
[----:B------:R-:W-:Y:S01]  /*23890*/  ULDC.64 UR4, c[0x0][0x508] ;  /* 0x0001420000047ab9 */ /* 0x000fe20000000a00 */
[----:B------:R-:W-:Y:S01]  /*238a0*/  F2FP.PACK_AB R52, R52, R158 ;  /* 0x0000009e3434723e */ /* 0x000fe200000000ff */
[----:B------:R-:W-:Y:S01]  /*238b0*/  UISETP.NE.AND.EX UP1, UPT, URZ, UR7, UPT, UP1 ;  /* 0x000000073f00728c */ /* 0x000fe2000bf25310 */
[----:B------:R-:W-:Y:S01]  /*238c0*/  F2FP.PACK_AB R58, R58, R148 ;  /* 0x000000943a3a723e */ /* 0x000fe200000000ff */
[----:B------:R-:W-:Y:S01]  /*238d0*/  UISETP.NE.U32.AND UP0, UPT, URZ, UR4, UPT ;  /* 0x000000043f00728c */ /* 0x000fe2000bf05070 */
[----:B------:R-:W-:Y:S01]  /*238e0*/  F2FP.PACK_AB R150, R151, R150 ;  /* 0x000000969796723e */ /* 0x000fe200000000ff */
[----:B------:R-:W-:Y:S01]  /*238f0*/  ULDC.64 UR6, c[0x0][0x500] ;  /* 0x0001400000067ab9 */ /* 0x000fe20000000a00 */
[----:B------:R-:W-:Y:S01]  /*23900*/  F2FP.PACK_AB R55, R55, R152 ;  /* 0x000000983737723e */ /* 0x000fe200000000ff */
[----:B------:R-:W-:Y:S01]  /*23910*/  UMOV UR4, 0x4 ;  /* 0x0000000400047882 */ /* 0x000fe20000000000 */
[----:B------:R-:W-:Y:S01]  /*23920*/  F2FP.PACK_AB R154, R155, R154 ;  /* 0x0000009a9b9a723e */ /* 0x000fe200000000ff */
[----:B------:R-:W-:Y:S01]  /*23930*/  UIMAD.WIDE UR6, UR26, UR4, UR6 ;  /* 0x000000041a0672a5 */ /* 0x000fe2000f8e0206 */
[----:B------:R-:W-:Y:S01]  /*23940*/  F2FP.PACK_AB R51, R51, R160 ;  /* 0x000000a03333723e */ /* 0x000fe200000000ff */
[----:B------:R-:W-:Y:S01]  /*23950*/  UISETP.NE.AND.EX UP0, UPT, URZ, UR5, UPT, UP0 ;  /* 0x000000053f00728c */ /* 0x000fe2000bf05300 */
        /* <DEDUP_REMOVED lines=99> */
[----:B--2---:R-:W-:Y:S01]  /*23f90*/  IMAD.IADD R8, R7, 0x1, R2 ;  /* 0x0000000107087824 */ /* 0x004fe200078e0202 */
[----:B------:R-:W-:Y:S01]  /*23fa0*/  STS [R6+0x80], R49 ;  /* 0x0000803106007388 */ /* 0x000fe20000000800 */
[----:B------:R-:W-:Y:S02]  /*23fb0*/  F2FP.PACK_AB R13, R13, R122 ;  /* 0x0000007a0d0d723e */ /* 0x000fe400000000ff */
[----:B-----5:R-:W-:Y:S01]  /*23fc0*/  F2FP.PACK_AB R10, R125, R124 ;  /* 0x0000007c7d0a723e */ /* 0x020fe200000000ff */
[----:B------:R-:W-:Y:S01]  /*23fd0*/  STS [R6+0x480], R48 ;  /* 0x0004803006007388 */ /* 0x000fe20000000800 */
[----:B------:R-:W-:-:S02]  /*23fe0*/  F2FP.PACK_AB R9, R127, R126 ;  /* 0x0000007e7f09723e */ /* 0x000fc400000000ff */
[----:B------:R-:W-:Y:S01]  /*23ff0*/  PLOP3.LUT P0, PT, PT, PT, UP1, 0x80, 0x0 ;  /* 0x000000000000781c */ /* 0x000fe20003f0f018 */
[----:B------:R1:W-:Y:S01]  /*24000*/  STS [R8+0x400], R5 ;  /* 0x0004000508007388 */ /* 0x0003e20000000800 */
[----:B------:R-:W-:-:S03]  /*24010*/  PLOP3.LUT P1, PT, PT, PT, UP0, 0x80, 0x0 ;  /* 0x000000000000781c */ /* 0x000fc60003f2f008 */
        /* <DEDUP_REMOVED lines=37> */
[----:B-1----:R-:W-:-:S03]  /*24270*/  IMAD.U32 R4, RZ, RZ, UR6 ;  /* 0x00000006ff047e24 */ /* 0x002fc6000f8e00ff */
        /* <DEDUP_REMOVED lines=10> */
[----:B-1----:R-:W-:-:S03]  /*24320*/  IMAD.U32 R5, RZ, RZ, UR7 ;  /* 0x00000007ff057e24 */ /* 0x002fc6000f8e00ff */
[----:B------:R-:W-:Y:S06]  /*24330*/  BAR.SYNC.DEFER_BLOCKING 0x1, 0x80 ;  /* 0x0042000000007b1d */ /* 0x000fec0000010000 */
[----:B------:R-:W-:Y:S02]  /*24340*/  ULDC.64 UR6, c[0x0][0x508] ;  /* 0x0001420000067ab9 */ /* 0x000fe40000000a00 */
[----:B------:R-:W-:Y:S01]  /*24350*/  @UP0 UIMAD.WIDE UR6, UR26, UR4, UR6 ;  /* 0x000000041a0602a5 */ /* 0x000fe2000f8e0206 */
[----:B------:R-:W3:Y:S01]  /*24360*/  @P0 LDG.E R0, [R4.64] ;  /* 0x0000001c04000981 */ /* 0x000ee2000c1e1900 */
[----:B------:R-:W-:-:S04]  /*24370*/  IMAD.MOV.U32 R17, RZ, RZ, c[0x0][0x388] ;  /* 0x0000e200ff117624 */ /* 0x000fc800078e00ff */
[----:B------:R-:W-:Y:S02]  /*24380*/  IMAD.U32 R2, RZ, RZ, UR6 ;  /* 0x00000006ff027e24 */ /* 0x000fe4000f8e00ff */
[----:B------:R-:W-:-:S05]  /*24390*/  IMAD.U32 R3, RZ, RZ, UR7 ;  /* 0x00000007ff037e24 */ /* 0x000fca000f8e00ff */
[----:B------:R1:W5:Y:S02]  /*243a0*/  @P1 LDG.E R17, [R2.64] ;  /* 0x0000001c02111981 */ /* 0x000364000c1e1900 */
[----:B-1----:R-:W-:Y:S02]  /*243b0*/  CS2R R2, SRZ ;  /* 0x0000000000027805 */ /* 0x002fe4000001ff00 */
[--C-:B---3--:R-:W-:Y:S01]  /*243c0*/  @P0 SHF.R.S32.HI R3, RZ, 0x1f, R0.reuse ;  /* 0x0000001fff030819 */ /* 0x108fe20000011400 */
[----:B------:R-:W-:Y:S01]  /*243d0*/  @P0 IMAD.MOV.U32 R2, RZ, RZ, R0 ;  /* 0x000000ffff020224 */ /* 0x000fe200078e0000 */
[----:B------:R-:W-:Y:S05]  /*243e0*/  @P1 BRA `(.L_x_1791) ;  /* 0x0000004000001947 */ /* 0x000fea0003800000 */
[----:B--2---:R-:W-:Y:S05]  /*243f0*/  @!P0 BRA `(.L_x_1791) ;  /* 0x0000003000008947 */ /* 0x004fea0003800000 */
[----:B------:R1:W2:Y:S04]  /*24400*/  LDG.E R0, [R4.64] ;  /* 0x0000001c04007981 */ /* 0x0002a8000c1e1900 */
[----:B-1----:R-:W2:Y:S02]  /*24410*/  LDG.E R4, [R4.64+0x4] ;  /* 0x0000041c04047981 */ /* 0x002ea4000c1e1900 */
[----:B--2--5:R-:W-:-:S02]  /*24420*/  IADD3 R17, -R0, R4, RZ ;  /* 0x0000000400117210 */ /* 0x024fc40007ffe1ff */
.L_x_1791:
[----:B--2---:R-:W-:Y:S01]  /*24430*/  LOP3.LUT R6, R60, 0xffffffe0, RZ, 0xc0, !PT ;  /* 0xffffffe03c067812 */ /* 0x004fe200078ec0ff */
[----:B------:R-:W1:Y:S01]  /*24440*/  R2UR UR5, R3 ;  /* 0x00000000030573c2 */ /* 0x000e6200000e0000 */
[----:B------:R-:W-:Y:S01]  /*24450*/  IMAD.MOV.U32 R5, RZ, RZ, c[0x0][0x4e8] ;  /* 0x00013a00ff057624 */ /* 0x000fe200078e00ff */
[----:B------:R-:W-:Y:S01]  /*24460*/  SHF.R.S32.HI R4, RZ, 0x1f, R59 ;  /* 0x0000001fff047819 */ /* 0x000fe2000001143b */
[----:B------:R-:W2:Y:S01]  /*24470*/  S2R R76, SR_CTAID.X ;  /* 0x00000000004c7919 */ /* 0x000ea20000002500 */
[----:B------:R-:W-:Y:S01]  /*24480*/  IMAD.IADD R6, R66, 0x1, -R6 ;  /* 0x0000000142067824 */ /* 0x000fe200078e0a06 */
[----:B------:R-:W-:Y:S01]  /*24490*/  LEA.HI R0, R32, R32, RZ, 0x1 ;  /* 0x0000002020007211 */ /* 0x000fe200078f08ff */
[----:B------:R-:W-:Y:S01]  /*244a0*/  ULDC.64 UR6, c[0x0][0x490] ;  /* 0x0001240000067ab9 */ /* 0x000fe20000000a00 */
[----:B------:R-:W-:Y:S01]  /*244b0*/  LEA.HI R4, R4, R59, RZ, 0x2 ;  /* 0x0000003b04047211 */ /* 0x000fe200078f10ff */
[----:B------:R-:W3:Y:S01]  /*244c0*/  R2UR UR10, R2 ;  /* 0x00000000020a73c2 */ /* 0x000ee200000e0000 */
[----:B------:R-:W-:Y:S01]  /*244d0*/  SHF.R.S32.HI R8, RZ, 0x1f, R6 ;  /* 0x0000001fff087819 */ /* 0x000fe20000011406 */
[----:B------:R-:W-:Y:S01]  /*244e0*/  ULDC UR9, c[0x0][0x3a4] ;  /* 0x0000e90000097ab9 */ /* 0x000fe20000000800 */
[----:B------:R-:W-:Y:S01]  /*244f0*/  ISETP.NE.AND P1, PT, R5, 0x1, PT ;  /* 0x000000010500780c */ /* 0x000fe20003f25270 */
[----:B-----5:R-:W-:Y:S01]  /*24500*/  IMAD R17, R17, c[0x0][0x4e8], RZ ;  /* 0x00013a0011117a24 */ /* 0x020fe200078e02ff */
[C---:B------:R-:W-:Y:S01]  /*24510*/  LOP3.LUT R5, R0.reuse, 0x1ffffffe, RZ, 0xc0, !PT ;  /* 0x1ffffffe00057812 */ /* 0x040fe200078ec0ff */
[----:B------:R-:W-:Y:S01]  /*24520*/  IMAD.SHL.U32 R0, R0, 0x20, RZ ;  /* 0x0000002000007824 */ /* 0x000fe200078e00ff */
[----:B------:R-:W-:Y:S01]  /*24530*/  LOP3.LUT R4, R4, 0xffffffc, RZ, 0xc0, !PT ;  /* 0x0ffffffc04047812 */ /* 0x000fe200078ec0ff */
[----:B------:R4:W1:Y:S01]  /*24540*/  R2UR UR11, R3 ;  /* 0x00000000030b73c2 */ /* 0x00086200000e0000 */
[----:B------:R-:W-:Y:S01]  /*24550*/  LEA.HI R8, R8, R6, RZ, 0x2 ;  /* 0x0000000608087211 */ /* 0x000fe200078f10ff */
[----:B------:R-:W-:Y:S01]  /*24560*/  IMAD.IADD R7, R32, 0x1, -R5 ;  /* 0x0000000120077824 */ /* 0x000fe200078e0a05 */
[----:B------:R-:W-:Y:S01]  /*24570*/  LOP3.LUT R0, R0, 0xffffffc0, RZ, 0xc0, !PT ;  /* 0xffffffc000007812 */ /* 0x000fe200078ec0ff */
[----:B------:R-:W-:Y:S01]  /*24580*/  IMAD.IADD R4, R59, 0x1, -R4 ;  /* 0x000000013b047824 */ /* 0x000fe200078e0a04 */
[----:B------:R-:W-:Y:S01]  /*24590*/  SHF.R.S32.HI R5, RZ, 0x2, R8 ;  /* 0x00000002ff057819 */ /* 0x000fe20000011408 */
[----:B------:R-:W-:Y:S01]  /*245a0*/  BSSY B0, `(.L_x_1792) ;  /* 0x000008d000007945 */ /* 0x000fe20003800000 */
[----:B------:R-:W-:Y:S01]  /*245b0*/  LOP3.LUT P0, RZ, R6, 0x3, RZ, 0xc0, !PT ;  /* 0x0000000306ff7812 */ /* 0x000fe2000780c0ff */
[----:B------:R-:W-:Y:S01]  /*245c0*/  IMAD R0, R7, 0x8, R0 ;  /* 0x0000000807007824 */ /* 0x000fe200078e0200 */
[----:B-1----:R-:W-:Y:S01]  /*245d0*/  UMOV UR11, UR5 ;  /* 0x00000005000b7c82 */ /* 0x002fe20008000000 */
[----:B------:R-:W-:Y:S01]  /*245e0*/  IMAD R15, R4, 0x10, R5 ;  /* 0x00000010040f7824 */ /* 0x000fe200078e0205 */
[----:B------:R1:W1:Y:S02]  /*245f0*/  R2UR UR4, R2 ;  /* 0x00000000020473c2 */ /* 0x00026400000e0000 */
[----:B-1----:R-:W-:Y:S01]  /*24600*/  UIMAD UR4, UR8, UR6, URZ ;  /* 0x00000006080472a4 */ /* 0x002fe2000f8e023f */
[-C--:B------:R-:W-:Y:S01]  /*24610*/  LEA.HI R5, R65, R66.reuse, RZ, 0x3 ;  /* 0x0000004241057211 */ /* 0x080fe200078f18ff */
[----:B------:R-:W-:Y:S01]  /*24620*/  IMAD.IADD R4, R15, 0x1, R0 ;  /* 0x000000010f047824 */ /* 0x000fe200078e0200 */
[----:B------:R-:W-:Y:S01]  /*24630*/  LEA.HI R21, R65, R66, RZ, 0x6 ;  /* 0x0000004241157211 */ /* 0x000fe200078f30ff */
[----:B---3--:R-:W-:Y:S01]  /*24640*/  UIMAD.WIDE.U32 UR10, UR16, UR6, UR10 ;  /* 0x00000006100a72a5 */ /* 0x008fe2000f8e000a */
[----:B------:R-:W-:Y:S01]  /*24650*/  LOP3.LUT R6, R5, 0xfffffff8, RZ, 0xc0, !PT ;  /* 0xfffffff805067812 */ /* 0x000fe200078ec0ff */
[----:B--2---:R-:W-:Y:S01]  /*24660*/  IMAD R4, R76, 0x80, R4 ;  /* 0x000000804c047824 */ /* 0x004fe200078e0204 */
[----:B------:R-:W1:Y:S01]  /*24670*/  R2UR UR14, R2 ;  /* 0x00000000020e73c2 */ /* 0x000e6200000e0000 */
[----:B------:R-:W-:Y:S01]  /*24680*/  USHF.R.S32.HI UR6, URZ, 0x1f, UR26 ;  /* 0x0000001f3f067899 */ /* 0x000fe2000801141a */
[----:B------:R-:W-:Y:S01]  /*24690*/  SHF.R.S32.HI R19, RZ, 0x3, R5 ;  /* 0x00000003ff137819 */ /* 0x000fe20000011405 */
[----:B------:R-:W-:Y:S01]  /*246a0*/  UIMAD UR7, UR16, UR7, UR4 ;  /* 0x00000007100772a4 */ /* 0x000fe2000f8e0204 */
[----:B------:R-:W-:Y:S01]  /*246b0*/  IMAD.MOV.U32 R0, RZ, RZ, R4 ;  /* 0x000000ffff007224 */ /* 0x000fe200078e0004 */
[----:B------:R-:W-:Y:S01]  /*246c0*/  USEL UR6, UR6, URZ, !UP1 ;  /* 0x0000003f06067287 */ /* 0x000fe2000c800000 */
[----:B------:R-:W-:Y:S01]  /*246d0*/  IMAD.IADD R6, R66, 0x1, -R6 ;  /* 0x0000000142067824 */ /* 0x000fe200078e0a06 */
[----:B------:R-:W-:Y:S01]  /*246e0*/  ULDC.64 UR4, c[0x0][0x498] ;  /* 0x0001260000047ab9 */ /* 0x000fe20000000a00 */
[----:B------:R-:W2:Y:S01]  /*246f0*/  R2UR UR13, R3 ;  /* 0x00000000030d73c2 */ /* 0x000ea200000e0000 */
[----:B------:R-:W-:Y:S01]  /*24700*/  UIADD3 UR11, UR11, UR7, URZ ;  /* 0x000000070b0b7290 */ /* 0x000fe2000fffe03f */
[----:B------:R-:W-:Y:S01]  /*24710*/  IMAD R15, R76, 0x80, R15 ;  /* 0x000000804c0f7824 */ /* 0x000fe200078e020f */
[----:B------:R-:W-:-:S02]  /*24720*/  USEL UR26, UR26, URZ, !UP1 ;  /* 0x0000003f1a1a7287 */ /* 0x000fc4000c800000 */
[----:B------:R-:W-:Y:S02]  /*24730*/  UIMAD UR7, UR6, UR4, URZ ;  /* 0x00000004060772a4 */ /* 0x000fe4000f8e023f */
[----:B------:R-:W-:Y:S01]  /*24740*/  UIMAD.WIDE.U32 UR18, UR26, UR4, UR10 ;  /* 0x000000041a1272a5 */ /* 0x000fe2000f8e000a */
[----:B------:R3:W4:Y:S01]  /*24750*/  R2UR UR12, R2 ;  /* 0x00000000020c73c2 */ /* 0x00072200000e0000 */
[----:B------:R-:W-:Y:S02]  /*24760*/  UIMAD UR7, UR26, UR5, UR7 ;  /* 0x000000051a0772a4 */ /* 0x000fe4000f8e0207 */
[----:B------:R-:W-:Y:S02]  /*24770*/  ULDC UR10, c[0x0][0x3a0] ;  /* 0x0000e800000a7ab9 */ /* 0x000fe40000000800 */
[----:B------:R-:W-:Y:S02]  /*24780*/  ULDC.64 UR4, c[0x0][0x3e8] ;  /* 0x0000fa0000047ab9 */ /* 0x000fe40000000a00 */
[----:B------:R-:W-:Y:S01]  /*24790*/  UIMAD UR8, UR8, UR4, URZ ;  /* 0x00000004080872a4 */ /* 0x000fe2000f8e023f */
[----:B------:R4:W1:Y:S02]  /*247a0*/  R2UR UR15, R3 ;  /* 0x00000000030f73c2 */ /* 0x00086400000e0000 */
[----:B-1----:R-:W-:-:S02]  /*247b0*/  UIMAD.WIDE.U32 UR14, UR14, UR10, URZ ;  /* 0x0000000a0e0e72a5 */ /* 0x002fc4000f8e003f */
[----:B------:R-:W-:Y:S02]  /*247c0*/  UIMAD UR5, UR16, UR5, UR8 ;  /* 0x00000005100572a4 */ /* 0x000fe4000f8e0208 */
[----:B--2---:R-:W-:Y:S01]  /*247d0*/  UIMAD UR10, UR13, UR10, URZ ;  /* 0x0000000a0d0a72a4 */ /* 0x004fe2000f8e023f */
[----:B---3--:R-:W-:-:S03]  /*247e0*/  @P1 IMAD.HI.U32 R2, R4, c[0x0][0x4ec], RZ ;  /* 0x00013b0004021a27 */ /* 0x008fc600078e00ff */
[----:B----4-:R-:W-:Y:S02]  /*247f0*/  UIMAD UR9, UR12, UR9, UR10 ;  /* 0x000000090c0972a4 */ /* 0x010fe4000f8e020a */
[----:B------:R-:W-:Y:S02]  /*24800*/  @P1 SHF.R.U32.HI R0, RZ, c[0x0][0x4f0], R2 ;  /* 0x00013c00ff001a19 */ /* 0x000fe40000011602 */
[----:B------:R-:W-:Y:S02]  /*24810*/  UIADD3 UR15, UR15, UR9, URZ ;  /* 0x000000090f0f7290 */ /* 0x000fe4000fffe03f */
[--C-:B------:R-:W-:Y:S01]  /*24820*/  SHF.R.S32.HI R3, RZ, 0x1f, R0.reuse ;  /* 0x0000001fff037819 */ /* 0x100fe20000011400 */
[----:B------:R-:W-:Y:S01]  /*24830*/  IMAD.MOV R2, RZ, RZ, -R0 ;  /* 0x000000ffff027224 */ /* 0x000fe200078e0a00 */
[----:B------:R-:W-:Y:S01]  /*24840*/  IADD3 R8, P2, R0, UR18, RZ ;  /* 0x0000001200087c10 */ /* 0x000fe2000ff5e0ff */
[----:B------:R-:W-:Y:S01]  /*24850*/  IMAD.SHL.U32 R0, R19, 0x40, RZ ;  /* 0x0000004013007824 */ /* 0x000fe200078e00ff */
[----:B------:R-:W-:Y:S01]  /*24860*/  UIMAD.WIDE.U32 UR16, UR16, UR4, UR14 ;  /* 0x00000004101072a5 */ /* 0x000fe2000f8e000e */
[----:B------:R-:W-:-:S02]  /*24870*/  IMAD R4, R2, c[0x0][0x4e8], R4 ;  /* 0x00013a0002047a24 */ /* 0x000fc400078e0204 */
[----:B------:R-:W-:Y:S01]  /*24880*/  IMAD.U32 R2, RZ, RZ, UR7 ;  /* 0x00000007ff027e24 */ /* 0x000fe2000f8e00ff */
[----:B------:R-:W-:Y:S01]  /*24890*/  LOP3.LUT R0, R0, 0x1c0, RZ, 0xc0, !PT ;  /* 0x000001c000007812 */ /* 0x000fe200078ec0ff */
[----:B------:R-:W-:-:S03]  /*248a0*/  UIADD3 UR17, UR17, UR5, URZ ;  /* 0x0000000511117290 */ /* 0x000fc6000fffe03f */
[----:B------:R-:W-:Y:S01]  /*248b0*/  IADD3.X R9, R3, UR19, R2, P2, !PT ;  /* 0x0000001303097c10 */ /* 0x000fe200097fe402 */
[----:B------:R-:W-:Y:S01]  /*248c0*/  ULDC.64 UR4, c[0x0][0x3f0] ;  /* 0x0000fc0000047ab9 */ /* 0x000fe20000000a00 */
[C---:B------:R-:W-:Y:S01]  /*248d0*/  LEA R2, R6.reuse, R19, 0x4 ;  /* 0x0000001306027211 */ /* 0x040fe200078e20ff */
[----:B------:R-:W-:Y:S01]  /*248e0*/  IMAD.SHL.U32 R6, R6, 0x8, RZ ;  /* 0x0000000806067824 */ /* 0x000fe200078e00ff */
[----:B------:R-:W-:Y:S01]  /*248f0*/  SHF.R.U32.HI R7, RZ, 0x3, R0 ;  /* 0x00000003ff077819 */ /* 0x000fe20000011600 */
[----:B------:R-:W-:Y:S01]  /*24900*/  UIMAD UR6, UR6, UR4, URZ ;  /* 0x00000004060672a4 */ /* 0x000fe2000f8e023f */
[----:B------:R-:W-:Y:S01]  /*24910*/  ISETP.GE.OR P2, PT, R15, R17, P0 ;  /* 0x000000110f00720c */ /* 0x000fe20000746670 */
[----:B------:R-:W-:Y:S01]  /*24920*/  IMAD R5, R76, 0x80, R2 ;  /* 0x000000804c057824 */ /* 0x000fe200078e0202 */
[----:B------:R-:W-:Y:S01]  /*24930*/  LOP3.LUT R0, R0, 0x38, R6, 0xf8, !PT ;  /* 0x0000003800007812 */ /* 0x000fe200078ef806 */
[----:B------:R-:W-:Y:S01]  /*24940*/  UIMAD.WIDE.U32 UR16, UR26, UR4, UR16 ;  /* 0x000000041a1072a5 */ /* 0x000fe2000f8e0010 */
[----:B------:R-:W-:Y:S01]  /*24950*/  SHF.R.S32.HI R2, RZ, 0x1f, R4 ;  /* 0x0000001fff027819 */ /* 0x000fe20000011404 */
[----:B------:R-:W-:Y:S01]  /*24960*/  @P1 IMAD.HI.U32 R3, R5, c[0x0][0x4ec], RZ ;  /* 0x00013b0005031a27 */ /* 0x000fe200078e00ff */
[----:B------:R-:W-:Y:S01]  /*24970*/  LOP3.LUT R20, R0, R7, RZ, 0x3c, !PT ;  /* 0x0000000700147212 */ /* 0x000fe200078e3cff */
[----:B------:R-:W-:-:S02]  /*24980*/  UIMAD UR5, UR26, UR5, UR6 ;  /* 0x000000051a0572a4 */ /* 0x000fc4000f8e0206 */
[----:B------:R-:W-:Y:S02]  /*24990*/  IMAD R0, R2, c[0x0][0x488], RZ ;  /* 0x0001220002007a24 */ /* 0x000fe400078e02ff */
[----:B------:R-:W-:Y:S01]  /*249a0*/  IMAD.MOV.U32 R14, RZ, RZ, R5 ;  /* 0x000000ffff0e7224 */ /* 0x000fe200078e0005 */
[----:B------:R-:W-:Y:S01]  /*249b0*/  @P1 SHF.R.U32.HI R14, RZ, c[0x0][0x4f0], R3 ;  /* 0x00013c00ff0e1a19 */ /* 0x000fe20000011603 */
[C---:B------:R-:W-:Y:S01]  /*249c0*/  IMAD.WIDE.U32 R2, R4.reuse, c[0x0][0x488], R8 ;  /* 0x0001220004027a25 */ /* 0x040fe200078e0008 */
[----:B------:R-:W-:Y:S01]  /*249d0*/  IADD3 R8, R15, 0x8, RZ ;  /* 0x000000080f087810 */ /* 0x000fe20007ffe0ff */
[----:B------:R-:W-:Y:S01]  /*249e0*/  UIADD3 UR5, UR17, UR5, URZ ;  /* 0x0000000511057290 */ /* 0x000fe2000fffe03f */
[----:B------:R-:W-:Y:S01]  /*249f0*/  SHF.R.S32.HI R9, RZ, 0x1f, R14 ;  /* 0x0000001fff097819 */ /* 0x000fe2000001140e */
[----:B------:R-:W-:Y:S01]  /*24a00*/  IMAD R0, R4, c[0x0][0x48c], R0 ;  /* 0x0001230004007a24 */ /* 0x000fe200078e0200 */
[----:B------:R-:W-:Y:S01]  /*24a10*/  LEA R4, P1, R2, c[0x0][0x450], 0x2 ;  /* 0x0001140002047a11 */ /* 0x000fe200078210ff */
[----:B------:R-:W-:Y:S01]  /*24a20*/  IMAD.MOV R7, RZ, RZ, -R14 ;  /* 0x000000ffff077224 */ /* 0x000fe200078e0a0e */
[----:B------:R-:W-:Y:S01]  /*24a30*/  ISETP.GE.OR P3, PT, R8, R17, P0 ;  /* 0x000000110800720c */ /* 0x000fe20000766670 */
[----:B------:R-:W-:Y:S01]  /*24a40*/  IMAD.IADD R0, R3, 0x1, R0 ;  /* 0x0000000103007824 */ /* 0x000fe200078e0200 */
[----:B------:R-:W-:Y:S01]  /*24a50*/  MOV R3, UR17 ;  /* 0x0000001100037c02 */ /* 0x000fe20008000f00 */
[----:B------:R-:W-:Y:S01]  /*24a60*/  IMAD R16, R9, c[0x0][0x3e0], RZ ;  /* 0x0000f80009107a24 */ /* 0x000fe200078e02ff */
[----:B------:R-:W-:Y:S01]  /*24a70*/  SHFL.IDX PT, R10, R4, RZ, 0x1c1f ;  /* 0x001c1fff040a7589 */ /* 0x000fe200000e0000 */
[----:B------:R-:W-:Y:S01]  /*24a80*/  IMAD R7, R7, c[0x0][0x4e8], R5 ;  /* 0x00013a0007077a24 */ /* 0x000fe200078e0205 */
[----:B------:R-:W-:Y:S01]  /*24a90*/  LEA.HI.X R0, R2, c[0x0][0x454], R0, 0x2, P1 ;  /* 0x0001150002007a11 */ /* 0x000fe200008f1400 */
[----:B------:R-:W-:Y:S01]  /*24aa0*/  IMAD.U32 R2, RZ, RZ, UR16 ;  /* 0x00000010ff027e24 */ /* 0x000fe2000f8e00ff */
[----:B------:R-:W-:Y:S01]  /*24ab0*/  SHFL.IDX PT, R8, R4, 0x1, 0x1c1f ;  /* 0x003c1f0004087f89 */ /* 0x000fe200000e0000 */
[----:B------:R-:W-:-:S02]  /*24ac0*/  IMAD.U32 R3, RZ, RZ, UR5 ;  /* 0x00000005ff037e24 */ /* 0x000fc4000f8e00ff */
[C---:B------:R-:W-:Y:S01]  /*24ad0*/  IMAD R18, R14.reuse, c[0x0][0x3e4], R16 ;  /* 0x0000f9000e127a24 */ /* 0x040fe200078e0210 */
[----:B------:R-:W1:Y:S01]  /*24ae0*/  SHFL.IDX PT, R11, R0, RZ, 0x1c1f ;  /* 0x001c1fff000b7589 */ /* 0x000e6200000e0000 */
[----:B------:R-:W-:Y:S01]  /*24af0*/  IMAD.WIDE.U32 R2, R14, c[0x0][0x3e0], R2 ;  /* 0x0000f8000e027a25 */ /* 0x000fe200078e0002 */
[C---:B------:R-:W-:Y:S02]  /*24b00*/  IADD3 R14, R15.reuse, 0x40, RZ ;  /* 0x000000400f0e7810 */ /* 0x040fe40007ffe0ff */
[----:B------:R-:W2:Y:S01]  /*24b10*/  SHFL.IDX PT, R9, R0, 0x1, 0x1c1f ;  /* 0x003c1f0000097f89 */ /* 0x000ea200000e0000 */
[----:B------:R-:W-:Y:S01]  /*24b20*/  IADD3 R15, R15, 0x48, RZ ;  /* 0x000000480f0f7810 */ /* 0x000fe20007ffe0ff */
[----:B------:R-:W-:Y:S01]  /*24b30*/  IMAD.SHL.U32 R16, R21, 0x8, RZ ;  /* 0x0000000815107824 */ /* 0x000fe200078e00ff */
[-C--:B------:R-:W-:Y:S01]  /*24b40*/  ISETP.GE.OR P1, PT, R14, R17.reuse, P0 ;  /* 0x000000110e00720c */ /* 0x080fe20000726670 */
[----:B------:R-:W-:Y:S01]  /*24b50*/  SHFL.IDX PT, R12, R4, 0x2, 0x1c1f ;  /* 0x005c1f00040c7f89 */ /* 0x000fe200000e0000 */
[----:B------:R-:W-:Y:S01]  /*24b60*/  ISETP.GE.OR P0, PT, R15, R17, P0 ;  /* 0x000000110f00720c */ /* 0x000fe20000706670 */
[----:B------:R-:W-:Y:S01]  /*24b70*/  IMAD.IADD R3, R3, 0x1, R18 ;  /* 0x0000000103037824 */ /* 0x000fe200078e0212 */
[----:B------:R-:W-:Y:S01]  /*24b80*/  LOP3.LUT R15, R20, 0x7ffffe00, R16, 0xf8, !PT ;  /* 0x7ffffe00140f7812 */ /* 0x000fe200078ef810 */
[----:B------:R-:W3:Y:S02]  /*24b90*/  SHFL.IDX PT, R13, R0, 0x2, 0x1c1f ;  /* 0x005c1f00000d7f89 */ /* 0x000ee400000e0000 */
[----:B------:R-:W-:-:S02]  /*24ba0*/  IMAD.WIDE.U32 R2, R7, c[0x0][0x3d8], R2 ;  /* 0x0000f60007027a25 */ /* 0x000fc400078e0002 */
[----:B------:R-:W-:Y:S04]  /*24bb0*/  SHFL.IDX PT, R4, R4, 0x3, 0x1c1f ;  /* 0x007c1f0004047f89 */ /* 0x000fe800000e0000 */
[----:B------:R4:W4:Y:S04]  /*24bc0*/  SHFL.IDX PT, R5, R0, 0x3, 0x1c1f ;  /* 0x007c1f0000057f89 */ /* 0x00092800000e0000 */
[----:B-1----:R1:W-:Y:S04]  /*24bd0*/  @!P2 ST.E [R10.64], R61 ;  /* 0x0000003d0a00a985 */ /* 0x0023e8000c10191c */
[----:B--2---:R1:W-:Y:S04]  /*24be0*/  @!P3 ST.E [R8.64], R62 ;  /* 0x0000003e0800b985 */ /* 0x0043e8000c10191c */
[----:B---3--:R1:W-:Y:S01]  /*24bf0*/  @!P1 ST.E [R12.64], R63 ;  /* 0x0000003f0c009985 */ /* 0x0083e2000c10191c */
[----:B----4-:R-:W-:-:S03]  /*24c00*/  SHF.R.S32.HI R0, RZ, 0x1f, R7 ;  /* 0x0000001fff007819 */ /* 0x010fc60000011407 */
[----:B------:R1:W-:Y:S01]  /*24c10*/  @!P0 ST.E [R4.64], R64 ;  /* 0x0000004004008985 */ /* 0x0003e2000c10191c */
[----:B------:R-:W-:Y:S01]  /*24c20*/  LEA R18, P0, R2, c[0x0][0x380], 0x1 ;  /* 0x0000e00002127a11 */ /* 0x000fe200078008ff */
[----:B------:R-:W-:-:S04]  /*24c30*/  IMAD R0, R0, c[0x0][0x3d8], RZ ;  /* 0x0000f60000007a24 */ /* 0x000fc800078e02ff */
[----:B------:R-:W-:Y:S02]  /*24c40*/  IMAD R14, R7, c[0x0][0x3dc], R0 ;  /* 0x0000f700070e7a24 */ /* 0x000fe400078e0200 */
[----:B------:R-:W-:Y:S02]  /*24c50*/  IMAD.SHL.U32 R0, R15, 0x2, RZ ;  /* 0x000000020f007824 */ /* 0x000fe400078e00ff */
[----:B------:R-:W-:Y:S02]  /*24c60*/  IMAD.IADD R3, R3, 0x1, R14 ;  /* 0x0000000103037824 */ /* 0x000fe400078e020e */
[----:B------:R-:W-:Y:S01]  /*24c70*/  IMAD R7, R76, 0x80, R19 ;  /* 0x000000804c077824 */ /* 0x000fe200078e0213 */
        /* <DEDUP_REMOVED lines=19> */
[----:B-1234-:R-:W1:Y:S01]  /*24db0*/  LDS.128 R12, [R0+0x80] ;  /* 0x00008000000c7984 */ /* 0x01ee620000000c00 */
[----:B------:R-:W-:-:S02]  /*24dc0*/  IADD3 R4, R6, 0x40, RZ ;  /* 0x0000004006047810 */ /* 0x000fc40007ffe0ff */
[----:B------:R-:W-:Y:S01]  /*24dd0*/  ISETP.GE.AND P1, PT, R6, c[0x0][0x3c8], PT ;  /* 0x0000f20006007a0c */ /* 0x000fe20003f26270 */
[----:B------:R2:W3:Y:S01]  /*24de0*/  LDS.128 R8, [R0+0x4080] ;  /* 0x0040800000087984 */ /* 0x0004e20000000c00 */
[----:B------:R-:W-:-:S13]  /*24df0*/  ISETP.GE.AND P0, PT, R4, c[0x0][0x3c8], PT ;  /* 0x0000f20004007a0c */ /* 0x000fda0003f06270 */
[----:B--2---:R-:W-:-:S04]  /*24e00*/  @!P0 SHF.R.S32.HI R0, RZ, 0x1f, R4 ;  /* 0x0000001fff008819 */ /* 0x004fc80000011404 */
[----:B------:R-:W-:Y:S01]  /*24e10*/  @!P0 LEA.HI R0, R0, R4, RZ, 0x3 ;  /* 0x0000000400008211 */ /* 0x000fe200078f18ff */
[----:B------:R-:W-:-:S03]  /*24e20*/  @!P1 IMAD.WIDE R4, R6, 0x2, R2 ;  /* 0x0000000206049825 */ /* 0x000fc600078e0202 */
[----:B------:R-:W-:-:S05]  /*24e30*/  @!P0 LOP3.LUT R0, R0, 0xfffffff8, RZ, 0xc0, !PT ;  /* 0xfffffff800008812 */ /* 0x000fca00078ec0ff */
[----:B------:R-:W-:Y:S01]  /*24e40*/  @!P0 IMAD.WIDE R2, R0, 0x2, R2 ;  /* 0x0000000200028825 */ /* 0x000fe200078e0202 */
[----:B-1----:R1:W-:Y:S04]  /*24e50*/  @!P1 ST.E.128 [R4.64], R12 ;  /* 0x0000000c04009985 */ /* 0x0023e8000c101d1c */
[----:B---3--:R1:W-:Y:S02]  /*24e60*/  @!P0 ST.E.128 [R2.64], R8 ;  /* 0x0000000802008985 */ /* 0x0083e4000c101d1c */
.L_x_1793:
[----:B--234-:R-:W-:Y:S05]  /*24e70*/  BSYNC B0 ;  /* 0x0000000000007941 */ /* 0x01cfea0003800000 */
.L_x_1792:
        /* <DEDUP_REMOVED lines=16> */
.L_x_1795:
[----:B------:R-:W-:Y:S05]  /*24f80*/  BSYNC B0 ;  /* 0x0000000000007941 */ /* 0x000fea0003800000 */
.L_x_1794:
        /* <DEDUP_REMOVED lines=16> */
.L_x_1797:
[----:B------:R-:W-:Y:S05]  /*25090*/  BSYNC B0 ;  /* 0x0000000000007941 */ /* 0x000fea0003800000 */
.L_x_1796:
        /* <DEDUP_REMOVED lines=16> */
.L_x_1799:
[----:B------:R-:W-:Y:S05]  /*251a0*/  BSYNC B0 ;  /* 0x0000000000007941 */ /* 0x000fea0003800000 */
.L_x_1798:
        /* <DEDUP_REMOVED lines=16> */
.L_x_1801:
[----:B------:R-:W-:Y:S05]  /*252b0*/  BSYNC B0 ;  /* 0x0000000000007941 */ /* 0x000fea0003800000 */
.L_x_1800:
        /* <DEDUP_REMOVED lines=16> */
.L_x_1803:
[----:B------:R-:W-:Y:S05]  /*253c0*/  BSYNC B0 ;  /* 0x0000000000007941 */ /* 0x000fea0003800000 */
.L_x_1802:
        /* <DEDUP_REMOVED lines=16> */
.L_x_1805:
[----:B------:R-:W-:Y:S05]  /*254d0*/  BSYNC B0 ;  /* 0x0000000000007941 */ /* 0x000fea0003800000 */
.L_x_1804:
        /* <DEDUP_REMOVED lines=17> */
.L_x_1790:
[----:B------:R-:W-:Y:S02]  /*255f0*/  ULDC.64 UR6, c[0x0][0x500] ;  /* 0x0001400000067ab9 */ /* 0x000fe40000000a00 */
[----:B------:R-:W-:Y:S02]  /*25600*/  UISETP.NE.U32.AND UP1, UPT, URZ, UR6, UPT ;  /* 0x000000063f00728c */ /* 0x000fe4000bf25070 */
[----:B------:R-:W-:Y:S02]  /*25610*/  ULDC.64 UR4, c[0x0][0x508] ;  /* 0x0001420000047ab9 */ /* 0x000fe40000000a00 */
[----:B------:R-:W-:Y:S02]  /*25620*/  UISETP.NE.AND.EX UP1, UPT, URZ, UR7, UPT, UP1 ;  /* 0x000000073f00728c */ /* 0x000fe4000bf25310 */
[----:B------:R-:W-:Y:S02]  /*25630*/  UISETP.NE.U32.AND UP0, UPT, URZ, UR4, UPT ;  /* 0x000000043f00728c */ /* 0x000fe4000bf05070 */
[----:B------:R-:W-:-:S02]  /*25640*/  ULDC.64 UR6, c[0x0][0x500] ;  /* 0x0001400000067ab9 */ /* 0x000fc40000000a00 */
[----:B------:R-:W-:Y:S01]  /*25650*/  UMOV UR4, 0x4 ;  /* 0x0000000400047882 */ /* 0x000fe20000000000 */
[----:B------:R-:W-:Y:S01]  /*25660*/  PLOP3.LUT P0, PT, PT, PT, UP1, 0x80, 0x0 ;  /* 0x000000000000781c */ /* 0x000fe20003f0f018 */
[----:B------:R-:W-:Y:S02]  /*25670*/  UIMAD.WIDE UR6, UR26, UR4, UR6 ;  /* 0x000000041a0672a5 */ /* 0x000fe4000f8e0206 */
[----:B------:R-:W-:-:S04]  /*25680*/  UISETP.NE.AND.EX UP0, UPT, URZ, UR5, UPT, UP0 ;  /* 0x000000053f00728c */ /* 0x000fc8000bf05300 */
[----:B------:R-:W-:Y:S02]  /*25690*/  IMAD.U32 R4, RZ, RZ, UR6 ;  /* 0x00000006ff047e24 */ /* 0x000fe4000f8e00ff */
[----:B------:R-:W-:Y:S01]  /*256a0*/  IMAD.U32 R5, RZ, RZ, UR7 ;  /* 0x00000007ff057e24 */ /* 0x000fe2000f8e00ff */
[----:B------:R-:W-:Y:S01]  /*256b0*/  ULDC.64 UR6, c[0x0][0x508] ;  /* 0x0001420000067ab9 */ /* 0x000fe20000000a00 */
[----:B------:R-:W-:-:S03]  /*256c0*/  PLOP3.LUT P1, PT, PT, PT, UP0, 0x80, 0x0 ;  /* 0x000000000000781c */ /* 0x000fc60003f2f008 */
[----:B------:R-:W2:Y:S01]  /*256d0*/  @P0 LDG.E R0, [R4.64] ;  /* 0x0000001c04000981 */ /* 0x000ea2000c1e1900 */
[----:B------:R-:W-:Y:S01]  /*256e0*/  @UP0 UIMAD.WIDE UR6, UR26, UR4, UR6 ;  /* 0x000000041a0602a5 */ /* 0x000fe2000f8e0206 */
[----:B-----5:R-:W-:-:S05]  /*256f0*/  MOV R10, c[0x0][0x388] ;  /* 0x0000e200000a7a02 */ /* 0x020fca0000000f00 */
[----:B------:R-:W-:Y:S01]  /*25700*/  IMAD.U32 R2, RZ, RZ, UR6 ;  /* 0x00000006ff027e24 */ /* 0x000fe2000f8e00ff */
[----:B------:R-:W-:-:S05]  /*25710*/  MOV R3, UR7 ;  /* 0x0000000700037c02 */ /* 0x000fca0008000f00 */
[----:B------:R1:W5:Y:S02]  /*25720*/  @P1 LDG.E R10, [R2.64] ;  /* 0x0000001c020a1981 */ /* 0x000364000c1e1900 */
[----:B-1----:R-:W-:Y:S02]  /*25730*/  CS2R R2, SRZ ;  /* 0x0000000000027805 */ /* 0x002fe4000001ff00 */
[--C-:B--2---:R-:W-:Y:S01]  /*25740*/  @P0 SHF.R.S32.HI R3, RZ, 0x1f, R0.reuse ;  /* 0x0000001fff030819 */ /* 0x104fe20000011400 */
[----:B------:R-:W-:Y:S01]  /*25750*/  @P0 IMAD.MOV.U32 R2, RZ, RZ, R0 ;  /* 0x000000ffff020224 */ /* 0x000fe200078e0000 */
[----:B------:R-:W-:Y:S05]  /*25760*/  @P1 BRA `(.L_x_1806) ;  /* 0x0000004000001947 */ /* 0x000fea0003800000 */
[----:B------:R-:W-:Y:S05]  /*25770*/  @!P0 BRA `(.L_x_1806) ;  /* 0x0000003000008947 */ /* 0x000fea0003800000 */
[----:B------:R1:W2:Y:S04]  /*25780*/  LDG.E R0, [R4.64] ;  /* 0x0000001c04007981 */ /* 0x0002a8000c1e1900 */
[----:B-1----:R-:W2:Y:S02]  /*25790*/  LDG.E R4, [R4.64+0x4] ;  /* 0x0000041c04047981 */ /* 0x002ea4000c1e1900 */
[----:B--2--5:R-:W-:-:S02]  /*257a0*/  IADD3 R10, -R0, R4, RZ ;  /* 0x00000004000a7210 */ /* 0x024fc40007ffe1ff */
.L_x_1806:
[----:B------:R-:W1:Y:S01]  /*257b0*/  S2R R8, SR_TID.X ;  /* 0x0000000000087919 */ /* 0x000e620000002100 */
[----:B------:R-:W-:Y:S01]  /*257c0*/  USHF.R.S32.HI UR6, URZ, 0x1f, UR26 ;  /* 0x0000001f3f067899 */ /* 0x000fe2000801141a */
[----:B------:R-:W-:Y:S01]  /*257d0*/  BSSY B0, `(.L_x_1807) ;  /* 0x000002d000007945 */ /* 0x000fe20003800000 */
[----:B------:R-:W-:-:S02]  /*257e0*/  USEL UR26, UR26, URZ, !UP1 ;  /* 0x0000003f1a1a7287 */ /* 0x000fc4000c800000 */
[----:B------:R-:W-:Y:S01]  /*257f0*/  USEL UR6, UR6, URZ, !UP1 ;  /* 0x0000003f06067287 */ /* 0x000fe2000c800000 */
[----:B-1----:R-:W-:-:S13]  /*25800*/  ISETP.GT.AND P0, PT, R8, 0x7f, PT ;  /* 0x0000007f0800780c */ /* 0x002fda0003f04270 */
[----:B------:R-:W-:Y:S05]  /*25810*/  @P0 BRA `(.L_x_1808) ;  /* 0x0000028000000947 */ /* 0x000fea0003800000 */
[----:B------:R-:W1:Y:S01]  /*25820*/  S2R R4, SR_CTAID.X ;  /* 0x0000000000047919 */ /* 0x000e620000002500 */
[----:B-----5:R-:W-:Y:S01]  /*25830*/  IMAD R0, R10, c[0x0][0x4e8], RZ ;  /* 0x00013a000a007a24 */ /* 0x020fe200078e02ff */
[----:B-1----:R-:W-:-:S04]  /*25840*/  LEA R4, R4, R8, 0x7 ;  /* 0x0000000804047211 */ /* 0x002fc800078e38ff */
[----:B------:R-:W-:-:S13]  /*25850*/  ISETP.GE.AND P0, PT, R4, R0, PT ;  /* 0x000000000400720c */ /* 0x000fda0003f06270 */
[----:B------:R-:W-:Y:S05]  /*25860*/  @P0 BRA `(.L_x_1808) ;  /* 0x0000023000000947 */ /* 0x000fea0003800000 */
[----:B------:R-:W1:Y:S01]  /*25870*/  R2UR UR12, R2 ;  /* 0x00000000020c73c2 */ /* 0x000e6200000e0000 */
[----:B------:R-:W-:Y:S01]  /*25880*/  IMAD.MOV.U32 R0, RZ, RZ, c[0x0][0x4e8] ;  /* 0x00013a00ff007624 */ /* 0x000fe200078e00ff */
[----:B------:R-:W-:Y:S02]  /*25890*/  ULDC.64 UR4, c[0x0][0x490] ;  /* 0x0001240000047ab9 */ /* 0x000fe40000000a00 */
[----:B------:R-:W-:Y:S02]  /*258a0*/  UIMAD UR7, UR8, UR4, URZ ;  /* 0x00000004080772a4 */ /* 0x000fe4000f8e023f */
[----:B------:R-:W-:Y:S01]  /*258b0*/  ISETP.NE.AND P0, PT, R0, 0x1, PT ;  /* 0x000000010000780c */ /* 0x000fe20003f05270 */
[----:B------:R-:W-:Y:S01]  /*258c0*/  IMAD.MOV.U32 R0, RZ, RZ, R4 ;  /* 0x000000ffff007224 */ /* 0x000fe200078e0004 */
[----:B------:R-:W2:Y:S01]  /*258d0*/  R2UR UR11, R3 ;  /* 0x00000000030b73c2 */ /* 0x000ea200000e0000 */
[----:B------:R-:W-:-:S07]  /*258e0*/  UIMAD UR7, UR16, UR5, UR7 ;  /* 0x00000005100772a4 */ /* 0x000fce000f8e0207 */
[----:B------:R3:W1:Y:S03]  /*258f0*/  R2UR UR10, R2 ;  /* 0x00000000020a73c2 */ /* 0x00066600000e0000 */
[----:B------:R-:W-:Y:S01]  /*25900*/  @P0 IMAD.HI.U32 R5, R4, c[0x0][0x4ec], RZ ;  /* 0x00013b0004050a27 */ /* 0x000fe200078e00ff */
[----:B-1----:R-:W-:-:S04]  /*25910*/  UMOV UR10, UR12 ;  /* 0x0000000c000a7c82 */ /* 0x002fc80008000000 */
[----:B------:R-:W-:Y:S01]  /*25920*/  @P0 SHF.R.U32.HI R0, RZ, c[0x0][0x4f0], R5 ;  /* 0x00013c00ff000a19 */ /* 0x000fe20000011605 */
[----:B------:R3:W1:Y:S03]  /*25930*/  R2UR UR13, R3 ;  /* 0x00000000030d73c2 */ /* 0x00066600000e0000 */
[----:B------:R-:W-:Y:S02]  /*25940*/  IADD3 R6, -R0, RZ, RZ ;  /* 0x000000ff00067210 */ /* 0x000fe40007ffe1ff */
[----:B------:R-:W-:Y:S01]  /*25950*/  SHF.R.S32.HI R5, RZ, 0x1f, R0 ;  /* 0x0000001fff057819 */ /* 0x000fe20000011400 */
[----:B--2---:R-:W-:Y:S02]  /*25960*/  UIMAD.WIDE.U32 UR10, UR16, UR4, UR10 ;  /* 0x00000004100a72a5 */ /* 0x004fe4000f8e000a */
[----:B------:R-:W-:Y:S01]  /*25970*/  IMAD R6, R6, c[0x0][0x4e8], R4 ;  /* 0x00013a0006067a24 */ /* 0x000fe200078e0204 */
[----:B------:R-:W-:-:S02]  /*25980*/  ULDC.64 UR4, c[0x0][0x498] ;  /* 0x0001260000047ab9 */ /* 0x000fc40000000a00 */
[----:B------:R-:W-:Y:S02]  /*25990*/  UIADD3 UR11, UR7, UR11, URZ ;  /* 0x0000000b070b7290 */ /* 0x000fe4000fffe03f */
[----:B------:R-:W-:Y:S02]  /*259a0*/  UIMAD UR7, UR6, UR4, URZ ;  /* 0x00000004060772a4 */ /* 0x000fe4000f8e023f */
[----:B------:R-:W-:Y:S02]  /*259b0*/  UIMAD.WIDE.U32 UR10, UR26, UR4, UR10 ;  /* 0x000000041a0a72a5 */ /* 0x000fe4000f8e000a */
[----:B------:R-:W-:-:S04]  /*259c0*/  UIMAD UR5, UR26, UR5, UR7 ;  /* 0x000000051a0572a4 */ /* 0x000fc8000f8e0207 */
[----:B------:R-:W-:Y:S02]  /*259d0*/  IADD3 R4, P0, R0, UR10, RZ ;  /* 0x0000000a00047c10 */ /* 0x000fe4000ff1e0ff */
[----:B------:R-:W-:Y:S01]  /*259e0*/  IMAD.U32 R7, RZ, RZ, UR5 ;  /* 0x00000005ff077e24 */ /* 0x000fe2000f8e00ff */
[----:B------:R-:W-:-:S04]  /*259f0*/  SHF.R.S32.HI R0, RZ, 0x1f, R6 ;  /* 0x0000001fff007819 */ /* 0x000fc80000011406 */
[----:B------:R-:W-:Y:S01]  /*25a00*/  IADD3.X R5, R5, UR11, R7, P0, !PT ;  /* 0x0000000b05057c10 */ /* 0x000fe200087fe407 */
[----:B------:R-:W-:-:S04]  /*25a10*/  IMAD R0, R0, c[0x0][0x488], RZ ;  /* 0x0001220000007a24 */ /* 0x000fc800078e02ff */
[C---:B------:R-:W-:Y:S02]  /*25a20*/  IMAD R0, R6.reuse, c[0x0][0x48c], R0 ;  /* 0x0001230006007a24 */ /* 0x040fe400078e0200 */
[----:B------:R-:W-:-:S05]  /*25a30*/  IMAD.WIDE.U32 R4, R6, c[0x0][0x488], R4 ;  /* 0x0001220006047a25 */ /* 0x000fca00078e0004 */
[----:B------:R-:W-:Y:S02]  /*25a40*/  IADD3 R0, R5, R0, RZ ;  /* 0x0000000005007210 */ /* 0x000fe40007ffe0ff */
[----:B------:R-:W-:-:S04]  /*25a50*/  LEA R6, P0, R4, c[0x0][0x450], 0x2 ;  /* 0x0001140004067a11 */ /* 0x000fc800078010ff */
[----:B------:R-:W-:Y:S01]  /*25a60*/  LEA.HI.X R7, R4, c[0x0][0x454], R0, 0x2, P0 ;  /* 0x0001150004077a11 */ /* 0x000fe200000f1400 */
[----:B------:R-:W-:-:S05]  /*25a70*/  IMAD.MOV.U32 R0, RZ, RZ, -0x800000 ;  /* 0xff800000ff007424 */ /* 0x000fca00078e00ff */
[----:B------:R3:W-:Y:S01]  /*25a80*/  STG.E [R6.64], R0 ;  /* 0x0000000006007986 */ /* 0x0007e2000c10191c */
[----:B------:R-:W-:-:S04]  /*25a90*/  DEPBAR.LE SB1, 0x0, {3} ;  /* 0x000090080000791a */ /* 0x000fc80000000000 */
.L_x_1808:
[----:B------:R-:W-:Y:S05]  /*25aa0*/  BSYNC B0 ;  /* 0x0000000000007941 */ /* 0x000fea0003800000 */
.L_x_1807:
[----:B------:R-:W1:Y:S01]  /*25ab0*/  R2UR UR13, R3 ;  /* 0x00000000030d73c2 */ /* 0x000e6200000e0000 */
[----:B------:R-:W2:Y:S01]  /*25ac0*/  S2R R12, SR_CTAID.X ;  /* 0x00000000000c7919 */ /* 0x000ea20000002500 */
[----:B------:R-:W-:Y:S01]  /*25ad0*/  SHF.R.S32.HI R0, RZ, 0x1f, R8 ;  /* 0x0000001fff007819 */ /* 0x000fe20000011408 */
[----:B------:R-:W-:Y:S01]  /*25ae0*/  ULDC UR10, c[0x0][0x3a0] ;  /* 0x0000e800000a7ab9 */ /* 0x000fe20000000800 */
[----:B-----5:R-:W-:Y:S01]  /*25af0*/  IMAD R10, R10, c[0x0][0x4e8], RZ ;  /* 0x00013a000a0a7a24 */ /* 0x020fe200078e02ff */
[----:B------:R-:W-:Y:S01]  /*25b00*/  ULDC UR7, c[0x0][0x3a4] ;  /* 0x0000e90000077ab9 */ /* 0x000fe20000000800 */
[----:B------:R-:W-:Y:S01]  /*25b10*/  LEA.HI R0, R0, R8, RZ, 0x3 ;  /* 0x0000000800007211 */ /* 0x000fe200078f18ff */
[----:B------:R-:W-:Y:S01]  /*25b20*/  BSSY B0, `(.L_x_1809) ;  /* 0x000003d000007945 */ /* 0x000fe20003800000 */
[----:B------:R-:W3:Y:S08]  /*25b30*/  R2UR UR12, R2 ;  /* 0x00000000020c73c2 */ /* 0x000ef000000e0000 */
[----:B------:R4:W2:Y:S08]  /*25b40*/  R2UR UR14, R2 ;  /* 0x00000000020e73c2 */ /* 0x0008b000000e0000 */
[----:B------:R2:W2:Y:S01]  /*25b50*/  R2UR UR15, R3 ;  /* 0x00000000030f73c2 */ /* 0x0004a200000e0000 */
[----:B-1----:R-:W-:-:S04]  /*25b60*/  UIMAD UR4, UR13, UR10, URZ ;  /* 0x0000000a0d0472a4 */ /* 0x002fc8000f8e023f */
[----:B---3--:R-:W-:-:S03]  /*25b70*/  UIMAD UR7, UR12, UR7, UR4 ;  /* 0x000000070c0772a4 */ /* 0x008fc6000f8e0204 */
[----:B------:R-:W-:Y:S01]  /*25b80*/  ULDC.64 UR4, c[0x0][0x3e8] ;  /* 0x0000fa0000047ab9 */ /* 0x000fe20000000a00 */
[----:B----4-:R-:W-:Y:S01]  /*25b90*/  LOP3.LUT R2, R0, 0xfffffff8, RZ, 0xc0, !PT ;  /* 0xfffffff800027812 */ /* 0x010fe200078ec0ff */
[----:B--2---:R-:W-:-:S04]  /*25ba0*/  UIMAD.WIDE.U32 UR10, UR14, UR10, URZ ;  /* 0x0000000a0e0a72a5 */ /* 0x004fc8000f8e003f */
[----:B------:R-:W-:Y:S01]  /*25bb0*/  IMAD.IADD R7, R8, 0x1, -R2 ;  /* 0x0000000108077824 */ /* 0x000fe200078e0a02 */
[----:B------:R-:W-:Y:S01]  /*25bc0*/  SHF.R.S32.HI R8, RZ, 0x3, R0 ;  /* 0x00000003ff087819 */ /* 0x000fe20000011400 */
[----:B------:R-:W-:Y:S01]  /*25bd0*/  UIADD3 UR11, UR11, UR7, URZ ;  /* 0x000000070b0b7290 */ /* 0x000fe2000fffe03f */
[----:B------:R-:W-:Y:S01]  /*25be0*/  IMAD.MOV.U32 R3, RZ, RZ, c[0x0][0x4e8] ;  /* 0x00013a00ff037624 */ /* 0x000fe200078e00ff */
[----:B------:R-:W-:Y:S01]  /*25bf0*/  UIMAD UR7, UR8, UR4, URZ ;  /* 0x00000004080772a4 */ /* 0x000fe2000f8e023f */
[----:B------:R-:W-:Y:S01]  /*25c00*/  LEA R0, R7, R8, 0x4 ;  /* 0x0000000807007211 */ /* 0x000fe200078e20ff */
[----:B------:R-:W-:Y:S01]  /*25c10*/  UIMAD.WIDE.U32 UR10, UR16, UR4, UR10 ;  /* 0x00000004100a72a5 */ /* 0x000fe2000f8e000a */
[C---:B------:R-:W-:Y:S01]  /*25c20*/  IMAD R8, R12.reuse, 0x80, R8 ;  /* 0x000000800c087824 */ /* 0x040fe200078e0208 */
[----:B------:R-:W-:Y:S01]  /*25c30*/  ISETP.NE.AND P0, PT, R3, 0x1, PT ;  /* 0x000000010300780c */ /* 0x000fe20003f05270 */
[----:B------:R-:W-:Y:S01]  /*25c40*/  UIMAD UR7, UR16, UR5, UR7 ;  /* 0x00000005100772a4 */ /* 0x000fe2000f8e0207 */
[----:B------:R-:W-:-:S02]  /*25c50*/  IMAD R0, R12, 0x80, R0 ;  /* 0x000000800c007824 */ /* 0x000fc400078e0200 */
[----:B------:R-:W-:Y:S02]  /*25c60*/  ULDC.64 UR4, c[0x0][0x3f0] ;  /* 0x0000fc0000047ab9 */ /* 0x000fe40000000a00 */
[----:B------:R-:W-:Y:S01]  /*25c70*/  UIMAD UR6, UR6, UR4, URZ ;  /* 0x00000004060672a4 */ /* 0x000fe2000f8e023f */
[----:B------:R-:W-:Y:S01]  /*25c80*/  MOV R4, R0 ;  /* 0x0000000000047202 */ /* 0x000fe20000000f00 */
[----:B------:R-:W-:Y:S02]  /*25c90*/  UIADD3 UR11, UR7, UR11, URZ ;  /* 0x0000000b070b7290 */ /* 0x000fe4000fffe03f */
[----:B------:R-:W-:Y:S02]  /*25ca0*/  UIMAD UR5, UR26, UR5, UR6 ;  /* 0x000000051a0572a4 */ /* 0x000fe4000f8e0206 */
[----:B------:R-:W-:Y:S01]  /*25cb0*/  UIMAD.WIDE.U32 UR10, UR26, UR4, UR10 ;  /* 0x000000041a0a72a5 */ /* 0x000fe2000f8e000a */
[----:B------:R-:W-:-:S03]  /*25cc0*/  @P0 IMAD.HI.U32 R2, R0, c[0x0][0x4ec], RZ ;  /* 0x00013b0000020a27 */ /* 0x000fc600078e00ff */
[----:B------:R-:W-:Y:S02]  /*25cd0*/  UIADD3 UR5, UR11, UR5, URZ ;  /* 0x000000050b057290 */ /* 0x000fe4000fffe03f */
[----:B------:R-:W-:-:S04]  /*25ce0*/  @P0 SHF.R.U32.HI R4, RZ, c[0x0][0x4f0], R2 ;  /* 0x00013c00ff040a19 */ /* 0x000fc80000011602 */
[--C-:B------:R-:W-:Y:S01]  /*25cf0*/  SHF.R.S32.HI R3, RZ, 0x1f, R4.reuse ;  /* 0x0000001fff037819 */ /* 0x100fe20000011404 */
[----:B------:R-:W-:-:S04]  /*25d00*/  IMAD.MOV R2, RZ, RZ, -R4 ;  /* 0x000000ffff027224 */ /* 0x000fc800078e0a04 */
[----:B------:R-:W-:Y:S01]  /*25d10*/  IMAD R5, R2, c[0x0][0x4e8], R0 ;  /* 0x00013a0002057a24 */ /* 0x000fe200078e0200 */
[----:B------:R-:W-:Y:S01]  /*25d20*/  MOV R2, UR10 ;  /* 0x0000000a00027c02 */ /* 0x000fe20008000f00 */
[----:B------:R-:W-:Y:S02]  /*25d30*/  IMAD R0, R3, c[0x0][0x3e0], RZ ;  /* 0x0000f80003007a24 */ /* 0x000fe400078e02ff */
[----:B------:R-:W-:Y:S01]  /*25d40*/  IMAD.U32 R3, RZ, RZ, UR11 ;  /* 0x0000000bff037e24 */ /* 0x000fe2000f8e00ff */
[----:B------:R-:W-:Y:S01]  /*25d50*/  MOV R3, UR5 ;  /* 0x0000000500037c02 */ /* 0x000fe20008000f00 */
[----:B------:R-:W-:Y:S01]  /*25d60*/  IMAD R6, R4, c[0x0][0x3e4], R0 ;  /* 0x0000f90004067a24 */ /* 0x000fe200078e0200 */
[----:B------:R-:W-:-:S03]  /*25d70*/  SHF.R.S32.HI R0, RZ, 0x1f, R5 ;  /* 0x0000001fff007819 */ /* 0x000fc60000011405 */
[----:B------:R-:W-:-:S04]  /*25d80*/  IMAD.WIDE.U32 R2, R4, c[0x0][0x3e0], R2 ;  /* 0x0000f80004027a25 */ /* 0x000fc800078e0002 */
[----:B------:R-:W-:Y:S02]  /*25d90*/  IMAD R0, R0, c[0x0][0x3d8], RZ ;  /* 0x0000f60000007a24 */ /* 0x000fe400078e02ff */
[----:B------:R-:W-:Y:S01]  /*25da0*/  IMAD.IADD R3, R3, 0x1, R6 ;  /* 0x0000000103037824 */ /* 0x000fe200078e0206 */
[----:B------:R-:W-:Y:S01]  /*25db0*/  SHF.L.U32 R6, R7, 0x3, RZ ;  /* 0x0000000307067819 */ /* 0x000fe200000006ff */
[C---:B------:R-:W-:Y:S02]  /*25dc0*/  IMAD R0, R5.reuse, c[0x0][0x3dc], R0 ;  /* 0x0000f70005007a24 */ /* 0x040fe400078e0200 */
[----:B------:R-:W-:Y:S01]  /*25dd0*/  IMAD.WIDE.U32 R2, R5, c[0x0][0x3d8], R2 ;  /* 0x0000f60005027a25 */ /* 0x000fe200078e0002 */
[----:B------:R-:W-:-:S04]  /*25de0*/  IADD3 R7, R6, 0x40, RZ ;  /* 0x0000004006077810 */ /* 0x000fc80007ffe0ff */
[----:B------:R-:W-:Y:S02]  /*25df0*/  IADD3 R0, R3, R0, RZ ;  /* 0x0000000003007210 */ /* 0x000fe40007ffe0ff */
        /* <DEDUP_REMOVED lines=15> */
.L_x_1810:
[----:B------:R-:W-:Y:S05]  /*25ef0*/  BSYNC B0 ;  /* 0x0000000000007941 */ /* 0x000fea0003800000 */
.L_x_1809:
        /* <DEDUP_REMOVED lines=15> */
.L_x_1812:
[----:B------:R-:W-:Y:S05]  /*25ff0*/  BSYNC B0 ;  /* 0x0000000000007941 */ /* 0x000fea0003800000 */
.L_x_1811:
        /* <DEDUP_REMOVED lines=15> */
.L_x_1814:
[----:B------:R-:W-:Y:S05]  /*260f0*/  BSYNC B0 ;  /* 0x0000000000007941 */ /* 0x000fea0003800000 */
.L_x_1813:
        /* <DEDUP_REMOVED lines=15> */
.L_x_1816:
[----:B------:R-:W-:Y:S05]  /*261f0*/  BSYNC B0 ;  /* 0x0000000000007941 */ /* 0x000fea0003800000 */
.L_x_1815:
        /* <DEDUP_REMOVED lines=15> */
.L_x_1818:
[----:B------:R-:W-:Y:S05]  /*262f0*/  BSYNC B0 ;  /* 0x0000000000007941 */ /* 0x000fea0003800000 */
.L_x_1817:
        /* <DEDUP_REMOVED lines=15> */
.L_x_1820:
[----:B------:R-:W-:Y:S05]  /*263f0*/  BSYNC B0 ;  /* 0x0000000000007941 */ /* 0x000fea0003800000 */
.L_x_1819:
        /* <DEDUP_REMOVED lines=15> */
.L_x_1822:
[----:B------:R-:W-:Y:S05]  /*264f0*/  BSYNC B0 ;  /* 0x0000000000007941 */ /* 0x000fea0003800000 */
.L_x_1821:
        /* <DEDUP_REMOVED lines=16> */
.L_x_1823:
        /* <DEDUP_REMOVED lines=16> */
.L_x_3560:


//--------------------- .text._ZN7cutlass13device_kernelIN5flash19enable_sm80_to_sm89INS1_16FlashAttnFwdSm80INS1_25CollectiveMainloopFwdSm80ILi8ELi1ELb1EN4cute5tupleIJNS5_1CILi128EEES8_S8_EEELi128ENS_6half_tEfNS_4arch4Sm80ELb0ELb0ELb0ELb0ELb0ELb0ELb1ELb0EEENS1_21CollectiveEpilogueFwdIS9_NS6_IJNS7_ILi1EEESF_SF_EEESA_SC_Li256ELb0ELb1ELb0ELb0EEENS1_19SingleTileSchedulerILb0ELb0ELb1ELi128EEEEEEEEEvNT_6ParamsE --------------------------
	.section	.text._ZN7cutlass13device_kernelIN5flash19enable_sm80_to_sm89INS1_16FlashAttnFwdSm80INS1_25CollectiveMainloopFwdSm80ILi8ELi1ELb1EN4cute5tupleIJNS5_1CILi128EEES8_S8_EEELi128ENS_6half_tEfNS_4arch4Sm80ELb0ELb0ELb0ELb0ELb0ELb0ELb1ELb0EEENS1_21CollectiveEpilogueFwdIS9_NS6_IJNS7_ILi1EEESF_SF_EEESA_SC_Li256ELb0ELb1ELb0ELb0EEENS1_19SingleTileSchedulerILb0ELb0ELb1ELi128EEEEEEEEEvNT_6ParamsE,"ax",@progbits
	.sectioninfo	@"SHI_REGISTERS=255"
	.align	128
.text._ZN7cutlass13device_kernelIN5flash19enable_sm80_to_sm89INS1_16FlashAttnFwdSm80INS1_25CollectiveMainloopFwdSm80ILi8ELi1ELb1EN4cute5tupleIJNS5_1CILi128EEES8_S8_EEELi128ENS_6half_tEfNS_4arch4Sm80ELb0ELb0ELb0ELb0ELb0ELb0ELb1ELb0EEENS1_21CollectiveEpilogueFwdIS9_NS6_IJNS7_ILi1EEESF_SF_EEESA_SC_Li256ELb0ELb1ELb0ELb0EEENS1_19SingleTileSchedulerILb0ELb0ELb1ELi128EEEEEEEEEvNT_6ParamsE:
        .type           _ZN7cutlass13device_kernelIN5flash19enable_sm80_to_sm89INS1_16FlashAttnFwdSm80INS1_25CollectiveMainloopFwdSm80ILi8ELi1ELb1EN4cute5tupleIJNS5_1CILi128EEES8_S8_EEELi128ENS_6half_tEfNS_4arch4Sm80ELb0ELb0ELb0ELb0ELb0ELb0ELb1ELb0EEENS1_21CollectiveEpilogueFwdIS9_NS6_IJNS7_ILi1EEESF_SF_EEESA_SC_Li256ELb0ELb1ELb0ELb0EEENS1_19SingleTileSchedulerILb0ELb0ELb1ELi128EEEEEEEEEvNT_6ParamsE,@function
        .size           _ZN7cutlass13device_kernelIN5flash19enable_sm80_to_sm89INS1_16FlashAttnFwdSm80INS1_25CollectiveMainloopFwdSm80ILi8ELi1ELb1EN4cute5tupleIJNS5_1CILi128EEES8_S8_EEELi128ENS_6half_tEfNS_4arch4Sm80ELb0ELb0ELb0ELb0ELb0ELb0ELb1ELb0EEENS1_21CollectiveEpilogueFwdIS9_NS6_IJNS7_ILi1EEESF_SF_EEESA_SC_Li256ELb0ELb1ELb0ELb0EEENS1_19SingleTileSchedulerILb0ELb0ELb1ELi128EEEEEEEEEvNT_6ParamsE,(.L_x_3561 - _ZN7cutlass13device_kernelIN5flash19enable_sm80_to_sm89INS1_16FlashAttnFwdSm80INS1_25CollectiveMainloopFwdSm80ILi8ELi1ELb1EN4cute5tupleIJNS5_1CILi128EEES8_S8_EEELi128ENS_6half_tEfNS_4arch4Sm80ELb0ELb0ELb0ELb0ELb0ELb0ELb1ELb0EEENS1_21CollectiveEpilogueFwdIS9_NS6_IJNS7_ILi1EEESF_SF_EEESA_SC_Li256ELb0ELb1ELb0ELb0EEENS1_19SingleTileSchedulerILb0ELb0ELb1ELi128EEEEEEEEEvNT_6ParamsE)
        .other          _ZN7cutlass13device_kernelIN5flash19enable_sm80_to_sm89INS1_16FlashAttnFwdSm80INS1_25CollectiveMainloopFwdSm80ILi8ELi1ELb1EN4cute5tupleIJNS5_1CILi128EEES8_S8_EEELi128ENS_6half_tEfNS_4arch4Sm80ELb0ELb0ELb0ELb0ELb0ELb0ELb1ELb0EEENS1_21CollectiveEpilogueFwdIS9_NS6_IJNS7_ILi1EEESF_SF_EEESA_SC_Li256ELb0ELb1ELb0ELb0EEENS1_19SingleTileSchedulerILb0ELb0ELb1ELi128EEEEEEEEEvNT_6ParamsE,@"STO_CUDA_ENTRY STV_DEFAULT"
_ZN7cutlass13device_kernelIN5flash19enable_sm80_to_sm89INS1_16FlashAttnFwdSm80INS1_25CollectiveMainloopFwdSm80ILi8ELi1ELb1EN4cute5tupleIJNS5_1CILi128EEES8_S8_EEELi128ENS_6half_tEfNS_4arch4Sm80ELb0ELb0ELb0ELb0ELb0ELb0ELb1ELb0EEENS1_21CollectiveEpilogueFwdIS9_NS6_IJNS7_ILi1EEESF_SF_EEESA_SC_Li256ELb0ELb1ELb0ELb0EEENS1_19SingleTileSchedulerILb0ELb0ELb1ELi128EEEEEEEEEvNT_6ParamsE:
        /* <DEDUP_REMOVED lines=53> */
[----:B------:R1:W-:Y:S01]  /*0350*/  STL [R1], R9 ;  /* 0x0000000901007387 */ /* 0x0003e20000100800 */
        /* <DEDUP_REMOVED lines=26> */
[----:B-1----:R-:W-:-:S02]  /*0500*/  LEA.HI R9, R27, R116, RZ, 0x6 ;  /* 0x000000741b097211 */ /* 0x002fc400078f30ff */
        /* <DEDUP_REMOVED lines=37> */
[----:B------:R4:W-:Y:S02]  /*0760*/  SHFL.IDX PT, R17, R0, 0x3, 0x181f ;  /* 0x00781f0000117f89 */ /* 0x0009e400000e0000 */
[----:B-1----:R-:W-:-:S04]  /*0770*/  @!P6 IMAD.WIDE R18, R13, 0x2, R2 ;  /* 0x000000020d12e825 */ /* 0x002fc800078e0202 */
        /* <DEDUP_REMOVED lines=47> */
[----:B------:R-:W-:-:S02]  /*0a70*/  IMAD.U32 R7, RZ, RZ, UR6 ;  /* 0x00000006ff077e24 */ /* 0x000fc4000f8e00ff */
[----:B------:R-:W-:Y:S01]  /*0a80*/  IMAD.U32 R6, RZ, RZ, UR7 ;  /* 0x00000007ff067e24 */ /* 0x000fe2000f8e00ff */
[----:B--2---:R-:W-:Y:S01]  /*0a90*/  LOP3.LUT R18, R3, R0, RZ, 0x3c, !PT ;  /* 0x0000000003127212 */ /* 0x004fe200078e3cff */
[----:B------:R-:W-:Y:S01]  /*0aa0*/  IMAD.WIDE.U32 R2, R2, UR10, R242 ;  /* 0x0000000a02027c25 */ /* 0x000fe2000f8e00f2 */
[----:B------:R-:W-:Y:S01]  /*0ab0*/  LOP3.LUT R0, R25, 0xfffffff0, RZ, 0xc0, !PT ;  /* 0xfffffff019007812 */ /* 0x000fe200078ec0ff */
[----:B------:R-:W-:-:S03]  /*0ac0*/  VOTEU.ANY UP0, P2 ;  /* 0x00000000003f7886 */ /* 0x000fc60001000100 */
[----:B------:R-:W-:Y:S01]  /*0ad0*/  IADD3 R3, R3, UR4, RZ ;  /* 0x0000000403037c10 */ /* 0x000fe2000fffe0ff */
[----:B------:R-:W-:Y:S01]  /*0ae0*/  IMAD.IADD R0, R116, 0x1, -R0 ;  /* 0x0000000174007824 */ /* 0x000fe200078e0a00 */
[C---:B------:R-:W-:Y:S01]  /*0af0*/  @P6 LEA R10, P0, R2.reuse, c[0x0][0x1c8], 0x1 ;  /* 0x00007200020a6a11 */ /* 0x040fe200078008ff */
[----:B------:R-:W-:Y:S02]  /*0b00*/  @UP0 UIMAD UR4, UR7, 0x60, URZ ;  /* 0x00000060070408a4 */ /* 0x000fe4000f8e023f */
[----:B------:R-:W-:Y:S01]  /*0b10*/  UISETP.GE.AND UP0, UPT, UR8, 0x1, UPT ;  /* 0x000000010800788c */ /* 0x000fe2000bf06270 */
[----:B------:R-:W-:Y:S02]  /*0b20*/  @P6 LEA.HI.X R11, R2, c[0x0][0x1cc], R3, 0x1, P0 ;  /* 0x00007300020b6a11 */ /* 0x000fe400000f0c03 */
[----:B------:R-:W-:Y:S01]  /*0b30*/  SHF.R.S32.HI R15, RZ, 0x1f, R0 ;  /* 0x0000001fff0f7819 */ /* 0x000fe20000011400 */
[----:B-1----:R-:W-:Y:S01]  /*0b40*/  IMAD.U32 R4, RZ, RZ, UR6 ;  /* 0x00000006ff047e24 */ /* 0x002fe2000f8e00ff */
[----:B------:R-:W-:-:S02]  /*0b50*/  @!P1 SHF.R.S32.HI R5, RZ, 0x1f, R240 ;  /* 0x0000001fff059819 */ /* 0x000fc400000114f0 */
[----:B------:R-:W-:Y:S02]  /*0b60*/  LEA.HI R15, R15, R0, RZ, 0x3 ;  /* 0x000000000f0f7211 */ /* 0x000fe400078f18ff */
[----:B------:R-:W-:Y:S02]  /*0b70*/  @P5 LEA R4, P0, R4, R2, 0x5 ;  /* 0x0000000204045211 */ /* 0x000fe400078028ff */
[----:B------:R-:W-:Y:S02]  /*0b80*/  LOP3.LUT R12, R15, 0xfffffff8, RZ, 0xc0, !PT ;  /* 0xfffffff80f0c7812 */ /* 0x000fe400078ec0ff */
[----:B------:R-:W-:Y:S02]  /*0b90*/  @P5 LEA.HI.X R6, R7, R3, R6, 0x5, P0 ;  /* 0x0000000307065211 */ /* 0x000fe400000f2c06 */
[----:B------:R-:W-:Y:S01]  /*0ba0*/  @P5 LEA R8, P0, R4, c[0x0][0x1c8], 0x1 ;  /* 0x0000720004085a11 */ /* 0x000fe200078008ff */
[----:B------:R-:W-:Y:S01]  /*0bb0*/  IMAD.IADD R14, R0, 0x1, -R12 ;  /* 0x00000001000e7824 */ /* 0x000fe200078e0a0c */
[----:B------:R-:W-:Y:S01]  /*0bc0*/  @!P1 LEA.HI R5, R5, R240, RZ, 0x3 ;  /* 0x000000f005059211 */ /* 0x000fe200078f18ff */
[----:B------:R-:W-:Y:S01]  /*0bd0*/  IMAD.U32 R12, RZ, RZ, UR6 ;  /* 0x00000006ff0c7e24 */ /* 0x000fe2000f8e00ff */
[----:B------:R-:W-:-:S02]  /*0be0*/  @P5 LEA.HI.X R9, R4, c[0x0][0x1cc], R6, 0x1, P0 ;  /* 0x0000730004095a11 */ /* 0x000fc400000f0c06 */
[----:B------:R-:W-:Y:S02]  /*0bf0*/  @P4 IADD3 R7, P0, R2, UR20, RZ ;  /* 0x0000001402074c10 */ /* 0x000fe4000ff1e0ff */
[----:B------:R-:W-:Y:S02]  /*0c00*/  @!P1 LOP3.LUT R5, R5, 0xfffffff8, RZ, 0xc0, !PT ;  /* 0xfffffff805059812 */ /* 0x000fe400078ec0ff */
        /* <DEDUP_REMOVED lines=58> */
[----:B------:R-:W-:Y:S01]  /*0fb0*/  IADD3 R219, R210, 0x3800, RZ ;  /* 0x00003800d2db7810 */ /* 0x000fe20007ffe0ff */
[----:B------:R-:W-:Y:S01]  /*0fc0*/  IMAD R184, R184, 0x400, R4 ;  /* 0x00000400b8b87824 */ /* 0x000fe200078e0204 */
[----:B------:R-:W-:Y:S01]  /*0fd0*/  SEL R5, R5, 0xfffffff0, !P1 ;  /* 0xfffffff005057807 */ /* 0x000fe20004800000 */
[C---:B------:R-:W-:Y:S01]  /*0fe0*/  IMAD R6, R23.reuse, c[0x0][0x20c], R2 ;  /* 0x0000830017067a24 */ /* 0x040fe200078e0202 */
[----:B------:R-:W-:Y:S01]  /*0ff0*/  BAR.SYNC.DEFER_BLOCKING 0x0 ;  /* 0x0000000000007b1d */ /* 0x000fe20000010000 */
[----:B------:R-:W-:Y:S01]  /*1000*/  IMAD.SHL.U32 R184, R184, 0x2, RZ ;  /* 0x00000002b8b87824 */ /* 0x000fe200078e00ff */
[----:B------:R-:W-:Y:S01]  /*1010*/  PLOP3.LUT P1, PT, PT, PT, UP0, 0x80, 0x0 ;  /* 0x000000000000781c */ /* 0x000fe20003f2f008 */
[----:B------:R-:W-:-:S04]  /*1020*/  IMAD.WIDE.U32 R2, R23, c[0x0][0x208], R238 ;  /* 0x0000820017027a25 */ /* 0x000fc800078e00ee */
[--C-:B------:R-:W-:Y:S02]  /*1030*/  IMAD R188, R5, 0x2, R184.reuse ;  /* 0x0000000205bc7824 */ /* 0x100fe400078e02b8 */
[C---:B------:R-:W-:Y:S02]  /*1040*/  IMAD R196, R0.reuse, 0x2, R184 ;  /* 0x0000000200c47824 */ /* 0x040fe400078e02b8 */
[----:B------:R-:W-:Y:S02]  /*1050*/  IMAD R200, R0, 0x2, R188 ;  /* 0x0000000200c87824 */ /* 0x000fe400078e02bc */
[----:B------:R-:W-:Y:S02]  /*1060*/  IMAD.IADD R3, R3, 0x1, R6 ;  /* 0x0000000103037824 */ /* 0x000fe400078e0206 */
[----:B------:R-:W-:Y:S02]  /*1070*/  IMAD R6, R33, c[0x0][0x210], RZ ;  /* 0x0000840021067a24 */ /* 0x000fe400078e02ff */
[----:B------:R-:W-:-:S04]  /*1080*/  IMAD.WIDE.U32 R2, R32, c[0x0][0x210], R2 ;  /* 0x0000840020027a25 */ /* 0x000fc800078e0002 */
[----:B------:R-:W-:Y:S02]  /*1090*/  IMAD R6, R32, c[0x0][0x214], R6 ;  /* 0x0000850020067a24 */ /* 0x000fe400078e0206 */
[----:B------:R-:W-:Y:S01]  /*10a0*/  IMAD.IADD R116, R116, 0x1, -R7 ;  /* 0x0000000174747824 */ /* 0x000fe200078e0a07 */
[----:B------:R1:W2:Y:S01]  /*10b0*/  LDSM.16.M88.4 R136, [R184+0x100] ;  /* 0x00010000b888783b */ /* 0x0002a20000000200 */
[----:B------:R-:W-:Y:S02]  /*10c0*/  IMAD.IADD R3, R3, 0x1, R6 ;  /* 0x0000000103037824 */ /* 0x000fe400078e0206 */
[----:B------:R-:W-:Y:S01]  /*10d0*/  IMAD R6, R21, c[0x0][0x218], RZ ;  /* 0x0000860015067a24 */ /* 0x000fe200078e02ff */
[----:B------:R1:W3:Y:S01]  /*10e0*/  LDSM.16.M88.4 R140, [R188+0x100] ;  /* 0x00010000bc8c783b */ /* 0x0002e20000000200 */
[----:B------:R-:W-:-:S03]  /*10f0*/  IMAD.WIDE.U32 R244, R20, c[0x0][0x218], R2 ;  /* 0x0000860014f47a25 */ /* 0x000fc600078e0002 */
[----:B------:R1:W4:Y:S01]  /*1100*/  LDSM.16.M88.4 R176, [R196+0x100] ;  /* 0x00010000c4b0783b */ /* 0x0003220000000200 */
[----:B------:R-:W-:-:S03]  /*1110*/  IMAD R6, R20, c[0x0][0x21c], R6 ;  /* 0x0000870014067a24 */ /* 0x000fc600078e0206 */
[----:B------:R1:W1:Y:S01]  /*1120*/  LDSM.16.M88.4 R180, [R200+0x100] ;  /* 0x00010000c8b4783b */ /* 0x0002620000000200 */
[----:B------:R-:W-:-:S03]  /*1130*/  IMAD.IADD R241, R245, 0x1, R6 ;  /* 0x00000001f5f17824 */ /* 0x000fc600078e0206 */
[----:B------:R-:W1:Y:S04]  /*1140*/  LDSM.16.M88.4 R184, [R184+0x4100] ;  /* 0x00410000b8b8783b */ /* 0x000e680000000200 */
[----:B------:R-:W1:Y:S04]  /*1150*/  LDSM.16.M88.4 R188, [R188+0x4100] ;  /* 0x00410000bcbc783b */ /* 0x000e680000000200 */
[----:B------:R-:W1:Y:S04]  /*1160*/  LDSM.16.M88.4 R196, [R196+0x4100] ;  /* 0x00410000c4c4783b */ /* 0x000e680000000200 */
[----:B------:R-:W1:Y:S04]  /*1170*/  LDSM.16.M88.4 R200, [R200+0x4100] ;  /* 0x00410000c8c8783b */ /* 0x000e680000000200 */
[----:B------:R-:W-:Y:S06]  /*1180*/  BAR.SYNC.DEFER_BLOCKING 0x0 ;  /* 0x0000000000007b1d */ /* 0x000fec0000010000 */
        /* <DEDUP_REMOVED lines=19> */
[----:B--234-:R-:W-:Y:S01]  /*12c0*/  ULDC.64 UR4, c[0x0][0x208] ;  /* 0x0000820000047ab9 */ /* 0x01cfe20000000a00 */
        /* <DEDUP_REMOVED lines=21> */
[----:B------:R-:W-:Y:S01]  /*1420*/  IADD3 R8, P5, R6, UR16, RZ ;  /* 0x0000001006087c10 */ /* 0x000fe2000ffbe0ff */
        /* <DEDUP_REMOVED lines=26> */
.L_x_1824:
[C---:B-1234-:R-:W-:Y:S01]  /*15d0*/  HMMA.16816.F32 R44, R136.reuse, R36, RZ ;  /* 0x00000024882c723c */ /* 0x05efe200000018ff */
[----:B------:R-:W-:Y:S01]  /*15e0*/  IMAD.MOV.U32 R2, RZ, RZ, 0x40 ;  /* 0x00000040ff027424 */ /* 0x000fe200078e00ff */
[----:B------:R-:W-:Y:S01]  /*15f0*/  LOP3.LUT P1, RZ, R40, 0x4, RZ, 0xc0, !PT ;  /* 0x0000000428ff7812 */ /* 0x000fe2000782c0ff */
[----:B------:R-:W0:Y:S01]  /*1600*/  LDGDEPBAR ;  /* 0x00000000000079af */ /* 0x000e220000000000 */
[----:B------:R-:W-:Y:S01]  /*1610*/  UISETP.GE.AND UP0, UPT, UR8, 0x81, UPT ;  /* 0x000000810800788c */ /* 0x000fe2000bf06270 */
[----:B------:R-:W-:Y:S02]  /*1620*/  IADD3 R218, R210, 0x4000, RZ ;  /* 0x00004000d2da7810 */ /* 0x000fe40007ffe0ff */
[----:B------:R-:W-:Y:S01]  /*1630*/  SEL R2, R2, 0xffffffc0, !P1 ;  /* 0xffffffc002027807 */ /* 0x000fe20004800000 */
[C---:B------:R-:W-:Y:S01]  /*1640*/  HMMA.16816.F32 R32, R136.reuse, R28, RZ ;  /* 0x0000001c8820723c */ /* 0x040fe200000018ff */
[C---:B------:R-:W-:Y:S02]  /*1650*/  IADD3 R217, R210.reuse, 0x4800, RZ ;  /* 0x00004800d2d97810 */ /* 0x040fe40007ffe0ff */
[----:B------:R-:W-:Y:S01]  /*1660*/  PLOP3.LUT P1, PT, PT, PT, UP0, 0x80, 0x0 ;  /* 0x000000000000781c */ /* 0x000fe20003f2f008 */
[--C-:B------:R-:W-:Y:S01]  /*1670*/  IMAD.IADD R209, R119, 0x1, R2.reuse ;  /* 0x0000000177d17824 */ /* 0x100fe200078e0202 */
[C---:B------:R-:W-:Y:S01]  /*1680*/  IADD3 R216, R210.reuse, 0x5000, RZ ;  /* 0x00005000d2d87810 */ /* 0x040fe20007ffe0ff */
[C---:B------:R-:W-:Y:S01]  /*1690*/  IMAD.IADD R206, R210.reuse, 0x1, R2 ;  /* 0x00000001d2ce7824 */ /* 0x040fe200078e0202 */
[C---:B------:R-:W-:Y:S01]  /*16a0*/  IADD3 R215, R210.reuse, 0x5800, RZ ;  /* 0x00005800d2d77810 */ /* 0x040fe20007ffe0ff */
[----:B------:R-:W-:Y:S01]  /*16b0*/  HMMA.16816.F32 R36, R136, R38, RZ ;  /* 0x000000268824723c */ /* 0x000fe200000018ff */
[----:B------:R-:W-:-:S02]  /*16c0*/  IADD3 R214, R210, 0x6000, RZ ;  /* 0x00006000d2d67810 */ /* 0x000fc40007ffe0ff */
[C---:B------:R-:W-:Y:S02]  /*16d0*/  IADD3 R213, R210.reuse, 0x6800, RZ ;  /* 0x00006800d2d57810 */ /* 0x040fe40007ffe0ff */
[C---:B------:R-:W-:Y:S02]  /*16e0*/  IADD3 R212, R210.reuse, 0x7000, RZ ;  /* 0x00007000d2d47810 */ /* 0x040fe40007ffe0ff */
[----:B------:R-:W-:Y:S01]  /*16f0*/  IADD3 R211, R210, 0x7800, RZ ;  /* 0x00007800d2d37810 */ /* 0x000fe20007ffe0ff */
        /* <DEDUP_REMOVED lines=8> */
[C---:B------:R-:W-:Y:S08]  /*1780*/  HMMA.16816.F32 R96, R140.reuse, R64, R44 ;  /* 0x000000408c60723c */ /* 0x040ff0000000182c */
[C---:B------:R-:W-:Y:S01]  /*1790*/  HMMA.16816.F32 R88, R140.reuse, R66, R36 ;  /* 0x000000428c58723c */ /* 0x040fe20000001824 */
[----:B------:R-:W-:Y:S07]  /*17a0*/  LDSM.16.M88.4 R36, [R209+0x8900] ;  /* 0x00890000d124783b */ /* 0x000fee0000000200 */
[C---:B------:R-:W-:Y:S01]  /*17b0*/  HMMA.16816.F32 R84, R140.reuse, R60, R32 ;  /* 0x0000003c8c54723c */ /* 0x040fe20000001820 */
[----:B------:R-:W-:Y:S07]  /*17c0*/  LDSM.16.M88.4 R32, [R209+0x9100] ;  /* 0x00910000d120783b */ /* 0x000fee0000000200 */
[C---:B------:R-:W-:Y:S01]  /*17d0*/  HMMA.16816.F32 R80, R140.reuse, R62, R28 ;  /* 0x0000003e8c50723c */ /* 0x040fe2000000181c */
[----:B------:R-:W1:Y:S07]  /*17e0*/  LDSM.16.M88.4 R28, [R209+0x8100] ;  /* 0x00810000d11c783b */ /* 0x000e6e0000000200 */
[C---:B------:R-:W-:Y:S08]  /*17f0*/  HMMA.16816.F32 R76, R140.reuse, R72, R24 ;  /* 0x000000488c4c723c */ /* 0x040ff00000001818 */
[C---:B------:R-:W-:Y:S08]  /*1800*/  HMMA.16816.F32 R72, R140.reuse, R74, R20 ;  /* 0x0000004a8c48723c */ /* 0x040ff00000001814 */
[C---:B------:R-:W-:Y:S08]  /*1810*/  HMMA.16816.F32 R64, R140.reuse, R106, R12 ;  /* 0x0000006a8c40723c */ /* 0x040ff0000000180c */
[----:B------:R-:W-:Y:S08]  /*1820*/  HMMA.16816.F32 R60, R140, R120, R8 ;  /* 0x000000788c3c723c */ /* 0x000ff00000001808 */
[C---:B------:R-:W-:Y:S08]  /*1830*/  HMMA.16816.F32 R12, R136.reuse, R112, RZ ;  /* 0x00000070880c723c */ /* 0x040ff000000018ff */
[C---:B------:R-:W-:Y:S08]  /*1840*/  HMMA.16816.F32 R8, R136.reuse, R114, RZ ;  /* 0x000000728808723c */ /* 0x040ff000000018ff */
[C---:B------:R-:W-:Y:S08]  /*1850*/  HMMA.16816.F32 R20, R136.reuse, R126, RZ ;  /* 0x0000007e8814723c */ /* 0x040ff000000018ff */
[----:B------:R-:W-:Y:S08]  /*1860*/  HMMA.16816.F32 R24, R136, R124, RZ ;  /* 0x0000007c8818723c */ /* 0x000ff000000018ff */
[C---:B------:R-:W-:Y:S08]  /*1870*/  HMMA.16816.F32 R108, R140.reuse, R68, R52 ;  /* 0x000000448c6c723c */ /* 0x040ff00000001834 */
[C---:B------:R-:W-:Y:S08]  /*1880*/  HMMA.16816.F32 R100, R140.reuse, R70, R48 ;  /* 0x000000468c64723c */ /* 0x040ff00000001830 */
[----:B------:R-:W-:Y:S08]  /*1890*/  HMMA.16816.F32 R68, R140, R104, R16 ;  /* 0x000000688c44723c */ /* 0x000ff00000001810 */
[----:B------:R-:W-:Y:S08]  /*18a0*/  HMMA.16816.F32 R16, R136, R94, RZ ;  /* 0x0000005e8810723c */ /* 0x000ff000000018ff */
[C---:B------:R-:W-:Y:S01]  /*18b0*/  HMMA.16816.F32 R52, R140.reuse, R128, R12 ;  /* 0x000000808c34723c */ /* 0x040fe2000000180c */
[----:B------:R-:W-:Y:S07]  /*18c0*/  LDSM.16.M88.4 R12, [R209+0xa100] ;  /* 0x00a10000d10c783b */ /* 0x000fee0000000200 */
[C---:B------:R-:W-:Y:S01]  /*18d0*/  HMMA.16816.F32 R48, R140.reuse, R130, R8 ;  /* 0x000000828c30723c */ /* 0x040fe20000001808 */
[----:B------:R-:W2:Y:S07]  /*18e0*/  LDSM.16.M88.4 R8, [R209+0x9900] ;  /* 0x00990000d108783b */ /* 0x000eae0000000200 */
[C---:B------:R-:W-:Y:S01]  /*18f0*/  HMMA.16816.F32 R40, R140.reuse, R134, R20 ;  /* 0x000000868c28723c */ /* 0x040fe20000001814 */
[----:B------:R-:W3:Y:S07]  /*1900*/  LDSM.16.M88.4 R20, [R209+0xb100] ;  /* 0x00b10000d114783b */ /* 0x000eee0000000200 */
[C---:B------:R-:W-:Y:S01]  /*1910*/  HMMA.16816.F32 R44, R140.reuse, R132, R24 ;  /* 0x000000848c2c723c */ /* 0x040fe20000001818 */
[----:B------:R-:W4:Y:S07]  /*1920*/  LDSM.16.M88.4 R24, [R206] ;  /* 0x00000000ce18783b */ /* 0x000f2e0000000200 */
[----:B------:R-:W-:Y:S01]  /*1930*/  HMMA.16816.F32 R56, R140, R122, R16 ;  /* 0x0000007a8c38723c */ /* 0x000fe20000001810 */
[----:B------:R-:W5:Y:S07]  /*1940*/  LDSM.16.M88.4 R16, [R209+0xa900] ;  /* 0x00a90000d110783b */ /* 0x000f6e0000000200 */
[C---:B-1----:R-:W-:Y:S08]  /*1950*/  HMMA.16816.F32 R112, R176.reuse, R28, R108 ;  /* 0x0000001cb070723c */ /* 0x042ff0000000186c */
[C---:B------:R-:W-:Y:S01]  /*1960*/  HMMA.16816.F32 R104, R176.reuse, R30, R100 ;  /* 0x0000001eb068723c */ /* 0x040fe20000001864 */
[----:B------:R-:W1:Y:S07]  /*1970*/  LDSM.16.M88.4 R28, [R209+0xb900] ;  /* 0x00b90000d11c783b */ /* 0x000e6e0000000200 */
[C---:B------:R-:W-:Y:S08]  /*1980*/  HMMA.16816.F32 R108, R176.reuse, R36, R96 ;  /* 0x00000024b06c723c */ /* 0x040ff00000001860 */
[C---:B------:R-:W-:Y:S08]  /*1990*/  HMMA.16816.F32 R100, R176.reuse, R38, R88 ;  /* 0x00000026b064723c */ /* 0x040ff00000001858 */
[C---:B------:R-:W-:Y:S08]  /*19a0*/  HMMA.16816.F32 R92, R176.reuse, R32, R84 ;  /* 0x00000020b05c723c */ /* 0x040ff00000001854 */
[C---:B------:R-:W-:Y:S08]  /*19b0*/  HMMA.16816.F32 R96, R176.reuse, R34, R80 ;  /* 0x00000022b060723c */ /* 0x040ff00000001850 */
[C---:B--2---:R-:W-:Y:S08]  /*19c0*/  HMMA.16816.F32 R36, R176.reuse, R8, R76 ;  /* 0x00000008b024723c */ /* 0x044ff0000000184c */
[C---:B------:R-:W-:Y:S01]  /*19d0*/  HMMA.16816.F32 R32, R176.reuse, R10, R72 ;  /* 0x0000000ab020723c */ /* 0x040fe20000001848 */
[----:B------:R-:W2:Y:S07]  /*19e0*/  LDSM.16.M88.4 R8, [R206+0x800] ;  /* 0x00080000ce08783b */ /* 0x000eae0000000200 */
[C---:B------:R-:W-:Y:S08]  /*19f0*/  HMMA.16816.F32 R84, R176.reuse, R14, R64 ;  /* 0x0000000eb054723c */ /* 0x040ff00000001840 */
[----:B---3--:R-:W-:Y:S08]  /*1a00*/  HMMA.16816.F32 R120, R176, R20, R52 ;  /* 0x00000014b078723c */ /* 0x008ff00000001834 */
[C---:B----4-:R-:W-:Y:S08]  /*1a10*/  HMMA.16816.F32 R64, R180.reuse, R24, R112 ;  /* 0x00000018b440723c */ /* 0x050ff00000001870 */
[----:B------:R-:W-:Y:S01]  /*1a20*/  HMMA.16816.F32 R52, R180, R26, R104 ;  /* 0x0000001ab434723c */ /* 0x000fe20000001868 */
[----:B------:R-:W3:Y:S07]  /*1a30*/  LDSM.16.M88.4 R24, [R206+0x2800] ;  /* 0x00280000ce18783b */ /* 0x000eee0000000200 */
[C---:B------:R-:W-:Y:S01]  /*1a40*/  HMMA.16816.F32 R72, R176.reuse, R22, R48 ;  /* 0x00000016b048723c */ /* 0x040fe20000001830 */
[----:B------:R-:W4:Y:S07]  /*1a50*/  LDSM.16.M88.4 R20, [R206+0x1800] ;  /* 0x00180000ce14783b */ /* 0x000f2e0000000200 */
[C---:B-----5:R-:W-:Y:S08]  /*1a60*/  HMMA.16816.F32 R80, R176.reuse, R16, R60 ;  /* 0x00000010b050723c */ /* 0x060ff0000000183c */
[C---:B------:R-:W-:Y:S01]  /*1a70*/  HMMA.16816.F32 R76, R176.reuse, R18, R56 ;  /* 0x00000012b04c723c */ /* 0x040fe20000001838 */
[----:B------:R-:W5:Y:S07]  /*1a80*/  LDSM.16.M88.4 R16, [R206+0x1000] ;  /* 0x00100000ce10783b */ /* 0x000f6e0000000200 */
[C---:B------:R-:W-:Y:S01]  /*1a90*/  HMMA.16816.F32 R88, R176.reuse, R12, R68 ;  /* 0x0000000cb058723c */ /* 0x040fe20000001844 */
[----:B------:R-:W-:Y:S07]  /*1aa0*/  LDSM.16.M88.4 R12, [R206+0x3000] ;  /* 0x00300000ce0c783b */ /* 0x000fee0000000200 */
[C---:B-1----:R-:W-:Y:S08]  /*1ab0*/  HMMA.16816.F32 R68, R176.reuse, R28, R44 ;  /* 0x0000001cb044723c */ /* 0x042ff0000000182c */
[----:B------:R-:W-:Y:S01]  /*1ac0*/  HMMA.16816.F32 R56, R176, R30, R40 ;  /* 0x0000001eb038723c */ /* 0x000fe20000001828 */
[----:B------:R-:W1:Y:S07]  /*1ad0*/  LDSM.16.M88.4 R28, [R206+0x2000] ;  /* 0x00200000ce1c783b */ /* 0x000e6e0000000200 */
[C---:B--2---:R-:W-:Y:S08]  /*1ae0*/  HMMA.16816.F32 R60, R180.reuse, R8, R108 ;  /* 0x00000008b43c723c */ /* 0x044ff0000000186c */
[C---:B------:R-:W-:Y:S01]  /*1af0*/  HMMA.16816.F32 R48, R180.reuse, R10, R100 ;  /* 0x0000000ab430723c */ /* 0x040fe20000001864 */
[----:B------:R-:W2:Y:S07]  /*1b00*/  LDSM.16.M88.4 R8, [R206+0x3800] ;  /* 0x00380000ce08783b */ /* 0x000eae0000000200 */
[C---:B---3--:R-:W-:Y:S08]  /*1b10*/  HMMA.16816.F32 R100, R180.reuse, R24, R80 ;  /* 0x00000018b464723c */ /* 0x048ff00000001850 */
[C---:B------:R-:W-:Y:S01]  /*1b20*/  HMMA.16816.F32 R108, R180.reuse, R26, R76 ;  /* 0x0000001ab46c723c */ /* 0x040fe2000000184c */
[----:B------:R-:W3:Y:S04]  /*1b30*/  LDSM.16.M88.4 R24, [R119+0xd100] ;  /* 0x00d100007718783b */ /* 0x000ee80000000200 */
[----:B------:R-:W-:Y:S03]  /*1b40*/  LDSM.16.M88.4 R76, [R119+0xf100] ;  /* 0x00f10000774c783b */ /* 0x000fe60000000200 */
[C---:B----4-:R-:W-:Y:S08]  /*1b50*/  HMMA.16816.F32 R36, R180.reuse, R20, R36 ;  /* 0x00000014b424723c */ /* 0x050ff00000001824 */
[C---:B------:R-:W-:Y:S01]  /*1b60*/  HMMA.16816.F32 R32, R180.reuse, R22, R32 ;  /* 0x00000016b420723c */ /* 0x040fe20000001820 */
[----:B------:R-:W4:Y:S07]  /*1b70*/  LDSM.16.M88.4 R20, [R119+0xc100] ;  /* 0x00c100007714783b */ /* 0x000f2e0000000200 */
[C---:B-----5:R-:W-:Y:S08]  /*1b80*/  HMMA.16816.F32 R44, R180.reuse, R16, R92 ;  /* 0x00000010b42c723c */ /* 0x060ff0000000185c */
[C---:B------:R-:W-:Y:S01]  /*1b90*/  HMMA.16816.F32 R40, R180.reuse, R18, R96 ;  /* 0x00000012b428723c */ /* 0x040fe20000001860 */
[----:B------:R-:W5:Y:S07]  /*1ba0*/  LDSM.16.M88.4 R16, [R119+0xd900] ;  /* 0x00d900007710783b */ /* 0x000f6e0000000200 */
[C---:B-1----:R-:W-:Y:S08]  /*1bb0*/  HMMA.16816.F32 R104, R180.reuse, R28, R88 ;  /* 0x0000001cb468723c */ /* 0x042ff00000001858 */
[C---:B------:R-:W-:Y:S01]  /*1bc0*/  HMMA.16816.F32 R112, R180.reuse, R30, R84 ;  /* 0x0000001eb470723c */ /* 0x040fe20000001854 */
[----:B------:R-:W1:Y:S07]  /*1bd0*/  LDSM.16.M88.4 R28, [R119+0xc900] ;  /* 0x00c90000771c783b */ /* 0x000e6e0000000200 */
[C---:B------:R-:W-:Y:S08]  /*1be0*/  HMMA.16816.F32 R148, R180.reuse, R12, R120 ;  /* 0x0000000cb494723c */ /* 0x040ff00000001878 */
[C---:B------:R-:W-:Y:S01]  /*1bf0*/  HMMA.16816.F32 R144, R180.reuse, R14, R72 ;  /* 0x0000000eb490723c */ /* 0x040fe20000001848 */
[----:B------:R-:W1:Y:S04]  /*1c00*/  LDSM.16.M88.4 R12, [R119+0xe100] ;  /* 0x00e10000770c783b */ /* 0x000e680000000200 */
[----:B------:R-:W-:Y:S03]  /*1c10*/  LDSM.16.M88.4 R72, [R210+0x4000] ;  /* 0x00400000d248783b */ /* 0x000fe60000000200 */
[C---:B--2---:R-:W-:Y:S01]  /*1c20*/  HMMA.16816.F32 R132, R180.reuse, R8, R68 ;  /* 0x00000008b484723c */ /* 0x044fe20000001844 */
[----:B------:R-:W-:Y:S07]  /*1c30*/  LDSM.16.M88.4 R68, [R210+0x4800] ;  /* 0x00480000d244783b */ /* 0x000fee0000000200 */
[----:B------:R-:W-:Y:S01]  /*1c40*/  HMMA.16816.F32 R128, R180, R10, R56 ;  /* 0x0000000ab480723c */ /* 0x000fe20000001838 */
[----:B------:R-:W2:Y:S04]  /*1c50*/  LDSM.16.M88.4 R8, [R119+0xe900] ;  /* 0x00e900007708783b */ /* 0x000ea80000000200 */
[----:B------:R-:W-:Y:S03]  /*1c60*/  LDSM.16.M88.4 R56, [R210+0x5800] ;  /* 0x00580000d238783b */ /* 0x000fe60000000200 */
[C---:B---3--:R-:W-:Y:S01]  /*1c70*/  HMMA.16816.F32 R88, R184.reuse, R24, R44 ;  /* 0x00000018b858723c */ /* 0x048fe2000000182c */
[----:B------:R-:W3:Y:S07]  /*1c80*/  LDSM.16.M88.4 R44, [R119+0xf900] ;  /* 0x00f90000772c783b */ /* 0x000eee0000000200 */
[C---:B----4-:R-:W-:Y:S01]  /*1c90*/  HMMA.16816.F32 R124, R184.reuse, R20, R64 ;  /* 0x00000014b87c723c */ /* 0x050fe20000001840 */
[----:B------:R-:W4:Y:S07]  /*1ca0*/  LDSM.16.M88.4 R64, [R210+0x5000] ;  /* 0x00500000d240783b */ /* 0x000f2e0000000200 */
[C---:B------:R-:W-:Y:S01]  /*1cb0*/  HMMA.16816.F32 R84, R184.reuse, R26, R40 ;  /* 0x0000001ab854723c */ /* 0x040fe20000001828 */
[----:B------:R-:W2:Y:S04]  /*1cc0*/  LDSM.16.M88.4 R24, [R210+0x7000] ;  /* 0x00700000d218783b */ /* 0x000ea80000000200 */
[----:B------:R-:W-:Y:S03]  /*1cd0*/  LDSM.16.M88.4 R40, [R210+0x6000] ;  /* 0x00600000d228783b */ /* 0x000fe60000000200 */
[C---:B-----5:R-:W-:Y:S01]  /*1ce0*/  HMMA.16816.F32 R80, R184.reuse, R16, R36 ;  /* 0x00000010b850723c */ /* 0x060fe20000001824 */
[----:B------:R-:W5:Y:S07]  /*1cf0*/  LDSM.16.M88.4 R36, [R210+0x7800] ;  /* 0x00780000d224783b */ /* 0x000f6e0000000200 */
[C---:B------:R-:W-:Y:S08]  /*1d00*/  HMMA.16816.F32 R120, R184.reuse, R22, R52 ;  /* 0x00000016b878723c */ /* 0x040ff00000001834 */
[C---:B-1----:R-:W-:Y:S08]  /*1d10*/  HMMA.16816.F32 R96, R184.reuse, R28, R60 ;  /* 0x0000001cb860723c */ /* 0x042ff0000000183c */
[C---:B------:R-:W-:Y:S01]  /*1d20*/  HMMA.16816.F32 R92, R184.reuse, R30, R48 ;  /* 0x0000001eb85c723c */ /* 0x040fe20000001830 */
[----:B------:R-:W1:Y:S07]  /*1d30*/  LDSM.16.M88.4 R28, [R210+0x6800] ;  /* 0x00680000d21c783b */ /* 0x000e6e0000000200 */
[C---:B------:R-:W-:Y:S08]  /*1d40*/  HMMA.16816.F32 R60, R184.reuse, R18, R32 ;  /* 0x00000012b83c723c */ /* 0x040ff00000001820 */
[C---:B------:R-:W-:Y:S08]  /*1d50*/  HMMA.16816.F32 R52, R184.reuse, R12, R104 ;  /* 0x0000000cb834723c */ /* 0x040ff00000001868 */
[C---:B------:R-:W-:Y:S08]  /*1d60*/  HMMA.16816.F32 R48, R184.reuse, R14, R112 ;  /* 0x0000000eb830723c */ /* 0x040ff00000001870 */
[C---:B--2---:R-:W-:Y:S08]  /*1d70*/  HMMA.16816.F32 R32, R184.reuse, R8, R100 ;  /* 0x00000008b820723c */ /* 0x044ff00000001864 */
[C---:B------:R-:W-:Y:S08]  /*1d80*/  HMMA.16816.F32 R20, R184.reuse, R10, R108 ;  /* 0x0000000ab814723c */ /* 0x040ff0000000186c */
[C---:B------:R-:W-:Y:S01]  /*1d90*/  HMMA.16816.F32 R16, R184.reuse, R76, R148 ;  /* 0x0000004cb810723c */ /* 0x040fe20000001894 */
[----:B------:R-:W2:Y:S07]  /*1da0*/  LDSM.16.M88.4 R148, [R209+0xc100] ;  /* 0x00c10000d194783b */ /* 0x000eae0000000200 */
[C---:B------:R-:W-:Y:S08]  /*1db0*/  HMMA.16816.F32 R12, R184.reuse, R78, R144 ;  /* 0x0000004eb80c723c */ /* 0x040ff00000001890 */
[----:B---3--:R-:W-:Y:S08]  /*1dc0*/  HMMA.16816.F32 R8, R184, R44, R132 ;  /* 0x0000002cb808723c */ /* 0x008ff00000001884 */
[C---:B------:R-:W-:Y:S08]  /*1dd0*/  HMMA.16816.F32 R76, R188.reuse, R72, R124 ;  /* 0x00000048bc4c723c */ /* 0x040ff0000000187c */
[C---:B------:R-:W-:Y:S01]  /*1de0*/  HMMA.16816.F32 R112, R188.reuse, R74, R120 ;  /* 0x0000004abc70723c */ /* 0x040fe20000001878 */
[----:B------:R-:W3:Y:S07]  /*1df0*/  LDSM.16.M88.4 R72, [R209+0xc900] ;  /* 0x00c90000d148783b */ /* 0x000eee0000000200 */
[----:B----4-:R-:W-:Y:S01]  /*1e00*/  HMMA.16816.F32 R144, R188, R66, R84 ;  /* 0x00000042bc90723c */ /* 0x010fe20000001854 */
[----:B------:R-:W4:Y:S07]  /*1e10*/  LDSM.16.M88.4 R84, [R209+0xd100] ;  /* 0x00d10000d154783b */ /* 0x000f2e0000000200 */
[----:B------:R-:W-:Y:S08]  /*1e20*/  HMMA.16816.F32 R44, R184, R46, R128 ;  /* 0x0000002eb82c723c */ /* 0x000ff00000001880 */
[C---:B------:R-:W-:Y:S08]  /*1e30*/  HMMA.16816.F32 R124, R188.reuse, R68, R96 ;  /* 0x00000044bc7c723c */ /* 0x040ff00000001860 */
[C---:B------:R-:W-:Y:S08]  /*1e40*/  HMMA.16816.F32 R132, R188.reuse, R56, R80 ;  /* 0x00000038bc84723c */ /* 0x040ff00000001850 */
[C---:B------:R-:W-:Y:S01]  /*1e50*/  HMMA.16816.F32 R96, R188.reuse, R24, R16 ;  /* 0x00000018bc60723c */ /* 0x040fe20000001810 */
[----:B------:R-:W2:Y:S07]  /*1e60*/  LDSM.16.M88.4 R16, [R209+0xe100] ;  /* 0x00e10000d110783b */ /* 0x000eae0000000200 */
[C---:B------:R-:W-:Y:S01]  /*1e70*/  HMMA.16816.F32 R80, R188.reuse, R26, R12 ;  /* 0x0000001abc50723c */ /* 0x040fe2000000180c */
[----:B------:R-:W2:Y:S07]  /*1e80*/  LDSM.16.M88.4 R12, [R209+0xe900] ;  /* 0x00e90000d10c783b */ /* 0x000eae0000000200 */
[C---:B-----5:R-:W-:Y:S01]  /*1e90*/  HMMA.16816.F32 R24, R188.reuse, R36, R8 ;  /* 0x00000024bc18723c */ /* 0x060fe20000001808 */
[----:B------:R-:W5:Y:S07]  /*1ea0*/  LDSM.16.M88.4 R8, [R209+0xf100] ;  /* 0x00f10000d108783b */ /* 0x000f6e0000000200 */
[C---:B------:R-:W-:Y:S01]  /*1eb0*/  HMMA.16816.F32 R108, R188.reuse, R70, R92 ;  /* 0x00000046bc6c723c */ /* 0x040fe2000000185c */
[----:B------:R-:W-:Y:S07]  /*1ec0*/  LDSM.16.M88.4 R68, [R206+0x4000] ;  /* 0x00400000ce44783b */ /* 0x000fee0000000200 */
[C---:B------:R-:W-:Y:S01]  /*1ed0*/  HMMA.16816.F32 R88, R188.reuse, R64, R88 ;  /* 0x00000040bc58723c */ /* 0x040fe20000001858 */
[----:B------:R-:W-:Y:S07]  /*1ee0*/  LDSM.16.M88.4 R64, [R206+0x4800] ;  /* 0x00480000ce40783b */ /* 0x000fee0000000200 */
[C---:B-1----:R-:W-:Y:S08]  /*1ef0*/  HMMA.16816.F32 R100, R188.reuse, R28, R32 ;  /* 0x0000001cbc64723c */ /* 0x042ff00000001820 */
[C---:B------:R-:W-:Y:S01]  /*1f00*/  HMMA.16816.F32 R104, R188.reuse, R30, R20 ;  /* 0x0000001ebc68723c */ /* 0x040fe20000001814 */
[----:B------:R-:W1:Y:S04]  /*1f10*/  LDSM.16.M88.4 R20, [R209+0xd900] ;  /* 0x00d90000d114783b */ /* 0x000e680000000200 */
[----:B------:R-:W1:Y:S03]  /*1f20*/  LDSM.16.M88.4 R28, [R209+0xf900] ;  /* 0x00f90000d11c783b */ /* 0x000e660000000200 */
[C---:B------:R-:W-:Y:S08]  /*1f30*/  HMMA.16816.F32 R120, R188.reuse, R40, R52 ;  /* 0x00000028bc78723c */ /* 0x040ff00000001834 */
[C---:B------:R-:W-:Y:S08]  /*1f40*/  HMMA.16816.F32 R92, R188.reuse, R42, R48 ;  /* 0x0000002abc5c723c */ /* 0x040ff00000001830 */
[C---:B------:R-:W-:Y:S01]  /*1f50*/  HMMA.16816.F32 R128, R188.reuse, R58, R60 ;  /* 0x0000003abc80723c */ /* 0x040fe2000000183c */
[----:B------:R-:W1:Y:S07]  /*1f60*/  LDSM.16.M88.4 R60, [R206+0x5000] ;  /* 0x00500000ce3c783b */ /* 0x000e6e0000000200 */
[----:B------:R-:W-:Y:S08]  /*1f70*/  HMMA.16816.F32 R36, R188, R38, R44 ;  /* 0x00000026bc24723c */ /* 0x000ff0000000182c */
[C---:B--2---:R-:W-:Y:S01]  /*1f80*/  HMMA.16816.F32 R52, R196.reuse, R150, R112 ;  /* 0x00000096c434723c */ /* 0x044fe20000001870 */
[----:B------:R-:W-:Y:S07]  /*1f90*/  LDSM.16.M88.4 R112, [R206+0x6800] ;  /* 0x00680000ce70783b */ /* 0x000fee0000000200 */
[C---:B---3--:R-:W-:Y:S01]  /*1fa0*/  HMMA.16816.F32 R48, R196.reuse, R72, R124 ;  /* 0x00000048c430723c */ /* 0x048fe2000000187c */
[----:B------:R-:W-:Y:S07]  /*1fb0*/  LDSM.16.M88.4 R124, [R206+0x7000] ;  /* 0x00700000ce7c783b */ /* 0x000fee0000000200 */
[C---:B------:R-:W-:Y:S01]  /*1fc0*/  HMMA.16816.F32 R44, R196.reuse, R74, R108 ;  /* 0x0000004ac42c723c */ /* 0x040fe2000000186c */
[----:B------:R-:W-:Y:S07]  /*1fd0*/  LDSM.16.M88.4 R108, [R206+0x6000] ;  /* 0x00600000ce6c783b */ /* 0x000fee0000000200 */
[C---:B----4-:R-:W-:Y:S01]  /*1fe0*/  HMMA.16816.F32 R40, R196.reuse, R84, R88 ;  /* 0x00000054c428723c */ /* 0x050fe20000001858 */
[----:B------:R-:W2:Y:S07]  /*1ff0*/  LDSM.16.M88.4 R88, [R206+0x5800] ;  /* 0x00580000ce58783b */ /* 0x000eae0000000200 */
[----:B------:R-:W-:Y:S01]  /*2000*/  HMMA.16816.F32 R32, R196, R86, R144 ;  /* 0x00000056c420723c */ /* 0x000fe20000001890 */
[----:B------:R-:W3:Y:S01]  /*2010*/  LDSM.16.M88.4 R144, [R206+0x7800] ;  /* 0x00780000ce90783b */ /* 0x000ee20000000200 */
[----:B------:R-:W-:-:S06]  /*2020*/  DEPBAR.LE SB0, 0x0 ;  /* 0x000080000000791a */ /* 0x000fcc0000000000 */
[C---:B------:R-:W-:Y:S08]  /*2030*/  HMMA.16816.F32 R56, R196.reuse, R148, R76 ;  /* 0x00000094c438723c */ /* 0x040ff0000000184c */
[C---:B------:R-:W-:Y:S08]  /*2040*/  HMMA.16816.F32 R84, R196.reuse, R16, R120 ;  /* 0x00000010c454723c */ /* 0x040ff00000001878 */
[C---:B------:R-:W-:Y:S08]  /*2050*/  HMMA.16816.F32 R92, R196.reuse, R18, R92 ;  /* 0x00000012c45c723c */ /* 0x040ff0000000185c */
[C---:B------:R-:W-:Y:S08]  /*2060*/  HMMA.16816.F32 R100, R196.reuse, R12, R100 ;  /* 0x0000000cc464723c */ /* 0x040ff00000001864 */
[C---:B------:R-:W-:Y:S08]  /*2070*/  HMMA.16816.F32 R104, R196.reuse, R14, R104 ;  /* 0x0000000ec468723c */ /* 0x040ff00000001868 */
[C---:B-----5:R-:W-:Y:S08]  /*2080*/  HMMA.16816.F32 R96, R196.reuse, R8, R96 ;  /* 0x00000008c460723c */ /* 0x060ff00000001860 */
[C---:B------:R-:W-:Y:S08]  /*2090*/  HMMA.16816.F32 R16, R196.reuse, R10, R80 ;  /* 0x0000000ac410723c */ /* 0x040ff00000001850 */
        /* <DEDUP_REMOVED lines=21> */
[----:B------:R-:W-:Y:S05]  /*21f0*/  @!P1 BRA `(.L_x_1825) ;  /* 0x0000026000009947 */ /* 0x000fea0003800000 */
[----:B------:R-:W-:Y:S01]  /*2200*/  ULEA.HI.SX32 UR5, UR18, 0xfffffffe, 0x19 ;  /* 0xfffffffe12057891 */ /* 0x000fe2000f8fca3f */
[----:B------:R-:W-:-:S03]  /*2210*/  IMAD.SHL.U32 R14, R249, 0x2, RZ ;  /* 0x00000002f90e7824 */ /* 0x000fc600078e00ff */
        /* <DEDUP_REMOVED lines=36> */
.L_x_1825:
[----:B---3--:R-:W-:Y:S01]  /*2460*/  SHF.R.S32.HI R2, RZ, 0x1f, R116 ;  /* 0x0000001fff027819 */ /* 0x008fe20000011474 */
        /* <DEDUP_REMOVED lines=17> */
[----:B------:R-:W-:-:S02]  /*2580*/  FSEL R13, R83, -INF , P2 ;  /* 0xff800000530d7808 */ /* 0x000fc40001000000 */
        /* <DEDUP_REMOVED lines=12> */
[----:B------:R-:W-:Y:S02]  /*2650*/  ISETP.GT.AND P4, PT, R2, 0x18, PT ;  /* 0x000000180200780c */ /* 0x000fe40003f84270 */
[----:B------:R-:W-:Y:S02]  /*2660*/  FSEL R37, R37, -INF , P2 ;  /* 0xff80000025257808 */ /* 0x000fe40001000000 */
[----:B------:R-:W-:Y:S02]  /*2670*/  FMNMX.FTZ R3, R36, R3, !PT ;  /* 0x0000000324037209 */ /* 0x000fe40007810000 */
[----:B------:R-:W-:Y:S02]  /*2680*/  FSEL R72, R38, -INF , P5 ;  /* 0xff80000026487808 */ /* 0x000fe40002800000 */
[----:B------:R-:W-:Y:S02]  /*2690*/  FSEL R76, R39, -INF , P2 ;  /* 0xff800000274c7808 */ /* 0x000fe40001000000 */
[----:B------:R-:W-:-:S02]  /*26a0*/  ISETP.GT.AND P2, PT, R2, 0x19, PT ;  /* 0x000000190200780c */ /* 0x000fc40003f44270 */
[----:B------:R-:W-:Y:S02]  /*26b0*/  FSEL R38, R64, -INF , P4 ;  /* 0xff80000040267808 */ /* 0x000fe40002000000 */
[----:B------:R-:W-:Y:S02]  /*26c0*/  FMNMX.FTZ R3, R37, R3, !PT ;  /* 0x0000000325037209 */ /* 0x000fe40007810000 */
[----:B------:R-:W-:Y:S02]  /*26d0*/  ISETP.GT.AND P5, PT, R2, 0x20, PT ;  /* 0x000000200200780c */ /* 0x000fe40003fa4270 */
[----:B------:R-:W-:Y:S02]  /*26e0*/  FSEL R39, R65, -INF , P2 ;  /* 0xff80000041277808 */ /* 0x000fe40001000000 */
        /* <DEDUP_REMOVED lines=27> */
[----:B------:R-:W-:Y:S01]  /*28a0*/  ISETP.GT.AND P2, PT, R2, 0x38, PT ;  /* 0x000000380200780c */ /* 0x000fe20003f44270 */
[----:B------:R-:W-:Y:S01]  /*28b0*/  LDSM.16.MT88.4 R32, [R205+0x900] ;  /* 0x00090000cd20783b */ /* 0x000fe20000004200 */
        /* <DEDUP_REMOVED lines=9> */
[----:B------:R-:W-:-:S02]  /*2950*/  FSEL R151, R25, -INF , P4 ;  /* 0xff80000019977808 */ /* 0x000fc40002000000 */
[----:B------:R-:W-:Y:S02]  /*2960*/  ISETP.GT.AND P4, PT, R2, 0x40, PT ;  /* 0x000000400200780c */ /* 0x000fe40003f84270 */
[----:B------:R-:W-:Y:S02]  /*2970*/  FMNMX.FTZ R3, R149, R3, !PT ;  /* 0x0000000395037209 */ /* 0x000fe40007810000 */
[----:B------:R-:W-:Y:S02]  /*2980*/  FMNMX.FTZ R6, R118, R6, !PT ;  /* 0x0000000676067209 */ /* 0x000fe40007810000 */
[----:B------:R-:W-:Y:S02]  /*2990*/  FSEL R154, R26, -INF , P2 ;  /* 0xff8000001a9a7808 */ /* 0x000fe40001000000 */
[----:B------:R-:W-:Y:S01]  /*29a0*/  ISETP.GT.AND P2, PT, R2, 0x41, PT ;  /* 0x000000410200780c */ /* 0x000fe20003f44270 */
[----:B------:R-:W-:Y:S01]  /*29b0*/  LDSM.16.MT88.4 R24, [R207+0x100] ;  /* 0x00010000cf18783b */ /* 0x000fe20000004200 */
        /* <DEDUP_REMOVED lines=9> */
[----:B------:R-:W-:Y:S01]  /*2a50*/  ISETP.GT.AND P2, PT, R2, 0x49, PT ;  /* 0x000000490200780c */ /* 0x000fe20003f44270 */
[----:B------:R-:W-:Y:S01]  /*2a60*/  LDSM.16.MT88.4 R28, [R208+0x900] ;  /* 0x00090000d01c783b */ /* 0x000fe20000004200 */
[----:B------:R-:W-:Y:S02]  /*2a70*/  FSEL R156, R40, -INF , P4 ;  /* 0xff800000289c7808 */ /* 0x000fe40002000000 */
[----:B------:R-:W-:Y:S02]  /*2a80*/  FMNMX.FTZ R3, R158, R3, !PT ;  /* 0x000000039e037209 */ /* 0x000fe40007810000 */
[----:B------:R-:W-:-:S02]  /*2a90*/  FSEL R153, R22, -INF , P5 ;  /* 0xff80000016997808 */ /* 0x000fc40002800000 */
[----:B------:R-:W-:Y:S01]  /*2aa0*/  FMNMX.FTZ R6, R144, R6, !PT ;  /* 0x0000000690067209 */ /* 0x000fe20007810000 */
[----:B------:R-:W-:Y:S01]  /*2ab0*/  LDSM.16.MT88.4 R20, [R204+0x100] ;  /* 0x00010000cc14783b */ /* 0x000fe20000004200 */
[----:B------:R-:W-:Y:S02]  /*2ac0*/  FSEL R163, R42, -INF , P4 ;  /* 0xff8000002aa37808 */ /* 0x000fe40002000000 */
[----:B------:R-:W-:Y:S02]  /*2ad0*/  FSEL R159, R41, -INF , P2 ;  /* 0xff800000299f7808 */ /* 0x000fe40001000000 */
[----:B------:R-:W-:Y:S02]  /*2ae0*/  ISETP.GT.AND P4, PT, R2, 0x50, PT ;  /* 0x000000500200780c */ /* 0x000fe40003f84270 */
        /* <DEDUP_REMOVED lines=9> */
[----:B------:R-:W-:Y:S02]  /*2b80*/  FSEL R167, R45, -INF , P2 ;  /* 0xff8000002da77808 */ /* 0x000fe40001000000 */
[----:B------:R-:W-:Y:S02]  /*2b90*/  ISETP.GT.AND P4, PT, R2, 0x58, PT ;  /* 0x000000580200780c */ /* 0x000fe40003f84270 */
        /* <DEDUP_REMOVED lines=18> */
[----:B------:R-:W-:Y:S02]  /*2cc0*/  FSEL R227, R97, -INF , P2 ;  /* 0xff80000061e37808 */ /* 0x000fe40001000000 */
[----:B------:R-:W-:Y:S02]  /*2cd0*/  ISETP.GT.AND P4, PT, R2, 0x68, PT ;  /* 0x000000680200780c */ /* 0x000fe40003f84270 */
        /* <DEDUP_REMOVED lines=9> */
[----:B------:R-:W-:Y:S02]  /*2d70*/  FMNMX.FTZ R3, R228, R3, !PT ;  /* 0x00000003e4037209 */ /* 0x000fe40007810000 */
[----:B------:R-:W-:Y:S02]  /*2d80*/  FMNMX.FTZ R6, R169, R6, !PT ;  /* 0x00000006a9067209 */ /* 0x000fe40007810000 */
        /* <DEDUP_REMOVED lines=16> */
[----:B------:R-:W-:Y:S02]  /*2e90*/  FMNMX.FTZ R116, R135, R116, !PT ;  /* 0x0000007487747209 */ /* 0x000fe40007810000 */
[----:B------:R-:W-:Y:S02]  /*2ea0*/  FMNMX.FTZ R2, R230, R2, !PT ;  /* 0x00000002e6027209 */ /* 0x000fe40007810000 */
[----:B------:R-:W-:Y:S02]  /*2eb0*/  FMNMX.FTZ R116, R193, R116, !PT ;  /* 0x00000074c1747209 */ /* 0x000fe40007810000 */
[----:B------:R-:W-:Y:S02]  /*2ec0*/  FMNMX.FTZ R2, R231, R2, !PT ;  /* 0x00000002e7027209 */ /* 0x000fe40007810000 */
[----:B------:R-:W-:Y:S01]  /*2ed0*/  FSEL R194, R62, -INF , P6 ;  /* 0xff8000003ec27808 */ /* 0x000fe20003000000 */
[----:B------:R-:W1:Y:S01]  /*2ee0*/  SHFL.BFLY PT, R3, R116, 0x2, 0x1f ;  /* 0x0c401f0074037f89 */ /* 0x000e6200000e0000 */
[----:B------:R-:W-:-:S02]  /*2ef0*/  FMNMX.FTZ R2, R233, R2, !PT ;  /* 0x00000002e9027209 */ /* 0x000fc40007810000 */
[----:B------:R-:W-:Y:S02]  /*2f00*/  FSEL R146, R63, -INF , P5 ;  /* 0xff8000003f927808 */ /* 0x000fe40002800000 */
        /* <DEDUP_REMOVED lines=31> */
[----:B------:R-:W2:Y:S01]  /*3100*/  MUFU.EX2 R126, R7 ;  /* 0x00000007007e7308 */ /* 0x000ea20000000800 */
[----:B-1----:R-:W-:-:S07]  /*3110*/  FMUL.FTZ R2, R3, c[0x0][0x2d0] ;  /* 0x0000b40003027a20 */ /* 0x002fce0000410000 */
[----:B------:R1:W-:Y:S01]  /*3120*/  MUFU.EX2 R250, R0 ;  /* 0x0000000000fa7308 */ /* 0x0003e20000000800 */
[----:B------:R-:W-:Y:S02]  /*3130*/  FSEL R2, R2, RZ, P2 ;  /* 0x000000ff02027208 */ /* 0x000fe40001000000 */
[----:B--2---:R-:W-:Y:S01]  /*3140*/  F2FP.PACK_AB R10, R126, R145 ;  /* 0x000000917e0a723e */ /* 0x004fe200000000ff */
[----:B------:R-:W-:Y:S02]  /*3150*/  IMAD.MOV.U32 R7, RZ, RZ, R146 ;  /* 0x000000ffff077224 */ /* 0x000fe400078e0092 */
        /* <DEDUP_REMOVED lines=16> */
[----:B------:R-:W3:Y:S01]  /*3260*/  MUFU.EX2 R133, R4 ;  /* 0x0000000400857308 */ /* 0x000ee20000000800 */
[----:B-1----:R-:W-:-:S07]  /*3270*/  FFMA.FTZ R0, R77, c[0x0][0x2d0], -R2 ;  /* 0x0000b4004d007a23 */ /* 0x002fce0000010802 */
[----:B------:R1:W-:Y:S01]  /*3280*/  MUFU.EX2 R248, R0 ;  /* 0x0000000000f87308 */ /* 0x0003e20000000800 */
[----:B---3--:R-:W-:Y:S02]  /*3290*/  F2FP.PACK_AB R11, R133, R134 ;  /* 0x00000086850b723e */ /* 0x008fe400000000ff */
[----:B------:R-:W-:-:S05]  /*32a0*/  MOV R4, R135 ;  /* 0x0000008700047202 */ /* 0x000fca0000000f00 */
[----:B------:R-:W-:Y:S01]  /*32b0*/  HMMA.16816.F32 R68, R8, R20, RZ ;  /* 0x000000140844723c */ /* 0x000fe200000018ff */
[----:B-1----:R-:W-:-:S04]  /*32c0*/  FFMA.FTZ R0, R78, c[0x0][0x2d0], -R2 ;  /* 0x0000b4004e007a23 */ /* 0x002fc80000010802 */
[----:B------:R1:W3:Y:S03]  /*32d0*/  MUFU.EX2 R174, R0 ;  /* 0x0000000000ae7308 */ /* 0x0002e60000000800 */
[C---:B------:R-:W-:Y:S01]  /*32e0*/  HMMA.16816.F32 R60, R8.reuse, R22, RZ ;  /* 0x00000016083c723c */ /* 0x040fe200000018ff */
[----:B------:R-:W4:Y:S07]  /*32f0*/  LDSM.16.MT88.4 R20, [R204+0x4100] ;  /* 0x00410000cc14783b */ /* 0x000f2e0000004200 */
[----:B------:R-:W-:Y:S01]  /*3300*/  HMMA.16816.F32 R56, R8, R16, RZ ;  /* 0x000000100838723c */ /* 0x000fe200000018ff */
[----:B-1----:R-:W-:-:S07]  /*3310*/  FFMA.FTZ R0, R104, c[0x0][0x2d0], -R6 ;  /* 0x0000b40068007a23 */ /* 0x002fce0000010806 */
[C---:B------:R-:W-:Y:S01]  /*3320*/  HMMA.16816.F32 R52, R8.reuse, R18, RZ ;  /* 0x000000120834723c */ /* 0x040fe200000018ff */
[----:B------:R-:W1:Y:S01]  /*3330*/  LDSM.16.MT88.4 R16, [R208+0x4100] ;  /* 0x00410000d010783b */ /* 0x000e620000004200 */
[----:B------:R5:W1:Y:S06]  /*3340*/  MUFU.EX2 R124, R0 ;  /* 0x00000000007c7308 */ /* 0x000a6c0000000800 */
[C---:B--2---:R-:W-:Y:S08]  /*3350*/  HMMA.16816.F32 R48, R8.reuse, R12, RZ ;  /* 0x0000000c0830723c */ /* 0x044ff000000018ff */
[----:B------:R-:W-:Y:S01]  /*3360*/  HMMA.16816.F32 R44, R8, R14, RZ ;  /* 0x0000000e082c723c */ /* 0x000fe200000018ff */
[----:B------:R-:W2:Y:S01]  /*3370*/  LDSM.16.MT88.4 R12, [R207+0x4100] ;  /* 0x00410000cf0c783b */ /* 0x000ea20000004200 */
[----:B-----5:R-:W-:-:S04]  /*3380*/  FFMA.FTZ R0, R106, c[0x0][0x2d0], -R6 ;  /* 0x0000b4006a007a23 */ /* 0x020fc80000010806 */
[----:B------:R5:W1:Y:S02]  /*3390*/  MUFU.EX2 R251, R0 ;  /* 0x0000000000fb7308 */ /* 0x000a640000000800 */
[C---:B------:R-:W-:Y:S08]  /*33a0*/  HMMA.16816.F32 R64, R8.reuse, R24, RZ ;  /* 0x000000180840723c */ /* 0x040ff000000018ff */
[----:B------:R-:W-:Y:S01]  /*33b0*/  HMMA.16816.F32 R72, R8, R26, RZ ;  /* 0x0000001a0848723c */ /* 0x000fe200000018ff */
[----:B------:R-:W2:Y:S01]  /*33c0*/  LDSM.16.MT88.4 R24, [R207+0x900] ;  /* 0x00090000cf18783b */ /* 0x000ea20000004200 */
[----:B-----5:R-:W-:-:S06]  /*33d0*/  FFMA.FTZ R0, R105, c[0x0][0x2d0], -R6 ;  /* 0x0000b40069007a23 */ /* 0x020fcc0000010806 */
[C---:B----4-:R-:W-:Y:S08]  /*33e0*/  HMMA.16816.F32 R80, R8.reuse, R20, RZ ;  /* 0x000000140850723c */ /* 0x050ff000000018ff */
[C---:B------:R-:W-:Y:S01]  /*33f0*/  HMMA.16816.F32 R84, R8.reuse, R22, RZ ;  /* 0x000000160854723c */ /* 0x040fe200000018ff */
[----:B------:R-:W4:Y:S07]  /*3400*/  LDSM.16.MT88.4 R20, [R204+0x4900] ;  /* 0x00490000cc14783b */ /* 0x000f2e0000004200 */
[C---:B------:R-:W-:Y:S08]  /*3410*/  HMMA.16816.F32 R96, R8.reuse, R40, RZ ;  /* 0x000000280860723c */ /* 0x040ff000000018ff */
[C---:B------:R-:W-:Y:S01]  /*3420*/  HMMA.16816.F32 R100, R8.reuse, R42, RZ ;  /* 0x0000002a0864723c */ /* 0x040fe200000018ff */
[----:B------:R-:W-:Y:S07]  /*3430*/  LDSM.16.MT88.4 R40, [R205+0x4900] ;  /* 0x00490000cd28783b */ /* 0x000fee0000004200 */
[C---:B-1----:R-:W-:Y:S08]  /*3440*/  HMMA.16816.F32 R92, R8.reuse, R16, RZ ;  /* 0x00000010085c723c */ /* 0x042ff000000018ff */
[C---:B------:R-:W-:Y:S01]  /*3450*/  HMMA.16816.F32 R88, R8.reuse, R18, RZ ;  /* 0x000000120858723c */ /* 0x040fe200000018ff */
[----:B------:R-:W1:Y:S07]  /*3460*/  LDSM.16.MT88.4 R16, [R208+0x4900] ;  /* 0x00490000d010783b */ /* 0x000e6e0000004200 */
[C---:B--2---:R-:W-:Y:S08]  /*3470*/  HMMA.16816.F32 R112, R8.reuse, R12, RZ ;  /* 0x0000000c0870723c */ /* 0x044ff000000018ff */
[----:B------:R-:W-:Y:S01]  /*3480*/  HMMA.16816.F32 R76, R8, R14, RZ ;  /* 0x0000000e084c723c */ /* 0x000fe200000018ff */
[----:B------:R-:W2:Y:S06]  /*3490*/  LDSM.16.MT88.4 R12, [R207+0x4900] ;  /* 0x00490000cf0c783b */ /* 0x000eac0000004200 */
[----:B------:R-:W-:-:S02]  /*34a0*/  F2FP.PACK_AB R8, R175, R125 ;  /* 0x0000007daf08723e */ /* 0x000fc400000000ff */
[----:B------:R-:W-:Y:S02]  /*34b0*/  F2FP.PACK_AB R10, R5, R250 ;  /* 0x000000fa050a723e */ /* 0x000fe400000000ff */
[----:B------:R-:W-:Y:S02]  /*34c0*/  F2FP.PACK_AB R9, R192, R164 ;  /* 0x000000a4c009723e */ /* 0x000fe400000000ff */
[----:B---3--:R-:W-:-:S07]  /*34d0*/  F2FP.PACK_AB R11, R174, R248 ;  /* 0x000000f8ae0b723e */ /* 0x008fce00000000ff */
[C---:B------:R-:W-:Y:S08]  /*34e0*/  HMMA.16816.F32 R108, R8.reuse, R32, R56 ;  /* 0x00000020086c723c */ /* 0x040ff00000001838 */
[C---:B------:R-:W-:Y:S01]  /*34f0*/  HMMA.16816.F32 R56, R8.reuse, R34, R52 ;  /* 0x000000220838723c */ /* 0x040fe20000001834 */
[----:B------:R-:W-:Y:S07]  /*3500*/  LDSM.16.MT88.4 R32, [R205+0x1100] ;  /* 0x00110000cd20783b */ /* 0x000fee0000004200 */
[C---:B------:R-:W-:Y:S08]  /*3510*/  HMMA.16816.F32 R52, R8.reuse, R28, R48 ;  /* 0x0000001c0834723c */ /* 0x040ff00000001830 */
[C---:B------:R-:W-:Y:S07]  /*3520*/  HMMA.16816.F32 R48, R8.reuse, R24, R64 ;  /* 0x000000180830723c */ /* 0x040fee0000001840 */
[----:B------:R-:W-:Y:S01]  /*3530*/  IMAD.MOV.U32 R67, RZ, RZ, R250 ;  /* 0x000000ffff437224 */ /* 0x000fe200078e00fa */
[----:B------:R-:W-:Y:S01]  /*3540*/  HMMA.16816.F32 R128, R8, R36, R68 ;  /* 0x000000240880723c */ /* 0x000fe20000001844 */
[----:B------:R3:W-:Y:S01]  /*3550*/  MUFU.EX2 R250, R0 ;  /* 0x0000000000fa7308 */ /* 0x0007e20000000800 */
[----:B------:R-:W-:Y:S01]  /*3560*/  MOV R66, R248 ;  /* 0x000000f800427202 */ /* 0x000fe20000000f00 */
[----:B------:R-:W-:-:S02]  /*3570*/  IMAD.MOV.U32 R65, RZ, RZ, R237 ;  /* 0x000000ffff417224 */ /* 0x000fc400078e00ed */
[----:B------:R-:W-:Y:S02]  /*3580*/  IMAD.MOV.U32 R64, RZ, RZ, R236 ;  /* 0x000000ffff407224 */ /* 0x000fe400078e00ec */
[----:B------:R-:W-:Y:S01]  /*3590*/  IMAD.MOV.U32 R68, RZ, RZ, R126 ;  /* 0x000000ffff447224 */ /* 0x000fe200078e007e */
[C---:B------:R-:W-:Y:S01]  /*35a0*/  HMMA.16816.F32 R120, R8.reuse, R38, R60 ;  /* 0x000000260878723c */ /* 0x040fe2000000183c */
[----:B------:R-:W5:Y:S01]  /*35b0*/  LDSM.16.MT88.4 R36, [R204+0x1100] ;  /* 0x00110000cc24783b */ /* 0x000f620000004200 */
[----:B------:R-:W-:Y:S02]  /*35c0*/  IMAD.MOV.U32 R69, RZ, RZ, R125 ;  /* 0x000000ffff457224 */ /* 0x000fe400078e007d */
[----:B------:R-:W-:Y:S02]  /*35d0*/  IMAD.MOV.U32 R71, RZ, RZ, R147 ;  /* 0x000000ffff477224 */ /* 0x000fe400078e0093 */
[----:B------:R-:W-:Y:S02]  /*35e0*/  IMAD.MOV.U32 R70, RZ, RZ, R145 ;  /* 0x000000ffff467224 */ /* 0x000fe400078e0091 */
[C---:B------:R-:W-:Y:S01]  /*35f0*/  HMMA.16816.F32 R60, R8.reuse, R26, R72 ;  /* 0x0000001a083c723c */ /* 0x040fe20000001848 */
[----:B---3--:R-:W-:Y:S01]  /*3600*/  FFMA.FTZ R0, R107, c[0x0][0x2d0], -R6 ;  /* 0x0000b4006b007a23 */ /* 0x008fe20000010806 */
[----:B------:R-:W3:Y:S03]  /*3610*/  LDSM.16.MT88.4 R24, [R208+0x1100] ;  /* 0x00110000d018783b */ /* 0x000ee60000004200 */
[----:B------:R1:W1:Y:S02]  /*3620*/  MUFU.EX2 R252, R0 ;  /* 0x0000000000fc7308 */ /* 0x0002640000000800 */
[----:B------:R-:W-:Y:S01]  /*3630*/  IMAD.MOV.U32 R75, RZ, RZ, R234 ;  /* 0x000000ffff4b7224 */ /* 0x000fe200078e00ea */
[----:B------:R-:W-:Y:S01]  /*3640*/  HMMA.16816.F32 R44, R8, R30, R44 ;  /* 0x0000001e082c723c */ /* 0x000fe2000000182c */
[----:B------:R-:W3:Y:S01]  /*3650*/  LDSM.16.MT88.4 R28, [R207+0x1100] ;  /* 0x00110000cf1c783b */ /* 0x000ee20000004200 */
[----:B------:R-:W-:-:S02]  /*3660*/  IMAD.MOV.U32 R74, RZ, RZ, R127 ;  /* 0x000000ffff4a7224 */ /* 0x000fc400078e007f */
[----:B------:R-:W-:Y:S02]  /*3670*/  IMAD.MOV.U32 R72, RZ, RZ, R134 ;  /* 0x000000ffff487224 */ /* 0x000fe400078e0086 */
[----:B------:R-:W-:Y:S02]  /*3680*/  IMAD.MOV.U32 R73, RZ, RZ, R133 ;  /* 0x000000ffff497224 */ /* 0x000fe400078e0085 */
[----:B----4-:R-:W-:Y:S01]  /*3690*/  HMMA.16816.F32 R104, R8, R20, R80 ;  /* 0x000000140868723c */ /* 0x010fe20000001850 */
[----:B-1----:R-:W-:Y:S01]  /*36a0*/  FFMA.FTZ R0, R118, c[0x0][0x2d0], -R2 ;  /* 0x0000b40076007a23 */ /* 0x002fe20000010802 */
[----:B------:R-:W-:-:S05]  /*36b0*/  MOV R118, R71 ;  /* 0x0000004700767202 */ /* 0x000fca0000000f00 */
[----:B------:R-:W-:Y:S01]  /*36c0*/  IMAD.MOV.U32 R83, RZ, RZ, R124 ;  /* 0x000000ffff537224 */ /* 0x000fe200078e007c */
[C---:B------:R-:W-:Y:S01]  /*36d0*/  HMMA.16816.F32 R92, R8.reuse, R16, R92 ;  /* 0x00000010085c723c */ /* 0x040fe2000000185c */
[----:B------:R1:W-:Y:S07]  /*36e0*/  MUFU.EX2 R248, R0 ;  /* 0x0000000000f87308 */ /* 0x0003ee0000000800 */
[C---:B------:R-:W-:Y:S01]  /*36f0*/  HMMA.16816.F32 R124, R8.reuse, R22, R84 ;  /* 0x00000016087c723c */ /* 0x040fe20000001854 */
[----:B------:R-:W4:Y:S07]  /*3700*/  LDSM.16.MT88.4 R20, [R204+0x5100] ;  /* 0x00510000cc14783b */ /* 0x000f2e0000004200 */
[----:B--2---:R-:W-:Y:S01]  /*3710*/  HMMA.16816.F32 R84, R8, R12, R112 ;  /* 0x0000000c0854723c */ /* 0x004fe20000001870 */
[----:B-1----:R-:W-:-:S02]  /*3720*/  FFMA.FTZ R0, R117, c[0x0][0x2d0], -R2 ;  /* 0x0000b40075007a23 */ /* 0x002fc40000010802 */
[----:B------:R-:W-:Y:S02]  /*3730*/  IMAD.MOV.U32 R117, RZ, RZ, R74 ;  /* 0x000000ffff757224 */ /* 0x000fe400078e004a */
[----:B------:R1:W2:Y:S02]  /*3740*/  MUFU.EX2 R237, R0 ;  /* 0x0000000000ed7308 */ /* 0x0002a40000000800 */
[----:B------:R-:W-:Y:S01]  /*3750*/  MOV R113, R83 ;  /* 0x0000005300717202 */ /* 0x000fe20000000f00 */
[----:B------:R-:W-:Y:S01]  /*3760*/  IMAD.MOV.U32 R115, RZ, RZ, R70 ;  /* 0x000000ffff737224 */ /* 0x000fe200078e0046 */
[----:B------:R-:W-:Y:S01]  /*3770*/  HMMA.16816.F32 R88, R8, R18, R88 ;  /* 0x000000120858723c */ /* 0x000fe20000001858 */
[----:B------:R-:W-:Y:S01]  /*3780*/  LDSM.16.MT88.4 R16, [R208+0x5100] ;  /* 0x00510000d010783b */ /* 0x000fe20000004200 */
[----:B------:R-:W-:Y:S02]  /*3790*/  IMAD.MOV.U32 R114, RZ, RZ, R66 ;  /* 0x000000ffff727224 */ /* 0x000fe400078e0042 */
[----:B------:R-:W-:-:S02]  /*37a0*/  IMAD.MOV.U32 R112, RZ, RZ, R67 ;  /* 0x000000ffff707224 */ /* 0x000fc400078e0043 */
[--C-:B-1----:R-:W-:Y:S02]  /*37b0*/  FFMA.FTZ R0, R132, c[0x0][0x2d0], -R2.reuse ;  /* 0x0000b40084007a23 */ /* 0x102fe40000010802 */
[----:B------:R-:W-:Y:S02]  /*37c0*/  HMMA.16816.F32 R132, R8, R40, R96 ;  /* 0x000000280884723c */ /* 0x000fe40000001860 */
[----:B------:R1:W-:Y:S02]  /*37d0*/  MUFU.EX2 R236, R0 ;  /* 0x0000000000ec7308 */ /* 0x0003e40000000800 */
[----:B-1----:R-:W-:-:S04]  /*37e0*/  FFMA.FTZ R0, R144, c[0x0][0x2d0], -R2 ;  /* 0x0000b40090007a23 */ /* 0x002fc80000010802 */
[C---:B------:R-:W-:Y:S02]  /*37f0*/  HMMA.16816.F32 R144, R8.reuse, R42, R100 ;  /* 0x0000002a0890723c */ /* 0x040fe40000001864 */
[----:B------:R1:W1:Y:S05]  /*3800*/  MUFU.EX2 R234, R0 ;  /* 0x0000000000ea7308 */ /* 0x00026a0000000800 */
[----:B------:R-:W-:Y:S02]  /*3810*/  IMAD.MOV.U32 R101, RZ, RZ, R68 ;  /* 0x000000ffff657224 */ /* 0x000fe400078e0044 */
[----:B------:R-:W-:Y:S02]  /*3820*/  IMAD.MOV.U32 R100, RZ, RZ, R69 ;  /* 0x000000ffff647224 */ /* 0x000fe400078e0045 */
[----:B------:R-:W-:Y:S01]  /*3830*/  HMMA.16816.F32 R68, R8, R14, R76 ;  /* 0x0000000e0844723c */ /* 0x000fe2000000184c */
[----:B------:R-:W-:Y:S01]  /*3840*/  LDSM.16.MT88.4 R12, [R207+0x5100] ;  /* 0x00510000cf0c783b */ /* 0x000fe20000004200 */
[----:B------:R-:W-:-:S02]  /*3850*/  IMAD.MOV.U32 R103, RZ, RZ, R72 ;  /* 0x000000ffff677224 */ /* 0x000fc400078e0048 */
[----:B------:R-:W-:-:S03]  /*3860*/  IMAD.MOV.U32 R102, RZ, RZ, R73 ;  /* 0x000000ffff667224 */ /* 0x000fc600078e0049 */
[----:B------:R-:W-:Y:S01]  /*3870*/  F2FP.PACK_AB R8, R251, R113 ;  /* 0x00000071fb08723e */ /* 0x000fe200000000ff */
[----:B-1----:R-:W-:Y:S01]  /*3880*/  FFMA.FTZ R0, R148, c[0x0][0x2d0], -R6 ;  /* 0x0000b40094007a23 */ /* 0x002fe20000010806 */
[----:B------:R-:W-:Y:S02]  /*3890*/  F2FP.PACK_AB R10, R252, R250 ;  /* 0x000000fafc0a723e */ /* 0x000fe400000000ff */
[----:B--2---:R-:W-:Y:S02]  /*38a0*/  F2FP.PACK_AB R9, R237, R248 ;  /* 0x000000f8ed09723e */ /* 0x004fe400000000ff */
[----:B------:R-:W-:-:S07]  /*38b0*/  F2FP.PACK_AB R11, R234, R236 ;  /* 0x000000ecea0b723e */ /* 0x000fce00000000ff */
[C---:B-----5:R-:W-:Y:S07]  /*38c0*/  HMMA.16816.F32 R80, R8.reuse, R36, R128 ;  /* 0x000000240850723c */ /* 0x060fee0000001880 */
[----:B------:R-:W-:Y:S01]  /*38d0*/  IMAD.MOV.U32 R128, RZ, RZ, R195 ;  /* 0x000000ffff807224 */ /* 0x000fe200078e00c3 */
[----:B------:R-:W-:Y:S01]  /*38e0*/  HMMA.16816.F32 R76, R8, R38, R120 ;  /* 0x00000026084c723c */ /* 0x000fe20000001878 */
[----:B------:R1:W-:Y:S01]  /*38f0*/  MUFU.EX2 R195, R0 ;  /* 0x0000000000c37308 */ /* 0x0003e20000000800 */
[----:B------:R-:W2:Y:S01]  /*3900*/  LDSM.16.MT88.4 R36, [R205+0x5100] ;  /* 0x00510000cd24783b */ /* 0x000ea20000004200 */
[----:B------:R-:W-:-:S02]  /*3910*/  IMAD.MOV.U32 R130, RZ, RZ, R64 ;  /* 0x000000ffff827224 */ /* 0x000fc400078e0040 */
[----:B------:R-:W-:Y:S02]  /*3920*/  IMAD.MOV.U32 R129, RZ, RZ, R65 ;  /* 0x000000ffff817224 */ /* 0x000fe400078e0041 */
[----:B------:R-:W-:Y:S01]  /*3930*/  IMAD.MOV.U32 R121, RZ, RZ, R193 ;  /* 0x000000ffff797224 */ /* 0x000fe200078e00c1 */
[----:B------:R-:W-:Y:S01]  /*3940*/  MOV R120, R194 ;  /* 0x000000c200787202 */ /* 0x000fe20000000f00 */
[----:B------:R-:W-:Y:S01]  /*3950*/  IMAD.MOV.U32 R122, RZ, RZ, R192 ;  /* 0x000000ffff7a7224 */ /* 0x000fe200078e00c0 */
[----:B------:R-:W-:Y:S01]  /*3960*/  HMMA.16816.F32 R64, R8, R34, R56 ;  /* 0x000000220840723c */ /* 0x000fe20000001838 */
[----:B------:R-:W-:Y:S02]  /*3970*/  IMAD.MOV.U32 R123, RZ, RZ, R175 ;  /* 0x000000ffff7b7224 */ /* 0x000fe400078e00af */
[----:B------:R-:W-:Y:S02]  /*3980*/  IMAD.MOV.U32 R131, RZ, RZ, R75 ;  /* 0x000000ffff837224 */ /* 0x000fe400078e004b */
[----:B-1----:R-:W-:-:S03]  /*3990*/  FFMA.FTZ R0, R150, c[0x0][0x2d0], -R6 ;  /* 0x0000b40096007a23 */ /* 0x002fc60000010806 */
[C---:B---3--:R-:W-:Y:S01]  /*39a0*/  HMMA.16816.F32 R56, R8.reuse, R24, R52 ;  /* 0x000000180838723c */ /* 0x048fe20000001834 */
[----:B------:R1:W3:Y:S07]  /*39b0*/  MUFU.EX2 R193, R0 ;  /* 0x0000000000c17308 */ /* 0x0002ee0000000800 */
[C---:B------:R-:W-:Y:S01]  /*39c0*/  HMMA.16816.F32 R52, R8.reuse, R26, R44 ;  /* 0x0000001a0834723c */ /* 0x040fe2000000182c */
[----:B------:R-:W-:Y:S07]  /*39d0*/  LDSM.16.MT88.4 R24, [R205+0x1900] ;  /* 0x00190000cd18783b */ /* 0x000fee0000004200 */
[----:B------:R-:W-:Y:S01]  /*39e0*/  HMMA.16816.F32 R44, R8, R28, R48 ;  /* 0x0000001c082c723c */ /* 0x000fe20000001830 */
[----:B-1----:R-:W-:-:S04]  /*39f0*/  FFMA.FTZ R0, R149, c[0x0][0x2d0], -R6 ;  /* 0x0000b40095007a23 */ /* 0x002fc80000010806 */
[----:B------:R1:W-:Y:S03]  /*3a00*/  MUFU.EX2 R192, R0 ;  /* 0x0000000000c07308 */ /* 0x0003e60000000800 */
[C---:B------:R-:W-:Y:S01]  /*3a10*/  HMMA.16816.F32 R40, R8.reuse, R30, R60 ;  /* 0x0000001e0828723c */ /* 0x040fe2000000183c */
[----:B------:R-:W5:Y:S07]  /*3a20*/  LDSM.16.MT88.4 R28, [R204+0x1900] ;  /* 0x00190000cc1c783b */ /* 0x000f6e0000004200 */
[----:B----4-:R-:W-:Y:S01]  /*3a30*/  HMMA.16816.F32 R96, R8, R22, R124 ;  /* 0x000000160860723c */ /* 0x010fe2000000187c */
[----:B-1----:R-:W-:-:S07]  /*3a40*/  FFMA.FTZ R0, R151, c[0x0][0x2d0], -R6 ;  /* 0x0000b40097007a23 */ /* 0x002fce0000010806 */
[C---:B------:R-:W-:Y:S01]  /*3a50*/  HMMA.16816.F32 R72, R8.reuse, R32, R108 ;  /* 0x000000200848723c */ /* 0x040fe2000000186c */
[----:B------:R-:W-:Y:S01]  /*3a60*/  IMAD.MOV.U32 R125, RZ, RZ, R122 ;  /* 0x000000ffff7d7224 */ /* 0x000fe200078e007a */
[----:B------:R-:W-:Y:S01]  /*3a70*/  MOV R124, R123 ;  /* 0x0000007b007c7202 */ /* 0x000fe20000000f00 */
[----:B------:R1:W4:Y:S01]  /*3a80*/  MUFU.EX2 R194, R0 ;  /* 0x0000000000c27308 */ /* 0x0003220000000800 */
[----:B------:R-:W-:Y:S01]  /*3a90*/  IMAD.MOV.U32 R122, RZ, RZ, R115 ;  /* 0x000000ffff7a7224 */ /* 0x000fe200078e0073 */
[----:B------:R-:W-:Y:S01]  /*3aa0*/  LDSM.16.MT88.4 R32, [R207+0x1900] ;  /* 0x00190000cf20783b */ /* 0x000fe20000004200 */
[----:B------:R-:W-:Y:S01]  /*3ab0*/  IMAD.MOV.U32 R115, RZ, RZ, R174 ;  /* 0x000000ffff737224 */ /* 0x000fe200078e00ae */
[----:B------:R-:W-:Y:S01]  /*3ac0*/  MOV R111, R103 ;  /* 0x00000067006f7202 */ /* 0x000fe20000000f00 */
[----:B------:R-:W-:Y:S01]  /*3ad0*/  IMAD.MOV.U32 R110, RZ, RZ, R4 ;  /* 0x000000ffff6e7224 */ /* 0x000fe200078e0004 */
[----:B------:R-:W-:Y:S01]  /*3ae0*/  HMMA.16816.F32 R60, R8, R20, R104 ;  /* 0x00000014083c723c */ /* 0x000fe20000001868 */
[----:B------:R-:W-:Y:S01]  /*3af0*/  IMAD.MOV.U32 R109, RZ, RZ, R173 ;  /* 0x000000ffff6d7224 */ /* 0x000fe200078e00ad */
[----:B------:R-:W3:Y:S01]  /*3b00*/  LDSM.16.MT88.4 R20, [R208+0x1900] ;  /* 0x00190000d014783b */ /* 0x000ee20000004200 */
[----:B------:R-:W-:-:S02]  /*3b10*/  IMAD.MOV.U32 R123, RZ, RZ, R130 ;  /* 0x000000ffff7b7224 */ /* 0x000fc400078e0082 */
[----:B------:R-:W-:Y:S02]  /*3b20*/  IMAD.MOV.U32 R127, RZ, RZ, R120 ;  /* 0x000000ffff7f7224 */ /* 0x000fe400078e0078 */
[----:B------:R-:W-:Y:S01]  /*3b30*/  IMAD.MOV.U32 R126, RZ, RZ, R121 ;  /* 0x000000ffff7e7224 */ /* 0x000fe200078e0079 */
[C---:B--2---:R-:W-:Y:S01]  /*3b40*/  HMMA.16816.F32 R104, R8.reuse, R38, R144 ;  /* 0x000000260868723c */ /* 0x044fe20000001890 */
[----:B------:R-:W-:Y:S02]  /*3b50*/  IMAD.MOV.U32 R130, RZ, RZ, R131 ;  /* 0x000000ffff827224 */ /* 0x000fe400078e0083 */
[----:B-1----:R-:W-:Y:S02]  /*3b60*/  FFMA.FTZ R0, R153, c[0x0][0x2d0], -R2 ;  /* 0x0000b40099007a23 */ /* 0x002fe40000010802 */
[----:B------:R-:W-:Y:S02]  /*3b70*/  IMAD.MOV.U32 R131, RZ, RZ, R100 ;  /* 0x000000ffff837224 */ /* 0x000fe400078e0064 */
[----:B------:R1:W-:Y:S01]  /*3b80*/  MUFU.EX2 R175, R0 ;  /* 0x0000000000af7308 */ /* 0x0003e20000000800 */
[----:B------:R-:W-:Y:S01]  /*3b90*/  IMAD.MOV.U32 R120, RZ, RZ, R101 ;  /* 0x000000ffff787224 */ /* 0x000fe200078e0065 */
[----:B------:R-:W-:Y:S01]  /*3ba0*/  HMMA.16816.F32 R92, R8, R16, R92 ;  /* 0x00000010085c723c */ /* 0x000fe2000000185c */
[----:B------:R-:W-:-:S02]  /*3bb0*/  IMAD.MOV.U32 R121, RZ, RZ, R102 ;  /* 0x000000ffff797224 */ /* 0x000fc400078e0066 */
[----:B------:R-:W-:-:S05]  /*3bc0*/  IMAD.MOV.U32 R108, RZ, RZ, R164 ;  /* 0x000000ffff6c7224 */ /* 0x000fca00078e00a4 */
[----:B------:R-:W-:Y:S01]  /*3bd0*/  HMMA.16816.F32 R100, R8, R36, R132 ;  /* 0x000000240864723c */ /* 0x000fe20000001884 */
[----:B-1----:R-:W-:-:S07]  /*3be0*/  FFMA.FTZ R0, R152, c[0x0][0x2d0], -R2 ;  /* 0x0000b40098007a23 */ /* 0x002fce0000010802 */
[C---:B------:R-:W-:Y:S01]  /*3bf0*/  HMMA.16816.F32 R88, R8.reuse, R18, R88 ;  /* 0x000000120858723c */ /* 0x040fe20000001858 */
[----:B------:R-:W-:Y:S01]  /*3c00*/  LDSM.16.MT88.4 R16, [R204+0x2100] ;  /* 0x00210000cc10783b */ /* 0x000fe20000004200 */
[----:B------:R1:W2:Y:S06]  /*3c10*/  MUFU.EX2 R174, R0 ;  /* 0x0000000000ae7308 */ /* 0x0002ac0000000800 */
[C---:B------:R-:W-:Y:S08]  /*3c20*/  HMMA.16816.F32 R84, R8.reuse, R12, R84 ;  /* 0x0000000c0854723c */ /* 0x040ff00000001854 */
[----:B------:R-:W-:Y:S01]  /*3c30*/  HMMA.16816.F32 R68, R8, R14, R68 ;  /* 0x0000000e0844723c */ /* 0x000fe20000001844 */
[----:B------:R-:W5:Y:S01]  /*3c40*/  LDSM.16.MT88.4 R12, [R204+0x5900] ;  /* 0x00590000cc0c783b */ /* 0x000f620000004200 */
[----:B-1----:R-:W-:-:S04]  /*3c50*/  FFMA.FTZ R0, R154, c[0x0][0x2d0], -R2 ;  /* 0x0000b4009a007a23 */ /* 0x002fc80000010802 */
[----:B------:R1:W-:Y:S01]  /*3c60*/  MUFU.EX2 R4, R0 ;  /* 0x0000000000047308 */ /* 0x0003e20000000800 */
[----:B---3--:R-:W-:Y:S02]  /*3c70*/  F2FP.PACK_AB R8, R193, R195 ;  /* 0x000000c3c108723e */ /* 0x008fe400000000ff */
[----:B----4-:R-:W-:Y:S02]  /*3c80*/  F2FP.PACK_AB R10, R194, R192 ;  /* 0x000000c0c20a723e */ /* 0x010fe400000000ff */
[----:B--2---:R-:W-:Y:S01]  /*3c90*/  F2FP.PACK_AB R9, R174, R175 ;  /* 0x000000afae09723e */ /* 0x004fe200000000ff */
[----:B-1----:R-:W-:-:S04]  /*3ca0*/  FFMA.FTZ R0, R155, c[0x0][0x2d0], -R2 ;  /* 0x0000b4009b007a23 */ /* 0x002fc80000010802 */
[----:B------:R-:W1:Y:S02]  /*3cb0*/  MUFU.EX2 R173, R0 ;  /* 0x0000000000ad7308 */ /* 0x000e640000000800 */
[----:B-1----:R-:W-:Y:S01]  /*3cc0*/  F2FP.PACK_AB R11, R173, R4 ;  /* 0x00000004ad0b723e */ /* 0x002fe200000000ff */
[----:B------:R-:W-:-:S05]  /*3cd0*/  FFMA.FTZ R0, R157, c[0x0][0x2d0], -R6 ;  /* 0x0000b4009d007a23 */ /* 0x000fca0000010806 */
[----:B------:R1:W-:Y:S01]  /*3ce0*/  MUFU.EX2 R164, R0 ;  /* 0x0000000000a47308 */ /* 0x0003e20000000800 */
[C---:B-----5:R-:W-:Y:S08]  /*3cf0*/  HMMA.16816.F32 R80, R8.reuse, R28, R80 ;  /* 0x0000001c0850723c */ /* 0x060ff00000001850 */
        /* <DEDUP_REMOVED lines=14> */
[C---:B------:R-:W-:Y:S01]  /*3de0*/  HMMA.16816.F32 R36, R8.reuse, R34, R40 ;  /* 0x000000220824723c */ /* 0x040fe20000001828 */
[----:B------:R-:W-:Y:S01]  /*3df0*/  IMAD.MOV.U32 R159, RZ, RZ, R108 ;  /* 0x000000ffff9f7224 */ /* 0x000fe200078e006c */
[----:B------:R1:W1:Y:S01]  /*3e00*/  MUFU.EX2 R157, R0 ;  /* 0x00000000009d7308 */ /* 0x0002620000000800 */
[----:B------:R-:W-:Y:S05]  /*3e10*/  LDSM.16.MT88.4 R32, [R208+0x2100] ;  /* 0x00210000d020783b */ /* 0x000fea0000004200 */
[C---:B------:R-:W-:Y:S08]  /*3e20*/  HMMA.16816.F32 R44, R8.reuse, R12, R60 ;  /* 0x0000000c082c723c */ /* 0x040ff0000000183c */
        /* <DEDUP_REMOVED lines=8> */
[----:B-1----:R-:W-:Y:S01]  /*3eb0*/  FFMA.FTZ R0, R162, c[0x0][0x2d0], -R2 ;  /* 0x0000b400a2007a23 */ /* 0x002fe20000010802 */
[----:B------:R-:W-:-:S05]  /*3ec0*/  MOV R162, R110 ;  /* 0x0000006e00a27202 */ /* 0x000fca0000000f00 */
[C---:B----4-:R-:W-:Y:S01]  /*3ed0*/  HMMA.16816.F32 R104, R8.reuse, R26, R88 ;  /* 0x0000001a0868723c */ /* 0x050fe20000001858 */
[----:B------:R1:W4:Y:S07]  /*3ee0*/  MUFU.EX2 R154, R0 ;  /* 0x00000000009a7308 */ /* 0x00032e0000000800 */
[C---:B-----5:R-:W-:Y:S08]  /*3ef0*/  HMMA.16816.F32 R100, R8.reuse, R20, R84 ;  /* 0x000000140864723c */ /* 0x060ff00000001854 */
[----:B------:R-:W-:Y:S01]  /*3f00*/  HMMA.16816.F32 R88, R8, R22, R68 ;  /* 0x000000160858723c */ /* 0x000fe20000001844 */
[----:B------:R-:W-:Y:S01]  /*3f10*/  LDSM.16.MT88.4 R20, [R205+0x6100] ;  /* 0x00610000cd14783b */ /* 0x000fe20000004200 */
[----:B-1----:R-:W-:-:S02]  /*3f20*/  FFMA.FTZ R0, R163, c[0x0][0x2d0], -R2 ;  /* 0x0000b400a3007a23 */ /* 0x002fc40000010802 */
[----:B------:R-:W-:Y:S02]  /*3f30*/  IMAD.MOV.U32 R163, RZ, RZ, R111 ;  /* 0x000000ffffa37224 */ /* 0x000fe400078e006f */
[----:B------:R1:W-:Y:S02]  /*3f40*/  MUFU.EX2 R153, R0 ;  /* 0x0000000000997308 */ /* 0x0003e40000000800 */
[----:B------:R-:W-:Y:S01]  /*3f50*/  HMMA.16816.F32 R108, R8, R24, R92 ;  /* 0x00000018086c723c */ /* 0x000fe2000000185c */
[----:B------:R-:W5:Y:S06]  /*3f60*/  LDSM.16.MT88.4 R24, [R204+0x6100] ;  /* 0x00610000cc18783b */ /* 0x000f6c0000004200 */
[----:B---3--:R-:W-:-:S02]  /*3f70*/  F2FP.PACK_AB R8, R158, R164 ;  /* 0x000000a49e08723e */ /* 0x008fc400000000ff */
[----:B------:R-:W-:Y:S02]  /*3f80*/  F2FP.PACK_AB R10, R157, R156 ;  /* 0x0000009c9d0a723e */ /* 0x000fe400000000ff */
[----:B----4-:R-:W-:Y:S01]  /*3f90*/  F2FP.PACK_AB R9, R154, R155 ;  /* 0x0000009b9a09723e */ /* 0x010fe200000000ff */
[----:B-1----:R-:W-:Y:S02]  /*3fa0*/  FFMA.FTZ R0, R161, c[0x0][0x2d0], -R2 ;  /* 0x0000b400a1007a23 */ /* 0x002fe40000010802 */
[----:B------:R-:W-:Y:S02]  /*3fb0*/  IMAD.MOV.U32 R161, RZ, RZ, R120 ;  /* 0x000000ffffa17224 */ /* 0x000fe400078e0078 */
[----:B------:R1:W3:Y:S02]  /*3fc0*/  MUFU.EX2 R152, R0 ;  /* 0x0000000000987308 */ /* 0x0002e40000000800 */
[----:B-1----:R-:W-:Y:S01]  /*3fd0*/  FFMA.FTZ R0, R165, c[0x0][0x2d0], -R6 ;  /* 0x0000b400a5007a23 */ /* 0x002fe20000010806 */
[----:B---3--:R-:W-:Y:S01]  /*3fe0*/  F2FP.PACK_AB R11, R152, R153 ;  /* 0x00000099980b723e */ /* 0x008fe200000000ff */
[----:B------:R-:W-:-:S04]  /*3ff0*/  IMAD.MOV.U32 R165, RZ, RZ, R121 ;  /* 0x000000ffffa57224 */ /* 0x000fc800078e0079 */
[----:B------:R1:W-:Y:S02]  /*4000*/  MUFU.EX2 R151, R0 ;  /* 0x0000000000977308 */ /* 0x0003e40000000800 */
[C---:B------:R-:W-:Y:S08]  /*4010*/  HMMA.16816.F32 R92, R8.reuse, R16, R80 ;  /* 0x00000010085c723c */ /* 0x040ff00000001850 */
[----:B------:R-:W-:Y:S01]  /*4020*/  HMMA.16816.F32 R84, R8, R18, R76 ;  /* 0x000000120854723c */ /* 0x000fe2000000184c */
[----:B------:R-:W3:Y:S01]  /*4030*/  LDSM.16.MT88.4 R16, [R208+0x6100] ;  /* 0x00610000d010783b */ /* 0x000ee20000004200 */
[----:B-1----:R-:W-:-:S02]  /*4040*/  FFMA.FTZ R0, R167, c[0x0][0x2d0], -R6 ;  /* 0x0000b400a7007a23 */ /* 0x002fc40000010806 */
[----:B------:R-:W-:Y:S02]  /*4050*/  IMAD.MOV.U32 R167, RZ, RZ, R122 ;  /* 0x000000ffffa77224 */ /* 0x000fe400078e007a */
[----:B------:R1:W4:Y:S02]  /*4060*/  MUFU.EX2 R150, R0 ;  /* 0x0000000000967308 */ /* 0x0003240000000800 */
[C---:B------:R-:W-:Y:S08]  /*4070*/  HMMA.16816.F32 R80, R8.reuse, R12, R72 ;  /* 0x0000000c0850723c */ /* 0x040ff00000001848 */
[----:B------:R-:W-:Y:S01]  /*4080*/  HMMA.16816.F32 R76, R8, R14, R64 ;  /* 0x0000000e084c723c */ /* 0x000fe20000001840 */
[----:B------:R-:W3:Y:S01]  /*4090*/  LDSM.16.MT88.4 R12, [R207+0x6100] ;  /* 0x00610000cf0c783b */ /* 0x000ee20000004200 */
[----:B-1----:R-:W-:-:S06]  /*40a0*/  FFMA.FTZ R0, R166, c[0x0][0x2d0], -R6 ;  /* 0x0000b400a6007a23 */ /* 0x002fcc0000010806 */
[C---:B------:R-:W-:Y:S01]  /*40b0*/  HMMA.16816.F32 R72, R8.reuse, R32, R56 ;  /* 0x000000200848723c */ /* 0x040fe20000001838 */
[----:B------:R-:W-:Y:S01]  /*40c0*/  IMAD.MOV.U32 R166, RZ, RZ, R123 ;  /* 0x000000ffffa67224 */ /* 0x000fe200078e007b */
[----:B------:R1:W-:Y:S06]  /*40d0*/  MUFU.EX2 R149, R0 ;  /* 0x0000000000957308 */ /* 0x0003ec0000000800 */
[C---:B------:R-:W-:Y:S01]  /*40e0*/  HMMA.16816.F32 R68, R8.reuse, R34, R52 ;  /* 0x000000220844723c */ /* 0x040fe20000001834 */
[----:B------:R-:W3:Y:S07]  /*40f0*/  LDSM.16.MT88.4 R32, [R204+0x2900] ;  /* 0x00290000cc20783b */ /* 0x000eee0000004200 */
[----:B--2---:R-:W-:Y:S01]  /*4100*/  HMMA.16816.F32 R64, R8, R28, R48 ;  /* 0x0000001c0840723c */ /* 0x004fe20000001830 */
[----:B-1----:R-:W-:-:S02]  /*4110*/  FFMA.FTZ R0, R168, c[0x0][0x2d0], -R6 ;  /* 0x0000b400a8007a23 */ /* 0x002fc40000010806 */
[----:B------:R-:W-:Y:S02]  /*4120*/  IMAD.MOV.U32 R168, RZ, RZ, R131 ;  /* 0x000000ffffa87224 */ /* 0x000fe400078e0083 */
[----:B------:R1:W2:Y:S03]  /*4130*/  MUFU.EX2 R148, R0 ;  /* 0x0000000000947308 */ /* 0x0002a60000000800 */
[----:B-----5:R-:W-:Y:S01]  /*4140*/  HMMA.16816.F32 R44, R8, R24, R44 ;  /* 0x00000018082c723c */ /* 0x020fe2000000182c */
[----:B------:R-:W-:-:S07]  /*4150*/  IMAD.MOV.U32 R131, RZ, RZ, R232 ;  /* 0x000000ffff837224 */ /* 0x000fce00078e00e8 */
[----:B------:R-:W-:Y:S01]  /*4160*/  HMMA.16816.F32 R48, R8, R26, R40 ;  /* 0x0000001a0830723c */ /* 0x000fe20000001828 */
[----:B------:R-:W5:Y:S01]  /*4170*/  LDSM.16.MT88.4 R24, [R208+0x2900] ;  /* 0x00290000d018783b */ /* 0x000f620000004200 */
[----:B-1----:R-:W-:-:S06]  /*4180*/  FFMA.FTZ R0, R169, c[0x0][0x2d0], -R2 ;  /* 0x0000b400a9007a23 */ /* 0x002fcc0000010802 */
[C---:B------:R-:W-:Y:S01]  /*4190*/  HMMA.16816.F32 R56, R8.reuse, R30, R36 ;  /* 0x0000001e0838723c */ /* 0x040fe20000001824 */
[----:B------:R-:W1:Y:S01]  /*41a0*/  LDSM.16.MT88.4 R28, [R205+0x2900] ;  /* 0x00290000cd1c783b */ /* 0x000e620000004200 */
[----:B------:R-:W-:Y:S01]  /*41b0*/  IMAD.MOV.U32 R169, RZ, RZ, R128 ;  /* 0x000000ffffa97224 */ /* 0x000fe200078e0080 */
[----:B------:R2:W-:Y:S05]  /*41c0*/  MUFU.EX2 R147, R0 ;  /* 0x0000000000937308 */ /* 0x0005ea0000000800 */
[C---:B------:R-:W-:Y:S08]  /*41d0*/  HMMA.16816.F32 R40, R8.reuse, R20, R60 ;  /* 0x000000140828723c */ /* 0x040ff0000000183c */
[----:B------:R-:W-:Y:S01]  /*41e0*/  HMMA.16816.F32 R36, R8, R22, R96 ;  /* 0x000000160824723c */ /* 0x000fe20000001860 */
[----:B------:R-:W1:Y:S01]  /*41f0*/  LDSM.16.MT88.4 R20, [R207+0x2900] ;  /* 0x00290000cf14783b */ /* 0x000e620000004200 */
[----:B--2---:R-:W-:Y:S01]  /*4200*/  FFMA.FTZ R0, R171, c[0x0][0x2d0], -R2 ;  /* 0x0000b400ab007a23 */ /* 0x004fe20000010802 */
[----:B------:R-:W-:-:S03]  /*4210*/  MOV R171, R129 ;  /* 0x0000008100ab7202 */ /* 0x000fc60000000f00 */
[----:B------:R2:W1:Y:S02]  /*4220*/  MUFU.EX2 R146, R0 ;  /* 0x0000000000927308 */ /* 0x0004640000000800 */
[C---:B---3--:R-:W-:Y:S08]  /*4230*/  HMMA.16816.F32 R60, R8.reuse, R18, R104 ;  /* 0x00000012083c723c */ /* 0x048ff00000001868 */
[----:B------:R-:W-:Y:S01]  /*4240*/  HMMA.16816.F32 R52, R8, R16, R108 ;  /* 0x000000100834723c */ /* 0x000fe2000000186c */
[----:B------:R-:W-:Y:S01]  /*4250*/  LDSM.16.MT88.4 R16, [R205+0x6900] ;  /* 0x00690000cd10783b */ /* 0x000fe20000004200 */
[----:B--2---:R-:W-:-:S06]  /*4260*/  FFMA.FTZ R0, R170, c[0x0][0x2d0], -R2 ;  /* 0x0000b400aa007a23 */ /* 0x004fcc0000010802 */
[C---:B------:R-:W-:Y:S01]  /*4270*/  HMMA.16816.F32 R104, R8.reuse, R12, R100 ;  /* 0x0000000c0868723c */ /* 0x040fe20000001864 */
[----:B------:R-:W-:Y:S01]  /*4280*/  IMAD.MOV.U32 R170, RZ, RZ, R130 ;  /* 0x000000ffffaa7224 */ /* 0x000fe200078e0082 */
[----:B------:R2:W-:Y:S06]  /*4290*/  MUFU.EX2 R135, R0 ;  /* 0x0000000000877308 */ /* 0x0005ec0000000800 */
[----:B------:R-:W-:Y:S01]  /*42a0*/  HMMA.16816.F32 R96, R8, R14, R88 ;  /* 0x0000000e0860723c */ /* 0x000fe20000001858 */
[----:B------:R-:W3:Y:S06]  /*42b0*/  LDSM.16.MT88.4 R12, [R204+0x6900] ;  /* 0x00690000cc0c783b */ /* 0x000eec0000004200 */
[----:B----4-:R-:W-:-:S02]  /*42c0*/  F2FP.PACK_AB R8, R150, R151 ;  /* 0x000000979608723e */ /* 0x010fc400000000ff */
[----:B------:R-:W-:Y:S01]  /*42d0*/  F2FP.PACK_AB R10, R148, R149 ;  /* 0x00000095940a723e */ /* 0x000fe200000000ff */
[----:B--2---:R-:W-:Y:S01]  /*42e0*/  FFMA.FTZ R0, R172, c[0x0][0x2d0], -R2 ;  /* 0x0000b400ac007a23 */ /* 0x004fe20000010802 */
[----:B-1----:R-:W-:Y:S01]  /*42f0*/  F2FP.PACK_AB R9, R146, R147 ;  /* 0x000000939209723e */ /* 0x002fe200000000ff */
[----:B------:R-:W-:Y:S02]  /*4300*/  IMAD.MOV.U32 R172, RZ, RZ, R117 ;  /* 0x000000ffffac7224 */ /* 0x000fe400078e0075 */
[----:B------:R-:W1:Y:S02]  /*4310*/  MUFU.EX2 R134, R0 ;  /* 0x0000000000867308 */ /* 0x000e640000000800 */
[----:B-1----:R-:W-:Y:S01]  /*4320*/  F2FP.PACK_AB R11, R134, R135 ;  /* 0x00000087860b723e */ /* 0x002fe200000000ff */
[----:B------:R-:W-:Y:S02]  /*4330*/  FFMA.FTZ R0, R226, c[0x0][0x2d0], -R6 ;  /* 0x0000b400e2007a23 */ /* 0x000fe40000010806 */
[----:B------:R-:W-:-:S03]  /*4340*/  IMAD.MOV.U32 R226, RZ, RZ, R118 ;  /* 0x000000ffffe27224 */ /* 0x000fc600078e0076 */
[----:B------:R1:W-:Y:S01]  /*4350*/  MUFU.EX2 R133, R0 ;  /* 0x0000000000857308 */ /* 0x0003e20000000800 */
[C---:B------:R-:W-:Y:S08]  /*4360*/  HMMA.16816.F32 R108, R8.reuse, R34, R84 ;  /* 0x00000022086c723c */ /* 0x040ff00000001854 */
[----:B-----5:R-:W-:Y:S01]  /*4370*/  HMMA.16816.F32 R84, R8, R24, R72 ;  /* 0x000000180854723c */ /* 0x020fe20000001848 */
[----:B-1----:R-:W-:-:S07]  /*4380*/  FFMA.FTZ R0, R227, c[0x0][0x2d0], -R6 ;  /* 0x0000b400e3007a23 */ /* 0x002fce0000010806 */
[C---:B------:R-:W-:Y:S01]  /*4390*/  HMMA.16816.F32 R88, R8.reuse, R26, R68 ;  /* 0x0000001a0858723c */ /* 0x040fe20000001844 */
[----:B------:R-:W1:Y:S01]  /*43a0*/  LDSM.16.MT88.4 R24, [R208+0x6900] ;  /* 0x00690000d018783b */ /* 0x000e620000004200 */
[----:B------:R2:W4:Y:S06]  /*43b0*/  MUFU.EX2 R145, R0 ;  /* 0x0000000000917308 */ /* 0x00052c0000000800 */
[C---:B------:R-:W-:Y:S01]  /*43c0*/  HMMA.16816.F32 R120, R8.reuse, R32, R92 ;  /* 0x000000200878723c */ /* 0x040fe2000000185c */
[----:B------:R-:W5:Y:S07]  /*43d0*/  LDSM.16.MT88.4 R32, [R207+0x6900] ;  /* 0x00690000cf20783b */ /* 0x000f6e0000004200 */
[----:B------:R-:W-:Y:S01]  /*43e0*/  HMMA.16816.F32 R100, R8, R28, R80 ;  /* 0x0000001c0864723c */ /* 0x000fe20000001850 */
[----:B--2---:R-:W-:-:S04]  /*43f0*/  FFMA.FTZ R0, R228, c[0x0][0x2d0], -R6 ;  /* 0x0000b400e4007a23 */ /* 0x004fc80000010806 */
[----:B------:R2:W-:Y:S03]  /*4400*/  MUFU.EX2 R144, R0 ;  /* 0x0000000000907308 */ /* 0x0005e60000000800 */
[C---:B------:R-:W-:Y:S08]  /*4410*/  HMMA.16816.F32 R80, R8.reuse, R20, R64 ;  /* 0x000000140850723c */ /* 0x040ff00000001840 */
[----:B---3--:R-:W-:Y:S01]  /*4420*/  HMMA.16816.F32 R64, R8, R14, R48 ;  /* 0x0000000e0840723c */ /* 0x008fe20000001830 */
[----:B--2---:R-:W-:-:S07]  /*4430*/  FFMA.FTZ R0, R229, c[0x0][0x2d0], -R6 ;  /* 0x0000b400e5007a23 */ /* 0x004fce0000010806 */
[C---:B------:R-:W-:Y:S01]  /*4440*/  HMMA.16816.F32 R72, R8.reuse, R12, R44 ;  /* 0x0000000c0848723c */ /* 0x040fe2000000182c */
[----:B------:R-:W-:Y:S01]  /*4450*/  LDSM.16.MT88.4 R12, [R207+0x3100] ;  /* 0x00310000cf0c783b */ /* 0x000fe20000004200 */
[----:B------:R2:W3:Y:S06]  /*4460*/  MUFU.EX2 R232, R0 ;  /* 0x0000000000e87308 */ /* 0x0004ec0000000800 */
        /* <DEDUP_REMOVED lines=14> */
[----:B-----5:R-:W-:Y:S01]  /*4550*/  HMMA.16816.F32 R44, R8, R32, R104 ;  /* 0x00000020082c723c */ /* 0x020fe20000001868 */
[----:B------:R-:W-:Y:S01]  /*4560*/  LDSM.16.MT88.4 R104, [R205+0x7900] ;  /* 0x00790000cd68783b */ /* 0x000fe20000004200 */
[----:B--2---:R-:W-:-:S04]  /*4570*/  FFMA.FTZ R0, R233, c[0x0][0x2d0], -R2 ;  /* 0x0000b400e9007a23 */ /* 0x004fc80000010802 */
[----:B------:R2:W-:Y:S02]  /*4580*/  MUFU.EX2 R117, R0 ;  /* 0x0000000000757308 */ /* 0x0005e40000000800 */
[----:B------:R-:W-:Y:S01]  /*4590*/  HMMA.16816.F32 R36, R8, R34, R96 ;  /* 0x000000220824723c */ /* 0x000fe20000001860 */
[----:B------:R-:W5:Y:S04]  /*45a0*/  LDSM.16.MT88.4 R32, [R205+0x7100] ;  /* 0x00710000cd20783b */ /* 0x000f680000004200 */
[----:B------:R-:W-:Y:S02]  /*45b0*/  LDSM.16.MT88.4 R96, [R204+0x7900] ;  /* 0x00790000cc60783b */ /* 0x000fe40000004200 */
[----:B----4-:R-:W-:Y:S02]  /*45c0*/  F2FP.PACK_AB R8, R145, R133 ;  /* 0x000000859108723e */ /* 0x010fe400000000ff */
[----:B---3--:R-:W-:-:S02]  /*45d0*/  F2FP.PACK_AB R10, R232, R144 ;  /* 0x00000090e80a723e */ /* 0x008fc400000000ff */
        /* <DEDUP_REMOVED lines=9> */
[----:B-1----:R-:W-:Y:S01]  /*4670*/  FFMA.FTZ R0, R226, c[0x0][0x2d0], -R6 ;  /* 0x0000b400e2007a23 */ /* 0x002fe20000010806 */
[----:B------:R-:W-:Y:S01]  /*4680*/  MOV R226, R172 ;  /* 0x000000ac00e27202 */ /* 0x000fe20000000f00 */
[----:B------:R-:W-:-:S02]  /*4690*/  IMAD.MOV.U32 R172, RZ, RZ, R170 ;  /* 0x000000ffffac7224 */ /* 0x000fc400078e00aa */
[----:B------:R1:W2:Y:S01]  /*46a0*/  MUFU.EX2 R60, R0 ;  /* 0x00000000003c7308 */ /* 0x0002a20000000800 */
[----:B------:R-:W-:Y:S01]  /*46b0*/  IMAD.MOV.U32 R170, RZ, RZ, R171 ;  /* 0x000000ffffaa7224 */ /* 0x000fe200078e00ab */
[C---:B------:R-:W-:Y:S01]  /*46c0*/  HMMA.16816.F32 R68, R8.reuse, R20, R100 ;  /* 0x000000140844723c */ /* 0x040fe20000001864 */
[----:B------:R-:W-:Y:S02]  /*46d0*/  IMAD.MOV.U32 R171, RZ, RZ, R169 ;  /* 0x000000ffffab7224 */ /* 0x000fe400078e00a9 */
[----:B------:R-:W-:Y:S02]  /*46e0*/  IMAD.MOV.U32 R169, RZ, RZ, R166 ;  /* 0x000000ffffa97224 */ /* 0x000fe400078e00a6 */
[----:B------:R-:W-:Y:S01]  /*46f0*/  IMAD.MOV.U32 R166, RZ, RZ, R167 ;  /* 0x000000ffffa67224 */ /* 0x000fe200078e00a7 */
[----:B------:R-:W-:Y:S01]  /*4700*/  MOV R167, R165 ;  /* 0x000000a500a77202 */ /* 0x000fe20000000f00 */
[----:B------:R-:W-:Y:S01]  /*4710*/  IMAD.MOV.U32 R165, RZ, RZ, R161 ;  /* 0x000000ffffa57224 */ /* 0x000fe200078e00a1 */
[----:B------:R-:W-:Y:S01]  /*4720*/  HMMA.16816.F32 R20, R8, R22, R92 ;  /* 0x000000160814723c */ /* 0x000fe2000000185c */
[----:B------:R-:W-:-:S02]  /*4730*/  IMAD.MOV.U32 R161, RZ, RZ, R163 ;  /* 0x000000ffffa17224 */ /* 0x000fc400078e00a3 */
[----:B------:R-:W-:Y:S02]  /*4740*/  IMAD.MOV.U32 R163, RZ, RZ, R160 ;  /* 0x000000ffffa37224 */ /* 0x000fe400078e00a0 */
[----:B------:R-:W-:Y:S02]  /*4750*/  IMAD.MOV.U32 R228, RZ, RZ, R170 ;  /* 0x000000ffffe47224 */ /* 0x000fe400078e00aa */
[----:B-1----:R-:W-:Y:S01]  /*4760*/  FFMA.FTZ R0, R162, c[0x0][0x2d0], -R6 ;  /* 0x0000b400a2007a23 */ /* 0x002fe20000010806 */
[C---:B------:R-:W-:Y:S01]  /*4770*/  HMMA.16816.F32 R100, R8.reuse, R12, R80 ;  /* 0x0000000c0864723c */ /* 0x040fe20000001850 */
[----:B------:R-:W-:Y:S01]  /*4780*/  IMAD.MOV.U32 R162, RZ, RZ, R159 ;  /* 0x000000ffffa27224 */ /* 0x000fe200078e009f */
[----:B------:R-:W-:Y:S01]  /*4790*/  MOV R159, R125 ;  /* 0x0000007d009f7202 */ /* 0x000fe20000000f00 */
[----:B------:R1:W-:Y:S01]  /*47a0*/  MUFU.EX2 R26, R0 ;  /* 0x00000000001a7308 */ /* 0x0003e20000000800 */
[----:B------:R-:W-:Y:S01]  /*47b0*/  IMAD.MOV.U32 R229, RZ, RZ, R171 ;  /* 0x000000ffffe57224 */ /* 0x000fe200078e00ab */
[----:B------:R-:W-:Y:S01]  /*47c0*/  LDSM.16.MT88.4 R80, [R208+0x3900] ;  /* 0x00390000d050783b */ /* 0x000fe20000004200 */
[----:B------:R-:W-:Y:S01]  /*47d0*/  IMAD.MOV.U32 R227, RZ, RZ, R169 ;  /* 0x000000ffffe37224 */ /* 0x000fe200078e00a9 */
[----:B------:R-:W-:Y:S01]  /*47e0*/  MOV R169, R167 ;  /* 0x000000a700a97202 */ /* 0x000fe20000000f00 */
[----:B------:R-:W-:Y:S01]  /*47f0*/  IMAD.MOV.U32 R170, RZ, RZ, R161 ;  /* 0x000000ffffaa7224 */ /* 0x000fe200078e00a1 */
[----:B------:R-:W-:Y:S01]  /*4800*/  MOV R161, R112 ;  /* 0x0000007000a17202 */ /* 0x000fe20000000f00 */
[----:B------:R-:W-:Y:S01]  /*4810*/  IMAD.MOV.U32 R171, RZ, RZ, R165 ;  /* 0x000000ffffab7224 */ /* 0x000fe200078e00a5 */
[----:B------:R-:W-:Y:S01]  /*4820*/  HMMA.16816.F32 R120, R8, R28, R120 ;  /* 0x0000001c0878723c */ /* 0x000fe20000001878 */
[----:B------:R-:W-:Y:S01]  /*4830*/  IMAD.MOV.U32 R160, RZ, RZ, R124 ;  /* 0x000000ffffa07224 */ /* 0x000fe200078e007c */
[----:B--2---:R-:W-:Y:S01]  /*4840*/  F2FP.PACK_AB R112, R60, R61 ;  /* 0x0000003d3c70723e */ /* 0x004fe200000000ff */
[----:B------:R-:W-:-:S02]  /*4850*/  IMAD.MOV.U32 R165, RZ, RZ, R159 ;  /* 0x000000ffffa57224 */ /* 0x000fc400078e009f */
[----:B------:R-:W-:Y:S02]  /*4860*/  IMAD.MOV.U32 R167, RZ, RZ, R160 ;  /* 0x000000ffffa77224 */ /* 0x000fe400078e00a0 */
[----:B------:R-:W-:Y:S01]  /*4870*/  IMAD.MOV.U32 R160, RZ, RZ, R115 ;  /* 0x000000ffffa07224 */ /* 0x000fe200078e0073 */
[C---:B------:R-:W-:Y:S01]  /*4880*/  HMMA.16816.F32 R92, R8.reuse, R18, R88 ;  /* 0x00000012085c723c */ /* 0x040fe20000001858 */
[----:B-1----:R-:W-:Y:S01]  /*4890*/  FFMA.FTZ R0, R126, c[0x0][0x2d0], -R6 ;  /* 0x0000b4007e007a23 */ /* 0x002fe20000010806 */
[----:B------:R-:W-:Y:S01]  /*48a0*/  LDSM.16.MT88.4 R88, [R207+0x3900] ;  /* 0x00390000cf58783b */ /* 0x000fe20000004200 */
[----:B------:R-:W-:Y:S02]  /*48b0*/  IMAD.MOV.U32 R159, RZ, RZ, R113 ;  /* 0x000000ffff9f7224 */ /* 0x000fe400078e0071 */
[----:B------:R1:W-:Y:S03]  /*48c0*/  MUFU.EX2 R25, R0 ;  /* 0x0000000000197308 */ /* 0x0003e60000000800 */
[C---:B------:R-:W-:Y:S08]  /*48d0*/  HMMA.16816.F32 R28, R8.reuse, R30, R108 ;  /* 0x0000001e081c723c */ /* 0x040ff0000000186c */
[----:B------:R-:W-:Y:S01]  /*48e0*/  HMMA.16816.F32 R84, R8, R16, R84 ;  /* 0x000000100854723c */ /* 0x000fe20000001854 */
[----:B------:R-:W2:Y:S01]  /*48f0*/  LDSM.16.MT88.4 R16, [R208+0x7100] ;  /* 0x00710000d010783b */ /* 0x000ea20000004200 */
[----:B-1----:R-:W-:-:S03]  /*4900*/  FFMA.FTZ R0, R127, c[0x0][0x2d0], -R2 ;  /* 0x0000b4007f007a23 */ /* 0x002fc60000010802 */
[----:B------:R-:W-:Y:S03]  /*4910*/  LDSM.16.MT88.4 R124, [R204+0x3900] ;  /* 0x00390000cc7c783b */ /* 0x000fe60000004200 */
[C---:B------:R-:W-:Y:S01]  /*4920*/  HMMA.16816.F32 R108, R8.reuse, R14, R76 ;  /* 0x0000000e086c723c */ /* 0x040fe2000000184c */
[----:B------:R1:W-:Y:S01]  /*4930*/  MUFU.EX2 R24, R0 ;  /* 0x0000000000187308 */ /* 0x0003e20000000800 */
[----:B------:R-:W3:Y:S06]  /*4940*/  LDSM.16.MT88.4 R12, [R207+0x7100] ;  /* 0x00710000cf0c783b */ /* 0x000eec0000004200 */
[C---:B-----5:R-:W-:Y:S08]  /*4950*/  HMMA.16816.F32 R56, R8.reuse, R32, R56 ;  /* 0x000000200838723c */ /* 0x060ff00000001838 */
[----:B------:R-:W-:Y:S01]  /*4960*/  HMMA.16816.F32 R40, R8, R34, R40 ;  /* 0x000000220828723c */ /* 0x000fe20000001828 */
[----:B-1----:R-:W-:-:S04]  /*4970*/  FFMA.FTZ R0, R7, c[0x0][0x2d0], -R2 ;  /* 0x0000b40007007a23 */ /* 0x002fc80000010802 */
[----:B------:R1:W4:Y:S03]  /*4980*/  MUFU.EX2 R7, R0 ;  /* 0x0000000000077308 */ /* 0x0003260000000800 */
[C---:B--2---:R-:W-:Y:S01]  /*4990*/  HMMA.16816.F32 R48, R8.reuse, R16, R48 ;  /* 0x000000100830723c */ /* 0x044fe20000001830 */
[----:B-1----:R-:W-:Y:S01]  /*49a0*/  FFMA.FTZ R0, R226, c[0x0][0x2d0], -R2 ;  /* 0x0000b400e2007a23 */ /* 0x002fe20000010802 */
[----:B----4-:R-:W-:Y:S01]  /*49b0*/  F2FP.PACK_AB R113, R7, R24 ;  /* 0x000000180771723e */ /* 0x010fe200000000ff */
[----:B------:R-:W-:Y:S02]  /*49c0*/  IMAD.MOV.U32 R226, RZ, RZ, R172 ;  /* 0x000000ffffe27224 */ /* 0x000fe400078e00ac */
[----:B------:R-:W-:Y:S01]  /*49d0*/  FFMA.FTZ R2, R163, c[0x0][0x2d0], -R2 ;  /* 0x0000b400a3027a23 */ /* 0x000fe20000010802 */
[----:B------:R1:W-:Y:S01]  /*49e0*/  MUFU.EX2 R6, R0 ;  /* 0x0000000000067308 */ /* 0x0003e20000000800 */
[----:B------:R-:W-:Y:S01]  /*49f0*/  IMAD.MOV.U32 R172, RZ, RZ, R166 ;  /* 0x000000ffffac7224 */ /* 0x000fe200078e00a6 */
[----:B------:R-:W-:Y:S01]  /*4a00*/  HMMA.16816.F32 R52, R8, R18, R52 ;  /* 0x000000120834723c */ /* 0x000fe20000001834 */
[----:B------:R-:W-:-:S02]  /*4a10*/  IMAD.MOV.U32 R166, RZ, RZ, R162 ;  /* 0x000000ffffa67224 */ /* 0x000fc400078e00a2 */
[----:B------:R-:W-:Y:S02]  /*4a20*/  IMAD.MOV.U32 R162, RZ, RZ, R5 ;  /* 0x000000ffffa27224 */ /* 0x000fe400078e0005 */
[----:B------:R-:W-:Y:S01]  /*4a30*/  IMAD.MOV.U32 R163, RZ, RZ, R114 ;  /* 0x000000ffffa37224 */ /* 0x000fe200078e0072 */
[----:B------:R2:W4:Y:S01]  /*4a40*/  MUFU.EX2 R5, R2 ;  /* 0x0000000200057308 */ /* 0x0005220000000800 */
[----:B------:R-:W-:Y:S01]  /*4a50*/  F2FP.PACK_AB R114, R25, R26 ;  /* 0x0000001a1972723e */ /* 0x000fe200000000ff */
[----:B---3--:R-:W-:Y:S01]  /*4a60*/  HMMA.16816.F32 R44, R8, R12, R44 ;  /* 0x0000000c082c723c */ /* 0x008fe2000000182c */
[----:B-1----:R-:W-:-:S07]  /*4a70*/  FADD.FTZ R0, R228, R229 ;  /* 0x000000e5e4007221 */ /* 0x002fce0000010000 */
[----:B------:R-:W-:Y:S01]  /*4a80*/  HMMA.16816.F32 R36, R8, R14, R36 ;  /* 0x0000000e0824723c */ /* 0x000fe20000001824 */
[----:B------:R-:W-:Y:S01]  /*4a90*/  LDSM.16.MT88.4 R8, [R207+0x7900] ;  /* 0x00790000cf08783b */ /* 0x000fe20000004200 */
[----:B------:R-:W-:Y:S02]  /*4aa0*/  FADD.FTZ R0, R172, R0 ;  /* 0x00000000ac007221 */ /* 0x000fe40000010000 */
[----:B--2---:R-:W-:Y:S01]  /*4ab0*/  FADD.FTZ R2, R226, R227 ;  /* 0x000000e3e2027221 */ /* 0x004fe20000010000 */
[----:B----4-:R-:W-:Y:S01]  /*4ac0*/  F2FP.PACK_AB R115, R5, R6 ;  /* 0x000000060573723e */ /* 0x010fe200000000ff */
        /* <DEDUP_REMOVED lines=15> */
[----:B------:R-:W-:Y:S01]  /*4bc0*/  FADD.FTZ R0, R251, R0 ;  /* 0x00000000fb007221 */ /* 0x000fe20000010000 */
[----:B------:R-:W1:Y:S01]  /*4bd0*/  LDSM.16.MT88.4 R108, [R208+0x7900] ;  /* 0x00790000d06c783b */ /* 0x000e620000004200 */
        /* <DEDUP_REMOVED lines=13> */
[----:B------:R-:W-:Y:S03]  /*4cb0*/  HMMA.16816.F32 R120, R112, R124, R120 ;  /* 0x0000007c7078723c */ /* 0x000fe60000001878 */
        /* <DEDUP_REMOVED lines=43> */
[C---:B------:R-:W-:Y:S08]  /*4f70*/  HMMA.16816.F32 R132, R112.reuse, R8, R44 ;  /* 0x000000087084723c */ /* 0x040ff0000000182c */
[----:B------:R-:W-:Y:S01]  /*4f80*/  HMMA.16816.F32 R112, R112, R10, R36 ;  /* 0x0000000a7070723c */ /* 0x000fe20000001824 */
[----:B------:R-:W-:Y:S07]  /*4f90*/  @!P1 BRA `(.L_x_1826) ;  /* 0x0000354000009947 */ /* 0x000fee0003800000 */
[----:B------:R-:W-:Y:S01]  /*4fa0*/  IADD3 R235, P1, R246, 0x40, RZ ;  /* 0x00000040f6eb7810 */ /* 0x000fe20007f3e0ff */
[----:B------:R-:W-:Y:S01]  /*4fb0*/  UIADD3 UR12, UP0, UR16, 0x80, URZ ;  /* 0x00000080100c7890 */ /* 0x000fe2000ff1e03f */
[----:B------:R-:W-:Y:S01]  /*4fc0*/  IADD3 R237, P2, R244, 0x40, RZ ;  /* 0x00000040f4ed7810 */ /* 0x000fe20007f5e0ff */
[----:B------:R-:W-:Y:S01]  /*4fd0*/  IMAD.MOV.U32 R118, RZ, RZ, R3 ;  /* 0x000000ffff767224 */ /* 0x000fe200078e0003 */
[----:B------:R-:W-:Y:S01]  /*4fe0*/  MOV R117, R116 ;  /* 0x0000007400757202 */ /* 0x000fe20000000f00 */
[----:B------:R-:W-:Y:S01]  /*4ff0*/  IMAD.SHL.U32 R226, R249, 0x2, RZ ;  /* 0x00000002f9e27824 */ /* 0x000fe200078e00ff */
[----:B------:R-:W-:Y:S01]  /*5000*/  IADD3.X R236, RZ, R241, RZ, P2, !PT ;  /* 0x000000f1ffec7210 */ /* 0x000fe200017fe4ff */
[----:B------:R-:W-:Y:S01]  /*5010*/  IMAD.X R234, RZ, RZ, R243, P1 ;  /* 0x000000ffffea7224 */ /* 0x000fe200008e06f3 */
[----:B------:R-:W-:-:S02]  /*5020*/  UMOV UR13, 0x6 ;  /* 0x00000006000d7882 */ /* 0x000fc40000000000 */
[----:B------:R-:W-:Y:S02]  /*5030*/  ULDC.64 UR6, c[0x0][0x208] ;  /* 0x0000820000067ab9 */ /* 0x000fe40000000a00 */
[----:B------:R-:W-:Y:S02]  /*5040*/  ULEA.HI.SX32 UR18, UR18, 0xfffffffe, 0x19 ;  /* 0xfffffffe12127891 */ /* 0x000fe4000f8fca3f */
[----:B------:R-:W-:Y:S02]  /*5050*/  USHF.L.U64.HI UR15, UR6, UR13, UR7 ;  /* 0x0000000d060f7299 */ /* 0x000fe40008010207 */
[----:B------:R-:W-:Y:S02]  /*5060*/  USHF.L.U32 UR16, UR6, 0x6, URZ ;  /* 0x0000000606107899 */ /* 0x000fe4000800063f */
[----:B------:R-:W-:Y:S02]  /*5070*/  UIADD3.X UR11, URZ, UR11, URZ, UP0, !UPT ;  /* 0x0000000b3f0b7290 */ /* 0x000fe400087fe43f */
[----:B------:R-:W-:-:S02]  /*5080*/  ULDC.64 UR4, c[0x0][0x1e0] ;  /* 0x0000780000047ab9 */ /* 0x000fc40000000a00 */
.L_x_1827:
        /* <DEDUP_REMOVED lines=8> */
[----:B------:R-:W-:Y:S01]  /*5110*/  UIADD3 UR8, UR25, UR8, URZ ;  /* 0x0000000819087290 */ /* 0x000fe2000fffe03f */
[----:B------:R-:W-:Y:S01]  /*5120*/  IADD3 R2, P2, R237, UR9, RZ ;  /* 0x00000009ed027c10 */ /* 0x000fe2000ff5e0ff */
[----:B------:R-:W-:Y:S01]  /*5130*/  UIADD3 UR18, UR18, -0x1, URZ ;  /* 0xffffffff12127890 */ /* 0x000fe2000fffe03f */
[----:B------:R-:W-:Y:S01]  /*5140*/  IADD3 R0, P5, R244, UR9, RZ ;  /* 0x00000009f4007c10 */ /* 0x000fe2000ffbe0ff */
[----:B------:R-:W-:Y:S01]  /*5150*/  USHF.L.U64.HI UR8, UR24, 0x7, UR8 ;  /* 0x0000000718087899 */ /* 0x000fe20008010208 */
[----:B------:R-:W-:Y:S02]  /*5160*/  LEA R194, P1, R2, c[0x0][0x1f8], 0x1 ;  /* 0x00007e0002c27a11 */ /* 0x000fe400078208ff */
[----:B------:R-:W-:Y:S02]  /*5170*/  LEA R192, P4, R0, c[0x0][0x1f8], 0x1 ;  /* 0x00007e0000c07a11 */ /* 0x000fe400078808ff */
[----:B------:R-:W-:Y:S01]  /*5180*/  @UP1 USHF.L.U32 UR10, UR4, 0x6, URZ ;  /* 0x00000006040a1899 */ /* 0x000fe2000800063f */
[----:B------:R-:W-:Y:S01]  /*5190*/  IADD3.X R60, R236, UR8, RZ, P2, !PT ;  /* 0x00000008ec3c7c10 */ /* 0x000fe200097fe4ff */
[----:B------:R-:W1:Y:S01]  /*51a0*/  LDSM.16.M88.4 R8, [R119+0x8100] ;  /* 0x008100007708783b */ /* 0x000e620000000200 */
[----:B------:R-:W-:Y:S01]  /*51b0*/  IADD3.X R3, R241, UR8, RZ, P5, !PT ;  /* 0x00000008f1037c10 */ /* 0x000fe2000affe4ff */
[----:B------:R-:W-:Y:S01]  /*51c0*/  @UP1 USHF.L.U64.HI UR17, UR4, UR13, UR5 ;  /* 0x0000000d04111299 */ /* 0x000fe20008010205 */
[----:B------:R-:W-:Y:S01]  /*51d0*/  LEA.HI.X R195, R2, c[0x0][0x1fc], R60, 0x1, P1 ;  /* 0x00007f0002c37a11 */ /* 0x000fe200008f0c3c */
[----:B------:R-:W-:Y:S01]  /*51e0*/  @UP1 UIMAD.WIDE.U32 UR24, UR18, UR4, URZ ;  /* 0x00000004121812a5 */ /* 0x000fe2000f8e003f */
[----:B------:R-:W-:Y:S01]  /*51f0*/  LEA.HI.X R193, R0, c[0x0][0x1fc], R3, 0x1, P4 ;  /* 0x00007f0000c17a11 */ /* 0x000fe200020f0c03 */
[----:B------:R-:W-:Y:S01]  /*5200*/  @UP1 USHF.R.S32.HI UR9, URZ, 0x1f, UR18 ;  /* 0x0000001f3f091899 */ /* 0x000fe20008011412 */
[----:B------:R-:W-:Y:S01]  /*5210*/  IADD3 R2, P1, R192, UR16, RZ ;  /* 0x00000010c0027c10 */ /* 0x000fe2000ff3e0ff */
[----:B------:R-:W2:Y:S01]  /*5220*/  LDSM.16.M88.4 R16, [R119+0x8900] ;  /* 0x008900007710783b */ /* 0x000ea20000000200 */
[----:B------:R-:W-:Y:S02]  /*5230*/  @UP1 USHF.L.U32 UR8, UR24, 0x7, URZ ;  /* 0x0000000718081899 */ /* 0x000fe4000800063f */
[----:B------:R-:W-:Y:S01]  /*5240*/  IADD3.X R3, R193, UR15, RZ, P1, !PT ;  /* 0x0000000fc1037c10 */ /* 0x000fe20008ffe4ff */
[----:B------:R-:W-:Y:S04]  /*5250*/  @UP1 UIMAD UR9, UR9, UR4, URZ ;  /* 0x00000004090912a4 */ /* 0x000fe8000f8e023f */
[----:B------:R-:W3:Y:S01]  /*5260*/  LDSM.16.M88.4 R24, [R119+0x9100] ;  /* 0x009100007718783b */ /* 0x000ee20000000200 */
[----:B------:R-:W-:Y:S04]  /*5270*/  @UP1 UIMAD UR9, UR18, UR5, UR9 ;  /* 0x00000005120912a4 */ /* 0x000fe8000f8e0209 */
[----:B------:R-:W-:Y:S03]  /*5280*/  @UP1 UIADD3 UR9, UR25, UR9, URZ ;  /* 0x0000000919091290 */ /* 0x000fe6000fffe03f */
[----:B------:R-:W4:Y:S01]  /*5290*/  LDSM.16.M88.4 R32, [R119+0x9900] ;  /* 0x009900007720783b */ /* 0x000f220000000200 */
[----:B------:R-:W-:Y:S07]  /*52a0*/  @UP1 USHF.L.U64.HI UR9, UR24, 0x7, UR9 ;  /* 0x0000000718091899 */ /* 0x000fee0008010209 */
[----:B------:R-:W5:Y:S01]  /*52b0*/  LDSM.16.M88.4 R40, [R119+0xa100] ;  /* 0x00a100007728783b */ /* 0x000f620000000200 */
[C---:B-1----:R-:W-:Y:S07]  /*52c0*/  HMMA.16816.F32 R4, R136.reuse, R8, RZ ;  /* 0x000000088804723c */ /* 0x042fee00000018ff */
[----:B------:R-:W1:Y:S01]  /*52d0*/  LDSM.16.M88.4 R48, [R119+0xa900] ;  /* 0x00a900007730783b */ /* 0x000e620000000200 */
[C---:B------:R-:W-:Y:S07]  /*52e0*/  HMMA.16816.F32 R8, R136.reuse, R10, RZ ;  /* 0x0000000a8808723c */ /* 0x040fee00000018ff */
[----:B------:R-:W1:Y:S01]  /*52f0*/  LDSM.16.M88.4 R56, [R119+0xb100] ;  /* 0x00b100007738783b */ /* 0x000e620000000200 */
[C---:B--2---:R-:W-:Y:S07]  /*5300*/  HMMA.16816.F32 R12, R136.reuse, R16, RZ ;  /* 0x00000010880c723c */ /* 0x044fee00000018ff */
[----:B------:R-:W2:Y:S01]  /*5310*/  LDSM.16.M88.4 R64, [R119+0xb900] ;  /* 0x00b900007740783b */ /* 0x000ea20000000200 */
[C---:B------:R-:W-:Y:S07]  /*5320*/  HMMA.16816.F32 R16, R136.reuse, R18, RZ ;  /* 0x000000128810723c */ /* 0x040fee00000018ff */
[----:B------:R-:W1:Y:S01]  /*5330*/  LDSM.16.M88.4 R144, [R210] ;  /* 0x00000000d290783b */ /* 0x000e620000000200 */
[C---:B---3--:R-:W-:Y:S07]  /*5340*/  HMMA.16816.F32 R20, R136.reuse, R24, RZ ;  /* 0x000000188814723c */ /* 0x048fee00000018ff */
[----:B------:R-:W3:Y:S01]  /*5350*/  LDSM.16.M88.4 R148, [R225] ;  /* 0x00000000e194783b */ /* 0x000ee20000000200 */
[C---:B------:R-:W-:Y:S07]  /*5360*/  HMMA.16816.F32 R24, R136.reuse, R26, RZ ;  /* 0x0000001a8818723c */ /* 0x040fee00000018ff */
[----:B------:R-:W2:Y:S01]  /*5370*/  LDSM.16.M88.4 R152, [R224] ;  /* 0x00000000e098783b */ /* 0x000ea20000000200 */
[C---:B----4-:R-:W-:Y:S07]  /*5380*/  HMMA.16816.F32 R28, R136.reuse, R32, RZ ;  /* 0x00000020881c723c */ /* 0x050fee00000018ff */
[----:B------:R-:W4:Y:S01]  /*5390*/  LDSM.16.M88.4 R156, [R223] ;  /* 0x00000000df9c783b */ /* 0x000f220000000200 */
[C---:B------:R-:W-:Y:S07]  /*53a0*/  HMMA.16816.F32 R32, R136.reuse, R34, RZ ;  /* 0x000000228820723c */ /* 0x040fee00000018ff */
[----:B------:R-:W2:Y:S01]  /*53b0*/  LDSM.16.M88.4 R160, [R222] ;  /* 0x00000000dea0783b */ /* 0x000ea20000000200 */
[C---:B-----5:R-:W-:Y:S07]  /*53c0*/  HMMA.16816.F32 R36, R136.reuse, R40, RZ ;  /* 0x000000288824723c */ /* 0x060fee00000018ff */
[----:B------:R-:W5:Y:S01]  /*53d0*/  LDSM.16.M88.4 R164, [R221] ;  /* 0x00000000dda4783b */ /* 0x000f620000000200 */
[C---:B------:R-:W-:Y:S07]  /*53e0*/  HMMA.16816.F32 R40, R136.reuse, R42, RZ ;  /* 0x0000002a8828723c */ /* 0x040fee00000018ff */
[----:B------:R-:W3:Y:S01]  /*53f0*/  LDSM.16.M88.4 R168, [R220] ;  /* 0x00000000dca8783b */ /* 0x000ee20000000200 */
[C---:B-1----:R-:W-:Y:S07]  /*5400*/  HMMA.16816.F32 R44, R136.reuse, R48, RZ ;  /* 0x00000030882c723c */ /* 0x042fee00000018ff */
[----:B------:R-:W1:Y:S01]  /*5410*/  LDSM.16.M88.4 R172, [R219] ;  /* 0x00000000dbac783b */ /* 0x000e620000000200 */
[C---:B------:R-:W-:Y:S07]  /*5420*/  HMMA.16816.F32 R48, R136.reuse, R50, RZ ;  /* 0x000000328830723c */ /* 0x040fee00000018ff */
[----:B------:R-:W-:Y:S01]  /*5430*/  @!PT LDS RZ, [RZ] ;  /* 0x00000000fffff984 */ /* 0x000fe20000000800 */
[----:B------:R-:W-:Y:S01]  /*5440*/  @!PT LDS RZ, [RZ] ;  /* 0x00000000fffff984 */ /* 0x000fe20000000800 */
[----:B------:R-:W-:Y:S01]  /*5450*/  @!PT LDS RZ, [RZ] ;  /* 0x00000000fffff984 */ /* 0x000fe20000000800 */
[----:B------:R3:W-:Y:S01]  /*5460*/  LDGSTS.E.BYPASS.LTC128B.128 [R226+0x100], [R192.64], !P3 ;  /* 0x00100000c0e27fae */ /* 0x0007e2000d901d56 */
[C---:B------:R-:W-:Y:S07]  /*5470*/  HMMA.16816.F32 R52, R136.reuse, R56, RZ ;  /* 0x000000388834723c */ /* 0x040fee00000018ff */
[----:B------:R1:W-:Y:S01]  /*5480*/  LDGSTS.E.BYPASS.LTC128B.128 [R226+0x4100], [R194.64], !P0 ;  /* 0x04100000c2e27fae */ /* 0x0003e2000c101d56 */
[C---:B------:R-:W-:Y:S07]  /*5490*/  HMMA.16816.F32 R56, R136.reuse, R58, RZ ;  /* 0x0000003a8838723c */ /* 0x040fee00000018ff */
[----:B------:R4:W-:Y:S01]  /*54a0*/  LDGSTS.E.BYPASS.LTC128B.128 [R226+0x1100], [R2.64], !P3 ;  /* 0x0110000002e27fae */ /* 0x0009e2000d901d56 */
[C---:B--2---:R-:W-:Y:S07]  /*54b0*/  HMMA.16816.F32 R60, R136.reuse, R64, RZ ;  /* 0x00000040883c723c */ /* 0x044fee00000018ff */
[----:B------:R4:W-:Y:S01]  /*54c0*/  LDGSTS.E.BYPASS.LTC128B.128 [R226+0x5100], [R2.64+0x80], !P0 ;  /* 0x0510008002e27fae */ /* 0x0009e2000c101d56 */
[C---:B---3--:R-:W-:Y:S01]  /*54d0*/  IADD3 R192, P1, R2.reuse, UR16, RZ ;  /* 0x0000001002c07c10 */ /* 0x048fe2000ff3e0ff */
[----:B------:R-:W-:Y:S03]  /*54e0*/  HMMA.16816.F32 R64, R136, R66, RZ ;  /* 0x000000428840723c */ /* 0x000fe600000018ff */
[C---:B------:R-:W-:Y:S02]  /*54f0*/  IADD3.X R193, R3.reuse, UR15, RZ, P1, !PT ;  /* 0x0000000f03c17c10 */ /* 0x040fe40008ffe4ff */
[----:B-1----:R-:W-:Y:S03]  /*5500*/  IADD3 R194, P4, R2, UR12, RZ ;  /* 0x0000000c02c27c10 */ /* 0x002fe6000ff9e0ff */
[----:B------:R1:W-:Y:S01]  /*5510*/  LDGSTS.E.BYPASS.LTC128B.128 [R226+0x2100], [R192.64], !P3 ;  /* 0x02100000c0e27fae */ /* 0x0003e2000d901d56 */
[C---:B------:R-:W-:Y:S05]  /*5520*/  HMMA.16816.F32 R4, R140.reuse, R144, R4 ;  /* 0x000000908c04723c */ /* 0x040fea0000001804 */
[----:B------:R-:W-:Y:S02]  /*5530*/  IADD3.X R195, R3, UR11, RZ, P4, !PT ;  /* 0x0000000b03c37c10 */ /* 0x000fe4000a7fe4ff */
[C---:B------:R-:W-:Y:S01]  /*5540*/  IADD3 R144, P2, R192.reuse, UR16, RZ ;  /* 0x00000010c0907c10 */ /* 0x040fe2000ff5e0ff */
[C---:B------:R-:W-:Y:S02]  /*5550*/  HMMA.16816.F32 R8, R140.reuse, R146, R8 ;  /* 0x000000928c08723c */ /* 0x040fe40000001808 */
[----:B------:R1:W-:Y:S02]  /*5560*/  LDGSTS.E.BYPASS.LTC128B.128 [R226+0x6100], [R194.64], !P0 ;  /* 0x06100000c2e27fae */ /* 0x0003e4000c101d56 */
[C---:B------:R-:W-:Y:S02]  /*5570*/  IADD3.X R145, R193.reuse, UR15, RZ, P2, !PT ;  /* 0x0000000fc1917c10 */ /* 0x040fe400097fe4ff */
[----:B----4-:R-:W-:Y:S02]  /*5580*/  IADD3 R2, P1, R192, UR12, RZ ;  /* 0x0000000cc0027c10 */ /* 0x010fe4000ff3e0ff */
[C---:B------:R-:W-:Y:S02]  /*5590*/  HMMA.16816.F32 R12, R140.reuse, R148, R12 ;  /* 0x000000948c0c723c */ /* 0x040fe4000000180c */
[----:B------:R2:W-:Y:S02]  /*55a0*/  LDGSTS.E.BYPASS.LTC128B.128 [R226+0x3100], [R144.64], !P3 ;  /* 0x0310000090e27fae */ /* 0x0005e4000d901d56 */
[----:B------:R-:W-:Y:S02]  /*55b0*/  IADD3.X R3, R193, UR11, RZ, P1, !PT ;  /* 0x0000000bc1037c10 */ /* 0x000fe40008ffe4ff */
[----:B------:R-:W-:Y:S02]  /*55c0*/  PLOP3.LUT P1, PT, PT, PT, UP1, 0x80, 0x0 ;  /* 0x000000000000781c */ /* 0x000fe40003f2f018 */
[C---:B------:R-:W-:Y:S02]  /*55d0*/  HMMA.16816.F32 R16, R140.reuse, R150, R16 ;  /* 0x000000968c10723c */ /* 0x040fe40000001810 */
[----:B------:R3:W-:Y:S06]  /*55e0*/  LDGSTS.E.BYPASS.LTC128B.128 [R226+0x7100], [R2.64], !P0 ;  /* 0x0710000002e27fae */ /* 0x0007ec000c101d56 */
[C---:B------:R-:W-:Y:S02]  /*55f0*/  HMMA.16816.F32 R20, R140.reuse, R152, R20 ;  /* 0x000000988c14723c */ /* 0x040fe40000001814 */
[----:B------:R-:W-:Y:S06]  /*5600*/  LDSM.16.M88.4 R148, [R209+0x8900] ;  /* 0x00890000d194783b */ /* 0x000fec0000000200 */
[C---:B------:R-:W-:Y:S02]  /*5610*/  HMMA.16816.F32 R24, R140.reuse, R154, R24 ;  /* 0x0000009a8c18723c */ /* 0x040fe40000001818 */
[----:B------:R-:W0:Y:S06]  /*5620*/  LDGDEPBAR ;  /* 0x00000000000079af */ /* 0x000e2c0000000000 */
[C---:B------:R-:W-:Y:S02]  /*5630*/  HMMA.16816.F32 R28, R140.reuse, R156, R28 ;  /* 0x0000009c8c1c723c */ /* 0x040fe4000000181c */
[----:B--2---:R-:W2:Y:S06]  /*5640*/  LDSM.16.M88.4 R144, [R209+0x8100] ;  /* 0x00810000d190783b */ /* 0x004eac0000000200 */
[C---:B------:R-:W-:Y:S02]  /*5650*/  HMMA.16816.F32 R32, R140.reuse, R158, R32 ;  /* 0x0000009e8c20723c */ /* 0x040fe40000001820 */
[----:B------:R-:W4:Y:S06]  /*5660*/  LDSM.16.M88.4 R152, [R209+0x9100] ;  /* 0x00910000d198783b */ /* 0x000f2c0000000200 */
[C---:B------:R-:W-:Y:S02]  /*5670*/  HMMA.16816.F32 R36, R140.reuse, R160, R36 ;  /* 0x000000a08c24723c */ /* 0x040fe40000001824 */
[----:B------:R-:W2:Y:S06]  /*5680*/  LDSM.16.M88.4 R156, [R209+0x9900] ;  /* 0x00990000d19c783b */ /* 0x000eac0000000200 */
[C---:B------:R-:W-:Y:S02]  /*5690*/  HMMA.16816.F32 R40, R140.reuse, R162, R40 ;  /* 0x000000a28c28723c */ /* 0x040fe40000001828 */
[----:B------:R-:W-:Y:S06]  /*56a0*/  LDSM.16.M88.4 R160, [R209+0xb900] ;  /* 0x00b90000d1a0783b */ /* 0x000fec0000000200 */
[C---:B-----5:R-:W-:Y:S02]  /*56b0*/  HMMA.16816.F32 R44, R140.reuse, R164, R44 ;  /* 0x000000a48c2c723c */ /* 0x060fe4000000182c */
[----:B-1----:R-:W-:Y:S06]  /*56c0*/  LDSM.16.M88.4 R192, [R217] ;  /* 0x00000000d9c0783b */ /* 0x002fec0000000200 */
[C---:B------:R-:W-:Y:S02]  /*56d0*/  HMMA.16816.F32 R48, R140.reuse, R166, R48 ;  /* 0x000000a68c30723c */ /* 0x040fe40000001830 */
[----:B------:R-:W-:Y:S06]  /*56e0*/  LDSM.16.M88.4 R164, [R206] ;  /* 0x00000000cea4783b */ /* 0x000fec0000000200 */
[C---:B------:R-:W-:Y:S08]  /*56f0*/  HMMA.16816.F32 R52, R140.reuse, R168, R52 ;  /* 0x000000a88c34723c */ /* 0x040ff00000001834 */
[C---:B------:R-:W-:Y:S01]  /*5700*/  HMMA.16816.F32 R56, R140.reuse, R170, R56 ;  /* 0x000000aa8c38723c */ /* 0x040fe20000001838 */
[----:B------:R-:W-:Y:S07]  /*5710*/  LDSM.16.M88.4 R168, [R206+0x800] ;  /* 0x00080000cea8783b */ /* 0x000fee0000000200 */
[C---:B------:R-:W-:Y:S08]  /*5720*/  HMMA.16816.F32 R60, R140.reuse, R172, R60 ;  /* 0x000000ac8c3c723c */ /* 0x040ff0000000183c */
[----:B------:R-:W-:Y:S01]  /*5730*/  HMMA.16816.F32 R64, R140, R174, R64 ;  /* 0x000000ae8c40723c */ /* 0x000fe20000001840 */
[----:B------:R-:W-:Y:S07]  /*5740*/  LDSM.16.M88.4 R172, [R218] ;  /* 0x00000000daac783b */ /* 0x000fee0000000200 */
[C---:B--2---:R-:W-:Y:S08]  /*5750*/  HMMA.16816.F32 R4, R176.reuse, R144, R4 ;  /* 0x00000090b004723c */ /* 0x044ff00000001804 */
[C---:B------:R-:W-:Y:S01]  /*5760*/  HMMA.16816.F32 R8, R176.reuse, R146, R8 ;  /* 0x00000092b008723c */ /* 0x040fe20000001808 */
[----:B------:R-:W1:Y:S07]  /*5770*/  LDSM.16.M88.4 R144, [R209+0xa100] ;  /* 0x00a10000d190783b */ /* 0x000e6e0000000200 */
[C---:B------:R-:W-:Y:S08]  /*5780*/  HMMA.16816.F32 R12, R176.reuse, R148, R12 ;  /* 0x00000094b00c723c */ /* 0x040ff0000000180c */
[C---:B------:R-:W-:Y:S01]  /*5790*/  HMMA.16816.F32 R16, R176.reuse, R150, R16 ;  /* 0x00000096b010723c */ /* 0x040fe20000001810 */
[----:B------:R-:W2:Y:S07]  /*57a0*/  LDSM.16.M88.4 R148, [R209+0xa900] ;  /* 0x00a90000d194783b */ /* 0x000eae0000000200 */
[C---:B----4-:R-:W-:Y:S08]  /*57b0*/  HMMA.16816.F32 R20, R176.reuse, R152, R20 ;  /* 0x00000098b014723c */ /* 0x050ff00000001814 */
[C---:B------:R-:W-:Y:S01]  /*57c0*/  HMMA.16816.F32 R24, R176.reuse, R154, R24 ;  /* 0x0000009ab018723c */ /* 0x040fe20000001818 */
[----:B------:R-:W4:Y:S07]  /*57d0*/  LDSM.16.M88.4 R152, [R209+0xb100] ;  /* 0x00b10000d198783b */ /* 0x000f2e0000000200 */
[C---:B------:R-:W-:Y:S08]  /*57e0*/  HMMA.16816.F32 R28, R176.reuse, R156, R28 ;  /* 0x0000009cb01c723c */ /* 0x040ff0000000181c */
[C---:B------:R-:W-:Y:S01]  /*57f0*/  HMMA.16816.F32 R32, R176.reuse, R158, R32 ;  /* 0x0000009eb020723c */ /* 0x040fe20000001820 */
[----:B------:R-:W5:Y:S07]  /*5800*/  LDSM.16.M88.4 R156, [R206+0x1000] ;  /* 0x00100000ce9c783b */ /* 0x000f6e0000000200 */
        /* <DEDUP_REMOVED lines=31> */
[C---:B------:R-:W-:Y:S01]  /*5a00*/  HMMA.16816.F32 R56, R180.reuse, R162, R56 ;  /* 0x000000a2b438723c */ /* 0x040fe20000001838 */
[----:B------:R-:W3:Y:S07]  /*5a10*/  LDSM.16.M88.4 R160, [R119+0xe900] ;  /* 0x00e9000077a0783b */ /* 0x000eee0000000200 */
[C---:B-----5:R-:W-:Y:S08]  /*5a20*/  HMMA.16816.F32 R60, R180.reuse, R156, R60 ;  /* 0x0000009cb43c723c */ /* 0x060ff0000000183c */
[----:B------:R-:W-:Y:S01]  /*5a30*/  HMMA.16816.F32 R64, R180, R158, R64 ;  /* 0x0000009eb440723c */ /* 0x000fe20000001840 */
[----:B------:R-:W-:Y:S07]  /*5a40*/  LDSM.16.M88.4 R156, [R119+0xf900] ;  /* 0x00f90000779c783b */ /* 0x000fee0000000200 */
[C---:B-1----:R-:W-:Y:S08]  /*5a50*/  HMMA.16816.F32 R4, R184.reuse, R144, R4 ;  /* 0x00000090b804723c */ /* 0x042ff00000001804 */
[C---:B------:R-:W-:Y:S01]  /*5a60*/  HMMA.16816.F32 R8, R184.reuse, R146, R8 ;  /* 0x00000092b808723c */ /* 0x040fe20000001808 */
[----:B------:R-:W1:Y:S07]  /*5a70*/  LDSM.16.M88.4 R144, [R119+0xf100] ;  /* 0x00f100007790783b */ /* 0x000e6e0000000200 */
[C---:B--2---:R-:W-:Y:S08]  /*5a80*/  HMMA.16816.F32 R12, R184.reuse, R148, R12 ;  /* 0x00000094b80c723c */ /* 0x044ff0000000180c */
[C---:B------:R-:W-:Y:S01]  /*5a90*/  HMMA.16816.F32 R16, R184.reuse, R150, R16 ;  /* 0x00000096b810723c */ /* 0x040fe20000001810 */
[----:B------:R-:W2:Y:S07]  /*5aa0*/  LDSM.16.M88.4 R148, [R216] ;  /* 0x00000000d894783b */ /* 0x000eae0000000200 */
[C---:B----4-:R-:W-:Y:S08]  /*5ab0*/  HMMA.16816.F32 R20, R184.reuse, R152, R20 ;  /* 0x00000098b814723c */ /* 0x050ff00000001814 */
[C---:B------:R-:W-:Y:S01]  /*5ac0*/  HMMA.16816.F32 R24, R184.reuse, R154, R24 ;  /* 0x0000009ab818723c */ /* 0x040fe20000001818 */
[----:B------:R-:W4:Y:S07]  /*5ad0*/  LDSM.16.M88.4 R152, [R215] ;  /* 0x00000000d798783b */ /* 0x000f2e0000000200 */
[C---:B------:R-:W-:Y:S08]  /*5ae0*/  HMMA.16816.F32 R28, R184.reuse, R164, R28 ;  /* 0x000000a4b81c723c */ /* 0x040ff0000000181c */
[C---:B------:R-:W-:Y:S01]  /*5af0*/  HMMA.16816.F32 R32, R184.reuse, R166, R32 ;  /* 0x000000a6b820723c */ /* 0x040fe20000001820 */
[----:B------:R-:W-:Y:S07]  /*5b00*/  LDSM.16.M88.4 R164, [R209+0xc900] ;  /* 0x00c90000d1a4783b */ /* 0x000fee0000000200 */
[C---:B------:R-:W-:Y:S08]  /*5b10*/  HMMA.16816.F32 R36, R184.reuse, R168, R36 ;  /* 0x000000a8b824723c */ /* 0x040ff00000001824 */
[C---:B------:R-:W-:Y:S01]  /*5b20*/  HMMA.16816.F32 R40, R184.reuse, R170, R40 ;  /* 0x000000aab828723c */ /* 0x040fe20000001828 */
[----:B------:R-:W-:Y:S07]  /*5b30*/  LDSM.16.M88.4 R168, [R209+0xd100] ;  /* 0x00d10000d1a8783b */ /* 0x000fee0000000200 */
[C---:B---3--:R-:W-:Y:S08]  /*5b40*/  HMMA.16816.F32 R44, R184.reuse, R160, R44 ;  /* 0x000000a0b82c723c */ /* 0x048ff0000000182c */
[C---:B------:R-:W-:Y:S01]  /*5b50*/  HMMA.16816.F32 R48, R184.reuse, R162, R48 ;  /* 0x000000a2b830723c */ /* 0x040fe20000001830 */
[----:B------:R-:W3:Y:S07]  /*5b60*/  LDSM.16.M88.4 R160, [R214] ;  /* 0x00000000d6a0783b */ /* 0x000eee0000000200 */
[C---:B-1----:R-:W-:Y:S08]  /*5b70*/  HMMA.16816.F32 R52, R184.reuse, R144, R52 ;  /* 0x00000090b834723c */ /* 0x042ff00000001834 */
[C---:B------:R-:W-:Y:S01]  /*5b80*/  HMMA.16816.F32 R56, R184.reuse, R146, R56 ;  /* 0x00000092b838723c */ /* 0x040fe20000001838 */
[----:B------:R-:W1:Y:S07]  /*5b90*/  LDSM.16.M88.4 R144, [R213] ;  /* 0x00000000d590783b */ /* 0x000e6e0000000200 */
[C---:B------:R-:W-:Y:S08]  /*5ba0*/  HMMA.16816.F32 R60, R184.reuse, R156, R60 ;  /* 0x0000009cb83c723c */ /* 0x040ff0000000183c */
[----:B------:R-:W-:Y:S01]  /*5bb0*/  HMMA.16816.F32 R64, R184, R158, R64 ;  /* 0x0000009eb840723c */ /* 0x000fe20000001840 */
[----:B------:R-:W5:Y:S07]  /*5bc0*/  LDSM.16.M88.4 R156, [R212] ;  /* 0x00000000d49c783b */ /* 0x000f6e0000000200 */
[C---:B------:R-:W-:Y:S08]  /*5bd0*/  HMMA.16816.F32 R4, R188.reuse, R172, R4 ;  /* 0x000000acbc04723c */ /* 0x040ff00000001804 */
[C---:B------:R-:W-:Y:S01]  /*5be0*/  HMMA.16816.F32 R8, R188.reuse, R174, R8 ;  /* 0x000000aebc08723c */ /* 0x040fe20000001808 */
[----:B------:R-:W-:Y:S07]  /*5bf0*/  LDSM.16.M88.4 R172, [R209+0xe900] ;  /* 0x00e90000d1ac783b */ /* 0x000fee0000000200 */
[C---:B------:R-:W-:Y:S08]  /*5c00*/  HMMA.16816.F32 R12, R188.reuse, R192, R12 ;  /* 0x000000c0bc0c723c */ /* 0x040ff0000000180c */
[C---:B------:R-:W-:Y:S01]  /*5c10*/  HMMA.16816.F32 R16, R188.reuse, R194, R16 ;  /* 0x000000c2bc10723c */ /* 0x040fe20000001810 */
[----:B------:R-:W-:Y:S07]  /*5c20*/  LDSM.16.M88.4 R192, [R209+0xf100] ;  /* 0x00f10000d1c0783b */ /* 0x000fee0000000200 */
[C---:B--2---:R-:W-:Y:S08]  /*5c30*/  HMMA.16816.F32 R20, R188.reuse, R148, R20 ;  /* 0x00000094bc14723c */ /* 0x044ff00000001814 */
[C---:B------:R-:W-:Y:S01]  /*5c40*/  HMMA.16816.F32 R24, R188.reuse, R150, R24 ;  /* 0x00000096bc18723c */ /* 0x040fe20000001818 */
[----:B------:R-:W2:Y:S07]  /*5c50*/  LDSM.16.M88.4 R148, [R211] ;  /* 0x00000000d394783b */ /* 0x000eae0000000200 */
[C---:B----4-:R-:W-:Y:S08]  /*5c60*/  HMMA.16816.F32 R28, R188.reuse, R152, R28 ;  /* 0x00000098bc1c723c */ /* 0x050ff0000000181c */
[C---:B------:R-:W-:Y:S01]  /*5c70*/  HMMA.16816.F32 R32, R188.reuse, R154, R32 ;  /* 0x0000009abc20723c */ /* 0x040fe20000001820 */
[----:B------:R-:W4:Y:S07]  /*5c80*/  LDSM.16.M88.4 R152, [R209+0xc100] ;  /* 0x00c10000d198783b */ /* 0x000f2e0000000200 */
[C---:B---3--:R-:W-:Y:S08]  /*5c90*/  HMMA.16816.F32 R36, R188.reuse, R160, R36 ;  /* 0x000000a0bc24723c */ /* 0x048ff00000001824 */
[C---:B------:R-:W-:Y:S01]  /*5ca0*/  HMMA.16816.F32 R40, R188.reuse, R162, R40 ;  /* 0x000000a2bc28723c */ /* 0x040fe20000001828 */
        /* <DEDUP_REMOVED lines=8> */
[----:B------:R-:W-:Y:S01]  /*5d30*/  HMMA.16816.F32 R64, R188, R150, R64 ;  /* 0x00000096bc40723c */ /* 0x000fe20000001840 */
[----:B------:R-:W2:Y:S07]  /*5d40*/  LDSM.16.M88.4 R148, [R206+0x4000] ;  /* 0x00400000ce94783b */ /* 0x000eae0000000200 */
[C---:B----4-:R-:W-:Y:S08]  /*5d50*/  HMMA.16816.F32 R4, R196.reuse, R152, R4 ;  /* 0x00000098c404723c */ /* 0x050ff00000001804 */
[C---:B------:R-:W-:Y:S01]  /*5d60*/  HMMA.16816.F32 R8, R196.reuse, R154, R8 ;  /* 0x0000009ac408723c */ /* 0x040fe20000001808 */
[----:B------:R-:W4:Y:S07]  /*5d70*/  LDSM.16.M88.4 R152, [R206+0x4800] ;  /* 0x00480000ce98783b */ /* 0x000f2e0000000200 */
[C---:B------:R-:W-:Y:S08]  /*5d80*/  HMMA.16816.F32 R12, R196.reuse, R164, R12 ;  /* 0x000000a4c40c723c */ /* 0x040ff0000000180c */
[C---:B------:R-:W-:Y:S08]  /*5d90*/  HMMA.16816.F32 R16, R196.reuse, R166, R16 ;  /* 0x000000a6c410723c */ /* 0x040ff00000001810 */
[C---:B------:R-:W-:Y:S08]  /*5da0*/  HMMA.16816.F32 R20, R196.reuse, R168, R20 ;  /* 0x000000a8c414723c */ /* 0x040ff00000001814 */
[C---:B------:R-:W-:Y:S08]  /*5db0*/  HMMA.16816.F32 R24, R196.reuse, R170, R24 ;  /* 0x000000aac418723c */ /* 0x040ff00000001818 */
[C---:B---3--:R-:W-:Y:S08]  /*5dc0*/  HMMA.16816.F32 R28, R196.reuse, R160, R28 ;  /* 0x000000a0c41c723c */ /* 0x048ff0000000181c */
[C---:B------:R-:W-:Y:S08]  /*5dd0*/  HMMA.16816.F32 R32, R196.reuse, R162, R32 ;  /* 0x000000a2c420723c */ /* 0x040ff00000001820 */
[C---:B-1----:R-:W-:Y:S08]  /*5de0*/  HMMA.16816.F32 R36, R196.reuse, R144, R36 ;  /* 0x00000090c424723c */ /* 0x042ff00000001824 */
[C---:B------:R-:W-:Y:S01]  /*5df0*/  HMMA.16816.F32 R40, R196.reuse, R146, R40 ;  /* 0x00000092c428723c */ /* 0x040fe20000001828 */
[----:B------:R-:W1:Y:S07]  /*5e00*/  LDSM.16.M88.4 R144, [R206+0x5000] ;  /* 0x00500000ce90783b */ /* 0x000e6e0000000200 */
[C---:B------:R-:W-:Y:S08]  /*5e10*/  HMMA.16816.F32 R44, R196.reuse, R172, R44 ;  /* 0x000000acc42c723c */ /* 0x040ff0000000182c */
[C---:B------:R-:W-:Y:S08]  /*5e20*/  HMMA.16816.F32 R48, R196.reuse, R174, R48 ;  /* 0x000000aec430723c */ /* 0x040ff00000001830 */
[C---:B------:R-:W-:Y:S08]  /*5e30*/  HMMA.16816.F32 R52, R196.reuse, R192, R52 ;  /* 0x000000c0c434723c */ /* 0x040ff00000001834 */
[C---:B------:R-:W-:Y:S08]  /*5e40*/  HMMA.16816.F32 R56, R196.reuse, R194, R56 ;  /* 0x000000c2c438723c */ /* 0x040ff00000001838 */
[C---:B-----5:R-:W-:Y:S08]  /*5e50*/  HMMA.16816.F32 R60, R196.reuse, R156, R60 ;  /* 0x0000009cc43c723c */ /* 0x060ff0000000183c */
[----:B------:R-:W-:Y:S01]  /*5e60*/  HMMA.16816.F32 R64, R196, R158, R64 ;  /* 0x0000009ec440723c */ /* 0x000fe20000001840 */
[----:B------:R-:W3:Y:S07]  /*5e70*/  LDSM.16.M88.4 R156, [R206+0x5800] ;  /* 0x00580000ce9c783b */ /* 0x000eee0000000200 */
[C---:B--2---:R-:W-:Y:S08]  /*5e80*/  HMMA.16816.F32 R4, R200.reuse, R148, R4 ;  /* 0x00000094c804723c */ /* 0x044ff00000001804 */
[C---:B------:R-:W-:Y:S01]  /*5e90*/  HMMA.16816.F32 R8, R200.reuse, R150, R8 ;  /* 0x00000096c808723c */ /* 0x040fe20000001808 */
[----:B------:R-:W2:Y:S07]  /*5ea0*/  LDSM.16.M88.4 R148, [R206+0x6000] ;  /* 0x00600000ce94783b */ /* 0x000eae0000000200 */
[C---:B----4-:R-:W-:Y:S08]  /*5eb0*/  HMMA.16816.F32 R12, R200.reuse, R152, R12 ;  /* 0x00000098c80c723c */ /* 0x050ff0000000180c */
[C---:B------:R-:W-:Y:S01]  /*5ec0*/  HMMA.16816.F32 R16, R200.reuse, R154, R16 ;  /* 0x0000009ac810723c */ /* 0x040fe20000001810 */
[----:B------:R-:W-:Y:S03]  /*5ed0*/  LDSM.16.M88.4 R152, [R206+0x7000] ;  /* 0x00700000ce98783b */ /* 0x000fe60000000200 */
[----:B------:R-:W-:Y:S02]  /*5ee0*/  FMNMX.FTZ R0, R4, R117, !PT ;  /* 0x0000007504007209 */ /* 0x000fe40007810000 */
[----:B------:R-:W-:Y:S02]  /*5ef0*/  FMNMX.FTZ R2, R6, R118, !PT ;  /* 0x0000007606027209 */ /* 0x000fe40007810000 */
[C---:B-1----:R-:W-:Y:S04]  /*5f00*/  HMMA.16816.F32 R20, R200.reuse, R144, R20 ;  /* 0x00000090c814723c */ /* 0x042fe80000001814 */
[----:B------:R-:W-:Y:S02]  /*5f10*/  FMNMX.FTZ R0, R5, R0, !PT ;  /* 0x0000000005007209 */ /* 0x000fe40007810000 */
[----:B------:R-:W-:Y:S02]  /*5f20*/  FMNMX.FTZ R2, R7, R2, !PT ;  /* 0x0000000207027209 */ /* 0x000fe40007810000 */
[C---:B------:R-:W-:Y:S01]  /*5f30*/  HMMA.16816.F32 R24, R200.reuse, R146, R24 ;  /* 0x00000092c818723c */ /* 0x040fe20000001818 */
[----:B------:R-:W1:Y:S03]  /*5f40*/  LDSM.16.M88.4 R144, [R206+0x6800] ;  /* 0x00680000ce90783b */ /* 0x000e660000000200 */
[----:B------:R-:W-:Y:S02]  /*5f50*/  FMNMX.FTZ R0, R8, R0, !PT ;  /* 0x0000000008007209 */ /* 0x000fe40007810000 */
[----:B------:R-:W-:Y:S02]  /*5f60*/  FMNMX.FTZ R2, R10, R2, !PT ;  /* 0x000000020a027209 */ /* 0x000fe40007810000 */
[C---:B---3--:R-:W-:Y:S04]  /*5f70*/  HMMA.16816.F32 R28, R200.reuse, R156, R28 ;  /* 0x0000009cc81c723c */ /* 0x048fe8000000181c */
[----:B------:R-:W-:Y:S02]  /*5f80*/  FMNMX.FTZ R0, R9, R0, !PT ;  /* 0x0000000009007209 */ /* 0x000fe40007810000 */
[----:B------:R-:W-:Y:S02]  /*5f90*/  FMNMX.FTZ R2, R11, R2, !PT ;  /* 0x000000020b027209 */ /* 0x000fe40007810000 */
[C---:B------:R-:W-:Y:S04]  /*5fa0*/  HMMA.16816.F32 R32, R200.reuse, R158, R32 ;  /* 0x0000009ec820723c */ /* 0x040fe80000001820 */
[----:B------:R-:W-:Y:S02]  /*5fb0*/  FMNMX.FTZ R0, R12, R0, !PT ;  /* 0x000000000c007209 */ /* 0x000fe40007810000 */
[----:B------:R-:W-:Y:S02]  /*5fc0*/  FMNMX.FTZ R2, R14, R2, !PT ;  /* 0x000000020e027209 */ /* 0x000fe40007810000 */
[C---:B--2---:R-:W-:Y:S04]  /*5fd0*/  HMMA.16816.F32 R36, R200.reuse, R148, R36 ;  /* 0x00000094c824723c */ /* 0x044fe80000001824 */
[----:B------:R-:W-:Y:S02]  /*5fe0*/  FMNMX.FTZ R0, R13, R0, !PT ;  /* 0x000000000d007209 */ /* 0x000fe40007810000 */
[----:B------:R-:W-:Y:S02]  /*5ff0*/  FMNMX.FTZ R2, R15, R2, !PT ;  /* 0x000000020f027209 */ /* 0x000fe40007810000 */
[C---:B------:R-:W-:Y:S01]  /*6000*/  HMMA.16816.F32 R40, R200.reuse, R150, R40 ;  /* 0x00000096c828723c */ /* 0x040fe20000001828 */
[----:B------:R-:W2:Y:S01]  /*6010*/  LDSM.16.M88.4 R148, [R206+0x7800] ;  /* 0x00780000ce94783b */ /* 0x000ea20000000200 */
[----:B------:R-:W-:Y:S04]  /*6020*/  DEPBAR.LE SB0, 0x0 ;  /* 0x000080000000791a */ /* 0x000fe80000000000 */
[----:B------:R-:W-:Y:S02]  /*6030*/  FMNMX.FTZ R0, R16, R0, !PT ;  /* 0x0000000010007209 */ /* 0x000fe40007810000 */
[----:B------:R-:W-:Y:S01]  /*6040*/  FMNMX.FTZ R2, R18, R2, !PT ;  /* 0x0000000212027209 */ /* 0x000fe20007810000 */
[C---:B-1----:R-:W-:Y:S01]  /*6050*/  HMMA.16816.F32 R44, R200.reuse, R144, R44 ;  /* 0x00000090c82c723c */ /* 0x042fe2000000182c */
[----:B------:R-:W-:Y:S04]  /*6060*/  BAR.SYNC.DEFER_BLOCKING 0x0 ;  /* 0x0000000000007b1d */ /* 0x000fe80000010000 */
[----:B------:R-:W-:Y:S02]  /*6070*/  FMNMX.FTZ R0, R17, R0, !PT ;  /* 0x0000000011007209 */ /* 0x000fe40007810000 */
[----:B------:R-:W-:Y:S01]  /*6080*/  FMNMX.FTZ R2, R19, R2, !PT ;  /* 0x0000000213027209 */ /* 0x000fe20007810000 */
[C---:B------:R-:W-:Y:S04]  /*6090*/  HMMA.16816.F32 R48, R200.reuse, R146, R48 ;  /* 0x00000092c830723c */ /* 0x040fe80000001830 */
[----:B------:R-:W-:Y:S02]  /*60a0*/  FMNMX.FTZ R0, R20, R0, !PT ;  /* 0x0000000014007209 */ /* 0x000fe40007810000 */
[----:B------:R-:W-:Y:S02]  /*60b0*/  FMNMX.FTZ R2, R22, R2, !PT ;  /* 0x0000000216027209 */ /* 0x000fe40007810000 */
[C---:B------:R-:W-:Y:S04]  /*60c0*/  HMMA.16816.F32 R52, R200.reuse, R152, R52 ;  /* 0x00000098c834723c */ /* 0x040fe80000001834 */
        /* <DEDUP_REMOVED lines=8> */
[----:B------:R-:W-:Y:S04]  /*6150*/  HMMA.16816.F32 R64, R200, R150, R64 ;  /* 0x00000096c840723c */ /* 0x000fe80000001840 */
[----:B------:R-:W-:Y:S02]  /*6160*/  FMNMX.FTZ R0, R28, R0, !PT ;  /* 0x000000001c007209 */ /* 0x000fe40007810000 */
[----:B------:R-:W-:Y:S02]  /*6170*/  FMNMX.FTZ R2, R30, R2, !PT ;  /* 0x000000021e027209 */ /* 0x000fe40007810000 */
[----:B------:R-:W-:Y:S04]  /*6180*/  FMNMX.FTZ R0, R29, R0, !PT ;  /* 0x000000001d007209 */ /* 0x000fe80007810000 */
        /* <DEDUP_REMOVED lines=35> */
[----:B------:R-:W-:Y:S03]  /*63c0*/  FMNMX.FTZ R0, R66, R0, !PT ;  /* 0x0000000042007209 */ /* 0x000fe60007810000 */
[----:B------:R-:W1:Y:S01]  /*63d0*/  SHFL.BFLY PT, R3, R116, 0x2, 0x1f ;  /* 0x0c401f0074037f89 */ /* 0x000e6200000e0000 */
[----:B------:R-:W-:Y:S07]  /*63e0*/  FMNMX.FTZ R0, R67, R0, !PT ;  /* 0x0000000043007209 */ /* 0x000fee0007810000 */
[----:B------:R-:W2:Y:S01]  /*63f0*/  SHFL.BFLY PT, R2, R0, 0x2, 0x1f ;  /* 0x0c401f0000027f89 */ /* 0x000ea200000e0000 */
[----:B-1----:R-:W-:Y:S07]  /*6400*/  FMNMX.FTZ R116, R116, R3, !PT ;  /* 0x0000000374747209 */ /* 0x002fee0007810000 */
[----:B------:R-:W1:Y:S01]  /*6410*/  SHFL.BFLY PT, R144, R116, 0x1, 0x1f ;  /* 0x0c201f0074907f89 */ /* 0x000e6200000e0000 */
[----:B--2---:R-:W-:Y:S07]  /*6420*/  FMNMX.FTZ R0, R0, R2, !PT ;  /* 0x0000000200007209 */ /* 0x004fee0007810000 */
[----:B------:R-:W2:Y:S01]  /*6430*/  SHFL.BFLY PT, R3, R0, 0x1, 0x1f ;  /* 0x0c201f0000037f89 */ /* 0x000ea200000e0000 */
[----:B-1----:R-:W-:Y:S05]  /*6440*/  FMNMX.FTZ R116, R116, R144, !PT ;  /* 0x0000009074747209 */ /* 0x002fea0007810000 */
[C---:B------:R-:W-:Y:S02]  /*6450*/  FMUL.FTZ R156, R116.reuse, c[0x0][0x2d0] ;  /* 0x0000b400749c7a20 */ /* 0x040fe40000410000 */
[----:B------:R-:W-:Y:S01]  /*6460*/  FADD.FTZ R2, -R116, R117 ;  /* 0x0000007574027221 */ /* 0x000fe20000010100 */
[----:B--2---:R-:W-:Y:S01]  /*6470*/  FMNMX.FTZ R3, R0, R3, !PT ;  /* 0x0000000300037209 */ /* 0x004fe20007810000 */
[--C-:B------:R-:W-:Y:S01]  /*6480*/  FFMA.FTZ R5, R5, c[0x0][0x2d0], -R156.reuse ;  /* 0x0000b40005057a23 */ /* 0x100fe2000001089c */
[----:B------:R-:W-:Y:S01]  /*6490*/  @P1 IADD3 R117, P2, R246, UR8, RZ ;  /* 0x00000008f6751c10 */ /* 0x000fe2000ff5e0ff */
[--C-:B------:R-:W-:Y:S02]  /*64a0*/  FFMA.FTZ R4, R4, c[0x0][0x2d0], -R156.reuse ;  /* 0x0000b40004047a23 */ /* 0x100fe4000001089c */
[----:B------:R1:W-:Y:S01]  /*64b0*/  MUFU.EX2 R230, R5 ;  /* 0x0000000500e67308 */ /* 0x0003e20000000800 */
[----:B------:R-:W-:Y:S01]  /*64c0*/  FMUL.FTZ R0, R2, c[0x0][0x2d0] ;  /* 0x0000b40002007a20 */ /* 0x000fe20000410000 */
[----:B------:R-:W-:Y:S01]  /*64d0*/  @P1 LEA R144, P5, R117, c[0x0][0x1c8], 0x1 ;  /* 0x0000720075901a11 */ /* 0x000fe200078a08ff */
[--C-:B------:R-:W-:Y:S02]  /*64e0*/  FFMA.FTZ R8, R8, c[0x0][0x2d0], -R156.reuse ;  /* 0x0000b40008087a23 */ /* 0x100fe4000001089c */
[--C-:B------:R-:W-:Y:S02]  /*64f0*/  FFMA.FTZ R9, R9, c[0x0][0x2d0], -R156.reuse ;  /* 0x0000b40009097a23 */ /* 0x100fe4000001089c */
[--C-:B------:R-:W-:Y:S02]  /*6500*/  FFMA.FTZ R24, R24, c[0x0][0x2d0], -R156.reuse ;  /* 0x0000b40018187a23 */ /* 0x100fe4000001089c */
[--C-:B------:R-:W-:Y:S01]  /*6510*/  FFMA.FTZ R25, R25, c[0x0][0x2d0], -R156.reuse ;  /* 0x0000b40019197a23 */ /* 0x100fe2000001089c */
[----:B------:R2:W-:Y:S01]  /*6520*/  MUFU.EX2 R231, R4 ;  /* 0x0000000400e77308 */ /* 0x0005e20000000800 */
[--C-:B------:R-:W-:Y:S02]  /*6530*/  FFMA.FTZ R28, R28, c[0x0][0x2d0], -R156.reuse ;  /* 0x0000b4001c1c7a23 */ /* 0x100fe4000001089c */
[--C-:B------:R-:W-:Y:S02]  /*6540*/  FFMA.FTZ R29, R29, c[0x0][0x2d0], -R156.reuse ;  /* 0x0000b4001d1d7a23 */ /* 0x100fe4000001089c */
[--C-:B------:R-:W-:Y:S02]  /*6550*/  FFMA.FTZ R32, R32, c[0x0][0x2d0], -R156.reuse ;  /* 0x0000b40020207a23 */ /* 0x100fe4000001089c */
[--C-:B------:R-:W-:Y:S02]  /*6560*/  FFMA.FTZ R33, R33, c[0x0][0x2d0], -R156.reuse ;  /* 0x0000b40021217a23 */ /* 0x100fe4000001089c */
[--C-:B------:R-:W-:Y:S01]  /*6570*/  FFMA.FTZ R36, R36, c[0x0][0x2d0], -R156.reuse ;  /* 0x0000b40024247a23 */ /* 0x100fe2000001089c */
[----:B------:R3:W4:Y:S01]  /*6580*/  MUFU.EX2 R2, R0 ;  /* 0x0000000000027308 */ /* 0x0007220000000800 */
[--C-:B------:R-:W-:Y:S02]  /*6590*/  FFMA.FTZ R37, R37, c[0x0][0x2d0], -R156.reuse ;  /* 0x0000b40025257a23 */ /* 0x100fe4000001089c */
[--C-:B------:R-:W-:Y:S01]  /*65a0*/  FFMA.FTZ R40, R40, c[0x0][0x2d0], -R156.reuse ;  /* 0x0000b40028287a23 */ /* 0x100fe2000001089c */
[----:B-1----:R-:W-:Y:S01]  /*65b0*/  @P1 IADD3.X R5, R243, UR9, RZ, P2, !PT ;  /* 0x00000009f3051c10 */ /* 0x002fe200097fe4ff */
[--C-:B------:R-:W-:Y:S02]  /*65c0*/  FFMA.FTZ R41, R41, c[0x0][0x2d0], -R156.reuse ;  /* 0x0000b40029297a23 */ /* 0x100fe4000001089c */
[--C-:B------:R-:W-:Y:S01]  /*65d0*/  FFMA.FTZ R44, R44, c[0x0][0x2d0], -R156.reuse ;  /* 0x0000b4002c2c7a23 */ /* 0x100fe2000001089c */
[----:B------:R-:W-:Y:S01]  /*65e0*/  @P1 LEA.HI.X R145, R117, c[0x0][0x1cc], R5, 0x1, P5 ;  /* 0x0000730075911a11 */ /* 0x000fe200028f0c05 */
[----:B------:R-:W-:Y:S01]  /*65f0*/  FMUL.FTZ R117, R3, c[0x0][0x2d0] ;  /* 0x0000b40003757a20 */ /* 0x000fe20000410000 */
[----:B------:R1:W-:Y:S01]  /*6600*/  MUFU.EX2 R229, R8 ;  /* 0x0000000800e57308 */ /* 0x0003e20000000800 */
[----:B------:R-:W-:Y:S02]  /*6610*/  FFMA.FTZ R45, R45, c[0x0][0x2d0], -R156 ;  /* 0x0000b4002d2d7a23 */ /* 0x000fe4000001089c */
[----:B------:R5:W-:Y:S01]  /*6620*/  @P1 LDGSTS.E.BYPASS.LTC128B.128 [R226+0x8100], [R144.64], !P3 ;  /* 0x0810000090e21fae */ /* 0x000be2000d901d56 */
[----:B--2---:R-:W-:Y:S01]  /*6630*/  @P1 IADD3 R4, P4, R235, UR8, RZ ;  /* 0x00000008eb041c10 */ /* 0x004fe2000ff9e0ff */
[--C-:B------:R-:W-:Y:S02]  /*6640*/  FFMA.FTZ R6, R6, c[0x0][0x2d0], -R117.reuse ;  /* 0x0000b40006067a23 */ /* 0x100fe40000010875 */
[--C-:B------:R-:W-:Y:S01]  /*6650*/  FFMA.FTZ R10, R10, c[0x0][0x2d0], -R117.reuse ;  /* 0x0000b4000a0a7a23 */ /* 0x100fe20000010875 */
[----:B------:R-:W-:Y:S01]  /*6660*/  @P1 LEA R146, P2, R4, c[0x0][0x1c8], 0x1 ;  /* 0x0000720004921a11 */ /* 0x000fe200078408ff */
[--C-:B------:R-:W-:Y:S01]  /*6670*/  FFMA.FTZ R11, R11, c[0x0][0x2d0], -R117.reuse ;  /* 0x0000b4000b0b7a23 */ /* 0x100fe20000010875 */
[----:B------:R2:W-:Y:S01]  /*6680*/  MUFU.EX2 R228, R9 ;  /* 0x0000000900e47308 */ /* 0x0005e20000000800 */
[--C-:B------:R-:W-:Y:S02]  /*6690*/  FFMA.FTZ R26, R26, c[0x0][0x2d0], -R117.reuse ;  /* 0x0000b4001a1a7a23 */ /* 0x100fe40000010875 */
[--C-:B------:R-:W-:Y:S02]  /*66a0*/  FFMA.FTZ R27, R27, c[0x0][0x2d0], -R117.reuse ;  /* 0x0000b4001b1b7a23 */ /* 0x100fe40000010875 */
[----:B---3--:R-:W-:Y:S01]  /*66b0*/  FADD.FTZ R0, -R3, R118 ;  /* 0x0000007603007221 */ /* 0x008fe20000010100 */
[----:B------:R-:W-:Y:S01]  /*66c0*/  @P1 IADD3.X R118, R234, UR9, RZ, P4, !PT ;  /* 0x00000009ea761c10 */ /* 0x000fe2000a7fe4ff */
[----:B------:R-:W-:Y:S01]  /*66d0*/  @UP1 UIADD3 UR9, UP0, UR20, 0x80, URZ ;  /* 0x0000008014091890 */ /* 0x000fe2000ff1e03f */
[----:B----4-:R-:W-:Y:S02]  /*66e0*/  FMUL.FTZ R68, R2, R68 ;  /* 0x0000004402447220 */ /* 0x010fe40000410000 */
[----:B------:R-:W-:Y:S01]  /*66f0*/  @P1 LEA.HI.X R147, R4, c[0x0][0x1cc], R118, 0x1, P2 ;  /* 0x0000730004931a11 */ /* 0x000fe200010f0c76 */
[----:B------:R3:W-:Y:S01]  /*6700*/  MUFU.EX2 R168, R6 ;  /* 0x0000000600a87308 */ /* 0x0007e20000000800 */
[----:B------:R-:W-:Y:S01]  /*6710*/  @P1 IADD3 R4, P2, R144, UR10, RZ ;  /* 0x0000000a90041c10 */ /* 0x000fe2000ff5e0ff */
[----:B------:R-:W-:Y:S01]  /*6720*/  @UP1 UIADD3.X UR8, URZ, UR14, URZ, UP0, !UPT ;  /* 0x0000000e3f081290 */ /* 0x000fe200087fe43f */
[--C-:B------:R-:W-:Y:S01]  /*6730*/  FFMA.FTZ R118, R7, c[0x0][0x2d0], -R117.reuse ;  /* 0x0000b40007767a23 */ /* 0x100fe20000010875 */
[----:B------:R4:W-:Y:S01]  /*6740*/  @P1 LDGSTS.E.BYPASS.LTC128B.128 [R226+0xc100], [R146.64], !P0 ;  /* 0x0c10000092e21fae */ /* 0x0009e2000c101d56 */
[----:B------:R-:W-:Y:S01]  /*6750*/  @P1 IADD3.X R5, R145, UR17, RZ, P2, !PT ;  /* 0x0000001191051c10 */ /* 0x000fe200097fe4ff */
[----:B------:R-:W-:Y:S01]  /*6760*/  FMUL.FTZ R0, R0, c[0x0][0x2d0] ;  /* 0x0000b40000007a20 */ /* 0x000fe20000410000 */
[----:B-1----:R-:W-:Y:S01]  /*6770*/  @P1 IADD3 R8, P2, R4, UR10, RZ ;  /* 0x0000000a04081c10 */ /* 0x002fe2000ff5e0ff */
[----:B------:R-:W-:Y:S01]  /*6780*/  FMUL.FTZ R69, R2, R69 ;  /* 0x0000004502457220 */ /* 0x000fe20000410000 */
[----:B-----5:R-:W-:Y:S01]  /*6790*/  @P1 IADD3 R144, P5, R4, UR9, RZ ;  /* 0x0000000904901c10 */ /* 0x020fe2000ffbe0ff */
[----:B------:R-:W-:Y:S01]  /*67a0*/  MUFU.EX2 R167, R118 ;  /* 0x0000007600a77308 */ /* 0x000fe20000000800 */
[C---:B------:R-:W-:Y:S01]  /*67b0*/  FMUL.FTZ R72, R2.reuse, R72 ;  /* 0x0000004802487220 */ /* 0x040fe20000410000 */
[----:B------:R1:W-:Y:S01]  /*67c0*/  @P1 LDGSTS.E.BYPASS.LTC128B.128 [R226+0x9100], [R4.64], !P3 ;  /* 0x0910000004e21fae */ /* 0x0003e2000d901d56 */
[C---:B--2---:R-:W-:Y:S01]  /*67d0*/  @P1 IADD3.X R9, R5.reuse, UR17, RZ, P2, !PT ;  /* 0x0000001105091c10 */ /* 0x044fe200097fe4ff */
[C---:B------:R-:W-:Y:S01]  /*67e0*/  FMUL.FTZ R73, R2.reuse, R73 ;  /* 0x0000004902497220 */ /* 0x040fe20000410000 */
[----:B------:R-:W-:Y:S01]  /*67f0*/  @P1 IADD3.X R145, R5, UR8, RZ, P5, !PT ;  /* 0x0000000805911c10 */ /* 0x000fe2000affe4ff */
[C---:B------:R-:W-:Y:S02]  /*6800*/  FMUL.FTZ R76, R2.reuse, R76 ;  /* 0x0000004c024c7220 */ /* 0x040fe40000410000 */
[C---:B------:R-:W-:Y:S02]  /*6810*/  FMUL.FTZ R77, R2.reuse, R77 ;  /* 0x0000004d024d7220 */ /* 0x040fe40000410000 */
[----:B------:R1:W-:Y:S01]  /*6820*/  @P1 LDGSTS.E.BYPASS.LTC128B.128 [R226+0xd100], [R4.64+0x80], !P0 ;  /* 0x0d10008004e21fae */ /* 0x0003e2000c101d56 */
[----:B------:R-:W2:Y:S01]  /*6830*/  MUFU.EX2 R0, R0 ;  /* 0x0000000000007308 */ /* 0x000ea20000000800 */
[----:B------:R-:W-:Y:S01]  /*6840*/  FMUL.FTZ R80, R2, R80 ;  /* 0x0000005002507220 */ /* 0x000fe20000410000 */
[----:B---3--:R-:W-:Y:S01]  /*6850*/  @P1 IADD3 R6, P4, R8, UR10, RZ ;  /* 0x0000000a08061c10 */ /* 0x008fe2000ff9e0ff */
[C---:B------:R-:W-:Y:S02]  /*6860*/  FMUL.FTZ R81, R2.reuse, R81 ;  /* 0x0000005102517220 */ /* 0x040fe40000410000 */
[C---:B------:R-:W-:Y:S02]  /*6870*/  FMUL.FTZ R84, R2.reuse, R84 ;  /* 0x0000005402547220 */ /* 0x040fe40000410000 */
[----:B------:R3:W-:Y:S01]  /*6880*/  @P1 LDGSTS.E.BYPASS.LTC128B.128 [R226+0xa100], [R8.64], !P3 ;  /* 0x0a10000008e21fae */ /* 0x0007e2000d901d56 */
[----:B------:R-:W-:Y:S01]  /*6890*/  @P1 IADD3.X R7, R9, UR17, RZ, P4, !PT ;  /* 0x0000001109071c10 */ /* 0x000fe2000a7fe4ff */
[C---:B------:R-:W-:Y:S01]  /*68a0*/  FMUL.FTZ R85, R2.reuse, R85 ;  /* 0x0000005502557220 */ /* 0x040fe20000410000 */
[----:B------:R5:W-:Y:S01]  /*68b0*/  MUFU.EX2 R166, R10 ;  /* 0x0000000a00a67308 */ /* 0x000be20000000800 */
[C---:B------:R-:W-:Y:S02]  /*68c0*/  FMUL.FTZ R88, R2.reuse, R88 ;  /* 0x0000005802587220 */ /* 0x040fe40000410000 */
[----:B------:R-:W-:Y:S02]  /*68d0*/  FMUL.FTZ R89, R2, R89 ;  /* 0x0000005902597220 */ /* 0x000fe40000410000 */
[----:B------:R4:W-:Y:S01]  /*68e0*/  @P1 LDGSTS.E.BYPASS.LTC128B.128 [R226+0xe100], [R144.64], !P0 ;  /* 0x0e10000090e21fae */ /* 0x0009e2000c101d56 */
[--C-:B------:R-:W-:Y:S02]  /*68f0*/  FFMA.FTZ R30, R30, c[0x0][0x2d0], -R117.reuse ;  /* 0x0000b4001e1e7a23 */ /* 0x100fe40000010875 */
[--C-:B------:R-:W-:Y:S02]  /*6900*/  FFMA.FTZ R31, R31, c[0x0][0x2d0], -R117.reuse ;  /* 0x0000b4001f1f7a23 */ /* 0x100fe40000010875 */
[----:B------:R4:W4:Y:S01]  /*6910*/  MUFU.EX2 R165, R11 ;  /* 0x0000000b00a57308 */ /* 0x0009220000000800 */
[--C-:B------:R-:W-:Y:S02]  /*6920*/  FFMA.FTZ R34, R34, c[0x0][0x2d0], -R117.reuse ;  /* 0x0000b40022227a23 */ /* 0x100fe40000010875 */
[----:B------:R4:W-:Y:S01]  /*6930*/  @P1 LDGSTS.E.BYPASS.LTC128B.128 [R226+0xb100], [R6.64], !P3 ;  /* 0x0b10000006e21fae */ /* 0x0009e2000d901d56 */
[----:B--2---:R-:W-:Y:S01]  /*6940*/  FMUL.FTZ R70, R0, R70 ;  /* 0x0000004600467220 */ /* 0x004fe20000410000 */
[----:B-1----:R-:W-:Y:S01]  /*6950*/  @P1 IADD3 R4, P2, R8, UR9, RZ ;  /* 0x0000000908041c10 */ /* 0x002fe2000ff5e0ff */
[C---:B------:R-:W-:Y:S02]  /*6960*/  FMUL.FTZ R71, R0.reuse, R71 ;  /* 0x0000004700477220 */ /* 0x040fe40000410000 */
[C---:B------:R-:W-:Y:S01]  /*6970*/  FMUL.FTZ R74, R0.reuse, R74 ;  /* 0x0000004a004a7220 */ /* 0x040fe20000410000 */
[----:B------:R-:W-:Y:S01]  /*6980*/  @P1 IADD3.X R5, R9, UR8, RZ, P2, !PT ;  /* 0x0000000809051c10 */ /* 0x000fe200097fe4ff */
[C---:B------:R-:W-:Y:S01]  /*6990*/  FMUL.FTZ R75, R0.reuse, R75 ;  /* 0x0000004b004b7220 */ /* 0x040fe20000410000 */
[----:B------:R-:W-:Y:S01]  /*69a0*/  MUFU.EX2 R174, R24 ;  /* 0x0000001800ae7308 */ /* 0x000fe20000000800 */
[----:B------:R-:W-:Y:S02]  /*69b0*/  FMUL.FTZ R78, R0, R78 ;  /* 0x0000004e004e7220 */ /* 0x000fe40000410000 */
[----:B------:R1:W-:Y:S01]  /*69c0*/  @P1 LDGSTS.E.BYPASS.LTC128B.128 [R226+0xf100], [R4.64], !P0 ;  /* 0x0f10000004e21fae */ /* 0x0003e2000c101d56 */
[C---:B---3--:R-:W-:Y:S02]  /*69d0*/  FMUL.FTZ R8, R2.reuse, R124 ;  /* 0x0000007c02087220 */ /* 0x048fe40000410000 */
[----:B------:R-:W-:Y:S02]  /*69e0*/  FMUL.FTZ R9, R2, R125 ;  /* 0x0000007d02097220 */ /* 0x000fe40000410000 */
[C---:B-----5:R-:W-:Y:S02]  /*69f0*/  FMUL.FTZ R10, R0.reuse, R126 ;  /* 0x0000007e000a7220 */ /* 0x060fe40000410000 */
[C---:B------:R-:W-:Y:S01]  /*6a00*/  FMUL.FTZ R79, R0.reuse, R79 ;  /* 0x0000004f004f7220 */ /* 0x040fe20000410000 */
[----:B----4-:R-:W2:Y:S01]  /*6a10*/  LDSM.16.MT88.4 R144, [R204+0x100] ;  /* 0x00010000cc90783b */ /* 0x010ea20000004200 */
[C---:B------:R-:W-:Y:S01]  /*6a20*/  FMUL.FTZ R11, R0.reuse, R127 ;  /* 0x0000007f000b7220 */ /* 0x040fe20000410000 */
[----:B------:R-:W-:Y:S01]  /*6a30*/  MUFU.EX2 R173, R25 ;  /* 0x0000001900ad7308 */ /* 0x000fe20000000800 */
[C---:B------:R-:W-:Y:S02]  /*6a40*/  FMUL.FTZ R82, R0.reuse, R82 ;  /* 0x0000005200527220 */ /* 0x040fe40000410000 */
[C---:B------:R-:W-:Y:S02]  /*6a50*/  FMUL.FTZ R83, R0.reuse, R83 ;  /* 0x0000005300537220 */ /* 0x040fe40000410000 */
[----:B------:R-:W-:Y:S01]  /*6a60*/  FMUL.FTZ R6, R0, R122 ;  /* 0x0000007a00067220 */ /* 0x000fe20000410000 */
[----:B------:R-:W3:Y:S01]  /*6a70*/  LDSM.16.MT88.4 R148, [R205+0x100] ;  /* 0x00010000cd94783b */ /* 0x000ee20000004200 */
[----:B------:R-:W-:Y:S01]  /*6a80*/  F2FP.PACK_AB R122, R228, R229 ;  /* 0x000000e5e47a723e */ /* 0x000fe200000000ff */
[C---:B------:R-:W-:Y:S01]  /*6a90*/  FMUL.FTZ R7, R0.reuse, R123 ;  /* 0x0000007b00077220 */ /* 0x040fe20000410000 */
[----:B------:R-:W-:Y:S01]  /*6aa0*/  F2FP.PACK_AB R123, R165, R166 ;  /* 0x000000a6a57b723e */ /* 0x000fe200000000ff */
[C---:B------:R-:W-:Y:S01]  /*6ab0*/  FMUL.FTZ R86, R0.reuse, R86 ;  /* 0x0000005600567220 */ /* 0x040fe20000410000 */
[----:B------:R-:W-:Y:S01]  /*6ac0*/  MUFU.EX2 R158, R26 ;  /* 0x0000001a009e7308 */ /* 0x000fe20000000800 */
[C---:B------:R-:W-:Y:S02]  /*6ad0*/  FMUL.FTZ R87, R0.reuse, R87 ;  /* 0x0000005700577220 */ /* 0x040fe40000410000 */
[----:B------:R-:W4:Y:S01]  /*6ae0*/  LDSM.16.MT88.4 R152, [R208+0x100] ;  /* 0x00010000d098783b */ /* 0x000f220000004200 */
[----:B------:R-:W-:Y:S02]  /*6af0*/  FMUL.FTZ R90, R0, R90 ;  /* 0x0000005a005a7220 */ /* 0x000fe40000410000 */
[----:B-1----:R-:W-:Y:S01]  /*6b00*/  FMUL.FTZ R4, R2, R120 ;  /* 0x0000007802047220 */ /* 0x002fe20000410000 */
[----:B------:R-:W-:Y:S01]  /*6b10*/  F2FP.PACK_AB R120, R230, R231 ;  /* 0x000000e7e678723e */ /* 0x000fe200000000ff */
[----:B------:R-:W-:Y:S01]  /*6b20*/  FMUL.FTZ R5, R2, R121 ;  /* 0x0000007902057220 */ /* 0x000fe20000410000 */
[----:B------:R-:W-:Y:S01]  /*6b30*/  F2FP.PACK_AB R121, R167, R168 ;  /* 0x000000a8a779723e */ /* 0x000fe200000000ff */
[----:B------:R1:W-:Y:S01]  /*6b40*/  MUFU.EX2 R157, R27 ;  /* 0x0000001b009d7308 */ /* 0x0003e20000000800 */
[----:B------:R-:W5:Y:S01]  /*6b50*/  LDSM.16.MT88.4 R124, [R207+0x100] ;  /* 0x00010000cf7c783b */ /* 0x000f620000004200 */
[--C-:B------:R-:W-:Y:S02]  /*6b60*/  FFMA.FTZ R35, R35, c[0x0][0x2d0], -R117.reuse ;  /* 0x0000b40023237a23 */ /* 0x100fe40000010875 */
[--C-:B------:R-:W-:Y:S02]  /*6b70*/  FFMA.FTZ R38, R38, c[0x0][0x2d0], -R117.reuse ;  /* 0x0000b40026267a23 */ /* 0x100fe40000010875 */
[--C-:B------:R-:W-:Y:S02]  /*6b80*/  FFMA.FTZ R39, R39, c[0x0][0x2d0], -R117.reuse ;  /* 0x0000b40027277a23 */ /* 0x100fe40000010875 */
[--C-:B------:R-:W-:Y:S01]  /*6b90*/  FFMA.FTZ R42, R42, c[0x0][0x2d0], -R117.reuse ;  /* 0x0000b4002a2a7a23 */ /* 0x100fe20000010875 */
[----:B------:R-:W0:Y:S01]  /*6ba0*/  LDGDEPBAR ;  /* 0x00000000000079af */ /* 0x000e220000000000 */
[----:B------:R-:W-:Y:S01]  /*6bb0*/  MUFU.EX2 R172, R28 ;  /* 0x0000001c00ac7308 */ /* 0x000fe20000000800 */
[--C-:B------:R-:W-:Y:S02]  /*6bc0*/  FFMA.FTZ R43, R43, c[0x0][0x2d0], -R117.reuse ;  /* 0x0000b4002b2b7a23 */ /* 0x100fe40000010875 */
[--C-:B------:R-:W-:Y:S02]  /*6bd0*/  FFMA.FTZ R46, R46, c[0x0][0x2d0], -R117.reuse ;  /* 0x0000b4002e2e7a23 */ /* 0x100fe40000010875 */
[--C-:B------:R-:W-:Y:S01]  /*6be0*/  FFMA.FTZ R47, R47, c[0x0][0x2d0], -R117.reuse ;  /* 0x0000b4002f2f7a23 */ /* 0x100fe20000010875 */
[C---:B--2---:R-:W-:Y:S04]  /*6bf0*/  HMMA.16816.F32 R4, R120.reuse, R144, R4 ;  /* 0x000000907804723c */ /* 0x044fe80000001804 */
[----:B------:R-:W-:Y:S01]  /*6c00*/  MUFU.EX2 R170, R29 ;  /* 0x0000001d00aa7308 */ /* 0x000fe20000000800 */
[--C-:B------:R-:W-:Y:S01]  /*6c10*/  FFMA.FTZ R48, R48, c[0x0][0x2d0], -R156.reuse ;  /* 0x0000b40030307a23 */ /* 0x100fe2000001089c */
[----:B-1----:R-:W-:Y:S02]  /*6c20*/  LDSM.16.MT88.4 R24, [R205+0x1100] ;  /* 0x00110000cd18783b */ /* 0x002fe40000004200 */
[C---:B------:R-:W-:Y:S04]  /*6c30*/  HMMA.16816.F32 R8, R120.reuse, R146, R8 ;  /* 0x000000927808723c */ /* 0x040fe80000001808 */
[--C-:B------:R-:W-:Y:S02]  /*6c40*/  FFMA.FTZ R49, R49, c[0x0][0x2d0], -R156.reuse ;  /* 0x0000b40031317a23 */ /* 0x100fe4000001089c */
[----:B------:R-:W-:Y:S01]  /*6c50*/  MUFU.EX2 R171, R32 ;  /* 0x0000002000ab7308 */ /* 0x000fe20000000800 */
[--C-:B------:R-:W-:Y:S01]  /*6c60*/  FFMA.FTZ R50, R50, c[0x0][0x2d0], -R117.reuse ;  /* 0x0000b40032327a23 */ /* 0x100fe20000010875 */
[----:B------:R-:W1:Y:S01]  /*6c70*/  LDSM.16.MT88.4 R144, [R204+0x4100] ;  /* 0x00410000cc90783b */ /* 0x000e620000004200 */
[C---:B---3--:R-:W-:Y:S03]  /*6c80*/  HMMA.16816.F32 R68, R120.reuse, R148, R68 ;  /* 0x000000947844723c */ /* 0x048fe60000001844 */
[--C-:B------:R-:W-:Y:S02]  /*6c90*/  FFMA.FTZ R51, R51, c[0x0][0x2d0], -R117.reuse ;  /* 0x0000b40033337a23 */ /* 0x100fe40000010875 */
[----:B------:R-:W-:Y:S02]  /*6ca0*/  FMUL.FTZ R91, R0, R91 ;  /* 0x0000005b005b7220 */ /* 0x000fe40000410000 */
[----:B------:R-:W-:Y:S01]  /*6cb0*/  MUFU.EX2 R169, R33 ;  /* 0x0000002100a97308 */ /* 0x000fe20000000800 */
[C---:B------:R-:W-:Y:S01]  /*6cc0*/  HMMA.16816.F32 R72, R120.reuse, R150, R72 ;  /* 0x000000967848723c */ /* 0x040fe20000001848 */
[----:B------:R-:W2:Y:S03]  /*6cd0*/  LDSM.16.MT88.4 R148, [R205+0x4100] ;  /* 0x00410000cd94783b */ /* 0x000ea60000004200 */
[C---:B------:R-:W-:Y:S02]  /*6ce0*/  FMUL.FTZ R92, R2.reuse, R92 ;  /* 0x0000005c025c7220 */ /* 0x040fe40000410000 */
[----:B------:R-:W-:Y:S02]  /*6cf0*/  FMUL.FTZ R93, R2, R93 ;  /* 0x0000005d025d7220 */ /* 0x000fe40000410000 */
[C---:B----4-:R-:W-:Y:S01]  /*6d00*/  HMMA.16816.F32 R76, R120.reuse, R152, R76 ;  /* 0x00000098784c723c */ /* 0x050fe2000000184c */
[----:B------:R-:W-:Y:S03]  /*6d10*/  MUFU.EX2 R153, R34 ;  /* 0x0000002200997308 */ /* 0x000fe60000000800 */
[C---:B------:R-:W-:Y:S02]  /*6d20*/  FMUL.FTZ R94, R0.reuse, R94 ;  /* 0x0000005e005e7220 */ /* 0x040fe40000410000 */
[----:B------:R-:W-:Y:S02]  /*6d30*/  FMUL.FTZ R95, R0, R95 ;  /* 0x0000005f005f7220 */ /* 0x000fe40000410000 */
[C---:B------:R-:W-:Y:S03]  /*6d40*/  HMMA.16816.F32 R80, R120.reuse, R154, R80 ;  /* 0x0000009a7850723c */ /* 0x040fe60000001850 */
[----:B------:R-:W-:Y:S01]  /*6d50*/  MUFU.EX2 R155, R30 ;  /* 0x0000001e009b7308 */ /* 0x000fe20000000800 */
[--C-:B------:R-:W-:Y:S02]  /*6d60*/  FFMA.FTZ R12, R12, c[0x0][0x2d0], -R156.reuse ;  /* 0x0000b4000c0c7a23 */ /* 0x100fe4000001089c */
[--C-:B------:R-:W-:Y:S02]  /*6d70*/  FFMA.FTZ R13, R13, c[0x0][0x2d0], -R156.reuse ;  /* 0x0000b4000d0d7a23 */ /* 0x100fe4000001089c */
[C---:B-----5:R-:W-:Y:S04]  /*6d80*/  HMMA.16816.F32 R84, R120.reuse, R124, R84 ;  /* 0x0000007c7854723c */ /* 0x060fe80000001854 */
[--C-:B------:R-:W-:Y:S01]  /*6d90*/  FFMA.FTZ R14, R14, c[0x0][0x2d0], -R117.reuse ;  /* 0x0000b4000e0e7a23 */ /* 0x100fe20000010875 */
[----:B------:R3:W-:Y:S01]  /*6da0*/  MUFU.EX2 R154, R31 ;  /* 0x0000001f009a7308 */ /* 0x0007e20000000800 */
[--C-:B------:R-:W-:Y:S02]  /*6db0*/  FFMA.FTZ R15, R15, c[0x0][0x2d0], -R117.reuse ;  /* 0x0000b4000f0f7a23 */ /* 0x100fe40000010875 */
[C---:B------:R-:W-:Y:S01]  /*6dc0*/  HMMA.16816.F32 R88, R120.reuse, R126, R88 ;  /* 0x0000007e7858723c */ /* 0x040fe20000001858 */
[----:B------:R-:W4:Y:S03]  /*6dd0*/  LDSM.16.MT88.4 R124, [R208+0x4100] ;  /* 0x00410000d07c783b */ /* 0x000f260000004200 */
[C---:B------:R-:W-:Y:S02]  /*6de0*/  FMUL.FTZ R96, R2.reuse, R96 ;  /* 0x0000006002607220 */ /* 0x040fe40000410000 */
[----:B------:R-:W-:Y:S01]  /*6df0*/  FMUL.FTZ R97, R2, R97 ;  /* 0x0000006102617220 */ /* 0x000fe20000410000 */
[----:B------:R5:W-:Y:S01]  /*6e00*/  MUFU.EX2 R152, R35 ;  /* 0x0000002300987308 */ /* 0x000be20000000800 */
[C---:B-1----:R-:W-:Y:S04]  /*6e10*/  HMMA.16816.F32 R92, R120.reuse, R144, R92 ;  /* 0x00000090785c723c */ /* 0x042fe8000000185c */
[C---:B------:R-:W-:Y:S02]  /*6e20*/  FMUL.FTZ R98, R0.reuse, R98 ;  /* 0x0000006200627220 */ /* 0x040fe40000410000 */
[----:B------:R-:W-:Y:S02]  /*6e30*/  FMUL.FTZ R99, R0, R99 ;  /* 0x0000006300637220 */ /* 0x000fe40000410000 */
[C---:B------:R-:W-:Y:S01]  /*6e40*/  FMUL.FTZ R100, R2.reuse, R100 ;  /* 0x0000006402647220 */ /* 0x040fe20000410000 */
[----:B------:R1:W-:Y:S03]  /*6e50*/  MUFU.EX2 R227, R12 ;  /* 0x0000000c00e37308 */ /* 0x0003e60000000800 */
[----:B------:R-:W-:Y:S01]  /*6e60*/  FMUL.FTZ R101, R2, R101 ;  /* 0x0000006502657220 */ /* 0x000fe20000410000 */
[C---:B------:R-:W-:Y:S01]  /*6e70*/  HMMA.16816.F32 R96, R120.reuse, R146, R96 ;  /* 0x000000927860723c */ /* 0x040fe20000001860 */
[----:B------:R-:W4:Y:S02]  /*6e80*/  LDSM.16.MT88.4 R144, [R207+0x4100] ;  /* 0x00410000cf90783b */ /* 0x000f240000004200 */
[C---:B------:R-:W-:Y:S02]  /*6e90*/  FMUL.FTZ R102, R0.reuse, R102 ;  /* 0x0000006600667220 */ /* 0x040fe40000410000 */
[----:B------:R-:W-:Y:S01]  /*6ea0*/  FMUL.FTZ R103, R0, R103 ;  /* 0x0000006700677220 */ /* 0x000fe20000410000 */
[----:B------:R1:W1:Y:S01]  /*6eb0*/  MUFU.EX2 R195, R13 ;  /* 0x0000000d00c37308 */ /* 0x0002620000000800 */
[--C-:B------:R-:W-:Y:S02]  /*6ec0*/  FFMA.FTZ R16, R16, c[0x0][0x2d0], -R156.reuse ;  /* 0x0000b40010107a23 */ /* 0x100fe4000001089c */
[--C-:B------:R-:W-:Y:S01]  /*6ed0*/  FFMA.FTZ R17, R17, c[0x0][0x2d0], -R156.reuse ;  /* 0x0000b40011117a23 */ /* 0x100fe2000001089c */
[----:B---3--:R-:W-:Y:S02]  /*6ee0*/  LDSM.16.MT88.4 R28, [R205+0x1900] ;  /* 0x00190000cd1c783b */ /* 0x008fe40000004200 */
[C---:B--2---:R-:W-:Y:S03]  /*6ef0*/  HMMA.16816.F32 R100, R120.reuse, R148, R100 ;  /* 0x000000947864723c */ /* 0x044fe60000001864 */
[--C-:B------:R-:W-:Y:S01]  /*6f00*/  FFMA.FTZ R18, R18, c[0x0][0x2d0], -R117.reuse ;  /* 0x0000b40012127a23 */ /* 0x100fe20000010875 */
[----:B------:R2:W-:Y:S01]  /*6f10*/  MUFU.EX2 R164, R14 ;  /* 0x0000000e00a47308 */ /* 0x0005e20000000800 */
[--C-:B------:R-:W-:Y:S01]  /*6f20*/  FFMA.FTZ R19, R19, c[0x0][0x2d0], -R117.reuse ;  /* 0x0000b40013137a23 */ /* 0x100fe20000010875 */
[----:B-----5:R-:W-:Y:S01]  /*6f30*/  LDSM.16.MT88.4 R32, [R208+0x1900] ;  /* 0x00190000d020783b */ /* 0x020fe20000004200 */
[C---:B------:R-:W-:Y:S02]  /*6f40*/  FMUL.FTZ R104, R2.reuse, R104 ;  /* 0x0000006802687220 */ /* 0x040fe40000410000 */
[----:B------:R-:W-:Y:S03]  /*6f50*/  FMUL.FTZ R105, R2, R105 ;  /* 0x0000006902697220 */ /* 0x000fe60000410000 */
[C---:B------:R-:W-:Y:S02]  /*6f60*/  FMUL.FTZ R106, R0.reuse, R106 ;  /* 0x0000006a006a7220 */ /* 0x040fe40000410000 */
[----:B------:R3:W-:Y:S01]  /*6f70*/  MUFU.EX2 R163, R15 ;  /* 0x0000000f00a37308 */ /* 0x0007e20000000800 */
[----:B------:R-:W-:Y:S02]  /*6f80*/  FMUL.FTZ R107, R0, R107 ;  /* 0x0000006b006b7220 */ /* 0x000fe40000410000 */
[C---:B-1----:R-:W-:Y:S02]  /*6f90*/  FMUL.FTZ R12, R2.reuse, R128 ;  /* 0x00000080020c7220 */ /* 0x042fe40000410000 */
[C---:B------:R-:W-:Y:S02]  /*6fa0*/  FMUL.FTZ R13, R2.reuse, R129 ;  /* 0x00000081020d7220 */ /* 0x040fe40000410000 */
[C---:B------:R-:W-:Y:S01]  /*6fb0*/  FMUL.FTZ R108, R2.reuse, R108 ;  /* 0x0000006c026c7220 */ /* 0x040fe20000410000 */
[C---:B------:R-:W-:Y:S01]  /*6fc0*/  HMMA.16816.F32 R104, R120.reuse, R150, R104 ;  /* 0x000000967868723c */ /* 0x040fe20000001868 */
[----:B------:R-:W-:Y:S01]  /*6fd0*/  LDSM.16.MT88.4 R148, [R207+0x900] ;  /* 0x00090000cf94783b */ /* 0x000fe20000004200 */
[----:B------:R1:W-:Y:S01]  /*6fe0*/  MUFU.EX2 R194, R16 ;  /* 0x0000001000c27308 */ /* 0x0003e20000000800 */
[----:B------:R-:W-:Y:S02]  /*6ff0*/  FMUL.FTZ R109, R2, R109 ;  /* 0x0000006d026d7220 */ /* 0x000fe40000410000 */
[C---:B------:R-:W-:Y:S02]  /*7000*/  FMUL.FTZ R110, R0.reuse, R110 ;  /* 0x0000006e006e7220 */ /* 0x040fe40000410000 */
[C---:B--2---:R-:W-:Y:S02]  /*7010*/  FMUL.FTZ R14, R0.reuse, R130 ;  /* 0x00000082000e7220 */ /* 0x044fe40000410000 */
[----:B------:R-:W-:Y:S03]  /*7020*/  FMUL.FTZ R111, R0, R111 ;  /* 0x0000006f006f7220 */ /* 0x000fe60000410000 */
[----:B------:R2:W5:Y:S01]  /*7030*/  MUFU.EX2 R193, R17 ;  /* 0x0000001100c17308 */ /* 0x0005620000000800 */
[C---:B------:R-:W-:Y:S02]  /*7040*/  FMUL.FTZ R112, R2.reuse, R112 ;  /* 0x0000007002707220 */ /* 0x040fe40000410000 */
[----:B------:R-:W-:Y:S02]  /*7050*/  FMUL.FTZ R113, R2, R113 ;  /* 0x0000007102717220 */ /* 0x000fe40000410000 */
[C---:B---3--:R-:W-:Y:S02]  /*7060*/  FMUL.FTZ R15, R0.reuse, R131 ;  /* 0x00000083000f7220 */ /* 0x048fe40000410000 */
[----:B------:R-:W3:Y:S01]  /*7070*/  LDSM.16.MT88.4 R128, [R204+0x900] ;  /* 0x00090000cc80783b */ /* 0x000ee20000004200 */
[C---:B------:R-:W-:Y:S02]  /*7080*/  FMUL.FTZ R114, R0.reuse, R114 ;  /* 0x0000007200727220 */ /* 0x040fe40000410000 */
[----:B------:R5:W-:Y:S01]  /*7090*/  MUFU.EX2 R162, R18 ;  /* 0x0000001200a27308 */ /* 0x000be20000000800 */
[----:B------:R-:W-:Y:S01]  /*70a0*/  FMUL.FTZ R115, R0, R115 ;  /* 0x0000007300737220 */ /* 0x000fe20000410000 */
[C---:B----4-:R-:W-:Y:S03]  /*70b0*/  HMMA.16816.F32 R12, R120.reuse, R124, R12 ;  /* 0x0000007c780c723c */ /* 0x050fe6000000180c */
[----:B-1----:R-:W-:Y:S02]  /*70c0*/  FMUL.FTZ R16, R2, R132 ;  /* 0x0000008402107220 */ /* 0x002fe40000410000 */
[--C-:B------:R-:W-:Y:S02]  /*70d0*/  FFMA.FTZ R20, R20, c[0x0][0x2d0], -R156.reuse ;  /* 0x0000b40014147a23 */ /* 0x100fe4000001089c */
[--C-:B------:R-:W-:Y:S01]  /*70e0*/  FFMA.FTZ R21, R21, c[0x0][0x2d0], -R156.reuse ;  /* 0x0000b40015157a23 */ /* 0x100fe2000001089c */
[C---:B------:R-:W-:Y:S01]  /*70f0*/  HMMA.16816.F32 R108, R120.reuse, R126, R108 ;  /* 0x0000007e786c723c */ /* 0x040fe2000000186c */
[----:B------:R1:W4:Y:S01]  /*7100*/  MUFU.EX2 R161, R19 ;  /* 0x0000001300a17308 */ /* 0x0003220000000800 */
[----:B------:R-:W3:Y:S02]  /*7110*/  LDSM.16.MT88.4 R124, [R205+0x900] ;  /* 0x00090000cd7c783b */ /* 0x000ee40000004200 */
[----:B--2---:R-:W-:Y:S02]  /*7120*/  FMUL.FTZ R17, R2, R133 ;  /* 0x0000008502117220 */ /* 0x004fe40000410000 */
[--C-:B------:R-:W-:Y:S02]  /*7130*/  FFMA.FTZ R22, R22, c[0x0][0x2d0], -R117.reuse ;  /* 0x0000b40016167a23 */ /* 0x100fe40000010875 */
[--C-:B------:R-:W-:Y:S03]  /*7140*/  FFMA.FTZ R23, R23, c[0x0][0x2d0], -R117.reuse ;  /* 0x0000b40017177a23 */ /* 0x100fe60000010875 */
[----:B------:R-:W-:Y:S01]  /*7150*/  MUFU.EX2 R118, R51 ;  /* 0x0000003300767308 */ /* 0x000fe20000000800 */
[--C-:B------:R-:W-:Y:S02]  /*7160*/  FFMA.FTZ R52, R52, c[0x0][0x2d0], -R156.reuse ;  /* 0x0000b40034347a23 */ /* 0x100fe4000001089c */
[----:B-----5:R-:W-:Y:S02]  /*7170*/  FMUL.FTZ R18, R0, R134 ;  /* 0x0000008600127220 */ /* 0x020fe40000410000 */
[--C-:B------:R-:W-:Y:S02]  /*7180*/  FFMA.FTZ R53, R53, c[0x0][0x2d0], -R156.reuse ;  /* 0x0000b40035357a23 */ /* 0x100fe4000001089c */
[--C-:B------:R-:W-:Y:S02]  /*7190*/  FFMA.FTZ R56, R56, c[0x0][0x2d0], -R156.reuse ;  /* 0x0000b40038387a23 */ /* 0x100fe4000001089c */
[--C-:B------:R-:W-:Y:S01]  /*71a0*/  FFMA.FTZ R57, R57, c[0x0][0x2d0], -R156.reuse ;  /* 0x0000b40039397a23 */ /* 0x100fe2000001089c */
[----:B------:R-:W-:Y:S01]  /*71b0*/  MUFU.EX2 R192, R20 ;  /* 0x0000001400c07308 */ /* 0x000fe20000000800 */
[--C-:B------:R-:W-:Y:S02]  /*71c0*/  FFMA.FTZ R54, R54, c[0x0][0x2d0], -R117.reuse ;  /* 0x0000b40036367a23 */ /* 0x100fe40000010875 */
[--C-:B------:R-:W-:Y:S02]  /*71d0*/  FFMA.FTZ R55, R55, c[0x0][0x2d0], -R117.reuse ;  /* 0x0000b40037377a23 */ /* 0x100fe40000010875 */
[----:B-1----:R-:W-:Y:S02]  /*71e0*/  FMUL.FTZ R19, R0, R135 ;  /* 0x0000008700137220 */ /* 0x002fe40000410000 */
[----:B------:R-:W1:Y:S01]  /*71f0*/  LDSM.16.MT88.4 R132, [R208+0x900] ;  /* 0x00090000d084783b */ /* 0x000e620000004200 */
[--C-:B------:R-:W-:Y:S02]  /*7200*/  FFMA.FTZ R58, R58, c[0x0][0x2d0], -R117.reuse ;  /* 0x0000b4003a3a7a23 */ /* 0x100fe40000010875 */
[----:B------:R-:W2:Y:S01]  /*7210*/  MUFU.EX2 R175, R21 ;  /* 0x0000001500af7308 */ /* 0x000ea20000000800 */
[--C-:B------:R-:W-:Y:S01]  /*7220*/  FFMA.FTZ R59, R59, c[0x0][0x2d0], -R117.reuse ;  /* 0x0000b4003b3b7a23 */ /* 0x100fe20000010875 */
[C---:B------:R-:W-:Y:S03]  /*7230*/  HMMA.16816.F32 R16, R120.reuse, R144, R16 ;  /* 0x000000907810723c */ /* 0x040fe60000001810 */
[--C-:B------:R-:W-:Y:S02]  /*7240*/  FFMA.FTZ R60, R60, c[0x0][0x2d0], -R156.reuse ;  /* 0x0000b4003c3c7a23 */ /* 0x100fe4000001089c */
[--C-:B------:R-:W-:Y:S02]  /*7250*/  FFMA.FTZ R61, R61, c[0x0][0x2d0], -R156.reuse ;  /* 0x0000b4003d3d7a23 */ /* 0x100fe4000001089c */
[--C-:B------:R-:W-:Y:S01]  /*7260*/  FFMA.FTZ R64, R64, c[0x0][0x2d0], -R156.reuse ;  /* 0x0000b40040407a23 */ /* 0x100fe2000001089c */
[----:B------:R-:W-:Y:S01]  /*7270*/  HMMA.16816.F32 R112, R120, R146, R112 ;  /* 0x000000927870723c */ /* 0x000fe20000001870 */
[----:B------:R-:W5:Y:S01]  /*7280*/  LDSM.16.MT88.4 R144, [R204+0x4900] ;  /* 0x00490000cc90783b */ /* 0x000f620000004200 */
[----:B------:R1:W-:Y:S02]  /*7290*/  MUFU.EX2 R160, R22 ;  /* 0x0000001600a07308 */ /* 0x0003e40000000800 */
[----:B------:R-:W-:Y:S02]  /*72a0*/  FFMA.FTZ R65, R65, c[0x0][0x2d0], -R156 ;  /* 0x0000b40041417a23 */ /* 0x000fe4000001089c */
[--C-:B------:R-:W-:Y:S01]  /*72b0*/  FFMA.FTZ R62, R62, c[0x0][0x2d0], -R117.reuse ;  /* 0x0000b4003e3e7a23 */ /* 0x100fe20000010875 */
[----:B------:R-:W-:Y:S01]  /*72c0*/  F2FP.PACK_AB R120, R195, R227 ;  /* 0x000000e3c378723e */ /* 0x000fe200000000ff */
[--C-:B------:R-:W-:Y:S01]  /*72d0*/  FFMA.FTZ R63, R63, c[0x0][0x2d0], -R117.reuse ;  /* 0x0000b4003f3f7a23 */ /* 0x100fe20000010875 */
[----:B------:R-:W-:Y:S03]  /*72e0*/  F2FP.PACK_AB R122, R193, R194 ;  /* 0x000000c2c17a723e */ /* 0x000fe600000000ff */
[----:B------:R-:W-:Y:S01]  /*72f0*/  F2FP.PACK_AB R121, R163, R164 ;  /* 0x000000a4a379723e */ /* 0x000fe200000000ff */
[----:B------:R-:W5:Y:S01]  /*7300*/  MUFU.EX2 R159, R23 ;  /* 0x00000017009f7308 */ /* 0x000f620000000800 */
[----:B----4-:R-:W-:Y:S01]  /*7310*/  F2FP.PACK_AB R123, R161, R162 ;  /* 0x000000a2a17b723e */ /* 0x010fe200000000ff */
[--C-:B------:R-:W-:Y:S01]  /*7320*/  FFMA.FTZ R66, R66, c[0x0][0x2d0], -R117.reuse ;  /* 0x0000b40042427a23 */ /* 0x100fe20000010875 */
[----:B--2---:R-:W-:Y:S01]  /*7330*/  F2FP.PACK_AB R20, R175, R192 ;  /* 0x000000c0af14723e */ /* 0x004fe200000000ff */
[----:B------:R-:W-:Y:S02]  /*7340*/  FFMA.FTZ R117, R67, c[0x0][0x2d0], -R117 ;  /* 0x0000b40043757a23 */ /* 0x000fe40000010875 */
[----:B------:R-:W-:Y:S02]  /*7350*/  FFMA.FTZ R0, R0, R233, R168 ;  /* 0x000000e900007223 */ /* 0x000fe400000100a8 */
[C---:B---3--:R-:W-:Y:S02]  /*7360*/  HMMA.16816.F32 R4, R120.reuse, R128, R4 ;  /* 0x000000807804723c */ /* 0x048fe40000001804 */
[----:B------:R-:W-:Y:S01]  /*7370*/  MUFU.EX2 R52, R52 ;  /* 0x0000003400347308 */ /* 0x000fe20000000800 */
[----:B------:R-:W-:Y:S01]  /*7380*/  FFMA.FTZ R2, R2, R232, R231 ;  /* 0x000000e802027223 */ /* 0x000fe200000100e7 */
[----:B-1----:R-:W-:Y:S01]  /*7390*/  F2FP.PACK_AB R22, R173, R174 ;  /* 0x000000aead16723e */ /* 0x002fe200000000ff */
[----:B------:R-:W-:Y:S03]  /*73a0*/  FADD.FTZ R0, R167, R0 ;  /* 0x00000000a7007221 */ /* 0x000fe60000010000 */
[C---:B------:R-:W-:Y:S01]  /*73b0*/  HMMA.16816.F32 R8, R120.reuse, R130, R8 ;  /* 0x000000827808723c */ /* 0x040fe20000001808 */
[----:B------:R-:W-:Y:S03]  /*73c0*/  LDSM.16.MT88.4 R128, [R208+0x4900] ;  /* 0x00490000d080783b */ /* 0x000fe60000004200 */
[----:B------:R-:W-:Y:S01]  /*73d0*/  MUFU.EX2 R53, R53 ;  /* 0x0000003500357308 */ /* 0x000fe20000000800 */
[----:B------:R-:W-:Y:S02]  /*73e0*/  FADD.FTZ R2, R230, R2 ;  /* 0x00000002e6027221 */ /* 0x000fe40000010000 */
[----:B------:R-:W-:Y:S01]  /*73f0*/  FADD.FTZ R0, R166, R0 ;  /* 0x00000000a6007221 */ /* 0x000fe20000010000 */
[C---:B------:R-:W-:Y:S04]  /*7400*/  HMMA.16816.F32 R68, R120.reuse, R124, R68 ;  /* 0x0000007c7844723c */ /* 0x040fe80000001844 */
[----:B-----5:R-:W-:Y:S01]  /*7410*/  F2FP.PACK_AB R21, R159, R160 ;  /* 0x000000a09f15723e */ /* 0x020fe200000000ff */
[----:B------:R-:W-:Y:S01]  /*7420*/  FADD.FTZ R2, R229, R2 ;  /* 0x00000002e5027221 */ /* 0x000fe20000010000 */
[----:B------:R-:W-:Y:S01]  /*7430*/  F2FP.PACK_AB R23, R157, R158 ;  /* 0x0000009e9d17723e */ /* 0x000fe200000000ff */
[----:B------:R-:W-:Y:S01]  /*7440*/  MUFU.EX2 R56, R56 ;  /* 0x0000003800387308 */ /* 0x000fe20000000800 */
[C---:B------:R-:W-:Y:S01]  /*7450*/  HMMA.16816.F32 R72, R120.reuse, R126, R72 ;  /* 0x0000007e7848723c */ /* 0x040fe20000001848 */
[----:B------:R-:W1:Y:S03]  /*7460*/  LDSM.16.MT88.4 R124, [R205+0x4900] ;  /* 0x00490000cd7c783b */ /* 0x000e660000004200 */
[----:B------:R-:W-:Y:S02]  /*7470*/  FADD.FTZ R0, R165, R0 ;  /* 0x00000000a5007221 */ /* 0x000fe40000010000 */
[----:B------:R-:W-:Y:S02]  /*7480*/  FADD.FTZ R2, R228, R2 ;  /* 0x00000002e4027221 */ /* 0x000fe40000010000 */
[C---:B------:R-:W-:Y:S01]  /*7490*/  HMMA.16816.F32 R76, R120.reuse, R132, R76 ;  /* 0x00000084784c723c */ /* 0x040fe2000000184c */
[----:B------:R-:W-:Y:S03]  /*74a0*/  MUFU.EX2 R57, R57 ;  /* 0x0000003900397308 */ /* 0x000fe60000000800 */
[----:B------:R-:W-:Y:S02]  /*74b0*/  FADD.FTZ R0, R164, R0 ;  /* 0x00000000a4007221 */ /* 0x000fe40000010000 */
[----:B------:R-:W-:Y:S02]  /*74c0*/  FADD.FTZ R2, R227, R2 ;  /* 0x00000002e3027221 */ /* 0x000fe40000010000 */
[C---:B------:R-:W-:Y:S01]  /*74d0*/  HMMA.16816.F32 R80, R120.reuse, R134, R80 ;  /* 0x000000867850723c */ /* 0x040fe20000001850 */
[----:B------:R-:W2:Y:S02]  /*74e0*/  LDSM.16.MT88.4 R132, [R207+0x4900] ;  /* 0x00490000cf84783b */ /* 0x000ea40000004200 */
[----:B------:R-:W-:Y:S01]  /*74f0*/  MUFU.EX2 R54, R54 ;  /* 0x0000003600367308 */ /* 0x000fe20000000800 */
[----:B------:R-:W-:Y:S02]  /*7500*/  FADD.FTZ R0, R163, R0 ;  /* 0x00000000a3007221 */ /* 0x000fe40000010000 */
[----:B------:R-:W-:Y:S02]  /*7510*/  FADD.FTZ R2, R195, R2 ;  /* 0x00000002c3027221 */ /* 0x000fe40000010000 */
[C---:B------:R-:W-:Y:S04]  /*7520*/  HMMA.16816.F32 R84, R120.reuse, R148, R84 ;  /* 0x000000947854723c */ /* 0x040fe80000001854 */
[----:B------:R-:W-:Y:S01]  /*7530*/  FADD.FTZ R0, R162, R0 ;  /* 0x00000000a2007221 */ /* 0x000fe20000010000 */
[----:B------:R-:W-:Y:S01]  /*7540*/  MUFU.EX2 R55, R55 ;  /* 0x0000003700377308 */ /* 0x000fe20000000800 */
[----:B------:R-:W-:Y:S02]  /*7550*/  FADD.FTZ R2, R194, R2 ;  /* 0x00000002c2027221 */ /* 0x000fe40000010000 */
[C---:B------:R-:W-:Y:S01]  /*7560*/  HMMA.16816.F32 R88, R120.reuse, R150, R88 ;  /* 0x000000967858723c */ /* 0x040fe20000001858 */
[----:B------:R-:W-:Y:S03]  /*7570*/  LDSM.16.MT88.4 R148, [R207+0x5100] ;  /* 0x00510000cf94783b */ /* 0x000fe60000004200 */
[----:B------:R-:W-:Y:S02]  /*7580*/  FADD.FTZ R0, R161, R0 ;  /* 0x00000000a1007221 */ /* 0x000fe40000010000 */
[----:B------:R-:W-:Y:S01]  /*7590*/  FADD.FTZ R2, R193, R2 ;  /* 0x00000002c1027221 */ /* 0x000fe20000010000 */
[----:B------:R-:W-:Y:S01]  /*75a0*/  MUFU.EX2 R58, R58 ;  /* 0x0000003a003a7308 */ /* 0x000fe20000000800 */
        /* <DEDUP_REMOVED lines=8> */
[C---:B-1----:R-:W-:Y:S04]  /*7630*/  HMMA.16816.F32 R100, R120.reuse, R124, R100 ;  /* 0x0000007c7864723c */ /* 0x042fe80000001864 */
[----:B------:R-:W-:Y:S01]  /*7640*/  MUFU.EX2 R60, R60 ;  /* 0x0000003c003c7308 */ /* 0x000fe20000000800 */
[----:B------:R-:W-:Y:S02]  /*7650*/  FADD.FTZ R0, R158, R0 ;  /* 0x000000009e007221 */ /* 0x000fe40000010000 */
[----:B------:R-:W-:Y:S01]  /*7660*/  FADD.FTZ R2, R174, R2 ;  /* 0x00000002ae027221 */ /* 0x000fe20000010000 */
[C---:B------:R-:W-:Y:S01]  /*7670*/  HMMA.16816.F32 R104, R120.reuse, R126, R104 ;  /* 0x0000007e7868723c */ /* 0x040fe20000001868 */
[----:B------:R-:W1:Y:S03]  /*7680*/  LDSM.16.MT88.4 R124, [R204+0x1100] ;  /* 0x00110000cc7c783b */ /* 0x000e660000004200 */
        /* <DEDUP_REMOVED lines=11> */
[C---:B--2---:R-:W-:Y:S04]  /*7740*/  HMMA.16816.F32 R16, R120.reuse, R132, R16 ;  /* 0x000000847810723c */ /* 0x044fe80000001810 */
[----:B------:R-:W-:Y:S01]  /*7750*/  MUFU.EX2 R65, R65 ;  /* 0x0000004100417308 */ /* 0x000fe20000000800 */
[----:B------:R-:W-:Y:S02]  /*7760*/  FADD.FTZ R0, R153, R0 ;  /* 0x0000000099007221 */ /* 0x000fe40000010000 */
[----:B------:R-:W-:Y:S01]  /*7770*/  FADD.FTZ R2, R171, R2 ;  /* 0x00000002ab027221 */ /* 0x000fe20000010000 */
[----:B------:R-:W-:Y:S01]  /*7780*/  HMMA.16816.F32 R112, R120, R134, R112 ;  /* 0x000000867870723c */ /* 0x000fe20000001870 */
[----:B------:R-:W2:Y:S03]  /*7790*/  LDSM.16.MT88.4 R120, [R208+0x1100] ;  /* 0x00110000d078783b */ /* 0x000ea60000004200 */
[----:B------:R-:W-:Y:S02]  /*77a0*/  FADD.FTZ R0, R152, R0 ;  /* 0x0000000098007221 */ /* 0x000fe40000010000 */
[----:B------:R-:W-:Y:S01]  /*77b0*/  MUFU.EX2 R62, R62 ;  /* 0x0000003e003e7308 */ /* 0x000fe20000000800 */
[----:B------:R-:W-:Y:S01]  /*77c0*/  FADD.FTZ R2, R169, R2 ;  /* 0x00000002a9027221 */ /* 0x000fe20000010000 */
[C---:B-1----:R-:W-:Y:S01]  /*77d0*/  HMMA.16816.F32 R4, R20.reuse, R124, R4 ;  /* 0x0000007c1404723c */ /* 0x042fe20000001804 */
[----:B------:R-:W-:Y:S07]  /*77e0*/  LDSM.16.MT88.4 R132, [R205+0x5100] ;  /* 0x00510000cd84783b */ /* 0x000fee0000004200 */
[----:B------:R-:W-:Y:S01]  /*77f0*/  MUFU.EX2 R63, R63 ;  /* 0x0000003f003f7308 */ /* 0x000fe20000000800 */
[C---:B------:R-:W-:Y:S01]  /*7800*/  HMMA.16816.F32 R8, R20.reuse, R126, R8 ;  /* 0x0000007e1408723c */ /* 0x040fe20000001808 */
[----:B------:R-:W1:Y:S07]  /*7810*/  LDSM.16.MT88.4 R124, [R204+0x5100] ;  /* 0x00510000cc7c783b */ /* 0x000e6e0000004200 */
[C---:B------:R-:W-:Y:S01]  /*7820*/  HMMA.16816.F32 R68, R20.reuse, R24, R68 ;  /* 0x000000181444723c */ /* 0x040fe20000001844 */
[----:B------:R-:W-:Y:S07]  /*7830*/  MUFU.EX2 R66, R66 ;  /* 0x0000004200427308 */ /* 0x000fee0000000800 */
[C---:B------:R-:W-:Y:S01]  /*7840*/  HMMA.16816.F32 R72, R20.reuse, R26, R72 ;  /* 0x0000001a1448723c */ /* 0x040fe20000001848 */
[----:B------:R-:W3:Y:S02]  /*7850*/  LDSM.16.MT88.4 R24, [R204+0x1900] ;  /* 0x00190000cc18783b */ /* 0x000ee40000004200 */
[----:B------:R-:W-:Y:S05]  /*7860*/  MUFU.EX2 R117, R117 ;  /* 0x0000007500757308 */ /* 0x000fea0000000800 */
[C---:B--2---:R-:W-:Y:S08]  /*7870*/  HMMA.16816.F32 R76, R20.reuse, R120, R76 ;  /* 0x00000078144c723c */ /* 0x044ff0000000184c */
[C---:B------:R-:W-:Y:S01]  /*7880*/  HMMA.16816.F32 R80, R20.reuse, R122, R80 ;  /* 0x0000007a1450723c */ /* 0x040fe20000001850 */
[----:B------:R-:W2:Y:S07]  /*7890*/  LDSM.16.MT88.4 R120, [R207+0x1900] ;  /* 0x00190000cf78783b */ /* 0x000eae0000004200 */
[C---:B------:R-:W-:Y:S01]  /*78a0*/  HMMA.16816.F32 R84, R20.reuse, R128, R84 ;  /* 0x000000801454723c */ /* 0x040fe20000001854 */
[----:B------:R-:W-:Y:S07]  /*78b0*/  MUFU.EX2 R129, R46 ;  /* 0x0000002e00817308 */ /* 0x000fee0000000800 */
[C---:B------:R-:W-:Y:S03]  /*78c0*/  HMMA.16816.F32 R88, R20.reuse, R130, R88 ;  /* 0x000000821458723c */ /* 0x040fe60000001858 */
[----:B------:R-:W-:Y:S05]  /*78d0*/  MUFU.EX2 R131, R42 ;  /* 0x0000002a00837308 */ /* 0x000fea0000000800 */
[C---:B-1----:R-:W-:Y:S05]  /*78e0*/  HMMA.16816.F32 R92, R20.reuse, R124, R92 ;  /* 0x0000007c145c723c */ /* 0x042fea000000185c */
[----:B------:R-:W-:Y:S03]  /*78f0*/  MUFU.EX2 R130, R43 ;  /* 0x0000002b00827308 */ /* 0x000fe60000000800 */
[C---:B------:R-:W-:Y:S01]  /*7900*/  HMMA.16816.F32 R96, R20.reuse, R126, R96 ;  /* 0x0000007e1460723c */ /* 0x040fe20000001860 */
[----:B------:R-:W-:Y:S06]  /*7910*/  LDSM.16.MT88.4 R124, [R204+0x3900] ;  /* 0x00390000cc7c783b */ /* 0x000fec0000004200 */
[----:B------:R-:W-:Y:S01]  /*7920*/  MUFU.EX2 R128, R47 ;  /* 0x0000002f00807308 */ /* 0x000fe20000000800 */
[C---:B------:R-:W-:Y:S08]  /*7930*/  HMMA.16816.F32 R100, R20.reuse, R132, R100 ;  /* 0x000000841464723c */ /* 0x040ff00000001864 */
[C---:B------:R-:W-:Y:S01]  /*7940*/  HMMA.16816.F32 R104, R20.reuse, R134, R104 ;  /* 0x000000861468723c */ /* 0x040fe20000001868 */
[----:B------:R-:W1:Y:S07]  /*7950*/  MUFU.EX2 R134, R38 ;  /* 0x0000002600867308 */ /* 0x000e6e0000000800 */
[C---:B------:R-:W-:Y:S03]  /*7960*/  HMMA.16816.F32 R12, R20.reuse, R144, R12 ;  /* 0x00000090140c723c */ /* 0x040fe6000000180c */
[----:B------:R-:W4:Y:S05]  /*7970*/  MUFU.EX2 R133, R39 ;  /* 0x0000002700857308 */ /* 0x000f2a0000000800 */
[C---:B------:R-:W-:Y:S05]  /*7980*/  HMMA.16816.F32 R108, R20.reuse, R146, R108 ;  /* 0x00000092146c723c */ /* 0x040fea000000186c */
[----:B------:R-:W-:Y:S03]  /*7990*/  MUFU.EX2 R147, R41 ;  /* 0x0000002900937308 */ /* 0x000fe60000000800 */
[C---:B------:R-:W-:Y:S04]  /*79a0*/  HMMA.16816.F32 R16, R20.reuse, R148, R16 ;  /* 0x000000941410723c */ /* 0x040fe80000001810 */
[----:B-1----:R-:W-:Y:S03]  /*79b0*/  FADD.FTZ R0, R134, R0 ;  /* 0x0000000086007221 */ /* 0x002fe60000010000 */
[----:B------:R-:W-:Y:S01]  /*79c0*/  MUFU.EX2 R149, R37 ;  /* 0x0000002500957308 */ /* 0x000fe20000000800 */
[----:B------:R-:W-:Y:S04]  /*79d0*/  HMMA.16816.F32 R112, R20, R150, R112 ;  /* 0x000000961470723c */ /* 0x000fe80000001870 */
[----:B----4-:R-:W-:Y:S03]  /*79e0*/  FADD.FTZ R0, R133, R0 ;  /* 0x0000000085007221 */ /* 0x010fe60000010000 */
[----:B------:R-:W-:Y:S01]  /*79f0*/  F2FP.PACK_AB R20, R170, R172 ;  /* 0x000000acaa14723e */ /* 0x000fe200000000ff */
[----:B------:R-:W-:Y:S01]  /*7a00*/  FADD.FTZ R0, R131, R0 ;  /* 0x0000000083007221 */ /* 0x000fe20000010000 */
[----:B------:R-:W-:Y:S01]  /*7a10*/  F2FP.PACK_AB R22, R169, R171 ;  /* 0x000000aba916723e */ /* 0x000fe200000000ff */
[----:B------:R-:W1:Y:S02]  /*7a20*/  MUFU.EX2 R150, R36 ;  /* 0x0000002400967308 */ /* 0x000e640000000800 */
[----:B------:R-:W-:Y:S01]  /*7a30*/  F2FP.PACK_AB R21, R154, R155 ;  /* 0x0000009b9a15723e */ /* 0x000fe200000000ff */
[----:B------:R-:W-:Y:S01]  /*7a40*/  FADD.FTZ R0, R130, R0 ;  /* 0x0000000082007221 */ /* 0x000fe20000010000 */
[----:B------:R-:W-:Y:S03]  /*7a50*/  F2FP.PACK_AB R23, R152, R153 ;  /* 0x000000999817723e */ /* 0x000fe600000000ff */
[----:B------:R-:W-:Y:S03]  /*7a60*/  FADD.FTZ R0, R129, R0 ;  /* 0x0000000081007221 */ /* 0x000fe60000010000 */
[----:B------:R-:W4:Y:S01]  /*7a70*/  MUFU.EX2 R148, R40 ;  /* 0x0000002800947308 */ /* 0x000f220000000800 */
[C---:B---3--:R-:W-:Y:S03]  /*7a80*/  HMMA.16816.F32 R4, R20.reuse, R24, R4 ;  /* 0x000000181404723c */ /* 0x048fe60000001804 */
[----:B------:R-:W-:Y:S05]  /*7a90*/  FADD.FTZ R0, R128, R0 ;  /* 0x0000000080007221 */ /* 0x000fea0000010000 */
[C---:B------:R-:W-:Y:S01]  /*7aa0*/  HMMA.16816.F32 R8, R20.reuse, R26, R8 ;  /* 0x0000001a1408723c */ /* 0x040fe20000001808 */
[----:B------:R-:W3:Y:S01]  /*7ab0*/  LDSM.16.MT88.4 R24, [R204+0x5900] ;  /* 0x00590000cc18783b */ /* 0x000ee20000004200 */
[----:B------:R-:W5:Y:S02]  /*7ac0*/  MUFU.EX2 R146, R44 ;  /* 0x0000002c00927308 */ /* 0x000f640000000800 */
[----:B-1----:R-:W-:Y:S04]  /*7ad0*/  FADD.FTZ R2, R150, R2 ;  /* 0x0000000296027221 */ /* 0x002fe80000010000 */
[C---:B------:R-:W-:Y:S01]  /*7ae0*/  HMMA.16816.F32 R68, R20.reuse, R28, R68 ;  /* 0x0000001c1444723c */ /* 0x040fe20000001844 */
[----:B------:R-:W-:Y:S03]  /*7af0*/  LDSM.16.MT88.4 R36, [R207+0x2100] ;  /* 0x00210000cf24783b */ /* 0x000fe60000004200 */
[----:B------:R1:W1:Y:S01]  /*7b00*/  MUFU.EX2 R145, R45 ;  /* 0x0000002d00917308 */ /* 0x0002620000000800 */
[----:B------:R-:W-:Y:S03]  /*7b10*/  FADD.FTZ R2, R149, R2 ;  /* 0x0000000295027221 */ /* 0x000fe60000010000 */
[C---:B------:R-:W-:Y:S01]  /*7b20*/  HMMA.16816.F32 R72, R20.reuse, R30, R72 ;  /* 0x0000001e1448723c */ /* 0x040fe20000001848 */
[----:B------:R-:W3:Y:S03]  /*7b30*/  LDSM.16.MT88.4 R28, [R205+0x5900] ;  /* 0x00590000cd1c783b */ /* 0x000ee60000004200 */
[----:B----4-:R-:W-:Y:S02]  /*7b40*/  FADD.FTZ R2, R148, R2 ;  /* 0x0000000294027221 */ /* 0x010fe40000010000 */
[----:B------:R-:W4:Y:S02]  /*7b50*/  MUFU.EX2 R144, R48 ;  /* 0x0000003000907308 */ /* 0x000f240000000800 */
[C---:B------:R-:W-:Y:S01]  /*7b60*/  HMMA.16816.F32 R76, R20.reuse, R32, R76 ;  /* 0x00000020144c723c */ /* 0x040fe2000000184c */
[----:B------:R-:W-:Y:S03]  /*7b70*/  LDSM.16.MT88.4 R40, [R205+0x6100] ;  /* 0x00610000cd28783b */ /* 0x000fe60000004200 */
[----:B------:R-:W-:Y:S04]  /*7b80*/  FADD.FTZ R2, R147, R2 ;  /* 0x0000000293027221 */ /* 0x000fe80000010000 */
[C---:B------:R-:W-:Y:S01]  /*7b90*/  HMMA.16816.F32 R80, R20.reuse, R34, R80 ;  /* 0x000000221450723c */ /* 0x040fe20000001850 */
[----:B------:R-:W3:Y:S01]  /*7ba0*/  LDSM.16.MT88.4 R32, [R208+0x5900] ;  /* 0x00590000d020783b */ /* 0x000ee20000004200 */
[----:B------:R-:W3:Y:S02]  /*7bb0*/  MUFU.EX2 R135, R49 ;  /* 0x0000003100877308 */ /* 0x000ee40000000800 */
[----:B-----5:R-:W-:Y:S04]  /*7bc0*/  FADD.FTZ R2, R146, R2 ;  /* 0x0000000292027221 */ /* 0x020fe80000010000 */
[C---:B--2---:R-:W-:Y:S01]  /*7bd0*/  HMMA.16816.F32 R84, R20.reuse, R120, R84 ;  /* 0x000000781454723c */ /* 0x044fe20000001854 */
[----:B-1----:R-:W-:Y:S03]  /*7be0*/  LDSM.16.MT88.4 R44, [R205+0x2900] ;  /* 0x00290000cd2c783b */ /* 0x002fe60000004200 */
[----:B------:R-:W1:Y:S01]  /*7bf0*/  MUFU.EX2 R132, R50 ;  /* 0x0000003200847308 */ /* 0x000e620000000800 */
[----:B------:R-:W-:Y:S03]  /*7c00*/  FADD.FTZ R2, R145, R2 ;  /* 0x0000000291027221 */ /* 0x000fe60000010000 */
[C---:B------:R-:W-:Y:S01]  /*7c10*/  HMMA.16816.F32 R88, R20.reuse, R122, R88 ;  /* 0x0000007a1458723c */ /* 0x040fe20000001858 */
[----:B------:R-:W2:Y:S03]  /*7c20*/  LDSM.16.MT88.4 R120, [R207+0x5900] ;  /* 0x00590000cf78783b */ /* 0x000ea60000004200 */
[----:B----4-:R-:W-:Y:S04]  /*7c30*/  FADD.FTZ R2, R144, R2 ;  /* 0x0000000290027221 */ /* 0x010fe80000010000 */
[C---:B---3--:R-:W-:Y:S04]  /*7c40*/  HMMA.16816.F32 R92, R20.reuse, R24, R92 ;  /* 0x00000018145c723c */ /* 0x048fe8000000185c */
[----:B------:R-:W-:Y:S04]  /*7c50*/  FADD.FTZ R2, R135, R2 ;  /* 0x0000000287027221 */ /* 0x000fe80000010000 */
[C---:B------:R-:W-:Y:S01]  /*7c60*/  HMMA.16816.F32 R96, R20.reuse, R26, R96 ;  /* 0x0000001a1460723c */ /* 0x040fe20000001860 */
[----:B------:R-:W3:Y:S03]  /*7c70*/  LDSM.16.MT88.4 R24, [R204+0x2100] ;  /* 0x00210000cc18783b */ /* 0x000ee60000004200 */
[----:B-1----:R-:W-:Y:S02]  /*7c80*/  FADD.FTZ R0, R132, R0 ;  /* 0x0000000084007221 */ /* 0x002fe40000010000 */
[----:B------:R-:W-:Y:S02]  /*7c90*/  FADD.FTZ R2, R52, R2 ;  /* 0x0000000234027221 */ /* 0x000fe40000010000 */
[C---:B------:R-:W-:Y:S01]  /*7ca0*/  HMMA.16816.F32 R100, R20.reuse, R28, R100 ;  /* 0x0000001c1464723c */ /* 0x040fe20000001864 */
[----:B------:R-:W-:Y:S03]  /*7cb0*/  LDSM.16.MT88.4 R48, [R207+0x7100] ;  /* 0x00710000cf30783b */ /* 0x000fe60000004200 */
        /* <DEDUP_REMOVED lines=9> */
[C---:B------:R-:W-:Y:S01]  /*7d50*/  HMMA.16816.F32 R108, R20.reuse, R34, R108 ;  /* 0x00000022146c723c */ /* 0x040fe2000000186c */
[----:B------:R-:W4:Y:S03]  /*7d60*/  LDSM.16.MT88.4 R32, [R208+0x2100] ;  /* 0x00210000d020783b */ /* 0x000f260000004200 */
[----:B------:R-:W-:Y:S04]  /*7d70*/  FADD.FTZ R0, R58, R0 ;  /* 0x000000003a007221 */ /* 0x000fe80000010000 */
[C---:B--2---:R-:W-:Y:S08]  /*7d80*/  HMMA.16816.F32 R16, R20.reuse, R120, R16 ;  /* 0x000000781410723c */ /* 0x044ff00000001810 */
[----:B------:R-:W-:Y:S01]  /*7d90*/  HMMA.16816.F32 R112, R20, R122, R112 ;  /* 0x0000007a1470723c */ /* 0x000fe20000001870 */
[----:B------:R-:W-:Y:S06]  /*7da0*/  LDSM.16.MT88.4 R120, [R208+0x6100] ;  /* 0x00610000d078783b */ /* 0x000fec0000004200 */
[----:B------:R-:W-:Y:S02]  /*7db0*/  F2FP.PACK_AB R20, R149, R150 ;  /* 0x000000969514723e */ /* 0x000fe400000000ff */
[----:B------:R-:W-:Y:S03]  /*7dc0*/  F2FP.PACK_AB R22, R147, R148 ;  /* 0x000000949316723e */ /* 0x000fe600000000ff */
[----:B------:R-:W-:Y:S02]  /*7dd0*/  F2FP.PACK_AB R21, R133, R134 ;  /* 0x000000868515723e */ /* 0x000fe400000000ff */
[----:B------:R-:W-:Y:S07]  /*7de0*/  F2FP.PACK_AB R23, R130, R131 ;  /* 0x000000838217723e */ /* 0x000fee00000000ff */
[C---:B---3--:R-:W-:Y:S08]  /*7df0*/  HMMA.16816.F32 R4, R20.reuse, R24, R4 ;  /* 0x000000181404723c */ /* 0x048ff00000001804 */
[C---:B------:R-:W-:Y:S01]  /*7e00*/  HMMA.16816.F32 R8, R20.reuse, R26, R8 ;  /* 0x0000001a1408723c */ /* 0x040fe20000001808 */
[----:B------:R-:W2:Y:S07]  /*7e10*/  LDSM.16.MT88.4 R24, [R204+0x6100] ;  /* 0x00610000cc18783b */ /* 0x000eae0000004200 */
[C---:B-1----:R-:W-:Y:S08]  /*7e20*/  HMMA.16816.F32 R68, R20.reuse, R28, R68 ;  /* 0x0000001c1444723c */ /* 0x042ff00000001844 */
[C---:B------:R-:W-:Y:S01]  /*7e30*/  HMMA.16816.F32 R72, R20.reuse, R30, R72 ;  /* 0x0000001e1448723c */ /* 0x040fe20000001848 */
[----:B------:R-:W1:Y:S07]  /*7e40*/  LDSM.16.MT88.4 R28, [R207+0x6100] ;  /* 0x00610000cf1c783b */ /* 0x000e6e0000004200 */
[C---:B----4-:R-:W-:Y:S08]  /*7e50*/  HMMA.16816.F32 R76, R20.reuse, R32, R76 ;  /* 0x00000020144c723c */ /* 0x050ff0000000184c */
[C---:B------:R-:W-:Y:S01]  /*7e60*/  HMMA.16816.F32 R80, R20.reuse, R34, R80 ;  /* 0x000000221450723c */ /* 0x040fe20000001850 */
[----:B------:R-:W3:Y:S07]  /*7e70*/  LDSM.16.MT88.4 R32, [R204+0x2900] ;  /* 0x00290000cc20783b */ /* 0x000eee0000004200 */
[C---:B------:R-:W-:Y:S08]  /*7e80*/  HMMA.16816.F32 R84, R20.reuse, R36, R84 ;  /* 0x000000241454723c */ /* 0x040ff00000001854 */
[C---:B------:R-:W-:Y:S01]  /*7e90*/  HMMA.16816.F32 R88, R20.reuse, R38, R88 ;  /* 0x000000261458723c */ /* 0x040fe20000001858 */
[----:B------:R-:W4:Y:S07]  /*7ea0*/  LDSM.16.MT88.4 R36, [R208+0x2900] ;  /* 0x00290000d024783b */ /* 0x000f2e0000004200 */
[C---:B--2---:R-:W-:Y:S08]  /*7eb0*/  HMMA.16816.F32 R92, R20.reuse, R24, R92 ;  /* 0x00000018145c723c */ /* 0x044ff0000000185c */
[C---:B------:R-:W-:Y:S01]  /*7ec0*/  HMMA.16816.F32 R96, R20.reuse, R26, R96 ;  /* 0x0000001a1460723c */ /* 0x040fe20000001860 */
[----:B------:R-:W2:Y:S07]  /*7ed0*/  LDSM.16.MT88.4 R24, [R207+0x2900] ;  /* 0x00290000cf18783b */ /* 0x000eae0000004200 */
[C---:B------:R-:W-:Y:S08]  /*7ee0*/  HMMA.16816.F32 R100, R20.reuse, R40, R100 ;  /* 0x000000281464723c */ /* 0x040ff00000001864 */
[C---:B------:R-:W-:Y:S01]  /*7ef0*/  HMMA.16816.F32 R104, R20.reuse, R42, R104 ;  /* 0x0000002a1468723c */ /* 0x040fe20000001868 */
[----:B------:R-:W-:Y:S07]  /*7f00*/  LDSM.16.MT88.4 R40, [R205+0x7100] ;  /* 0x00710000cd28783b */ /* 0x000fee0000004200 */
[C---:B------:R-:W-:Y:S08]  /*7f10*/  HMMA.16816.F32 R12, R20.reuse, R120, R12 ;  /* 0x00000078140c723c */ /* 0x040ff0000000180c */
[C---:B------:R-:W-:Y:S08]  /*7f20*/  HMMA.16816.F32 R108, R20.reuse, R122, R108 ;  /* 0x0000007a146c723c */ /* 0x040ff0000000186c */
[C---:B-1----:R-:W-:Y:S08]  /*7f30*/  HMMA.16816.F32 R16, R20.reuse, R28, R16 ;  /* 0x0000001c1410723c */ /* 0x042ff00000001810 */
[----:B------:R-:W-:Y:S01]  /*7f40*/  HMMA.16816.F32 R112, R20, R30, R112 ;  /* 0x0000001e1470723c */ /* 0x000fe20000001870 */
[----:B------:R-:W1:Y:S06]  /*7f50*/  LDSM.16.MT88.4 R28, [R204+0x6900] ;  /* 0x00690000cc1c783b */ /* 0x000e6c0000004200 */
[----:B------:R-:W-:Y:S02]  /*7f60*/  F2FP.PACK_AB R20, R145, R146 ;  /* 0x000000929114723e */ /* 0x000fe400000000ff */
[----:B------:R-:W-:Y:S03]  /*7f70*/  F2FP.PACK_AB R22, R135, R144 ;  /* 0x000000908716723e */ /* 0x000fe600000000ff */
[----:B------:R-:W-:Y:S02]  /*7f80*/  F2FP.PACK_AB R21, R128, R129 ;  /* 0x000000818015723e */ /* 0x000fe400000000ff */
[----:B------:R-:W-:Y:S02]  /*7f90*/  F2FP.PACK_AB R23, R118, R132 ;  /* 0x000000847617723e */ /* 0x000fe400000000ff */
[----:B------:R-:W-:Y:S05]  /*7fa0*/  MOV R118, R3 ;  /* 0x0000000300767202 */ /* 0x000fea0000000f00 */
        /* <DEDUP_REMOVED lines=9> */
[C---:B--2---:R-:W-:Y:S08]  /*8040*/  HMMA.16816.F32 R84, R20.reuse, R24, R84 ;  /* 0x000000181454723c */ /* 0x044ff00000001854 */
[C---:B------:R-:W-:Y:S01]  /*8050*/  HMMA.16816.F32 R88, R20.reuse, R26, R88 ;  /* 0x0000001a1458723c */ /* 0x040fe20000001858 */
[----:B------:R-:W2:Y:S07]  /*8060*/  LDSM.16.MT88.4 R24, [R207+0x6900] ;  /* 0x00690000cf18783b */ /* 0x000eae0000004200 */
[C---:B-1----:R-:W-:Y:S08]  /*8070*/  HMMA.16816.F32 R92, R20.reuse, R28, R92 ;  /* 0x0000001c145c723c */ /* 0x042ff0000000185c */
[C---:B------:R-:W-:Y:S01]  /*8080*/  HMMA.16816.F32 R96, R20.reuse, R30, R96 ;  /* 0x0000001e1460723c */ /* 0x040fe20000001860 */
[----:B------:R-:W1:Y:S07]  /*8090*/  LDSM.16.MT88.4 R28, [R204+0x3100] ;  /* 0x00310000cc1c783b */ /* 0x000e6e0000004200 */
[C---:B---3--:R-:W-:Y:S08]  /*80a0*/  HMMA.16816.F32 R100, R20.reuse, R32, R100 ;  /* 0x000000201464723c */ /* 0x048ff00000001864 */
[C---:B------:R-:W-:Y:S01]  /*80b0*/  HMMA.16816.F32 R104, R20.reuse, R34, R104 ;  /* 0x000000221468723c */ /* 0x040fe20000001868 */
[----:B------:R-:W3:Y:S07]  /*80c0*/  LDSM.16.MT88.4 R32, [R205+0x3100] ;  /* 0x00310000cd20783b */ /* 0x000eee0000004200 */
[C---:B----4-:R-:W-:Y:S08]  /*80d0*/  HMMA.16816.F32 R12, R20.reuse, R36, R12 ;  /* 0x00000024140c723c */ /* 0x050ff0000000180c */
[C---:B------:R-:W-:Y:S01]  /*80e0*/  HMMA.16816.F32 R108, R20.reuse, R38, R108 ;  /* 0x00000026146c723c */ /* 0x040fe2000000186c */
[----:B------:R-:W-:Y:S07]  /*80f0*/  LDSM.16.MT88.4 R36, [R207+0x3100] ;  /* 0x00310000cf24783b */ /* 0x000fee0000004200 */
[C---:B--2---:R-:W-:Y:S08]  /*8100*/  HMMA.16816.F32 R16, R20.reuse, R24, R16 ;  /* 0x000000181410723c */ /* 0x044ff00000001810 */
[----:B------:R-:W-:Y:S01]  /*8110*/  HMMA.16816.F32 R112, R20, R26, R112 ;  /* 0x0000001a1470723c */ /* 0x000fe20000001870 */
[----:B------:R-:W2:Y:S06]  /*8120*/  LDSM.16.MT88.4 R24, [R208+0x3100] ;  /* 0x00310000d018783b */ /* 0x000eac0000004200 */
[----:B------:R-:W-:Y:S02]  /*8130*/  F2FP.PACK_AB R20, R53, R52 ;  /* 0x000000343514723e */ /* 0x000fe400000000ff */
[----:B------:R-:W-:Y:S03]  /*8140*/  F2FP.PACK_AB R22, R57, R56 ;  /* 0x000000383916723e */ /* 0x000fe600000000ff */
[----:B------:R-:W-:Y:S02]  /*8150*/  F2FP.PACK_AB R21, R55, R54 ;  /* 0x000000363715723e */ /* 0x000fe400000000ff */
[----:B------:R-:W-:Y:S07]  /*8160*/  F2FP.PACK_AB R23, R59, R58 ;  /* 0x0000003a3b17723e */ /* 0x000fee00000000ff */
[C---:B-1----:R-:W-:Y:S08]  /*8170*/  HMMA.16816.F32 R4, R20.reuse, R28, R4 ;  /* 0x0000001c1404723c */ /* 0x042ff00000001804 */
[C---:B------:R-:W-:Y:S01]  /*8180*/  HMMA.16816.F32 R8, R20.reuse, R30, R8 ;  /* 0x0000001e1408723c */ /* 0x040fe20000001808 */
[----:B------:R-:W1:Y:S07]  /*8190*/  LDSM.16.MT88.4 R28, [R204+0x7100] ;  /* 0x00710000cc1c783b */ /* 0x000e6e0000004200 */
[C---:B---3--:R-:W-:Y:S08]  /*81a0*/  HMMA.16816.F32 R68, R20.reuse, R32, R68 ;  /* 0x000000201444723c */ /* 0x048ff00000001844 */
[C---:B------:R-:W-:Y:S08]  /*81b0*/  HMMA.16816.F32 R72, R20.reuse, R34, R72 ;  /* 0x000000221448723c */ /* 0x040ff00000001848 */
[C---:B--2---:R-:W-:Y:S08]  /*81c0*/  HMMA.16816.F32 R76, R20.reuse, R24, R76 ;  /* 0x00000018144c723c */ /* 0x044ff0000000184c */
[C---:B------:R-:W-:Y:S01]  /*81d0*/  HMMA.16816.F32 R80, R20.reuse, R26, R80 ;  /* 0x0000001a1450723c */ /* 0x040fe20000001850 */
[----:B------:R-:W2:Y:S07]  /*81e0*/  LDSM.16.MT88.4 R24, [R205+0x3900] ;  /* 0x00390000cd18783b */ /* 0x000eae0000004200 */
[C---:B------:R-:W-:Y:S08]  /*81f0*/  HMMA.16816.F32 R84, R20.reuse, R36, R84 ;  /* 0x000000241454723c */ /* 0x040ff00000001854 */
[C---:B------:R-:W-:Y:S08]  /*8200*/  HMMA.16816.F32 R88, R20.reuse, R38, R88 ;  /* 0x000000261458723c */ /* 0x040ff00000001858 */
[C---:B-1----:R-:W-:Y:S08]  /*8210*/  HMMA.16816.F32 R92, R20.reuse, R28, R92 ;  /* 0x0000001c145c723c */ /* 0x042ff0000000185c */
[C---:B------:R-:W-:Y:S01]  /*8220*/  HMMA.16816.F32 R96, R20.reuse, R30, R96 ;  /* 0x0000001e1460723c */ /* 0x040fe20000001860 */
[----:B------:R-:W1:Y:S07]  /*8230*/  LDSM.16.MT88.4 R28, [R208+0x3900] ;  /* 0x00390000d01c783b */ /* 0x000e6e0000004200 */
[C---:B------:R-:W-:Y:S08]  /*8240*/  HMMA.16816.F32 R100, R20.reuse, R40, R100 ;  /* 0x000000281464723c */ /* 0x040ff00000001864 */
[C---:B------:R-:W-:Y:S08]  /*8250*/  HMMA.16816.F32 R104, R20.reuse, R42, R104 ;  /* 0x0000002a1468723c */ /* 0x040ff00000001868 */
[C---:B------:R-:W-:Y:S08]  /*8260*/  HMMA.16816.F32 R12, R20.reuse, R44, R12 ;  /* 0x0000002c140c723c */ /* 0x040ff0000000180c */
[C---:B------:R-:W-:Y:S08]  /*8270*/  HMMA.16816.F32 R108, R20.reuse, R46, R108 ;  /* 0x0000002e146c723c */ /* 0x040ff0000000186c */
[C---:B------:R-:W-:Y:S08]  /*8280*/  HMMA.16816.F32 R16, R20.reuse, R48, R16 ;  /* 0x000000301410723c */ /* 0x040ff00000001810 */
[----:B------:R-:W-:Y:S07]  /*8290*/  HMMA.16816.F32 R112, R20, R50, R112 ;  /* 0x000000321470723c */ /* 0x000fee0000001870 */
[----:B------:R-:W-:Y:S02]  /*82a0*/  F2FP.PACK_AB R20, R61, R60 ;  /* 0x0000003c3d14723e */ /* 0x000fe400000000ff */
[----:B------:R-:W-:Y:S03]  /*82b0*/  F2FP.PACK_AB R22, R65, R64 ;  /* 0x000000404116723e */ /* 0x000fe600000000ff */
[----:B------:R-:W-:Y:S02]  /*82c0*/  F2FP.PACK_AB R21, R63, R62 ;  /* 0x0000003e3f15723e */ /* 0x000fe400000000ff */
[----:B------:R-:W-:Y:S07]  /*82d0*/  F2FP.PACK_AB R23, R117, R66 ;  /* 0x000000427517723e */ /* 0x000fee00000000ff */
[C---:B------:R-:W-:Y:S01]  /*82e0*/  HMMA.16816.F32 R120, R20.reuse, R124, R4 ;  /* 0x0000007c1478723c */ /* 0x040fe20000001804 */
[----:B------:R-:W3:Y:S07]  /*82f0*/  LDSM.16.MT88.4 R4, [R207+0x3900] ;  /* 0x00390000cf04783b */ /* 0x000eee0000004200 */
[C---:B------:R-:W-:Y:S01]  /*8300*/  HMMA.16816.F32 R124, R20.reuse, R126, R8 ;  /* 0x0000007e147c723c */ /* 0x040fe20000001808 */
[----:B------:R-:W4:Y:S07]  /*8310*/  LDSM.16.MT88.4 R8, [R204+0x7900] ;  /* 0x00790000cc08783b */ /* 0x000f2e0000004200 */
[C---:B--2---:R-:W-:Y:S08]  /*8320*/  HMMA.16816.F32 R68, R20.reuse, R24, R68 ;  /* 0x000000181444723c */ /* 0x044ff00000001844 */
[C---:B------:R-:W-:Y:S01]  /*8330*/  HMMA.16816.F32 R72, R20.reuse, R26, R72 ;  /* 0x0000001a1448723c */ /* 0x040fe20000001848 */
[----:B------:R-:W2:Y:S07]  /*8340*/  LDSM.16.MT88.4 R24, [R205+0x7900] ;  /* 0x00790000cd18783b */ /* 0x000eae0000004200 */
[C---:B-1----:R-:W-:Y:S08]  /*8350*/  HMMA.16816.F32 R76, R20.reuse, R28, R76 ;  /* 0x0000001c144c723c */ /* 0x042ff0000000184c */
[C---:B------:R-:W-:Y:S08]  /*8360*/  HMMA.16816.F32 R80, R20.reuse, R30, R80 ;  /* 0x0000001e1450723c */ /* 0x040ff00000001850 */
[C---:B---3--:R-:W-:Y:S08]  /*8370*/  HMMA.16816.F32 R84, R20.reuse, R4, R84 ;  /* 0x000000041454723c */ /* 0x048ff00000001854 */
[C---:B------:R-:W-:Y:S01]  /*8380*/  HMMA.16816.F32 R88, R20.reuse, R6, R88 ;  /* 0x000000061458723c */ /* 0x040fe20000001858 */
[----:B------:R-:W1:Y:S07]  /*8390*/  LDSM.16.MT88.4 R4, [R208+0x7900] ;  /* 0x00790000d004783b */ /* 0x000e6e0000004200 */
[C---:B----4-:R-:W-:Y:S08]  /*83a0*/  HMMA.16816.F32 R92, R20.reuse, R8, R92 ;  /* 0x00000008145c723c */ /* 0x050ff0000000185c */
[C---:B------:R-:W-:Y:S01]  /*83b0*/  HMMA.16816.F32 R96, R20.reuse, R10, R96 ;  /* 0x0000000a1460723c */ /* 0x040fe20000001860 */
[----:B------:R-:W3:Y:S07]  /*83c0*/  LDSM.16.MT88.4 R8, [R207+0x7900] ;  /* 0x00790000cf08783b */ /* 0x000eee0000004200 */
[C---:B--2---:R-:W-:Y:S08]  /*83d0*/  HMMA.16816.F32 R100, R20.reuse, R24, R100 ;  /* 0x000000181464723c */ /* 0x044ff00000001864 */
[C---:B------:R-:W-:Y:S08]  /*83e0*/  HMMA.16816.F32 R104, R20.reuse, R26, R104 ;  /* 0x0000001a1468723c */ /* 0x040ff00000001868 */
[C---:B-1----:R-:W-:Y:S07]  /*83f0*/  HMMA.16816.F32 R128, R20.reuse, R4, R12 ;  /* 0x000000041480723c */ /* 0x042fee000000180c */
[----:B------:R-:W-:Y:S01]  /*8400*/  FADD.FTZ R4, R59, R0 ;  /* 0x000000003b047221 */ /* 0x000fe20000010000 */
        /* <DEDUP_REMOVED lines=9> */
[----:B------:R-:W-:Y:S04]  /*84a0*/  FADD.FTZ R232, R65, R2 ;  /* 0x0000000241e87221 */ /* 0x000fe80000010000 */
[----:B------:R-:W-:Y:S01]  /*84b0*/  FADD.FTZ R233, R117, R0 ;  /* 0x0000000075e97221 */ /* 0x000fe20000010000 */
[----:B------:R-:W-:Y:S01]  /*84c0*/  MOV R117, R116 ;  /* 0x0000007400757202 */ /* 0x000fe20000000f00 */
[----:B------:R-:W-:-:S05]  /*84d0*/  @P1 BRA `(.L_x_1827) ;  /* 0xffffcbb000001947 */ /* 0x000fca000383ffff */
.L_x_1826:
[----:B------:R-:W2:Y:S01]  /*84e0*/  LDL.LU R13, [R1] ;  /* 0x00000000010d7983 */ /* 0x000ea20000300800 */
[----:B------:R-:W-:-:S03]  /*84f0*/  MOV R44, c[0x0][0x4e8] ;  /* 0x00013a00002c7a02 */ /* 0x000fc60000000f00 */
[----:B------:R-:W3:Y:S01]  /*8500*/  LDL.LU R45, [R1+0x8] ;  /* 0x00000800012d7983 */ /* 0x000ee20000300800 */
[----:B------:R-:W-:-:S03]  /*8510*/  ISETP.NE.AND P0, PT, R44, 0x1, PT ;  /* 0x000000012c00780c */ /* 0x000fc60003f05270 */
[----:B------:R-:W1:Y:S04]  /*8520*/  SHFL.BFLY PT, R6, R232, 0x2, 0x1f ;  /* 0x0c401f00e8067f89 */ /* 0x000e6800000e0000 */
[----:B------:R-:W4:Y:S04]  /*8530*/  SHFL.BFLY PT, R7, R233, 0x2, 0x1f ;  /* 0x0c401f00e9077f89 */ /* 0x000f2800000e0000 */
[----:B------:R-:W5:Y:S04]  /*8540*/  S2R R4, SR_CTAID.Y ;  /* 0x0000000000047919 */ /* 0x000f680000002600 */
[----:B------:R-:W5:Y:S01]  /*8550*/  S2R R5, SR_TID.X ;  /* 0x0000000000057919 */ /* 0x000f620000002100 */
[----:B-1----:R-:W-:-:S02]  /*8560*/  FADD.FTZ R6, R6, R232 ;  /* 0x000000e806067221 */ /* 0x002fc40000010000 */
[----:B----4-:R-:W-:-:S03]  /*8570*/  FADD.FTZ R7, R7, R233 ;  /* 0x000000e907077221 */ /* 0x010fc60000010000 */
[----:B------:R-:W1:Y:S01]  /*8580*/  SHFL.BFLY PT, R0, R6, 0x1, 0x1f ;  /* 0x0c201f0006007f89 */ /* 0x000e6200000e0000 */
[----:B-----5:R-:W-:-:S03]  /*8590*/  IMAD.WIDE.U32 R18, R4, c[0x0][0x490], RZ ;  /* 0x0001240004127a25 */ /* 0x020fc600078e00ff */
[----:B------:R-:W4:Y:S01]  /*85a0*/  SHFL.BFLY PT, R2, R7, 0x1, 0x1f ;  /* 0x0c201f0007027f89 */ /* 0x000f2200000e0000 */
[----:B------:R-:W-:Y:S01]  /*85b0*/  SHF.R.S32.HI R12, RZ, 0x1f, R5 ;  /* 0x0000001fff0c7819 */ /* 0x000fe20000011405 */
[----:B------:R-:W-:-:S04]  /*85c0*/  IMAD.WIDE.U32 R20, R4, c[0x0][0x3e8], RZ ;  /* 0x0000fa0004147a25 */ /* 0x000fc800078e00ff */
[----:B-1----:R-:W-:Y:S01]  /*85d0*/  FADD.FTZ R6, R6, R0 ;  /* 0x0000000006067221 */ /* 0x002fe20000010000 */
[----:B------:R-:W-:Y:S01]  /*85e0*/  SHF.R.S32.HI R0, RZ, 0x1f, R4 ;  /* 0x0000001fff007819 */ /* 0x000fe20000011404 */
[----:B----4-:R-:W-:-:S03]  /*85f0*/  FADD.FTZ R7, R7, R2 ;  /* 0x0000000207077221 */ /* 0x010fc60000010000 */
[----:B------:R-:W-:Y:S01]  /*8600*/  FSETP.NE.FTZ.AND P2, PT, R6, RZ, PT ;  /* 0x000000ff0600720b */ /* 0x000fe20003f55000 */
[C---:B------:R-:W-:Y:S01]  /*8610*/  IMAD R16, R0.reuse, c[0x0][0x490], RZ ;  /* 0x0001240000107a24 */ /* 0x040fe200078e02ff */
[----:B------:R-:W-:Y:S01]  /*8620*/  MOV R2, RZ ;  /* 0x000000ff00027202 */ /* 0x000fe20000000f00 */
[----:B------:R-:W-:Y:S01]  /*8630*/  IMAD R8, R0, c[0x0][0x3e8], RZ ;  /* 0x0000fa0000087a24 */ /* 0x000fe200078e02ff */
[----:B------:R-:W1:Y:S01]  /*8640*/  S2R R40, SR_CTAID.Z ;  /* 0x0000000000287919 */ /* 0x000e620000002700 */
[C---:B------:R-:W-:Y:S01]  /*8650*/  IMAD R16, R4.reuse, c[0x0][0x494], R16 ;  /* 0x0001250004107a24 */ /* 0x040fe200078e0210 */
[----:B------:R-:W-:Y:S01]  /*8660*/  MOV R42, 0xff800000 ;  /* 0xff800000002a7802 */ /* 0x000fe20000000f00 */
[----:B------:R-:W-:Y:S01]  /*8670*/  IMAD R8, R4, c[0x0][0x3ec], R8 ;  /* 0x0000fb0004087a24 */ /* 0x000fe200078e0208 */
[CC--:B------:R-:W-:Y:S02]  /*8680*/  LEA.HI R4, R12.reuse, R5.reuse, RZ, 0x2 ;  /* 0x000000050c047211 */ /* 0x0c0fe400078f10ff */
[----:B------:R-:W-:-:S02]  /*8690*/  LEA.HI R12, R12, R5, RZ, 0x5 ;  /* 0x000000050c0c7211 */ /* 0x000fc400078f28ff */
[----:B------:R-:W-:Y:S01]  /*86a0*/  LOP3.LUT R10, R4, 0xfffffffc, RZ, 0xc0, !PT ;  /* 0xfffffffc040a7812 */ /* 0x000fe200078ec0ff */
[----:B------:R-:W4:Y:S01]  /*86b0*/  @P2 MUFU.RCP R2, R6 ;  /* 0x0000000600022308 */ /* 0x000f220000001000 */
[----:B------:R-:W-:Y:S02]  /*86c0*/  LOP3.LUT R11, R12, 0xffffffe0, RZ, 0xc0, !PT ;  /* 0xffffffe00c0b7812 */ /* 0x000fe400078ec0ff */
[----:B------:R-:W-:Y:S02]  /*86d0*/  IADD3 R10, -R10, R5, RZ ;  /* 0x000000050a0a7210 */ /* 0x000fe40007ffe1ff */
[----:B------:R-:W-:Y:S01]  /*86e0*/  IADD3 R9, R21, R8, RZ ;  /* 0x0000000815097210 */ /* 0x000fe20007ffe0ff */
[----:B------:R-:W-:Y:S01]  /*86f0*/  IMAD.IADD R11, R5, 0x1, -R11 ;  /* 0x00000001050b7824 */ /* 0x000fe200078e0a0b */
[----:B------:R-:W-:Y:S01]  /*8700*/  IADD3 R17, R19, R16, RZ ;  /* 0x0000001013117210 */ /* 0x000fe20007ffe0ff */
[----:B------:R-:W5:Y:S01]  /*8710*/  @P2 MUFU.LG2 R6, R6 ;  /* 0x0000000600062308 */ /* 0x000f620000000c00 */
[----:B------:R-:W-:Y:S01]  /*8720*/  MOV R8, R20 ;  /* 0x0000001400087202 */ /* 0x000fe20000000f00 */
[----:B------:R-:W-:Y:S01]  /*8730*/  IMAD.MOV.U32 R16, RZ, RZ, R18 ;  /* 0x000000ffff107224 */ /* 0x000fe200078e0012 */
[----:B------:R-:W-:-:S02]  /*8740*/  LOP3.LUT P4, RZ, R11, 0x3, RZ, 0xc0, !PT ;  /* 0x000000030bff7812 */ /* 0x000fc4000788c0ff */
[----:B------:R-:W-:Y:S01]  /*8750*/  FSETP.NE.FTZ.AND P1, PT, R7, RZ, PT ;  /* 0x000000ff0700720b */ /* 0x000fe20003f35000 */
[C---:B----4-:R-:W-:Y:S02]  /*8760*/  FMUL.FTZ R121, R2.reuse, R121 ;  /* 0x0000007902797220 */ /* 0x050fe40000410000 */
        /* <DEDUP_REMOVED lines=31> */
[----:B------:R-:W-:Y:S01]  /*8960*/  SHF.R.S32.HI R2, RZ, 0x1f, R4 ;  /* 0x0000001fff027819 */ /* 0x000fe20000011404 */
[----:B-----5:R-:W-:Y:S02]  /*8970*/  @P2 FMUL.FTZ R6, R6, 0.69314718246459960938 ;  /* 0x3f31721806062820 */ /* 0x020fe40000410000 */
[----:B--2---:R-:W-:-:S04]  /*8980*/  @P0 IMAD.HI.U32 R0, R13, c[0x0][0x4ec], RZ ;  /* 0x00013b000d000a27 */ /* 0x004fc800078e00ff */
[----:B------:R-:W-:Y:S01]  /*8990*/  IMAD.MOV.U32 R14, RZ, RZ, R13 ;  /* 0x000000ffff0e7224 */ /* 0x000fe200078e000d */
[----:B------:R-:W-:Y:S02]  /*89a0*/  @P0 SHF.R.U32.HI R14, RZ, c[0x0][0x4f0], R0 ;  /* 0x00013c00ff0e0a19 */ /* 0x000fe40000011600 */
[----:B------:R-:W-:Y:S02]  /*89b0*/  MOV R0, RZ ;  /* 0x000000ff00007202 */ /* 0x000fe40000000f00 */
[----:B------:R-:W-:-:S05]  /*89c0*/  IADD3 R5, -R14, RZ, RZ ;  /* 0x000000ff0e057210 */ /* 0x000fca0007ffe1ff */
[----:B------:R-:W-:Y:S01]  /*89d0*/  IMAD R39, R5, c[0x0][0x4e8], R13 ;  /* 0x00013a0005277a24 */ /* 0x000fe200078e020d */
[----:B------:R-:W-:-:S04]  /*89e0*/  SHF.R.S32.HI R5, RZ, 0x2, R4 ;  /* 0x00000002ff057819 */ /* 0x000fc80000011404 */
[----:B------:R-:W-:-:S04]  /*89f0*/  LEA.HI R2, R2, R5, RZ, 0x3 ;  /* 0x0000000502027211 */ /* 0x000fc800078f18ff */
[----:B------:R-:W-:Y:S02]  /*8a00*/  LOP3.LUT R2, R2, 0xfffffff8, RZ, 0xc0, !PT ;  /* 0xfffffff802027812 */ /* 0x000fe400078ec0ff */
[----:B-1----:R-:W-:-:S03]  /*8a10*/  SHF.R.S32.HI R4, RZ, 0x1f, R40 ;  /* 0x0000001fff047819 */ /* 0x002fc60000011428 */
[----:B------:R-:W-:Y:S02]  /*8a20*/  IMAD.IADD R5, R5, 0x1, -R2 ;  /* 0x0000000105057824 */ /* 0x000fe400078e0a02 */
[----:B------:R-:W-:Y:S02]  /*8a30*/  @P2 IMAD.MOV.U32 R2, RZ, RZ, 0x3f317218 ;  /* 0x3f317218ff022424 */ /* 0x000fe400078e00ff */
[C---:B------:R-:W-:Y:S02]  /*8a40*/  IMAD R43, R4.reuse, c[0x0][0x498], RZ ;  /* 0x00012600042b7a24 */ /* 0x040fe400078e02ff */
[----:B------:R-:W-:Y:S02]  /*8a50*/  IMAD R15, R4, c[0x0][0x3f0], RZ ;  /* 0x0000fc00040f7a24 */ /* 0x000fe400078e02ff */
[----:B------:R-:W-:-:S04]  /*8a60*/  @P2 FMUL.FTZ R4, R2, c[0x0][0x2d0] ;  /* 0x0000b40002042a20 */ /* 0x000fc80000410000 */
[----:B------:R-:W-:Y:S01]  /*8a70*/  @P2 FFMA.FTZ R42, R4, R116, R6 ;  /* 0x00000074042a2223 */ /* 0x000fe20000010006 */
[----:B---3--:R-:W-:Y:S02]  /*8a80*/  SHF.R.S32.HI R4, RZ, 0x2, R45 ;  /* 0x00000002ff047819 */ /* 0x008fe4000001142d */
[----:B------:R-:W2:Y:S01]  /*8a90*/  LDL R45, [R1+0x4] ;  /* 0x00000400012d7983 */ /* 0x000ea20000100800 */
[----:B------:R-:W1:Y:S08]  /*8aa0*/  @P1 MUFU.RCP R0, R7 ;  /* 0x0000000700001308 */ /* 0x000e700000001000 */
[----:B------:R-:W3:Y:S01]  /*8ab0*/  @P1 MUFU.LG2 R7, R7 ;  /* 0x0000000700071308 */ /* 0x000ee20000000c00 */
        /* <DEDUP_REMOVED lines=33> */
[----:B---3--:R-:W-:Y:S01]  /*8cd0*/  @P1 FMUL.FTZ R2, R7, 0.69314718246459960938 ;  /* 0x3f31721807021820 */ /* 0x008fe20000410000 */
[----:B------:R-:W-:-:S03]  /*8ce0*/  MOV R41, 0xff800000 ;  /* 0xff80000000297802 */ /* 0x000fc60000000f00 */
        /* <DEDUP_REMOVED lines=8> */
[----:B------:R-:W1:Y:S01]  /*8d70*/  S2R R40, SR_CTAID.X ;  /* 0x0000000000287919 */ /* 0x000e620000002500 */
        /* <DEDUP_REMOVED lines=16> */
[----:B-1----:R-:W-:Y:S01]  /*8e80*/  LEA R10, R40, R10, 0x7 ;  /* 0x0000000a280a7211 */ /* 0x002fe200078e38ff */
        /* <DEDUP_REMOVED lines=10> */
[----:B------:R-:W-:Y:S01]  /*8f30*/  SHF.L.U32 R7, R7, 0x1, RZ ;  /* 0x0000000107077819 */ /* 0x000fe200000006ff */
[----:B------:R-:W-:Y:S01]  /*8f40*/  BAR.SYNC.DEFER_BLOCKING 0x1, 0x100 ;  /* 0x0044000000007b1d */ /* 0x000fe20000010000 */
[----:B------:R-:W-:Y:S02]  /*8f50*/  ISETP.GE.OR P5, PT, R0, R44, P4 ;  /* 0x0000002c0000720c */ /* 0x000fe400027a6670 */
[----:B------:R-:W-:Y:S01]  /*8f60*/  MOV R0, R10 ;  /* 0x0000000a00007202 */ /* 0x000fe20000000f00 */
[----:B------:R-:W-:Y:S01]  /*8f70*/  IMAD.WIDE.U32 R2, R14, c[0x0][0x3e0], R2 ;  /* 0x0000f8000e027a25 */ /* 0x000fe200078e0002 */
[----:B------:R-:W-:-:S02]  /*8f80*/  @P0 SHF.R.U32.HI R0, RZ, c[0x0][0x4f0], R5 ;  /* 0x00013c00ff000a19 */ /* 0x000fc40000011605 */
[----:B------:R-:W-:Y:S01]  /*8f90*/  IADD3 R8, R7, 0x80, RZ ;  /* 0x0000008007087810 */ /* 0x000fe20007ffe0ff */
[----:B------:R-:W-:Y:S01]  /*8fa0*/  IMAD.IADD R3, R3, 0x1, R6 ;  /* 0x0000000103037824 */ /* 0x000fe200078e0206 */
[----:B------:R-:W-:Y:S02]  /*8fb0*/  IADD3 R6, R7, 0x70, RZ ;  /* 0x0000007007067810 */ /* 0x000fe40007ffe0ff */
[----:B------:R-:W-:Y:S02]  /*8fc0*/  @P3 IADD3 R6, R8, 0x10, RZ ;  /* 0x0000001008063810 */ /* 0x000fe40007ffe0ff */
[----:B------:R-:W-:Y:S02]  /*8fd0*/  SHF.R.S32.HI R9, RZ, 0x1f, R0 ;  /* 0x0000001fff097819 */ /* 0x000fe40000011400 */
[----:B------:R-:W-:Y:S01]  /*8fe0*/  IADD3 R8, P0, R0, R16, RZ ;  /* 0x0000001000087210 */ /* 0x000fe20007f1e0ff */
[----:B------:R1:W-:Y:S01]  /*8ff0*/  STS [R7+0x80], R11 ;  /* 0x0000800b07007388 */ /* 0x0003e20000000800 */
[----:B------:R-:W-:Y:S01]  /*9000*/  IMAD.WIDE.U32 R14, R39, c[0x0][0x3d8], R2 ;  /* 0x0000f600270e7a25 */ /* 0x000fe200078e0002 */
[----:B------:R-:W-:-:S02]  /*9010*/  ISETP.GE.OR P4, PT, R4, R44, P4 ;  /* 0x0000002c0400720c */ /* 0x000fc40002786670 */
[----:B------:R-:W-:Y:S01]  /*9020*/  IADD3.X R9, R9, R17, R43, P0, !PT ;  /* 0x0000001109097210 */ /* 0x000fe200007fe42b */
[----:B------:R-:W-:Y:S01]  /*9030*/  IMAD.MOV.U32 R5, RZ, RZ, 0x20 ;  /* 0x00000020ff057424 */ /* 0x000fe200078e00ff */
[----:B------:R-:W-:Y:S02]  /*9040*/  SHF.R.S32.HI R4, RZ, 0x1f, R39 ;  /* 0x0000001fff047819 */ /* 0x000fe40000011427 */
[----:B-1----:R-:W-:-:S05]  /*9050*/  IADD3 R11, -R0, RZ, RZ ;  /* 0x000000ff000b7210 */ /* 0x002fca0007ffe1ff */
[----:B------:R-:W-:-:S05]  /*9060*/  IMAD R0, R11, c[0x0][0x4e8], R10 ;  /* 0x00013a000b007a24 */ /* 0x000fca00078e020a */
[----:B------:R-:W-:Y:S01]  /*9070*/  SHF.R.S32.HI R2, RZ, 0x1f, R0 ;  /* 0x0000001fff027819 */ /* 0x000fe20000011400 */
[----:B------:R-:W-:-:S04]  /*9080*/  IMAD.MOV.U32 R11, RZ, RZ, 0x40 ;  /* 0x00000040ff0b7424 */ /* 0x000fc800078e00ff */
[----:B------:R-:W-:Y:S02]  /*9090*/  IMAD R10, R2, c[0x0][0x488], RZ ;  /* 0x00012200020a7a24 */ /* 0x000fe400078e02ff */
        /* <DEDUP_REMOVED lines=82> */
[----:B-1----:R-:W-:-:S03]  /*95c0*/  SHF.L.U32 R4, R249, 0x1, RZ ;  /* 0x00000001f9047819 */ /* 0x002fc600000006ff */
[----:B---3--:R1:W-:Y:S04]  /*95d0*/  @!P5 ST.E [R12.64], R42 ;  /* 0x0000002a0c00d985 */ /* 0x0083e8000c101916 */
[----:B----4-:R1:W-:Y:S04]  /*95e0*/  @!P4 ST.E [R10.64], R41 ;  /* 0x000000290a00c985 */ /* 0x0103e8000c101916 */
[----:B------:R1:W3:Y:S04]  /*95f0*/  LDS.128 R20, [R4+0x1080] ;  /* 0x0010800004147984 */ /* 0x0002e80000000c00 */
[----:B------:R1:W4:Y:S04]  /*9600*/  LDS.128 R28, [R4+0x2080] ;  /* 0x00208000041c7984 */ /* 0x0003280000000c00 */
[----:B------:R1:W1:Y:S04]  /*9610*/  LDS.128 R32, [R4+0x3080] ;  /* 0x0030800004207984 */ /* 0x0002680000000c00 */
[----:B------:R1:W1:Y:S04]  /*9620*/  LDS.128 R16, [R4+0x5080] ;  /* 0x0050800004107984 */ /* 0x0002680000000c00 */
[----:B------:R1:W1:Y:S04]  /*9630*/  LDS.128 R24, [R4+0x6080] ;  /* 0x0060800004187984 */ /* 0x0002680000000c00 */
[----:B------:R1:W1:Y:S01]  /*9640*/  LDS.128 R36, [R4+0x7080] ;  /* 0x0070800004247984 */ /* 0x0002620000000c00 */
[----:B------:R-:W-:-:S02]  /*9650*/  IADD3 R0, R15, R40, RZ ;  /* 0x000000280f007210 */ /* 0x000fc40007ffe0ff */
[----:B------:R-:W-:-:S04]  /*9660*/  LEA R7, P0, R14, c[0x0][0x380], 0x1 ;  /* 0x0000e0000e077a11 */ /* 0x000fc800078008ff */
[----:B------:R-:W-:Y:S02]  /*9670*/  LEA.HI.X R6, R14, c[0x0][0x384], R0, 0x1, P0 ;  /* 0x0000e1000e067a11 */ /* 0x000fe400000f0c00 */
[----:B--2---:R-:W-:Y:S01]  /*9680*/  ISETP.GE.AND P0, PT, R45, R44, PT ;  /* 0x0000002c2d00720c */ /* 0x004fe20003f06270 */
[----:B------:R2:W1:Y:S01]  /*9690*/  SHFL.IDX PT, R2, R7, RZ, 0x181f ;  /* 0x00181fff07027589 */ /* 0x00046200000e0000 */
[----:B------:R-:W-:Y:S03]  /*96a0*/  BSSY B0, `(.L_x_1828) ;  /* 0x000000e000007945 */ /* 0x000fe60003800000 */
[----:B------:R2:W1:Y:S08]  /*96b0*/  SHFL.IDX PT, R3, R6, RZ, 0x181f ;  /* 0x00181fff06037589 */ /* 0x00047000000e0000 */
[----:B------:R-:W-:Y:S05]  /*96c0*/  @P0 BRA `(.L_x_1829) ;  /* 0x000000b000000947 */ /* 0x000fea0003800000 */
[----:B-1-3--:R-:W1:Y:S01]  /*96d0*/  LDS.128 R12, [R4+0x80] ;  /* 0x00008000040c7984 */ /* 0x00ae620000000c00 */
[----:B------:R-:W-:-:S02]  /*96e0*/  ISETP.GE.AND P0, PT, R240, c[0x0][0x3c8], PT ;  /* 0x0000f200f0007a0c */ /* 0x000fc40003f06270 */
[----:B------:R-:W-:Y:S01]  /*96f0*/  ISETP.GE.AND P1, PT, R238, c[0x0][0x3c8], PT ;  /* 0x0000f200ee007a0c */ /* 0x000fe20003f26270 */
[----:B------:R3:W5:Y:S10]  /*9700*/  LDS.128 R8, [R4+0x4080] ;  /* 0x0040800004087984 */ /* 0x0007740000000c00 */
[----:B------:R-:W-:-:S04]  /*9710*/  @!P0 SHF.R.S32.HI R0, RZ, 0x1f, R240 ;  /* 0x0000001fff008819 */ /* 0x000fc800000114f0 */
[----:B------:R-:W-:-:S04]  /*9720*/  @!P0 LEA.HI R0, R0, R240, RZ, 0x3 ;  /* 0x000000f000008211 */ /* 0x000fc800078f18ff */
[----:B------:R-:W-:Y:S01]  /*9730*/  @!P0 LOP3.LUT R0, R0, 0xfffffff8, RZ, 0xc0, !PT ;  /* 0xfffffff800008812 */ /* 0x000fe200078ec0ff */
[----:B---3--:R-:W-:-:S04]  /*9740*/  @!P1 IMAD.WIDE R4, R238, 0x2, R2 ;  /* 0x00000002ee049825 */ /* 0x008fc800078e0202 */
[----:B------:R-:W-:Y:S01]  /*9750*/  @!P0 IMAD.WIDE R2, R0, 0x2, R2 ;  /* 0x0000000200028825 */ /* 0x000fe200078e0202 */
[----:B-1----:R1:W-:Y:S04]  /*9760*/  @!P1 ST.E.128 [R4.64], R12 ;  /* 0x0000000c04009985 */ /* 0x0023e8000c101d16 */
[----:B-----5:R1:W-:Y:S02]  /*9770*/  @!P0 ST.E.128 [R2.64], R8 ;  /* 0x0000000802008985 */ /* 0x0203e4000c101d16 */
.L_x_1829:
[----:B---3--:R-:W-:Y:S05]  /*9780*/  BSYNC B0 ;  /* 0x0000000000007941 */ /* 0x008fea0003800000 */
.L_x_1828:
[----:B------:R-:W-:Y:S01]  /*9790*/  IADD3 R0, R45, 0x20, RZ ;  /* 0x000000202d007810 */ /* 0x000fe20007ffe0ff */
[----:B-1----:R1:W3:Y:S01]  /*97a0*/  SHFL.IDX PT, R3, R6, 0x1, 0x181f ;  /* 0x00381f0006037f89 */ /* 0x0022e200000e0000 */
[----:B------:R-:W-:Y:S02]  /*97b0*/  BSSY B0, `(.L_x_1830) ;  /* 0x000000d000007945 */ /* 0x000fe40003800000 */
[----:B------:R-:W-:Y:S01]  /*97c0*/  ISETP.GE.AND P0, PT, R0, R44, PT ;  /* 0x0000002c0000720c */ /* 0x000fe20003f06270 */
[----:B------:R1:W2:-:S12]  /*97d0*/  SHFL.IDX PT, R2, R7, 0x1, 0x181f ;  /* 0x00381f0007027f89 */ /* 0x00029800000e0000 */
[----:B------:R-:W-:Y:S05]  /*97e0*/  @P0 BRA `(.L_x_1831) ;  /* 0x0000009000000947 */ /* 0x000fea0003800000 */
[----:B------:R-:W-:Y:S02]  /*97f0*/  ISETP.GE.AND P0, PT, R240, c[0x0][0x3c8], PT ;  /* 0x0000f200f0007a0c */ /* 0x000fe40003f06270 */
[----:B------:R-:W-:-:S11]  /*9800*/  ISETP.GE.AND P1, PT, R238, c[0x0][0x3c8], PT ;  /* 0x0000f200ee007a0c */ /* 0x000fd60003f26270 */
[----:B------:R-:W-:Y:S02]  /*9810*/  @!P0 SHF.R.S32.HI R0, RZ, 0x1f, R240 ;  /* 0x0000001fff008819 */ /* 0x000fe400000114f0 */
[----:B--23--:R-:W-:Y:S02]  /*9820*/  @!P1 IMAD.WIDE R4, R238, 0x2, R2 ;  /* 0x00000002ee049825 */ /* 0x00cfe400078e0202 */
[----:B------:R-:W-:-:S03]  /*9830*/  @!P0 LEA.HI R0, R0, R240, RZ, 0x3 ;  /* 0x000000f000008211 */ /* 0x000fc600078f18ff */
[----:B------:R2:W-:Y:S01]  /*9840*/  @!P1 ST.E.128 [R4.64], R20 ;  /* 0x0000001404009985 */ /* 0x0005e2000c101d16 */
[----:B------:R-:W-:-:S05]  /*9850*/  @!P0 LOP3.LUT R0, R0, 0xfffffff8, RZ, 0xc0, !PT ;  /* 0xfffffff800008812 */ /* 0x000fca00078ec0ff */
[----:B------:R-:W-:-:S05]  /*9860*/  @!P0 IMAD.WIDE R2, R0, 0x2, R2 ;  /* 0x0000000200028825 */ /* 0x000fca00078e0202 */
[----:B------:R2:W-:Y:S02]  /*9870*/  @!P0 ST.E.128 [R2.64], R16 ;  /* 0x0000001002008985 */ /* 0x0005e4000c101d16 */
.L_x_1831:
[----:B------:R-:W-:Y:S05]  /*9880*/  BSYNC B0 ;  /* 0x0000000000007941 */ /* 0x000fea0003800000 */
.L_x_1830:
[----:B------:R-:W-:Y:S01]  /*9890*/  IADD3 R0, R45, 0x40, RZ ;  /* 0x000000402d007810 */ /* 0x000fe20007ffe0ff */
[----:B--23--:R2:W3:Y:S01]  /*98a0*/  SHFL.IDX PT, R3, R6, 0x2, 0x181f ;  /* 0x00581f0006037f89 */ /* 0x00c4e200000e0000 */
[----:B------:R-:W-:Y:S02]  /*98b0*/  BSSY B0, `(.L_x_1832) ;  /* 0x000000d000007945 */ /* 0x000fe40003800000 */
[----:B------:R-:W-:Y:S01]  /*98c0*/  ISETP.GE.AND P0, PT, R0, R44, PT ;  /* 0x0000002c0000720c */ /* 0x000fe20003f06270 */
[----:B------:R2:W1:-:S12]  /*98d0*/  SHFL.IDX PT, R2, R7, 0x2, 0x181f ;  /* 0x00581f0007027f89 */ /* 0x00045800000e0000 */
[----:B------:R-:W-:Y:S05]  /*98e0*/  @P0 BRA `(.L_x_1833) ;  /* 0x0000009000000947 */ /* 0x000fea0003800000 */
[----:B------:R-:W-:Y:S02]  /*98f0*/  ISETP.GE.AND P0, PT, R240, c[0x0][0x3c8], PT ;  /* 0x0000f200f0007a0c */ /* 0x000fe40003f06270 */
[----:B------:R-:W-:-:S11]  /*9900*/  ISETP.GE.AND P1, PT, R238, c[0x0][0x3c8], PT ;  /* 0x0000f200ee007a0c */ /* 0x000fd60003f26270 */
[----:B------:R-:W-:Y:S02]  /*9910*/  @!P0 SHF.R.S32.HI R0, RZ, 0x1f, R240 ;  /* 0x0000001fff008819 */ /* 0x000fe400000114f0 */
[----:B-1-3--:R-:W-:Y:S02]  /*9920*/  @!P1 IMAD.WIDE R4, R238, 0x2, R2 ;  /* 0x00000002ee049825 */ /* 0x00afe400078e0202 */
[----:B------:R-:W-:-:S03]  /*9930*/  @!P0 LEA.HI R0, R0, R240, RZ, 0x3 ;  /* 0x000000f000008211 */ /* 0x000fc600078f18ff */
[----:B----4-:R1:W-:Y:S01]  /*9940*/  @!P1 ST.E.128 [R4.64], R28 ;  /* 0x0000001c04009985 */ /* 0x0103e2000c101d16 */
[----:B------:R-:W-:-:S05]  /*9950*/  @!P0 LOP3.LUT R0, R0, 0xfffffff8, RZ, 0xc0, !PT ;  /* 0xfffffff800008812 */ /* 0x000fca00078ec0ff */
[----:B------:R-:W-:-:S05]  /*9960*/  @!P0 IMAD.WIDE R2, R0, 0x2, R2 ;  /* 0x0000000200028825 */ /* 0x000fca00078e0202 */
[----:B------:R1:W-:Y:S02]  /*9970*/  @!P0 ST.E.128 [R2.64], R24 ;  /* 0x0000001802008985 */ /* 0x0003e4000c101d16 */
.L_x_1833:
[----:B------:R-:W-:Y:S05]  /*9980*/  BSYNC B0 ;  /* 0x0000000000007941 */ /* 0x000fea0003800000 */
.L_x_1832:
[----:B------:R-:W-:Y:S01]  /*9990*/  IADD3 R0, R45, 0x60, RZ ;  /* 0x000000602d007810 */ /* 0x000fe20007ffe0ff */
[----:B-1-3--:R1:W3:Y:S03]  /*99a0*/  SHFL.IDX PT, R3, R6, 0x3, 0x181f ;  /* 0x00781f0006037f89 */ /* 0x00a2e600000e0000 */
[----:B------:R-:W-:Y:S01]  /*99b0*/  ISETP.GE.AND P0, PT, R0, R44, PT ;  /* 0x0000002c0000720c */ /* 0x000fe20003f06270 */
[----:B------:R1:W2:-:S12]  /*99c0*/  SHFL.IDX PT, R2, R7, 0x3, 0x181f ;  /* 0x00781f0007027f89 */ /* 0x00029800000e0000 */
[----:B------:R-:W-:Y:S05]  /*99d0*/  @P0 EXIT ;  /* 0x000000000000094d */ /* 0x000fea0003800000 */
[----:B------:R-:W-:-:S13]  /*99e0*/  ISETP.GE.AND P0, PT, R238, c[0x0][0x3c8], PT ;  /* 0x0000f200ee007a0c */ /* 0x000fda0003f06270 */
[----:B--23--:R-:W-:-:S05]  /*99f0*/  @!P0 IMAD.WIDE R4, R238, 0x2, R2 ;  /* 0x00000002ee048825 */ /* 0x00cfca00078e0202 */
        /* <DEDUP_REMOVED lines=9> */
.L_x_1834:
        /* <DEDUP_REMOVED lines=15> */
.L_x_3561:


//--------------------- .text._ZN7cutlass13device_kernelIN5flash19enable_sm80_to_sm89INS1_16FlashAttnFwdSm80INS1_25CollectiveMainloopFwdSm80ILi8ELi1ELb1EN4cute5tupleIJNS5_1CILi128EEES8_S8_EEELi128ENS_6half_tEfNS_4arch4Sm80ELb0ELb0ELb0ELb1ELb0ELb0ELb1ELb0EEENS1_21CollectiveEpilogueFwdIS9_NS6_IJNS7_ILi1EEESF_SF_EEESA_SC_Li256ELb1ELb1ELb0ELb0EEENS1_19SingleTileSchedulerILb1ELb0ELb1ELi128EEEEEEEEEvNT_6ParamsE --------------------------
	.section	.text._ZN7cutlass13device_kernelIN5flash19enable_sm80_to_sm89INS1_16FlashAttnFwdSm80INS1_25CollectiveMainloopFwdSm80ILi8ELi1ELb1EN4cute5tupleIJNS5_1CILi128EEES8_S8_EEELi128ENS_6half_tEfNS_4arch4Sm80ELb0ELb0ELb0ELb1ELb0ELb0ELb1ELb0EEENS1_21CollectiveEpilogueFwdIS9_NS6_IJNS7_ILi1EEESF_SF_EEESA_SC_Li256ELb1ELb1ELb0ELb0EEENS1_19SingleTileSchedulerILb1ELb0ELb1ELi128EEEEEEEEEvNT_6ParamsE,"ax",@progbits
	.sectioninfo	@"SHI_REGISTERS=255"
	.align	128
.text._ZN7cutlass13device_kernelIN5flash19enable_sm80_to_sm89INS1_16FlashAttnFwdSm80INS1_25CollectiveMainloopFwdSm80ILi8ELi1ELb1EN4cute5tupleIJNS5_1CILi128EEES8_S8_EEELi128ENS_6half_tEfNS_4arch4Sm80ELb0ELb0ELb0ELb1ELb0ELb0ELb1ELb0EEENS1_21CollectiveEpilogueFwdIS9_NS6_IJNS7_ILi1EEESF_SF_EEESA_SC_Li256ELb1ELb1ELb0ELb0EEENS1_19SingleTileSchedulerILb1ELb0ELb1ELi128EEEEEEEEEvNT_6ParamsE:
        .type           _ZN7cutlass13device_kernelIN5flash19enable_sm80_to_sm89INS1_16FlashAttnFwdSm80INS1_25CollectiveMainloopFwdSm80ILi8ELi1ELb1EN4cute5tupleIJNS5_1CILi128EEES8_S8_EEELi128ENS_6half_tEfNS_4arch4Sm80ELb0ELb0ELb0ELb1ELb0ELb0ELb1ELb0EEENS1_21CollectiveEpilogueFwdIS9_NS6_IJNS7_ILi1EEESF_SF_EEESA_SC_Li256ELb1ELb1ELb0ELb0EEENS1_19SingleTileSchedulerILb1ELb0ELb1ELi128EEEEEEEEEvNT_6ParamsE,@function
        .size           _ZN7cutlass13device_kernelIN5flash19enable_sm80_to_sm89INS1_16FlashAttnFwdSm80INS1_25CollectiveMainloopFwdSm80ILi8ELi1ELb1EN4cute5tupleIJNS5_1CILi128EEES8_S8_EEELi128ENS_6half_tEfNS_4arch4Sm80ELb0ELb0ELb0ELb1ELb0ELb0ELb1ELb0EEENS1_21CollectiveEpilogueFwdIS9_NS6_IJNS7_ILi1EEESF_SF_EEESA_SC_Li256ELb1ELb1ELb0ELb0EEENS1_19SingleTileSchedulerILb1ELb0ELb1ELi128EEEEEEEEEvNT_6ParamsE,(.L_x_3562 - _ZN7cutlass13device_kernelIN5flash19enable_sm80_to_sm89INS1_16FlashAttnFwdSm80INS1_25CollectiveMainloopFwdSm80ILi8ELi1ELb1EN4cute5tupleIJNS5_1CILi128EEES8_S8_EEELi128ENS_6half_tEfNS_4arch4Sm80ELb0ELb0ELb0ELb1ELb0ELb0ELb1ELb0EEENS1_21CollectiveEpilogueFwdIS9_NS6_IJNS7_ILi1EEESF_SF_EEESA_SC_Li256ELb1ELb1ELb0ELb0EEENS1_19SingleTileSchedulerILb1ELb0ELb1ELi128EEEEEEEEEvNT_6ParamsE)
        .other          _ZN7cutlass13device_kernelIN5flash19enable_sm80_to_sm89INS1_16FlashAttnFwdSm80INS1_25CollectiveMainloopFwdSm80ILi8ELi1ELb1EN4cute5tupleIJNS5_1CILi128EEES8_S8_EEELi128ENS_6half_tEfNS_4arch4Sm80ELb0ELb0ELb0ELb1ELb0ELb0ELb1ELb0EEENS1_21CollectiveEpilogueFwdIS9_NS6_IJNS7_ILi1EEESF_SF_EEESA_SC_Li256ELb1ELb1ELb0ELb0EEENS1_19SingleTileSchedulerILb1ELb0ELb1ELi128EEEEEEEEEvNT_6ParamsE,@"STO_CUDA_ENTRY STV_DEFAULT"
_ZN7cutlass13device_kernelIN5flash19enable_sm80_to_sm89INS1_16FlashAttnFwdSm80INS1_25CollectiveMainloopFwdSm80ILi8ELi1ELb1EN4cute5tupleIJNS5_1CILi128EEES8_S8_EEELi128ENS_6half_tEfNS_4arch4Sm80ELb0ELb0ELb0ELb1ELb0ELb0ELb1ELb0EEENS1_21CollectiveEpilogueFwdIS9_NS6_IJNS7_ILi1EEESF_SF_EEESA_SC_Li256ELb1ELb1ELb0ELb0EEENS1_19SingleTileSchedulerILb1ELb0ELb1ELi128EEEEEEEEEvNT_6ParamsE:
[----:B------:R-:W-:Y:S02]  /*0000*/  MOV R1, c[0x0][0x28] ;  /* 0x00000a0000017a02 */ /* 0x000fe40000000f00 */
[----:B------:R-:W1:Y:S01]  /*0010*/  S2R R124, SR_TID.X ;  /* 0x00000000007c7919 */ /* 0x000e620000002100 */
[----:B------:R-:W-:Y:S01]  /*0020*/  MOV R5, 0x4 ;  /* 0x0000000400057802 */ /* 0x000fe20000000f00 */
[----:B------:R-:W-:Y:S02]  /*0030*/  ULDC.64 UR16, c[0x0][0x118] ;  /* 0x0000460000107ab9 */ /* 0x000fe40000000a00 */
        /* <DEDUP_REMOVED lines=12> */
.L_x_1836:
        /* <DEDUP_REMOVED lines=8> */
.L_x_1838:
[----:B------:R-:W-:-:S05]  /*0180*/  MOV R7, c[0x0][0x54c] ;  /* 0x0001530000077a02 */ /* 0x000fca0000000f00 */
.L_x_1837:
[----:B-----5:R-:W-:Y:S01]  /*0190*/  IMAD R7, R7, c[0x0][0x548], RZ ;  /* 0x0001520007077a24 */ /* 0x020fe200078e02ff */
[----:B------:R-:W-:-:S04]  /*01a0*/  SHF.L.U32 R0, R3, 0x7, RZ ;  /* 0x0000000703007819 */ /* 0x000fc800000006ff */
[----:B------:R-:W-:-:S04]  /*01b0*/  ISETP.GE.AND P0, PT, R0, R7, PT ;  /* 0x000000070000720c */ /* 0x000fc80003f06270 */
[----:B------:R-:W-:Y:S01]  /*01c0*/  SEL R228, R228, 0xffffffff, !P0 ;  /* 0xffffffffe4e47807 */ /* 0x000fe20004000000 */
[----:B------:R-:W-:Y:S05]  /*01d0*/  BRA `(.L_x_1839) ;  /* 0x0000012000007947 */ /* 0x000fea0003800000 */
.L_x_1835:
[----:B---3--:R-:W-:-:S04]  /*01e0*/  ISETP.NE.U32.AND P0, PT, RZ, c[0x0][0x568], PT ;  /* 0x00015a00ff007a0c */ /* 0x008fc80003f05070 */
[----:B------:R-:W-:-:S13]  /*01f0*/  ISETP.NE.AND.EX P0, PT, RZ, c[0x0][0x56c], PT, P0 ;  /* 0x00015b00ff007a0c */ /* 0x000fda0003f05300 */
[----:B------:R-:W-:Y:S05]  /*0200*/  @!P0 BRA `(.L_x_1840) ;  /* 0x0000002000008947 */ /* 0x000fea0003800000 */
[----:B------:R1:W5:Y:S01]  /*0210*/  LDG.E R7, [R6.64] ;  /* 0x0000001006077981 */ /* 0x000362000c1e1900 */
[----:B------:R-:W-:Y:S05]  /*0220*/  BRA `(.L_x_1841) ;  /* 0x0000009000007947 */ /* 0x000fea0003800000 */
.L_x_1840:
        /* <DEDUP_REMOVED lines=8> */
.L_x_1842:
[----:B------:R-:W-:-:S05]  /*02b0*/  MOV R7, c[0x0][0x54c] ;  /* 0x0001530000077a02 */ /* 0x000fca0000000f00 */
.L_x_1841:
[----:B-----5:R-:W-:Y:S01]  /*02c0*/  IMAD R7, R7, c[0x0][0x548], RZ ;  /* 0x0001520007077a24 */ /* 0x020fe200078e02ff */
[----:B------:R-:W-:-:S04]  /*02d0*/  SHF.L.U32 R0, R3, 0x7, RZ ;  /* 0x0000000703007819 */ /* 0x000fc800000006ff */
[----:B------:R-:W-:-:S04]  /*02e0*/  ISETP.GE.AND P0, PT, R0, R7, PT ;  /* 0x000000070000720c */ /* 0x000fc80003f06270 */
[----:B------:R-:W-:-:S04]  /*02f0*/  SEL R228, R228, 0xffffffff, !P0 ;  /* 0xffffffffe4e47807 */ /* 0x000fc80004000000 */
.L_x_1839:
        /* <DEDUP_REMOVED lines=29> */
.L_x_1843:
[----:B------:R-:W-:-:S04]  /*04d0*/  ISETP.NE.U32.AND P1, PT, RZ, c[0x0][0x368], PT ;  /* 0x0000da00ff007a0c */ /* 0x000fc80003f25070 */
[----:B------:R-:W-:-:S13]  /*04e0*/  ISETP.NE.AND.EX P1, PT, RZ, c[0x0][0x36c], PT, P1 ;  /* 0x0000db00ff007a0c */ /* 0x000fda0003f25310 */
[----:B------:R-:W-:Y:S05]  /*04f0*/  @!P1 BRA `(.L_x_1844) ;  /* 0x0000004000009947 */ /* 0x000fea0003800000 */
[----:B------:R-:W-:-:S05]  /*0500*/  IMAD.WIDE R6, R228, R5, c[0x0][0x368] ;  /* 0x0000da00e4067625 */ /* 0x000fca00078e0205 */
[----:B------:R-:W2:Y:S02]  /*0510*/  LDG.E R4, [R6.64] ;  /* 0x0000001006047981 */ /* 0x000ea4000c1e1900 */
[----:B--2---:R1:W2:Y:S02]  /*0520*/  R2UR UR19, R4 ;  /* 0x00000000041373c2 */ /* 0x0042a400000e0000 */
[----:B-12---:R-:W-:Y:S05]  /*0530*/  BRA `(.L_x_1845) ;  /* 0x0000006000007947 */ /* 0x006fea0003800000 */
.L_x_1844:
[----:B------:R-:W-:Y:S05]  /*0540*/  @!P2 BRA `(.L_x_1845) ;  /* 0x000000500000a947 */ /* 0x000fea0003800000 */
[----:B------:R-:W2:Y:S04]  /*0550*/  LDG.E R4, [R6.64] ;  /* 0x0000001006047981 */ /* 0x000ea8000c1e1900 */
[----:B------:R-:W3:Y:S01]  /*0560*/  LDG.E R8, [R6.64+0x4] ;  /* 0x0000041006087981 */ /* 0x000ee2000c1e1900 */
[----:B--2---:R-:W1:Y:S08]  /*0570*/  R2UR UR5, R4 ;  /* 0x00000000040573c2 */ /* 0x004e7000000e0000 */
[----:B---3--:R-:W1:Y:S02]  /*0580*/  R2UR UR6, R8 ;  /* 0x00000000080673c2 */ /* 0x008e6400000e0000 */
[----:B-1----:R-:W-:-:S06]  /*0590*/  UIADD3 UR19, -UR5, UR6, URZ ;  /* 0x0000000605137290 */ /* 0x002fcc000fffe13f */
.L_x_1845:
        /* <DEDUP_REMOVED lines=71> */
[----:B------:R-:W-:Y:S01]  /*0a10*/  UIMAD UR4, UR9, UR21, UR4 ;  /* 0x00000015090472a4 */ /* 0x000fe2000f8e0204 */
[----:B------:R-:W-:Y:S01]  /*0a20*/  IMAD R8, R41, 0x20, R40 ;  /* 0x0000002029087824 */ /* 0x000fe200078e0228 */
[----:B------:R-:W-:Y:S01]  /*0a30*/  UIMAD.WIDE.U32 UR10, UR6, 0x40, URZ ;  /* 0x00000040060a78a5 */ /* 0x000fe2000f8e003f */
[----:B------:R-:W-:Y:S01]  /*0a40*/  IMAD R9, R43, c[0x0][0x1bc], R2 ;  /* 0x00006f002b097a24 */ /* 0x000fe200078e0202 */
[----:B------:R-:W-:Y:S01]  /*0a50*/  SEL R2, R228, RZ, !P0 ;  /* 0x000000ffe4027207 */ /* 0x000fe20004000000 */
[----:B------:R-:W-:Y:S01]  /*0a60*/  IMAD R8, R3, 0x80, R8 ;  /* 0x0000008003087824 */ /* 0x000fe200078e0208 */
[----:B--2---:R-:W-:Y:S01]  /*0a70*/  SEL R7, R5, RZ, !P0 ;  /* 0x000000ff05077207 */ /* 0x004fe20004000000 */
[----:B------:R-:W-:Y:S01]  /*0a80*/  IMAD.WIDE.U32 R10, R43, c[0x0][0x1b8], R10 ;  /* 0x00006e002b0a7a25 */ /* 0x000fe200078e000a */
[----:B------:R-:W-:-:S03]  /*0a90*/  USHF.L.U32 UR8, UR7, 0x6, URZ ;  /* 0x0000000607087899 */ /* 0x000fc6000800063f */
[----:B------:R-:W-:Y:S01]  /*0aa0*/  IMAD R7, R7, c[0x0][0x1c0], RZ ;  /* 0x0000700007077a24 */ /* 0x000fe200078e02ff */
[----:B------:R-:W-:Y:S01]  /*0ab0*/  UIADD3 UR8, UR11, UR8, URZ ;  /* 0x000000080b087290 */ /* 0x000fe2000fffe03f */
[----:B------:R-:W-:Y:S02]  /*0ac0*/  IMAD.MOV.U32 R4, RZ, RZ, R8 ;  /* 0x000000ffff047224 */ /* 0x000fe400078e0008 */
[----:B------:R-:W-:Y:S02]  /*0ad0*/  IMAD R18, R2, c[0x0][0x1c4], R7 ;  /* 0x0000710002127a24 */ /* 0x000fe400078e0207 */
[----:B------:R-:W-:-:S04]  /*0ae0*/  @P3 IMAD.HI.U32 R7, R8, c[0x0][0x2c8], RZ ;  /* 0x0000b20008073a27 */ /* 0x000fc800078e00ff */
[----:B------:R-:W-:Y:S01]  /*0af0*/  IMAD.IADD R11, R11, 0x1, R9 ;  /* 0x000000010b0b7824 */ /* 0x000fe200078e0209 */
[----:B------:R-:W-:Y:S01]  /*0b00*/  @P3 SHF.R.U32.HI R4, RZ, c[0x0][0x2cc], R7 ;  /* 0x0000b300ff043a19 */ /* 0x000fe20000011607 */
[----:B------:R-:W-:Y:S01]  /*0b10*/  IMAD R7, R0, c[0x0][0x2c4], RZ ;  /* 0x0000b10000077a24 */ /* 0x000fe200078e02ff */
[----:B------:R-:W-:Y:S01]  /*0b20*/  SHF.R.S32.HI R9, RZ, 0x1f, R45 ;  /* 0x0000001fff097819 */ /* 0x000fe2000001142d */
[----:B------:R-:W-:Y:S01]  /*0b30*/  IMAD.WIDE.U32 R10, R2, c[0x0][0x1c0], R10 ;  /* 0x00007000020a7a25 */ /* 0x000fe200078e000a */
[----:B------:R-:W-:Y:S01]  /*0b40*/  SHF.R.S32.HI R13, RZ, 0x1f, R4 ;  /* 0x0000001fff0d7819 */ /* 0x000fe20000011404 */
[----:B------:R-:W-:Y:S01]  /*0b50*/  BAR.SYNC.DEFER_BLOCKING 0x0 ;  /* 0x0000000000007b1d */ /* 0x000fe20000010000 */
[----:B------:R-:W-:Y:S01]  /*0b60*/  IADD3 R45, P0, R45, R40, RZ ;  /* 0x000000282d2d7210 */ /* 0x000fe20007f1e0ff */
[----:B------:R-:W-:Y:S02]  /*0b70*/  IMAD.IADD R19, R11, 0x1, R18 ;  /* 0x000000010b137824 */ /* 0x000fe400078e0212 */
[----:B------:R-:W-:Y:S01]  /*0b80*/  IMAD.MOV.U32 R18, RZ, RZ, R10 ;  /* 0x000000ffff127224 */ /* 0x000fe200078e000a */
[----:B------:R-:W-:Y:S01]  /*0b90*/  LEA.HI.X.SX32 R48, R40, R9, 0x1, P0 ;  /* 0x0000000928307211 */ /* 0x000fe200000f0eff */
[----:B------:R-:W-:-:S02]  /*0ba0*/  IMAD R13, R13, c[0x0][0x1b0], RZ ;  /* 0x00006c000d0d7a24 */ /* 0x000fc400078e02ff */
[----:B------:R-:W-:Y:S02]  /*0bb0*/  IMAD.MOV R11, RZ, RZ, -R4 ;  /* 0x000000ffff0b7224 */ /* 0x000fe400078e0a04 */
[C---:B------:R-:W-:Y:S02]  /*0bc0*/  IMAD R13, R4.reuse, c[0x0][0x1b4], R13 ;  /* 0x00006d00040d7a24 */ /* 0x040fe400078e020d */
[----:B------:R-:W-:-:S04]  /*0bd0*/  IMAD.WIDE.U32 R18, R4, c[0x0][0x1b0], R18 ;  /* 0x00006c0004127a25 */ /* 0x000fc800078e0012 */
[----:B------:R-:W-:Y:S02]  /*0be0*/  IMAD R8, R11, c[0x0][0x2c4], R8 ;  /* 0x0000b1000b087a24 */ /* 0x000fe400078e0208 */
[----:B------:R-:W-:Y:S02]  /*0bf0*/  IMAD.IADD R19, R19, 0x1, R13 ;  /* 0x0000000113137824 */ /* 0x000fe400078e020d */
[----:B------:R-:W-:Y:S01]  /*0c00*/  IMAD R10, R3, 0x80, R40 ;  /* 0x00000080030a7824 */ /* 0x000fe200078e0228 */
        /* <DEDUP_REMOVED lines=29> */
[----:B------:R-:W-:Y:S01]  /*0de0*/  IMAD.SHL.U32 R12, R12, 0x8, RZ ;  /* 0x000000080c0c7824 */ /* 0x000fe200078e00ff */
[----:B------:R-:W-:Y:S01]  /*0df0*/  SHF.R.U32.HI R11, RZ, 0x3, R11 ;  /* 0x00000003ff0b7819 */ /* 0x000fe2000001160b */
[----:B------:R-:W2:Y:S01]  /*0e00*/  SHFL.IDX PT, R8, R2, 0x1, 0x181f ;  /* 0x00381f0002087f89 */ /* 0x000ea200000e0000 */
[----:B------:R-:W-:-:S02]  /*0e10*/  IMAD R230, R44, c[0x0][0x1e8], RZ ;  /* 0x00007a002ce67a24 */ /* 0x000fc400078e02ff */
[----:B------:R-:W-:Y:S01]  /*0e20*/  LOP3.LUT R11, R4, R11, RZ, 0x3c, !PT ;  /* 0x0000000b040b7212 */ /* 0x000fe200078e3cff */
[----:B------:R-:W4:Y:S01]  /*0e30*/  SHFL.IDX PT, R9, R0, 0x1, 0x181f ;  /* 0x00381f0000097f89 */ /* 0x000f2200000e0000 */
[----:B------:R-:W-:Y:S01]  /*0e40*/  IADD3 R4, R46, 0x40, RZ ;  /* 0x000000402e047810 */ /* 0x000fe20007ffe0ff */
[----:B------:R-:W-:Y:S01]  /*0e50*/  IMAD R230, R43, c[0x0][0x1ec], R230 ;  /* 0x00007b002be67a24 */ /* 0x000fe200078e02e6 */
[----:B------:R-:W-:Y:S01]  /*0e60*/  LOP3.LUT R11, R11, 0xfffffe00, R12, 0xf8, !PT ;  /* 0xfffffe000b0b7812 */ /* 0x000fe200078ef80c */
[----:B------:R-:W5:Y:S01]  /*0e70*/  SHFL.IDX PT, R20, R2, 0x2, 0x181f ;  /* 0x00581f0002147f89 */ /* 0x000f6200000e0000 */
[----:B------:R-:W-:Y:S01]  /*0e80*/  @!P5 SHF.R.S32.HI R7, RZ, 0x1f, R4 ;  /* 0x0000001fff07d819 */ /* 0x000fe20000011404 */
[----:B------:R-:W-:Y:S02]  /*0e90*/  IMAD.WIDE.U32 R16, R43, c[0x0][0x1e8], R16 ;  /* 0x00007a002b107a25 */ /* 0x000fe400078e0010 */
[----:B------:R-:W1:Y:S02]  /*0ea0*/  SHFL.IDX PT, R21, R0, 0x2, 0x181f ;  /* 0x00581f0000157f89 */ /* 0x000e6400000e0000 */
[----:B------:R-:W-:-:S02]  /*0eb0*/  IMAD.SHL.U32 R227, R11, 0x2, RZ ;  /* 0x000000020be37824 */ /* 0x000fc400078e00ff */
[----:B------:R-:W-:Y:S01]  /*0ec0*/  IMAD.IADD R231, R17, 0x1, R230 ;  /* 0x0000000111e77824 */ /* 0x000fe200078e02e6 */
[----:B------:R-:W1:Y:S01]  /*0ed0*/  SHFL.IDX PT, R10, R2, 0x3, 0x181f ;  /* 0x00781f00020a7f89 */ /* 0x000e6200000e0000 */
[----:B------:R-:W-:Y:S02]  /*0ee0*/  IMAD.MOV.U32 R230, RZ, RZ, R16 ;  /* 0x000000ffffe67224 */ /* 0x000fe400078e0010 */
[----:B------:R-:W-:Y:S01]  /*0ef0*/  IMAD R44, R44, c[0x0][0x210], RZ ;  /* 0x000084002c2c7a24 */ /* 0x000fe200078e02ff */
        /* <DEDUP_REMOVED lines=25> */
[----:B------:R-:W-:Y:S01]  /*1090*/  IMAD.U32 R9, RZ, RZ, UR15 ;  /* 0x0000000fff097e24 */ /* 0x000fe2000f8e00ff */
[C---:B-----5:R-:W-:Y:S01]  /*10a0*/  @!P4 LEA R18, P2, R46.reuse, R20, 0x1 ;  /* 0x000000142e12c211 */ /* 0x060fe200078408ff */
[----:B------:R-:W-:Y:S01]  /*10b0*/  IMAD.IADD R233, R231, 0x1, R233 ;  /* 0x00000001e7e97824 */ /* 0x000fe200078e02e9 */
[----:B------:R3:W-:Y:S01]  /*10c0*/  @!P3 LDGSTS.E.BYPASS.LTC128B.128 [R227+0x1100], [R16.64], !P6 ;  /* 0x0110000010e3bfae */ /* 0x0007e2000f101d50 */
[----:B------:R-:W-:Y:S01]  /*10d0*/  IMAD.MOV.U32 R232, RZ, RZ, R230 ;  /* 0x000000ffffe87224 */ /* 0x000fe200078e00e6 */
[----:B------:R-:W-:Y:S01]  /*10e0*/  @!P4 LEA.HI.X R19, R46, R21, R47, 0x1, P2 ;  /* 0x000000152e13c211 */ /* 0x000fe200010f0c2f */
[----:B------:R-:W-:Y:S01]  /*10f0*/  IMAD.U32 R5, RZ, RZ, UR6 ;  /* 0x00000006ff057e24 */ /* 0x000fe2000f8e00ff */
[----:B------:R4:W-:Y:S01]  /*1100*/  @!P3 LDGSTS.E.BYPASS.LTC128B.128 [R227+0x5100], [R14.64], !P1 ;  /* 0x051000000ee3bfae */ /* 0x0009e2000c901d50 */
[----:B------:R-:W-:-:S03]  /*1110*/  IMAD.WIDE.U32 R8, R9, UR21, R232 ;  /* 0x0000001509087c25 */ /* 0x000fc6000f8e00e8 */
[----:B------:R5:W-:Y:S01]  /*1120*/  @!P4 LDGSTS.E.BYPASS.LTC128B.128 [R227+0x2100], [R18.64], !P6 ;  /* 0x0210000012e3cfae */ /* 0x000be2000f101d50 */
[----:B------:R-:W-:Y:S01]  /*1130*/  IMAD R229, R42, c[0x0][0x218], RZ ;  /* 0x000086002ae57a24 */ /* 0x000fe200078e02ff */
[----:B------:R-:W-:-:S03]  /*1140*/  @P5 LEA R5, P2, R5, R8, 0x5 ;  /* 0x0000000805055211 */ /* 0x000fc600078428ff */
        /* <DEDUP_REMOVED lines=9> */
[----:B------:R-:W-:Y:S02]  /*11e0*/  @P5 LEA.HI.X R2, R12, R13, R7, 0x5, P2 ;  /* 0x0000000d0c025211 */ /* 0x000fe400010f2c07 */
[----:B----4-:R-:W-:Y:S01]  /*11f0*/  @P5 LEA R14, P2, R5, c[0x0][0x1c8], 0x1 ;  /* 0x00007200050e5a11 */ /* 0x010fe200078408ff */
[----:B------:R-:W-:Y:S01]  /*1200*/  @!P4 IMAD.WIDE R20, R0, 0x2, R20 ;  /* 0x000000020014c825 */ /* 0x000fe200078e0214 */
[----:B---3--:R-:W-:-:S02]  /*1210*/  @!P0 LEA R16, P3, R46, R10, 0x1 ;  /* 0x0000000a2e108211 */ /* 0x008fc400078608ff */
[----:B------:R-:W-:Y:S02]  /*1220*/  @P5 LEA.HI.X R15, R5, c[0x0][0x1cc], R2, 0x1, P2 ;  /* 0x00007300050f5a11 */ /* 0x000fe400010f0c02 */
[----:B------:R-:W-:Y:S01]  /*1230*/  @!P0 LEA.HI.X R17, R46, R11, R47, 0x1, P3 ;  /* 0x0000000b2e118211 */ /* 0x000fe200018f0c2f */
[----:B------:R1:W-:Y:S01]  /*1240*/  @!P4 LDGSTS.E.BYPASS.LTC128B.128 [R227+0x6100], [R20.64], !P1 ;  /* 0x0610000014e3cfae */ /* 0x0003e2000c901d50 */
[----:B------:R-:W-:Y:S02]  /*1250*/  LOP3.LUT R5, R6, 0xfffffff0, RZ, 0xc0, !PT ;  /* 0xfffffff006057812 */ /* 0x000fe400078ec0ff */
[----:B------:R-:W-:Y:S01]  /*1260*/  @!P0 SHF.R.S32.HI R9, RZ, 0x1f, R4 ;  /* 0x0000001fff098819 */ /* 0x000fe20000011404 */
[----:B------:R2:W-:Y:S01]  /*1270*/  @!P0 LDGSTS.E.BYPASS.LTC128B.128 [R227+0x3100], [R16.64], !P6 ;  /* 0x0310000010e38fae */ /* 0x0005e2000f101d50 */
[----:B------:R-:W-:Y:S01]  /*1280*/  ISETP.GE.AND P6, PT, R3, 0x1, PT ;  /* 0x000000010300780c */ /* 0x000fe20003fc6270 */
[----:B------:R-:W-:Y:S01]  /*1290*/  IMAD.IADD R5, R124, 0x1, -R5 ;  /* 0x000000017c057824 */ /* 0x000fe200078e0a05 */
[----:B------:R-:W-:-:S02]  /*12a0*/  @!P0 LEA.HI R2, R9, R4, RZ, 0x3 ;  /* 0x0000000409028211 */ /* 0x000fc400078f18ff */
[----:B------:R-:W-:Y:S02]  /*12b0*/  SHF.R.S32.HI R7, RZ, 0x4, R6 ;  /* 0x00000004ff077819 */ /* 0x000fe40000011406 */
[----:B------:R-:W-:Y:S02]  /*12c0*/  @!P0 LOP3.LUT R2, R2, 0xfffffff8, RZ, 0xc0, !PT ;  /* 0xfffffff802028812 */ /* 0x000fe400078ec0ff */
[----:B------:R-:W-:Y:S02]  /*12d0*/  SHF.R.S32.HI R0, RZ, 0x1f, R5 ;  /* 0x0000001fff007819 */ /* 0x000fe40000011405 */
[C---:B------:R-:W-:Y:S02]  /*12e0*/  ISETP.GE.AND P4, PT, R3.reuse, 0x41, PT ;  /* 0x000000410300780c */ /* 0x040fe40003f86270 */
[----:B------:R-:W-:Y:S02]  /*12f0*/  LEA.HI R6, R6, R7, RZ, 0x1 ;  /* 0x0000000706067211 */ /* 0x000fe400078f08ff */
[----:B------:R-:W-:Y:S01]  /*1300*/  ISETP.GE.AND P2, PT, R3, 0x61, PT ;  /* 0x000000610300780c */ /* 0x000fe20003f46270 */
[----:B------:R-:W-:Y:S01]  /*1310*/  IMAD.U32 R3, RZ, RZ, UR6 ;  /* 0x00000006ff037e24 */ /* 0x000fe2000f8e00ff */
[----:B------:R-:W-:-:S02]  /*1320*/  LEA.HI R0, R0, R5, RZ, 0x3 ;  /* 0x0000000500007211 */ /* 0x000fc400078f18ff */
[----:B------:R-:W-:Y:S02]  /*1330*/  LOP3.LUT R12, R6, 0xfffffffe, RZ, 0xc0, !PT ;  /* 0xfffffffe060c7812 */ /* 0x000fe400078ec0ff */
[----:B------:R-:W-:Y:S02]  /*1340*/  LOP3.LUT R6, R0, 0xfffffff8, RZ, 0xc0, !PT ;  /* 0xfffffff800067812 */ /* 0x000fe400078ec0ff */
[----:B------:R-:W-:Y:S01]  /*1350*/  ISETP.GE.AND P3, PT, R46, c[0x0][0x1d4], PT ;  /* 0x000075002e007a0c */ /* 0x000fe20003f66270 */
[----:B------:R-:W-:Y:S02]  /*1360*/  IMAD.IADD R226, R7, 0x1, -R12 ;  /* 0x0000000107e27824 */ /* 0x000fe400078e0a0c */
[----:B------:R-:W-:Y:S02]  /*1370*/  IMAD.IADD R6, R5, 0x1, -R6 ;  /* 0x0000000105067824 */ /* 0x000fe400078e0a06 */
[----:B--2---:R-:W-:Y:S01]  /*1380*/  @!P0 IMAD.WIDE R16, R2, 0x2, R10 ;  /* 0x0000000202108825 */ /* 0x004fe200078e020a */
[----:B------:R-:W-:-:S03]  /*1390*/  VOTEU.ANY UP0, P2 ;  /* 0x00000000003f7886 */ /* 0x000fc60001000100 */
[----:B------:R-:W-:Y:S01]  /*13a0*/  IMAD.SHL.U32 R7, R6, 0x40, RZ ;  /* 0x0000004006077824 */ /* 0x000fe200078e00ff */
[----:B------:R2:W-:Y:S01]  /*13b0*/  @!P0 LDGSTS.E.BYPASS.LTC128B.128 [R227+0x7100], [R16.64], !P1 ;  /* 0x0710000010e38fae */ /* 0x0005e2000c901d50 */
[----:B------:R-:W-:Y:S01]  /*13c0*/  @P6 LEA R10, P0, R8, c[0x0][0x1c8], 0x1 ;  /* 0x00007200080a6a11 */ /* 0x000fe200078008ff */
[----:B------:R-:W-:Y:S01]  /*13d0*/  @P2 IMAD.MOV.U32 R12, RZ, RZ, R8 ;  /* 0x000000ffff0c2224 */ /* 0x000fe200078e0008 */
        /* <DEDUP_REMOVED lines=19> */
[----:B------:R-:W-:-:S02]  /*1510*/  UIMAD UR15, UR15, -0x80, UR19 ;  /* 0xffffff800f0f78a4 */ /* 0x000fc4000f8e0213 */
        /* <DEDUP_REMOVED lines=10> */
[----:B------:R-:W-:Y:S01]  /*15c0*/  UIADD3 UR9, UR13, UR9, URZ ;  /* 0x000000090d097290 */ /* 0x000fe2000fffe03f */
[----:B------:R-:W-:Y:S01]  /*15d0*/  @P2 LEA.HI.X R5, R12, c[0x0][0x1cc], R3, 0x1, P1 ;  /* 0x000073000c052a11 */ /* 0x000fe200008f0c03 */
[----:B------:R5:W-:Y:S01]  /*15e0*/  @P4 LDGSTS.E.BYPASS.LTC128B.128 [R227+0xe100], [R16.64+0x80], !P0 ;  /* 0x0e10008010e34fae */ /* 0x000be2000c101d50 */
[----:B------:R-:W-:Y:S01]  /*15f0*/  IMAD.SHL.U32 R3, R40, 0x8, RZ ;  /* 0x0000000828037824 */ /* 0x000fe200078e00ff */
[----:B------:R-:W-:Y:S01]  /*1600*/  LOP3.LUT R0, R2, 0xfffffe00, R7, 0xf8, !PT ;  /* 0xfffffe0002007812 */ /* 0x000fe200078ef807 */
[----:B------:R-:W-:Y:S01]  /*1610*/  IMAD.MOV.U32 R7, RZ, RZ, 0x10 ;  /* 0x00000010ff077424 */ /* 0x000fe200078e00ff */
[----:B------:R4:W-:Y:S01]  /*1620*/  @P2 LDGSTS.E.BYPASS.LTC128B.128 [R227+0xb100], [R4.64], !P3 ;  /* 0x0b10000004e32fae */ /* 0x0009e2000d901d50 */
[----:B------:R-:W-:-:S02]  /*1630*/  LOP3.LUT R9, R9, 0x7ffffc00, RZ, 0xc0, !PT ;  /* 0x7ffffc0009097812 */ /* 0x000fc400078ec0ff */
[----:B------:R-:W-:Y:S01]  /*1640*/  LOP3.LUT R8, R8, 0x1c0, RZ, 0xc0, !PT ;  /* 0x000001c008087812 */ /* 0x000fe200078ec0ff */
[----:B------:R4:W-:Y:S01]  /*1650*/  @P2 LDGSTS.E.BYPASS.LTC128B.128 [R227+0xf100], [R4.64+0x80], !P0 ;  /* 0x0f10008004e32fae */ /* 0x0009e2000c101d50 */
[----:B------:R-:W-:Y:S01]  /*1660*/  R2P PR, R6, 0x6 ;  /* 0x0000000606007804 */ /* 0x000fe20000000000 */
[----:B------:R-:W-:Y:S01]  /*1670*/  IMAD.IADD R6, R0, 0x1, R9 ;  /* 0x0000000100067824 */ /* 0x000fe200078e0209 */
[----:B------:R-:W-:Y:S01]  /*1680*/  LOP3.LUT R3, R8, 0x8, R3, 0xf8, !PT ;  /* 0x0000000808037812 */ /* 0x000fe200078ef803 */
[----:B------:R-:W0:Y:S01]  /*1690*/  LDGDEPBAR ;  /* 0x00000000000079af */ /* 0x000e220000000000 */
[----:B------:R-:W-:Y:S02]  /*16a0*/  SHF.R.U32.HI R2, RZ, 0x3, R8 ;  /* 0x00000003ff027819 */ /* 0x000fe40000011608 */
[----:B------:R-:W-:Y:S02]  /*16b0*/  SEL R7, R7, 0xfffffff0, !P1 ;  /* 0xfffffff007077807 */ /* 0x000fe40004800000 */
[----:B------:R-:W-:-:S02]  /*16c0*/  LOP3.LUT R3, R3, R2, RZ, 0x3c, !PT ;  /* 0x0000000203037212 */ /* 0x000fc400078e3cff */
[C---:B------:R-:W-:Y:S01]  /*16d0*/  LEA R2, R6.reuse, 0x100, 0x1 ;  /* 0x0000010006027811 */ /* 0x040fe200078e08ff */
[----:B------:R-:W-:Y:S01]  /*16e0*/  IMAD.SHL.U32 R6, R6, 0x2, RZ ;  /* 0x0000000206067824 */ /* 0x000fe200078e00ff */
[----:B------:R-:W-:Y:S01]  /*16f0*/  LOP3.LUT P1, RZ, R41, 0x2, RZ, 0xc0, !PT ;  /* 0x0000000229ff7812 */ /* 0x000fe2000782c0ff */
[----:B------:R-:W-:Y:S01]  /*1700*/  IMAD R226, R226, 0x200, R3 ;  /* 0x00000200e2e27824 */ /* 0x000fe200078e0203 */
[----:B------:R-:W-:-:S03]  /*1710*/  IADD3 R40, -R40, UR15, RZ ;  /* 0x0000000f28287c10 */ /* 0x000fc6000fffe1ff */
[----:B------:R-:W-:Y:S01]  /*1720*/  IMAD.SHL.U32 R226, R226, 0x2, RZ ;  /* 0x00000002e2e27824 */ /* 0x000fe200078e00ff */
[C---:B------:R-:W-:Y:S02]  /*1730*/  ISETP.LT.OR P5, PT, R40.reuse, 0x1, P3 ;  /* 0x000000012800780c */ /* 0x040fe40001fa1670 */
[----:B------:R-:W-:Y:S02]  /*1740*/  ISETP.LT.OR P6, PT, R40, 0x1, P0 ;  /* 0x000000012800780c */ /* 0x000fe400007c1670 */
[----:B------:R-:W-:Y:S02]  /*1750*/  IADD3 R225, R226, 0x8120, RZ ;  /* 0x00008120e2e17810 */ /* 0x000fe40007ffe0ff */
[----:B------:R-:W-:Y:S01]  /*1760*/  ISETP.LT.OR P4, PT, R40, 0x21, P3 ;  /* 0x000000212800780c */ /* 0x000fe20001f81670 */
        /* <DEDUP_REMOVED lines=9> */
[----:B------:R-:W-:Y:S04]  /*1800*/  LDSM.16.M88.4 R184, [R6+0x4100] ;  /* 0x0041000006b8783b */ /* 0x000fe80000000200 */
[----:B------:R-:W-:Y:S04]  /*1810*/  LDSM.16.M88.4 R168, [R4] ;  /* 0x0000000004a8783b */ /* 0x000fe80000000200 */
[----:B------:R4:W-:Y:S04]  /*1820*/  LDSM.16.M88.4 R188, [R4+0x4000] ;  /* 0x0040000004bc783b */ /* 0x0009e80000000200 */
[----:B------:R-:W-:Y:S04]  /*1830*/  LDSM.16.M88.4 R176, [R3] ;  /* 0x0000000003b0783b */ /* 0x000fe80000000200 */
[----:B------:R-:W-:Y:S04]  /*1840*/  LDSM.16.M88.4 R196, [R3+0x4000] ;  /* 0x0040000003c4783b */ /* 0x000fe80000000200 */
[----:B------:R-:W-:Y:S04]  /*1850*/  LDSM.16.M88.4 R180, [R2] ;  /* 0x0000000002b4783b */ /* 0x000fe80000000200 */
[----:B------:R1:W-:Y:S04]  /*1860*/  LDSM.16.M88.4 R200, [R2+0x4000] ;  /* 0x0040000002c8783b */ /* 0x0003e80000000200 */
[----:B------:R-:W-:Y:S01]  /*1870*/  BAR.SYNC.DEFER_BLOCKING 0x0 ;  /* 0x0000000000007b1d */ /* 0x000fe20000010000 */
[----:B----4-:R-:W-:-:S04]  /*1880*/  IADD3 R4, R226, 0x8100, RZ ;  /* 0x00008100e2047810 */ /* 0x010fc80007ffe0ff */
[----:B------:R-:W-:Y:S01]  /*1890*/  @P1 IADD3 R225, R4, -0x20, RZ ;  /* 0xffffffe004e11810 */ /* 0x000fe20007ffe0ff */
[----:B------:R-:W-:Y:S01]  /*18a0*/  IMAD.U32 R4, RZ, RZ, UR9 ;  /* 0x00000009ff047e24 */ /* 0x000fe2000f8e00ff */
[----:B------:R-:W-:Y:S02]  /*18b0*/  USHF.L.U32 UR9, UR4, 0x6, URZ ;  /* 0x0000000604097899 */ /* 0x000fe4000800063f */
[C---:B------:R-:W-:Y:S02]  /*18c0*/  IADD3 R219, R225.reuse, 0x800, RZ ;  /* 0x00000800e1db7810 */ /* 0x040fe40007ffe0ff */
[----:B------:R-:W-:Y:S01]  /*18d0*/  UIADD3 UR14, UP0, UR9, 0x80, URZ ;  /* 0x00000080090e7890 */ /* 0x000fe2000ff1e03f */
[C---:B------:R-:W-:Y:S02]  /*18e0*/  IADD3 R218, R225.reuse, 0x1000, RZ ;  /* 0x00001000e1da7810 */ /* 0x040fe40007ffe0ff */
[C---:B------:R-:W-:Y:S02]  /*18f0*/  IADD3 R217, R225.reuse, 0x1800, RZ ;  /* 0x00001800e1d97810 */ /* 0x040fe40007ffe0ff */
[C---:B------:R-:W-:Y:S01]  /*1900*/  IADD3 R216, R225.reuse, 0x2000, RZ ;  /* 0x00002000e1d87810 */ /* 0x040fe20007ffe0ff */
[----:B-1----:R-:W-:Y:S01]  /*1910*/  IMAD R2, R48, c[0x0][0x208], RZ ;  /* 0x0000820030027a24 */ /* 0x002fe200078e02ff */
[----:B------:R-:W-:-:S02]  /*1920*/  IADD3 R215, R225, 0x2800, RZ ;  /* 0x00002800e1d77810 */ /* 0x000fc40007ffe0ff */
[----:B------:R-:W-:Y:S01]  /*1930*/  IADD3 R214, R225, 0x3000, RZ ;  /* 0x00003000e1d67810 */ /* 0x000fe20007ffe0ff */
[----:B------:R-:W-:Y:S01]  /*1940*/  IMAD R2, R45, c[0x0][0x20c], R2 ;  /* 0x000083002d027a24 */ /* 0x000fe200078e0202 */
[----:B------:R-:W-:-:S04]  /*1950*/  DEPBAR.LE SB0, 0x0 ;  /* 0x000080000000791a */ /* 0x000fc80000000000 */
[----:B------:R-:W-:Y:S01]  /*1960*/  BAR.SYNC.DEFER_BLOCKING 0x0 ;  /* 0x0000000000007b1d */ /* 0x000fe20000010000 */
[----:B------:R-:W-:Y:S01]  /*1970*/  IMAD.IADD R47, R47, 0x1, R2 ;  /* 0x000000012f2f7824 */ /* 0x000fe200078e0202 */
[C---:B------:R-:W-:Y:S01]  /*1980*/  IADD3 R213, R225.reuse, 0x3800, RZ ;  /* 0x00003800e1d57810 */ /* 0x040fe20007ffe0ff */
[----:B------:R-:W-:Y:S01]  /*1990*/  IMAD.U32 R45, RZ, RZ, UR9 ;  /* 0x00000009ff2d7e24 */ /* 0x000fe2000f8e00ff */
[----:B------:R-:W-:Y:S01]  /*19a0*/  IADD3 R211, R225, 0x4000, RZ ;  /* 0x00004000e1d37810 */ /* 0x000fe20007ffe0ff */
[----:B------:R-:W-:Y:S01]  /*19b0*/  IMAD.WIDE.U32 R2, R43, c[0x0][0x210], R46 ;  /* 0x000084002b027a25 */ /* 0x000fe200078e002e */
[C---:B------:R-:W-:Y:S02]  /*19c0*/  IADD3 R210, R225.reuse, 0x4800, RZ ;  /* 0x00004800e1d27810 */ /* 0x040fe40007ffe0ff */
[C---:B------:R-:W-:Y:S02]  /*19d0*/  IADD3 R209, R225.reuse, 0x5000, RZ ;  /* 0x00005000e1d17810 */ /* 0x040fe40007ffe0ff */
[----:B------:R-:W-:-:S02]  /*19e0*/  IADD3 R208, R225, 0x5800, RZ ;  /* 0x00005800e1d07810 */ /* 0x000fc40007ffe0ff */
[C---:B------:R-:W-:Y:S02]  /*19f0*/  IADD3 R207, R225.reuse, 0x6000, RZ ;  /* 0x00006000e1cf7810 */ /* 0x040fe40007ffe0ff */
[C---:B------:R-:W-:Y:S02]  /*1a00*/  IADD3 R206, R225.reuse, 0x6800, RZ ;  /* 0x00006800e1ce7810 */ /* 0x040fe40007ffe0ff */
[C---:B------:R-:W-:Y:S02]  /*1a10*/  IADD3 R205, R225.reuse, 0x7000, RZ ;  /* 0x00007000e1cd7810 */ /* 0x040fe40007ffe0ff */
[----:B------:R-:W-:Y:S01]  /*1a20*/  IADD3 R204, R225, 0x7800, RZ ;  /* 0x00007800e1cc7810 */ /* 0x000fe20007ffe0ff */
[----:B------:R-:W1:Y:S04]  /*1a30*/  LDSM.16.M88.4 R24, [R226+0x8100] ;  /* 0x00810000e218783b */ /* 0x000e680000000200 */
[----:B-----5:R-:W4:Y:S04]  /*1a40*/  LDSM.16.M88.4 R16, [R226+0x8900] ;  /* 0x00890000e210783b */ /* 0x020f280000000200 */
[----:B--2---:R-:W2:Y:S04]  /*1a50*/  LDSM.16.M88.4 R12, [R225] ;  /* 0x00000000e10c783b */ /* 0x004ea80000000200 */
[----:B------:R-:W5:Y:S04]  /*1a60*/  LDSM.16.M88.4 R36, [R225+0x800] ;  /* 0x00080000e124783b */ /* 0x000f680000000200 */
[----:B---3--:R-:W3:Y:S04]  /*1a70*/  LDSM.16.M88.4 R8, [R226+0x9100] ;  /* 0x00910000e208783b */ /* 0x008ee80000000200 */
[----:B------:R-:W2:Y:S04]  /*1a80*/  LDSM.16.M88.4 R96, [R226+0x9900] ;  /* 0x00990000e260783b */ /* 0x000ea80000000200 */
[----:B------:R-:W2:Y:S04]  /*1a90*/  LDSM.16.M88.4 R32, [R225+0x1000] ;  /* 0x00100000e120783b */ /* 0x000ea80000000200 */
[----:B------:R-:W2:Y:S04]  /*1aa0*/  LDSM.16.M88.4 R88, [R226+0xa100] ;  /* 0x00a10000e258783b */ /* 0x000ea80000000200 */
[----:B------:R-:W-:Y:S04]  /*1ab0*/  LDSM.16.M88.4 R64, [R226+0xb900] ;  /* 0x00b90000e240783b */ /* 0x000fe80000000200 */
[----:B------:R-:W-:Y:S01]  /*1ac0*/  LDSM.16.M88.4 R72, [R226+0xb100] ;  /* 0x00b10000e248783b */ /* 0x000fe20000000200 */
[C---:B-1----:R-:W-:Y:S03]  /*1ad0*/  HMMA.16816.F32 R28, R140.reuse, R24, RZ ;  /* 0x000000188c1c723c */ /* 0x042fe600000018ff */
[----:B------:R-:W-:Y:S04]  /*1ae0*/  LDSM.16.M88.4 R80, [R226+0xa900] ;  /* 0x00a90000e250783b */ /* 0x000fe80000000200 */
[----:B------:R-:W-:Y:S01]  /*1af0*/  LDSM.16.M88.4 R48, [R225+0x2800] ;  /* 0x00280000e130783b */ /* 0x000fe20000000200 */
[C---:B------:R-:W-:Y:S08]  /*1b00*/  HMMA.16816.F32 R24, R140.reuse, R26, RZ ;  /* 0x0000001a8c18723c */ /* 0x040ff000000018ff */
[C---:B----4-:R-:W-:Y:S08]  /*1b10*/  HMMA.16816.F32 R20, R140.reuse, R16, RZ ;  /* 0x000000108c14723c */ /* 0x050ff000000018ff */
[----:B------:R-:W-:Y:S08]  /*1b20*/  HMMA.16816.F32 R16, R140, R18, RZ ;  /* 0x000000128c10723c */ /* 0x000ff000000018ff */
[C---:B--2---:R-:W-:Y:S08]  /*1b30*/  HMMA.16816.F32 R28, R168.reuse, R12, R28 ;  /* 0x0000000ca81c723c */ /* 0x044ff0000000181c */
[C---:B------:R-:W-:Y:S08]  /*1b40*/  HMMA.16816.F32 R24, R168.reuse, R14, R24 ;  /* 0x0000000ea818723c */ /* 0x040ff00000001818 */
[----:B-----5:R-:W-:Y:S08]  /*1b50*/  HMMA.16816.F32 R20, R168, R36, R20 ;  /* 0x00000024a814723c */ /* 0x020ff00000001814 */
[----:B---3--:R-:W-:Y:S08]  /*1b60*/  HMMA.16816.F32 R12, R140, R8, RZ ;  /* 0x000000088c0c723c */ /* 0x008ff000000018ff */
[----:B------:R-:W-:Y:S01]  /*1b70*/  HMMA.16816.F32 R16, R168, R38, R16 ;  /* 0x00000026a810723c */ /* 0x000fe20000001810 */
[----:B------:R-:W1:Y:S07]  /*1b80*/  LDSM.16.M88.4 R36, [R225+0x1800] ;  /* 0x00180000e124783b */ /* 0x000e6e0000000200 */
[C---:B------:R-:W-:Y:S08]  /*1b90*/  HMMA.16816.F32 R8, R140.reuse, R10, RZ ;  /* 0x0000000a8c08723c */ /* 0x040ff000000018ff */
[----:B------:R-:W-:Y:S08]  /*1ba0*/  HMMA.16816.F32 R100, R140, R96, RZ ;  /* 0x000000608c64723c */ /* 0x000ff000000018ff */
[C---:B------:R-:W-:Y:S08]  /*1bb0*/  HMMA.16816.F32 R12, R168.reuse, R32, R12 ;  /* 0x00000020a80c723c */ /* 0x040ff0000000180c */
[----:B------:R-:W-:Y:S01]  /*1bc0*/  HMMA.16816.F32 R8, R168, R34, R8 ;  /* 0x00000022a808723c */ /* 0x000fe20000001808 */
[----:B------:R-:W2:Y:S07]  /*1bd0*/  LDSM.16.M88.4 R32, [R225+0x2000] ;  /* 0x00200000e120783b */ /* 0x000eae0000000200 */
[----:B------:R-:W-:Y:S08]  /*1be0*/  HMMA.16816.F32 R92, R140, R88, RZ ;  /* 0x000000588c5c723c */ /* 0x000ff000000018ff */
[----:B-1----:R-:W-:Y:S07]  /*1bf0*/  HMMA.16816.F32 R100, R168, R36, R100 ;  /* 0x00000024a864723c */ /* 0x002fee0000001864 */
[----:B------:R-:W-:Y:S01]  /*1c00*/  IMAD R37, R43, c[0x0][0x214], R44 ;  /* 0x000085002b257a24 */ /* 0x000fe200078e022c */
[----:B------:R-:W-:Y:S01]  /*1c10*/  HMMA.16816.F32 R88, R140, R90, RZ ;  /* 0x0000005a8c58723c */ /* 0x000fe200000018ff */
[----:B------:R-:W-:Y:S01]  /*1c20*/  IMAD.U32 R36, RZ, RZ, UR12 ;  /* 0x0000000cff247e24 */ /* 0x000fe2000f8e00ff */
[----:B------:R-:W-:Y:S01]  /*1c30*/  UMOV UR12, 0x6 ;  /* 0x00000006000c7882 */ /* 0x000fe20000000000 */
[----:B------:R-:W-:Y:S01]  /*1c40*/  IMAD.IADD R3, R3, 0x1, R37 ;  /* 0x0000000103037824 */ /* 0x000fe200078e0225 */
[----:B------:R-:W-:Y:S01]  /*1c50*/  USHF.L.U64.HI UR12, UR4, UR12, UR5 ;  /* 0x0000000c040c7299 */ /* 0x000fe20008010205 */
[----:B------:R-:W-:-:S02]  /*1c60*/  IMAD.U32 R37, RZ, RZ, UR13 ;  /* 0x0000000dff257e24 */ /* 0x000fc4000f8e00ff */
[----:B------:R-:W-:Y:S01]  /*1c70*/  IMAD.WIDE.U32 R234, R234, c[0x0][0x218], R2 ;  /* 0x00008600eaea7a25 */ /* 0x000fe200078e0002 */
[----:B------:R-:W-:Y:S01]  /*1c80*/  HMMA.16816.F32 R96, R140, R98, RZ ;  /* 0x000000628c60723c */ /* 0x000fe200000018ff */
[----:B------:R-:W-:Y:S02]  /*1c90*/  UIADD3.X UR13, URZ, UR12, URZ, UP0, !UPT ;  /* 0x0000000c3f0d7290 */ /* 0x000fe400087fe43f */
[----:B------:R-:W-:Y:S01]  /*1ca0*/  IMAD.IADD R229, R235, 0x1, R229 ;  /* 0x00000001ebe57824 */ /* 0x000fe200078e02e5 */
[----:B------:R-:W-:Y:S01]  /*1cb0*/  LEA R2, P1, R36, R234, 0x7 ;  /* 0x000000ea24027211 */ /* 0x000fe200078238ff */
[----:B------:R-:W-:-:S03]  /*1cc0*/  UISETP.GE.AND UP0, UPT, UR19, 0x81, UPT ;  /* 0x000000811300788c */ /* 0x000fc6000bf06270 */
[----:B------:R-:W-:Y:S01]  /*1cd0*/  LEA.HI.X R3, R36, R229, R4, 0x7, P1 ;  /* 0x000000e524037211 */ /* 0x000fe200008f3c04 */
[----:B--2---:R-:W-:Y:S01]  /*1ce0*/  HMMA.16816.F32 R92, R168, R32, R92 ;  /* 0x00000020a85c723c */ /* 0x004fe2000000185c */
[----:B------:R-:W-:-:S04]  /*1cf0*/  LEA R46, P1, R2, c[0x0][0x1f8], 0x1 ;  /* 0x00007e00022e7a11 */ /* 0x000fc800078208ff */
[----:B------:R-:W-:Y:S02]  /*1d00*/  LEA.HI.X R47, R2, c[0x0][0x1fc], R3, 0x1, P1 ;  /* 0x00007f00022f7a11 */ /* 0x000fe400008f0c03 */
[----:B------:R-:W-:Y:S01]  /*1d10*/  IADD3 R2, P1, R46, UR9, RZ ;  /* 0x000000092e027c10 */ /* 0x000fe2000ff3e0ff */
[----:B------:R-:W-:Y:S01]  /*1d20*/  HMMA.16816.F32 R88, R168, R34, R88 ;  /* 0x00000022a858723c */ /* 0x000fe20000001858 */
[----:B------:R-:W1:Y:S02]  /*1d30*/  LDSM.16.M88.4 R32, [R225+0x3800] ;  /* 0x00380000e120783b */ /* 0x000e640000000200 */
[----:B------:R-:W-:-:S05]  /*1d40*/  IADD3.X R3, R47, UR12, RZ, P1, !PT ;  /* 0x0000000c2f037c10 */ /* 0x000fca0008ffe4ff */
[----:B------:R-:W-:Y:S01]  /*1d50*/  HMMA.16816.F32 R96, R168, R38, R96 ;  /* 0x00000026a860723c */ /* 0x000fe20000001860 */
[----:B------:R-:W2:Y:S04]  /*1d60*/  LDSM.16.M88.4 R36, [R225+0x3000] ;  /* 0x00300000e124783b */ /* 0x000ea80000000200 */
[----:B------:R-:W-:Y:S01]  /*1d70*/  @!PT LDS RZ, [RZ] ;  /* 0x00000000fffff984 */ /* 0x000fe20000000800 */
[----:B------:R-:W-:Y:S01]  /*1d80*/  @!PT LDS RZ, [RZ] ;  /* 0x00000000fffff984 */ /* 0x000fe20000000800 */
[----:B------:R-:W-:Y:S01]  /*1d90*/  @!PT LDS RZ, [RZ] ;  /* 0x00000000fffff984 */ /* 0x000fe20000000800 */
[----:B------:R3:W-:Y:S01]  /*1da0*/  LDGSTS.E.BYPASS.LTC128B.128 [R227+0x100], [R46.64], !P5 ;  /* 0x001000002ee37fae */ /* 0x0007e2000e901d50 */
[----:B------:R-:W-:Y:S02]  /*1db0*/  IADD3 R44, P5, P1, R45, 0x80, R46 ;  /* 0x000000802d2c7810 */ /* 0x000fe400079be02e */
[----:B------:R-:W-:Y:S01]  /*1dc0*/  HMMA.16816.F32 R68, R140, R64, RZ ;  /* 0x000000408c44723c */ /* 0x000fe200000018ff */
[----:B------:R3:W-:Y:S01]  /*1dd0*/  LDGSTS.E.BYPASS.LTC128B.128 [R227+0x4100], [R46.64+0x80], !P6 ;  /* 0x041000802ee37fae */ /* 0x0007e2000f101d50 */
[----:B------:R-:W-:-:S02]  /*1de0*/  ISETP.LT.OR P6, PT, R40, 0x21, P0 ;  /* 0x000000212800780c */ /* 0x000fc400007c1670 */
[----:B------:R-:W-:Y:S01]  /*1df0*/  IADD3.X R45, RZ, UR12, R47, P5, P1 ;  /* 0x0000000cff2d7c10 */ /* 0x000fe2000afe242f */
[----:B------:R4:W-:Y:S01]  /*1e00*/  LDGSTS.E.BYPASS.LTC128B.128 [R227+0x1100], [R2.64], !P4 ;  /* 0x0110000002e37fae */ /* 0x0009e2000e101d50 */
[----:B------:R-:W-:Y:S02]  /*1e10*/  IADD3 R42, P4, R2, UR9, RZ ;  /* 0x00000009022a7c10 */ /* 0x000fe4000ff9e0ff */
[----:B------:R-:W-:Y:S01]  /*1e20*/  ISETP.LT.OR P1, PT, R40, 0x41, P3 ;  /* 0x000000412800780c */ /* 0x000fe20001f21670 */
[C---:B------:R-:W-:Y:S01]  /*1e30*/  HMMA.16816.F32 R76, R140.reuse, R72, RZ ;  /* 0x000000488c4c723c */ /* 0x040fe200000018ff */
[C---:B------:R-:W-:Y:S02]  /*1e40*/  IADD3.X R43, R3.reuse, UR12, RZ, P4, !PT ;  /* 0x0000000c032b7c10 */ /* 0x040fe4000a7fe4ff */
[----:B------:R-:W-:Y:S02]  /*1e50*/  IADD3 R52, P5, R2, UR14, RZ ;  /* 0x0000000e02347c10 */ /* 0x000fe4000ffbe0ff */
[----:B------:R-:W-:Y:S01]  /*1e60*/  IADD3 R54, P4, R42, UR9, RZ ;  /* 0x000000092a367c10 */ /* 0x000fe2000ff9e0ff */
[----:B------:R3:W-:Y:S01]  /*1e70*/  LDGSTS.E.BYPASS.LTC128B.128 [R227+0x5100], [R44.64], !P6 ;  /* 0x051000002ce37fae */ /* 0x0007e2000f101d50 */
[----:B------:R-:W-:Y:S01]  /*1e80*/  IADD3.X R53, R3, UR13, RZ, P5, !PT ;  /* 0x0000000d03357c10 */ /* 0x000fe2000affe4ff */
[----:B------:R-:W-:Y:S01]  /*1e90*/  HMMA.16816.F32 R64, R140, R66, RZ ;  /* 0x000000428c40723c */ /* 0x000fe200000018ff */
[----:B------:R-:W-:-:S02]  /*1ea0*/  ISETP.LT.OR P6, PT, R40, 0x41, P0 ;  /* 0x000000412800780c */ /* 0x000fc400007c1670 */
[----:B------:R-:W-:Y:S01]  /*1eb0*/  IADD3.X R55, R43, UR12, RZ, P4, !PT ;  /* 0x0000000c2b377c10 */ /* 0x000fe2000a7fe4ff */
[----:B------:R5:W-:Y:S01]  /*1ec0*/  LDGSTS.E.BYPASS.LTC128B.128 [R227+0x2100], [R42.64], !P1 ;  /* 0x021000002ae37fae */ /* 0x000be2000c901d50 */
[C---:B------:R-:W-:Y:S02]  /*1ed0*/  ISETP.LT.OR P5, PT, R40.reuse, 0x61, P3 ;  /* 0x000000612800780c */ /* 0x040fe40001fa1670 */
[----:B------:R-:W-:Y:S01]  /*1ee0*/  ISETP.LT.OR P4, PT, R40, 0x61, P0 ;  /* 0x000000612800780c */ /* 0x000fe20000781670 */
[----:B------:R-:W-:Y:S01]  /*1ef0*/  HMMA.16816.F32 R72, R140, R74, RZ ;  /* 0x0000004a8c48723c */ /* 0x000fe200000018ff */
[----:B------:R-:W-:-:S04]  /*1f00*/  IADD3 R56, P1, R42, UR14, RZ ;  /* 0x0000000e2a387c10 */ /* 0x000fc8000ff3e0ff */
[----:B------:R-:W-:Y:S01]  /*1f10*/  IADD3.X R57, R43, UR13, RZ, P1, !PT ;  /* 0x0000000d2b397c10 */ /* 0x000fe20008ffe4ff */
[----:B------:R2:W-:Y:S01]  /*1f20*/  LDGSTS.E.BYPASS.LTC128B.128 [R227+0x6100], [R52.64], !P6 ;  /* 0x0610000034e37fae */ /* 0x0005e2000f101d50 */
[----:B----4-:R-:W-:Y:S01]  /*1f30*/  IMAD.MOV.U32 R2, RZ, RZ, 0x40 ;  /* 0x00000040ff027424 */ /* 0x010fe200078e00ff */
[C---:B------:R-:W-:Y:S01]  /*1f40*/  HMMA.16816.F32 R84, R140.reuse, R80, RZ ;  /* 0x000000508c54723c */ /* 0x040fe200000018ff */
[----:B------:R-:W-:Y:S01]  /*1f50*/  PLOP3.LUT P1, PT, PT, PT, UP0, 0x80, 0x0 ;  /* 0x000000000000781c */ /* 0x000fe20003f2f008 */
[----:B------:R4:W-:Y:S02]  /*1f60*/  LDGSTS.E.BYPASS.LTC128B.128 [R227+0x3100], [R54.64], !P5 ;  /* 0x0310000036e37fae */ /* 0x0009e4000e901d50 */
[----:B------:R-:W-:Y:S02]  /*1f70*/  SEL R2, R2, 0xffffffc0, !P2 ;  /* 0xffffffc002027807 */ /* 0x000fe40005000000 */
[----:B------:R4:W-:Y:S02]  /*1f80*/  LDGSTS.E.BYPASS.LTC128B.128 [R227+0x7100], [R56.64], !P4 ;  /* 0x0710000038e37fae */ /* 0x0009e4000e101d50 */
[----:B------:R-:W-:Y:S01]  /*1f90*/  HMMA.16816.F32 R80, R140, R82, RZ ;  /* 0x000000528c50723c */ /* 0x000fe200000018ff */
[----:B------:R-:W-:Y:S01]  /*1fa0*/  IMAD.IADD R223, R226, 0x1, R2 ;  /* 0x00000001e2df7824 */ /* 0x000fe200078e0202 */
[----:B------:R-:W-:Y:S01]  /*1fb0*/  LDSM.16.M88.4 R108, [R226+0xf900] ;  /* 0x00f90000e26c783b */ /* 0x000fe20000000200 */
[----:B------:R-:W-:-:S03]  /*1fc0*/  IMAD.IADD R212, R2, 0x1, R225 ;  /* 0x0000000102d47824 */ /* 0x000fc600078e02e1 */
[----:B---3--:R-:W3:Y:S02]  /*1fd0*/  LDSM.16.M88.4 R44, [R223+0x8100] ;  /* 0x00810000df2c783b */ /* 0x008ee40000000200 */
[C---:B-1----:R-:W-:Y:S02]  /*1fe0*/  HMMA.16816.F32 R68, R168.reuse, R32, R68 ;  /* 0x00000020a844723c */ /* 0x042fe40000001844 */
[----:B-----5:R-:W-:Y:S04]  /*1ff0*/  LDSM.16.M88.4 R40, [R223+0x8900] ;  /* 0x00890000df28783b */ /* 0x020fe80000000200 */
[----:B------:R-:W-:Y:S02]  /*2000*/  LDSM.16.M88.4 R112, [R226+0xf100] ;  /* 0x00f10000e270783b */ /* 0x000fe40000000200 */
[C---:B------:R-:W-:Y:S02]  /*2010*/  HMMA.16816.F32 R64, R168.reuse, R34, R64 ;  /* 0x00000022a840723c */ /* 0x040fe40000001840 */
[----:B------:R-:W1:Y:S04]  /*2020*/  LDSM.16.M88.4 R32, [R223+0xa100] ;  /* 0x00a10000df20783b */ /* 0x000e680000000200 */
[----:B------:R-:W-:Y:S02]  /*2030*/  LDSM.16.M88.4 R104, [R225+0x4000] ;  /* 0x00400000e168783b */ /* 0x000fe40000000200 */
[C---:B--2---:R-:W-:Y:S02]  /*2040*/  HMMA.16816.F32 R76, R168.reuse, R36, R76 ;  /* 0x00000024a84c723c */ /* 0x044fe4000000184c */
[----:B------:R-:W-:Y:S04]  /*2050*/  LDSM.16.M88.4 R60, [R225+0x5800] ;  /* 0x00580000e13c783b */ /* 0x000fe80000000200 */
[----:B----4-:R-:W-:Y:S02]  /*2060*/  LDSM.16.M88.4 R56, [R225+0x6000] ;  /* 0x00600000e138783b */ /* 0x010fe40000000200 */
[C---:B------:R-:W-:Y:S02]  /*2070*/  HMMA.16816.F32 R72, R168.reuse, R38, R72 ;  /* 0x00000026a848723c */ /* 0x040fe40000001848 */
[----:B------:R-:W2:Y:S04]  /*2080*/  LDSM.16.M88.4 R36, [R223+0x9900] ;  /* 0x00990000df24783b */ /* 0x000ea80000000200 */
[----:B------:R-:W-:Y:S02]  /*2090*/  LDSM.16.M88.4 R52, [R225+0x6800] ;  /* 0x00680000e134783b */ /* 0x000fe40000000200 */
[C---:B------:R-:W-:Y:S02]  /*20a0*/  HMMA.16816.F32 R84, R168.reuse, R48, R84 ;  /* 0x00000030a854723c */ /* 0x040fe40000001854 */
[----:B------:R-:W-:Y:S04]  /*20b0*/  LDSM.16.M88.4 R120, [R223+0xd900] ;  /* 0x00d90000df78783b */ /* 0x000fe80000000200 */
[----:B------:R-:W-:Y:S02]  /*20c0*/  LDSM.16.M88.4 R116, [R223+0xe100] ;  /* 0x00e10000df74783b */ /* 0x000fe40000000200 */
[----:B------:R-:W-:Y:S02]  /*20d0*/  HMMA.16816.F32 R80, R168, R50, R80 ;  /* 0x00000032a850723c */ /* 0x000fe40000001850 */
[----:B------:R-:W4:Y:S04]  /*20e0*/  LDSM.16.M88.4 R48, [R223+0x9100] ;  /* 0x00910000df30783b */ /* 0x000f280000000200 */
[----:B------:R-:W0:Y:S02]  /*20f0*/  LDGDEPBAR ;  /* 0x00000000000079af */ /* 0x000e240000000000 */
[C---:B---3--:R-:W-:Y:S08]  /*2100*/  HMMA.16816.F32 R28, R176.reuse, R44, R28 ;  /* 0x0000002cb01c723c */ /* 0x048ff0000000181c */
[C---:B------:R-:W-:Y:S01]  /*2110*/  HMMA.16816.F32 R24, R176.reuse, R46, R24 ;  /* 0x0000002eb018723c */ /* 0x040fe20000001818 */
[----:B------:R-:W3:Y:S07]  /*2120*/  LDSM.16.M88.4 R44, [R223+0xa900] ;  /* 0x00a90000df2c783b */ /* 0x000eee0000000200 */
[C---:B-1----:R-:W-:Y:S08]  /*2130*/  HMMA.16816.F32 R92, R176.reuse, R32, R92 ;  /* 0x00000020b05c723c */ /* 0x042ff0000000185c */
[C---:B------:R-:W-:Y:S01]  /*2140*/  HMMA.16816.F32 R88, R176.reuse, R34, R88 ;  /* 0x00000022b058723c */ /* 0x040fe20000001858 */
[----:B------:R-:W1:Y:S07]  /*2150*/  LDSM.16.M88.4 R32, [R212+0x800] ;  /* 0x00080000d420783b */ /* 0x000e6e0000000200 */
[C---:B------:R-:W-:Y:S08]  /*2160*/  HMMA.16816.F32 R20, R176.reuse, R40, R20 ;  /* 0x00000028b014723c */ /* 0x040ff00000001814 */
[C---:B------:R-:W-:Y:S01]  /*2170*/  HMMA.16816.F32 R16, R176.reuse, R42, R16 ;  /* 0x0000002ab010723c */ /* 0x040fe20000001810 */
[----:B------:R-:W5:Y:S07]  /*2180*/  LDSM.16.M88.4 R40, [R223+0xb100] ;  /* 0x00b10000df28783b */ /* 0x000f6e0000000200 */
[C---:B--2---:R-:W-:Y:S08]  /*2190*/  HMMA.16816.F32 R100, R176.reuse, R36, R100 ;  /* 0x00000024b064723c */ /* 0x044ff00000001864 */
[C---:B------:R-:W-:Y:S01]  /*21a0*/  HMMA.16816.F32 R96, R176.reuse, R38, R96 ;  /* 0x00000026b060723c */ /* 0x040fe20000001860 */
[----:B------:R-:W2:Y:S07]  /*21b0*/  LDSM.16.M88.4 R36, [R212] ;  /* 0x00000000d424783b */ /* 0x000eae0000000200 */
[C---:B----4-:R-:W-:Y:S08]  /*21c0*/  HMMA.16816.F32 R12, R176.reuse, R48, R12 ;  /* 0x00000030b00c723c */ /* 0x050ff0000000180c */
[C---:B------:R-:W-:Y:S01]  /*21d0*/  HMMA.16816.F32 R8, R176.reuse, R50, R8 ;  /* 0x00000032b008723c */ /* 0x040fe20000001808 */
[----:B------:R-:W4:Y:S07]  /*21e0*/  LDSM.16.M88.4 R48, [R223+0xb900] ;  /* 0x00b90000df30783b */ /* 0x000f2e0000000200 */
[C---:B---3--:R-:W-:Y:S08]  /*21f0*/  HMMA.16816.F32 R84, R176.reuse, R44, R84 ;  /* 0x0000002cb054723c */ /* 0x048ff00000001854 */
[----:B------:R-:W-:Y:S01]  /*2200*/  HMMA.16816.F32 R80, R176, R46, R80 ;  /* 0x0000002eb050723c */ /* 0x000fe20000001850 */
[----:B------:R-:W3:Y:S07]  /*2210*/  LDSM.16.M88.4 R44, [R212+0x1000] ;  /* 0x00100000d42c783b */ /* 0x000eee0000000200 */
[C---:B-1----:R-:W-:Y:S08]  /*2220*/  HMMA.16816.F32 R20, R180.reuse, R32, R20 ;  /* 0x00000020b414723c */ /* 0x042ff00000001814 */
[----:B------:R-:W-:Y:S01]  /*2230*/  HMMA.16816.F32 R16, R180, R34, R16 ;  /* 0x00000022b410723c */ /* 0x000fe20000001810 */
[----:B------:R-:W1:Y:S07]  /*2240*/  LDSM.16.M88.4 R32, [R212+0x3000] ;  /* 0x00300000d420783b */ /* 0x000e6e0000000200 */
[C---:B-----5:R-:W-:Y:S08]  /*2250*/  HMMA.16816.F32 R76, R176.reuse, R40, R76 ;  /* 0x00000028b04c723c */ /* 0x060ff0000000184c */
[----:B------:R-:W-:Y:S01]  /*2260*/  HMMA.16816.F32 R72, R176, R42, R72 ;  /* 0x0000002ab048723c */ /* 0x000fe20000001848 */
[----:B------:R-:W5:Y:S07]  /*2270*/  LDSM.16.M88.4 R40, [R212+0x1800] ;  /* 0x00180000d428783b */ /* 0x000f6e0000000200 */
[C---:B--2---:R-:W-:Y:S08]  /*2280*/  HMMA.16816.F32 R28, R180.reuse, R36, R28 ;  /* 0x00000024b41c723c */ /* 0x044ff0000000181c */
[----:B------:R-:W-:Y:S01]  /*2290*/  HMMA.16816.F32 R24, R180, R38, R24 ;  /* 0x00000026b418723c */ /* 0x000fe20000001818 */
[----:B------:R-:W2:Y:S07]  /*22a0*/  LDSM.16.M88.4 R36, [R212+0x2800] ;  /* 0x00280000d424783b */ /* 0x000eae0000000200 */
[C---:B----4-:R-:W-:Y:S08]  /*22b0*/  HMMA.16816.F32 R68, R176.reuse, R48, R68 ;  /* 0x00000030b044723c */ /* 0x050ff00000001844 */
[----:B------:R-:W-:Y:S01]  /*22c0*/  HMMA.16816.F32 R64, R176, R50, R64 ;  /* 0x00000032b040723c */ /* 0x000fe20000001840 */
        /* <DEDUP_REMOVED lines=13> */
[C---:B----4-:R-:W-:Y:S08]  /*23a0*/  HMMA.16816.F32 R92, R180.reuse, R48, R92 ;  /* 0x00000030b45c723c */ /* 0x050ff0000000185c */
[C---:B------:R-:W-:Y:S01]  /*23b0*/  HMMA.16816.F32 R88, R180.reuse, R50, R88 ;  /* 0x00000032b458723c */ /* 0x040fe20000001858 */
[----:B------:R-:W4:Y:S07]  /*23c0*/  LDSM.16.M88.4 R48, [R226+0xc900] ;  /* 0x00c90000e230783b */ /* 0x000f2e0000000200 */
        /* <DEDUP_REMOVED lines=14> */
[----:B------:R-:W-:Y:S07]  /*24b0*/  LDSM.16.M88.4 R48, [R225+0x7000] ;  /* 0x00700000e130783b */ /* 0x000fee0000000200 */
        /* <DEDUP_REMOVED lines=8> */
[----:B------:R-:W4:Y:S07]  /*2540*/  LDSM.16.M88.4 R40, [R223+0xc100] ;  /* 0x00c10000df28783b */ /* 0x000f2e0000000200 */
[C---:B--2---:R-:W-:Y:S08]  /*2550*/  HMMA.16816.F32 R20, R188.reuse, R36, R20 ;  /* 0x00000024bc14723c */ /* 0x044ff00000001814 */
[----:B------:R-:W-:Y:S01]  /*2560*/  HMMA.16816.F32 R16, R188, R38, R16 ;  /* 0x00000026bc10723c */ /* 0x000fe20000001810 */
[----:B------:R-:W2:Y:S07]  /*2570*/  LDSM.16.M88.4 R36, [R223+0xc900] ;  /* 0x00c90000df24783b */ /* 0x000eae0000000200 */
[C---:B------:R-:W-:Y:S08]  /*2580*/  HMMA.16816.F32 R68, R184.reuse, R108, R68 ;  /* 0x0000006cb844723c */ /* 0x040ff00000001844 */
[C---:B------:R-:W-:Y:S08]  /*2590*/  HMMA.16816.F32 R76, R184.reuse, R112, R76 ;  /* 0x00000070b84c723c */ /* 0x040ff0000000184c */
[C---:B------:R-:W-:Y:S01]  /*25a0*/  HMMA.16816.F32 R72, R184.reuse, R114, R72 ;  /* 0x00000072b848723c */ /* 0x040fe20000001848 */
[----:B------:R-:W-:Y:S07]  /*25b0*/  LDSM.16.M88.4 R112, [R223+0xe900] ;  /* 0x00e90000df70783b */ /* 0x000fee0000000200 */
[----:B------:R-:W-:Y:S01]  /*25c0*/  HMMA.16816.F32 R64, R184, R110, R64 ;  /* 0x0000006eb840723c */ /* 0x000fe20000001840 */
[----:B------:R-:W-:Y:S07]  /*25d0*/  LDSM.16.M88.4 R108, [R223+0xf100] ;  /* 0x00f10000df6c783b */ /* 0x000fee0000000200 */
[C---:B------:R-:W-:Y:S08]  /*25e0*/  HMMA.16816.F32 R28, R188.reuse, R104, R28 ;  /* 0x00000068bc1c723c */ /* 0x040ff0000000181c */
[C---:B------:R-:W-:Y:S01]  /*25f0*/  HMMA.16816.F32 R24, R188.reuse, R106, R24 ;  /* 0x0000006abc18723c */ /* 0x040fe20000001818 */
[----:B------:R-:W5:Y:S07]  /*2600*/  LDSM.16.M88.4 R104, [R223+0xf900] ;  /* 0x00f90000df68783b */ /* 0x000f6e0000000200 */
[C---:B---3--:R-:W-:Y:S08]  /*2610*/  HMMA.16816.F32 R68, R188.reuse, R44, R68 ;  /* 0x0000002cbc44723c */ /* 0x048ff00000001844 */
        /* <DEDUP_REMOVED lines=12> */
[----:B------:R-:W-:Y:S01]  /*26e0*/  HMMA.16816.F32 R64, R188, R46, R64 ;  /* 0x0000002ebc40723c */ /* 0x000fe20000001840 */
[----:B------:R-:W-:Y:S07]  /*26f0*/  LDSM.16.M88.4 R44, [R212+0x6000] ;  /* 0x00600000d42c783b */ /* 0x000fee0000000200 */
[C---:B-1----:R-:W-:Y:S08]  /*2700*/  HMMA.16816.F32 R12, R196.reuse, R32, R12 ;  /* 0x00000020c40c723c */ /* 0x042ff0000000180c */
[C---:B------:R-:W-:Y:S01]  /*2710*/  HMMA.16816.F32 R8, R196.reuse, R34, R8 ;  /* 0x00000022c408723c */ /* 0x040fe20000001808 */
[----:B------:R-:W1:Y:S07]  /*2720*/  LDSM.16.M88.4 R32, [R212+0x7800] ;  /* 0x00780000d420783b */ /* 0x000e6e0000000200 */
[C---:B----4-:R-:W-:Y:S08]  /*2730*/  HMMA.16816.F32 R28, R196.reuse, R40, R28 ;  /* 0x00000028c41c723c */ /* 0x050ff0000000181c */
[C---:B------:R-:W-:Y:S01]  /*2740*/  HMMA.16816.F32 R24, R196.reuse, R42, R24 ;  /* 0x0000002ac418723c */ /* 0x040fe20000001818 */
[----:B------:R-:W3:Y:S07]  /*2750*/  LDSM.16.M88.4 R40, [R212+0x6800] ;  /* 0x00680000d428783b */ /* 0x000eee0000000200 */
[C---:B--2---:R-:W-:Y:S08]  /*2760*/  HMMA.16816.F32 R20, R196.reuse, R36, R20 ;  /* 0x00000024c414723c */ /* 0x044ff00000001814 */
[----:B------:R-:W-:Y:S01]  /*2770*/  HMMA.16816.F32 R16, R196, R38, R16 ;  /* 0x00000026c410723c */ /* 0x000fe20000001810 */
[----:B------:R-:W2:Y:S01]  /*2780*/  LDSM.16.M88.4 R36, [R212+0x7000] ;  /* 0x00700000d424783b */ /* 0x000ea20000000200 */
[----:B------:R-:W-:-:S06]  /*2790*/  DEPBAR.LE SB0, 0x0 ;  /* 0x000080000000791a */ /* 0x000fcc0000000000 */
[C---:B-----5:R-:W-:Y:S08]  /*27a0*/  HMMA.16816.F32 R68, R196.reuse, R104, R68 ;  /* 0x00000068c444723c */ /* 0x060ff00000001844 */
        /* <DEDUP_REMOVED lines=22> */
[C---:B--2---:R-:W-:Y:S08]  /*2910*/  HMMA.16816.F32 R76, R200.reuse, R36, R76 ;  /* 0x00000024c84c723c */ /* 0x044ff0000000184c */
[C---:B------:R-:W-:Y:S08]  /*2920*/  HMMA.16816.F32 R72, R200.reuse, R38, R72 ;  /* 0x00000026c848723c */ /* 0x040ff00000001848 */
[----:B------:R-:W-:Y:S01]  /*2930*/  HMMA.16816.F32 R32, R200, R34, R64 ;  /* 0x00000022c820723c */ /* 0x000fe20000001840 */
[----:B------:R-:W-:Y:S06]  /*2940*/  BAR.SYNC.DEFER_BLOCKING 0x0 ;  /* 0x0000000000007b1d */ /* 0x000fec0000010000 */
[----:B------:R-:W-:Y:S05]  /*2950*/  @!P1 BRA `(.L_x_1847) ;  /* 0x0000025000009947 */ /* 0x000fea0003800000 */
[----:B------:R-:W-:-:S04]  /*2960*/  ULEA.HI.SX32 UR5, UR18, 0xfffffffe, 0x19 ;  /* 0xfffffffe12057891 */ /* 0x000fc8000f8fca3f */
        /* <DEDUP_REMOVED lines=36> */
.L_x_1847:
[----:B-1----:R-:W-:Y:S01]  /*2bb0*/  LOP3.LUT R3, R125, 0xffffffe0, RZ, 0xc0, !PT ;  /* 0xffffffe07d037812 */ /* 0x002fe200078ec0ff */
        /* <DEDUP_REMOVED lines=11> */
[----:B------:R-:W-:Y:S02]  /*2c70*/  LDSM.16.MT88.4 R108, [R221+0x4100] ;  /* 0x00410000dd6c783b */ /* 0x000fe40000004200 */
[----:B------:R-:W-:-:S05]  /*2c80*/  LOP3.LUT R2, R2, 0x7ffffffc, RZ, 0xc0, !PT ;  /* 0x7ffffffc02027812 */ /* 0x000fca00078ec0ff */
[----:B------:R-:W-:-:S04]  /*2c90*/  IMAD.IADD R3, R3, 0x1, -R2 ;  /* 0x0000000103037824 */ /* 0x000fc800078e0a02 */
[----:B------:R-:W-:-:S05]  /*2ca0*/  IMAD R6, R3, R6, UR15 ;  /* 0x0000000f03067e24 */ /* 0x000fca000f8e0206 */
[C---:B------:R-:W-:Y:S02]  /*2cb0*/  ISETP.GT.AND P2, PT, R6.reuse, 0x1, PT ;  /* 0x000000010600780c */ /* 0x040fe40003f44270 */
[C---:B------:R-:W-:Y:S02]  /*2cc0*/  ISETP.GT.AND P5, PT, R6.reuse, RZ, PT ;  /* 0x000000ff0600720c */ /* 0x040fe40003fa4270 */
[----:B------:R-:W-:Y:S02]  /*2cd0*/  FSEL R53, R31, -INF , P2 ;  /* 0xff8000001f357808 */ /* 0x000fe40001000000 */
[----:B------:R-:W-:Y:S02]  /*2ce0*/  FSEL R4, R29, -INF , P2 ;  /* 0xff8000001d047808 */ /* 0x000fe40001000000 */
[C---:B------:R-:W-:Y:S02]  /*2cf0*/  ISETP.GT.AND P2, PT, R6.reuse, 0x9, PT ;  /* 0x000000090600780c */ /* 0x040fe40003f44270 */
[----:B------:R-:W-:-:S02]  /*2d00*/  ISETP.GT.AND P4, PT, R6, 0x8, PT ;  /* 0x000000080600780c */ /* 0x000fc40003f84270 */
[----:B------:R-:W-:Y:S02]  /*2d10*/  FSEL R49, R27, -INF , P2 ;  /* 0xff8000001b317808 */ /* 0x000fe40001000000 */
[----:B------:R-:W-:Y:S02]  /*2d20*/  FSEL R59, R25, -INF , P2 ;  /* 0xff800000193b7808 */ /* 0x000fe40001000000 */
[----:B------:R-:W-:Y:S02]  /*2d30*/  ISETP.GT.AND P2, PT, R6, 0x11, PT ;  /* 0x000000110600780c */ /* 0x000fe40003f44270 */
[----:B------:R-:W-:Y:S02]  /*2d40*/  FSEL R3, R28, -INF , P5 ;  /* 0xff8000001c037808 */ /* 0x000fe40002800000 */
[----:B------:R-:W-:Y:S02]  /*2d50*/  FSEL R23, R23, -INF , P2 ;  /* 0xff80000017177808 */ /* 0x000fe40001000000 */
[----:B------:R-:W-:-:S02]  /*2d60*/  FSEL R21, R21, -INF , P2 ;  /* 0xff80000015157808 */ /* 0x000fc40001000000 */
[----:B------:R-:W-:Y:S02]  /*2d70*/  ISETP.GT.AND P2, PT, R6, 0x19, PT ;  /* 0x000000190600780c */ /* 0x000fe40003f44270 */
[----:B------:R-:W-:Y:S02]  /*2d80*/  FSEL R55, R24, -INF , P4 ;  /* 0xff80000018377808 */ /* 0x000fe40002000000 */
[----:B------:R-:W-:Y:S02]  /*2d90*/  FSEL R45, R19, -INF , P2 ;  /* 0xff800000132d7808 */ /* 0x000fe40001000000 */
[----:B------:R-:W-:Y:S02]  /*2da0*/  FSEL R17, R17, -INF , P2 ;  /* 0xff80000011117808 */ /* 0x000fe40001000000 */
[----:B------:R-:W-:Y:S02]  /*2db0*/  ISETP.GT.AND P2, PT, R6, 0x28, PT ;  /* 0x000000280600780c */ /* 0x000fe40003f44270 */
[----:B------:R-:W-:-:S02]  /*2dc0*/  FMNMX.FTZ R2, R3, R4, !PT ;  /* 0x0000000403027209 */ /* 0x000fc40007810000 */
[----:B------:R-:W-:Y:S02]  /*2dd0*/  FSEL R30, R30, -INF , P5 ;  /* 0xff8000001e1e7808 */ /* 0x000fe40002800000 */
[----:B------:R-:W-:Y:S02]  /*2de0*/  FSEL R37, R10, -INF , P2 ;  /* 0xff8000000a257808 */ /* 0x000fe40001000000 */
[----:B------:R-:W-:Y:S02]  /*2df0*/  ISETP.GT.AND P5, PT, R6, 0x10, PT ;  /* 0x000000100600780c */ /* 0x000fe40003fa4270 */
[----:B------:R-:W-:Y:S02]  /*2e00*/  FMNMX.FTZ R10, R55, R2, !PT ;  /* 0x00000002370a7209 */ /* 0x000fe40007810000 */
[----:B------:R-:W-:Y:S02]  /*2e10*/  FSEL R31, R8, -INF , P2 ;  /* 0xff800000081f7808 */ /* 0x000fe40001000000 */
[----:B------:R-:W-:-:S02]  /*2e20*/  FSEL R47, R20, -INF , P5 ;  /* 0xff800000142f7808 */ /* 0x000fc40002800000 */
[----:B------:R-:W-:Y:S02]  /*2e30*/  FMNMX.FTZ R8, R59, R10, !PT ;  /* 0x0000000a3b087209 */ /* 0x000fe40007810000 */
[----:B------:R-:W-:Y:S02]  /*2e40*/  FSEL R51, R26, -INF , P4 ;  /* 0xff8000001a337808 */ /* 0x000fe40002000000 */
[----:B------:R-:W-:Y:S02]  /*2e50*/  ISETP.GT.AND P4, PT, R6, 0x18, PT ;  /* 0x000000180600780c */ /* 0x000fe40003f84270 */
[----:B------:R-:W-:Y:S02]  /*2e60*/  FMNMX.FTZ R8, R47, R8, !PT ;  /* 0x000000082f087209 */ /* 0x000fe40007810000 */
[----:B------:R-:W-:Y:S02]  /*2e70*/  FSEL R27, R16, -INF , P4 ;  /* 0xff800000101b7808 */ /* 0x000fe40002000000 */
[----:B------:R-:W-:-:S02]  /*2e80*/  FMNMX.FTZ R8, R21, R8, !PT ;  /* 0x0000000815087209 */ /* 0x000fc40007810000 */
[----:B------:R-:W-:Y:S02]  /*2e90*/  FSEL R25, R22, -INF , P5 ;  /* 0xff80000016197808 */ /* 0x000fe40002800000 */
[----:B------:R-:W-:Y:S02]  /*2ea0*/  ISETP.GT.AND P5, PT, R6, 0x20, PT ;  /* 0x000000200600780c */ /* 0x000fe40003fa4270 */
[----:B------:R-:W-:Y:S02]  /*2eb0*/  FMNMX.FTZ R8, R27, R8, !PT ;  /* 0x000000081b087209 */ /* 0x000fe40007810000 */
[----:B------:R-:W-:Y:S02]  /*2ec0*/  FSEL R43, R18, -INF , P4 ;  /* 0xff800000122b7808 */ /* 0x000fe40002000000 */
[----:B------:R-:W-:Y:S02]  /*2ed0*/  ISETP.GT.AND P4, PT, R6, 0x21, PT ;  /* 0x000000210600780c */ /* 0x000fe40003f84270 */
[----:B------:R-:W-:-:S02]  /*2ee0*/  FSEL R41, R12, -INF , P5 ;  /* 0xff8000000c297808 */ /* 0x000fc40002800000 */
[----:B------:R-:W-:Y:S02]  /*2ef0*/  FMNMX.FTZ R8, R17, R8, !PT ;  /* 0x0000000811087209 */ /* 0x000fe40007810000 */
[----:B------:R-:W-:Y:S02]  /*2f00*/  FMNMX.FTZ R10, R30, R53, !PT ;  /* 0x000000351e0a7209 */ /* 0x000fe40007810000 */
[----:B------:R-:W-:Y:S02]  /*2f10*/  FSEL R29, R13, -INF , P4 ;  /* 0xff8000000d1d7808 */ /* 0x000fe40002000000 */
[----:B------:R-:W-:Y:S02]  /*2f20*/  FMNMX.FTZ R8, R41, R8, !PT ;  /* 0x0000000829087209 */ /* 0x000fe40007810000 */
[----:B------:R-:W-:Y:S02]  /*2f30*/  FMNMX.FTZ R10, R51, R10, !PT ;  /* 0x0000000a330a7209 */ /* 0x000fe40007810000 */
[----:B------:R-:W-:-:S02]  /*2f40*/  FSEL R36, R15, -INF , P4 ;  /* 0xff8000000f247808 */ /* 0x000fc40002000000 */
[----:B------:R-:W-:Y:S02]  /*2f50*/  ISETP.GT.AND P4, PT, R6, 0x29, PT ;  /* 0x000000290600780c */ /* 0x000fe40003f84270 */
[----:B------:R-:W-:Y:S02]  /*2f60*/  FMNMX.FTZ R8, R29, R8, !PT ;  /* 0x000000081d087209 */ /* 0x000fe40007810000 */
[----:B------:R-:W-:Y:S02]  /*2f70*/  FMNMX.FTZ R10, R49, R10, !PT ;  /* 0x0000000a310a7209 */ /* 0x000fe40007810000 */
[----:B------:R-:W-:Y:S02]  /*2f80*/  FSEL R39, R14, -INF , P5 ;  /* 0xff8000000e277808 */ /* 0x000fe40002800000 */
[----:B------:R-:W-:Y:S01]  /*2f90*/  FSEL R2, R9, -INF , P4 ;  /* 0xff80000009027808 */ /* 0x000fe20002000000 */
[----:B------:R-:W-:Y:S01]  /*2fa0*/  LDSM.16.MT88.4 R12, [R220+0x900] ;  /* 0x00090000dc0c783b */ /* 0x000fe20000004200 */
        /* <DEDUP_REMOVED lines=37> */
[----:B------:R-:W-:-:S02]  /*3200*/  FSEL R151, R102, -INF , P5 ;  /* 0xff80000066977808 */ /* 0x000fc40002800000 */
[----:B------:R-:W-:Y:S02]  /*3210*/  FMNMX.FTZ R8, R64, R11, !PT ;  /* 0x0000000b40087209 */ /* 0x000fe40007810000 */
        /* <DEDUP_REMOVED lines=95> */
[----:B------:R-:W1:Y:S01]  /*3810*/  LDSM.16.MT88.4 R4, [R220+0x4100] ;  /* 0x00410000dc04783b */ /* 0x000e620000004200 */
[--C-:B------:R-:W-:Y:S01]  /*3820*/  FFMA.FTZ R38, R29, c[0x0][0x2d0], -R58.reuse ;  /* 0x0000b4001d267a23 */ /* 0x100fe2000001083a */
[C---:B------:R-:W-:Y:S01]  /*3830*/  FSETP.NEU.FTZ.AND P2, PT, R3.reuse, -INF , PT ;  /* 0xff8000000300780b */ /* 0x040fe20003f5d000 */
[----:B------:R-:W-:Y:S01]  /*3840*/  FMUL.FTZ R56, R3, c[0x0][0x2d0] ;  /* 0x0000b40003387a20 */ /* 0x000fe20000410000 */
[----:B------:R-:W2:Y:S01]  /*3850*/  MUFU.EX2 R52, R52 ;  /* 0x0000003400347308 */ /* 0x000ea20000000800 */
[----:B------:R-:W3:Y:S01]  /*3860*/  LDSM.16.MT88.4 R8, [R224+0x4900] ;  /* 0x00490000e008783b */ /* 0x000ee20000004200 */
[----:B------:R-:W-:-:S02]  /*3870*/  FFMA.FTZ R2, R2, c[0x0][0x2d0], -R58 ;  /* 0x0000b40002027a23 */ /* 0x000fc4000001083a */
[----:B------:R-:W-:Y:S01]  /*3880*/  FSEL R56, R56, RZ, P2 ;  /* 0x000000ff38387208 */ /* 0x000fe20001000000 */
[----:B------:R-:W-:Y:S01]  /*3890*/  LDSM.16.MT88.4 R16, [R221+0x900] ;  /* 0x00090000dd10783b */ /* 0x000fe20000004200 */
[----:B------:R-:W-:Y:S02]  /*38a0*/  FFMA.FTZ R60, R60, c[0x0][0x2d0], -R58 ;  /* 0x0000b4003c3c7a23 */ /* 0x000fe4000001083a */
[----:B------:R-:W-:Y:S01]  /*38b0*/  MUFU.EX2 R55, R55 ;  /* 0x0000003700377308 */ /* 0x000fe20000000800 */
[--C-:B------:R-:W-:Y:S02]  /*38c0*/  FFMA.FTZ R59, R30, c[0x0][0x2d0], -R56.reuse ;  /* 0x0000b4001e3b7a23 */ /* 0x100fe40000010838 */
[--C-:B------:R-:W-:Y:S02]  /*38d0*/  FFMA.FTZ R54, R53, c[0x0][0x2d0], -R56.reuse ;  /* 0x0000b40035367a23 */ /* 0x100fe40000010838 */
[--C-:B------:R-:W-:Y:S02]  /*38e0*/  FFMA.FTZ R51, R51, c[0x0][0x2d0], -R56.reuse ;  /* 0x0000b40033337a23 */ /* 0x100fe40000010838 */
[----:B------:R-:W-:Y:S01]  /*38f0*/  FFMA.FTZ R50, R49, c[0x0][0x2d0], -R56 ;  /* 0x0000b40031327a23 */ /* 0x000fe20000010838 */
[----:B------:R-:W4:Y:S01]  /*3900*/  MUFU.EX2 R48, R48 ;  /* 0x0000003000307308 */ /* 0x000f220000000800 */
[----:B--2---:R-:W-:Y:S01]  /*3910*/  F2FP.PACK_AB R112, R52, R57 ;  /* 0x000000393470723e */ /* 0x004fe200000000ff */
[----:B------:R-:W-:-:S02]  /*3920*/  FFMA.FTZ R53, R47, c[0x0][0x2d0], -R58 ;  /* 0x0000b4002f357a23 */ /* 0x000fc4000001083a */
[----:B------:R-:W-:Y:S02]  /*3930*/  FFMA.FTZ R49, R27, c[0x0][0x2d0], -R58 ;  /* 0x0000b4001b317a23 */ /* 0x000fe4000001083a */
[--C-:B------:R-:W-:Y:S02]  /*3940*/  FFMA.FTZ R47, R25, c[0x0][0x2d0], -R56.reuse ;  /* 0x0000b400192f7a23 */ /* 0x100fe40000010838 */
[----:B------:R-:W-:Y:S01]  /*3950*/  MUFU.EX2 R59, R59 ;  /* 0x0000003b003b7308 */ /* 0x000fe20000000800 */
[--C-:B------:R-:W-:Y:S01]  /*3960*/  FFMA.FTZ R44, R23, c[0x0][0x2d0], -R56.reuse ;  /* 0x0000b400172c7a23 */ /* 0x100fe20000010838 */
[----:B------:R-:W2:Y:S01]  /*3970*/  LDSM.16.MT88.4 R24, [R224+0x900] ;  /* 0x00090000e018783b */ /* 0x000ea20000004200 */
[--C-:B------:R-:W-:Y:S02]  /*3980*/  FFMA.FTZ R43, R43, c[0x0][0x2d0], -R56.reuse ;  /* 0x0000b4002b2b7a23 */ /* 0x100fe40000010838 */
[----:B------:R-:W-:Y:S01]  /*3990*/  FFMA.FTZ R40, R45, c[0x0][0x2d0], -R56 ;  /* 0x0000b4002d287a23 */ /* 0x000fe20000010838 */
[----:B------:R-:W5:Y:S01]  /*39a0*/  LDSM.16.MT88.4 R20, [R222+0x900] ;  /* 0x00090000de14783b */ /* 0x000f620000004200 */
[--C-:B------:R-:W-:Y:S01]  /*39b0*/  FFMA.FTZ R45, R41, c[0x0][0x2d0], -R58.reuse ;  /* 0x0000b400292d7a23 */ /* 0x100fe2000001083a */
[----:B------:R-:W1:Y:S01]  /*39c0*/  MUFU.EX2 R54, R54 ;  /* 0x0000003600367308 */ /* 0x000e620000000800 */
[----:B----4-:R-:W-:Y:S01]  /*39d0*/  F2FP.PACK_AB R114, R48, R55 ;  /* 0x000000373072723e */ /* 0x010fe200000000ff */
[----:B------:R-:W-:-:S02]  /*39e0*/  FFMA.FTZ R41, R31, c[0x0][0x2d0], -R58 ;  /* 0x0000b4001f297a23 */ /* 0x000fc4000001083a */
[----:B------:R-:W4:Y:S01]  /*39f0*/  LDSM.16.MT88.4 R28, [R221+0x4900] ;  /* 0x00490000dd1c783b */ /* 0x000f220000004200 */
[--C-:B------:R-:W-:Y:S02]  /*3a00*/  FFMA.FTZ R39, R39, c[0x0][0x2d0], -R56.reuse ;  /* 0x0000b40027277a23 */ /* 0x100fe40000010838 */
[--C-:B------:R-:W-:Y:S01]  /*3a10*/  FFMA.FTZ R36, R36, c[0x0][0x2d0], -R56.reuse ;  /* 0x0000b40024247a23 */ /* 0x100fe20000010838 */
[----:B------:R-:W-:Y:S01]  /*3a20*/  MUFU.EX2 R51, R51 ;  /* 0x0000003300337308 */ /* 0x000fe20000000800 */
[--C-:B------:R-:W-:Y:S02]  /*3a30*/  FFMA.FTZ R37, R37, c[0x0][0x2d0], -R56.reuse ;  /* 0x0000b40025257a23 */ /* 0x100fe40000010838 */
[--C-:B------:R-:W-:Y:S02]  /*3a40*/  FFMA.FTZ R0, R64, c[0x0][0x2d0], -R56.reuse ;  /* 0x0000b40040007a23 */ /* 0x100fe40000010838 */
[----:B------:R-:W-:Y:S02]  /*3a50*/  FFMA.FTZ R64, R151, c[0x0][0x2d0], -R56 ;  /* 0x0000b40097407a23 */ /* 0x000fe40000010838 */
[--C-:B------:R-:W-:Y:S01]  /*3a60*/  FFMA.FTZ R145, R145, c[0x0][0x2d0], -R58.reuse ;  /* 0x0000b40091917a23 */ /* 0x100fe2000001083a */
[----:B------:R-:W3:Y:S01]  /*3a70*/  MUFU.EX2 R50, R50 ;  /* 0x0000003200327308 */ /* 0x000ee20000000800 */
[----:B-1----:R-:W-:Y:S01]  /*3a80*/  F2FP.PACK_AB R113, R54, R59 ;  /* 0x0000003b3671723e */ /* 0x002fe200000000ff */
[----:B------:R-:W-:-:S02]  /*3a90*/  FFMA.FTZ R147, R147, c[0x0][0x2d0], -R58 ;  /* 0x0000b40093937a23 */ /* 0x000fc4000001083a */
[----:B------:R-:W-:Y:S02]  /*3aa0*/  FFMA.FTZ R62, R62, c[0x0][0x2d0], -R58 ;  /* 0x0000b4003e3e7a23 */ /* 0x000fe4000001083a */
[--C-:B------:R-:W-:Y:S02]  /*3ab0*/  FFMA.FTZ R151, R146, c[0x0][0x2d0], -R56.reuse ;  /* 0x0000b40092977a23 */ /* 0x100fe40000010838 */
[----:B------:R-:W-:Y:S01]  /*3ac0*/  MUFU.EX2 R53, R53 ;  /* 0x0000003500357308 */ /* 0x000fe20000000800 */
[----:B------:R-:W-:Y:S02]  /*3ad0*/  FFMA.FTZ R144, R144, c[0x0][0x2d0], -R56 ;  /* 0x0000b40090907a23 */ /* 0x000fe40000010838 */
[----:B------:R-:W-:Y:S02]  /*3ae0*/  FFMA.FTZ R66, R66, c[0x0][0x2d0], -R58 ;  /* 0x0000b40042427a23 */ /* 0x000fe4000001083a */
[----:B------:R-:W-:Y:S02]  /*3af0*/  FFMA.FTZ R173, R173, c[0x0][0x2d0], -R56 ;  /* 0x0000b400adad7a23 */ /* 0x000fe40000010838 */
[--C-:B------:R-:W-:Y:S01]  /*3b00*/  FFMA.FTZ R245, R245, c[0x0][0x2d0], -R58.reuse ;  /* 0x0000b400f5f57a23 */ /* 0x100fe2000001083a */
[----:B---3--:R-:W-:Y:S01]  /*3b10*/  F2FP.PACK_AB R115, R50, R51 ;  /* 0x000000333273723e */ /* 0x008fe200000000ff */
        /* <DEDUP_REMOVED lines=24> */
[----:B------:R-:W3:Y:S01]  /*3ca0*/  MUFU.EX2 R44, R44 ;  /* 0x0000002c002c7308 */ /* 0x000ee20000000800 */
[----:B------:R-:W-:-:S02]  /*3cb0*/  FADD.FTZ R51, R51, R54 ;  /* 0x0000003633337221 */ /* 0x000fc40000010000 */
[----:B------:R-:W-:Y:S02]  /*3cc0*/  FADD.FTZ R48, R48, R55 ;  /* 0x0000003730307221 */ /* 0x000fe40000010000 */
[----:B------:R-:W-:Y:S01]  /*3cd0*/  FADD.FTZ R50, R50, R51 ;  /* 0x0000003332327221 */ /* 0x000fe20000010000 */
        /* <DEDUP_REMOVED lines=24> */
[----:B---3--:R-:W-:Y:S01]  /*3e60*/  F2FP.PACK_AB R5, R44, R47 ;  /* 0x0000002f2c05723e */ /* 0x008fe200000000ff */
[----:B------:R-:W1:Y:S01]  /*3e70*/  MUFU.EX2 R145, R145 ;  /* 0x0000009100917308 */ /* 0x000e620000000800 */
[----:B------:R-:W-:-:S02]  /*3e80*/  FADD.FTZ R53, R53, R48 ;  /* 0x0000003035357221 */ /* 0x000fc40000010000 */
[----:B------:R-:W-:Y:S02]  /*3e90*/  FADD.FTZ R47, R47, R50 ;  /* 0x000000322f2f7221 */ /* 0x000fe40000010000 */
[----:B------:R-:W-:Y:S01]  /*3ea0*/  F2FP.PACK_AB R6, R42, R49 ;  /* 0x000000312a06723e */ /* 0x000fe200000000ff */
[----:B------:R-:W-:Y:S01]  /*3eb0*/  FADD.FTZ R46, R46, R53 ;  /* 0x000000352e2e7221 */ /* 0x000fe20000010000 */
[----:B------:R-:W-:Y:S01]  /*3ec0*/  F2FP.PACK_AB R7, R40, R43 ;  /* 0x0000002b2807723e */ /* 0x000fe200000000ff */
[----:B------:R-:W-:Y:S01]  /*3ed0*/  MUFU.EX2 R147, R147 ;  /* 0x0000009300937308 */ /* 0x000fe20000000800 */
[----:B------:R-:W-:Y:S02]  /*3ee0*/  FADD.FTZ R44, R44, R47 ;  /* 0x0000002f2c2c7221 */ /* 0x000fe40000010000 */
[----:B------:R-:W-:Y:S02]  /*3ef0*/  FADD.FTZ R49, R49, R46 ;  /* 0x0000002e31317221 */ /* 0x000fe40000010000 */
[----:B------:R-:W-:Y:S01]  /*3f00*/  FADD.FTZ R43, R43, R44 ;  /* 0x0000002c2b2b7221 */ /* 0x000fe20000010000 */
[----:B------:R-:W-:Y:S01]  /*3f10*/  HMMA.16816.F32 R84, R4, R12, R84 ;  /* 0x0000000c0454723c */ /* 0x000fe20000001854 */
[----:B------:R-:W-:Y:S01]  /*3f20*/  FADD.FTZ R42, R42, R49 ;  /* 0x000000312a2a7221 */ /* 0x000fe20000010000 */
[----:B------:R-:W3:Y:S01]  /*3f30*/  MUFU.EX2 R62, R62 ;  /* 0x0000003e003e7308 */ /* 0x000ee20000000800 */
[----:B------:R-:W-:-:S05]  /*3f40*/  FADD.FTZ R40, R40, R43 ;  /* 0x0000002b28287221 */ /* 0x000fca0000010000 */
        /* <DEDUP_REMOVED lines=8> */
[C---:B--2---:R-:W-:Y:S02]  /*3fd0*/  HMMA.16816.F32 R128, R4.reuse, R24, R128 ;  /* 0x000000180480723c */ /* 0x044fe40000001880 */
[----:B------:R-:W-:Y:S06]  /*3fe0*/  MUFU.EX2 R173, R173 ;  /* 0x000000ad00ad7308 */ /* 0x000fec0000000800 */
[C---:B------:R-:W-:Y:S01]  /*3ff0*/  HMMA.16816.F32 R124, R4.reuse, R26, R124 ;  /* 0x0000001a047c723c */ /* 0x040fe2000000187c */
[----:B------:R-:W-:Y:S01]  /*4000*/  LDSM.16.MT88.4 R24, [R224+0x1100] ;  /* 0x00110000e018783b */ /* 0x000fe20000004200 */
[----:B------:R-:W-:Y:S06]  /*4010*/  MUFU.EX2 R245, R245 ;  /* 0x000000f500f57308 */ /* 0x000fec0000000800 */
[C---:B-----5:R-:W-:Y:S02]  /*4020*/  HMMA.16816.F32 R68, R4.reuse, R20, R68 ;  /* 0x000000140444723c */ /* 0x060fe40000001844 */
[----:B------:R-:W-:Y:S06]  /*4030*/  MUFU.EX2 R241, R241 ;  /* 0x000000f100f17308 */ /* 0x000fec0000000800 */
[C---:B------:R-:W-:Y:S01]  /*4040*/  HMMA.16816.F32 R72, R4.reuse, R22, R72 ;  /* 0x000000160448723c */ /* 0x040fe20000001848 */
[----:B------:R-:W-:Y:S01]  /*4050*/  LDSM.16.MT88.4 R20, [R222+0x1100] ;  /* 0x00110000de14783b */ /* 0x000fe20000004200 */
[----:B------:R-:W-:Y:S06]  /*4060*/  MUFU.EX2 R146, R146 ;  /* 0x0000009200927308 */ /* 0x000fec0000000800 */
[C---:B------:R-:W-:Y:S02]  /*4070*/  HMMA.16816.F32 R76, R4.reuse, R16, R76 ;  /* 0x00000010044c723c */ /* 0x040fe4000000184c */
[----:B------:R-:W-:Y:S06]  /*4080*/  MUFU.EX2 R237, R237 ;  /* 0x000000ed00ed7308 */ /* 0x000fec0000000800 */
[C---:B------:R-:W-:Y:S01]  /*4090*/  HMMA.16816.F32 R80, R4.reuse, R18, R80 ;  /* 0x000000120450723c */ /* 0x040fe20000001850 */
[----:B------:R-:W2:Y:S01]  /*40a0*/  LDSM.16.MT88.4 R16, [R221+0x1100] ;  /* 0x00110000dd10783b */ /* 0x000ea20000004200 */
[----:B------:R-:W-:Y:S06]  /*40b0*/  MUFU.EX2 R148, R148 ;  /* 0x0000009400947308 */ /* 0x000fec0000000800 */
[C---:B------:R-:W-:Y:S02]  /*40c0*/  HMMA.16816.F32 R100, R4.reuse, R32, R100 ;  /* 0x000000200464723c */ /* 0x040fe40000001864 */
[----:B------:R-:W-:Y:S06]  /*40d0*/  MUFU.EX2 R175, R175 ;  /* 0x000000af00af7308 */ /* 0x000fec0000000800 */
[C---:B------:R-:W-:Y:S01]  /*40e0*/  HMMA.16816.F32 R104, R4.reuse, R34, R104 ;  /* 0x000000220468723c */ /* 0x040fe20000001868 */
[----:B------:R-:W-:Y:S01]  /*40f0*/  LDSM.16.MT88.4 R32, [R222+0x5100] ;  /* 0x00510000de20783b */ /* 0x000fe20000004200 */
[----:B------:R-:W-:Y:S06]  /*4100*/  MUFU.EX2 R150, R150 ;  /* 0x0000009600967308 */ /* 0x000fec0000000800 */
[C---:B----4-:R-:W-:Y:S02]  /*4110*/  HMMA.16816.F32 R120, R4.reuse, R28, R120 ;  /* 0x0000001c0478723c */ /* 0x050fe40000001878 */
[----:B------:R-:W-:Y:S06]  /*4120*/  MUFU.EX2 R163, R163 ;  /* 0x000000a300a37308 */ /* 0x000fec0000000800 */
[C---:B------:R-:W-:Y:S01]  /*4130*/  HMMA.16816.F32 R108, R4.reuse, R30, R108 ;  /* 0x0000001e046c723c */ /* 0x040fe2000000186c */
[----:B------:R-:W-:Y:S01]  /*4140*/  LDSM.16.MT88.4 R28, [R221+0x5100] ;  /* 0x00510000dd1c783b */ /* 0x000fe20000004200 */
[----:B------:R-:W-:Y:S06]  /*4150*/  MUFU.EX2 R152, R152 ;  /* 0x0000009800987308 */ /* 0x000fec0000000800 */
[C---:B-1----:R-:W-:Y:S02]  /*4160*/  HMMA.16816.F32 R116, R4.reuse, R12, R116 ;  /* 0x0000000c0474723c */ /* 0x042fe40000001874 */
[----:B------:R-:W-:Y:S06]  /*4170*/  MUFU.EX2 R159, R159 ;  /* 0x0000009f009f7308 */ /* 0x000fec0000000800 */
[----:B------:R-:W-:Y:S01]  /*4180*/  HMMA.16816.F32 R112, R4, R14, R112 ;  /* 0x0000000e0470723c */ /* 0x000fe20000001870 */
[----:B------:R-:W1:Y:S01]  /*4190*/  LDSM.16.MT88.4 R12, [R224+0x5100] ;  /* 0x00510000e00c783b */ /* 0x000e620000004200 */
        /* <DEDUP_REMOVED lines=12> */
[----:B------:R-:W-:Y:S03]  /*4260*/  HMMA.16816.F32 R84, R4, R8, R84 ;  /* 0x000000080454723c */ /* 0x000fe60000001854 */
[----:B------:R-:W-:-:S03]  /*4270*/  FADD.FTZ R41, R2, R41 ;  /* 0x0000002902297221 */ /* 0x000fc60000010000 */
[----:B------:R-:W-:Y:S02]  /*4280*/  MUFU.EX2 R156, R156 ;  /* 0x0000009c009c7308 */ /* 0x000fe40000000800 */
        /* <DEDUP_REMOVED lines=8> */
[C---:B------:R-:W-:Y:S01]  /*4310*/  HMMA.16816.F32 R100, R4.reuse, R32, R100 ;  /* 0x000000200464723c */ /* 0x040fe20000001864 */
[----:B------:R5:W-:Y:S06]  /*4320*/  MUFU.EX2 R32, R144 ;  /* 0x0000009000207308 */ /* 0x000bec0000000800 */
[----:B------:R-:W-:Y:S01]  /*4330*/  FFMA.FTZ R33, R138, c[0x0][0x2d0], -R56 ;  /* 0x0000b4008a217a23 */ /* 0x000fe20000010838 */
[----:B----4-:R-:W-:Y:S01]  /*4340*/  HMMA.16816.F32 R116, R4, R8, R116 ;  /* 0x000000080474723c */ /* 0x010fe20000001874 */
[----:B------:R-:W-:-:S04]  /*4350*/  FFMA.FTZ R138, R247, c[0x0][0x2d0], -R58 ;  /* 0x0000b400f78a7a23 */ /* 0x000fc8000001083a */
[----:B------:R-:W4:Y:S03]  /*4360*/  MUFU.EX2 R33, R33 ;  /* 0x0000002100217308 */ /* 0x000f260000000800 */
[C---:B------:R-:W-:Y:S01]  /*4370*/  HMMA.16816.F32 R112, R4.reuse, R10, R112 ;  /* 0x0000000a0470723c */ /* 0x040fe20000001870 */
[----:B------:R-:W1:Y:S01]  /*4380*/  LDSM.16.MT88.4 R8, [R224+0x5900] ;  /* 0x00590000e008783b */ /* 0x000e620000004200 */
[--C-:B-----5:R-:W-:Y:S02]  /*4390*/  FFMA.FTZ R144, R243, c[0x0][0x2d0], -R58.reuse ;  /* 0x0000b400f3907a23 */ /* 0x120fe4000001083a */
[--C-:B------:R-:W-:Y:S01]  /*43a0*/  FFMA.FTZ R243, R133, c[0x0][0x2d0], -R58.reuse ;  /* 0x0000b40085f37a23 */ /* 0x100fe2000001083a */
[----:B------:R-:W-:Y:S03]  /*43b0*/  MUFU.EX2 R138, R138 ;  /* 0x0000008a008a7308 */ /* 0x000fe60000000800 */
[C---:B------:R-:W-:Y:S05]  /*43c0*/  HMMA.16816.F32 R68, R4.reuse, R20, R68 ;  /* 0x000000140444723c */ /* 0x040fea0000001844 */
[----:B------:R-:W-:Y:S03]  /*43d0*/  MUFU.EX2 R144, R144 ;  /* 0x0000009000907308 */ /* 0x000fe60000000800 */
[C---:B------:R-:W-:Y:S01]  /*43e0*/  HMMA.16816.F32 R72, R4.reuse, R22, R72 ;  /* 0x000000160448723c */ /* 0x040fe20000001848 */
[----:B------:R-:W5:Y:S04]  /*43f0*/  LDSM.16.MT88.4 R20, [R222+0x1900] ;  /* 0x00190000de14783b */ /* 0x000f680000004200 */
[----:B------:R-:W-:Y:S03]  /*4400*/  MUFU.EX2 R243, R243 ;  /* 0x000000f300f37308 */ /* 0x000fe60000000800 */
[C---:B------:R-:W-:Y:S08]  /*4410*/  HMMA.16816.F32 R128, R4.reuse, R24, R128 ;  /* 0x000000180480723c */ /* 0x040ff00000001880 */
[C---:B------:R-:W-:Y:S01]  /*4420*/  HMMA.16816.F32 R124, R4.reuse, R26, R124 ;  /* 0x0000001a047c723c */ /* 0x040fe2000000187c */
[----:B------:R-:W1:Y:S07]  /*4430*/  LDSM.16.MT88.4 R24, [R224+0x1900] ;  /* 0x00190000e018783b */ /* 0x000e6e0000004200 */
[C---:B------:R-:W-:Y:S07]  /*4440*/  HMMA.16816.F32 R104, R4.reuse, R34, R104 ;  /* 0x000000220468723c */ /* 0x040fee0000001868 */
[--C-:B------:R-:W-:Y:S01]  /*4450*/  FFMA.FTZ R34, R136, c[0x0][0x2d0], -R58.reuse ;  /* 0x0000b40088227a23 */ /* 0x100fe2000001083a */
[----:B------:R-:W-:Y:S01]  /*4460*/  HMMA.16816.F32 R120, R4, R28, R120 ;  /* 0x0000001c0478723c */ /* 0x000fe20000001878 */
[----:B------:R-:W-:-:S02]  /*4470*/  FFMA.FTZ R35, R167, c[0x0][0x2d0], -R58 ;  /* 0x0000b400a7237a23 */ /* 0x000fc4000001083a */
[----:B------:R-:W-:Y:S02]  /*4480*/  FFMA.FTZ R167, R134, c[0x0][0x2d0], -R58 ;  /* 0x0000b40086a77a23 */ /* 0x000fe4000001083a */
[--C-:B------:R-:W-:Y:S01]  /*4490*/  FFMA.FTZ R136, R193, c[0x0][0x2d0], -R56.reuse ;  /* 0x0000b400c1887a23 */ /* 0x100fe20000010838 */
[----:B------:R-:W-:Y:S01]  /*44a0*/  MUFU.EX2 R34, R34 ;  /* 0x0000002200227308 */ /* 0x000fe20000000800 */
[--C-:B------:R-:W-:Y:S01]  /*44b0*/  FFMA.FTZ R134, R251, c[0x0][0x2d0], -R56.reuse ;  /* 0x0000b400fb867a23 */ /* 0x100fe20000010838 */
[----:B------:R-:W-:Y:S01]  /*44c0*/  HMMA.16816.F32 R108, R4, R30, R108 ;  /* 0x0000001e046c723c */ /* 0x000fe2000000186c */
[----:B------:R-:W-:Y:S01]  /*44d0*/  LDSM.16.MT88.4 R28, [R221+0x5900] ;  /* 0x00590000dd1c783b */ /* 0x000fe20000004200 */
[----:B------:R-:W-:-:S04]  /*44e0*/  FFMA.FTZ R193, R249, c[0x0][0x2d0], -R56 ;  /* 0x0000b400f9c17a23 */ /* 0x000fc80000010838 */
[----:B------:R-:W1:Y:S01]  /*44f0*/  MUFU.EX2 R35, R35 ;  /* 0x0000002300237308 */ /* 0x000e620000000800 */
[----:B------:R-:W-:Y:S01]  /*4500*/  F2FP.PACK_AB R4, R145, R60 ;  /* 0x0000003c9104723e */ /* 0x000fe200000000ff */
[----:B------:R-:W-:Y:S01]  /*4510*/  FADD.FTZ R60, R60, R41 ;  /* 0x000000293c3c7221 */ /* 0x000fe20000010000 */
[----:B---3--:R-:W-:Y:S02]  /*4520*/  F2FP.PACK_AB R6, R62, R147 ;  /* 0x000000933e06723e */ /* 0x008fe400000000ff */
[----:B------:R-:W-:Y:S01]  /*4530*/  F2FP.PACK_AB R5, R151, R64 ;  /* 0x000000409705723e */ /* 0x000fe200000000ff */
[----:B------:R-:W-:Y:S01]  /*4540*/  FADD.FTZ R60, R145, R60 ;  /* 0x0000003c913c7221 */ /* 0x000fe20000010000 */
[----:B----4-:R-:W-:Y:S01]  /*4550*/  F2FP.PACK_AB R7, R33, R32 ;  /* 0x000000202107723e */ /* 0x010fe200000000ff */
[----:B------:R-:W3:Y:S02]  /*4560*/  MUFU.EX2 R167, R167 ;  /* 0x000000a700a77308 */ /* 0x000ee40000000800 */
[----:B------:R-:W-:-:S04]  /*4570*/  FADD.FTZ R147, R147, R60 ;  /* 0x0000003c93937221 */ /* 0x000fc80000010000 */
[C---:B--2---:R-:W-:Y:S01]  /*4580*/  HMMA.16816.F32 R76, R4.reuse, R16, R76 ;  /* 0x00000010044c723c */ /* 0x044fe2000000184c */
[----:B------:R-:W-:Y:S01]  /*4590*/  FADD.FTZ R147, R62, R147 ;  /* 0x000000933e937221 */ /* 0x000fe20000010000 */
[----:B------:R-:W2:Y:S06]  /*45a0*/  MUFU.EX2 R134, R134 ;  /* 0x0000008600867308 */ /* 0x000eac0000000800 */
[C---:B------:R-:W-:Y:S01]  /*45b0*/  HMMA.16816.F32 R80, R4.reuse, R18, R80 ;  /* 0x000000120450723c */ /* 0x040fe20000001850 */
[----:B------:R-:W4:Y:S01]  /*45c0*/  LDSM.16.MT88.4 R16, [R222+0x5900] ;  /* 0x00590000de10783b */ /* 0x000f220000004200 */
[----:B------:R-:W-:Y:S06]  /*45d0*/  MUFU.EX2 R136, R136 ;  /* 0x0000008800887308 */ /* 0x000fec0000000800 */
[C---:B-1----:R-:W-:Y:S02]  /*45e0*/  HMMA.16816.F32 R84, R4.reuse, R12, R84 ;  /* 0x0000000c0454723c */ /* 0x042fe40000001854 */
[----:B------:R-:W1:Y:S06]  /*45f0*/  MUFU.EX2 R193, R193 ;  /* 0x000000c100c17308 */ /* 0x000e6c0000000800 */
[C---:B------:R-:W-:Y:S01]  /*4600*/  HMMA.16816.F32 R88, R4.reuse, R14, R88 ;  /* 0x0000000e0458723c */ /* 0x040fe20000001858 */
[----:B------:R-:W1:Y:S07]  /*4610*/  LDSM.16.MT88.4 R12, [R220+0x5900] ;  /* 0x00590000dc0c783b */ /* 0x000e6e0000004200 */
[C---:B------:R-:W-:Y:S08]  /*4620*/  HMMA.16816.F32 R92, R4.reuse, R8, R92 ;  /* 0x00000008045c723c */ /* 0x040ff0000000185c */
[C---:B------:R-:W-:Y:S01]  /*4630*/  HMMA.16816.F32 R96, R4.reuse, R10, R96 ;  /* 0x0000000a0460723c */ /* 0x040fe20000001860 */
[----:B------:R-:W1:Y:S07]  /*4640*/  LDSM.16.MT88.4 R8, [R222+0x2100] ;  /* 0x00210000de08783b */ /* 0x000e6e0000004200 */
[C---:B-----5:R-:W-:Y:S08]  /*4650*/  HMMA.16816.F32 R68, R4.reuse, R20, R68 ;  /* 0x000000140444723c */ /* 0x060ff00000001844 */
[C---:B------:R-:W-:Y:S01]  /*4660*/  HMMA.16816.F32 R72, R4.reuse, R22, R72 ;  /* 0x000000160448723c */ /* 0x040fe20000001848 */
[----:B------:R-:W5:Y:S07]  /*4670*/  LDSM.16.MT88.4 R20, [R221+0x2100] ;  /* 0x00210000dd14783b */ /* 0x000f6e0000004200 */
[C---:B------:R-:W-:Y:S08]  /*4680*/  HMMA.16816.F32 R128, R4.reuse, R24, R128 ;  /* 0x000000180480723c */ /* 0x040ff00000001880 */
[C---:B------:R-:W-:Y:S01]  /*4690*/  HMMA.16816.F32 R124, R4.reuse, R26, R124 ;  /* 0x0000001a047c723c */ /* 0x040fe2000000187c */
[----:B------:R-:W-:Y:S07]  /*46a0*/  LDSM.16.MT88.4 R24, [R224+0x2100] ;  /* 0x00210000e018783b */ /* 0x000fee0000004200 */
[C---:B----4-:R-:W-:Y:S08]  /*46b0*/  HMMA.16816.F32 R100, R4.reuse, R16, R100 ;  /* 0x000000100464723c */ /* 0x050ff00000001864 */
[C---:B------:R-:W-:Y:S01]  /*46c0*/  HMMA.16816.F32 R104, R4.reuse, R18, R104 ;  /* 0x000000120468723c */ /* 0x040fe20000001868 */
[----:B------:R-:W4:Y:S07]  /*46d0*/  LDSM.16.MT88.4 R16, [R220+0x2100] ;  /* 0x00210000dc10783b */ /* 0x000f2e0000004200 */
        /* <DEDUP_REMOVED lines=8> */
[----:B---3--:R-:W-:-:S02]  /*4760*/  F2FP.PACK_AB R6, R66, R167 ;  /* 0x000000a74206723e */ /* 0x008fc400000000ff */
[----:B--2---:R-:W-:Y:S01]  /*4770*/  F2FP.PACK_AB R5, R173, R134 ;  /* 0x00000086ad05723e */ /* 0x004fe200000000ff */
[----:B------:R-:W-:Y:S01]  /*4780*/  FADD.FTZ R34, R35, R34 ;  /* 0x0000002223227221 */ /* 0x000fe20000010000 */
[----:B------:R-:W-:-:S03]  /*4790*/  F2FP.PACK_AB R7, R193, R136 ;  /* 0x00000088c107723e */ /* 0x000fc600000000ff */
[----:B------:R-:W-:-:S04]  /*47a0*/  FADD.FTZ R167, R167, R34 ;  /* 0x00000022a7a77221 */ /* 0x000fc80000010000 */
[----:B------:R-:W-:Y:S01]  /*47b0*/  HMMA.16816.F32 R68, R4, R8, R68 ;  /* 0x000000080444723c */ /* 0x000fe20000001844 */
[----:B------:R-:W-:-:S07]  /*47c0*/  FADD.FTZ R167, R66, R167 ;  /* 0x000000a742a77221 */ /* 0x000fce0000010000 */
[C---:B------:R-:W-:Y:S01]  /*47d0*/  HMMA.16816.F32 R72, R4.reuse, R10, R72 ;  /* 0x0000000a0448723c */ /* 0x040fe20000001848 */
[----:B------:R-:W2:Y:S07]  /*47e0*/  LDSM.16.MT88.4 R8, [R222+0x6100] ;  /* 0x00610000de08783b */ /* 0x000eae0000004200 */
[C---:B-----5:R-:W-:Y:S08]  /*47f0*/  HMMA.16816.F32 R76, R4.reuse, R20, R76 ;  /* 0x00000014044c723c */ /* 0x060ff0000000184c */
[C---:B------:R-:W-:Y:S01]  /*4800*/  HMMA.16816.F32 R80, R4.reuse, R22, R80 ;  /* 0x000000160450723c */ /* 0x040fe20000001850 */
[----:B------:R-:W3:Y:S07]  /*4810*/  LDSM.16.MT88.4 R20, [R220+0x6100] ;  /* 0x00610000dc14783b */ /* 0x000eee0000004200 */
[C---:B----4-:R-:W-:Y:S08]  /*4820*/  HMMA.16816.F32 R84, R4.reuse, R16, R84 ;  /* 0x000000100454723c */ /* 0x050ff00000001854 */
[C---:B------:R-:W-:Y:S01]  /*4830*/  HMMA.16816.F32 R88, R4.reuse, R18, R88 ;  /* 0x000000120458723c */ /* 0x040fe20000001858 */
[----:B------:R-:W4:Y:S07]  /*4840*/  LDSM.16.MT88.4 R16, [R224+0x2900] ;  /* 0x00290000e010783b */ /* 0x000f2e0000004200 */
        /* <DEDUP_REMOVED lines=10> */
[C---:B------:R-:W-:Y:S01]  /*48f0*/  HMMA.16816.F32 R108, R4.reuse, R30, R108 ;  /* 0x0000001e046c723c */ /* 0x040fe2000000186c */
[----:B------:R-:W-:Y:S07]  /*4900*/  LDSM.16.MT88.4 R28, [R224+0x3100] ;  /* 0x00310000e01c783b */ /* 0x000fee0000004200 */
[C---:B---3--:R-:W-:Y:S08]  /*4910*/  HMMA.16816.F32 R116, R4.reuse, R20, R116 ;  /* 0x000000140474723c */ /* 0x048ff00000001874 */
[----:B------:R-:W-:Y:S01]  /*4920*/  HMMA.16816.F32 R112, R4, R22, R112 ;  /* 0x000000160470723c */ /* 0x000fe20000001870 */
[----:B------:R-:W3:Y:S06]  /*4930*/  LDSM.16.MT88.4 R20, [R224+0x6900] ;  /* 0x00690000e014783b */ /* 0x000eec0000004200 */
        /* <DEDUP_REMOVED lines=17> */
[C---:B---3--:R-:W-:Y:S08]  /*4a50*/  HMMA.16816.F32 R92, R4.reuse, R20, R92 ;  /* 0x00000014045c723c */ /* 0x048ff0000000185c */
[C---:B----4-:R-:W-:Y:S08]  /*4a60*/  HMMA.16816.F32 R100, R4.reuse, R16, R100 ;  /* 0x000000100464723c */ /* 0x050ff00000001864 */
[C---:B------:R-:W-:Y:S01]  /*4a70*/  HMMA.16816.F32 R104, R4.reuse, R18, R104 ;  /* 0x000000120468723c */ /* 0x040fe20000001868 */
[----:B------:R-:W3:Y:S07]  /*4a80*/  LDSM.16.MT88.4 R16, [R220+0x3100] ;  /* 0x00310000dc10783b */ /* 0x000eee0000004200 */
[C---:B-1----:R-:W-:Y:S08]  /*4a90*/  HMMA.16816.F32 R120, R4.reuse, R12, R120 ;  /* 0x0000000c0478723c */ /* 0x042ff00000001878 */
[C---:B------:R-:W-:Y:S01]  /*4aa0*/  HMMA.16816.F32 R108, R4.reuse, R14, R108 ;  /* 0x0000000e046c723c */ /* 0x040fe2000000186c */
[----:B------:R-:W1:Y:S07]  /*4ab0*/  LDSM.16.MT88.4 R12, [R224+0x7100] ;  /* 0x00710000e00c783b */ /* 0x000e6e0000004200 */
[C---:B------:R-:W-:Y:S01]  /*4ac0*/  HMMA.16816.F32 R96, R4.reuse, R22, R96 ;  /* 0x000000160460723c */ /* 0x040fe20000001860 */
[----:B------:R-:W4:Y:S07]  /*4ad0*/  LDSM.16.MT88.4 R20, [R221+0x3100] ;  /* 0x00310000dd14783b */ /* 0x000f2e0000004200 */
[C---:B--2---:R-:W-:Y:S08]  /*4ae0*/  HMMA.16816.F32 R116, R4.reuse, R8, R116 ;  /* 0x000000080474723c */ /* 0x044ff00000001874 */
[C---:B------:R-:W-:Y:S01]  /*4af0*/  HMMA.16816.F32 R112, R4.reuse, R10, R112 ;  /* 0x0000000a0470723c */ /* 0x040fe20000001870 */
[----:B------:R-:W2:Y:S07]  /*4b00*/  LDSM.16.MT88.4 R8, [R222+0x7100] ;  /* 0x00710000de08783b */ /* 0x000eae0000004200 */
[C---:B------:R-:W-:Y:S08]  /*4b10*/  HMMA.16816.F32 R68, R4.reuse, R24, R68 ;  /* 0x000000180444723c */ /* 0x040ff00000001844 */
[----:B------:R-:W-:Y:S01]  /*4b20*/  HMMA.16816.F32 R72, R4, R26, R72 ;  /* 0x0000001a0448723c */ /* 0x000fe20000001848 */
[----:B------:R-:W5:Y:S06]  /*4b30*/  LDSM.16.MT88.4 R24, [R222+0x3100] ;  /* 0x00310000de18783b */ /* 0x000f6c0000004200 */
[----:B------:R-:W-:Y:S01]  /*4b40*/  F2FP.PACK_AB R4, R163, R150 ;  /* 0x00000096a304723e */ /* 0x000fe200000000ff */
[----:B------:R-:W-:Y:S01]  /*4b50*/  FADD.FTZ R150, R150, R241 ;  /* 0x000000f196967221 */ /* 0x000fe20000010000 */
[----:B------:R-:W-:-:S02]  /*4b60*/  F2FP.PACK_AB R6, R159, R152 ;  /* 0x000000989f06723e */ /* 0x000fc400000000ff */
[----:B------:R-:W-:Y:S01]  /*4b70*/  F2FP.PACK_AB R5, R155, R154 ;  /* 0x0000009a9b05723e */ /* 0x000fe200000000ff */
[----:B------:R-:W-:Y:S01]  /*4b80*/  FADD.FTZ R163, R163, R150 ;  /* 0x00000096a3a37221 */ /* 0x000fe20000010000 */
[----:B------:R-:W-:-:S03]  /*4b90*/  F2FP.PACK_AB R7, R156, R153 ;  /* 0x000000999c07723e */ /* 0x000fc600000000ff */
[----:B------:R-:W-:-:S04]  /*4ba0*/  FADD.FTZ R152, R152, R163 ;  /* 0x000000a398987221 */ /* 0x000fc80000010000 */
[----:B---3--:R-:W-:Y:S01]  /*4bb0*/  HMMA.16816.F32 R84, R4, R16, R84 ;  /* 0x000000100454723c */ /* 0x008fe20000001854 */
[----:B------:R-:W-:-:S07]  /*4bc0*/  FADD.FTZ R159, R159, R152 ;  /* 0x000000989f9f7221 */ /* 0x000fce0000010000 */
[C---:B------:R-:W-:Y:S01]  /*4bd0*/  HMMA.16816.F32 R88, R4.reuse, R18, R88 ;  /* 0x000000120458723c */ /* 0x040fe20000001858 */
[----:B------:R-:W3:Y:S07]  /*4be0*/  LDSM.16.MT88.4 R16, [R221+0x7100] ;  /* 0x00710000dd10783b */ /* 0x000eee0000004200 */
[C---:B-1----:R-:W-:Y:S08]  /*4bf0*/  HMMA.16816.F32 R92, R4.reuse, R12, R92 ;  /* 0x0000000c045c723c */ /* 0x042ff0000000185c */
[C---:B------:R-:W-:Y:S01]  /*4c00*/  HMMA.16816.F32 R96, R4.reuse, R14, R96 ;  /* 0x0000000e0460723c */ /* 0x040fe20000001860 */
[----:B------:R-:W1:Y:S07]  /*4c10*/  LDSM.16.MT88.4 R12, [R220+0x7100] ;  /* 0x00710000dc0c783b */ /* 0x000e6e0000004200 */
[C---:B----4-:R-:W-:Y:S08]  /*4c20*/  HMMA.16816.F32 R76, R4.reuse, R20, R76 ;  /* 0x00000014044c723c */ /* 0x050ff0000000184c */
[C---:B------:R-:W-:Y:S01]  /*4c30*/  HMMA.16816.F32 R80, R4.reuse, R22, R80 ;  /* 0x000000160450723c */ /* 0x040fe20000001850 */
[----:B------:R-:W4:Y:S07]  /*4c40*/  LDSM.16.MT88.4 R20, [R224+0x3900] ;  /* 0x00390000e014783b */ /* 0x000f2e0000004200 */
[C---:B--2---:R-:W-:Y:S08]  /*4c50*/  HMMA.16816.F32 R100, R4.reuse, R8, R100 ;  /* 0x000000080464723c */ /* 0x044ff00000001864 */
[C---:B------:R-:W-:Y:S01]  /*4c60*/  HMMA.16816.F32 R104, R4.reuse, R10, R104 ;  /* 0x0000000a0468723c */ /* 0x040fe20000001868 */
[----:B------:R-:W2:Y:S07]  /*4c70*/  LDSM.16.MT88.4 R8, [R222+0x3900] ;  /* 0x00390000de08783b */ /* 0x000eae0000004200 */
[C---:B------:R-:W-:Y:S07]  /*4c80*/  HMMA.16816.F32 R128, R4.reuse, R28, R128 ;  /* 0x0000001c0480723c */ /* 0x040fee0000001880 */
[--C-:B------:R-:W-:Y:S01]  /*4c90*/  FFMA.FTZ R28, R65, c[0x0][0x2d0], -R56.reuse ;  /* 0x0000b400411c7a23 */ /* 0x100fe20000010838 */
[----:B------:R-:W-:Y:S01]  /*4ca0*/  HMMA.16816.F32 R124, R4, R30, R124 ;  /* 0x0000001e047c723c */ /* 0x000fe2000000187c */
[----:B------:R-:W-:-:S04]  /*4cb0*/  FFMA.FTZ R29, R63, c[0x0][0x2d0], -R56 ;  /* 0x0000b4003f1d7a23 */ /* 0x000fc80000010838 */
[----:B------:R-:W-:Y:S02]  /*4cc0*/  MUFU.EX2 R28, R28 ;  /* 0x0000001c001c7308 */ /* 0x000fe40000000800 */
[----:B------:R-:W-:Y:S01]  /*4cd0*/  FFMA.FTZ R30, R61, c[0x0][0x2d0], -R56 ;  /* 0x0000b4003d1e7a23 */ /* 0x000fe20000010838 */
[C---:B-----5:R-:W-:Y:S05]  /*4ce0*/  HMMA.16816.F32 R68, R4.reuse, R24, R68 ;  /* 0x000000180444723c */ /* 0x060fea0000001844 */
[----:B------:R-:W-:Y:S02]  /*4cf0*/  MUFU.EX2 R29, R29 ;  /* 0x0000001d001d7308 */ /* 0x000fe40000000800 */
[--C-:B------:R-:W-:Y:S01]  /*4d00*/  FFMA.FTZ R24, R139, c[0x0][0x2d0], -R58.reuse ;  /* 0x0000b4008b187a23 */ /* 0x100fe2000001083a */
[----:B------:R-:W-:Y:S01]  /*4d10*/  HMMA.16816.F32 R72, R4, R26, R72 ;  /* 0x0000001a0448723c */ /* 0x000fe20000001848 */
[----:B------:R-:W-:-:S04]  /*4d20*/  FFMA.FTZ R25, R137, c[0x0][0x2d0], -R58 ;  /* 0x0000b40089197a23 */ /* 0x000fc8000001083a */
[----:B------:R-:W-:Y:S02]  /*4d30*/  MUFU.EX2 R24, R24 ;  /* 0x0000001800187308 */ /* 0x000fe40000000800 */
[----:B------:R-:W-:Y:S01]  /*4d40*/  FFMA.FTZ R26, R135, c[0x0][0x2d0], -R58 ;  /* 0x0000b400871a7a23 */ /* 0x000fe2000001083a */
[----:B---3--:R-:W-:Y:S01]  /*4d50*/  HMMA.16816.F32 R120, R4, R16, R120 ;  /* 0x000000100478723c */ /* 0x008fe20000001878 */
[----:B------:R-:W-:-:S04]  /*4d60*/  FFMA.FTZ R27, R67, c[0x0][0x2d0], -R56 ;  /* 0x0000b400431b7a23 */ /* 0x000fc80000010838 */
[----:B------:R-:W3:Y:S03]  /*4d70*/  MUFU.EX2 R25, R25 ;  /* 0x0000001900197308 */ /* 0x000ee60000000800 */
[C---:B------:R-:W-:Y:S01]  /*4d80*/  HMMA.16816.F32 R108, R4.reuse, R18, R108 ;  /* 0x00000012046c723c */ /* 0x040fe2000000186c */
[----:B------:R-:W5:Y:S04]  /*4d90*/  LDSM.16.MT88.4 R16, [R221+0x3900] ;  /* 0x00390000dd10783b */ /* 0x000f680000004200 */
[----:B------:R-:W2:Y:S03]  /*4da0*/  MUFU.EX2 R26, R26 ;  /* 0x0000001a001a7308 */ /* 0x000ea60000000800 */
[C---:B-1----:R-:W-:Y:S05]  /*4db0*/  HMMA.16816.F32 R116, R4.reuse, R12, R116 ;  /* 0x0000000c0474723c */ /* 0x042fea0000001874 */
[----:B------:R-:W1:Y:S03]  /*4dc0*/  MUFU.EX2 R27, R27 ;  /* 0x0000001b001b7308 */ /* 0x000e660000000800 */
[----:B------:R-:W-:Y:S01]  /*4dd0*/  HMMA.16816.F32 R112, R4, R14, R112 ;  /* 0x0000000e0470723c */ /* 0x000fe20000001870 */
[----:B------:R-:W5:Y:S04]  /*4de0*/  LDSM.16.MT88.4 R12, [R220+0x3900] ;  /* 0x00390000dc0c783b */ /* 0x000f680000004200 */
[----:B------:R-:W4:Y:S02]  /*4df0*/  MUFU.EX2 R30, R30 ;  /* 0x0000001e001e7308 */ /* 0x000f240000000800 */
[----:B---3--:R-:W-:Y:S01]  /*4e00*/  F2FP.PACK_AB R4, R25, R24 ;  /* 0x000000181904723e */ /* 0x008fe200000000ff */
[----:B------:R-:W-:Y:S01]  /*4e10*/  FADD.FTZ R24, R24, R159 ;  /* 0x0000009f18187221 */ /* 0x000fe20000010000 */
[----:B--2---:R-:W-:-:S03]  /*4e20*/  F2FP.PACK_AB R6, R243, R26 ;  /* 0x0000001af306723e */ /* 0x004fc600000000ff */
[----:B------:R-:W-:Y:S01]  /*4e30*/  FADD.FTZ R25, R25, R24 ;  /* 0x0000001819197221 */ /* 0x000fe20000010000 */
[----:B-1----:R-:W-:-:S03]  /*4e40*/  F2FP.PACK_AB R5, R28, R27 ;  /* 0x0000001b1c05723e */ /* 0x002fc600000000ff */
[----:B------:R-:W-:-:S04]  /*4e50*/  FADD.FTZ R26, R26, R25 ;  /* 0x000000191a1a7221 */ /* 0x000fc80000010000 */
[----:B------:R-:W-:Y:S01]  /*4e60*/  FADD.FTZ R243, R243, R26 ;  /* 0x0000001af3f37221 */ /* 0x000fe20000010000 */
[----:B----4-:R-:W-:-:S07]  /*4e70*/  F2FP.PACK_AB R7, R30, R29 ;  /* 0x0000001d1e07723e */ /* 0x010fce00000000ff */
[C---:B------:R-:W-:Y:S07]  /*4e80*/  HMMA.16816.F32 R128, R4.reuse, R20, R128 ;  /* 0x000000140480723c */ /* 0x040fee0000001880 */
[----:B------:R-:W-:Y:S01]  /*4e90*/  FADD.FTZ R21, R37, R36 ;  /* 0x0000002425157221 */ /* 0x000fe20000010000 */
[----:B------:R-:W-:Y:S03]  /*4ea0*/  HMMA.16816.F32 R68, R4, R8, R68 ;  /* 0x000000080444723c */ /* 0x000fe60000001844 */
[----:B------:R-:W-:-:S04]  /*4eb0*/  FADD.FTZ R21, R0, R21 ;  /* 0x0000001500157221 */ /* 0x000fc80000010000 */
[----:B------:R-:W-:Y:S01]  /*4ec0*/  FADD.FTZ R64, R64, R21 ;  /* 0x0000001540407221 */ /* 0x000fe20000010000 */
[----:B------:R-:W-:Y:S01]  /*4ed0*/  HMMA.16816.F32 R72, R4, R10, R72 ;  /* 0x0000000a0448723c */ /* 0x000fe20000001848 */
[----:B------:R-:W1:Y:S02]  /*4ee0*/  LDSM.16.MT88.4 R8, [R224+0x7900] ;  /* 0x00790000e008783b */ /* 0x000e640000004200 */
[----:B------:R-:W-:-:S04]  /*4ef0*/  FADD.FTZ R151, R151, R64 ;  /* 0x0000004097977221 */ /* 0x000fc80000010000 */
[----:B------:R-:W-:Y:S01]  /*4f00*/  FADD.FTZ R32, R32, R151 ;  /* 0x0000009720207221 */ /* 0x000fe20000010000 */
[----:B-----5:R-:W-:Y:S03]  /*4f10*/  HMMA.16816.F32 R76, R4, R16, R76 ;  /* 0x00000010044c723c */ /* 0x020fe6000000184c */
        /* <DEDUP_REMOVED lines=28> */
[C---:B---3--:R-:W-:Y:S08]  /*50e0*/  HMMA.16816.F32 R120, R4.reuse, R12, R120 ;  /* 0x0000000c0478723c */ /* 0x048ff00000001878 */
[C---:B------:R-:W-:Y:S08]  /*50f0*/  HMMA.16816.F32 R108, R4.reuse, R14, R108 ;  /* 0x0000000e046c723c */ /* 0x040ff0000000186c */
[C---:B-1----:R-:W-:Y:S08]  /*5100*/  HMMA.16816.F32 R116, R4.reuse, R8, R116 ;  /* 0x000000080474723c */ /* 0x042ff00000001874 */
[----:B------:R-:W-:Y:S01]  /*5110*/  HMMA.16816.F32 R112, R4, R10, R112 ;  /* 0x0000000a0470723c */ /* 0x000fe20000001870 */
[----:B------:R-:W-:Y:S07]  /*5120*/  @!P1 BRA `(.L_x_1848) ;  /* 0x000034e000009947 */ /* 0x000fee0003800000 */
[----:B------:R-:W-:Y:S01]  /*5130*/  IADD3 R237, P1, R230, 0x40, RZ ;  /* 0x00000040e6ed7810 */ /* 0x000fe20007f3e0ff */
[----:B------:R-:W-:Y:S01]  /*5140*/  IMAD.MOV.U32 R0, RZ, RZ, R3 ;  /* 0x000000ffff007224 */ /* 0x000fe200078e0003 */
[----:B------:R-:W-:Y:S01]  /*5150*/  IADD3 R239, P2, R234, 0x40, RZ ;  /* 0x00000040eaef7810 */ /* 0x000fe20007f5e0ff */
[----:B------:R-:W-:Y:S01]  /*5160*/  IMAD.MOV.U32 R133, RZ, RZ, R132 ;  /* 0x000000ffff857224 */ /* 0x000fe200078e0084 */
[----:B------:R-:W-:Y:S01]  /*5170*/  ULEA.HI.SX32 UR21, UR18, 0xfffffffe, 0x19 ;  /* 0xfffffffe12157891 */ /* 0x000fe2000f8fca3f */
[----:B------:R-:W-:Y:S01]  /*5180*/  IMAD.X R236, RZ, RZ, R233, P1 ;  /* 0x000000ffffec7224 */ /* 0x000fe200008e06e9 */
[----:B------:R-:W-:Y:S01]  /*5190*/  IADD3.X R238, RZ, R229, RZ, P2, !PT ;  /* 0x000000e5ffee7210 */ /* 0x000fe200017fe4ff */
[----:B------:R-:W-:-:S02]  /*51a0*/  ULDC.64 UR6, c[0x0][0x208] ;  /* 0x0000820000067ab9 */ /* 0x000fc40000000a00 */
[----:B------:R-:W-:-:S07]  /*51b0*/  ULDC.64 UR4, c[0x0][0x1e0] ;  /* 0x0000780000047ab9 */ /* 0x000fce0000000a00 */
.L_x_1849:
        /* <DEDUP_REMOVED lines=19> */
[----:B------:R-:W-:Y:S01]  /*52f0*/  @UP1 USHF.L.U64.HI UR20, UR4, 0x6, UR5 ;  /* 0x0000000604141899 */ /* 0x000fe20008010205 */
        /* <DEDUP_REMOVED lines=8> */
[----:B------:R-:W-:Y:S01]  /*5380*/  @UP1 UIMAD UR18, UR18, UR4, URZ ;  /* 0x00000004121212a4 */ /* 0x000fe2000f8e023f */
[C---:B------:R-:W-:Y:S02]  /*5390*/  IADD3 R192, P1, R2.reuse, UR9, RZ ;  /* 0x0000000902c07c10 */ /* 0x040fe4000ff3e0ff */
[----:B------:R-:W-:Y:S01]  /*53a0*/  IADD3 R194, P4, R2, UR14, RZ ;  /* 0x0000000e02c27c10 */ /* 0x000fe2000ff9e0ff */
[----:B------:R-:W3:Y:S01]  /*53b0*/  LDSM.16.M88.4 R152, [R226+0x9100] ;  /* 0x00910000e298783b */ /* 0x000ee20000000200 */
[C---:B------:R-:W-:Y:S01]  /*53c0*/  IADD3.X R193, R3.reuse, UR12, RZ, P1, !PT ;  /* 0x0000000c03c17c10 */ /* 0x040fe20008ffe4ff */
[----:B------:R-:W-:Y:S01]  /*53d0*/  @UP1 UIMAD UR18, UR21, UR5, UR18 ;  /* 0x00000005151212a4 */ /* 0x000fe2000f8e0212 */
[----:B------:R-:W-:Y:S02]  /*53e0*/  IADD3.X R195, R3, UR13, RZ, P4, !PT ;  /* 0x0000000d03c37c10 */ /* 0x000fe4000a7fe4ff */
[C---:B------:R-:W-:Y:S01]  /*53f0*/  IADD3 R246, P2, R192.reuse, UR9, RZ ;  /* 0x00000009c0f67c10 */ /* 0x040fe2000ff5e0ff */
[----:B------:R-:W-:Y:S02]  /*5400*/  @UP1 UIADD3 UR18, UR23, UR18, URZ ;  /* 0x0000001217121290 */ /* 0x000fe4000fffe03f */
[----:B------:R-:W4:Y:S01]  /*5410*/  LDSM.16.M88.4 R156, [R226+0x9900] ;  /* 0x00990000e29c783b */ /* 0x000f220000000200 */
[C---:B------:R-:W-:Y:S01]  /*5420*/  IADD3.X R247, R193.reuse, UR12, RZ, P2, !PT ;  /* 0x0000000cc1f77c10 */ /* 0x040fe200097fe4ff */
[----:B------:R-:W-:Y:S06]  /*5430*/  @UP1 USHF.L.U64.HI UR18, UR22, 0x7, UR18 ;  /* 0x0000000716121899 */ /* 0x000fec0008010212 */
        /* <DEDUP_REMOVED lines=10> */
[----:B------:R-:W-:Y:S01]  /*54e0*/  LDSM.16.M88.4 R148, [R218] ;  /* 0x00000000da94783b */ /* 0x000fe20000000200 */
[C---:B------:R-:W-:Y:S07]  /*54f0*/  HMMA.16816.F32 R24, R140.reuse, R154, RZ ;  /* 0x0000009a8c18723c */ /* 0x040fee00000018ff */
[----:B------:R-:W-:Y:S01]  /*5500*/  LDSM.16.M88.4 R152, [R217] ;  /* 0x00000000d998783b */ /* 0x000fe20000000200 */
[C---:B----4-:R-:W-:Y:S07]  /*5510*/  HMMA.16816.F32 R28, R140.reuse, R156, RZ ;  /* 0x0000009c8c1c723c */ /* 0x050fee00000018ff */
[----:B------:R-:W-:Y:S01]  /*5520*/  LDSM.16.M88.4 R172, [R213] ;  /* 0x00000000d5ac783b */ /* 0x000fe20000000200 */
[C---:B------:R-:W-:Y:S07]  /*5530*/  HMMA.16816.F32 R32, R140.reuse, R158, RZ ;  /* 0x0000009e8c20723c */ /* 0x040fee00000018ff */
[----:B------:R-:W-:Y:S01]  /*5540*/  LDSM.16.M88.4 R156, [R216] ;  /* 0x00000000d89c783b */ /* 0x000fe20000000200 */
[C---:B-----5:R-:W-:Y:S08]  /*5550*/  HMMA.16816.F32 R36, R140.reuse, R160, RZ ;  /* 0x000000a08c24723c */ /* 0x060ff000000018ff */
[C---:B------:R-:W-:Y:S01]  /*5560*/  HMMA.16816.F32 R40, R140.reuse, R162, RZ ;  /* 0x000000a28c28723c */ /* 0x040fe200000018ff */
[----:B------:R-:W-:Y:S07]  /*5570*/  LDSM.16.M88.4 R160, [R215] ;  /* 0x00000000d7a0783b */ /* 0x000fee0000000200 */
[C---:B-1----:R-:W-:Y:S08]  /*5580*/  HMMA.16816.F32 R44, R140.reuse, R164, RZ ;  /* 0x000000a48c2c723c */ /* 0x042ff000000018ff */
[C---:B------:R-:W-:Y:S01]  /*5590*/  HMMA.16816.F32 R48, R140.reuse, R166, RZ ;  /* 0x000000a68c30723c */ /* 0x040fe200000018ff */
[----:B------:R-:W-:Y:S07]  /*55a0*/  LDSM.16.M88.4 R164, [R214] ;  /* 0x00000000d6a4783b */ /* 0x000fee0000000200 */
[C---:B------:R-:W-:Y:S08]  /*55b0*/  HMMA.16816.F32 R52, R140.reuse, R144, RZ ;  /* 0x000000908c34723c */ /* 0x040ff000000018ff */
[C---:B------:R-:W-:Y:S01]  /*55c0*/  HMMA.16816.F32 R56, R140.reuse, R146, RZ ;  /* 0x000000928c38723c */ /* 0x040fe200000018ff */
[----:B------:R-:W1:Y:S07]  /*55d0*/  LDSM.16.M88.4 R144, [R219] ;  /* 0x00000000db90783b */ /* 0x000e6e0000000200 */
[C---:B--2---:R-:W-:Y:S01]  /*55e0*/  HMMA.16816.F32 R60, R140.reuse, R64, RZ ;  /* 0x000000408c3c723c */ /* 0x044fe200000018ff */
[----:B------:R-:W-:Y:S01]  /*55f0*/  @!PT LDS RZ, [RZ] ;  /* 0x00000000fffff984 */ /* 0x000fe20000000800 */
[----:B------:R-:W-:Y:S01]  /*5600*/  @!PT LDS RZ, [RZ] ;  /* 0x00000000fffff984 */ /* 0x000fe20000000800 */
[----:B------:R-:W-:Y:S01]  /*5610*/  @!PT LDS RZ, [RZ] ;  /* 0x00000000fffff984 */ /* 0x000fe20000000800 */
[----:B------:R2:W-:Y:S07]  /*5620*/  LDGSTS.E.BYPASS.LTC128B.128 [R227+0x100], [R244.64], !P3 ;  /* 0x00100000f4e37fae */ /* 0x0005ee000d901d50 */
[----:B------:R-:W-:Y:S01]  /*5630*/  HMMA.16816.F32 R64, R140, R66, RZ ;  /* 0x000000428c40723c */ /* 0x000fe200000018ff */
[----:B------:R3:W-:Y:S07]  /*5640*/  LDGSTS.E.BYPASS.LTC128B.128 [R227+0x4100], [R134.64], !P0 ;  /* 0x0410000086e37fae */ /* 0x0007ee000c101d50 */
[C---:B------:R-:W-:Y:S01]  /*5650*/  HMMA.16816.F32 R4, R168.reuse, R136, R4 ;  /* 0x00000088a804723c */ /* 0x040fe20000001804 */
[----:B------:R4:W-:Y:S07]  /*5660*/  LDGSTS.E.BYPASS.LTC128B.128 [R227+0x1100], [R2.64], !P3 ;  /* 0x0110000002e37fae */ /* 0x0009ee000d901d50 */
[C---:B------:R-:W-:Y:S01]  /*5670*/  HMMA.16816.F32 R8, R168.reuse, R138, R8 ;  /* 0x0000008aa808723c */ /* 0x040fe20000001808 */
[----:B------:R4:W-:Y:S03]  /*5680*/  LDGSTS.E.BYPASS.LTC128B.128 [R227+0x5100], [R2.64+0x80], !P0 ;  /* 0x0510008002e37fae */ /* 0x0009e6000c101d50 */
[----:B--2---:R-:W-:Y:S04]  /*5690*/  IADD3 R244, P1, R192, UR14, RZ ;  /* 0x0000000ec0f47c10 */ /* 0x004fe8000ff3e0ff */
[----:B------:R-:W-:Y:S01]  /*56a0*/  IADD3.X R245, R193, UR13, RZ, P1, !PT ;  /* 0x0000000dc1f57c10 */ /* 0x000fe20008ffe4ff */
[C---:B-1----:R-:W-:Y:S01]  /*56b0*/  HMMA.16816.F32 R12, R168.reuse, R144, R12 ;  /* 0x00000090a80c723c */ /* 0x042fe2000000180c */
[----:B------:R1:W-:Y:S01]  /*56c0*/  LDGSTS.E.BYPASS.LTC128B.128 [R227+0x2100], [R192.64], !P3 ;  /* 0x02100000c0e37fae */ /* 0x0003e2000d901d50 */
[----:B------:R-:W-:Y:S06]  /*56d0*/  PLOP3.LUT P1, PT, PT, PT, UP1, 0x80, 0x0 ;  /* 0x000000000000781c */ /* 0x000fec0003f2f018 */
[C---:B------:R-:W-:Y:S01]  /*56e0*/  HMMA.16816.F32 R16, R168.reuse, R146, R16 ;  /* 0x00000092a810723c */ /* 0x040fe20000001810 */
[----:B------:R1:W-:Y:S07]  /*56f0*/  LDGSTS.E.BYPASS.LTC128B.128 [R227+0x6100], [R194.64], !P0 ;  /* 0x06100000c2e37fae */ /* 0x0003ee000c101d50 */
[C---:B------:R-:W-:Y:S01]  /*5700*/  HMMA.16816.F32 R20, R168.reuse, R148, R20 ;  /* 0x00000094a814723c */ /* 0x040fe20000001814 */
[----:B------:R2:W-:Y:S07]  /*5710*/  LDGSTS.E.BYPASS.LTC128B.128 [R227+0x3100], [R246.64], !P3 ;  /* 0x03100000f6e37fae */ /* 0x0005ee000d901d50 */
[C---:B------:R-:W-:Y:S01]  /*5720*/  HMMA.16816.F32 R24, R168.reuse, R150, R24 ;  /* 0x00000096a818723c */ /* 0x040fe20000001818 */
[----:B------:R5:W-:Y:S07]  /*5730*/  LDGSTS.E.BYPASS.LTC128B.128 [R227+0x7100], [R244.64], !P0 ;  /* 0x07100000f4e37fae */ /* 0x000bee000c101d50 */
[C---:B------:R-:W-:Y:S01]  /*5740*/  HMMA.16816.F32 R28, R168.reuse, R152, R28 ;  /* 0x00000098a81c723c */ /* 0x040fe2000000181c */
[----:B------:R-:W1:Y:S07]  /*5750*/  LDSM.16.M88.4 R136, [R223+0x8100] ;  /* 0x00810000df88783b */ /* 0x000e6e0000000200 */
[C---:B------:R-:W-:Y:S01]  /*5760*/  HMMA.16816.F32 R32, R168.reuse, R154, R32 ;  /* 0x0000009aa820723c */ /* 0x040fe20000001820 */
[----:B------:R-:W0:Y:S07]  /*5770*/  LDGDEPBAR ;  /* 0x00000000000079af */ /* 0x000e2e0000000000 */
[C---:B------:R-:W-:Y:S01]  /*5780*/  HMMA.16816.F32 R36, R168.reuse, R156, R36 ;  /* 0x0000009ca824723c */ /* 0x040fe20000001824 */
[----:B------:R-:W1:Y:S07]  /*5790*/  LDSM.16.M88.4 R144, [R223+0x8900] ;  /* 0x00890000df90783b */ /* 0x000e6e0000000200 */
[C---:B------:R-:W-:Y:S01]  /*57a0*/  HMMA.16816.F32 R40, R168.reuse, R158, R40 ;  /* 0x0000009ea828723c */ /* 0x040fe20000001828 */
[----:B------:R-:W1:Y:S07]  /*57b0*/  LDSM.16.M88.4 R148, [R223+0x9100] ;  /* 0x00910000df94783b */ /* 0x000e6e0000000200 */
[C---:B------:R-:W-:Y:S01]  /*57c0*/  HMMA.16816.F32 R44, R168.reuse, R160, R44 ;  /* 0x000000a0a82c723c */ /* 0x040fe2000000182c */
[----:B------:R-:W2:Y:S07]  /*57d0*/  LDSM.16.M88.4 R152, [R223+0x9900] ;  /* 0x00990000df98783b */ /* 0x000eae0000000200 */
[C---:B------:R-:W-:Y:S01]  /*57e0*/  HMMA.16816.F32 R48, R168.reuse, R162, R48 ;  /* 0x000000a2a830723c */ /* 0x040fe20000001830 */
[----:B------:R-:W-:Y:S07]  /*57f0*/  LDSM.16.M88.4 R156, [R223+0xb900] ;  /* 0x00b90000df9c783b */ /* 0x000fee0000000200 */
[C---:B------:R-:W-:Y:S01]  /*5800*/  HMMA.16816.F32 R52, R168.reuse, R164, R52 ;  /* 0x000000a4a834723c */ /* 0x040fe20000001834 */
[----:B------:R-:W-:Y:S07]  /*5810*/  LDSM.16.M88.4 R160, [R212] ;  /* 0x00000000d4a0783b */ /* 0x000fee0000000200 */
[C---:B------:R-:W-:Y:S01]  /*5820*/  HMMA.16816.F32 R56, R168.reuse, R166, R56 ;  /* 0x000000a6a838723c */ /* 0x040fe20000001838 */
[----:B------:R-:W-:Y:S07]  /*5830*/  LDSM.16.M88.4 R164, [R212+0x800] ;  /* 0x00080000d4a4783b */ /* 0x000fee0000000200 */
[C---:B------:R-:W-:Y:S01]  /*5840*/  HMMA.16816.F32 R60, R168.reuse, R172, R60 ;  /* 0x000000aca83c723c */ /* 0x040fe2000000183c */
[----:B-1----:R-:W-:Y:S07]  /*5850*/  LDSM.16.M88.4 R192, [R210] ;  /* 0x00000000d2c0783b */ /* 0x002fee0000000200 */
[----:B------:R-:W-:Y:S01]  /*5860*/  HMMA.16816.F32 R64, R168, R174, R64 ;  /* 0x000000aea840723c */ /* 0x000fe20000001840 */
[----:B------:R-:W-:Y:S07]  /*5870*/  LDSM.16.M88.4 R172, [R211] ;  /* 0x00000000d3ac783b */ /* 0x000fee0000000200 */
[C---:B------:R-:W-:Y:S08]  /*5880*/  HMMA.16816.F32 R4, R176.reuse, R136, R4 ;  /* 0x00000088b004723c */ /* 0x040ff00000001804 */
[C---:B------:R-:W-:Y:S01]  /*5890*/  HMMA.16816.F32 R8, R176.reuse, R138, R8 ;  /* 0x0000008ab008723c */ /* 0x040fe20000001808 */
[----:B------:R-:W1:Y:S07]  /*58a0*/  LDSM.16.M88.4 R136, [R223+0xa100] ;  /* 0x00a10000df88783b */ /* 0x000e6e0000000200 */
[C---:B------:R-:W-:Y:S08]  /*58b0*/  HMMA.16816.F32 R12, R176.reuse, R144, R12 ;  /* 0x00000090b00c723c */ /* 0x040ff0000000180c */
[C---:B------:R-:W-:Y:S01]  /*58c0*/  HMMA.16816.F32 R16, R176.reuse, R146, R16 ;  /* 0x00000092b010723c */ /* 0x040fe20000001810 */
[----:B------:R-:W3:Y:S07]  /*58d0*/  LDSM.16.M88.4 R144, [R223+0xa900] ;  /* 0x00a90000df90783b */ /* 0x000eee0000000200 */
        /* <DEDUP_REMOVED lines=37> */
[C---:B------:R-:W-:Y:S01]  /*5b30*/  HMMA.16816.F32 R56, R180.reuse, R158, R56 ;  /* 0x0000009eb438723c */ /* 0x040fe20000001838 */
[----:B------:R-:W4:Y:S07]  /*5b40*/  LDSM.16.M88.4 R156, [R226+0xe900] ;  /* 0x00e90000e29c783b */ /* 0x000f2e0000000200 */
[C---:B--2---:R-:W-:Y:S08]  /*5b50*/  HMMA.16816.F32 R60, R180.reuse, R152, R60 ;  /* 0x00000098b43c723c */ /* 0x044ff0000000183c */
[----:B------:R-:W-:Y:S01]  /*5b60*/  HMMA.16816.F32 R64, R180, R154, R64 ;  /* 0x0000009ab440723c */ /* 0x000fe20000001840 */
[----:B------:R-:W-:Y:S07]  /*5b70*/  LDSM.16.M88.4 R152, [R226+0xf900] ;  /* 0x00f90000e298783b */ /* 0x000fee0000000200 */
[C---:B-1----:R-:W-:Y:S08]  /*5b80*/  HMMA.16816.F32 R4, R184.reuse, R136, R4 ;  /* 0x00000088b804723c */ /* 0x042ff00000001804 */
[C---:B------:R-:W-:Y:S01]  /*5b90*/  HMMA.16816.F32 R8, R184.reuse, R138, R8 ;  /* 0x0000008ab808723c */ /* 0x040fe20000001808 */
[----:B------:R-:W1:Y:S07]  /*5ba0*/  LDSM.16.M88.4 R136, [R226+0xf100] ;  /* 0x00f10000e288783b */ /* 0x000e6e0000000200 */
[C---:B---3--:R-:W-:Y:S08]  /*5bb0*/  HMMA.16816.F32 R12, R184.reuse, R144, R12 ;  /* 0x00000090b80c723c */ /* 0x048ff0000000180c */
[C---:B------:R-:W-:Y:S01]  /*5bc0*/  HMMA.16816.F32 R16, R184.reuse, R146, R16 ;  /* 0x00000092b810723c */ /* 0x040fe20000001810 */
[----:B------:R-:W2:Y:S07]  /*5bd0*/  LDSM.16.M88.4 R144, [R209] ;  /* 0x00000000d190783b */ /* 0x000eae0000000200 */
[C---:B----4-:R-:W-:Y:S08]  /*5be0*/  HMMA.16816.F32 R20, R184.reuse, R148, R20 ;  /* 0x00000094b814723c */ /* 0x050ff00000001814 */
[C---:B------:R-:W-:Y:S01]  /*5bf0*/  HMMA.16816.F32 R24, R184.reuse, R150, R24 ;  /* 0x00000096b818723c */ /* 0x040fe20000001818 */
[----:B------:R-:W3:Y:S07]  /*5c00*/  LDSM.16.M88.4 R148, [R208] ;  /* 0x00000000d094783b */ /* 0x000eee0000000200 */
        /* <DEDUP_REMOVED lines=8> */
[----:B------:R-:W4:Y:S07]  /*5c90*/  LDSM.16.M88.4 R156, [R207] ;  /* 0x00000000cf9c783b */ /* 0x000f2e0000000200 */
[C---:B-1----:R-:W-:Y:S08]  /*5ca0*/  HMMA.16816.F32 R52, R184.reuse, R136, R52 ;  /* 0x00000088b834723c */ /* 0x042ff00000001834 */
[C---:B------:R-:W-:Y:S01]  /*5cb0*/  HMMA.16816.F32 R56, R184.reuse, R138, R56 ;  /* 0x0000008ab838723c */ /* 0x040fe20000001838 */
[----:B------:R-:W1:Y:S07]  /*5cc0*/  LDSM.16.M88.4 R136, [R206] ;  /* 0x00000000ce88783b */ /* 0x000e6e0000000200 */
[C---:B------:R-:W-:Y:S08]  /*5cd0*/  HMMA.16816.F32 R60, R184.reuse, R152, R60 ;  /* 0x00000098b83c723c */ /* 0x040ff0000000183c */
[----:B------:R-:W-:Y:S01]  /*5ce0*/  HMMA.16816.F32 R64, R184, R154, R64 ;  /* 0x0000009ab840723c */ /* 0x000fe20000001840 */
[----:B------:R-:W1:Y:S07]  /*5cf0*/  LDSM.16.M88.4 R152, [R205] ;  /* 0x00000000cd98783b */ /* 0x000e6e0000000200 */
        /* <DEDUP_REMOVED lines=18> */
[C---:B------:R-:W-:Y:S08]  /*5e20*/  HMMA.16816.F32 R52, R188.reuse, R152, R52 ;  /* 0x00000098bc34723c */ /* 0x040ff00000001834 */
[C---:B------:R-:W-:Y:S01]  /*5e30*/  HMMA.16816.F32 R56, R188.reuse, R154, R56 ;  /* 0x0000009abc38723c */ /* 0x040fe20000001838 */
[----:B------:R-:W1:Y:S07]  /*5e40*/  LDSM.16.M88.4 R152, [R223+0xf900] ;  /* 0x00f90000df98783b */ /* 0x000e6e0000000200 */
[C---:B--2---:R-:W-:Y:S08]  /*5e50*/  HMMA.16816.F32 R60, R188.reuse, R144, R60 ;  /* 0x00000090bc3c723c */ /* 0x044ff0000000183c */
[----:B------:R-:W-:Y:S01]  /*5e60*/  HMMA.16816.F32 R64, R188, R146, R64 ;  /* 0x00000092bc40723c */ /* 0x000fe20000001840 */
[----:B------:R-:W2:Y:S07]  /*5e70*/  LDSM.16.M88.4 R144, [R212+0x4000] ;  /* 0x00400000d490783b */ /* 0x000eae0000000200 */
[C---:B---3--:R-:W-:Y:S08]  /*5e80*/  HMMA.16816.F32 R4, R196.reuse, R148, R4 ;  /* 0x00000094c404723c */ /* 0x048ff00000001804 */
[C---:B------:R-:W-:Y:S01]  /*5e90*/  HMMA.16816.F32 R8, R196.reuse, R150, R8 ;  /* 0x00000096c408723c */ /* 0x040fe20000001808 */
[----:B------:R-:W3:Y:S07]  /*5ea0*/  LDSM.16.M88.4 R148, [R212+0x4800] ;  /* 0x00480000d494783b */ /* 0x000eee0000000200 */
[C---:B------:R-:W-:Y:S08]  /*5eb0*/  HMMA.16816.F32 R12, R196.reuse, R160, R12 ;  /* 0x000000a0c40c723c */ /* 0x040ff0000000180c */
[C---:B------:R-:W-:Y:S08]  /*5ec0*/  HMMA.16816.F32 R16, R196.reuse, R162, R16 ;  /* 0x000000a2c410723c */ /* 0x040ff00000001810 */
[C---:B------:R-:W-:Y:S08]  /*5ed0*/  HMMA.16816.F32 R20, R196.reuse, R164, R20 ;  /* 0x000000a4c414723c */ /* 0x040ff00000001814 */
[C---:B------:R-:W-:Y:S08]  /*5ee0*/  HMMA.16816.F32 R24, R196.reuse, R166, R24 ;  /* 0x000000a6c418723c */ /* 0x040ff00000001818 */
[C---:B----4-:R-:W-:Y:S08]  /*5ef0*/  HMMA.16816.F32 R28, R196.reuse, R156, R28 ;  /* 0x0000009cc41c723c */ /* 0x050ff0000000181c */
        /* <DEDUP_REMOVED lines=8> */
[C---:B------:R-:W-:Y:S08]  /*5f80*/  HMMA.16816.F32 R60, R196.reuse, R152, R60 ;  /* 0x00000098c43c723c */ /* 0x040ff0000000183c */
[----:B------:R-:W-:Y:S01]  /*5f90*/  HMMA.16816.F32 R64, R196, R154, R64 ;  /* 0x0000009ac440723c */ /* 0x000fe20000001840 */
[----:B------:R-:W4:Y:S07]  /*5fa0*/  LDSM.16.M88.4 R152, [R212+0x5800] ;  /* 0x00580000d498783b */ /* 0x000f2e0000000200 */
[C---:B--2---:R-:W-:Y:S08]  /*5fb0*/  HMMA.16816.F32 R4, R200.reuse, R144, R4 ;  /* 0x00000090c804723c */ /* 0x044ff00000001804 */
[C---:B------:R-:W-:Y:S01]  /*5fc0*/  HMMA.16816.F32 R8, R200.reuse, R146, R8 ;  /* 0x00000092c808723c */ /* 0x040fe20000001808 */
[----:B------:R-:W2:Y:S07]  /*5fd0*/  LDSM.16.M88.4 R144, [R212+0x6000] ;  /* 0x00600000d490783b */ /* 0x000eae0000000200 */
[C---:B---3--:R-:W-:Y:S08]  /*5fe0*/  HMMA.16816.F32 R12, R200.reuse, R148, R12 ;  /* 0x00000094c80c723c */ /* 0x048ff0000000180c */
        /* <DEDUP_REMOVED lines=11> */
[C---:B----4-:R-:W-:Y:S04]  /*60a0*/  HMMA.16816.F32 R28, R200.reuse, R152, R28 ;  /* 0x00000098c81c723c */ /* 0x050fe8000000181c */
        /* <DEDUP_REMOVED lines=69> */
[----:B------:R-:W-:Y:S01]  /*6500*/  @P1 IADD3 R138, P4, R237, UR15, RZ ;  /* 0x0000000fed8a1c10 */ /* 0x000fe2000ff9e0ff */
[----:B------:R-:W1:Y:S01]  /*6510*/  SHFL.BFLY PT, R132, R135, 0x2, 0x1f ;  /* 0x0c401f0087847f89 */ /* 0x000e6200000e0000 */
[----:B------:R-:W-:Y:S07]  /*6520*/  FMNMX.FTZ R137, R67, R2, !PT ;  /* 0x0000000243897209 */ /* 0x000fee0007810000 */
[----:B------:R-:W2:Y:S01]  /*6530*/  SHFL.BFLY PT, R2, R137, 0x2, 0x1f ;  /* 0x0c401f0089027f89 */ /* 0x000ea200000e0000 */
[----:B-1----:R-:W-:Y:S07]  /*6540*/  FMNMX.FTZ R139, R135, R132, !PT ;  /* 0x00000084878b7209 */ /* 0x002fee0007810000 */
[----:B------:R-:W1:Y:S01]  /*6550*/  SHFL.BFLY PT, R132, R139, 0x1, 0x1f ;  /* 0x0c201f008b847f89 */ /* 0x000e6200000e0000 */
[----:B--2---:R-:W-:Y:S02]  /*6560*/  FMNMX.FTZ R134, R137, R2, !PT ;  /* 0x0000000289867209 */ /* 0x004fe40007810000 */
[----:B------:R-:W-:Y:S05]  /*6570*/  @P1 IADD3.X R137, R236, UR18, RZ, P4, !PT ;  /* 0x00000012ec891c10 */ /* 0x000fea000a7fe4ff */
[----:B------:R-:W2:Y:S01]  /*6580*/  SHFL.BFLY PT, R3, R134, 0x1, 0x1f ;  /* 0x0c201f0086037f89 */ /* 0x000ea200000e0000 */
[----:B-1----:R-:W-:Y:S05]  /*6590*/  FMNMX.FTZ R132, R139, R132, !PT ;  /* 0x000000848b847209 */ /* 0x002fea0007810000 */
[C---:B------:R-:W-:Y:S02]  /*65a0*/  FADD.FTZ R2, -R132.reuse, R133 ;  /* 0x0000008584027221 */ /* 0x040fe40000010100 */
[----:B-----5:R-:W-:Y:S01]  /*65b0*/  FMUL.FTZ R244, R132, c[0x0][0x2d0] ;  /* 0x0000b40084f47a20 */ /* 0x020fe20000410000 */
[----:B--2---:R-:W-:Y:S01]  /*65c0*/  FMNMX.FTZ R3, R134, R3, !PT ;  /* 0x0000000386037209 */ /* 0x004fe20007810000 */
[----:B------:R-:W-:Y:S02]  /*65d0*/  FMUL.FTZ R135, R2, c[0x0][0x2d0] ;  /* 0x0000b40002877a20 */ /* 0x000fe40000410000 */
[----:B------:R-:W-:Y:S02]  /*65e0*/  FFMA.FTZ R172, R9, c[0x0][0x2d0], -R244 ;  /* 0x0000b40009ac7a23 */ /* 0x000fe400000108f4 */
[----:B------:R1:W2:Y:S01]  /*65f0*/  MUFU.EX2 R2, R135 ;  /* 0x0000008700027308 */ /* 0x0002a20000000800 */
[C---:B------:R-:W-:Y:S02]  /*6600*/  FMUL.FTZ R194, R3.reuse, c[0x0][0x2d0] ;  /* 0x0000b40003c27a20 */ /* 0x040fe40000410000 */
[----:B------:R-:W-:Y:S02]  /*6610*/  FADD.FTZ R133, -R3, R0 ;  /* 0x0000000003857221 */ /* 0x000fe40000010100 */
[----:B------:R-:W-:Y:S02]  /*6620*/  FFMA.FTZ R173, R6, c[0x0][0x2d0], -R194 ;  /* 0x0000b40006ad7a23 */ /* 0x000fe400000108c2 */
[----:B------:R-:W-:Y:S02]  /*6630*/  FMUL.FTZ R0, R133, c[0x0][0x2d0] ;  /* 0x0000b40085007a20 */ /* 0x000fe40000410000 */
[--C-:B------:R-:W-:Y:S01]  /*6640*/  FFMA.FTZ R133, R4, c[0x0][0x2d0], -R244.reuse ;  /* 0x0000b40004857a23 */ /* 0x100fe200000108f4 */
[----:B------:R-:W-:Y:S01]  /*6650*/  MUFU.EX2 R172, R172 ;  /* 0x000000ac00ac7308 */ /* 0x000fe20000000800 */
[--C-:B------:R-:W-:Y:S02]  /*6660*/  FFMA.FTZ R134, R5, c[0x0][0x2d0], -R244.reuse ;  /* 0x0000b40005867a23 */ /* 0x100fe400000108f4 */
[--C-:B------:R-:W-:Y:S02]  /*6670*/  FFMA.FTZ R252, R25, c[0x0][0x2d0], -R244.reuse ;  /* 0x0000b40019fc7a23 */ /* 0x100fe400000108f4 */
[--C-:B------:R-:W-:Y:S02]  /*6680*/  FFMA.FTZ R28, R28, c[0x0][0x2d0], -R244.reuse ;  /* 0x0000b4001c1c7a23 */ /* 0x100fe400000108f4 */
[----:B------:R-:W-:Y:S02]  /*6690*/  FFMA.FTZ R29, R29, c[0x0][0x2d0], -R244 ;  /* 0x0000b4001d1d7a23 */ /* 0x000fe400000108f4 */
[--C-:B------:R-:W-:Y:S01]  /*66a0*/  FFMA.FTZ R30, R30, c[0x0][0x2d0], -R194.reuse ;  /* 0x0000b4001e1e7a23 */ /* 0x100fe200000108c2 */
[----:B------:R-:W3:Y:S01]  /*66b0*/  MUFU.EX2 R0, R0 ;  /* 0x0000000000007308 */ /* 0x000ee20000000800 */
[----:B------:R-:W-:Y:S02]  /*66c0*/  FFMA.FTZ R159, R34, c[0x0][0x2d0], -R194 ;  /* 0x0000b400229f7a23 */ /* 0x000fe400000108c2 */
[----:B------:R-:W-:Y:S01]  /*66d0*/  FFMA.FTZ R33, R33, c[0x0][0x2d0], -R244 ;  /* 0x0000b40021217a23 */ /* 0x000fe200000108f4 */
[----:B-1----:R-:W-:Y:S01]  /*66e0*/  @P1 IADD3 R135, P2, R230, UR15, RZ ;  /* 0x0000000fe6871c10 */ /* 0x002fe2000ff5e0ff */
[C---:B--2---:R-:W-:Y:S02]  /*66f0*/  FMUL.FTZ R4, R2.reuse, R128 ;  /* 0x0000008002047220 */ /* 0x044fe40000410000 */
[C---:B------:R-:W-:Y:S01]  /*6700*/  FMUL.FTZ R5, R2.reuse, R129 ;  /* 0x0000008102057220 */ /* 0x040fe20000410000 */
[----:B------:R-:W-:Y:S01]  /*6710*/  @P1 LEA R192, P5, R135, c[0x0][0x1c8], 0x1 ;  /* 0x0000720087c01a11 */ /* 0x000fe200078a08ff */
[----:B------:R-:W-:Y:S01]  /*6720*/  FMUL.FTZ R9, R2, R125 ;  /* 0x0000007d02097220 */ /* 0x000fe20000410000 */
[----:B------:R-:W-:Y:S01]  /*6730*/  @P1 IADD3.X R136, R233, UR18, RZ, P2, !PT ;  /* 0x00000012e9881c10 */ /* 0x000fe200097fe4ff */
[----:B------:R-:W-:Y:S01]  /*6740*/  @UP1 UIADD3 UR18, UP0, UR10, 0x80, URZ ;  /* 0x000000800a121890 */ /* 0x000fe2000ff1e03f */
[C---:B------:R-:W-:Y:S01]  /*6750*/  @P1 LEA R174, P2, R138.reuse, c[0x0][0x1c8], 0x1 ;  /* 0x000072008aae1a11 */ /* 0x040fe200078408ff */
[----:B------:R-:W-:Y:S01]  /*6760*/  MUFU.EX2 R133, R133 ;  /* 0x0000008500857308 */ /* 0x000fe20000000800 */
[----:B------:R-:W-:Y:S01]  /*6770*/  @P1 LEA.HI.X R193, R135, c[0x0][0x1cc], R136, 0x1, P5 ;  /* 0x0000730087c11a11 */ /* 0x000fe200028f0c88 */
[----:B------:R-:W-:Y:S01]  /*6780*/  @UP1 UIADD3.X UR15, URZ, UR8, URZ, UP0, !UPT ;  /* 0x000000083f0f1290 */ /* 0x000fe200087fe43f */
[----:B------:R-:W-:Y:S01]  /*6790*/  @P1 LEA.HI.X R175, R138, c[0x0][0x1cc], R137, 0x1, P2 ;  /* 0x000073008aaf1a11 */ /* 0x000fe200010f0c89 */
[----:B------:R-:W-:Y:S01]  /*67a0*/  FFMA.FTZ R135, R8, c[0x0][0x2d0], -R244 ;  /* 0x0000b40008877a23 */ /* 0x000fe200000108f4 */
[----:B------:R-:W-:Y:S01]  /*67b0*/  @P1 IADD3 R136, P2, R192, UR19, RZ ;  /* 0x00000013c0881c10 */ /* 0x000fe2000ff5e0ff */
[----:B------:R1:W-:Y:S01]  /*67c0*/  @P1 LDGSTS.E.BYPASS.LTC128B.128 [R227+0x8100], [R192.64], !P3 ;  /* 0x08100000c0e31fae */ /* 0x0003e2000d901d50 */
[----:B------:R-:W-:Y:S02]  /*67d0*/  FMUL.FTZ R8, R2, R124 ;  /* 0x0000007c02087220 */ /* 0x000fe40000410000 */
[----:B------:R-:W-:Y:S01]  /*67e0*/  @P1 IADD3.X R137, R193, UR20, RZ, P2, !PT ;  /* 0x00000014c1891c10 */ /* 0x000fe200097fe4ff */
[----:B------:R-:W2:Y:S01]  /*67f0*/  MUFU.EX2 R134, R134 ;  /* 0x0000008600867308 */ /* 0x000ea20000000800 */
[----:B------:R-:W-:Y:S01]  /*6800*/  @P1 IADD3 R246, P2, R136, UR19, RZ ;  /* 0x0000001388f61c10 */ /* 0x000fe2000ff5e0ff */
[----:B------:R-:W-:Y:S01]  /*6810*/  FMUL.FTZ R68, R2, R68 ;  /* 0x0000004402447220 */ /* 0x000fe20000410000 */
[----:B------:R-:W-:Y:S01]  /*6820*/  @P1 IADD3 R6, P5, R136, UR18, RZ ;  /* 0x0000001288061c10 */ /* 0x000fe2000ffbe0ff */
[----:B------:R4:W-:Y:S01]  /*6830*/  @P1 LDGSTS.E.BYPASS.LTC128B.128 [R227+0xc100], [R174.64], !P0 ;  /* 0x0c100000aee31fae */ /* 0x0009e2000c101d50 */
[----:B------:R-:W-:Y:S01]  /*6840*/  @P1 IADD3.X R247, R137, UR20, RZ, P2, !PT ;  /* 0x0000001489f71c10 */ /* 0x000fe200097fe4ff */
[----:B------:R-:W-:Y:S01]  /*6850*/  FMUL.FTZ R69, R2, R69 ;  /* 0x0000004502457220 */ /* 0x000fe20000410000 */
[----:B------:R-:W-:Y:S01]  /*6860*/  @P1 IADD3 R250, P4, R246, UR19, RZ ;  /* 0x00000013f6fa1c10 */ /* 0x000fe2000ff9e0ff */
[----:B---3--:R-:W-:Y:S01]  /*6870*/  FMUL.FTZ R70, R0, R70 ;  /* 0x0000004600467220 */ /* 0x008fe20000410000 */
[----:B------:R-:W-:Y:S01]  /*6880*/  @P1 IADD3 R248, P2, R246, UR18, RZ ;  /* 0x00000012f6f81c10 */ /* 0x000fe2000ff5e0ff */
[----:B------:R-:W-:Y:S01]  /*6890*/  MUFU.EX2 R135, R135 ;  /* 0x0000008700877308 */ /* 0x000fe20000000800 */
[C---:B------:R-:W-:Y:S01]  /*68a0*/  @P1 IADD3.X R251, R247.reuse, UR20, RZ, P4, !PT ;  /* 0x00000014f7fb1c10 */ /* 0x040fe2000a7fe4ff */
[----:B------:R3:W-:Y:S01]  /*68b0*/  @P1 LDGSTS.E.BYPASS.LTC128B.128 [R227+0x9100], [R136.64], !P3 ;  /* 0x0910000088e31fae */ /* 0x0007e2000d901d50 */
[----:B------:R-:W-:Y:S01]  /*68c0*/  @P1 IADD3.X R249, R247, UR15, RZ, P2, !PT ;  /* 0x0000000ff7f91c10 */ /* 0x000fe200097fe4ff */
[----:B------:R-:W-:Y:S02]  /*68d0*/  FMUL.FTZ R71, R0, R71 ;  /* 0x0000004700477220 */ /* 0x000fe40000410000 */
[C---:B------:R-:W-:Y:S02]  /*68e0*/  FMUL.FTZ R72, R2.reuse, R72 ;  /* 0x0000004802487220 */ /* 0x040fe40000410000 */
[----:B------:R-:W-:Y:S02]  /*68f0*/  FMUL.FTZ R73, R2, R73 ;  /* 0x0000004902497220 */ /* 0x000fe40000410000 */
[----:B------:R3:W-:Y:S01]  /*6900*/  @P1 LDGSTS.E.BYPASS.LTC128B.128 [R227+0xd100], [R136.64+0x80], !P0 ;  /* 0x0d10008088e31fae */ /* 0x0007e2000c101d50 */
[----:B------:R-:W-:Y:S01]  /*6910*/  MUFU.EX2 R173, R173 ;  /* 0x000000ad00ad7308 */ /* 0x000fe20000000800 */
[----:B------:R-:W-:Y:S02]  /*6920*/  FMUL.FTZ R74, R0, R74 ;  /* 0x0000004a004a7220 */ /* 0x000fe40000410000 */
[--C-:B-1----:R-:W-:Y:S01]  /*6930*/  FFMA.FTZ R193, R7, c[0x0][0x2d0], -R194.reuse ;  /* 0x0000b40007c17a23 */ /* 0x102fe200000108c2 */
[----:B------:R-:W-:Y:S01]  /*6940*/  @P1 IADD3.X R7, R137, UR15, RZ, P5, !PT ;  /* 0x0000000f89071c10 */ /* 0x000fe2000affe4ff */
[--C-:B------:R-:W-:Y:S01]  /*6950*/  FFMA.FTZ R192, R11, c[0x0][0x2d0], -R194.reuse ;  /* 0x0000b4000bc07a23 */ /* 0x100fe200000108c2 */
[----:B--2---:R-:W-:Y:S01]  /*6960*/  F2FP.PACK_AB R128, R134, R133 ;  /* 0x000000858680723e */ /* 0x004fe200000000ff */
[----:B------:R1:W-:Y:S01]  /*6970*/  @P1 LDGSTS.E.BYPASS.LTC128B.128 [R227+0xa100], [R246.64], !P3 ;  /* 0x0a100000f6e31fae */ /* 0x0003e2000d901d50 */
[----:B------:R-:W-:Y:S02]  /*6980*/  FMUL.FTZ R11, R0, R127 ;  /* 0x0000007f000b7220 */ /* 0x000fe40000410000 */
[----:B----4-:R-:W-:Y:S01]  /*6990*/  FFMA.FTZ R175, R10, c[0x0][0x2d0], -R194 ;  /* 0x0000b4000aaf7a23 */ /* 0x010fe200000108c2 */
[----:B------:R-:W2:Y:S01]  /*69a0*/  MUFU.EX2 R174, R193 ;  /* 0x000000c100ae7308 */ /* 0x000ea20000000800 */
[C---:B------:R-:W-:Y:S02]  /*69b0*/  FMUL.FTZ R10, R0.reuse, R126 ;  /* 0x0000007e000a7220 */ /* 0x040fe40000410000 */
[----:B------:R-:W-:Y:S01]  /*69c0*/  FMUL.FTZ R75, R0, R75 ;  /* 0x0000004b004b7220 */ /* 0x000fe20000410000 */
[----:B------:R4:W-:Y:S01]  /*69d0*/  @P1 LDGSTS.E.BYPASS.LTC128B.128 [R227+0xe100], [R6.64], !P0 ;  /* 0x0e10000006e31fae */ /* 0x0009e2000c101d50 */
[C---:B------:R-:W-:Y:S02]  /*69e0*/  FMUL.FTZ R76, R2.reuse, R76 ;  /* 0x0000004c024c7220 */ /* 0x040fe40000410000 */
[----:B------:R-:W-:Y:S02]  /*69f0*/  FMUL.FTZ R77, R2, R77 ;  /* 0x0000004d024d7220 */ /* 0x000fe40000410000 */
[C---:B------:R-:W-:Y:S01]  /*6a00*/  FMUL.FTZ R78, R0.reuse, R78 ;  /* 0x0000004e004e7220 */ /* 0x040fe20000410000 */
[----:B------:R-:W-:Y:S01]  /*6a10*/  MUFU.EX2 R175, R175 ;  /* 0x000000af00af7308 */ /* 0x000fe20000000800 */
[----:B------:R-:W-:Y:S01]  /*6a20*/  FMUL.FTZ R79, R0, R79 ;  /* 0x0000004f004f7220 */ /* 0x000fe20000410000 */
[----:B------:R5:W-:Y:S01]  /*6a30*/  @P1 LDGSTS.E.BYPASS.LTC128B.128 [R227+0xb100], [R250.64], !P3 ;  /* 0x0b100000fae31fae */ /* 0x000be2000d901d50 */
[C---:B------:R-:W-:Y:S02]  /*6a40*/  FMUL.FTZ R80, R2.reuse, R80 ;  /* 0x0000005002507220 */ /* 0x040fe40000410000 */
[----:B------:R-:W-:Y:S02]  /*6a50*/  FMUL.FTZ R81, R2, R81 ;  /* 0x0000005102517220 */ /* 0x000fe40000410000 */
[C---:B------:R-:W-:Y:S02]  /*6a60*/  FMUL.FTZ R82, R0.reuse, R82 ;  /* 0x0000005200527220 */ /* 0x040fe40000410000 */
[----:B------:R-:W-:Y:S01]  /*6a70*/  FMUL.FTZ R83, R0, R83 ;  /* 0x0000005300537220 */ /* 0x000fe20000410000 */
[----:B------:R1:W-:Y:S01]  /*6a80*/  @P1 LDGSTS.E.BYPASS.LTC128B.128 [R227+0xf100], [R248.64], !P0 ;  /* 0x0f100000f8e31fae */ /* 0x0003e2000c101d50 */
[----:B------:R-:W1:Y:S01]  /*6a90*/  MUFU.EX2 R192, R192 ;  /* 0x000000c000c07308 */ /* 0x000e620000000800 */
[----:B------:R-:W-:Y:S01]  /*6aa0*/  FMUL.FTZ R84, R2, R84 ;  /* 0x0000005402547220 */ /* 0x000fe20000410000 */
[----:B--2---:R-:W-:Y:S01]  /*6ab0*/  F2FP.PACK_AB R129, R174, R173 ;  /* 0x000000adae81723e */ /* 0x004fe200000000ff */
[----:B------:R-:W-:Y:S02]  /*6ac0*/  FMUL.FTZ R85, R2, R85 ;  /* 0x0000005502557220 */ /* 0x000fe40000410000 */
[C---:B------:R-:W-:Y:S02]  /*6ad0*/  FMUL.FTZ R86, R0.reuse, R86 ;  /* 0x0000005600567220 */ /* 0x040fe40000410000 */
[----:B---3--:R-:W2:Y:S01]  /*6ae0*/  LDSM.16.MT88.4 R136, [R224+0x100] ;  /* 0x00010000e088783b */ /* 0x008ea20000004200 */
[C---:B------:R-:W-:Y:S02]  /*6af0*/  FMUL.FTZ R87, R0.reuse, R87 ;  /* 0x0000005700577220 */ /* 0x040fe40000410000 */
[----:B----4-:R-:W-:Y:S01]  /*6b00*/  FMUL.FTZ R6, R0, R130 ;  /* 0x0000008200067220 */ /* 0x010fe20000410000 */
[----:B------:R-:W-:Y:S01]  /*6b10*/  F2FP.PACK_AB R130, R172, R135 ;  /* 0x00000087ac82723e */ /* 0x000fe200000000ff */
[----:B------:R-:W-:Y:S01]  /*6b20*/  FMUL.FTZ R7, R0, R131 ;  /* 0x0000008300077220 */ /* 0x000fe20000410000 */
[----:B------:R-:W-:Y:S01]  /*6b30*/  MUFU.EX2 R153, R28 ;  /* 0x0000001c00997308 */ /* 0x000fe20000000800 */
[C---:B------:R-:W-:Y:S01]  /*6b40*/  FMUL.FTZ R88, R2.reuse, R88 ;  /* 0x0000005802587220 */ /* 0x040fe20000410000 */
[----:B------:R-:W3:Y:S01]  /*6b50*/  LDSM.16.MT88.4 R144, [R222+0x100] ;  /* 0x00010000de90783b */ /* 0x000ee20000004200 */
[----:B------:R-:W-:Y:S02]  /*6b60*/  FMUL.FTZ R89, R2, R89 ;  /* 0x0000005902597220 */ /* 0x000fe40000410000 */
[C---:B------:R-:W-:Y:S02]  /*6b70*/  FMUL.FTZ R90, R0.reuse, R90 ;  /* 0x0000005a005a7220 */ /* 0x040fe40000410000 */
[----:B------:R-:W-:Y:S02]  /*6b80*/  FMUL.FTZ R91, R0, R91 ;  /* 0x0000005b005b7220 */ /* 0x000fe40000410000 */
[--C-:B-----5:R-:W-:Y:S01]  /*6b90*/  FFMA.FTZ R251, R24, c[0x0][0x2d0], -R244.reuse ;  /* 0x0000b40018fb7a23 */ /* 0x120fe200000108f4 */
[----:B------:R-:W4:Y:S01]  /*6ba0*/  LDSM.16.MT88.4 R148, [R221+0x100] ;  /* 0x00010000dd94783b */ /* 0x000f220000004200 */
[----:B-1----:R-:W-:Y:S01]  /*6bb0*/  F2FP.PACK_AB R131, R192, R175 ;  /* 0x000000afc083723e */ /* 0x002fe200000000ff */
[----:B------:R-:W-:Y:S01]  /*6bc0*/  MUFU.EX2 R158, R29 ;  /* 0x0000001d009e7308 */ /* 0x000fe20000000800 */
[--C-:B------:R-:W-:Y:S02]  /*6bd0*/  FFMA.FTZ R44, R44, c[0x0][0x2d0], -R244.reuse ;  /* 0x0000b4002c2c7a23 */ /* 0x100fe400000108f4 */
[----:B------:R-:W-:Y:S02]  /*6be0*/  FFMA.FTZ R45, R45, c[0x0][0x2d0], -R244 ;  /* 0x0000b4002d2d7a23 */ /* 0x000fe400000108f4 */
[----:B------:R-:W-:Y:S01]  /*6bf0*/  FFMA.FTZ R46, R46, c[0x0][0x2d0], -R194 ;  /* 0x0000b4002e2e7a23 */ /* 0x000fe200000108c2 */
[----:B------:R-:W1:Y:S01]  /*6c00*/  LDSM.16.MT88.4 R124, [R220+0x100] ;  /* 0x00010000dc7c783b */ /* 0x000e620000004200 */
[----:B------:R-:W-:Y:S02]  /*6c10*/  FFMA.FTZ R49, R49, c[0x0][0x2d0], -R244 ;  /* 0x0000b40031317a23 */ /* 0x000fe400000108f4 */
[--C-:B------:R-:W-:Y:S01]  /*6c20*/  FFMA.FTZ R50, R50, c[0x0][0x2d0], -R194.reuse ;  /* 0x0000b40032327a23 */ /* 0x100fe200000108c2 */
[----:B------:R-:W-:Y:S01]  /*6c30*/  MUFU.EX2 R157, R30 ;  /* 0x0000001e009d7308 */ /* 0x000fe20000000800 */
[----:B------:R-:W-:Y:S02]  /*6c40*/  FFMA.FTZ R51, R51, c[0x0][0x2d0], -R194 ;  /* 0x0000b40033337a23 */ /* 0x000fe400000108c2 */
[C---:B------:R-:W-:Y:S01]  /*6c50*/  FMUL.FTZ R92, R2.reuse, R92 ;  /* 0x0000005c025c7220 */ /* 0x040fe20000410000 */
[----:B------:R-:W0:Y:S01]  /*6c60*/  LDGDEPBAR ;  /* 0x00000000000079af */ /* 0x000e220000000000 */
[----:B------:R-:W-:Y:S02]  /*6c70*/  FMUL.FTZ R93, R2, R93 ;  /* 0x0000005d025d7220 */ /* 0x000fe40000410000 */
[C---:B------:R-:W-:Y:S02]  /*6c80*/  FMUL.FTZ R94, R0.reuse, R94 ;  /* 0x0000005e005e7220 */ /* 0x040fe40000410000 */
[----:B------:R-:W-:Y:S01]  /*6c90*/  FMUL.FTZ R95, R0, R95 ;  /* 0x0000005f005f7220 */ /* 0x000fe20000410000 */
[----:B------:R-:W-:Y:S01]  /*6ca0*/  MUFU.EX2 R162, R33 ;  /* 0x0000002100a27308 */ /* 0x000fe20000000800 */
[C---:B------:R-:W-:Y:S01]  /*6cb0*/  FMUL.FTZ R96, R2.reuse, R96 ;  /* 0x0000006002607220 */ /* 0x040fe20000410000 */
[C---:B--2---:R-:W-:Y:S05]  /*6cc0*/  HMMA.16816.F32 R4, R128.reuse, R136, R4 ;  /* 0x000000888004723c */ /* 0x044fea0000001804 */
[----:B------:R-:W-:Y:S02]  /*6cd0*/  FMUL.FTZ R97, R2, R97 ;  /* 0x0000006102617220 */ /* 0x000fe40000410000 */
[C---:B------:R-:W-:Y:S01]  /*6ce0*/  FMUL.FTZ R98, R0.reuse, R98 ;  /* 0x0000006200627220 */ /* 0x040fe20000410000 */
[C---:B------:R-:W-:Y:S01]  /*6cf0*/  HMMA.16816.F32 R8, R128.reuse, R138, R8 ;  /* 0x0000008a8008723c */ /* 0x040fe20000001808 */
[----:B------:R-:W2:Y:S01]  /*6d00*/  LDSM.16.MT88.4 R136, [R224+0x4100] ;  /* 0x00410000e088783b */ /* 0x000ea20000004200 */
[----:B------:R-:W-:Y:S02]  /*6d10*/  MUFU.EX2 R163, R44 ;  /* 0x0000002c00a37308 */ /* 0x000fe40000000800 */
[----:B------:R-:W-:Y:S02]  /*6d20*/  FMUL.FTZ R99, R0, R99 ;  /* 0x0000006300637220 */ /* 0x000fe40000410000 */
[C---:B------:R-:W-:Y:S02]  /*6d30*/  FMUL.FTZ R100, R2.reuse, R100 ;  /* 0x0000006402647220 */ /* 0x040fe40000410000 */
[C---:B---3--:R-:W-:Y:S04]  /*6d40*/  HMMA.16816.F32 R68, R128.reuse, R144, R68 ;  /* 0x000000908044723c */ /* 0x048fe80000001844 */
[----:B------:R-:W-:Y:S01]  /*6d50*/  MUFU.EX2 R165, R45 ;  /* 0x0000002d00a57308 */ /* 0x000fe20000000800 */
[----:B------:R-:W-:Y:S02]  /*6d60*/  FMUL.FTZ R101, R2, R101 ;  /* 0x0000006502657220 */ /* 0x000fe40000410000 */
[C---:B------:R-:W-:Y:S01]  /*6d70*/  FMUL.FTZ R102, R0.reuse, R102 ;  /* 0x0000006600667220 */ /* 0x040fe20000410000 */
[C---:B------:R-:W-:Y:S01]  /*6d80*/  HMMA.16816.F32 R72, R128.reuse, R146, R72 ;  /* 0x000000928048723c */ /* 0x040fe20000001848 */
[----:B------:R-:W3:Y:S03]  /*6d90*/  LDSM.16.MT88.4 R144, [R222+0x4100] ;  /* 0x00410000de90783b */ /* 0x000ee60000004200 */
[----:B------:R-:W-:Y:S02]  /*6da0*/  FMUL.FTZ R103, R0, R103 ;  /* 0x0000006700677220 */ /* 0x000fe40000410000 */
[----:B------:R-:W-:Y:S01]  /*6db0*/  MUFU.EX2 R152, R51 ;  /* 0x0000003300987308 */ /* 0x000fe20000000800 */
[C---:B------:R-:W-:Y:S01]  /*6dc0*/  FMUL.FTZ R104, R2.reuse, R104 ;  /* 0x0000006802687220 */ /* 0x040fe20000410000 */
[C---:B----4-:R-:W-:Y:S04]  /*6dd0*/  HMMA.16816.F32 R76, R128.reuse, R148, R76 ;  /* 0x00000094804c723c */ /* 0x050fe8000000184c */
[----:B------:R-:W-:Y:S02]  /*6de0*/  FMUL.FTZ R105, R2, R105 ;  /* 0x0000006902697220 */ /* 0x000fe40000410000 */
[C---:B------:R-:W-:Y:S02]  /*6df0*/  FMUL.FTZ R106, R0.reuse, R106 ;  /* 0x0000006a006a7220 */ /* 0x040fe40000410000 */
[C---:B------:R-:W-:Y:S01]  /*6e00*/  HMMA.16816.F32 R80, R128.reuse, R150, R80 ;  /* 0x000000968050723c */ /* 0x040fe20000001850 */
[----:B------:R-:W-:Y:S01]  /*6e10*/  LDSM.16.MT88.4 R148, [R220+0x900] ;  /* 0x00090000dc94783b */ /* 0x000fe20000004200 */
[----:B------:R-:W-:Y:S02]  /*6e20*/  MUFU.EX2 R251, R251 ;  /* 0x000000fb00fb7308 */ /* 0x000fe40000000800 */
[----:B------:R-:W-:Y:S02]  /*6e30*/  FMUL.FTZ R107, R0, R107 ;  /* 0x0000006b006b7220 */ /* 0x000fe40000410000 */
[--C-:B------:R-:W-:Y:S02]  /*6e40*/  FFMA.FTZ R193, R12, c[0x0][0x2d0], -R244.reuse ;  /* 0x0000b4000cc17a23 */ /* 0x100fe400000108f4 */
[C---:B-1----:R-:W-:Y:S04]  /*6e50*/  HMMA.16816.F32 R84, R128.reuse, R124, R84 ;  /* 0x0000007c8054723c */ /* 0x042fe80000001854 */
[C---:B------:R-:W-:Y:S01]  /*6e60*/  FMUL.FTZ R12, R2.reuse, R120 ;  /* 0x00000078020c7220 */ /* 0x040fe20000410000 */
[----:B------:R-:W-:Y:S01]  /*6e70*/  MUFU.EX2 R193, R193 ;  /* 0x000000c100c17308 */ /* 0x000fe20000000800 */
[----:B------:R-:W-:Y:S02]  /*6e80*/  FFMA.FTZ R240, R13, c[0x0][0x2d0], -R244 ;  /* 0x0000b4000df07a23 */ /* 0x000fe400000108f4 */
[C---:B------:R-:W-:Y:S01]  /*6e90*/  HMMA.16816.F32 R88, R128.reuse, R126, R88 ;  /* 0x0000007e8058723c */ /* 0x040fe20000001858 */
[----:B------:R-:W1:Y:S03]  /*6ea0*/  LDSM.16.MT88.4 R124, [R221+0x4100] ;  /* 0x00410000dd7c783b */ /* 0x000e660000004200 */
[----:B------:R-:W-:Y:S02]  /*6eb0*/  FMUL.FTZ R13, R2, R121 ;  /* 0x00000079020d7220 */ /* 0x000fe40000410000 */
[--C-:B------:R-:W-:Y:S01]  /*6ec0*/  FFMA.FTZ R245, R14, c[0x0][0x2d0], -R194.reuse ;  /* 0x0000b4000ef57a23 */ /* 0x100fe200000108c2 */
[----:B------:R-:W4:Y:S01]  /*6ed0*/  MUFU.EX2 R240, R240 ;  /* 0x000000f000f07308 */ /* 0x000f220000000800 */
[C---:B--2---:R-:W-:Y:S04]  /*6ee0*/  HMMA.16816.F32 R92, R128.reuse, R136, R92 ;  /* 0x00000088805c723c */ /* 0x044fe8000000185c */
[C---:B------:R-:W-:Y:S02]  /*6ef0*/  FMUL.FTZ R14, R0.reuse, R122 ;  /* 0x0000007a000e7220 */ /* 0x040fe40000410000 */
[----:B------:R-:W-:Y:S02]  /*6f00*/  FFMA.FTZ R246, R15, c[0x0][0x2d0], -R194 ;  /* 0x0000b4000ff67a23 */ /* 0x000fe400000108c2 */
[C---:B------:R-:W-:Y:S01]  /*6f10*/  HMMA.16816.F32 R96, R128.reuse, R138, R96 ;  /* 0x0000008a8060723c */ /* 0x040fe20000001860 */
[----:B------:R-:W2:Y:S01]  /*6f20*/  LDSM.16.MT88.4 R136, [R220+0x4100] ;  /* 0x00410000dc88783b */ /* 0x000ea20000004200 */
[----:B------:R-:W-:Y:S02]  /*6f30*/  MUFU.EX2 R245, R245 ;  /* 0x000000f500f57308 */ /* 0x000fe40000000800 */
[----:B------:R-:W-:Y:S02]  /*6f40*/  FMUL.FTZ R15, R0, R123 ;  /* 0x0000007b000f7220 */ /* 0x000fe40000410000 */
[C---:B------:R-:W-:Y:S02]  /*6f50*/  FMUL.FTZ R108, R2.reuse, R108 ;  /* 0x0000006c026c7220 */ /* 0x040fe40000410000 */
[C---:B---3--:R-:W-:Y:S01]  /*6f60*/  HMMA.16816.F32 R100, R128.reuse, R144, R100 ;  /* 0x000000908064723c */ /* 0x048fe20000001864 */
[----:B------:R-:W3:Y:S03]  /*6f70*/  LDSM.16.MT88.4 R120, [R224+0x900] ;  /* 0x00090000e078783b */ /* 0x000ee60000004200 */
[----:B------:R-:W5:Y:S01]  /*6f80*/  MUFU.EX2 R246, R246 ;  /* 0x000000f600f67308 */ /* 0x000f620000000800 */
[----:B------:R-:W-:Y:S02]  /*6f90*/  FMUL.FTZ R109, R2, R109 ;  /* 0x0000006d026d7220 */ /* 0x000fe40000410000 */
[----:B------:R-:W-:Y:S01]  /*6fa0*/  FMUL.FTZ R110, R0, R110 ;  /* 0x0000006e006e7220 */ /* 0x000fe20000410000 */
[C---:B------:R-:W-:Y:S01]  /*6fb0*/  HMMA.16816.F32 R104, R128.reuse, R146, R104 ;  /* 0x000000928068723c */ /* 0x040fe20000001868 */
[----:B------:R-:W-:Y:S03]  /*6fc0*/  LDSM.16.MT88.4 R144, [R221+0x900] ;  /* 0x00090000dd90783b */ /* 0x000fe60000004200 */
[--C-:B------:R-:W-:Y:S02]  /*6fd0*/  FFMA.FTZ R195, R16, c[0x0][0x2d0], -R244.reuse ;  /* 0x0000b40010c37a23 */ /* 0x100fe400000108f4 */
[----:B------:R-:W-:Y:S01]  /*6fe0*/  FFMA.FTZ R242, R17, c[0x0][0x2d0], -R244 ;  /* 0x0000b40011f27a23 */ /* 0x000fe200000108f4 */
[----:B------:R-:W-:Y:S01]  /*6ff0*/  MUFU.EX2 R252, R252 ;  /* 0x000000fc00fc7308 */ /* 0x000fe20000000800 */
[--C-:B------:R-:W-:Y:S01]  /*7000*/  FFMA.FTZ R247, R18, c[0x0][0x2d0], -R194.reuse ;  /* 0x0000b40012f77a23 */ /* 0x100fe200000108c2 */
[C---:B-1----:R-:W-:Y:S03]  /*7010*/  HMMA.16816.F32 R12, R128.reuse, R124, R12 ;  /* 0x0000007c800c723c */ /* 0x042fe6000000180c */
[----:B------:R-:W-:Y:S02]  /*7020*/  FFMA.FTZ R248, R19, c[0x0][0x2d0], -R194 ;  /* 0x0000b40013f87a23 */ /* 0x000fe400000108c2 */
[----:B------:R-:W-:Y:S02]  /*7030*/  FMUL.FTZ R111, R0, R111 ;  /* 0x0000006f006f7220 */ /* 0x000fe40000410000 */
[----:B------:R-:W-:Y:S01]  /*7040*/  FMUL.FTZ R16, R2, R116 ;  /* 0x0000007402107220 */ /* 0x000fe20000410000 */
[----:B------:R-:W-:Y:S01]  /*7050*/  MUFU.EX2 R195, R195 ;  /* 0x000000c300c37308 */ /* 0x000fe20000000800 */
[----:B----4-:R-:W-:Y:S03]  /*7060*/  F2FP.PACK_AB R116, R240, R193 ;  /* 0x000000c1f074723e */ /* 0x010fe600000000ff */
[C---:B------:R-:W-:Y:S01]  /*7070*/  HMMA.16816.F32 R108, R128.reuse, R126, R108 ;  /* 0x0000007e806c723c */ /* 0x040fe2000000186c */
[----:B------:R-:W1:Y:S02]  /*7080*/  LDSM.16.MT88.4 R124, [R222+0x900] ;  /* 0x00090000de7c783b */ /* 0x000e640000004200 */
[----:B------:R-:W-:Y:S01]  /*7090*/  FMUL.FTZ R17, R2, R117 ;  /* 0x0000007502117220 */ /* 0x000fe20000410000 */
[----:B-----5:R-:W-:Y:S01]  /*70a0*/  F2FP.PACK_AB R117, R246, R245 ;  /* 0x000000f5f675723e */ /* 0x020fe200000000ff */
[C---:B------:R-:W-:Y:S01]  /*70b0*/  FMUL.FTZ R18, R0.reuse, R118 ;  /* 0x0000007600127220 */ /* 0x040fe20000410000 */
[----:B------:R-:W4:Y:S01]  /*70c0*/  MUFU.EX2 R242, R242 ;  /* 0x000000f200f27308 */ /* 0x000f220000000800 */
[----:B------:R-:W-:Y:S02]  /*70d0*/  FMUL.FTZ R19, R0, R119 ;  /* 0x0000007700137220 */ /* 0x000fe40000410000 */
[C---:B------:R-:W-:Y:S03]  /*70e0*/  FMUL.FTZ R112, R2.reuse, R112 ;  /* 0x0000007002707220 */ /* 0x040fe60000410000 */
[----:B------:R-:W-:Y:S02]  /*70f0*/  FMUL.FTZ R113, R2, R113 ;  /* 0x0000007102717220 */ /* 0x000fe40000410000 */
[C---:B--2---:R-:W-:Y:S02]  /*7100*/  HMMA.16816.F32 R16, R128.reuse, R136, R16 ;  /* 0x000000888010723c */ /* 0x044fe40000001810 */
[----:B------:R-:W-:Y:S01]  /*7110*/  MUFU.EX2 R247, R247 ;  /* 0x000000f700f77308 */ /* 0x000fe20000000800 */
[C---:B------:R-:W-:Y:S02]  /*7120*/  FMUL.FTZ R114, R0.reuse, R114 ;  /* 0x0000007200727220 */ /* 0x040fe40000410000 */
[----:B------:R-:W-:Y:S02]  /*7130*/  FMUL.FTZ R115, R0, R115 ;  /* 0x0000007300737220 */ /* 0x000fe40000410000 */
[----:B------:R-:W-:Y:S02]  /*7140*/  FFMA.FTZ R249, R20, c[0x0][0x2d0], -R244 ;  /* 0x0000b40014f97a23 */ /* 0x000fe400000108f4 */
[----:B------:R-:W-:Y:S03]  /*7150*/  FFMA.FTZ R20, R26, c[0x0][0x2d0], -R194 ;  /* 0x0000b4001a147a23 */ /* 0x000fe600000108c2 */
[----:B------:R-:W-:Y:S01]  /*7160*/  HMMA.16816.F32 R112, R128, R138, R112 ;  /* 0x0000008a8070723c */ /* 0x000fe20000001870 */
[----:B------:R-:W2:Y:S01]  /*7170*/  MUFU.EX2 R248, R248 ;  /* 0x000000f800f87308 */ /* 0x000ea20000000800 */
[----:B------:R-:W5:Y:S01]  /*7180*/  LDSM.16.MT88.4 R128, [R224+0x4900] ;  /* 0x00490000e080783b */ /* 0x000f620000004200 */
[----:B------:R-:W-:Y:S01]  /*7190*/  FFMA.FTZ R250, R21, c[0x0][0x2d0], -R244 ;  /* 0x0000b40015fa7a23 */ /* 0x000fe200000108f4 */
[----:B----4-:R-:W-:Y:S01]  /*71a0*/  F2FP.PACK_AB R118, R242, R195 ;  /* 0x000000c3f276723e */ /* 0x010fe200000000ff */
[----:B------:R-:W-:Y:S02]  /*71b0*/  FFMA.FTZ R21, R27, c[0x0][0x2d0], -R194 ;  /* 0x0000b4001b157a23 */ /* 0x000fe400000108c2 */
[--C-:B------:R-:W-:Y:S02]  /*71c0*/  FFMA.FTZ R32, R32, c[0x0][0x2d0], -R244.reuse ;  /* 0x0000b40020207a23 */ /* 0x100fe400000108f4 */
[----:B------:R-:W-:Y:S01]  /*71d0*/  FFMA.FTZ R48, R48, c[0x0][0x2d0], -R244 ;  /* 0x0000b40030307a23 */ /* 0x000fe200000108f4 */
[----:B------:R-:W-:Y:S01]  /*71e0*/  LDSM.16.MT88.4 R136, [R220+0x4900] ;  /* 0x00490000dc88783b */ /* 0x000fe20000004200 */
[----:B------:R-:W-:Y:S01]  /*71f0*/  MUFU.EX2 R154, R21 ;  /* 0x00000015009a7308 */ /* 0x000fe20000000800 */
[--C-:B------:R-:W-:Y:S02]  /*7200*/  FFMA.FTZ R22, R22, c[0x0][0x2d0], -R194.reuse ;  /* 0x0000b40016167a23 */ /* 0x100fe400000108c2 */
[----:B------:R-:W-:Y:S02]  /*7210*/  FFMA.FTZ R23, R23, c[0x0][0x2d0], -R194 ;  /* 0x0000b40017177a23 */ /* 0x000fe400000108c2 */
[----:B------:R-:W-:Y:S02]  /*7220*/  FFMA.FTZ R173, R0, R241, R173 ;  /* 0x000000f100ad7223 */ /* 0x000fe400000100ad */
[----:B------:R-:W-:Y:S01]  /*7230*/  LDSM.16.MT88.4 R24, [R222+0x1100] ;  /* 0x00110000de18783b */ /* 0x000fe20000004200 */
[--C-:B------:R-:W-:Y:S02]  /*7240*/  FFMA.FTZ R52, R52, c[0x0][0x2d0], -R244.reuse ;  /* 0x0000b40034347a23 */ /* 0x100fe400000108f4 */
[----:B------:R4:W-:Y:S01]  /*7250*/  MUFU.EX2 R155, R32 ;  /* 0x00000020009b7308 */ /* 0x0009e20000000800 */
[--C-:B------:R-:W-:Y:S02]  /*7260*/  FFMA.FTZ R53, R53, c[0x0][0x2d0], -R244.reuse ;  /* 0x0000b40035357a23 */ /* 0x100fe400000108f4 */
[--C-:B------:R-:W-:Y:S01]  /*7270*/  FFMA.FTZ R56, R56, c[0x0][0x2d0], -R244.reuse ;  /* 0x0000b40038387a23 */ /* 0x100fe200000108f4 */
[----:B--2---:R-:W-:Y:S01]  /*7280*/  F2FP.PACK_AB R119, R248, R247 ;  /* 0x000000f7f877723e */ /* 0x004fe200000000ff */
[----:B------:R-:W-:Y:S02]  /*7290*/  FFMA.FTZ R57, R57, c[0x0][0x2d0], -R244 ;  /* 0x0000b40039397a23 */ /* 0x000fe400000108f4 */
[--C-:B------:R-:W-:Y:S02]  /*72a0*/  FFMA.FTZ R54, R54, c[0x0][0x2d0], -R194.reuse ;  /* 0x0000b40036367a23 */ /* 0x100fe400000108c2 */
[--C-:B------:R-:W-:Y:S01]  /*72b0*/  FFMA.FTZ R55, R55, c[0x0][0x2d0], -R194.reuse ;  /* 0x0000b40037377a23 */ /* 0x100fe200000108c2 */
[----:B------:R2:W-:Y:S01]  /*72c0*/  MUFU.EX2 R167, R48 ;  /* 0x0000003000a77308 */ /* 0x0005e20000000800 */
[C---:B---3--:R-:W-:Y:S05]  /*72d0*/  HMMA.16816.F32 R4, R116.reuse, R120, R4 ;  /* 0x000000787404723c */ /* 0x048fea0000001804 */
[--C-:B------:R-:W-:Y:S02]  /*72e0*/  FFMA.FTZ R58, R58, c[0x0][0x2d0], -R194.reuse ;  /* 0x0000b4003a3a7a23 */ /* 0x100fe400000108c2 */
[----:B------:R-:W-:Y:S01]  /*72f0*/  FFMA.FTZ R59, R59, c[0x0][0x2d0], -R194 ;  /* 0x0000b4003b3b7a23 */ /* 0x000fe200000108c2 */
[C---:B------:R-:W-:Y:S01]  /*7300*/  HMMA.16816.F32 R8, R116.reuse, R122, R8 ;  /* 0x0000007a7408723c */ /* 0x040fe20000001808 */
[----:B------:R-:W3:Y:S01]  /*7310*/  LDSM.16.MT88.4 R120, [R222+0x4900] ;  /* 0x00490000de78783b */ /* 0x000ee20000004200 */
[----:B------:R-:W-:Y:S02]  /*7320*/  MUFU.EX2 R249, R249 ;  /* 0x000000f900f97308 */ /* 0x000fe40000000800 */
[----:B------:R-:W-:Y:S02]  /*7330*/  FFMA.FTZ R60, R60, c[0x0][0x2d0], -R244 ;  /* 0x0000b4003c3c7a23 */ /* 0x000fe400000108f4 */
[----:B----4-:R-:W-:Y:S02]  /*7340*/  FFMA.FTZ R32, R31, c[0x0][0x2d0], -R194 ;  /* 0x0000b4001f207a23 */ /* 0x010fe400000108c2 */
[C---:B-1----:R-:W-:Y:S01]  /*7350*/  HMMA.16816.F32 R68, R116.reuse, R124, R68 ;  /* 0x0000007c7444723c */ /* 0x042fe20000001844 */
[----:B------:R-:W-:Y:S03]  /*7360*/  LDSM.16.MT88.4 R28, [R222+0x1900] ;  /* 0x00190000de1c783b */ /* 0x000fe60000004200 */
[----:B------:R-:W-:Y:S01]  /*7370*/  MUFU.EX2 R166, R32 ;  /* 0x0000002000a67308 */ /* 0x000fe20000000800 */
[----:B------:R-:W-:Y:S02]  /*7380*/  FFMA.FTZ R61, R61, c[0x0][0x2d0], -R244 ;  /* 0x0000b4003d3d7a23 */ /* 0x000fe400000108f4 */
[----:B--2---:R-:W-:Y:S01]  /*7390*/  FFMA.FTZ R48, R47, c[0x0][0x2d0], -R194 ;  /* 0x0000b4002f307a23 */ /* 0x004fe200000108c2 */
[C---:B------:R-:W-:Y:S01]  /*73a0*/  HMMA.16816.F32 R72, R116.reuse, R126, R72 ;  /* 0x0000007e7448723c */ /* 0x040fe20000001848 */
[----:B------:R-:W1:Y:S03]  /*73b0*/  LDSM.16.MT88.4 R124, [R221+0x4900] ;  /* 0x00490000dd7c783b */ /* 0x000e660000004200 */
[----:B------:R-:W-:Y:S02]  /*73c0*/  FFMA.FTZ R64, R64, c[0x0][0x2d0], -R244 ;  /* 0x0000b40040407a23 */ /* 0x000fe400000108f4 */
[----:B------:R-:W2:Y:S01]  /*73d0*/  MUFU.EX2 R250, R250 ;  /* 0x000000fa00fa7308 */ /* 0x000ea20000000800 */
[--C-:B------:R-:W-:Y:S01]  /*73e0*/  FFMA.FTZ R62, R62, c[0x0][0x2d0], -R194.reuse ;  /* 0x0000b4003e3e7a23 */ /* 0x100fe200000108c2 */
[C---:B------:R-:W-:Y:S04]  /*73f0*/  HMMA.16816.F32 R76, R116.reuse, R144, R76 ;  /* 0x00000090744c723c */ /* 0x040fe8000000184c */
[--C-:B------:R-:W-:Y:S02]  /*7400*/  FFMA.FTZ R63, R63, c[0x0][0x2d0], -R194.reuse ;  /* 0x0000b4003f3f7a23 */ /* 0x100fe400000108c2 */
[----:B------:R-:W-:Y:S02]  /*7410*/  FFMA.FTZ R66, R66, c[0x0][0x2d0], -R194 ;  /* 0x0000b40042427a23 */ /* 0x000fe400000108c2 */
[C---:B------:R-:W-:Y:S01]  /*7420*/  HMMA.16816.F32 R80, R116.reuse, R146, R80 ;  /* 0x000000927450723c */ /* 0x040fe20000001850 */
[----:B------:R-:W-:Y:S01]  /*7430*/  LDSM.16.MT88.4 R144, [R220+0x5100] ;  /* 0x00510000dc90783b */ /* 0x000fe20000004200 */
[----:B------:R-:W-:Y:S02]  /*7440*/  MUFU.EX2 R159, R159 ;  /* 0x0000009f009f7308 */ /* 0x000fe40000000800 */
[----:B------:R-:W-:Y:S02]  /*7450*/  FADD.FTZ R174, R174, R173 ;  /* 0x000000adaeae7221 */ /* 0x000fe40000010000 */
[----:B------:R-:W-:Y:S02]  /*7460*/  FFMA.FTZ R133, R2, R243, R133 ;  /* 0x000000f302857223 */ /* 0x000fe40000010085 */
[C---:B------:R-:W-:Y:S04]  /*7470*/  HMMA.16816.F32 R84, R116.reuse, R148, R84 ;  /* 0x000000947454723c */ /* 0x040fe80000001854 */
[----:B------:R-:W-:Y:S01]  /*7480*/  MUFU.EX2 R148, R50 ;  /* 0x0000003200947308 */ /* 0x000fe20000000800 */
[----:B------:R-:W-:Y:S02]  /*7490*/  FADD.FTZ R175, R175, R174 ;  /* 0x000000aeafaf7221 */ /* 0x000fe40000010000 */
[----:B------:R-:W-:Y:S01]  /*74a0*/  FADD.FTZ R134, R134, R133 ;  /* 0x0000008586867221 */ /* 0x000fe20000010000 */
[C---:B------:R-:W-:Y:S04]  /*74b0*/  HMMA.16816.F32 R88, R116.reuse, R150, R88 ;  /* 0x000000967458723c */ /* 0x040fe80000001858 */
[----:B------:R-:W-:Y:S01]  /*74c0*/  FADD.FTZ R192, R192, R175 ;  /* 0x000000afc0c07221 */ /* 0x000fe20000010000 */
[----:B------:R-:W-:Y:S01]  /*74d0*/  MOV R133, R132 ;  /* 0x0000008400857202 */ /* 0x000fe20000000f00 */
[----:B------:R2:W-:Y:S01]  /*74e0*/  MUFU.EX2 R151, R20 ;  /* 0x0000001400977308 */ /* 0x0005e20000000800 */
[----:B------:R-:W-:Y:S01]  /*74f0*/  FADD.FTZ R135, R135, R134 ;  /* 0x0000008687877221 */ /* 0x000fe20000010000 */
[C---:B-----5:R-:W-:Y:S04]  /*7500*/  HMMA.16816.F32 R92, R116.reuse, R128, R92 ;  /* 0x00000080745c723c */ /* 0x060fe8000000185c */
[----:B------:R-:W-:Y:S02]  /*7510*/  FADD.FTZ R245, R245, R192 ;  /* 0x000000c0f5f57221 */ /* 0x000fe40000010000 */
[----:B------:R-:W-:Y:S02]  /*7520*/  FADD.FTZ R172, R172, R135 ;  /* 0x00000087acac7221 */ /* 0x000fe40000010000 */
[C---:B------:R-:W-:Y:S01]  /*7530*/  HMMA.16816.F32 R96, R116.reuse, R130, R96 ;  /* 0x000000827460723c */ /* 0x040fe20000001860 */
[----:B------:R-:W-:Y:S01]  /*7540*/  LDSM.16.MT88.4 R128, [R222+0x5100] ;  /* 0x00510000de80783b */ /* 0x000fe20000004200 */
[----:B------:R4:W-:Y:S02]  /*7550*/  MUFU.EX2 R149, R22 ;  /* 0x0000001600957308 */ /* 0x0009e40000000800 */
[----:B------:R-:W-:Y:S02]  /*7560*/  FADD.FTZ R246, R246, R245 ;  /* 0x000000f5f6f67221 */ /* 0x000fe40000010000 */
[----:B------:R-:W-:Y:S02]  /*7570*/  FADD.FTZ R193, R193, R172 ;  /* 0x000000acc1c17221 */ /* 0x000fe40000010000 */
[C---:B---3--:R-:W-:Y:S04]  /*7580*/  HMMA.16816.F32 R100, R116.reuse, R120, R100 ;  /* 0x000000787464723c */ /* 0x048fe80000001864 */
[----:B------:R-:W3:Y:S01]  /*7590*/  MUFU.EX2 R150, R23 ;  /* 0x0000001700967308 */ /* 0x000ee20000000800 */
[----:B------:R-:W-:Y:S01]  /*75a0*/  FADD.FTZ R247, R247, R246 ;  /* 0x000000f6f7f77221 */ /* 0x000fe20000010000 */
[----:B--2---:R-:W-:Y:S01]  /*75b0*/  F2FP.PACK_AB R20, R250, R249 ;  /* 0x000000f9fa14723e */ /* 0x004fe200000000ff */
[----:B------:R-:W-:Y:S01]  /*75c0*/  FADD.FTZ R240, R240, R193 ;  /* 0x000000c1f0f07221 */ /* 0x000fe20000010000 */
[C---:B------:R-:W-:Y:S01]  /*75d0*/  HMMA.16816.F32 R104, R116.reuse, R122, R104 ;  /* 0x0000007a7468723c */ /* 0x040fe20000001868 */
[----:B------:R-:W2:Y:S03]  /*75e0*/  LDSM.16.MT88.4 R120, [R224+0x1100] ;  /* 0x00110000e078783b */ /* 0x000ea60000004200 */
[----:B------:R-:W-:Y:S02]  /*75f0*/  FADD.FTZ R248, R248, R247 ;  /* 0x000000f7f8f87221 */ /* 0x000fe40000010000 */
[----:B------:R-:W-:Y:S01]  /*7600*/  MUFU.EX2 R52, R52 ;  /* 0x0000003400347308 */ /* 0x000fe20000000800 */
[----:B------:R-:W-:Y:S01]  /*7610*/  FADD.FTZ R195, R195, R240 ;  /* 0x000000f0c3c37221 */ /* 0x000fe20000010000 */
[C---:B-1----:R-:W-:Y:S04]  /*7620*/  HMMA.16816.F32 R12, R116.reuse, R124, R12 ;  /* 0x0000007c740c723c */ /* 0x042fe8000000180c */
[----:B----4-:R-:W-:Y:S01]  /*7630*/  F2FP.PACK_AB R22, R252, R251 ;  /* 0x000000fbfc16723e */ /* 0x010fe200000000ff */
[----:B------:R-:W-:Y:S03]  /*7640*/  FADD.FTZ R242, R242, R195 ;  /* 0x000000c3f2f27221 */ /* 0x000fe60000010000 */
[C---:B------:R-:W-:Y:S01]  /*7650*/  HMMA.16816.F32 R108, R116.reuse, R126, R108 ;  /* 0x0000007e746c723c */ /* 0x040fe2000000186c */
[----:B------:R-:W-:Y:S01]  /*7660*/  LDSM.16.MT88.4 R124, [R220+0x1100] ;  /* 0x00110000dc7c783b */ /* 0x000fe20000004200 */
[----:B------:R-:W-:Y:S02]  /*7670*/  MUFU.EX2 R53, R53 ;  /* 0x0000003500357308 */ /* 0x000fe40000000800 */
[----:B---3--:R-:W-:Y:S01]  /*7680*/  F2FP.PACK_AB R21, R150, R149 ;  /* 0x000000959615723e */ /* 0x008fe200000000ff */
[----:B------:R-:W-:Y:S01]  /*7690*/  FADD.FTZ R249, R249, R242 ;  /* 0x000000f2f9f97221 */ /* 0x000fe20000010000 */
[----:B------:R-:W-:Y:S02]  /*76a0*/  F2FP.PACK_AB R23, R154, R151 ;  /* 0x000000979a17723e */ /* 0x000fe400000000ff */
[C---:B------:R-:W-:Y:S04]  /*76b0*/  HMMA.16816.F32 R16, R116.reuse, R136, R16 ;  /* 0x000000887410723c */ /* 0x040fe80000001810 */
[----:B------:R-:W-:Y:S01]  /*76c0*/  MUFU.EX2 R56, R56 ;  /* 0x0000003800387308 */ /* 0x000fe20000000800 */
[----:B------:R-:W-:Y:S03]  /*76d0*/  FADD.FTZ R250, R250, R249 ;  /* 0x000000f9fafa7221 */ /* 0x000fe60000010000 */
[----:B------:R-:W-:Y:S01]  /*76e0*/  HMMA.16816.F32 R112, R116, R138, R112 ;  /* 0x0000008a7470723c */ /* 0x000fe20000001870 */
[----:B------:R-:W1:Y:S03]  /*76f0*/  LDSM.16.MT88.4 R116, [R221+0x1100] ;  /* 0x00110000dd74783b */ /* 0x000e660000004200 */
[----:B------:R-:W-:Y:S02]  /*7700*/  FADD.FTZ R251, R251, R250 ;  /* 0x000000fafbfb7221 */ /* 0x000fe40000010000 */
[----:B------:R-:W-:Y:S02]  /*7710*/  MUFU.EX2 R57, R57 ;  /* 0x0000003900397308 */ /* 0x000fe40000000800 */
[----:B------:R-:W-:Y:S01]  /*7720*/  FADD.FTZ R252, R252, R251 ;  /* 0x000000fbfcfc7221 */ /* 0x000fe20000010000 */
[C---:B--2---:R-:W-:Y:S01]  /*7730*/  HMMA.16816.F32 R4, R20.reuse, R120, R4 ;  /* 0x000000781404723c */ /* 0x044fe20000001804 */
[----:B------:R-:W-:Y:S06]  /*7740*/  LDSM.16.MT88.4 R136, [R221+0x5100] ;  /* 0x00510000dd88783b */ /* 0x000fec0000004200 */
[----:B------:R-:W-:Y:S01]  /*7750*/  MUFU.EX2 R54, R54 ;  /* 0x0000003600367308 */ /* 0x000fe20000000800 */
[C---:B------:R-:W-:Y:S01]  /*7760*/  HMMA.16816.F32 R8, R20.reuse, R122, R8 ;  /* 0x0000007a1408723c */ /* 0x040fe20000001808 */
[----:B------:R-:W2:Y:S07]  /*7770*/  LDSM.16.MT88.4 R120, [R224+0x5100] ;  /* 0x00510000e078783b */ /* 0x000eae0000004200 */
[C---:B------:R-:W-:Y:S01]  /*7780*/  HMMA.16816.F32 R68, R20.reuse, R24, R68 ;  /* 0x000000181444723c */ /* 0x040fe20000001844 */
[----:B------:R-:W-:Y:S07]  /*7790*/  MUFU.EX2 R55, R55 ;  /* 0x0000003700377308 */ /* 0x000fee0000000800 */
[C---:B------:R-:W-:Y:S01]  /*77a0*/  HMMA.16816.F32 R72, R20.reuse, R26, R72 ;  /* 0x0000001a1448723c */ /* 0x040fe20000001848 */
[----:B------:R-:W3:Y:S02]  /*77b0*/  LDSM.16.MT88.4 R24, [R224+0x1900] ;  /* 0x00190000e018783b */ /* 0x000ee40000004200 */
[----:B------:R-:W-:Y:S05]  /*77c0*/  MUFU.EX2 R58, R58 ;  /* 0x0000003a003a7308 */ /* 0x000fea0000000800 */
[C---:B-1----:R-:W-:Y:S05]  /*77d0*/  HMMA.16816.F32 R76, R20.reuse, R116, R76 ;  /* 0x00000074144c723c */ /* 0x042fea000000184c */
[----:B------:R-:W-:Y:S02]  /*77e0*/  MUFU.EX2 R59, R59 ;  /* 0x0000003b003b7308 */ /* 0x000fe40000000800 */
[----:B------:R-:W-:Y:S01]  /*77f0*/  FFMA.FTZ R116, R35, c[0x0][0x2d0], -R194 ;  /* 0x0000b40023747a23 */ /* 0x000fe200000108c2 */
[C---:B------:R-:W-:Y:S01]  /*7800*/  HMMA.16816.F32 R80, R20.reuse, R118, R80 ;  /* 0x000000761450723c */ /* 0x040fe20000001850 */
[----:B------:R-:W1:Y:S06]  /*7810*/  LDSM.16.MT88.4 R32, [R221+0x1900] ;  /* 0x00190000dd20783b */ /* 0x000e6c0000004200 */
[----:B------:R4:W5:Y:S01]  /*7820*/  MUFU.EX2 R161, R116 ;  /* 0x0000007400a17308 */ /* 0x0009620000000800 */
[C---:B------:R-:W-:Y:S08]  /*7830*/  HMMA.16816.F32 R84, R20.reuse, R124, R84 ;  /* 0x0000007c1454723c */ /* 0x040ff00000001854 */
[C---:B------:R-:W-:Y:S01]  /*7840*/  HMMA.16816.F32 R88, R20.reuse, R126, R88 ;  /* 0x0000007e1458723c */ /* 0x040fe20000001858 */
[----:B------:R-:W-:Y:S01]  /*7850*/  LDSM.16.MT88.4 R124, [R224+0x3900] ;  /* 0x00390000e07c783b */ /* 0x000fe20000004200 */
[----:B------:R-:W-:Y:S06]  /*7860*/  MUFU.EX2 R60, R60 ;  /* 0x0000003c003c7308 */ /* 0x000fec0000000800 */
[C---:B--2---:R-:W-:Y:S04]  /*7870*/  HMMA.16816.F32 R92, R20.reuse, R120, R92 ;  /* 0x00000078145c723c */ /* 0x044fe8000000185c */
[----:B------:R-:W-:Y:S01]  /*7880*/  MUFU.EX2 R61, R61 ;  /* 0x0000003d003d7308 */ /* 0x000fe20000000800 */
[----:B----4-:R-:W2:Y:S03]  /*7890*/  LDSM.16.MT88.4 R116, [R220+0x1900] ;  /* 0x00190000dc74783b */ /* 0x010ea60000004200 */
[C---:B------:R-:W-:Y:S04]  /*78a0*/  HMMA.16816.F32 R96, R20.reuse, R122, R96 ;  /* 0x0000007a1460723c */ /* 0x040fe80000001860 */
[--C-:B------:R-:W-:Y:S02]  /*78b0*/  FFMA.FTZ R120, R36, c[0x0][0x2d0], -R244.reuse ;  /* 0x0000b40024787a23 */ /* 0x100fe400000108f4 */
[--C-:B------:R-:W-:Y:S01]  /*78c0*/  FFMA.FTZ R121, R37, c[0x0][0x2d0], -R244.reuse ;  /* 0x0000b40025797a23 */ /* 0x100fe200000108f4 */
[----:B------:R-:W-:Y:S01]  /*78d0*/  MUFU.EX2 R64, R64 ;  /* 0x0000004000407308 */ /* 0x000fe20000000800 */
[C---:B------:R-:W-:Y:S04]  /*78e0*/  HMMA.16816.F32 R100, R20.reuse, R128, R100 ;  /* 0x000000801464723c */ /* 0x040fe80000001864 */
[--C-:B------:R-:W-:Y:S02]  /*78f0*/  FFMA.FTZ R122, R40, c[0x0][0x2d0], -R244.reuse ;  /* 0x0000b400287a7a23 */ /* 0x100fe400000108f4 */
[--C-:B------:R-:W-:Y:S02]  /*7900*/  FFMA.FTZ R123, R41, c[0x0][0x2d0], -R244.reuse ;  /* 0x0000b400297b7a23 */ /* 0x100fe400000108f4 */
[C---:B------:R-:W-:Y:S01]  /*7910*/  HMMA.16816.F32 R104, R20.reuse, R130, R104 ;  /* 0x000000821468723c */ /* 0x040fe20000001868 */
[----:B------:R-:W-:Y:S03]  /*7920*/  MUFU.EX2 R120, R120 ;  /* 0x0000007800787308 */ /* 0x000fe60000000800 */
[----:B------:R-:W-:Y:S04]  /*7930*/  FFMA.FTZ R244, R65, c[0x0][0x2d0], -R244 ;  /* 0x0000b40041f47a23 */ /* 0x000fe800000108f4 */
[C---:B------:R-:W-:Y:S03]  /*7940*/  HMMA.16816.F32 R12, R20.reuse, R136, R12 ;  /* 0x00000088140c723c */ /* 0x040fe6000000180c */
[----:B------:R-:W4:Y:S04]  /*7950*/  MUFU.EX2 R121, R121 ;  /* 0x0000007900797308 */ /* 0x000f280000000800 */
[--C-:B------:R-:W-:Y:S01]  /*7960*/  FFMA.FTZ R136, R38, c[0x0][0x2d0], -R194.reuse ;  /* 0x0000b40026887a23 */ /* 0x100fe200000108c2 */
[C---:B------:R-:W-:Y:S04]  /*7970*/  HMMA.16816.F32 R108, R20.reuse, R138, R108 ;  /* 0x0000008a146c723c */ /* 0x040fe8000000186c */
[--C-:B------:R-:W-:Y:S01]  /*7980*/  FFMA.FTZ R137, R39, c[0x0][0x2d0], -R194.reuse ;  /* 0x0000b40027897a23 */ /* 0x100fe200000108c2 */
[----:B------:R-:W-:Y:S01]  /*7990*/  MUFU.EX2 R122, R122 ;  /* 0x0000007a007a7308 */ /* 0x000fe20000000800 */
[----:B------:R-:W-:Y:S01]  /*79a0*/  LDSM.16.MT88.4 R36, [R220+0x2100] ;  /* 0x00210000dc24783b */ /* 0x000fe20000004200 */
[--C-:B------:R-:W-:Y:S01]  /*79b0*/  FFMA.FTZ R138, R42, c[0x0][0x2d0], -R194.reuse ;  /* 0x0000b4002a8a7a23 */ /* 0x100fe200000108c2 */
[C---:B------:R-:W-:Y:S04]  /*79c0*/  HMMA.16816.F32 R16, R20.reuse, R144, R16 ;  /* 0x000000901410723c */ /* 0x040fe80000001810 */
[--C-:B------:R-:W-:Y:S02]  /*79d0*/  FFMA.FTZ R139, R43, c[0x0][0x2d0], -R194.reuse ;  /* 0x0000b4002b8b7a23 */ /* 0x100fe400000108c2 */
[----:B------:R-:W-:Y:S01]  /*79e0*/  LDSM.16.MT88.4 R40, [R222+0x6100] ;  /* 0x00610000de28783b */ /* 0x000fe20000004200 */
[----:B------:R1:W-:Y:S01]  /*79f0*/  MUFU.EX2 R145, R46 ;  /* 0x0000002e00917308 */ /* 0x0003e20000000800 */
[----:B------:R-:W-:Y:S04]  /*7a00*/  HMMA.16816.F32 R112, R20, R146, R112 ;  /* 0x000000921470723c */ /* 0x000fe80000001870 */
[----:B------:R-:W-:Y:S03]  /*7a10*/  FFMA.FTZ R194, R67, c[0x0][0x2d0], -R194 ;  /* 0x0000b40043c27a23 */ /* 0x000fe600000108c2 */
[----:B------:R-:W-:Y:S02]  /*7a20*/  F2FP.PACK_AB R20, R158, R153 ;  /* 0x000000999e14723e */ /* 0x000fe400000000ff */
[----:B------:R-:W-:Y:S01]  /*7a30*/  F2FP.PACK_AB R22, R162, R155 ;  /* 0x0000009ba216723e */ /* 0x000fe200000000ff */
[----:B------:R-:W-:Y:S02]  /*7a40*/  MUFU.EX2 R146, R49 ;  /* 0x0000003100927308 */ /* 0x000fe40000000800 */
[----:B------:R-:W-:Y:S02]  /*7a50*/  F2FP.PACK_AB R21, R166, R157 ;  /* 0x0000009da615723e */ /* 0x000fe400000000ff */
[----:B-----5:R-:W-:Y:S06]  /*7a60*/  F2FP.PACK_AB R23, R161, R159 ;  /* 0x0000009fa117723e */ /* 0x020fec00000000ff */
[----:B------:R5:W-:Y:S01]  /*7a70*/  MUFU.EX2 R147, R48 ;  /* 0x0000003000937308 */ /* 0x000be20000000800 */
[C---:B---3--:R-:W-:Y:S01]  /*7a80*/  HMMA.16816.F32 R4, R20.reuse, R24, R4 ;  /* 0x000000181404723c */ /* 0x048fe20000001804 */
[----:B-1----:R-:W-:Y:S07]  /*7a90*/  LDSM.16.MT88.4 R44, [R222+0x2900] ;  /* 0x00290000de2c783b */ /* 0x002fee0000004200 */
[C---:B------:R-:W-:Y:S01]  /*7aa0*/  HMMA.16816.F32 R8, R20.reuse, R26, R8 ;  /* 0x0000001a1408723c */ /* 0x040fe20000001808 */
[----:B------:R-:W1:Y:S01]  /*7ab0*/  MUFU.EX2 R123, R123 ;  /* 0x0000007b007b7308 */ /* 0x000e620000000800 */
[----:B------:R-:W3:Y:S06]  /*7ac0*/  LDSM.16.MT88.4 R24, [R224+0x5900] ;  /* 0x00590000e018783b */ /* 0x000eec0000004200 */
[C---:B------:R-:W-:Y:S03]  /*7ad0*/  HMMA.16816.F32 R68, R20.reuse, R28, R68 ;  /* 0x0000001c1444723c */ /* 0x040fe60000001844 */
[----:B------:R-:W-:Y:S01]  /*7ae0*/  MUFU.EX2 R136, R136 ;  /* 0x0000008800887308 */ /* 0x000fe20000000800 */
[----:B-----5:R-:W-:Y:S04]  /*7af0*/  LDSM.16.MT88.4 R48, [R220+0x7100] ;  /* 0x00710000dc30783b */ /* 0x020fe80000004200 */
[C---:B------:R-:W-:Y:S05]  /*7b00*/  HMMA.16816.F32 R72, R20.reuse, R30, R72 ;  /* 0x0000001e1448723c */ /* 0x040fea0000001848 */
[----:B------:R-:W5:Y:S01]  /*7b10*/  MUFU.EX2 R137, R137 ;  /* 0x0000008900897308 */ /* 0x000f620000000800 */
[----:B------:R-:W1:Y:S02]  /*7b20*/  LDSM.16.MT88.4 R28, [R222+0x5900] ;  /* 0x00590000de1c783b */ /* 0x000e640000004200 */
[C---:B------:R-:W-:Y:S07]  /*7b30*/  HMMA.16816.F32 R76, R20.reuse, R32, R76 ;  /* 0x00000020144c723c */ /* 0x040fee000000184c */
[----:B------:R-:W-:Y:S01]  /*7b40*/  MUFU.EX2 R138, R138 ;  /* 0x0000008a008a7308 */ /* 0x000fe20000000800 */
[C---:B------:R-:W-:Y:S01]  /*7b50*/  HMMA.16816.F32 R80, R20.reuse, R34, R80 ;  /* 0x000000221450723c */ /* 0x040fe20000001850 */
[----:B------:R-:W4:Y:S07]  /*7b60*/  LDSM.16.MT88.4 R32, [R221+0x5900] ;  /* 0x00590000dd20783b */ /* 0x000f2e0000004200 */
[C---:B--2---:R-:W-:Y:S01]  /*7b70*/  HMMA.16816.F32 R84, R20.reuse, R116, R84 ;  /* 0x000000741454723c */ /* 0x044fe20000001854 */
[----:B------:R-:W2:Y:S07]  /*7b80*/  MUFU.EX2 R139, R139 ;  /* 0x0000008b008b7308 */ /* 0x000eae0000000800 */
[C---:B------:R-:W-:Y:S01]  /*7b90*/  HMMA.16816.F32 R88, R20.reuse, R118, R88 ;  /* 0x000000761458723c */ /* 0x040fe20000001858 */
[----:B------:R-:W2:Y:S02]  /*7ba0*/  LDSM.16.MT88.4 R116, [R220+0x5900] ;  /* 0x00590000dc74783b */ /* 0x000ea40000004200 */
[----:B------:R-:W2:Y:S05]  /*7bb0*/  MUFU.EX2 R65, R244 ;  /* 0x000000f400417308 */ /* 0x000eaa0000000800 */
[C---:B---3--:R-:W-:Y:S05]  /*7bc0*/  HMMA.16816.F32 R92, R20.reuse, R24, R92 ;  /* 0x00000018145c723c */ /* 0x048fea000000185c */
[----:B------:R-:W-:Y:S03]  /*7bd0*/  MUFU.EX2 R62, R62 ;  /* 0x0000003e003e7308 */ /* 0x000fe60000000800 */
[C---:B------:R-:W-:Y:S01]  /*7be0*/  HMMA.16816.F32 R96, R20.reuse, R26, R96 ;  /* 0x0000001a1460723c */ /* 0x040fe20000001860 */
[----:B------:R-:W3:Y:S06]  /*7bf0*/  LDSM.16.MT88.4 R24, [R224+0x2100] ;  /* 0x00210000e018783b */ /* 0x000eec0000004200 */
[----:B------:R-:W2:Y:S01]  /*7c00*/  MUFU.EX2 R63, R63 ;  /* 0x0000003f003f7308 */ /* 0x000ea20000000800 */
[C---:B-1----:R-:W-:Y:S08]  /*7c10*/  HMMA.16816.F32 R100, R20.reuse, R28, R100 ;  /* 0x0000001c1464723c */ /* 0x042ff00000001864 */
[C---:B------:R-:W-:Y:S01]  /*7c20*/  HMMA.16816.F32 R104, R20.reuse, R30, R104 ;  /* 0x0000001e1468723c */ /* 0x040fe20000001868 */
[----:B------:R-:W1:Y:S01]  /*7c30*/  LDSM.16.MT88.4 R28, [R222+0x2100] ;  /* 0x00210000de1c783b */ /* 0x000e620000004200 */
[----:B------:R-:W-:Y:S06]  /*7c40*/  MUFU.EX2 R66, R66 ;  /* 0x0000004200427308 */ /* 0x000fec0000000800 */
[C---:B----4-:R-:W-:Y:S08]  /*7c50*/  HMMA.16816.F32 R12, R20.reuse, R32, R12 ;  /* 0x00000020140c723c */ /* 0x050ff0000000180c */
[C---:B------:R-:W-:Y:S01]  /*7c60*/  HMMA.16816.F32 R108, R20.reuse, R34, R108 ;  /* 0x00000022146c723c */ /* 0x040fe2000000186c */
[----:B------:R-:W4:Y:S07]  /*7c70*/  LDSM.16.MT88.4 R32, [R221+0x2100] ;  /* 0x00210000dd20783b */ /* 0x000f2e0000004200 */
[C---:B--2---:R-:W-:Y:S08]  /*7c80*/  HMMA.16816.F32 R16, R20.reuse, R116, R16 ;  /* 0x000000741410723c */ /* 0x044ff00000001810 */
[----:B------:R-:W-:Y:S01]  /*7c90*/  HMMA.16816.F32 R112, R20, R118, R112 ;  /* 0x000000761470723c */ /* 0x000fe20000001870 */
[----:B------:R-:W-:Y:S06]  /*7ca0*/  LDSM.16.MT88.4 R116, [R221+0x6100] ;  /* 0x00610000dd74783b */ /* 0x000fec0000004200 */
[----:B------:R-:W-:Y:S02]  /*7cb0*/  F2FP.PACK_AB R20, R121, R120 ;  /* 0x000000787914723e */ /* 0x000fe400000000ff */
[----:B------:R-:W-:Y:S03]  /*7cc0*/  F2FP.PACK_AB R22, R123, R122 ;  /* 0x0000007a7b16723e */ /* 0x000fe600000000ff */
[----:B-----5:R-:W-:Y:S02]  /*7cd0*/  F2FP.PACK_AB R21, R137, R136 ;  /* 0x000000888915723e */ /* 0x020fe400000000ff */
        /* <DEDUP_REMOVED lines=60> */
[C---:B------:R-:W-:Y:S01]  /*80a0*/  HMMA.16816.F32 R72, R20.reuse, R34, R72 ;  /* 0x000000221448723c */ /* 0x040fe20000001848 */
[----:B------:R-:W-:Y:S07]  /*80b0*/  LDSM.16.MT88.4 R32, [R220+0x3900] ;  /* 0x00390000dc20783b */ /* 0x000fee0000004200 */
[C---:B--2---:R-:W-:Y:S08]  /*80c0*/  HMMA.16816.F32 R76, R20.reuse, R24, R76 ;  /* 0x00000018144c723c */ /* 0x044ff0000000184c */
[C---:B------:R-:W-:Y:S01]  /*80d0*/  HMMA.16816.F32 R80, R20.reuse, R26, R80 ;  /* 0x0000001a1450723c */ /* 0x040fe20000001850 */
[----:B------:R-:W2:Y:S07]  /*80e0*/  LDSM.16.MT88.4 R24, [R222+0x3900] ;  /* 0x00390000de18783b */ /* 0x000eae0000004200 */
[C---:B------:R-:W-:Y:S01]  /*80f0*/  HMMA.16816.F32 R84, R20.reuse, R36, R84 ;  /* 0x000000241454723c */ /* 0x040fe20000001854 */
[----:B------:R-:W3:Y:S07]  /*8100*/  MUFU.EX2 R37, R194 ;  /* 0x000000c200257308 */ /* 0x000eee0000000800 */
[C---:B------:R-:W-:Y:S07]  /*8110*/  HMMA.16816.F32 R88, R20.reuse, R38, R88 ;  /* 0x000000261458723c */ /* 0x040fee0000001858 */
[----:B------:R-:W-:Y:S01]  /*8120*/  FADD.FTZ R39, R149, R248 ;  /* 0x000000f895277221 */ /* 0x000fe20000010000 */
[C---:B-1----:R-:W-:Y:S04]  /*8130*/  HMMA.16816.F32 R92, R20.reuse, R28, R92 ;  /* 0x0000001c145c723c */ /* 0x042fe8000000185c */
[----:B------:R-:W-:Y:S02]  /*8140*/  FADD.FTZ R0, R150, R39 ;  /* 0x0000002796007221 */ /* 0x000fe40000010000 */
[----:B------:R-:W-:Y:S02]  /*8150*/  FADD.FTZ R39, R153, R252 ;  /* 0x000000fc99277221 */ /* 0x000fe40000010000 */
        /* <DEDUP_REMOVED lines=11> */
[----:B---3--:R-:W-:Y:S07]  /*8210*/  F2FP.PACK_AB R23, R37, R66 ;  /* 0x000000422517723e */ /* 0x008fee00000000ff */
[C---:B------:R-:W-:Y:S08]  /*8220*/  HMMA.16816.F32 R128, R20.reuse, R124, R4 ;  /* 0x0000007c1480723c */ /* 0x040ff00000001804 */
[C---:B------:R-:W-:Y:S08]  /*8230*/  HMMA.16816.F32 R124, R20.reuse, R126, R8 ;  /* 0x0000007e147c723c */ /* 0x040ff00000001808 */
[C---:B--2---:R-:W-:Y:S08]  /*8240*/  HMMA.16816.F32 R68, R20.reuse, R24, R68 ;  /* 0x000000181444723c */ /* 0x044ff00000001844 */
[C---:B------:R-:W-:Y:S01]  /*8250*/  HMMA.16816.F32 R72, R20.reuse, R26, R72 ;  /* 0x0000001a1448723c */ /* 0x040fe20000001848 */
[----:B------:R-:W2:Y:S07]  /*8260*/  LDSM.16.MT88.4 R24, [R224+0x7900] ;  /* 0x00790000e018783b */ /* 0x000eae0000004200 */
[C---:B-1----:R-:W-:Y:S08]  /*8270*/  HMMA.16816.F32 R76, R20.reuse, R28, R76 ;  /* 0x0000001c144c723c */ /* 0x042ff0000000184c */
[C---:B------:R-:W-:Y:S01]  /*8280*/  HMMA.16816.F32 R80, R20.reuse, R30, R80 ;  /* 0x0000001e1450723c */ /* 0x040fe20000001850 */
[----:B------:R-:W1:Y:S07]  /*8290*/  LDSM.16.MT88.4 R28, [R222+0x7900] ;  /* 0x00790000de1c783b */ /* 0x000e6e0000004200 */
[C---:B------:R-:W-:Y:S07]  /*82a0*/  HMMA.16816.F32 R84, R20.reuse, R32, R84 ;  /* 0x000000201454723c */ /* 0x040fee0000001854 */
[----:B------:R-:W-:Y:S01]  /*82b0*/  FADD.FTZ R33, R151, R0 ;  /* 0x0000000097217221 */ /* 0x000fe20000010000 */
[C---:B------:R-:W-:Y:S04]  /*82c0*/  HMMA.16816.F32 R88, R20.reuse, R34, R88 ;  /* 0x000000221458723c */ /* 0x040fe80000001858 */
[----:B------:R-:W-:Y:S02]  /*82d0*/  FADD.FTZ R0, R154, R33 ;  /* 0x000000219a007221 */ /* 0x000fe40000010000 */
[----:B------:R-:W3:Y:S02]  /*82e0*/  LDSM.16.MT88.4 R32, [R221+0x7900] ;  /* 0x00790000dd20783b */ /* 0x000ee40000004200 */
[----:B------:R-:W-:Y:S01]  /*82f0*/  FADD.FTZ R41, R157, R0 ;  /* 0x000000009d297221 */ /* 0x000fe20000010000 */
        /* <DEDUP_REMOVED lines=8> */
[----:B------:R-:W-:Y:S01]  /*8380*/  FADD.FTZ R41, R161, R2 ;  /* 0x00000002a1297221 */ /* 0x000fe20000010000 */
[C---:B-1----:R-:W-:Y:S03]  /*8390*/  HMMA.16816.F32 R100, R20.reuse, R28, R100 ;  /* 0x0000001c1464723c */ /* 0x042fe60000001864 */
[----:B------:R-:W-:Y:S02]  /*83a0*/  FADD.FTZ R120, R120, R39 ;  /* 0x0000002778787221 */ /* 0x000fe40000010000 */
[----:B------:R-:W-:Y:S02]  /*83b0*/  FADD.FTZ R136, R136, R41 ;  /* 0x0000002988887221 */ /* 0x000fe40000010000 */
[----:B------:R-:W-:Y:S01]  /*83c0*/  FADD.FTZ R121, R121, R120 ;  /* 0x0000007879797221 */ /* 0x000fe20000010000 */
[C---:B------:R-:W-:Y:S04]  /*83d0*/  HMMA.16816.F32 R104, R20.reuse, R30, R104 ;  /* 0x0000001e1468723c */ /* 0x040fe80000001868 */
[----:B------:R-:W-:Y:S02]  /*83e0*/  FADD.FTZ R137, R137, R136 ;  /* 0x0000008889897221 */ /* 0x000fe40000010000 */
[----:B------:R-:W-:Y:S02]  /*83f0*/  FADD.FTZ R0, R122, R121 ;  /* 0x000000797a007221 */ /* 0x000fe40000010000 */
[----:B------:R-:W-:Y:S04]  /*8400*/  FADD.FTZ R2, R138, R137 ;  /* 0x000000898a027221 */ /* 0x000fe80000010000 */
[----:B------:R-:W-:Y:S02]  /*8410*/  FADD.FTZ R0, R123, R0 ;  /* 0x000000007b007221 */ /* 0x000fe40000010000 */
[----:B------:R-:W-:Y:S01]  /*8420*/  FADD.FTZ R2, R139, R2 ;  /* 0x000000028b027221 */ /* 0x000fe20000010000 */
[C---:B---3--:R-:W-:Y:S03]  /*8430*/  HMMA.16816.F32 R120, R20.reuse, R32, R12 ;  /* 0x000000201478723c */ /* 0x048fe6000000180c */
[----:B------:R-:W-:Y:S02]  /*8440*/  FADD.FTZ R0, R163, R0 ;  /* 0x00000000a3007221 */ /* 0x000fe40000010000 */
[----:B------:R-:W-:Y:S02]  /*8450*/  FADD.FTZ R2, R145, R2 ;  /* 0x0000000291027221 */ /* 0x000fe40000010000 */
[----:B------:R-:W-:Y:S01]  /*8460*/  FADD.FTZ R0, R165, R0 ;  /* 0x00000000a5007221 */ /* 0x000fe20000010000 */
[C---:B------:R-:W-:Y:S04]  /*8470*/  HMMA.16816.F32 R108, R20.reuse, R34, R108 ;  /* 0x00000022146c723c */ /* 0x040fe8000000186c */
[----:B------:R-:W-:Y:S02]  /*8480*/  FADD.FTZ R29, R147, R2 ;  /* 0x00000002931d7221 */ /* 0x000fe40000010000 */
[----:B------:R-:W-:Y:S01]  /*8490*/  FADD.FTZ R13, R167, R0 ;  /* 0x00000000a70d7221 */ /* 0x000fe20000010000 */
[----:B------:R-:W-:Y:S01]  /*84a0*/  MOV R0, R3 ;  /* 0x0000000300007202 */ /* 0x000fe20000000f00 */
[----:B------:R-:W-:Y:S01]  /*84b0*/  FADD.FTZ R15, R148, R29 ;  /* 0x0000001d940f7221 */ /* 0x000fe20000010000 */
[C---:B--2---:R-:W-:Y:S03]  /*84c0*/  HMMA.16816.F32 R116, R20.reuse, R24, R16 ;  /* 0x000000181474723c */ /* 0x044fe60000001810 */
        /* <DEDUP_REMOVED lines=19> */
[----:B------:R-:W-:-:S05]  /*8600*/  @P1 BRA `(.L_x_1849) ;  /* 0xffffcbb000001947 */ /* 0x000fca000383ffff */
.L_x_1848:
[----:B------:R-:W1:Y:S01]  /*8610*/  SHFL.BFLY PT, R6, R243, 0x2, 0x1f ;  /* 0x0c401f00f3067f89 */ /* 0x000e6200000e0000 */
[----:B------:R-:W-:-:S02]  /*8620*/  MOV R4, RZ ;  /* 0x000000ff00047202 */ /* 0x000fc40000000f00 */
[----:B------:R-:W-:Y:S01]  /*8630*/  MOV R2, RZ ;  /* 0x000000ff00027202 */ /* 0x000fe20000000f00 */
        /* <DEDUP_REMOVED lines=88> */
.L_x_1846:
        /* <DEDUP_REMOVED lines=119> */
.L_x_1851:
        /* <DEDUP_REMOVED lines=129> */
.L_x_1853:
[----:B------:R-:W-:Y:S05]  /*9b40*/  BSYNC B0 ;  /* 0x0000000000007941 */ /* 0x000fea0003800000 */
.L_x_1852:
        /* <DEDUP_REMOVED lines=15> */
.L_x_1855:
[----:B------:R-:W-:Y:S05]  /*9c40*/  BSYNC B0 ;  /* 0x0000000000007941 */ /* 0x000fea0003800000 */
.L_x_1854:
        /* <DEDUP_REMOVED lines=15> */
.L_x_1857:
[----:B------:R-:W-:Y:S05]  /*9d40*/  BSYNC B0 ;  /* 0x0000000000007941 */ /* 0x000fea0003800000 */
.L_x_1856:
        /* <DEDUP_REMOVED lines=16> */
.L_x_1850:
        /* <DEDUP_REMOVED lines=18> */
.L_x_1858:
        /* <DEDUP_REMOVED lines=42> */
.L_x_1860:
[----:B------:R-:W-:Y:S05]  /*a210*/  BSYNC B0 ;  /* 0x0000000000007941 */ /* 0x000fea0003800000 */
.L_x_1859:
        /* <DEDUP_REMOVED lines=59> */
.L_x_1862:
[----:B------:R-:W-:Y:S05]  /*a5d0*/  BSYNC B0 ;  /* 0x0000000000007941 */ /* 0x000fea0003800000 */
.L_x_1861:
        /* <DEDUP_REMOVED lines=15> */
.L_x_1864:
[----:B------:R-:W-:Y:S05]  /*a6d0*/  BSYNC B0 ;  /* 0x0000000000007941 */ /* 0x000fea0003800000 */
.L_x_1863:
        /* <DEDUP_REMOVED lines=15> */
.L_x_1866:
[----:B------:R-:W-:Y:S05]  /*a7d0*/  BSYNC B0 ;  /* 0x0000000000007941 */ /* 0x000fea0003800000 */
.L_x_1865:
        /* <DEDUP_REMOVED lines=16> */
.L_x_1867:
        /* <DEDUP_REMOVED lines=10> */
.L_x_3562:


//--------------------- .text._ZN7cutlass13device_kernelIN5flash19enable_sm80_to_sm89INS1_16FlashAttnFwdSm80INS1_25CollectiveMainloopFwdSm80ILi8ELi1ELb1EN4cute5tupleIJNS5_1CILi128EEES8_S8_EEELi128ENS_6half_tEfNS_4arch4Sm80ELb0ELb0ELb0ELb1ELb0ELb1ELb1ELb0EEENS1_21CollectiveEpilogueFwdIS9_NS6_IJNS7_ILi1EEESF_SF_EEESA_SC_Li256ELb1ELb1ELb0ELb0EEENS1_19SingleTileSchedulerILb1ELb0ELb1ELi128EEEEEEEEEvNT_6ParamsE --------------------------
	.section	.text._ZN7cutlass13device_kernelIN5flash19enable_sm80_to_sm89INS1_16FlashAttnFwdSm80INS1_25CollectiveMainloopFwdSm80ILi8ELi1ELb1EN4cute5tupleIJNS5_1CILi128EEES8_S8_EEELi128ENS_6half_tEfNS_4arch4Sm80ELb0ELb0ELb0ELb1ELb0ELb1ELb1ELb0EEENS1_21CollectiveEpilogueFwdIS9_NS6_IJNS7_ILi1EEESF_SF_EEESA_SC_Li256ELb1ELb1ELb0ELb0EEENS1_19SingleTileSchedulerILb1ELb0ELb1ELi128EEEEEEEEEvNT_6ParamsE,"ax",@progbits
	.sectioninfo	@"SHI_REGISTERS=255"
	.align	128
.text._ZN7cutlass13device_kernelIN5flash19enable_sm80_to_sm89INS1_16FlashAttnFwdSm80INS1_25CollectiveMainloopFwdSm80ILi8ELi1ELb1EN4cute5tupleIJNS5_1CILi128EEES8_S8_EEELi128ENS_6half_tEfNS_4arch4Sm80ELb0ELb0ELb0ELb1ELb0ELb1ELb1ELb0EEENS1_21CollectiveEpilogueFwdIS9_NS6_IJNS7_ILi1EEESF_SF_EEESA_SC_Li256ELb1ELb1ELb0ELb0EEENS1_19SingleTileSchedulerILb1ELb0ELb1ELi128EEEEEEEEEvNT_6ParamsE:
        .type           _ZN7cutlass13device_kernelIN5flash19enable_sm80_to_sm89INS1_16FlashAttnFwdSm80INS1_25CollectiveMainloopFwdSm80ILi8ELi1ELb1EN4cute5tupleIJNS5_1CILi128EEES8_S8_EEELi128ENS_6half_tEfNS_4arch4Sm80ELb0ELb0ELb0ELb1ELb0ELb1ELb1ELb0EEENS1_21CollectiveEpilogueFwdIS9_NS6_IJNS7_ILi1EEESF_SF_EEESA_SC_Li256ELb1ELb1ELb0ELb0EEENS1_19SingleTileSchedulerILb1ELb0ELb1ELi128EEEEEEEEEvNT_6ParamsE,@function
        .size           _ZN7cutlass13device_kernelIN5flash19enable_sm80_to_sm89INS1_16FlashAttnFwdSm80INS1_25CollectiveMainloopFwdSm80ILi8ELi1ELb1EN4cute5tupleIJNS5_1CILi128EEES8_S8_EEELi128ENS_6half_tEfNS_4arch4Sm80ELb0ELb0ELb0ELb1ELb0ELb1ELb1ELb0EEENS1_21CollectiveEpilogueFwdIS9_NS6_IJNS7_ILi1EEESF_SF_EEESA_SC_Li256ELb1ELb1ELb0ELb0EEENS1_19SingleTileSchedulerILb1ELb0ELb1ELi128EEEEEEEEEvNT_6ParamsE,(.L_x_3563 - _ZN7cutlass13device_kernelIN5flash19enable_sm80_to_sm89INS1_16FlashAttnFwdSm80INS1_25CollectiveMainloopFwdSm80ILi8ELi1ELb1EN4cute5tupleIJNS5_1CILi128EEES8_S8_EEELi128ENS_6half_tEfNS_4arch4Sm80ELb0ELb0ELb0ELb1ELb0ELb1ELb1ELb0EEENS1_21CollectiveEpilogueFwdIS9_NS6_IJNS7_ILi1EEESF_SF_EEESA_SC_Li256ELb1ELb1ELb0ELb0EEENS1_19SingleTileSchedulerILb1ELb0ELb1ELi128EEEEEEEEEvNT_6ParamsE)
        .other          _ZN7cutlass13device_kernelIN5flash19enable_sm80_to_sm89INS1_16FlashAttnFwdSm80INS1_25CollectiveMainloopFwdSm80ILi8ELi1ELb1EN4cute5tupleIJNS5_1CILi128EEES8_S8_EEELi128ENS_6half_tEfNS_4arch4Sm80ELb0ELb0ELb0ELb1ELb0ELb1ELb1ELb0EEENS1_21CollectiveEpilogueFwdIS9_NS6_IJNS7_ILi1EEESF_SF_EEESA_SC_Li256ELb1ELb1ELb0ELb0EEENS1_19SingleTileSchedulerILb1ELb0ELb1ELi128EEEEEEEEEvNT_6ParamsE,@"STO_CUDA_ENTRY STV_DEFAULT"
_ZN7cutlass13device_kernelIN5flash19enable_sm80_to_sm89INS1_16FlashAttnFwdSm80INS1_25CollectiveMainloopFwdSm80ILi8ELi1ELb1EN4cute5tupleIJNS5_1CILi128EEES8_S8_EEELi128ENS_6half_tEfNS_4arch4Sm80ELb0ELb0ELb0ELb1ELb0ELb1ELb1ELb0EEENS1_21CollectiveEpilogueFwdIS9_NS6_IJNS7_ILi1EEESF_SF_EEESA_SC_Li256ELb1ELb1ELb0ELb0EEENS1_19SingleTileSchedulerILb1ELb0ELb1ELi128EEEEEEEEEvNT_6ParamsE:
        /* <DEDUP_REMOVED lines=17> */
.L_x_1869:
        /* <DEDUP_REMOVED lines=8> */
.L_x_1871:
[----:B------:R-:W-:-:S05]  /*0190*/  MOV R0, c[0x0][0x54c] ;  /* 0x0001530000007a02 */ /* 0x000fca0000000f00 */
.L_x_1870:
[----:B-----5:R-:W-:Y:S01]  /*01a0*/  IMAD R0, R0, c[0x0][0x548], RZ ;  /* 0x0001520000007a24 */ /* 0x020fe200078e02ff */
[----:B-1----:R-:W-:-:S04]  /*01b0*/  SHF.L.U32 R2, R212, 0x7, RZ ;  /* 0x00000007d4027819 */ /* 0x002fc800000006ff */
[----:B------:R-:W-:-:S04]  /*01c0*/  ISETP.GE.AND P0, PT, R2, R0, PT ;  /* 0x000000000200720c */ /* 0x000fc80003f06270 */
[----:B------:R-:W-:Y:S01]  /*01d0*/  SEL R248, R5, 0xffffffff, !P0 ;  /* 0xffffffff05f87807 */ /* 0x000fe20004000000 */
[----:B------:R-:W-:Y:S05]  /*01e0*/  BRA `(.L_x_1872) ;  /* 0x0000012000007947 */ /* 0x000fea0003800000 */
.L_x_1868:
[----:B---3--:R-:W-:-:S04]  /*01f0*/  ISETP.NE.U32.AND P0, PT, RZ, c[0x0][0x568], PT ;  /* 0x00015a00ff007a0c */ /* 0x008fc80003f05070 */
[----:B------:R-:W-:-:S13]  /*0200*/  ISETP.NE.AND.EX P0, PT, RZ, c[0x0][0x56c], PT, P0 ;  /* 0x00015b00ff007a0c */ /* 0x000fda0003f05300 */
[----:B------:R-:W-:Y:S05]  /*0210*/  @!P0 BRA `(.L_x_1873) ;  /* 0x0000002000008947 */ /* 0x000fea0003800000 */
[----:B------:R1:W5:Y:S01]  /*0220*/  LDG.E R0, [R2.64] ;  /* 0x0000000802007981 */ /* 0x000362000c1e1900 */
[----:B------:R-:W-:Y:S05]  /*0230*/  BRA `(.L_x_1874) ;  /* 0x0000009000007947 */ /* 0x000fea0003800000 */
.L_x_1873:
        /* <DEDUP_REMOVED lines=8> */
.L_x_1875:
[----:B------:R-:W-:-:S05]  /*02c0*/  MOV R0, c[0x0][0x54c] ;  /* 0x0001530000007a02 */ /* 0x000fca0000000f00 */
.L_x_1874:
[----:B-----5:R-:W-:Y:S01]  /*02d0*/  IMAD R0, R0, c[0x0][0x548], RZ ;  /* 0x0001520000007a24 */ /* 0x020fe200078e02ff */
[----:B-1----:R-:W-:-:S04]  /*02e0*/  SHF.L.U32 R2, R212, 0x7, RZ ;  /* 0x00000007d4027819 */ /* 0x002fc800000006ff */
[----:B------:R-:W-:-:S04]  /*02f0*/  ISETP.GE.AND P0, PT, R2, R0, PT ;  /* 0x000000000200720c */ /* 0x000fc80003f06270 */
[----:B------:R-:W-:-:S04]  /*0300*/  SEL R248, R5, 0xffffffff, !P0 ;  /* 0xffffffff05f87807 */ /* 0x000fc80004000000 */
.L_x_1872:
[----:B------:R-:W-:-:S13]  /*0310*/  ISETP.GE.AND P0, PT, R248, RZ, PT ;  /* 0x000000fff800720c */ /* 0x000fda0003f06270 */
        /* <DEDUP_REMOVED lines=19> */
[----:B------:R-:W1:Y:S02]  /*0450*/  S2R R26, SR_CTAID.Y ;  /* 0x00000000001a7919 */ /* 0x000e640000002600 */
        /* <DEDUP_REMOVED lines=8> */
[----:B-1----:R-:W-:Y:S01]  /*04e0*/  SHF.R.S32.HI R214, RZ, 0x1f, R26 ;  /* 0x0000001fffd67819 */ /* 0x002fe2000001141a */
[----:B---3--:R-:W-:Y:S01]  /*04f0*/  IMAD.MOV.U32 R8, RZ, RZ, c[0x0][0x1d0] ;  /* 0x00007400ff087624 */ /* 0x008fe200078e00ff */
[----:B------:R-:W-:Y:S05]  /*0500*/  @P0 BRA `(.L_x_1876) ;  /* 0x0000004000000947 */ /* 0x000fea0003800000 */
[----:B--2---:R-:W-:Y:S05]  /*0510*/  @!P1 BRA `(.L_x_1876) ;  /* 0x0000003000009947 */ /* 0x004fea0003800000 */
[----:B------:R1:W2:Y:S04]  /*0520*/  LDG.E R0, [R6.64] ;  /* 0x0000000806007981 */ /* 0x0002a8000c1e1900 */
[----:B-1----:R-:W2:Y:S02]  /*0530*/  LDG.E R6, [R6.64+0x4] ;  /* 0x0000040806067981 */ /* 0x002ea4000c1e1900 */
[----:B--2--5:R-:W-:Y:S02]  /*0540*/  IADD3 R183, -R0, R6, RZ ;  /* 0x0000000600b77210 */ /* 0x024fe40007ffe1ff */
.L_x_1876:
[----:B--2---:R-:W-:-:S04]  /*0550*/  ISETP.NE.U32.AND P0, PT, RZ, c[0x0][0x368], PT ;  /* 0x0000da00ff007a0c */ /* 0x004fc80003f05070 */
[----:B------:R-:W-:-:S13]  /*0560*/  ISETP.NE.AND.EX P0, PT, RZ, c[0x0][0x36c], PT, P0 ;  /* 0x0000db00ff007a0c */ /* 0x000fda0003f05300 */
[----:B------:R-:W-:Y:S05]  /*0570*/  @!P0 BRA `(.L_x_1877) ;  /* 0x0000003000008947 */ /* 0x000fea0003800000 */
[----:B------:R-:W-:-:S05]  /*0580*/  IMAD.WIDE R4, R248, R13, c[0x0][0x368] ;  /* 0x0000da00f8047625 */ /* 0x000fca00078e020d */
[----:B------:R1:W5:Y:S01]  /*0590*/  LDG.E R8, [R4.64] ;  /* 0x0000000804087981 */ /* 0x000362000c1e1900 */
[----:B------:R-:W-:Y:S05]  /*05a0*/  BRA `(.L_x_1878) ;  /* 0x0000004000007947 */ /* 0x000fea0003800000 */
.L_x_1877:
[----:B------:R-:W-:Y:S05]  /*05b0*/  @!P5 BRA `(.L_x_1878) ;  /* 0x000000300000d947 */ /* 0x000fea0003800000 */
[----:B------:R1:W2:Y:S04]  /*05c0*/  LDG.E R0, [R4.64] ;  /* 0x0000000804007981 */ /* 0x0002a8000c1e1900 */
[----:B-1----:R-:W2:Y:S02]  /*05d0*/  LDG.E R4, [R4.64+0x4] ;  /* 0x0000040804047981 */ /* 0x002ea4000c1e1900 */
[----:B--2---:R-:W-:Y:S02]  /*05e0*/  IADD3 R8, -R0, R4, RZ ;  /* 0x0000000400087210 */ /* 0x004fe40007ffe1ff */
.L_x_1878:
[----:B-1----:R1:W2:Y:S04]  /*05f0*/  @P3 LDG.E R5, [R2.64] ;  /* 0x0000000802053981 */ /* 0x0022a8000c1e1900 */
[----:B------:R1:W2:Y:S01]  /*0600*/  @P3 LDG.E R4, [R2.64+0x4] ;  /* 0x0000040802043981 */ /* 0x0002a2000c1e1900 */
[----:B------:R-:W-:Y:S01]  /*0610*/  ISETP.NE.U32.AND P0, PT, RZ, c[0x0][0x378], PT ;  /* 0x0000de00ff007a0c */ /* 0x000fe20003f05070 */
[----:B-----5:R-:W-:-:S03]  /*0620*/  IMAD.MOV.U32 R166, RZ, RZ, R8 ;  /* 0x000000ffffa67224 */ /* 0x020fc600078e0008 */
[----:B------:R-:W-:Y:S01]  /*0630*/  ISETP.NE.AND.EX P0, PT, RZ, c[0x0][0x37c], PT, P0 ;  /* 0x0000df00ff007a0c */ /* 0x000fe20003f05300 */
[----:B------:R-:W-:-:S12]  /*0640*/  IMAD.IADD R0, R8, 0x1, -R179 ;  /* 0x0000000108007824 */ /* 0x000fd800078e0ab3 */
[----:B-1----:R-:W-:-:S05]  /*0650*/  @P0 IMAD.WIDE R2, R248, R13, c[0x0][0x378] ;  /* 0x0000de00f8020625 */ /* 0x002fca00078e020d */
[----:B------:R1:W5:Y:S01]  /*0660*/  @P0 LDG.E R166, [R2.64] ;  /* 0x0000000802a60981 */ /* 0x000362000c1e1900 */
[----:B--2---:R-:W-:-:S04]  /*0670*/  @P3 IMAD.IADD R127, R4, 0x1, -R5 ;  /* 0x00000001047f3824 */ /* 0x004fc800078e0a05 */
        /* <DEDUP_REMOVED lines=347> */
.L_x_1926:
        /* <DEDUP_REMOVED lines=50> */
.L_x_1884:
[----:B------:R-:W-:Y:S05]  /*1f50*/  BSYNC B0 ;  /* 0x0000000000007941 */ /* 0x000fea0003800000 */
.L_x_1883:
        /* <DEDUP_REMOVED lines=40> */
.L_x_1886:
[----:B------:R-:W-:Y:S05]  /*21e0*/  BSYNC B0 ;  /* 0x0000000000007941 */ /* 0x000fea0003800000 */
.L_x_1885:
        /* <DEDUP_REMOVED lines=40> */
.L_x_1888:
[----:B------:R-:W-:Y:S05]  /*2470*/  BSYNC B0 ;  /* 0x0000000000007941 */ /* 0x000fea0003800000 */
.L_x_1887:
        /* <DEDUP_REMOVED lines=38> */
.L_x_1890:
[----:B------:R-:W-:Y:S05]  /*26e0*/  BSYNC B0 ;  /* 0x0000000000007941 */ /* 0x000fea0003800000 */
.L_x_1889:
        /* <DEDUP_REMOVED lines=74> */
.L_x_1894:
[----:B------:R-:W-:Y:S05]  /*2b90*/  BSYNC B0 ;  /* 0x0000000000007941 */ /* 0x000fea0003800000 */
.L_x_1893:
        /* <DEDUP_REMOVED lines=59> */
.L_x_1892:
[----:B------:R-:W-:Y:S05]  /*2f50*/  BSYNC B1 ;  /* 0x0000000000017941 */ /* 0x000fea0003800000 */
.L_x_1891:
        /* <DEDUP_REMOVED lines=62> */
.L_x_1898:
[----:B------:R-:W-:Y:S05]  /*3340*/  BSYNC B0 ;  /* 0x0000000000007941 */ /* 0x000fea0003800000 */
.L_x_1897:
        /* <DEDUP_REMOVED lines=59> */
.L_x_1896:
[----:B------:R-:W-:Y:S05]  /*3700*/  BSYNC B1 ;  /* 0x0000000000017941 */ /* 0x000fea0003800000 */
.L_x_1895:
        /* <DEDUP_REMOVED lines=62> */
.L_x_1902:
[----:B------:R-:W-:Y:S05]  /*3af0*/  BSYNC B0 ;  /* 0x0000000000007941 */ /* 0x000fea0003800000 */
.L_x_1901:
        /* <DEDUP_REMOVED lines=59> */
.L_x_1900:
[----:B------:R-:W-:Y:S05]  /*3eb0*/  BSYNC B1 ;  /* 0x0000000000017941 */ /* 0x000fea0003800000 */
.L_x_1899:
        /* <DEDUP_REMOVED lines=60> */
.L_x_1905:
[----:B------:R-:W-:Y:S05]  /*4280*/  BSYNC B0 ;  /* 0x0000000000007941 */ /* 0x000fea0003800000 */
.L_x_1904:
        /* <DEDUP_REMOVED lines=59> */
.L_x_1882:
        /* <DEDUP_REMOVED lines=224> */
.L_x_1907:
[----:B-1----:R-:W-:Y:S05]  /*5440*/  BSYNC B0 ;  /* 0x0000000000007941 */ /* 0x002fea0003800000 */
.L_x_1906:
        /* <DEDUP_REMOVED lines=115> */
.L_x_1909:
[----:B------:R-:W-:Y:S05]  /*5b80*/  BSYNC B0 ;  /* 0x0000000000007941 */ /* 0x000fea0003800000 */
.L_x_1908:
        /* <DEDUP_REMOVED lines=115> */
.L_x_1911:
[----:B------:R-:W-:Y:S05]  /*62c0*/  BSYNC B0 ;  /* 0x0000000000007941 */ /* 0x000fea0003800000 */
.L_x_1910:
        /* <DEDUP_REMOVED lines=116> */
.L_x_1881:
        /* <DEDUP_REMOVED lines=19> */
.L_x_1913:
[----:B------:R-:W-:Y:S05]  /*6b40*/  BSYNC B0 ;  /* 0x0000000000007941 */ /* 0x000fea0003800000 */
.L_x_1912:
        /* <DEDUP_REMOVED lines=19> */
.L_x_1915:
[----:B------:R-:W-:Y:S05]  /*6c80*/  BSYNC B0 ;  /* 0x0000000000007941 */ /* 0x000fea0003800000 */
.L_x_1914:
        /* <DEDUP_REMOVED lines=19> */
.L_x_1917:
[----:B------:R-:W-:Y:S05]  /*6dc0*/  BSYNC B0 ;  /* 0x0000000000007941 */ /* 0x000fea0003800000 */
.L_x_1916:
        /* <DEDUP_REMOVED lines=18> */
.L_x_1903:
[----:B------:R-:W-:Y:S05]  /*6ef0*/  BSYNC B2 ;  /* 0x0000000000027941 */ /* 0x000fea0003800000 */
.L_x_1880:
        /* <DEDUP_REMOVED lines=83> */
.L_x_1919:
[----:B-1----:R-:W-:Y:S05]  /*7430*/  BSYNC B0 ;  /* 0x0000000000007941 */ /* 0x002fea0003800000 */
.L_x_1918:
        /* <DEDUP_REMOVED lines=19> */
.L_x_1921:
[----:B------:R-:W-:Y:S05]  /*7570*/  BSYNC B0 ;  /* 0x0000000000007941 */ /* 0x000fea0003800000 */
.L_x_1920:
        /* <DEDUP_REMOVED lines=19> */
.L_x_1923:
[----:B------:R-:W-:Y:S05]  /*76b0*/  BSYNC B0 ;  /* 0x0000000000007941 */ /* 0x000fea0003800000 */
.L_x_1922:
        /* <DEDUP_REMOVED lines=19> */
.L_x_1925:
[----:B------:R-:W-:Y:S05]  /*77f0*/  BSYNC B0 ;  /* 0x0000000000007941 */ /* 0x000fea0003800000 */
.L_x_1924:
        /* <DEDUP_REMOVED lines=37> */
.L_x_1879:
        /* <DEDUP_REMOVED lines=47> */
[----:B------:R-:W-:Y:S01]  /*7d40*/  ISETP.NE.U32.AND P0, PT, RZ, c[0x0][0x340], PT ;  /* 0x0000d000ff007a0c */ /* 0x000fe20003f05070 */
[----:B------:R-:W2:Y:S03]  /*7d50*/  LDL R193, [R1+0x4] ;  /* 0x0000040001c17983 */ /* 0x000ea60000100800 */
[----:B------:R-:W-:-:S13]  /*7d60*/  ISETP.NE.AND.EX P3, PT, RZ, c[0x0][0x344], PT, P0 ;  /* 0x0000d100ff007a0c */ /* 0x000fda0003f65300 */
[----:B------:R-:W-:-:S04]  /*7d70*/  @P3 IMAD.MOV.U32 R2, RZ, RZ, 0x4 ;  /* 0x00000004ff023424 */ /* 0x000fc800078e00ff */
[----:B------:R-:W-:-:S05]  /*7d80*/  @P3 IMAD.WIDE R2, R248, R2, c[0x0][0x340] ;  /* 0x0000d000f8023625 */ /* 0x000fca00078e0202 */
[----:B------:R1:W3:Y:S01]  /*7d90*/  @P3 LDG.E R12, [R2.64] ;  /* 0x00000008020c3981 */ /* 0x0002e2000c1e1900 */
[----:B------:R-:W-:Y:S01]  /*7da0*/  SHF.R.S32.HI R0, RZ, 0x1f, R171 ;  /* 0x0000001fff007819 */ /* 0x000fe200000114ab */
[----:B------:R-:W-:Y:S01]  /*7db0*/  IMAD.MOV.U32 R5, RZ, RZ, c[0x0][0x2c4] ;  /* 0x0000b100ff057624 */ /* 0x000fe200078e00ff */
[----:B------:R-:W-:Y:S01]  /*7dc0*/  SHF.R.S32.HI R117, RZ, 0x1f, R227 ;  /* 0x0000001fff757819 */ /* 0x000fe200000114e3 */
[----:B------:R-:W4:Y:S01]  /*7dd0*/  S2R R22, SR_CTAID.Y ;  /* 0x0000000000167919 */ /* 0x000f220000002600 */
[----:B------:R-:W-:Y:S01]  /*7de0*/  ISETP.NE.U32.AND P0, PT, RZ, c[0x0][0x348], PT ;  /* 0x0000d200ff007a0c */ /* 0x000fe20003f05070 */
[----:B------:R-:W-:Y:S01]  /*7df0*/  IMAD R0, R0, c[0x0][0x178], RZ ;  /* 0x00005e0000007a24 */ /* 0x000fe200078e02ff */
[----:B------:R-:W-:Y:S01]  /*7e00*/  LEA.HI R4, R117, R227, RZ, 0x3 ;  /* 0x000000e375047211 */ /* 0x000fe200078f18ff */
[----:B------:R-:W-:Y:S01]  /*7e10*/  IMAD R27, R183, c[0x0][0x2c4], RZ ;  /* 0x0000b100b71b7a24 */ /* 0x000fe200078e02ff */
[----:B------:R-:W-:Y:S01]  /*7e20*/  ISETP.NE.AND P1, PT, R5, 0x1, PT ;  /* 0x000000010500780c */ /* 0x000fe20003f25270 */
[----:B------:R-:W-:Y:S01]  /*7e30*/  IMAD R0, R171, c[0x0][0x17c], R0 ;  /* 0x00005f00ab007a24 */ /* 0x000fe200078e0200 */
[----:B------:R-:W-:Y:S01]  /*7e40*/  SHF.R.S32.HI R56, RZ, 0x3, R4 ;  /* 0x00000003ff387819 */ /* 0x000fe20000011404 */
[----:B------:R-:W-:Y:S01]  /*7e50*/  IMAD.MOV.U32 R185, RZ, RZ, c[0x0][0x1e0] ;  /* 0x00007800ffb97624 */ /* 0x000fe200078e00ff */
[----:B------:R-:W-:Y:S01]  /*7e60*/  SHF.R.S32.HI R11, RZ, 0x1f, R248 ;  /* 0x0000001fff0b7819 */ /* 0x000fe200000114f8 */
[----:B------:R-:W-:Y:S01]  /*7e70*/  BAR.SYNC.DEFER_BLOCKING 0x0 ;  /* 0x0000000000007b1d */ /* 0x000fe20000010000 */
[----:B------:R-:W-:Y:S01]  /*7e80*/  ISETP.NE.AND.EX P0, PT, RZ, c[0x0][0x34c], PT, P0 ;  /* 0x0000d300ff007a0c */ /* 0x000fe20003f05300 */
[----:B------:R-:W-:-:S02]  /*7e90*/  IMAD.SHL.U32 R192, R185, 0x80, RZ ;  /* 0x00000080b9c07824 */ /* 0x000fc400078e00ff */
[----:B------:R-:W-:Y:S01]  /*7ea0*/  IMAD.WIDE.U32 R186, R185, 0x40, RZ ;  /* 0x00000040b9ba7825 */ /* 0x000fe200078e00ff */
[----:B------:R-:W-:-:S05]  /*7eb0*/  SEL R6, R11, RZ, !P0 ;  /* 0x000000ff0b067207 */ /* 0x000fca0004000000 */
[----:B------:R-:W-:Y:S02]  /*7ec0*/  IMAD R6, R6, c[0x0][0x1c0], RZ ;  /* 0x0000700006067a24 */ /* 0x000fe400078e02ff */
[----:B-1----:R-:W-:-:S04]  /*7ed0*/  IMAD.WIDE.U32 R2, R171, c[0x0][0x178], RZ ;  /* 0x00005e00ab027a25 */ /* 0x002fc800078e00ff */
[----:B------:R-:W-:Y:S01]  /*7ee0*/  IMAD.IADD R3, R3, 0x1, R0 ;  /* 0x0000000103037824 */ /* 0x000fe200078e0200 */
[----:B------:R-:W-:Y:S02]  /*7ef0*/  LOP3.LUT R0, R4, 0xfffffff8, RZ, 0xc0, !PT ;  /* 0xfffffff804007812 */ /* 0x000fe400078ec0ff */
[----:B------:R-:W-:Y:S01]  /*7f00*/  SEL R4, R248, RZ, !P0 ;  /* 0x000000fff8047207 */ /* 0x000fe20004000000 */
[----:B----4-:R-:W-:-:S04]  /*7f10*/  IMAD.WIDE.U32 R2, R22, c[0x0][0x1b8], R2 ;  /* 0x00006e0016027a25 */ /* 0x010fc800078e0002 */
        /* <DEDUP_REMOVED lines=25> */
[----:B------:R-:W-:Y:S01]  /*80b0*/  IMAD R0, R4, c[0x0][0x1ac], R0 ;  /* 0x00006b0004007a24 */ /* 0x000fe200078e0200 */
[----:B------:R-:W-:Y:S01]  /*80c0*/  ISETP.GE.AND P4, PT, R24, c[0x0][0x198], PT ;  /* 0x0000660018007a0c */ /* 0x000fe20003f86270 */
[----:B------:R-:W-:Y:S01]  /*80d0*/  IMAD.WIDE.U32 R2, R4, c[0x0][0x1a8], R2 ;  /* 0x00006a0004027a25 */ /* 0x000fe200078e0002 */
[----:B------:R-:W-:-:S02]  /*80e0*/  ISETP.GE.AND P5, PT, R6, R27, PT ;  /* 0x0000001b0600720c */ /* 0x000fc40003fa6270 */
[----:B------:R-:W-:Y:S01]  /*80f0*/  IADD3 R9, R6, 0x20, RZ ;  /* 0x0000002006097810 */ /* 0x000fe20007ffe0ff */
[----:B------:R-:W-:Y:S01]  /*8100*/  IMAD.IADD R0, R3, 0x1, R0 ;  /* 0x0000000103007824 */ /* 0x000fe200078e0200 */
[----:B------:R-:W-:Y:S02]  /*8110*/  LEA R15, P0, R2, c[0x0][0x160], 0x1 ;  /* 0x00005800020f7a11 */ /* 0x000fe400078008ff */
[----:B------:R-:W-:Y:S02]  /*8120*/  SHF.R.S32.HI R3, RZ, 0x1f, R19 ;  /* 0x0000001fff037819 */ /* 0x000fe40000011413 */
[----:B------:R-:W-:Y:S01]  /*8130*/  IADD3 R19, P1, R56, R19, RZ ;  /* 0x0000001338137210 */ /* 0x000fe20007f3e0ff */
[----:B------:R-:W-:Y:S01]  /*8140*/  SHFL.IDX PT, R4, R15, RZ, 0x181f ;  /* 0x00181fff0f047589 */ /* 0x000fe200000e0000 */
[----:B------:R-:W-:Y:S02]  /*8150*/  LEA.HI.X R18, R2, c[0x0][0x164], R0, 0x1, P0 ;  /* 0x0000590002127a11 */ /* 0x000fe400000f0c00 */
[----:B------:R-:W-:-:S02]  /*8160*/  LEA.HI.X.SX32 R20, R56, R3, 0x1, P1 ;  /* 0x0000000338147211 */ /* 0x000fc400008f0eff */
        /* <DEDUP_REMOVED lines=15> */
[----:B------:R-:W4:Y:S01]  /*8260*/  SHFL.IDX PT, R2, R15, 0x1, 0x181f ;  /* 0x00381f000f027f89 */ /* 0x000f2200000e0000 */
        /* <DEDUP_REMOVED lines=9> */
[----:B------:R-:W-:-:S05]  /*8300*/  LOP3.LUT R58, R29, R0, R30, 0xf6, !PT ;  /* 0x000000001d3a7212 */ /* 0x000fca00078ef61e */
[C---:B------:R-:W-:Y:S02]  /*8310*/  @!P5 IMAD.SHL.U32 R14, R58.reuse, 0x2, RZ ;  /* 0x000000023a0ed824 */ /* 0x040fe400078e00ff */
[----:B------:R-:W-:Y:S01]  /*8320*/  @!P0 IMAD.SHL.U32 R0, R58, 0x2, RZ ;  /* 0x000000023a008824 */ /* 0x000fe200078e00ff */
[----:B--2---:R-:W-:-:S04]  /*8330*/  LEA.HI.SX32 R59, R193, 0xffffffff, 0x19 ;  /* 0xffffffffc13b7811 */ /* 0x004fc800078fcaff */
[----:B------:R-:W-:Y:S02]  /*8340*/  SHF.R.S32.HI R84, RZ, 0x1f, R59 ;  /* 0x0000001fff547819 */ /* 0x000fe4000001143b */
[--C-:B---3--:R-:W-:Y:S01]  /*8350*/  @P3 SHF.R.S32.HI R9, RZ, 0x1f, R12.reuse ;  /* 0x0000001fff093819 */ /* 0x108fe2000001140c */
[----:B------:R-:W-:Y:S01]  /*8360*/  @!P3 IMAD.MOV.U32 R9, RZ, RZ, R11 ;  /* 0x000000ffff09b224 */ /* 0x000fe200078e000b */
[----:B------:R-:W-:Y:S01]  /*8370*/  @!P0 LEA.HI R11, R10, R21, RZ, 0x3 ;  /* 0x000000150a0b8211 */ /* 0x000fe200078f18ff */
[----:B------:R-:W-:Y:S01]  /*8380*/  @P3 IMAD.MOV.U32 R8, RZ, RZ, R12 ;  /* 0x000000ffff083224 */ /* 0x000fe200078e000c */
[----:B------:R-:W1:Y:S01]  /*8390*/  SHFL.IDX PT, R10, R15, 0x2, 0x181f ;  /* 0x00581f000f0a7f89 */ /* 0x000e6200000e0000 */
[----:B------:R-:W-:Y:S01]  /*83a0*/  @!P3 IMAD.MOV.U32 R8, RZ, RZ, R248 ;  /* 0x000000ffff08b224 */ /* 0x000fe200078e00f8 */
[----:B------:R-:W-:Y:S02]  /*83b0*/  @!P0 LOP3.LUT R12, R11, 0xfffffff8, RZ, 0xc0, !PT ;  /* 0xfffffff80b0c8812 */ /* 0x000fe400078ec0ff */
[----:B------:R-:W-:Y:S01]  /*83c0*/  @!P5 LEA R4, P3, R24, R4, 0x1 ;  /* 0x000000041804d211 */ /* 0x000fe200078608ff */
[----:B------:R-:W2:Y:S02]  /*83d0*/  SHFL.IDX PT, R11, R18, 0x2, 0x181f ;  /* 0x00581f00120b7f89 */ /* 0x000ea400000e0000 */
[----:B----4-:R-:W-:Y:S01]  /*83e0*/  @!P0 IMAD.WIDE R12, R12, 0x2, R2 ;  /* 0x000000020c0c8825 */ /* 0x010fe200078e0202 */
[----:B------:R-:W-:-:S02]  /*83f0*/  @!P5 LEA.HI.X R5, R24, R5, R25, 0x1, P3 ;  /* 0x000000051805d211 */ /* 0x000fc400018f0c19 */
[----:B------:R-:W-:-:S03]  /*8400*/  @!P0 LEA R2, P3, R24, R2, 0x1 ;  /* 0x0000000218028211 */ /* 0x000fc600078608ff */
[----:B------:R3:W-:Y:S01]  /*8410*/  @!P5 LDGSTS.E.BYPASS.LTC128B.128 [R14+0x100], [R4.64], !P4 ;  /* 0x00100000040edfae */ /* 0x0007e2000e101d48 */
[----:B------:R-:W-:Y:S02]  /*8420*/  @!P0 LEA.HI.X R3, R24, R3, R25, 0x1, P3 ;  /* 0x0000000318038211 */ /* 0x000fe400018f0c19 */
[----:B------:R-:W-:Y:S01]  /*8430*/  ISETP.GE.AND P3, PT, R21, c[0x0][0x1d4], PT ;  /* 0x0000750015007a0c */ /* 0x000fe20003f66270 */
[----:B------:R4:W-:Y:S04]  /*8440*/  @!P5 LDGSTS.E.BYPASS.LTC128B.128 [R14+0x4100], [R16.64], !P6 ;  /* 0x04100000100edfae */ /* 0x0009e8000f101d48 */
[----:B------:R1:W-:Y:S04]  /*8450*/  @!P0 LDGSTS.E.BYPASS.LTC128B.128 [R0+0x1100], [R2.64], !P4 ;  /* 0x0110000002008fae */ /* 0x0003e8000e101d48 */
[----:B------:R2:W-:Y:S01]  /*8460*/  @!P0 LDGSTS.E.BYPASS.LTC128B.128 [R0+0x5100], [R12.64], !P6 ;  /* 0x051000000c008fae */ /* 0x0005e2000f101d48 */
[----:B------:R-:W-:Y:S01]  /*8470*/  ISETP.NE.U32.AND P6, PT, RZ, c[0x0][0x350], PT ;  /* 0x0000d400ff007a0c */ /* 0x000fe20003fc5070 */
[----:B---3--:R-:W-:Y:S01]  /*8480*/  IMAD R4, R214, c[0x0][0x1e8], RZ ;  /* 0x00007a00d6047a24 */ /* 0x008fe200078e02ff */
[----:B------:R-:W-:-:S03]  /*8490*/  @!P2 SHF.R.S32.HI R5, RZ, 0x1f, R21 ;  /* 0x0000001fff05a819 */ /* 0x000fc60000011415 */
[C---:B------:R-:W-:Y:S02]  /*84a0*/  IMAD R4, R22.reuse, c[0x0][0x1ec], R4 ;  /* 0x00007b0016047a24 */ /* 0x040fe400078e0204 */
[----:B-1----:R-:W-:Y:S01]  /*84b0*/  IMAD.WIDE.U32 R2, R22, c[0x0][0x1e8], R6 ;  /* 0x00007a0016027a25 */ /* 0x002fe200078e0006 */
[----:B------:R-:W-:Y:S02]  /*84c0*/  @!P1 LEA R6, P0, R24, R10, 0x1 ;  /* 0x0000000a18069211 */ /* 0x000fe400078008ff */
[----:B--2---:R-:W-:Y:S01]  /*84d0*/  @!P1 SHF.R.S32.HI R0, RZ, 0x1f, R21 ;  /* 0x0000001fff009819 */ /* 0x004fe20000011415 */
[----:B------:R-:W-:Y:S01]  /*84e0*/  IMAD.IADD R3, R4, 0x1, R3 ;  /* 0x0000000104037824 */ /* 0x000fe200078e0203 */
[-C--:B------:R-:W-:Y:S01]  /*84f0*/  @!P2 LEA.HI R12, R5, R21.reuse, RZ, 0x3 ;  /* 0x00000015050ca211 */ /* 0x080fe200078f18ff */
[----:B------:R-:W1:Y:S01]  /*8500*/  SHFL.IDX PT, R4, R15, 0x3, 0x181f ;  /* 0x00781f000f047f89 */ /* 0x000e6200000e0000 */
[----:B------:R-:W-:Y:S01]  /*8510*/  @!P1 LEA.HI R0, R0, R21, RZ, 0x3 ;  /* 0x0000001500009211 */ /* 0x000fe200078f18ff */
[----:B------:R-:W-:Y:S01]  /*8520*/  IMAD.MOV.U32 R13, RZ, RZ, c[0x0][0x1e4] ;  /* 0x00007900ff0d7624 */ /* 0x000fe200078e00ff */
[----:B------:R-:W-:Y:S01]  /*8530*/  @!P1 LEA.HI.X R7, R24, R11, R25, 0x1, P0 ;  /* 0x0000000b18079211 */ /* 0x000fe200000f0c19 */
[----:B------:R-:W2:Y:S01]  /*8540*/  SHFL.IDX PT, R5, R18, 0x3, 0x181f ;  /* 0x00781f0012057f89 */ /* 0x000ea200000e0000 */
[----:B------:R-:W-:Y:S01]  /*8550*/  @!P1 LOP3.LUT R0, R0, 0xfffffff8, RZ, 0xc0, !PT ;  /* 0xfffffff800009812 */ /* 0x000fe200078ec0ff */
[----:B------:R-:W-:Y:S01]  /*8560*/  IMAD.SHL.U32 R249, R13, 0x40, RZ ;  /* 0x000000400df97824 */ /* 0x000fe200078e00ff */
[----:B------:R-:W-:-:S02]  /*8570*/  ISETP.NE.AND.EX P0, PT, RZ, c[0x0][0x354], PT, P6 ;  /* 0x0000d500ff007a0c */ /* 0x000fc40003f05360 */
[----:B------:R-:W-:Y:S01]  /*8580*/  ISETP.GE.AND P6, PT, R21, c[0x0][0x198], PT ;  /* 0x0000660015007a0c */ /* 0x000fe20003fc6270 */
[----:B------:R-:W-:Y:S01]  /*8590*/  @!P1 IMAD.WIDE R10, R0, 0x2, R10 ;  /* 0x00000002000a9825 */ /* 0x000fe200078e020a */
[----:B----4-:R-:W-:Y:S02]  /*85a0*/  SEL R16, R9, RZ, !P0 ;  /* 0x000000ff09107207 */ /* 0x010fe40004000000 */
[----:B------:R-:W-:Y:S01]  /*85b0*/  SEL R17, R8, RZ, !P0 ;  /* 0x000000ff08117207 */ /* 0x000fe20004000000 */
[----:B------:R-:W-:Y:S02]  /*85c0*/  @!P1 IMAD.SHL.U32 R0, R58, 0x2, RZ ;  /* 0x000000023a009824 */ /* 0x000fe400078e00ff */
[----:B------:R-:W-:Y:S02]  /*85d0*/  IMAD.MOV.U32 R9, RZ, RZ, 0x7 ;  /* 0x00000007ff097424 */ /* 0x000fe400078e00ff */
[----:B------:R-:W-:Y:S01]  /*85e0*/  IMAD.IADD R8, R196, 0x1, -R56 ;  /* 0x00000001c4087824 */ /* 0x000fe200078e0a38 */
[----:B------:R3:W-:Y:S01]  /*85f0*/  @!P1 LDGSTS.E.BYPASS.LTC128B.128 [R0+0x2100], [R6.64], !P4 ;  /* 0x0210000006009fae */ /* 0x0007e2000e101d48 */
[----:B------:R-:W-:Y:S01]  /*8600*/  IMAD.WIDE.U32 R246, R17, c[0x0][0x1f0], R2 ;  /* 0x00007c0011f67a25 */ /* 0x000fe200078e0002 */
[----:B------:R-:W-:-:S02]  /*8610*/  SHF.L.U64.HI R118, R185, R9, c[0x0][0x1e4] ;  /* 0x00007900b9767619 */ /* 0x000fc40000010209 */
[----:B------:R4:W-:Y:S01]  /*8620*/  @!P1 LDGSTS.E.BYPASS.LTC128B.128 [R0+0x6100], [R10.64], !P6 ;  /* 0x061000000a009fae */ /* 0x0009e2000f101d48 */
[----:B------:R-:W-:Y:S01]  /*8630*/  ISETP.GE.AND P1, PT, R21, c[0x0][0x198], PT ;  /* 0x0000660015007a0c */ /* 0x000fe20003f26270 */
[----:B------:R-:W-:Y:S02]  /*8640*/  IMAD.MOV.U32 R242, RZ, RZ, R246 ;  /* 0x000000fffff27224 */ /* 0x000fe400078e00f6 */
[----:B------:R-:W-:Y:S02]  /*8650*/  IMAD.IADD R249, R187, 0x1, R249 ;  /* 0x00000001bbf97824 */ /* 0x000fe400078e02f9 */
[----:B---3--:R-:W-:-:S04]  /*8660*/  IMAD R6, R16, c[0x0][0x1f0], RZ ;  /* 0x00007c0010067a24 */ /* 0x008fc800078e02ff */
[----:B------:R-:W-:Y:S02]  /*8670*/  IMAD R6, R17, c[0x0][0x1f4], R6 ;  /* 0x00007d0011067a24 */ /* 0x000fe400078e0206 */
[----:B----4-:R-:W-:Y:S01]  /*8680*/  IMAD R10, R59, -0x80, R8 ;  /* 0xffffff803b0a7824 */ /* 0x010fe200078e0208 */
[----:B------:R-:W-:Y:S01]  /*8690*/  @!P2 LOP3.LUT R8, R12, 0xfffffff8, RZ, 0xc0, !PT ;  /* 0xfffffff80c08a812 */ /* 0x000fe200078ec0ff */
[----:B------:R-:W-:Y:S02]  /*86a0*/  IMAD R0, R118, R59, RZ ;  /* 0x0000003b76007224 */ /* 0x000fe400078e02ff */
[----:B------:R-:W-:Y:S01]  /*86b0*/  IMAD.IADD R243, R247, 0x1, R6 ;  /* 0x00000001f7f37824 */ /* 0x000fe200078e0206 */
[----:B-1----:R-:W-:Y:S01]  /*86c0*/  @!P2 LEA R6, P0, R24, R4, 0x1 ;  /* 0x000000041806a211 */ /* 0x002fe200078008ff */
[----:B------:R-:W-:Y:S01]  /*86d0*/  IMAD R11, R84, R192, R0 ;  /* 0x000000c0540b7224 */ /* 0x000fe200078e0200 */
[----:B------:R-:W-:Y:S01]  /*86e0*/  ISETP.GE.AND P6, PT, R10, 0x1, PT ;  /* 0x000000010a00780c */ /* 0x000fe20003fc6270 */
[----:B------:R-:W-:Y:S01]  /*86f0*/  @!P2 IMAD.SHL.U32 R0, R58, 0x2, RZ ;  /* 0x000000023a00a824 */ /* 0x000fe200078e00ff */
[----:B--2---:R-:W-:Y:S01]  /*8700*/  @!P2 LEA.HI.X R7, R24, R5, R25, 0x1, P0 ;  /* 0x000000051807a211 */ /* 0x004fe200000f0c19 */
[----:B------:R-:W-:-:S04]  /*8710*/  @!P2 IMAD.WIDE R8, R8, 0x2, R4 ;  /* 0x000000020808a825 */ /* 0x000fc800078e0204 */
[----:B------:R-:W-:Y:S01]  /*8720*/  IMAD.WIDE.U32 R2, R59, R192, R242 ;  /* 0x000000c03b027225 */ /* 0x000fe200078e00f2 */
[----:B------:R1:W-:Y:S01]  /*8730*/  @!P2 LDGSTS.E.BYPASS.LTC128B.128 [R0+0x3100], [R6.64], !P4 ;  /* 0x031000000600afae */ /* 0x0003e2000e101d48 */
[----:B------:R-:W-:Y:S02]  /*8740*/  ISETP.GE.AND P4, PT, R24, c[0x0][0x1d4], PT ;  /* 0x0000750018007a0c */ /* 0x000fe40003f86270 */
[----:B------:R-:W-:Y:S01]  /*8750*/  IMAD.IADD R3, R3, 0x1, R11 ;  /* 0x0000000103037824 */ /* 0x000fe200078e020b */
[----:B------:R2:W-:Y:S01]  /*8760*/  @!P2 LDGSTS.E.BYPASS.LTC128B.128 [R0+0x7100], [R8.64], !P1 ;  /* 0x071000000800afae */ /* 0x0005e2000c901d48 */
[----:B------:R-:W-:Y:S02]  /*8770*/  ISETP.GE.AND P2, PT, R10, 0x21, PT ;  /* 0x000000210a00780c */ /* 0x000fe40003f46270 */
[----:B------:R-:W-:Y:S01]  /*8780*/  @P6 LEA R4, P0, R2, c[0x0][0x1c8], 0x1 ;  /* 0x0000720002046a11 */ /* 0x000fe200078008ff */
[----:B------:R-:W0:Y:S01]  /*8790*/  LDGDEPBAR ;  /* 0x00000000000079af */ /* 0x000e220000000000 */
[----:B------:R-:W-:-:S02]  /*87a0*/  ISETP.GE.AND P1, PT, R10, 0x41, PT ;  /* 0x000000410a00780c */ /* 0x000fc40003f26270 */
[----:B------:R-:W-:Y:S02]  /*87b0*/  @P6 LEA.HI.X R5, R2, c[0x0][0x1cc], R3, 0x1, P0 ;  /* 0x0000730002056a11 */ /* 0x000fe400000f0c03 */
[----:B------:R-:W-:Y:S01]  /*87c0*/  ISETP.GE.AND P0, PT, R10, 0x61, PT ;  /* 0x000000610a00780c */ /* 0x000fe20003f06270 */
[----:B-1----:R-:W-:Y:S02]  /*87d0*/  IMAD R6, R20, c[0x0][0x208], RZ ;  /* 0x0000820014067a24 */ /* 0x002fe400078e02ff */
[----:B--2---:R-:W-:Y:S01]  /*87e0*/  @P6 IMAD.SHL.U32 R0, R58, 0x2, RZ ;  /* 0x000000023a006824 */ /* 0x004fe200078e00ff */
[----:B------:R-:W-:Y:S01]  /*87f0*/  LEA.HI R8, R117, R227, RZ, 0x4 ;  /* 0x000000e375087211 */ /* 0x000fe200078f20ff */
[----:B------:R-:W-:-:S03]  /*8800*/  IMAD R14, R19, c[0x0][0x20c], R6 ;  /* 0x00008300130e7a24 */ /* 0x000fc600078e0206 */
[----:B------:R1:W-:Y:S01]  /*8810*/  @P6 LDGSTS.E.BYPASS.LTC128B.128 [R0+0x8100], [R4.64], !P4 ;  /* 0x0810000004006fae */ /* 0x0003e2000e101d48 */
[----:B------:R-:W-:Y:S02]  /*8820*/  LOP3.LUT R7, R8, 0xfffffff0, RZ, 0xc0, !PT ;  /* 0xfffffff008077812 */ /* 0x000fe400078ec0ff */
[----:B------:R-:W-:Y:S01]  /*8830*/  SHF.R.S32.HI R9, RZ, 0x4, R8 ;  /* 0x00000004ff097819 */ /* 0x000fe20000011408 */
[----:B------:R1:W-:Y:S02]  /*8840*/  @P6 LDGSTS.E.BYPASS.LTC128B.128 [R0+0xc100], [R4.64+0x80], !P3 ;  /* 0x0c10008004006fae */ /* 0x0003e4000d901d48 */
[----:B------:R-:W-:-:S05]  /*8850*/  IMAD.IADD R7, R227, 0x1, -R7 ;  /* 0x00000001e3077824 */ /* 0x000fca00078e0a07 */
[----:B------:R-:W-:-:S04]  /*8860*/  SHF.R.S32.HI R15, RZ, 0x1f, R7 ;  /* 0x0000001fff0f7819 */ /* 0x000fc80000011407 */
[----:B------:R-:W-:Y:S02]  /*8870*/  LEA.HI R15, R15, R7, RZ, 0x3 ;  /* 0x000000070f0f7211 */ /* 0x000fe400078f18ff */
[----:B-1----:R-:W-:Y:S01]  /*8880*/  @P2 LEA R0, P6, R185, R2, 0x5 ;  /* 0x00000002b9002211 */ /* 0x002fe200078c28ff */
[----:B------:R-:W-:-:S03]  /*8890*/  IMAD.WIDE.U32 R4, R19, c[0x0][0x208], R24 ;  /* 0x0000820013047a25 */ /* 0x000fc600078e0018 */
[----:B------:R-:W-:Y:S01]  /*88a0*/  @P2 LEA.HI.X R6, R185, R3, R13, 0x5, P6 ;  /* 0x00000003b9062211 */ /* 0x000fe200030f2c0d */
[----:B------:R-:W-:Y:S01]  /*88b0*/  @P0 IMAD R13, R13, 0x60, RZ ;  /* 0x000000600d0d0824 */ /* 0x000fe200078e02ff */
[----:B------:R-:W-:Y:S01]  /*88c0*/  @P2 LEA R10, P6, R0, c[0x0][0x1c8], 0x1 ;  /* 0x00007200000a2a11 */ /* 0x000fe200078c08ff */
[----:B------:R-:W-:-:S03]  /*88d0*/  IMAD.IADD R5, R5, 0x1, R14 ;  /* 0x0000000105057824 */ /* 0x000fc600078e020e */
[----:B------:R-:W-:Y:S02]  /*88e0*/  @P2 LEA.HI.X R11, R0, c[0x0][0x1cc], R6, 0x1, P6 ;  /* 0x00007300000b2a11 */ /* 0x000fe400030f0c06 */
[----:B------:R-:W-:Y:S02]  /*88f0*/  LEA.HI R6, R8, R9, RZ, 0x1 ;  /* 0x0000000908067211 */ /* 0x000fe400078f08ff */
[----:B------:R-:W-:Y:S02]  /*8900*/  @P1 IADD3 R0, P6, R2, R186, RZ ;  /* 0x000000ba02001210 */ /* 0x000fe40007fde0ff */
[----:B------:R-:W-:-:S03]  /*8910*/  LOP3.LUT R12, R6, 0xfffffffe, RZ, 0xc0, !PT ;  /* 0xfffffffe060c7812 */ /* 0x000fc600078ec0ff */
[--C-:B------:R-:W-:Y:S01]  /*8920*/  @P1 IMAD.X R6, R249, 0x1, R3.reuse, P6 ;  /* 0x00000001f9061824 */ /* 0x100fe200030e0603 */
[C---:B------:R-:W-:Y:S01]  /*8930*/  @P1 LEA R8, P6, R0.reuse, c[0x0][0x1c8], 0x1 ;  /* 0x0000720000081a11 */ /* 0x040fe200078c08ff */
[----:B------:R-:W-:Y:S02]  /*8940*/  IMAD.IADD R54, R9, 0x1, -R12 ;  /* 0x0000000109367824 */ /* 0x000fe400078e0a0c */
[----:B------:R-:W-:Y:S01]  /*8950*/  @P0 IMAD.WIDE.U32 R2, R185, 0x60, R2 ;  /* 0x00000060b9020825 */ /* 0x000fe200078e0002 */
[----:B------:R-:W-:Y:S02]  /*8960*/  @P1 LEA.HI.X R9, R0, c[0x0][0x1cc], R6, 0x1, P6 ;  /* 0x0000730000091a11 */ /* 0x000fe400030f0c06 */
[----:B------:R-:W-:Y:S01]  /*8970*/  LOP3.LUT R0, R15, 0xfffffff8, RZ, 0xc0, !PT ;  /* 0xfffffff80f007812 */ /* 0x000fe200078ec0ff */
[----:B------:R-:W-:Y:S01]  /*8980*/  @P0 IMAD.IADD R12, R13, 0x1, R3 ;  /* 0x000000010d0c0824 */ /* 0x000fe200078e0203 */
[----:B------:R-:W-:Y:S01]  /*8990*/  @P0 LEA R6, P6, R2, c[0x0][0x1c8], 0x1 ;  /* 0x0000720002060a11 */ /* 0x000fe200078c08ff */
[----:B------:R-:W-:-:S02]  /*89a0*/  @P2 IMAD.SHL.U32 R3, R58, 0x2, RZ ;  /* 0x000000023a032824 */ /* 0x000fc400078e00ff */
[----:B------:R-:W-:Y:S01]  /*89b0*/  IMAD.IADD R13, R7, 0x1, -R0 ;  /* 0x00000001070d7824 */ /* 0x000fe200078e0a00 */
[----:B------:R-:W-:Y:S01]  /*89c0*/  @P0 LEA.HI.X R7, R2, c[0x0][0x1cc], R12, 0x1, P6 ;  /* 0x0000730002070a11 */ /* 0x000fe200030f0c0c */
[----:B------:R-:W-:Y:S01]  /*89d0*/  @P1 IMAD.SHL.U32 R0, R58, 0x2, RZ ;  /* 0x000000023a001824 */ /* 0x000fe200078e00ff */
[----:B------:R1:W-:Y:S04]  /*89e0*/  @P2 LDGSTS.E.BYPASS.LTC128B.128 [R3+0x9100], [R10.64], !P4 ;  /* 0x091000000a032fae */ /* 0x0003e8000e101d48 */
[----:B------:R1:W-:Y:S04]  /*89f0*/  @P2 LDGSTS.E.BYPASS.LTC128B.128 [R3+0xd100], [R10.64+0x80], !P3 ;  /* 0x0d1000800a032fae */ /* 0x0003e8000d901d48 */
[----:B------:R2:W-:Y:S04]  /*8a00*/  @P1 LDGSTS.E.BYPASS.LTC128B.128 [R0+0xa100], [R8.64], !P4 ;  /* 0x0a10000008001fae */ /* 0x0005e8000e101d48 */
[----:B------:R2:W-:Y:S01]  /*8a10*/  @P1 LDGSTS.E.BYPASS.LTC128B.128 [R0+0xe100], [R8.64+0x80], !P3 ;  /* 0x0e10008008001fae */ /* 0x0005e2000d901d48 */
[----:B------:R-:W-:Y:S01]  /*8a20*/  R2P PR, R13, 0x6 ;  /* 0x000000060d007804 */ /* 0x000fe20000000000 */
[----:B-1----:R-:W-:-:S02]  /*8a30*/  IMAD R10, R214, c[0x0][0x210], RZ ;  /* 0x00008400d60a7a24 */ /* 0x002fc400078e02ff */
[----:B------:R-:W-:-:S04]  /*8a40*/  IMAD.WIDE.U32 R2, R22, c[0x0][0x210], R4 ;  /* 0x0000840016027a25 */ /* 0x000fc800078e0004 */
[----:B------:R-:W-:Y:S02]  /*8a50*/  IMAD R10, R22, c[0x0][0x214], R10 ;  /* 0x00008500160a7a24 */ /* 0x000fe400078e020a */
[----:B--2---:R-:W-:Y:S02]  /*8a60*/  @P0 IMAD.SHL.U32 R0, R58, 0x2, RZ ;  /* 0x000000023a000824 */ /* 0x004fe400078e00ff */
[----:B------:R-:W-:Y:S02]  /*8a70*/  IMAD.SHL.U32 R8, R13, 0x40, RZ ;  /* 0x000000400d087824 */ /* 0x000fe400078e00ff */
[----:B------:R-:W-:Y:S01]  /*8a80*/  IMAD.SHL.U32 R9, R54, 0x8, RZ ;  /* 0x0000000836097824 */ /* 0x000fe200078e00ff */
[----:B------:R1:W-:Y:S01]  /*8a90*/  @P0 LDGSTS.E.BYPASS.LTC128B.128 [R0+0xb100], [R6.64], !P4 ;  /* 0x0b10000006000fae */ /* 0x0003e2000e101d48 */
[----:B------:R-:W-:Y:S01]  /*8aa0*/  IMAD.IADD R3, R10, 0x1, R3 ;  /* 0x000000010a037824 */ /* 0x000fe200078e0203 */
[----:B------:R-:W-:Y:S01]  /*8ab0*/  LOP3.LUT R8, R8, 0x1c0, RZ, 0xc0, !PT ;  /* 0x000001c008087812 */ /* 0x000fe200078ec0ff */
[----:B------:R-:W-:Y:S01]  /*8ac0*/  IMAD.MOV.U32 R5, RZ, RZ, 0x10 ;  /* 0x00000010ff057424 */ /* 0x000fe200078e00ff */
[----:B------:R1:W-:Y:S01]  /*8ad0*/  @P0 LDGSTS.E.BYPASS.LTC128B.128 [R0+0xf100], [R6.64+0x80], !P3 ;  /* 0x0f10008006000fae */ /* 0x0003e2000d901d48 */
[----:B------:R-:W-:Y:S01]  /*8ae0*/  ISETP.LT.AND P0, PT, RZ, c[0x0][0x27c], PT ;  /* 0x00009f00ff007a0c */ /* 0x000fe20003f01270 */
[----:B------:R-:W-:Y:S01]  /*8af0*/  IMAD.WIDE.U32 R244, R17, c[0x0][0x218], R2 ;  /* 0x0000860011f47a25 */ /* 0x000fe200078e0002 */
[----:B------:R-:W-:Y:S01]  /*8b00*/  LOP3.LUT R4, R8, 0x8, R9, 0xf8, !PT ;  /* 0x0000000808047812 */ /* 0x000fe200078ef809 */
[----:B------:R-:W0:Y:S01]  /*8b10*/  LDGDEPBAR ;  /* 0x00000000000079af */ /* 0x000e220000000000 */
[----:B------:R-:W-:Y:S01]  /*8b20*/  SHF.R.U32.HI R8, RZ, 0x3, R8 ;  /* 0x00000003ff087819 */ /* 0x000fe20000011608 */
[----:B------:R-:W-:Y:S01]  /*8b30*/  IMAD.MOV.U32 R2, RZ, RZ, 0x20 ;  /* 0x00000020ff027424 */ /* 0x000fe200078e00ff */
[----:B------:R-:W-:-:S02]  /*8b40*/  SEL R5, R5, 0xfffffff0, !P1 ;  /* 0xfffffff005057807 */ /* 0x000fc40004800000 */
[----:B------:R-:W-:Y:S01]  /*8b50*/  LOP3.LUT R8, R4, R8, RZ, 0x3c, !PT ;  /* 0x0000000804087212 */ /* 0x000fe200078e3cff */
[----:B------:R-:W-:Y:S01]  /*8b60*/  IMAD.SHL.U32 R4, R15, 0x40, RZ ;  /* 0x000000400f047824 */ /* 0x000fe200078e00ff */
[----:B------:R-:W-:-:S04]  /*8b70*/  SEL R2, R2, 0xffffffe0, !P2 ;  /* 0xffffffe002027807 */ /* 0x000fc80005000000 */
[----:B------:R-:W-:Y:S01]  /*8b80*/  LOP3.LUT R4, R8, 0xfffffe00, R4, 0xf8, !PT ;  /* 0xfffffe0008047812 */ /* 0x000fe200078ef804 */
[----:B-1----:R-:W-:-:S04]  /*8b90*/  IMAD R0, R16, c[0x0][0x218], RZ ;  /* 0x0000860010007a24 */ /* 0x002fc800078e02ff */
[----:B------:R-:W-:-:S04]  /*8ba0*/  IMAD R0, R17, c[0x0][0x21c], R0 ;  /* 0x0000870011007a24 */ /* 0x000fc800078e0200 */
[----:B------:R-:W-:Y:S01]  /*8bb0*/  IMAD.IADD R241, R245, 0x1, R0 ;  /* 0x00000001f5f17824 */ /* 0x000fe200078e0200 */
[----:B------:R-:W-:Y:S05]  /*8bc0*/  @P0 BRA `(.L_x_1928) ;  /* 0x0000002000000947 */ /* 0x000fea0003800000 */
[----:B------:R-:W-:-:S04]  /*8bd0*/  DEPBAR.LE SB0, 0x1 ;  /* 0x000080400000791a */ /* 0x000fc80000000000 */
[----:B------:R-:W-:Y:S05]  /*8be0*/  BRA `(.L_x_1929) ;  /* 0x000035f000007947 */ /* 0x000fea0003800000 */
.L_x_1928:
        /* <DEDUP_REMOVED lines=41> */
.L_x_1932:
[----:B------:R-:W-:Y:S05]  /*8e80*/  BSYNC B0 ;  /* 0x0000000000007941 */ /* 0x000fea0003800000 */
.L_x_1931:
        /* <DEDUP_REMOVED lines=72> */
.L_x_1936:
[----:B------:R-:W-:Y:S05]  /*9310*/  BSYNC B0 ;  /* 0x0000000000007941 */ /* 0x000fea0003800000 */
.L_x_1935:
        /* <DEDUP_REMOVED lines=41> */
.L_x_1934:
[----:B------:R-:W-:Y:S05]  /*95b0*/  BSYNC B1 ;  /* 0x0000000000017941 */ /* 0x000fea0003800000 */
.L_x_1933:
        /* <DEDUP_REMOVED lines=45> */
.L_x_1940:
[----:B------:R-:W-:Y:S05]  /*9890*/  BSYNC B0 ;  /* 0x0000000000007941 */ /* 0x000fea0003800000 */
.L_x_1939:
        /* <DEDUP_REMOVED lines=41> */
.L_x_1938:
[----:B------:R-:W-:Y:S05]  /*9b30*/  BSYNC B1 ;  /* 0x0000000000017941 */ /* 0x000fea0003800000 */
.L_x_1937:
        /* <DEDUP_REMOVED lines=45> */
.L_x_1944:
[----:B------:R-:W-:Y:S05]  /*9e10*/  BSYNC B0 ;  /* 0x0000000000007941 */ /* 0x000fea0003800000 */
.L_x_1943:
        /* <DEDUP_REMOVED lines=41> */
.L_x_1942:
[----:B------:R-:W-:Y:S05]  /*a0b0*/  BSYNC B1 ;  /* 0x0000000000017941 */ /* 0x000fea0003800000 */
.L_x_1941:
        /* <DEDUP_REMOVED lines=44> */
.L_x_1947:
[----:B------:R-:W-:Y:S05]  /*a380*/  BSYNC B0 ;  /* 0x0000000000007941 */ /* 0x000fea0003800000 */
.L_x_1946:
        /* <DEDUP_REMOVED lines=42> */
.L_x_1930:
        /* <DEDUP_REMOVED lines=17> */
.L_x_1949:
[----:B------:R-:W-:Y:S05]  /*a740*/  BSYNC B0 ;  /* 0x0000000000007941 */ /* 0x000fea0003800000 */
.L_x_1948:
        /* <DEDUP_REMOVED lines=60> */
[--C-:B--2---:R-:W-:Y:S02]  /*ab10*/  HADD2.F32 R12, -RZ, R8.reuse.H0_H0 ;  /* 0x20000008ff0c7230 */ /* 0x104fe40000004100 */
[----:B------:R-:W-:Y:S02]  /*ab20*/  HADD2.F32 R8, -RZ, R8.H1_H1 ;  /* 0x30000008ff087230 */ /* 0x000fe40000004100 */
[--C-:B------:R-:W-:Y:S01]  /*ab30*/  HADD2.F32 R13, -RZ, R9.reuse.H0_H0 ;  /* 0x20000009ff0d7230 */ /* 0x100fe20000004100 */
        /* <DEDUP_REMOVED lines=56> */
.L_x_1951:
[----:B------:R-:W-:Y:S05]  /*aec0*/  BSYNC B0 ;  /* 0x0000000000007941 */ /* 0x000fea0003800000 */
.L_x_1950:
        /* <DEDUP_REMOVED lines=101> */
.L_x_1953:
[----:B------:R-:W-:Y:S05]  /*b520*/  BSYNC B0 ;  /* 0x0000000000007941 */ /* 0x000fea0003800000 */
.L_x_1952:
        /* <DEDUP_REMOVED lines=101> */
.L_x_1955:
[----:B------:R-:W-:Y:S05]  /*bb80*/  BSYNC B0 ;  /* 0x0000000000007941 */ /* 0x000fea0003800000 */
.L_x_1954:
        /* <DEDUP_REMOVED lines=100> */
.L_x_1945:
[----:B------:R-:W-:Y:S05]  /*c1d0*/  BSYNC B2 ;  /* 0x0000000000027941 */ /* 0x000fea0003800000 */
.L_x_1929:
[----:B------:R-:W-:Y:S01]  /*c1e0*/  LEA.HI R117, R117, R227, RZ, 0x5 ;  /* 0x000000e375757211 */ /* 0x000fe200078f28ff */
[----:B------:R-:W-:Y:S01]  /*c1f0*/  BAR.SYNC.DEFER_BLOCKING 0x0 ;  /* 0x0000000000007b1d */ /* 0x000fe20000010000 */
[C---:B------:R-:W-:Y:S01]  /*c200*/  IMAD.SHL.U32 R0, R57.reuse, 0x40, RZ ;  /* 0x0000004039007824 */ /* 0x040fe200078e00ff */
[----:B------:R-:W-:Y:S01]  /*c210*/  LOP3.LUT P0, RZ, R57, 0x2, RZ, 0xc0, !PT ;  /* 0x0000000239ff7812 */ /* 0x000fe2000780c0ff */
[----:B------:R-:W-:-:S02]  /*c220*/  IMAD.SHL.U32 R3, R56, 0x8, RZ ;  /* 0x0000000838037824 */ /* 0x000fc400078e00ff */
[----:B------:R-:W-:Y:S01]  /*c230*/  IMAD.SHL.U32 R176, R117, 0x20, RZ ;  /* 0x0000002075b07824 */ /* 0x000fe200078e00ff */
[----:B------:R-:W-:Y:S01]  /*c240*/  LOP3.LUT R0, R0, 0x1c0, RZ, 0xc0, !PT ;  /* 0x000001c000007812 */ /* 0x000fe200078ec0ff */
[----:B------:R-:W-:-:S03]  /*c250*/  IMAD.WIDE.U32 R6, R59, c[0x0][0x208], RZ ;  /* 0x000082003b067a25 */ /* 0x000fc600078e00ff */
[----:B------:R-:W-:Y:S01]  /*c260*/  LOP3.LUT R176, R176, 0x7ffffc00, RZ, 0xc0, !PT ;  /* 0x7ffffc00b0b07812 */ /* 0x000fe200078ec0ff */
[----:B------:R-:W-:Y:S01]  /*c270*/  IMAD R116, R59, -0x80, R196 ;  /* 0xffffff803b747824 */ /* 0x000fe200078e02c4 */
[----:B------:R-:W-:Y:S01]  /*c280*/  LOP3.LUT R3, R0, 0x8, R3, 0xf8, !PT ;  /* 0x0000000800037812 */ /* 0x000fe200078ef803 */
[----:B------:R-:W-:Y:S01]  /*c290*/  IMAD.MOV.U32 R184, RZ, RZ, 0x6 ;  /* 0x00000006ffb87424 */ /* 0x000fe200078e00ff */
[----:B------:R-:W-:Y:S01]  /*c2a0*/  SHF.R.U32.HI R0, RZ, 0x3, R0 ;  /* 0x00000003ff007819 */ /* 0x000fe20000011600 */
[----:B------:R-:W-:Y:S02]  /*c2b0*/  IMAD.IADD R176, R4, 0x1, R176 ;  /* 0x0000000104b07824 */ /* 0x000fe400078e02b0 */
[----:B------:R-:W-:Y:S01]  /*c2c0*/  IMAD.SHL.U32 R226, R58, 0x2, RZ ;  /* 0x000000023ae27824 */ /* 0x000fe200078e00ff */
[----:B------:R-:W-:Y:S02]  /*c2d0*/  LOP3.LUT R0, R3, R0, RZ, 0x3c, !PT ;  /* 0x0000000003007212 */ /* 0x000fe400078e3cff */
[C---:B------:R-:W-:Y:S01]  /*c2e0*/  LEA R188, R176.reuse, 0x100, 0x1 ;  /* 0x00000100b0bc7811 */ /* 0x040fe200078e08ff */
[----:B------:R-:W-:-:S02]  /*c2f0*/  IMAD.SHL.U32 R176, R176, 0x2, RZ ;  /* 0x00000002b0b07824 */ /* 0x000fc400078e00ff */
[----:B------:R-:W-:Y:S02]  /*c300*/  IMAD R0, R54, 0x200, R0 ;  /* 0x0000020036007824 */ /* 0x000fe400078e0200 */
[--C-:B------:R-:W-:Y:S01]  /*c310*/  IMAD R180, R5, 0x2, R188.reuse ;  /* 0x0000000205b47824 */ /* 0x100fe200078e02bc */
[----:B------:R-:W-:Y:S01]  /*c320*/  LDSM.16.M88.4 R136, [R176+0x100] ;  /* 0x00010000b088783b */ /* 0x000fe20000000200 */
[C---:B------:R-:W-:Y:S02]  /*c330*/  IMAD R188, R2.reuse, 0x2, R188 ;  /* 0x0000000202bc7824 */ /* 0x040fe400078e02bc */
[----:B------:R-:W-:Y:S01]  /*c340*/  IMAD R200, R2, 0x2, R180 ;  /* 0x0000000202c87824 */ /* 0x000fe200078e02b4 */
        /* <DEDUP_REMOVED lines=8> */
[----:B------:R-:W-:Y:S01]  /*c3d0*/  IMAD R0, R84, c[0x0][0x208], RZ ;  /* 0x0000820054007a24 */ /* 0x000fe200078e02ff */
[----:B------:R-:W-:-:S02]  /*c3e0*/  LEA R3, P0, R6, R244, 0x7 ;  /* 0x000000f406037211 */ /* 0x000fc400078038ff */
[----:B------:R-:W-:Y:S01]  /*c3f0*/  LDSM.16.M88.4 R180, [R180+0x4000] ;  /* 0x00400000b4b4783b */ /* 0x000fe20000000200 */
[----:B------:R-:W-:Y:S01]  /*c400*/  IMAD R0, R59, c[0x0][0x20c], R0 ;  /* 0x000083003b007a24 */ /* 0x000fe200078e0200 */
[C---:B------:R-:W-:Y:S02]  /*c410*/  IADD3 R225, R210.reuse, 0x800, RZ ;  /* 0x00000800d2e17810 */ /* 0x040fe40007ffe0ff */
[----:B------:R-:W-:Y:S01]  /*c420*/  LDSM.16.M88.4 R188, [R188+0x4000] ;  /* 0x00400000bcbc783b */ /* 0x000fe20000000200 */
[----:B------:R-:W-:Y:S01]  /*c430*/  IMAD.IADD R0, R7, 0x1, R0 ;  /* 0x0000000107007824 */ /* 0x000fe200078e0200 */
[C---:B------:R-:W-:Y:S02]  /*c440*/  IADD3 R224, R210.reuse, 0x1000, RZ ;  /* 0x00001000d2e07810 */ /* 0x040fe40007ffe0ff */
[----:B------:R-:W-:Y:S01]  /*c450*/  LDSM.16.M88.4 R200, [R200+0x4000] ;  /* 0x00400000c8c8783b */ /* 0x000fe20000000200 */
[----:B------:R-:W-:Y:S02]  /*c460*/  IADD3 R223, R210, 0x1800, RZ ;  /* 0x00001800d2df7810 */ /* 0x000fe40007ffe0ff */
[----:B------:R-:W-:Y:S01]  /*c470*/  LEA.HI.X R7, R6, R241, R0, 0x7, P0 ;  /* 0x000000f106077211 */ /* 0x000fe200000f3c00 */
[----:B------:R-:W-:Y:S01]  /*c480*/  BAR.SYNC.DEFER_BLOCKING 0x0 ;  /* 0x0000000000007b1d */ /* 0x000fe20000010000 */
[----:B------:R-:W-:Y:S01]  /*c490*/  IMAD.IADD R0, R116, 0x1, -R56 ;  /* 0x0000000174007824 */ /* 0x000fe200078e0a38 */
[----:B------:R-:W-:-:S02]  /*c4a0*/  LEA R6, P0, R3, c[0x0][0x1f8], 0x1 ;  /* 0x00007e0003067a11 */ /* 0x000fc400078008ff */
[----:B------:R-:W-:Y:S02]  /*c4b0*/  IADD3 R222, R210, 0x2000, RZ ;  /* 0x00002000d2de7810 */ /* 0x000fe40007ffe0ff */
[C---:B------:R-:W-:Y:S02]  /*c4c0*/  ISETP.LT.OR P5, PT, R0.reuse, 0x1, P4 ;  /* 0x000000010000780c */ /* 0x040fe400027a1670 */
[C---:B------:R-:W-:Y:S02]  /*c4d0*/  ISETP.LT.OR P2, PT, R0.reuse, 0x1, P3 ;  /* 0x000000010000780c */ /* 0x040fe40001f41670 */
[C---:B------:R-:W-:Y:S02]  /*c4e0*/  ISETP.LT.OR P1, PT, R0.reuse, 0x21, P4 ;  /* 0x000000210000780c */ /* 0x040fe40002721670 */
[----:B------:R-:W-:Y:S02]  /*c4f0*/  LEA.HI.X R7, R3, c[0x0][0x1fc], R7, 0x1, P0 ;  /* 0x00007f0003077a11 */ /* 0x000fe400000f0c07 */
[----:B------:R-:W-:-:S02]  /*c500*/  ISETP.LT.OR P6, PT, R0, 0x41, P4 ;  /* 0x000000410000780c */ /* 0x000fc400027c1670 */
        /* <DEDUP_REMOVED lines=9> */
[C---:B------:R-:W-:Y:S02]  /*c5a0*/  IADD3 R214, R210.reuse, 0x6000, RZ ;  /* 0x00006000d2d67810 */ /* 0x040fe40007ffe0ff */
[C---:B------:R-:W-:Y:S02]  /*c5b0*/  IADD3 R213, R210.reuse, 0x6800, RZ ;  /* 0x00006800d2d57810 */ /* 0x040fe40007ffe0ff */
[----:B------:R-:W-:-:S02]  /*c5c0*/  IADD3 R212, R210, 0x7000, RZ ;  /* 0x00007000d2d47810 */ /* 0x000fc40007ffe0ff */
[----:B------:R-:W-:Y:S01]  /*c5d0*/  IADD3 R211, R210, 0x7800, RZ ;  /* 0x00007800d2d37810 */ /* 0x000fe20007ffe0ff */
[----:B-1----:R-:W1:Y:S04]  /*c5e0*/  LDSM.16.M88.4 R8, [R119+0x8900] ;  /* 0x008900007708783b */ /* 0x002e680000000200 */
[----:B------:R-:W2:Y:S04]  /*c5f0*/  LDSM.16.M88.4 R32, [R119+0x9900] ;  /* 0x009900007720783b */ /* 0x000ea80000000200 */
[----:B------:R-:W3:Y:S04]  /*c600*/  LDSM.16.M88.4 R12, [R119+0x8100] ;  /* 0x00810000770c783b */ /* 0x000ee80000000200 */
[----:B------:R-:W4:Y:S04]  /*c610*/  LDSM.16.M88.4 R20, [R119+0x9100] ;  /* 0x009100007714783b */ /* 0x000f280000000200 */
[----:B------:R-:W2:Y:S04]  /*c620*/  LDSM.16.M88.4 R60, [R210+0x1800] ;  /* 0x00180000d23c783b */ /* 0x000ea80000000200 */
[----:B------:R-:W3:Y:S04]  /*c630*/  LDSM.16.M88.4 R64, [R119+0xa100] ;  /* 0x00a100007740783b */ /* 0x000ee80000000200 */
[----:B------:R-:W3:Y:S04]  /*c640*/  LDSM.16.M88.4 R52, [R210] ;  /* 0x00000000d234783b */ /* 0x000ee80000000200 */
[----:B------:R-:W4:Y:S04]  /*c650*/  LDSM.16.M88.4 R44, [R210+0x1000] ;  /* 0x00100000d22c783b */ /* 0x000f280000000200 */
[----:B------:R-:W4:Y:S04]  /*c660*/  LDSM.16.M88.4 R68, [R119+0xa900] ;  /* 0x00a900007744783b */ /* 0x000f280000000200 */
[----:B------:R-:W-:Y:S01]  /*c670*/  LDSM.16.M88.4 R48, [R210+0x800] ;  /* 0x00080000d230783b */ /* 0x000fe20000000200 */
[C---:B-1----:R-:W-:Y:S08]  /*c680*/  HMMA.16816.F32 R28, R136.reuse, R8, RZ ;  /* 0x00000008881c723c */ /* 0x042ff000000018ff */
[C---:B------:R-:W-:Y:S08]  /*c690*/  HMMA.16816.F32 R24, R136.reuse, R10, RZ ;  /* 0x0000000a8818723c */ /* 0x040ff000000018ff */
[C---:B--2---:R-:W-:Y:S08]  /*c6a0*/  HMMA.16816.F32 R8, R136.reuse, R32, RZ ;  /* 0x000000208808723c */ /* 0x044ff000000018ff */
[C---:B---3--:R-:W-:Y:S08]  /*c6b0*/  HMMA.16816.F32 R36, R136.reuse, R14, RZ ;  /* 0x0000000e8824723c */ /* 0x048ff000000018ff */
[C---:B------:R-:W-:Y:S08]  /*c6c0*/  HMMA.16816.F32 R40, R136.reuse, R12, RZ ;  /* 0x0000000c8828723c */ /* 0x040ff000000018ff */
[C---:B----4-:R-:W-:Y:S08]  /*c6d0*/  HMMA.16816.F32 R16, R136.reuse, R20, RZ ;  /* 0x000000148810723c */ /* 0x050ff000000018ff */
[C---:B------:R-:W-:Y:S08]  /*c6e0*/  HMMA.16816.F32 R12, R136.reuse, R22, RZ ;  /* 0x00000016880c723c */ /* 0x040ff000000018ff */
[----:B------:R-:W-:Y:S01]  /*c6f0*/  HMMA.16816.F32 R20, R136, R34, RZ ;  /* 0x000000228814723c */ /* 0x000fe200000018ff */
[----:B------:R-:W1:Y:S07]  /*c700*/  LDSM.16.M88.4 R32, [R210+0x2000] ;  /* 0x00200000d220783b */ /* 0x000e6e0000000200 */
[----:B------:R-:W-:Y:S08]  /*c710*/  HMMA.16816.F32 R76, R140, R60, R8 ;  /* 0x0000003c8c4c723c */ /* 0x000ff00000001808 */
[----:B------:R-:W-:Y:S08]  /*c720*/  HMMA.16816.F32 R8, R136, R64, RZ ;  /* 0x000000408808723c */ /* 0x000ff000000018ff */
[C---:B------:R-:W-:Y:S01]  /*c730*/  HMMA.16816.F32 R104, R140.reuse, R54, R36 ;  /* 0x000000368c68723c */ /* 0x040fe20000001824 */
[----:B------:R-:W2:Y:S07]  /*c740*/  LDSM.16.M88.4 R36, [R210+0x2800] ;  /* 0x00280000d224783b */ /* 0x000eae0000000200 */
[----:B------:R-:W-:Y:S08]  /*c750*/  HMMA.16816.F32 R96, R140, R46, R12 ;  /* 0x0000002e8c60723c */ /* 0x000ff0000000180c */
[----:B------:R-:W-:Y:S08]  /*c760*/  HMMA.16816.F32 R12, R136, R68, RZ ;  /* 0x00000044880c723c */ /* 0x000ff000000018ff */
[C---:B-1----:R-:W-:Y:S07]  /*c770*/  HMMA.16816.F32 R88, R140.reuse, R32, R8 ;  /* 0x000000208c58723c */ /* 0x042fee0000001808 */
[----:B------:R-:W-:Y:S01]  /*c780*/  IMAD.MOV.U32 R8, RZ, RZ, c[0x0][0x208] ;  /* 0x00008200ff087624 */ /* 0x000fe200078e00ff */
[----:B------:R-:W-:Y:S04]  /*c790*/  HMMA.16816.F32 R108, R140, R48, R28 ;  /* 0x000000308c6c723c */ /* 0x000fe8000000181c */
[----:B------:R-:W-:-:S03]  /*c7a0*/  SHF.L.U64.HI R120, R8, R184, c[0x0][0x20c] ;  /* 0x0000830008787619 */ /* 0x000fc600000102b8 */
[----:B------:R-:W-:Y:S01]  /*c7b0*/  IMAD.SHL.U32 R48, R8, 0x40, RZ ;  /* 0x0000004008307824 */ /* 0x000fe200078e00ff */
[C---:B------:R-:W-:Y:S01]  /*c7c0*/  HMMA.16816.F32 R80, R140.reuse, R62, R20 ;  /* 0x0000003e8c50723c */ /* 0x040fe20000001814 */
[----:B------:R-:W1:Y:S03]  /*c7d0*/  LDSM.16.M88.4 R20, [R119+0xb100] ;  /* 0x00b100007714783b */ /* 0x000e660000000200 */
[----:B------:R-:W-:Y:S01]  /*c7e0*/  IADD3 R8, P0, R48, R6, RZ ;  /* 0x0000000630087210 */ /* 0x000fe20007f1e0ff */
[----:B------:R-:W-:Y:S03]  /*c7f0*/  STL [R1], R120 ;  /* 0x0000007801007387 */ /* 0x000fe60000100800 */
[----:B------:R-:W-:Y:S01]  /*c800*/  HMMA.16816.F32 R112, R140, R52, R40 ;  /* 0x000000348c70723c */ /* 0x000fe20000001828 */
[----:B------:R-:W-:Y:S01]  /*c810*/  IMAD.X R9, R120, 0x1, R7, P0 ;  /* 0x0000000178097824 */ /* 0x000fe200000e0607 */
[----:B------:R-:W-:Y:S01]  /*c820*/  LDSM.16.M88.4 R40, [R210+0x3000] ;  /* 0x00300000d228783b */ /* 0x000fe20000000200 */
[----:B------:R-:W-:-:S05]  /*c830*/  IADD3 R3, P0, R48, 0x80, RZ ;  /* 0x0000008030037810 */ /* 0x000fca0007f1e0ff */
[C---:B------:R-:W-:Y:S01]  /*c840*/  HMMA.16816.F32 R100, R140.reuse, R50, R24 ;  /* 0x000000328c64723c */ /* 0x040fe20000001818 */
[----:B------:R-:W3:Y:S07]  /*c850*/  LDSM.16.M88.4 R24, [R119+0xb900] ;  /* 0x00b900007718783b */ /* 0x000eee0000000200 */
[----:B------:R-:W-:Y:S01]  /*c860*/  HMMA.16816.F32 R72, R140, R44, R16 ;  /* 0x0000002c8c48723c */ /* 0x000fe20000001810 */
[----:B------:R-:W4:Y:S04]  /*c870*/  LDSM.16.M88.4 R44, [R210+0x3800] ;  /* 0x00380000d22c783b */ /* 0x000f280000000200 */
[----:B------:R-:W-:Y:S01]  /*c880*/  @!PT LDS RZ, [RZ] ;  /* 0x00000000fffff984 */ /* 0x000fe20000000800 */
[----:B------:R-:W-:Y:S01]  /*c890*/  @!PT LDS RZ, [RZ] ;  /* 0x00000000fffff984 */ /* 0x000fe20000000800 */
[----:B------:R-:W-:Y:S01]  /*c8a0*/  @!PT LDS RZ, [RZ] ;  /* 0x00000000fffff984 */ /* 0x000fe20000000800 */
[----:B------:R1:W-:Y:S01]  /*c8b0*/  LDGSTS.E.BYPASS.LTC128B.128 [R226+0x100], [R6.64], !P5 ;  /* 0x0010000006e27fae */ /* 0x0003e2000e901d48 */
[----:B------:R-:W-:-:S02]  /*c8c0*/  ISETP.LT.OR P5, PT, R0, 0x21, P3 ;  /* 0x000000210000780c */ /* 0x000fc40001fa1670 */
[----:B--2---:R-:W-:Y:S01]  /*c8d0*/  HMMA.16816.F32 R84, R140, R36, R12 ;  /* 0x000000248c54723c */ /* 0x004fe2000000180c */
[----:B------:R1:W-:Y:S04]  /*c8e0*/  LDGSTS.E.BYPASS.LTC128B.128 [R226+0x4100], [R6.64+0x80], !P2 ;  /* 0x0410008006e27fae */ /* 0x0003e8000d101d48 */
[----:B------:R2:W-:Y:S01]  /*c8f0*/  LDGSTS.E.BYPASS.LTC128B.128 [R226+0x1100], [R8.64], !P1 ;  /* 0x0110000008e27fae */ /* 0x0005e2000c901d48 */
[----:B------:R-:W-:Y:S01]  /*c900*/  IADD3 R10, P2, P1, R48, 0x80, R6 ;  /* 0x00000080300a7810 */ /* 0x000fe2000795e006 */
[----:B------:R-:W-:Y:S01]  /*c910*/  IMAD.X R13, RZ, RZ, R120, P0 ;  /* 0x000000ffff0d7224 */ /* 0x000fe200000e0678 */
[----:B------:R-:W-:Y:S02]  /*c920*/  HMMA.16816.F32 R28, R136, R70, RZ ;  /* 0x00000046881c723c */ /* 0x000fe400000018ff */
[----:B------:R-:W-:-:S02]  /*c930*/  IADD3.X R11, R120, RZ, R7, P2, P1 ;  /* 0x000000ff780b7210 */ /* 0x000fc400017e2407 */
[----:B------:R-:W-:-:S03]  /*c940*/  ISETP.LT.OR P2, PT, R0, 0x61, P4 ;  /* 0x000000610000780c */ /* 0x000fc60002741670 */
[----:B------:R3:W-:Y:S01]  /*c950*/  LDGSTS.E.BYPASS.LTC128B.128 [R226+0x5100], [R10.64], !P5 ;  /* 0x051000000ae27fae */ /* 0x0007e2000e901d48 */
[----:B------:R-:W-:Y:S01]  /*c960*/  HMMA.16816.F32 R16, R136, R66, RZ ;  /* 0x000000428810723c */ /* 0x000fe200000018ff */
[----:B------:R-:W-:Y:S02]  /*c970*/  ISETP.LT.OR P5, PT, R0, 0x41, P3 ;  /* 0x000000410000780c */ /* 0x000fe40001fa1670 */
[----:B-1----:R-:W-:Y:S02]  /*c980*/  IADD3 R6, P0, R8, R48, RZ ;  /* 0x0000003008067210 */ /* 0x002fe40007f1e0ff */
[----:B--2---:R-:W-:-:S03]  /*c990*/  IADD3 R8, P1, R3, R8, RZ ;  /* 0x0000000803087210 */ /* 0x004fc60007f3e0ff */
[----:B------:R-:W-:Y:S01]  /*c9a0*/  IMAD.X R7, R9, 0x1, R120, P0 ;  /* 0x0000000109077824 */ /* 0x000fe200000e0678 */
[----:B------:R-:W-:-:S07]  /*c9b0*/  IADD3 R12, P0, R3, R6, RZ ;  /* 0x00000006030c7210 */ /* 0x000fce0007f1e0ff */
[C---:B------:R-:W-:Y:S01]  /*c9c0*/  HMMA.16816.F32 R68, R140.reuse, R38, R28 ;  /* 0x000000268c44723c */ /* 0x040fe2000000181c */
[----:B------:R-:W-:Y:S01]  /*c9d0*/  IMAD.X R9, R13, 0x1, R9, P1 ;  /* 0x000000010d097824 */ /* 0x000fe200008e0609 */
[----:B------:R-:W-:Y:S01]  /*c9e0*/  ISETP.LT.OR P1, PT, R0, 0x61, P3 ;  /* 0x000000610000780c */ /* 0x000fe20001f21670 */
[----:B------:R1:W-:Y:S01]  /*c9f0*/  LDGSTS.E.BYPASS.LTC128B.128 [R226+0x2100], [R6.64], !P6 ;  /* 0x0210000006e27fae */ /* 0x0003e2000f101d48 */
[----:B------:R-:W-:Y:S01]  /*ca00*/  IMAD.MOV.U32 R0, RZ, RZ, 0x40 ;  /* 0x00000040ff007424 */ /* 0x000fe200078e00ff */
[----:B------:R-:W-:Y:S01]  /*ca10*/  LOP3.LUT P6, RZ, R57, 0x4, RZ, 0xc0, !PT ;  /* 0x0000000439ff7812 */ /* 0x000fe200078cc0ff */
[----:B------:R-:W-:Y:S01]  /*ca20*/  IMAD.X R13, R13, 0x1, R7, P0 ;  /* 0x000000010d0d7824 */ /* 0x000fe200000e0607 */
[----:B------:R3:W-:Y:S01]  /*ca30*/  LDGSTS.E.BYPASS.LTC128B.128 [R226+0x6100], [R8.64], !P5 ;  /* 0x0610000008e27fae */ /* 0x0007e2000e901d48 */
[----:B------:R-:W-:Y:S01]  /*ca40*/  HMMA.16816.F32 R92, R140, R34, R16 ;  /* 0x000000228c5c723c */ /* 0x000fe20000001810 */
[----:B------:R-:W-:Y:S02]  /*ca50*/  SEL R0, R0, 0xffffffc0, !P6 ;  /* 0xffffffc000007807 */ /* 0x000fe40007000000 */
[----:B------:R-:W-:-:S03]  /*ca60*/  ISETP.GE.AND P6, PT, R196, 0x81, PT ;  /* 0x00000081c400780c */ /* 0x000fc60003fc6270 */
[----:B------:R-:W-:Y:S02]  /*ca70*/  IMAD.IADD R209, R119, 0x1, R0 ;  /* 0x0000000177d17824 */ /* 0x000fe400078e0200 */
[----:B------:R-:W-:Y:S01]  /*ca80*/  HMMA.16816.F32 R32, R136, R20, RZ ;  /* 0x000000148820723c */ /* 0x000fe200000018ff */
[----:B------:R-:W-:-:S07]  /*ca90*/  IMAD.IADD R206, R0, 0x1, R210 ;  /* 0x0000000100ce7824 */ /* 0x000fce00078e02d2 */
[----:B------:R-:W-:Y:S01]  /*caa0*/  HMMA.16816.F32 R16, R136, R22, RZ ;  /* 0x000000168810723c */ /* 0x000fe200000018ff */
[----:B-1----:R-:W-:-:S07]  /*cab0*/  IADD3 R6, P0, R6, R48, RZ ;  /* 0x0000003006067210 */ /* 0x002fce0007f1e0ff */
[----:B---3--:R-:W-:Y:S01]  /*cac0*/  HMMA.16816.F32 R8, R136, R26, RZ ;  /* 0x0000001a8808723c */ /* 0x008fe200000018ff */
[----:B------:R-:W-:-:S05]  /*cad0*/  IMAD.X R7, R7, 0x1, R120, P0 ;  /* 0x0000000107077824 */ /* 0x000fca00000e0678 */
[----:B------:R1:W-:Y:S02]  /*cae0*/  LDGSTS.E.BYPASS.LTC128B.128 [R226+0x3100], [R6.64], !P2 ;  /* 0x0310000006e27fae */ /* 0x0003e4000d101d48 */
[C---:B------:R-:W-:Y:S02]  /*caf0*/  HMMA.16816.F32 R64, R140.reuse, R40, R32 ;  /* 0x000000288c40723c */ /* 0x040fe40000001820 */
[----:B------:R2:W-:Y:S04]  /*cb00*/  LDGSTS.E.BYPASS.LTC128B.128 [R226+0x7100], [R12.64], !P1 ;  /* 0x071000000ce27fae */ /* 0x0005e8000c901d48 */
[----:B------:R-:W3:Y:S02]  /*cb10*/  LDSM.16.M88.4 R28, [R209+0x9100] ;  /* 0x00910000d11c783b */ /* 0x000ee40000000200 */
[C---:B------:R-:W-:Y:S02]  /*cb20*/  HMMA.16816.F32 R56, R140.reuse, R42, R16 ;  /* 0x0000002a8c38723c */ /* 0x040fe40000001810 */
[----:B------:R-:W1:Y:S04]  /*cb30*/  LDSM.16.M88.4 R20, [R209+0x8100] ;  /* 0x00810000d114783b */ /* 0x000e680000000200 */
[----:B------:R-:W-:Y:S02]  /*cb40*/  LDSM.16.M88.4 R16, [R209+0x9900] ;  /* 0x00990000d110783b */ /* 0x000fe40000000200 */
[----:B----4-:R-:W-:Y:S02]  /*cb50*/  HMMA.16816.F32 R40, R140, R46, R8 ;  /* 0x0000002e8c28723c */ /* 0x010fe40000001808 */
[----:B------:R-:W-:Y:S04]  /*cb60*/  LDSM.16.M88.4 R8, [R209+0xa100] ;  /* 0x00a10000d108783b */ /* 0x000fe80000000200 */
[----:B-----5:R-:W-:Y:S04]  /*cb70*/  LDSM.16.M88.4 R164, [R209+0xc100] ;  /* 0x00c10000d1a4783b */ /* 0x020fe80000000200 */
[----:B------:R-:W0:Y:S01]  /*cb80*/  LDGDEPBAR ;  /* 0x00000000000079af */ /* 0x000e220000000000 */
[----:B--2---:R-:W-:Y:S03]  /*cb90*/  HMMA.16816.F32 R12, R136, R24, RZ ;  /* 0x00000018880c723c */ /* 0x004fe600000018ff */
[----:B------:R-:W2:Y:S05]  /*cba0*/  LDSM.16.M88.4 R24, [R209+0x8900] ;  /* 0x00890000d118783b */ /* 0x000eaa0000000200 */
[----:B---3--:R-:W-:Y:S11]  /*cbb0*/  HMMA.16816.F32 R60, R168, R28, R72 ;  /* 0x0000001ca83c723c */ /* 0x008ff60000001848 */
[----:B------:R-:W-:Y:S05]  /*cbc0*/  @!UPT UIADD3 URZ, URZ, URZ, URZ ;  /* 0x0000003f3f3ff290 */ /* 0x000fea000fffe03f */
[----:B------:R-:W-:Y:S01]  /*cbd0*/  HMMA.16816.F32 R52, R140, R44, R12 ;  /* 0x0000002c8c34723c */ /* 0x000fe2000000180c */
[----:B------:R-:W3:Y:S07]  /*cbe0*/  LDSM.16.M88.4 R12, [R209+0xa900] ;  /* 0x00a90000d10c783b */ /* 0x000eee0000000200 */
[C---:B------:R-:W-:Y:S01]  /*cbf0*/  HMMA.16816.F32 R72, R168.reuse, R30, R96 ;  /* 0x0000001ea848723c */ /* 0x040fe20000001860 */
[----:B------:R-:W4:Y:S07]  /*cc00*/  LDSM.16.M88.4 R28, [R209+0xb900] ;  /* 0x00b90000d11c783b */ /* 0x000f2e0000000200 */
[C---:B-1----:R-:W-:Y:S08]  /*cc10*/  HMMA.16816.F32 R48, R168.reuse, R20, R112 ;  /* 0x00000014a830723c */ /* 0x042ff00000001870 */
[C---:B------:R-:W-:Y:S01]  /*cc20*/  HMMA.16816.F32 R36, R168.reuse, R22, R104 ;  /* 0x00000016a824723c */ /* 0x040fe20000001868 */
[----:B------:R-:W1:Y:S07]  /*cc30*/  LDSM.16.M88.4 R20, [R209+0xb100] ;  /* 0x00b10000d114783b */ /* 0x000e6e0000000200 */
[C---:B--2---:R-:W-:Y:S08]  /*cc40*/  HMMA.16816.F32 R44, R168.reuse, R24, R108 ;  /* 0x00000018a82c723c */ /* 0x044ff0000000186c */
[C---:B------:R-:W-:Y:S01]  /*cc50*/  HMMA.16816.F32 R32, R168.reuse, R26, R100 ;  /* 0x0000001aa820723c */ /* 0x040fe20000001864 */
[----:B------:R-:W2:Y:S07]  /*cc60*/  LDSM.16.M88.4 R24, [R206] ;  /* 0x00000000ce18783b */ /* 0x000eae0000000200 */
[C---:B------:R-:W-:Y:S08]  /*cc70*/  HMMA.16816.F32 R88, R168.reuse, R8, R88 ;  /* 0x00000008a858723c */ /* 0x040ff00000001858 */
[C---:B------:R-:W-:Y:S01]  /*cc80*/  HMMA.16816.F32 R92, R168.reuse, R10, R92 ;  /* 0x0000000aa85c723c */ /* 0x040fe2000000185c */
[----:B------:R-:W1:Y:S07]  /*cc90*/  LDSM.16.M88.4 R8, [R206+0x800] ;  /* 0x00080000ce08783b */ /* 0x000e6e0000000200 */
[C---:B------:R-:W-:Y:S08]  /*cca0*/  HMMA.16816.F32 R76, R168.reuse, R16, R76 ;  /* 0x00000010a84c723c */ /* 0x040ff0000000184c */
[C---:B------:R-:W-:Y:S01]  /*ccb0*/  HMMA.16816.F32 R80, R168.reuse, R18, R80 ;  /* 0x00000012a850723c */ /* 0x040fe20000001850 */
[----:B------:R-:W2:Y:S07]  /*ccc0*/  LDSM.16.M88.4 R16, [R206+0x1000] ;  /* 0x00100000ce10783b */ /* 0x000eae0000000200 */
[C---:B---3--:R-:W-:Y:S08]  /*ccd0*/  HMMA.16816.F32 R100, R168.reuse, R12, R84 ;  /* 0x0000000ca864723c */ /* 0x048ff00000001854 */
[C---:B------:R-:W-:Y:S01]  /*cce0*/  HMMA.16816.F32 R112, R168.reuse, R14, R68 ;  /* 0x0000000ea870723c */ /* 0x040fe20000001844 */
[----:B------:R-:W-:Y:S07]  /*ccf0*/  LDSM.16.M88.4 R12, [R206+0x3000] ;  /* 0x00300000ce0c783b */ /* 0x000fee0000000200 */
[C---:B----4-:R-:W-:Y:S08]  /*cd00*/  HMMA.16816.F32 R84, R168.reuse, R28, R52 ;  /* 0x0000001ca854723c */ /* 0x050ff00000001834 */
[C---:B------:R-:W-:Y:S01]  /*cd10*/  HMMA.16816.F32 R68, R168.reuse, R30, R40 ;  /* 0x0000001ea844723c */ /* 0x040fe20000001828 */
[----:B------:R-:W3:Y:S07]  /*cd20*/  LDSM.16.M88.4 R28, [R206+0x2000] ;  /* 0x00200000ce1c783b */ /* 0x000eee0000000200 */
[C---:B-1----:R-:W-:Y:S08]  /*cd30*/  HMMA.16816.F32 R104, R168.reuse, R20, R64 ;  /* 0x00000014a868723c */ /* 0x042ff00000001840 */
[----:B------:R-:W-:Y:S01]  /*cd40*/  HMMA.16816.F32 R96, R168, R22, R56 ;  /* 0x00000016a860723c */ /* 0x000fe20000001838 */
[----:B------:R-:W1:Y:S07]  /*cd50*/  LDSM.16.M88.4 R20, [R206+0x1800] ;  /* 0x00180000ce14783b */ /* 0x000e6e0000000200 */
[C---:B--2---:R-:W-:Y:S08]  /*cd60*/  HMMA.16816.F32 R64, R172.reuse, R24, R48 ;  /* 0x00000018ac40723c */ /* 0x044ff00000001830 */
[C---:B------:R-:W-:Y:S01]  /*cd70*/  HMMA.16816.F32 R56, R172.reuse, R26, R36 ;  /* 0x0000001aac38723c */ /* 0x040fe20000001824 */
[----:B------:R-:W2:Y:S07]  /*cd80*/  LDSM.16.M88.4 R24, [R206+0x2800] ;  /* 0x00280000ce18783b */ /* 0x000eae0000000200 */
[C---:B------:R-:W-:Y:S08]  /*cd90*/  HMMA.16816.F32 R52, R172.reuse, R8, R44 ;  /* 0x00000008ac34723c */ /* 0x040ff0000000182c */
[C---:B------:R-:W-:Y:S01]  /*cda0*/  HMMA.16816.F32 R48, R172.reuse, R10, R32 ;  /* 0x0000000aac30723c */ /* 0x040fe20000001820 */
[----:B------:R-:W4:Y:S07]  /*cdb0*/  LDSM.16.M88.4 R8, [R206+0x3800] ;  /* 0x00380000ce08783b */ /* 0x000f2e0000000200 */
[C---:B------:R-:W-:Y:S08]  /*cdc0*/  HMMA.16816.F32 R44, R172.reuse, R16, R60 ;  /* 0x00000010ac2c723c */ /* 0x040ff0000000183c */
[C---:B---3--:R-:W-:Y:S08]  /*cdd0*/  HMMA.16816.F32 R60, R172.reuse, R28, R88 ;  /* 0x0000001cac3c723c */ /* 0x048ff00000001858 */
[C---:B------:R-:W-:Y:S01]  /*cde0*/  HMMA.16816.F32 R92, R172.reuse, R30, R92 ;  /* 0x0000001eac5c723c */ /* 0x040fe2000000185c */
[----:B------:R-:W3:Y:S07]  /*cdf0*/  LDSM.16.M88.4 R28, [R119+0xc900] ;  /* 0x00c90000771c783b */ /* 0x000eee0000000200 */
[C---:B-1----:R-:W-:Y:S01]  /*ce00*/  HMMA.16816.F32 R36, R172.reuse, R20, R76 ;  /* 0x00000014ac24723c */ /* 0x042fe2000000184c */
[----:B------:R-:W-:Y:S07]  /*ce10*/  LDSM.16.M88.4 R76, [R210+0x4800] ;  /* 0x00480000d24c783b */ /* 0x000fee0000000200 */
[C---:B------:R-:W-:Y:S01]  /*ce20*/  HMMA.16816.F32 R32, R172.reuse, R22, R80 ;  /* 0x00000016ac20723c */ /* 0x040fe20000001850 */
[----:B------:R-:W1:Y:S04]  /*ce30*/  LDSM.16.M88.4 R20, [R119+0xc100] ;  /* 0x00c100007714783b */ /* 0x000e680000000200 */
[----:B------:R-:W-:Y:S03]  /*ce40*/  LDSM.16.M88.4 R80, [R119+0xf100] ;  /* 0x00f100007750783b */ /* 0x000fe60000000200 */
[C---:B------:R-:W-:Y:S01]  /*ce50*/  HMMA.16816.F32 R40, R172.reuse, R18, R72 ;  /* 0x00000012ac28723c */ /* 0x040fe20000001848 */
[----:B------:R-:W1:Y:S04]  /*ce60*/  LDSM.16.M88.4 R16, [R119+0xd900] ;  /* 0x00d900007710783b */ /* 0x000e680000000200 */
[----:B------:R-:W-:Y:S03]  /*ce70*/  LDSM.16.M88.4 R72, [R210+0x5000] ;  /* 0x00500000d248783b */ /* 0x000fe60000000200 */
[C---:B--2---:R-:W-:Y:S08]  /*ce80*/  HMMA.16816.F32 R100, R172.reuse, R24, R100 ;  /* 0x00000018ac64723c */ /* 0x044ff00000001864 */
[C---:B------:R-:W-:Y:S01]  /*ce90*/  HMMA.16816.F32 R112, R172.reuse, R26, R112 ;  /* 0x0000001aac70723c */ /* 0x040fe20000001870 */
[----:B------:R-:W2:Y:S07]  /*cea0*/  LDSM.16.M88.4 R24, [R119+0xd100] ;  /* 0x00d100007718783b */ /* 0x000eae0000000200 */
[C---:B------:R-:W-:Y:S08]  /*ceb0*/  HMMA.16816.F32 R148, R172.reuse, R12, R104 ;  /* 0x0000000cac94723c */ /* 0x040ff00000001868 */
[C---:B------:R-:W-:Y:S01]  /*cec0*/  HMMA.16816.F32 R144, R172.reuse, R14, R96 ;  /* 0x0000000eac90723c */ /* 0x040fe20000001860 */
[----:B------:R-:W2:Y:S07]  /*ced0*/  LDSM.16.M88.4 R12, [R119+0xe100] ;  /* 0x00e10000770c783b */ /* 0x000eae0000000200 */
[C---:B----4-:R-:W-:Y:S08]  /*cee0*/  HMMA.16816.F32 R132, R172.reuse, R8, R84 ;  /* 0x00000008ac84723c */ /* 0x050ff00000001854 */
[----:B------:R-:W-:Y:S01]  /*cef0*/  HMMA.16816.F32 R128, R172, R10, R68 ;  /* 0x0000000aac80723c */ /* 0x000fe20000001844 */
[----:B------:R-:W4:Y:S07]  /*cf00*/  LDSM.16.M88.4 R8, [R119+0xe900] ;  /* 0x00e900007708783b */ /* 0x000f2e0000000200 */
[C---:B---3--:R-:W-:Y:S01]  /*cf10*/  HMMA.16816.F32 R108, R176.reuse, R28, R52 ;  /* 0x0000001cb06c723c */ /* 0x048fe20000001834 */
[----:B------:R-:W3:Y:S07]  /*cf20*/  LDSM.16.M88.4 R52, [R119+0xf900] ;  /* 0x00f900007734783b */ /* 0x000eee0000000200 */
[C---:B-1----:R-:W-:Y:S01]  /*cf30*/  HMMA.16816.F32 R124, R176.reuse, R20, R64 ;  /* 0x00000014b07c723c */ /* 0x042fe20000001840 */
[----:B------:R-:W1:Y:S07]  /*cf40*/  LDSM.16.M88.4 R64, [R210+0x4000] ;  /* 0x00400000d240783b */ /* 0x000e6e0000000200 */
[C---:B------:R-:W-:Y:S08]  /*cf50*/  HMMA.16816.F32 R120, R176.reuse, R22, R56 ;  /* 0x00000016b078723c */ /* 0x040ff00000001838 */
[C---:B------:R-:W-:Y:S01]  /*cf60*/  HMMA.16816.F32 R104, R176.reuse, R30, R48 ;  /* 0x0000001eb068723c */ /* 0x040fe20000001830 */
[----:B------:R-:W-:Y:S07]  /*cf70*/  LDSM.16.M88.4 R28, [R210+0x7800] ;  /* 0x00780000d21c783b */ /* 0x000fee0000000200 */
[C---:B------:R-:W-:Y:S01]  /*cf80*/  HMMA.16816.F32 R68, R176.reuse, R18, R32 ;  /* 0x00000012b044723c */ /* 0x040fe20000001820 */
[----:B------:R-:W1:Y:S07]  /*cf90*/  LDSM.16.M88.4 R32, [R210+0x7000] ;  /* 0x00700000d220783b */ /* 0x000e6e0000000200 */
[C---:B--2---:R-:W-:Y:S01]  /*cfa0*/  HMMA.16816.F32 R96, R176.reuse, R24, R44 ;  /* 0x00000018b060723c */ /* 0x044fe2000000182c */
[----:B------:R-:W2:Y:S07]  /*cfb0*/  LDSM.16.M88.4 R44, [R210+0x6000] ;  /* 0x00600000d22c783b */ /* 0x000eae0000000200 */
[C---:B------:R-:W-:Y:S01]  /*cfc0*/  HMMA.16816.F32 R84, R176.reuse, R16, R36 ;  /* 0x00000010b054723c */ /* 0x040fe20000001824 */
[----:B------:R-:W1:Y:S07]  /*cfd0*/  LDSM.16.M88.4 R36, [R210+0x6800] ;  /* 0x00680000d224783b */ /* 0x000e6e0000000200 */
[C---:B------:R-:W-:Y:S08]  /*cfe0*/  HMMA.16816.F32 R88, R176.reuse, R26, R40 ;  /* 0x0000001ab058723c */ /* 0x040ff00000001828 */
[C---:B------:R-:W-:Y:S01]  /*cff0*/  HMMA.16816.F32 R56, R176.reuse, R12, R60 ;  /* 0x0000000cb038723c */ /* 0x040fe2000000183c */
[----:B------:R-:W1:Y:S07]  /*d000*/  LDSM.16.M88.4 R60, [R210+0x5800] ;  /* 0x00580000d23c783b */ /* 0x000e6e0000000200 */
[C---:B------:R-:W-:Y:S01]  /*d010*/  HMMA.16816.F32 R48, R176.reuse, R14, R92 ;  /* 0x0000000eb030723c */ /* 0x040fe2000000185c */
[----:B------:R-:W-:Y:S07]  /*d020*/  LDSM.16.M88.4 R92, [R206+0x4000] ;  /* 0x00400000ce5c783b */ /* 0x000fee0000000200 */
[C---:B----4-:R-:W-:Y:S08]  /*d030*/  HMMA.16816.F32 R40, R176.reuse, R8, R100 ;  /* 0x00000008b028723c */ /* 0x050ff00000001864 */
[C---:B------:R-:W-:Y:S08]  /*d040*/  HMMA.16816.F32 R24, R176.reuse, R10, R112 ;  /* 0x0000000ab018723c */ /* 0x040ff00000001870 */
[C---:B------:R-:W-:Y:S08]  /*d050*/  HMMA.16816.F32 R16, R176.reuse, R82, R144 ;  /* 0x00000052b010723c */ /* 0x040ff00000001890 */
[C---:B---3--:R-:W-:Y:S08]  /*d060*/  HMMA.16816.F32 R12, R176.reuse, R52, R132 ;  /* 0x00000034b00c723c */ /* 0x048ff00000001884 */
[----:B------:R-:W-:Y:S08]  /*d070*/  HMMA.16816.F32 R8, R176, R54, R128 ;  /* 0x00000036b008723c */ /* 0x000ff00000001880 */
[C---:B-1----:R-:W-:Y:S08]  /*d080*/  HMMA.16816.F32 R52, R180.reuse, R64, R124 ;  /* 0x00000040b434723c */ /* 0x042ff0000000187c */
[----:B------:R-:W-:Y:S01]  /*d090*/  HMMA.16816.F32 R100, R180, R66, R120 ;  /* 0x00000042b464723c */ /* 0x000fe20000001878 */
[----:B------:R-:W1:Y:S04]  /*d0a0*/  LDSM.16.M88.4 R64, [R209+0xc900] ;  /* 0x00c90000d140783b */ /* 0x000e680000000200 */
[----:B------:R-:W3:Y:S03]  /*d0b0*/  LDSM.16.M88.4 R120, [R209+0xd100] ;  /* 0x00d10000d178783b */ /* 0x000ee60000000200 */
[----:B------:R-:W-:Y:S08]  /*d0c0*/  HMMA.16816.F32 R20, R176, R80, R148 ;  /* 0x00000050b014723c */ /* 0x000ff00000001894 */
[C---:B------:R-:W-:Y:S08]  /*d0d0*/  HMMA.16816.F32 R148, R180.reuse, R76, R108 ;  /* 0x0000004cb494723c */ /* 0x040ff0000000186c */
[C---:B------:R-:W-:Y:S08]  /*d0e0*/  HMMA.16816.F32 R80, R180.reuse, R78, R104 ;  /* 0x0000004eb450723c */ /* 0x040ff00000001868 */
[C---:B------:R-:W-:Y:S08]  /*d0f0*/  HMMA.16816.F32 R144, R180.reuse, R72, R96 ;  /* 0x00000048b490723c */ /* 0x040ff00000001860 */
[C---:B------:R-:W-:Y:S01]  /*d100*/  HMMA.16816.F32 R108, R180.reuse, R34, R16 ;  /* 0x00000022b46c723c */ /* 0x040fe20000001810 */
[----:B------:R-:W4:Y:S07]  /*d110*/  LDSM.16.M88.4 R16, [R209+0xd900] ;  /* 0x00d90000d110783b */ /* 0x000f2e0000000200 */
[C---:B------:R-:W-:Y:S01]  /*d120*/  HMMA.16816.F32 R104, R180.reuse, R28, R12 ;  /* 0x0000001cb468723c */ /* 0x040fe2000000180c */
[----:B------:R-:W1:Y:S07]  /*d130*/  LDSM.16.M88.4 R12, [R209+0xe100] ;  /* 0x00e10000d10c783b */ /* 0x000e6e0000000200 */
[C---:B------:R-:W-:Y:S01]  /*d140*/  HMMA.16816.F32 R96, R180.reuse, R30, R8 ;  /* 0x0000001eb460723c */ /* 0x040fe20000001808 */
[----:B------:R-:W1:Y:S07]  /*d150*/  LDSM.16.M88.4 R8, [R209+0xe900] ;  /* 0x00e90000d108783b */ /* 0x000e6e0000000200 */
[C---:B------:R-:W-:Y:S01]  /*d160*/  HMMA.16816.F32 R160, R180.reuse, R74, R88 ;  /* 0x0000004ab4a0723c */ /* 0x040fe20000001858 */
[----:B------:R-:W-:Y:S07]  /*d170*/  LDSM.16.M88.4 R88, [R206+0x4800] ;  /* 0x00480000ce58783b */ /* 0x000fee0000000200 */
[C---:B--2---:R-:W-:Y:S08]  /*d180*/  HMMA.16816.F32 R132, R180.reuse, R44, R56 ;  /* 0x0000002cb484723c */ /* 0x044ff00000001838 */
[C---:B------:R-:W-:Y:S01]  /*d190*/  HMMA.16816.F32 R128, R180.reuse, R46, R48 ;  /* 0x0000002eb480723c */ /* 0x040fe20000001830 */
[----:B------:R-:W-:Y:S07]  /*d1a0*/  LDSM.16.M88.4 R44, [R209+0xf900] ;  /* 0x00f90000d12c783b */ /* 0x000fee0000000200 */
[C---:B------:R-:W-:Y:S01]  /*d1b0*/  HMMA.16816.F32 R112, R180.reuse, R38, R24 ;  /* 0x00000026b470723c */ /* 0x040fe20000001818 */
[----:B------:R-:W2:Y:S07]  /*d1c0*/  LDSM.16.M88.4 R24, [R209+0xf100] ;  /* 0x00f10000d118783b */ /* 0x000eae0000000200 */
[C---:B------:R-:W-:Y:S01]  /*d1d0*/  HMMA.16816.F32 R156, R180.reuse, R60, R84 ;  /* 0x0000003cb49c723c */ /* 0x040fe20000001854 */
[----:B------:R-:W2:Y:S07]  /*d1e0*/  LDSM.16.M88.4 R84, [R206+0x5000] ;  /* 0x00500000ce54783b */ /* 0x000eae0000000200 */
[C---:B------:R-:W-:Y:S08]  /*d1f0*/  HMMA.16816.F32 R152, R180.reuse, R62, R68 ;  /* 0x0000003eb498723c */ /* 0x040ff00000001844 */
[C---:B------:R-:W-:Y:S08]  /*d200*/  HMMA.16816.F32 R124, R180.reuse, R36, R40 ;  /* 0x00000024b47c723c */ /* 0x040ff00000001828 */
[----:B------:R-:W-:Y:S08]  /*d210*/  HMMA.16816.F32 R20, R180, R32, R20 ;  /* 0x00000020b414723c */ /* 0x000ff00000001814 */
[C---:B-1----:R-:W-:Y:S01]  /*d220*/  HMMA.16816.F32 R68, R188.reuse, R64, R148 ;  /* 0x00000040bc44723c */ /* 0x042fe20000001894 */
[----:B------:R-:W-:Y:S07]  /*d230*/  LDSM.16.M88.4 R148, [R206+0x7000] ;  /* 0x00700000ce94783b */ /* 0x000fee0000000200 */
[C---:B------:R-:W-:Y:S01]  /*d240*/  HMMA.16816.F32 R72, R188.reuse, R166, R100 ;  /* 0x000000a6bc48723c */ /* 0x040fe20000001864 */
[----:B------:R-:W-:Y:S07]  /*d250*/  LDSM.16.M88.4 R100, [R206+0x6000] ;  /* 0x00600000ce64783b */ /* 0x000fee0000000200 */
[C---:B------:R-:W-:Y:S01]  /*d260*/  HMMA.16816.F32 R64, R188.reuse, R66, R80 ;  /* 0x00000042bc40723c */ /* 0x040fe20000001850 */
[----:B------:R-:W1:Y:S07]  /*d270*/  LDSM.16.M88.4 R80, [R206+0x5800] ;  /* 0x00580000ce50783b */ /* 0x000e6e0000000200 */
[C---:B---3--:R-:W-:Y:S01]  /*d280*/  HMMA.16816.F32 R60, R188.reuse, R120, R144 ;  /* 0x00000078bc3c723c */ /* 0x048fe20000001890 */
[----:B------:R-:W3:Y:S07]  /*d290*/  LDSM.16.M88.4 R144, [R206+0x6800] ;  /* 0x00680000ce90783b */ /* 0x000eee0000000200 */
[----:B------:R-:W-:Y:S01]  /*d2a0*/  HMMA.16816.F32 R56, R188, R122, R160 ;  /* 0x0000007abc38723c */ /* 0x000fe200000018a0 */
[----:B------:R-:W1:Y:S01]  /*d2b0*/  LDSM.16.M88.4 R120, [R206+0x7800] ;  /* 0x00780000ce78783b */ /* 0x000e620000000200 */
[----:B------:R-:W-:-:S06]  /*d2c0*/  DEPBAR.LE SB0, 0x0 ;  /* 0x000080000000791a */ /* 0x000fcc0000000000 */
[C---:B------:R-:W-:Y:S08]  /*d2d0*/  HMMA.16816.F32 R76, R188.reuse, R164, R52 ;  /* 0x000000a4bc4c723c */ /* 0x040ff00000001834 */
[C---:B----4-:R-:W-:Y:S08]  /*d2e0*/  HMMA.16816.F32 R52, R188.reuse, R16, R156 ;  /* 0x00000010bc34723c */ /* 0x050ff0000000189c */
        /* <DEDUP_REMOVED lines=17> */
[C---:B------:R-:W-:Y:S08]  /*d400*/  HMMA.16816.F32 R40, R200.reuse, R100, R40 ;  /* 0x00000064c828723c */ /* 0x040ff00000001828 */
[C---:B------:R-:W-:Y:S08]  /*d410*/  HMMA.16816.F32 R36, R200.reuse, R102, R36 ;  /* 0x00000066c824723c */ /* 0x040ff00000001824 */
[C---:B---3--:R-:W-:Y:S08]  /*d420*/  HMMA.16816.F32 R32, R200.reuse, R144, R32 ;  /* 0x00000090c820723c */ /* 0x048ff00000001820 */
[C---:B------:R-:W-:Y:S08]  /*d430*/  HMMA.16816.F32 R24, R200.reuse, R146, R28 ;  /* 0x00000092c818723c */ /* 0x040ff0000000181c */
[C---:B------:R-:W-:Y:S08]  /*d440*/  HMMA.16816.F32 R20, R200.reuse, R148, R20 ;  /* 0x00000094c814723c */ /* 0x040ff00000001814 */
[C---:B------:R-:W-:Y:S08]  /*d450*/  HMMA.16816.F32 R16, R200.reuse, R150, R16 ;  /* 0x00000096c810723c */ /* 0x040ff00000001810 */
[C---:B------:R-:W-:Y:S08]  /*d460*/  HMMA.16816.F32 R64, R200.reuse, R120, R12 ;  /* 0x00000078c840723c */ /* 0x040ff0000000180c */
[----:B------:R-:W-:Y:S01]  /*d470*/  HMMA.16816.F32 R44, R200, R122, R8 ;  /* 0x0000007ac82c723c */ /* 0x000fe20000001808 */
[----:B------:R-:W-:Y:S06]  /*d480*/  BAR.SYNC.DEFER_BLOCKING 0x0 ;  /* 0x0000000000007b1d */ /* 0x000fec0000010000 */
[----:B------:R-:W-:Y:S05]  /*d490*/  @!P6 BRA `(.L_x_1956) ;  /* 0x000002300000e947 */ /* 0x000fea0003800000 */
[----:B------:R-:W-:Y:S01]  /*d4a0*/  LEA.HI.SX32 R0, R193, 0xfffffffe, 0x19 ;  /* 0xfffffffec1007811 */ /* 0x000fe200078fcaff */
        /* <DEDUP_REMOVED lines=34> */
.L_x_1956:
[----:B------:R-:W-:Y:S01]  /*d6d0*/  LOP3.LUT R0, R117, 0xffffffe0, RZ, 0xc0, !PT ;  /* 0xffffffe075007812 */ /* 0x000fe200078ec0ff */
        /* <DEDUP_REMOVED lines=14> */
[----:B---3--:R-:W-:Y:S02]  /*d7c0*/  FSEL R8, R76, -INF , P1 ;  /* 0xff8000004c087808 */ /* 0x008fe40000800000 */
        /* <DEDUP_REMOVED lines=48> */
[----:B------:R-:W-:Y:S02]  /*dad0*/  FSEL R77, R90, -INF , P5 ;  /* 0xff8000005a4d7808 */ /* 0x000fe40002800000 */
        /* <DEDUP_REMOVED lines=33> */
[----:B------:R-:W-:Y:S02]  /*dcf0*/  FSEL R155, R37, -INF , P0 ;  /* 0xff800000259b7808 */ /* 0x000fe40000000000 */
[----:B------:R-:W-:Y:S02]  /*dd00*/  ISETP.GT.AND P1, PT, R0, 0x50, PT ;  /* 0x000000500000780c */ /* 0x000fe40003f24270 */
[----:B------:R-:W-:Y:S02]  /*dd10*/  FMNMX.FTZ R3, R152, R3, !PT ;  /* 0x0000000398037209 */ /* 0x000fe40007810000 */
[----:B------:R-:W-:Y:S02]  /*dd20*/  FMNMX.FTZ R6, R149, R6, !PT ;  /* 0x0000000695067209 */ /* 0x000fe40007810000 */
[----:B------:R-:W-:-:S02]  /*dd30*/  FSEL R157, R39, -INF , P0 ;  /* 0xff800000279d7808 */ /* 0x000fc40000000000 */
[----:B------:R-:W-:Y:S01]  /*dd40*/  ISETP.GT.AND P0, PT, R0, 0x51, PT ;  /* 0x000000510000780c */ /* 0x000fe20003f04270 */
[----:B------:R-:W-:Y:S01]  /*dd50*/  LDSM.16.MT88.4 R36, [R204+0x900] ;  /* 0x00090000cc24783b */ /* 0x000fe20000004200 */
[----:B------:R-:W-:Y:S02]  /*dd60*/  FSEL R164, R32, -INF , P1 ;  /* 0xff80000020a47808 */ /* 0x000fe40000800000 */
[----:B------:R-:W-:Y:S02]  /*dd70*/  FMNMX.FTZ R3, R155, R3, !PT ;  /* 0x000000039b037209 */ /* 0x000fe40007810000 */
[----:B------:R-:W-:Y:S02]  /*dd80*/  FSEL R150, R50, -INF , P2 ;  /* 0xff80000032967808 */ /* 0x000fe40001000000 */
[----:B------:R-:W-:Y:S02]  /*dd90*/  FMNMX.FTZ R6, R148, R6, !PT ;  /* 0x0000000694067209 */ /* 0x000fe40007810000 */
[----:B------:R-:W-:-:S02]  /*dda0*/  FSEL R184, R34, -INF , P1 ;  /* 0xff80000022b87808 */ /* 0x000fc40000800000 */
[----:B------:R-:W-:Y:S02]  /*ddb0*/  FSEL R166, R33, -INF , P0 ;  /* 0xff80000021a67808 */ /* 0x000fe40000000000 */
        /* <DEDUP_REMOVED lines=30> */
[----:B------:R-:W-:Y:S02]  /*dfa0*/  FMNMX.FTZ R6, R157, R6, !PT ;  /* 0x000000069d067209 */ /* 0x000fe40007810000 */
[----:B------:R-:W-:Y:S02]  /*dfb0*/  FSEL R229, R17, -INF , P0 ;  /* 0xff80000011e57808 */ /* 0x000fe40000000000 */
[----:B------:R-:W-:-:S02]  /*dfc0*/  ISETP.GT.AND P5, PT, R0, 0x70, PT ;  /* 0x000000700000780c */ /* 0x000fc40003fa4270 */
        /* <DEDUP_REMOVED lines=47> */
[----:B------:R1:W-:Y:S01]  /*e2c0*/  MUFU.EX2 R69, R3 ;  /* 0x0000000300457308 */ /* 0x0003e20000000800 */
[----:B---3--:R-:W-:-:S07]  /*e2d0*/  FFMA.FTZ R2, R29, c[0x0][0x2d0], -R6 ;  /* 0x0000b4001d027a23 */ /* 0x008fce0000010806 */
[----:B------:R2:W-:Y:S01]  /*e2e0*/  MUFU.EX2 R196, R2 ;  /* 0x0000000200c47308 */ /* 0x0005e20000000800 */
[----:B-1----:R-:W-:Y:S01]  /*e2f0*/  FMNMX.FTZ R3, R0, R7, !PT ;  /* 0x0000000700037209 */ /* 0x002fe20007810000 */
[--C-:B------:R-:W-:Y:S02]  /*e300*/  FFMA.FTZ R0, R10, c[0x0][0x2d0], -R6.reuse ;  /* 0x0000b4000a007a23 */ /* 0x100fe40000010806 */
[----:B------:R-:W-:Y:S01]  /*e310*/  FFMA.FTZ R7, R11, c[0x0][0x2d0], -R6 ;  /* 0x0000b4000b077a23 */ /* 0x000fe20000010806 */
[----:B------:R-:W-:-:S03]  /*e320*/  FSETP.NEU.FTZ.AND P0, PT, R3, -INF , PT ;  /* 0xff8000000300780b */ /* 0x000fc60003f1d000 */
[----:B------:R1:W-:Y:S01]  /*e330*/  MUFU.EX2 R163, R0 ;  /* 0x0000000000a37308 */ /* 0x0003e20000000800 */
[----:B--2---:R-:W-:-:S07]  /*e340*/  FFMA.FTZ R2, R30, c[0x0][0x2d0], -R6 ;  /* 0x0000b4001e027a23 */ /* 0x004fce0000010806 */
        /* <DEDUP_REMOVED lines=24> */
[----:B------:R1:W5:Y:S01]  /*e4d0*/  MUFU.EX2 R120, R2 ;  /* 0x0000000200787308 */ /* 0x0003620000000800 */
[----:B---3--:R-:W-:Y:S01]  /*e4e0*/  IMAD.MOV.U32 R4, RZ, RZ, R69 ;  /* 0x000000ffff047224 */ /* 0x008fe200078e0045 */
[----:B----4-:R-:W-:-:S04]  /*e4f0*/  F2FP.PACK_AB R11, R195, R194 ;  /* 0x000000c2c30b723e */ /* 0x010fc800000000ff */
[----:B------:R-:W-:Y:S01]  /*e500*/  F2FP.PACK_AB R8, R4, R130 ;  /* 0x000000820408723e */ /* 0x000fe200000000ff */
[----:B-1----:R-:W-:-:S06]  /*e510*/  FFMA.FTZ R2, R78, c[0x0][0x2d0], -R0 ;  /* 0x0000b4004e027a23 */ /* 0x002fcc0000010800 */
[C---:B------:R-:W-:Y:S01]  /*e520*/  HMMA.16816.F32 R72, R8.reuse, R20, RZ ;  /* 0x000000140848723c */ /* 0x040fe200000018ff */
[----:B------:R1:W3:Y:S07]  /*e530*/  MUFU.EX2 R160, R2 ;  /* 0x0000000200a07308 */ /* 0x0002ee0000000800 */
[C---:B------:R-:W-:Y:S01]  /*e540*/  HMMA.16816.F32 R64, R8.reuse, R22, RZ ;  /* 0x000000160840723c */ /* 0x040fe200000018ff */
[----:B------:R-:W4:Y:S07]  /*e550*/  LDSM.16.MT88.4 R20, [R204+0x4100] ;  /* 0x00410000cc14783b */ /* 0x000f2e0000004200 */
[----:B------:R-:W-:Y:S01]  /*e560*/  HMMA.16816.F32 R60, R8, R16, RZ ;  /* 0x00000010083c723c */ /* 0x000fe200000018ff */
[----:B-1----:R-:W-:-:S04]  /*e570*/  FFMA.FTZ R2, R104, c[0x0][0x2d0], -R6 ;  /* 0x0000b40068027a23 */ /* 0x002fc80000010806 */
        /* <DEDUP_REMOVED lines=13> */
[C---:B------:R-:W-:Y:S08]  /*e650*/  HMMA.16816.F32 R96, R8.reuse, R40, RZ ;  /* 0x000000280860723c */ /* 0x040ff000000018ff */
[----:B------:R-:W-:Y:S01]  /*e660*/  HMMA.16816.F32 R100, R8, R42, RZ ;  /* 0x0000002a0864723c */ /* 0x000fe200000018ff */
[----:B------:R-:W5:Y:S01]  /*e670*/  LDSM.16.MT88.4 R40, [R205+0x4900] ;  /* 0x00490000cd28783b */ /* 0x000f620000004200 */
[----:B--2---:R-:W-:-:S06]  /*e680*/  FFMA.FTZ R2, R107, c[0x0][0x2d0], -R6 ;  /* 0x0000b4006b027a23 */ /* 0x004fcc0000010806 */
[C---:B----4-:R-:W-:Y:S01]  /*e690*/  HMMA.16816.F32 R80, R8.reuse, R20, RZ ;  /* 0x000000140850723c */ /* 0x050fe200000018ff */
[----:B------:R2:W4:Y:S07]  /*e6a0*/  MUFU.EX2 R250, R2 ;  /* 0x0000000200fa7308 */ /* 0x00052e0000000800 */
[C---:B------:R-:W-:Y:S01]  /*e6b0*/  HMMA.16816.F32 R84, R8.reuse, R22, RZ ;  /* 0x000000160854723c */ /* 0x040fe200000018ff */
[----:B------:R-:W4:Y:S07]  /*e6c0*/  LDSM.16.MT88.4 R20, [R204+0x4900] ;  /* 0x00490000cc14783b */ /* 0x000f2e0000004200 */
[----:B---3--:R-:W-:Y:S01]  /*e6d0*/  HMMA.16816.F32 R92, R8, R16, RZ ;  /* 0x00000010085c723c */ /* 0x008fe200000018ff */
[----:B--2---:R-:W-:-:S02]  /*e6e0*/  FFMA.FTZ R2, R118, c[0x0][0x2d0], -R0 ;  /* 0x0000b40076027a23 */ /* 0x004fc40000010800 */
[----:B------:R-:W-:Y:S02]  /*e6f0*/  IMAD.MOV.U32 R118, RZ, RZ, R121 ;  /* 0x000000ffff767224 */ /* 0x000fe400078e0079 */
[----:B------:R2:W-:Y:S03]  /*e700*/  MUFU.EX2 R238, R2 ;  /* 0x0000000200ee7308 */ /* 0x0005e60000000800 */
[C---:B------:R-:W-:Y:S01]  /*e710*/  HMMA.16816.F32 R88, R8.reuse, R18, RZ ;  /* 0x000000120858723c */ /* 0x040fe200000018ff */
[----:B------:R-:W3:Y:S07]  /*e720*/  LDSM.16.MT88.4 R16, [R208+0x4900] ;  /* 0x00490000d010783b */ /* 0x000eee0000004200 */
[----:B-1----:R-:W-:Y:S01]  /*e730*/  HMMA.16816.F32 R108, R8, R12, RZ ;  /* 0x0000000c086c723c */ /* 0x002fe200000018ff */
[----:B--2---:R-:W-:-:S07]  /*e740*/  FFMA.FTZ R2, R117, c[0x0][0x2d0], -R0 ;  /* 0x0000b40075027a23 */ /* 0x004fce0000010800 */
[----:B------:R-:W-:Y:S01]  /*e750*/  HMMA.16816.F32 R76, R8, R14, RZ ;  /* 0x0000000e084c723c */ /* 0x000fe200000018ff */
[----:B------:R-:W1:Y:S01]  /*e760*/  LDSM.16.MT88.4 R12, [R207+0x4900] ;  /* 0x00490000cf0c783b */ /* 0x000e620000004200 */
[----:B------:R2:W1:Y:S01]  /*e770*/  MUFU.EX2 R237, R2 ;  /* 0x0000000200ed7308 */ /* 0x0004620000000800 */
[----:B-----5:R-:W-:-:S04]  /*e780*/  IMAD.MOV.U32 R117, RZ, RZ, R120 ;  /* 0x000000ffff757224 */ /* 0x020fc800078e0078 */
[----:B------:R-:W-:Y:S02]  /*e790*/  F2FP.PACK_AB R8, R196, R123 ;  /* 0x0000007bc408723e */ /* 0x000fe400000000ff */
[----:B------:R-:W-:Y:S02]  /*e7a0*/  F2FP.PACK_AB R10, R5, R192 ;  /* 0x000000c0050a723e */ /* 0x000fe400000000ff */
[----:B------:R-:W-:Y:S02]  /*e7b0*/  F2FP.PACK_AB R9, R193, R162 ;  /* 0x000000a2c109723e */ /* 0x000fe400000000ff */
[----:B------:R-:W-:Y:S01]  /*e7c0*/  F2FP.PACK_AB R11, R160, R120 ;  /* 0x00000078a00b723e */ /* 0x000fe200000000ff */
[----:B--2---:R-:W-:-:S06]  /*e7d0*/  FFMA.FTZ R2, R128, c[0x0][0x2d0], -R0 ;  /* 0x0000b40080027a23 */ /* 0x004fcc0000010800 */
[C---:B------:R-:W-:Y:S01]  /*e7e0*/  HMMA.16816.F32 R124, R8.reuse, R36, R72 ;  /* 0x00000024087c723c */ /* 0x040fe20000001848 */
[----:B------:R2:W-:Y:S07]  /*e7f0*/  MUFU.EX2 R236, R2 ;  /* 0x0000000200ec7308 */ /* 0x0005ee0000000800 */
[C---:B------:R-:W-:Y:S01]  /*e800*/  HMMA.16816.F32 R112, R8.reuse, R38, R64 ;  /* 0x000000260870723c */ /* 0x040fe20000001840 */
[----:B------:R-:W5:Y:S07]  /*e810*/  LDSM.16.MT88.4 R36, [R204+0x1100] ;  /* 0x00110000cc24783b */ /* 0x000f6e0000004200 */
[----:B------:R-:W-:Y:S01]  /*e820*/  HMMA.16816.F32 R72, R8, R32, R60 ;  /* 0x000000200848723c */ /* 0x000fe2000000183c */
[----:B--2---:R-:W-:-:S04]  /*e830*/  FFMA.FTZ R2, R132, c[0x0][0x2d0], -R0 ;  /* 0x0000b40084027a23 */ /* 0x004fc80000010800 */
[----:B------:R2:W1:Y:S03]  /*e840*/  MUFU.EX2 R234, R2 ;  /* 0x0000000200ea7308 */ /* 0x0004660000000800 */
[C---:B------:R-:W-:Y:S01]  /*e850*/  HMMA.16816.F32 R64, R8.reuse, R34, R56 ;  /* 0x000000220840723c */ /* 0x040fe20000001838 */
[----:B------:R-:W-:Y:S07]  /*e860*/  LDSM.16.MT88.4 R32, [R205+0x1100] ;  /* 0x00110000cd20783b */ /* 0x000fee0000004200 */
[----:B------:R-:W-:Y:S01]  /*e870*/  HMMA.16816.F32 R60, R8, R28, R48 ;  /* 0x0000001c083c723c */ /* 0x000fe20000001830 */
[----:B--2---:R-:W-:-:S07]  /*e880*/  FFMA.FTZ R2, R144, c[0x0][0x2d0], -R6 ;  /* 0x0000b40090027a23 */ /* 0x004fce0000010806 */
[----:B------:R-:W-:Y:S01]  /*e890*/  HMMA.16816.F32 R48, R8, R24, R52 ;  /* 0x000000180830723c */ /* 0x000fe20000001834 */
[----:B------:R-:W-:-:S06]  /*e8a0*/  IMAD.MOV.U32 R144, RZ, RZ, R196 ;  /* 0x000000ffff907224 */ /* 0x000fcc00078e00c4 */
[----:B------:R-:W-:Y:S01]  /*e8b0*/  IMAD.MOV.U32 R55, RZ, RZ, R130 ;  /* 0x000000ffff377224 */ /* 0x000fe200078e0082 */
[C---:B------:R-:W-:Y:S01]  /*e8c0*/  HMMA.16816.F32 R56, R8.reuse, R26, R68 ;  /* 0x0000001a0838723c */ /* 0x040fe20000001844 */
[----:B------:R-:W2:Y:S01]  /*e8d0*/  LDSM.16.MT88.4 R24, [R208+0x1100] ;  /* 0x00110000d018783b */ /* 0x000ea20000004200 */
[----:B------:R-:W-:Y:S02]  /*e8e0*/  IMAD.MOV.U32 R54, RZ, RZ, R129 ;  /* 0x000000ffff367224 */ /* 0x000fe400078e0081 */
[----:B------:R-:W-:Y:S02]  /*e8f0*/  IMAD.MOV.U32 R53, RZ, RZ, R123 ;  /* 0x000000ffff357224 */ /* 0x000fe400078e007b */
[----:B------:R-:W-:Y:S02]  /*e900*/  IMAD.MOV.U32 R52, RZ, RZ, R122 ;  /* 0x000000ffff347224 */ /* 0x000fe400078e007a */
[C---:B------:R-:W-:Y:S01]  /*e910*/  HMMA.16816.F32 R44, R8.reuse, R30, R44 ;  /* 0x0000001e082c723c */ /* 0x040fe2000000182c */
[----:B------:R-:W1:Y:S07]  /*e920*/  LDSM.16.MT88.4 R28, [R207+0x1100] ;  /* 0x00110000cf1c783b */ /* 0x000e6e0000004200 */
[C---:B------:R-:W-:Y:S07]  /*e930*/  HMMA.16816.F32 R128, R8.reuse, R40, R96 ;  /* 0x000000280880723c */ /* 0x040fee0000001860 */
[----:B------:R-:W-:Y:S01]  /*e940*/  IMAD.MOV.U32 R40, RZ, RZ, R134 ;  /* 0x000000ffff287224 */ /* 0x000fe200078e0086 */
[----:B----4-:R-:W-:Y:S01]  /*e950*/  HMMA.16816.F32 R120, R8, R22, R84 ;  /* 0x000000160878723c */ /* 0x010fe20000001854 */
[----:B------:R-:W-:-:S07]  /*e960*/  IMAD.MOV.U32 R41, RZ, RZ, R133 ;  /* 0x000000ffff297224 */ /* 0x000fce00078e0085 */
[C---:B------:R-:W-:Y:S01]  /*e970*/  HMMA.16816.F32 R104, R8.reuse, R20, R80 ;  /* 0x000000140868723c */ /* 0x040fe20000001850 */
[----:B------:R-:W4:Y:S07]  /*e980*/  LDSM.16.MT88.4 R20, [R204+0x5100] ;  /* 0x00510000cc14783b */ /* 0x000f2e0000004200 */
[C---:B------:R-:W-:Y:S08]  /*e990*/  HMMA.16816.F32 R132, R8.reuse, R42, R100 ;  /* 0x0000002a0884723c */ /* 0x040ff00000001864 */
[C---:B---3--:R-:W-:Y:S08]  /*e9a0*/  HMMA.16816.F32 R96, R8.reuse, R16, R92 ;  /* 0x000000100860723c */ /* 0x048ff0000000185c */
[C---:B------:R-:W-:Y:S01]  /*e9b0*/  HMMA.16816.F32 R88, R8.reuse, R18, R88 ;  /* 0x000000120858723c */ /* 0x040fe20000001858 */
[----:B------:R-:W-:Y:S07]  /*e9c0*/  LDSM.16.MT88.4 R16, [R208+0x5100] ;  /* 0x00510000d010783b */ /* 0x000fee0000004200 */
[C---:B-1----:R-:W-:Y:S08]  /*e9d0*/  HMMA.16816.F32 R84, R8.reuse, R12, R108 ;  /* 0x0000000c0854723c */ /* 0x042ff0000000186c */
[----:B------:R-:W-:Y:S01]  /*e9e0*/  HMMA.16816.F32 R68, R8, R14, R76 ;  /* 0x0000000e0844723c */ /* 0x000fe2000000184c */
[----:B------:R-:W1:Y:S06]  /*e9f0*/  LDSM.16.MT88.4 R12, [R207+0x5100] ;  /* 0x00510000cf0c783b */ /* 0x000e6c0000004200 */
[----:B------:R-:W-:-:S02]  /*ea00*/  F2FP.PACK_AB R8, R240, R251 ;  /* 0x000000fbf008723e */ /* 0x000fc400000000ff */
[----:B------:R-:W-:Y:S02]  /*ea10*/  F2FP.PACK_AB R10, R250, R239 ;  /* 0x000000effa0a723e */ /* 0x000fe400000000ff */
[----:B------:R-:W-:Y:S02]  /*ea20*/  F2FP.PACK_AB R9, R237, R238 ;  /* 0x000000eeed09723e */ /* 0x000fe400000000ff */
[----:B------:R-:W-:-:S07]  /*ea30*/  F2FP.PACK_AB R11, R234, R236 ;  /* 0x000000ecea0b723e */ /* 0x000fce00000000ff */
[C---:B-----5:R-:W-:Y:S07]  /*ea40*/  HMMA.16816.F32 R76, R8.reuse, R38, R112 ;  /* 0x00000026084c723c */ /* 0x060fee0000001870 */
[----:B------:R-:W-:Y:S01]  /*ea50*/  IMAD.MOV.U32 R112, RZ, RZ, R198 ;  /* 0x000000ffff707224 */ /* 0x000fe200078e00c6 */
[----:B------:R-:W-:Y:S01]  /*ea60*/  HMMA.16816.F32 R80, R8, R36, R124 ;  /* 0x000000240850723c */ /* 0x000fe2000000187c */
[----:B------:R3:W-:Y:S01]  /*ea70*/  MUFU.EX2 R198, R2 ;  /* 0x0000000200c67308 */ /* 0x0007e20000000800 */
[----:B------:R-:W5:Y:S01]  /*ea80*/  LDSM.16.MT88.4 R36, [R205+0x5100] ;  /* 0x00510000cd24783b */ /* 0x000f620000004200 */
[----:B------:R-:W-:-:S02]  /*ea90*/  IMAD.MOV.U32 R115, RZ, RZ, R53 ;  /* 0x000000ffff737224 */ /* 0x000fc400078e0035 */
[----:B------:R-:W-:Y:S02]  /*eaa0*/  IMAD.MOV.U32 R114, RZ, RZ, R55 ;  /* 0x000000ffff727224 */ /* 0x000fe400078e0037 */
[----:B------:R-:W-:Y:S01]  /*eab0*/  IMAD.MOV.U32 R125, RZ, RZ, R117 ;  /* 0x000000ffff7d7224 */ /* 0x000fe200078e0075 */
[----:B------:R-:W-:Y:S01]  /*eac0*/  MOV R127, R40 ;  /* 0x00000028007f7202 */ /* 0x000fe20000000f00 */
[----:B------:R-:W-:Y:S01]  /*ead0*/  IMAD.MOV.U32 R124, RZ, RZ, R118 ;  /* 0x000000ffff7c7224 */ /* 0x000fe200078e0076 */
[----:B--2---:R-:W-:Y:S01]  /*eae0*/  HMMA.16816.F32 R60, R8, R24, R60 ;  /* 0x00000018083c723c */ /* 0x004fe2000000183c */
[----:B------:R-:W-:Y:S02]  /*eaf0*/  IMAD.MOV.U32 R118, RZ, RZ, R52 ;  /* 0x000000ffff767224 */ /* 0x000fe400078e0034 */
[----:B------:R-:W-:Y:S02]  /*eb00*/  IMAD.MOV.U32 R117, RZ, RZ, R54 ;  /* 0x000000ffff757224 */ /* 0x000fe400078e0036 */
[----:B------:R-:W-:-:S02]  /*eb10*/  IMAD.MOV.U32 R126, RZ, RZ, R41 ;  /* 0x000000ffff7e7224 */ /* 0x000fc400078e0029 */
[----:B---3--:R-:W-:Y:S01]  /*eb20*/  FFMA.FTZ R2, R146, c[0x0][0x2d0], -R6 ;  /* 0x0000b40092027a23 */ /* 0x008fe20000010806 */
[----:B------:R-:W-:Y:S01]  /*eb30*/  HMMA.16816.F32 R52, R8, R26, R44 ;  /* 0x0000001a0834723c */ /* 0x000fe2000000182c */
[----:B------:R-:W-:Y:S01]  /*eb40*/  LDSM.16.MT88.4 R24, [R205+0x1900] ;  /* 0x00190000cd18783b */ /* 0x000fe20000004200 */
[----:B------:R-:W-:Y:S01]  /*eb50*/  IMAD.MOV.U32 R113, RZ, RZ, R4 ;  /* 0x000000ffff717224 */ /* 0x000fe200078e0004 */
[----:B------:R2:W3:Y:S01]  /*eb60*/  MUFU.EX2 R196, R2 ;  /* 0x0000000200c47308 */ /* 0x0004e20000000800 */
[----:B------:R-:W-:-:S04]  /*eb70*/  IMAD.MOV.U32 R146, RZ, RZ, R192 ;  /* 0x000000ffff927224 */ /* 0x000fc800078e00c0 */
[C---:B------:R-:W-:Y:S08]  /*eb80*/  HMMA.16816.F32 R44, R8.reuse, R28, R48 ;  /* 0x0000001c082c723c */ /* 0x040ff00000001830 */
[----:B------:R-:W-:Y:S01]  /*eb90*/  HMMA.16816.F32 R40, R8, R30, R56 ;  /* 0x0000001e0828723c */ /* 0x000fe20000001838 */
[----:B------:R-:W3:Y:S01]  /*eba0*/  LDSM.16.MT88.4 R28, [R204+0x1900] ;  /* 0x00190000cc1c783b */ /* 0x000ee20000004200 */
[----:B--2---:R-:W-:-:S02]  /*ebb0*/  FFMA.FTZ R2, R145, c[0x0][0x2d0], -R6 ;  /* 0x0000b40091027a23 */ /* 0x004fc40000010806 */
[----:B------:R-:W-:Y:S02]  /*ebc0*/  IMAD.MOV.U32 R145, RZ, RZ, R195 ;  /* 0x000000ffff917224 */ /* 0x000fe400078e00c3 */
[----:B------:R2:W-:Y:S02]  /*ebd0*/  MUFU.EX2 R195, R2 ;  /* 0x0000000200c37308 */ /* 0x0005e40000000800 */
[C---:B------:R-:W-:Y:S08]  /*ebe0*/  HMMA.16816.F32 R72, R8.reuse, R32, R72 ;  /* 0x000000200848723c */ /* 0x040ff00000001848 */
[----:B------:R-:W-:Y:S01]  /*ebf0*/  HMMA.16816.F32 R64, R8, R34, R64 ;  /* 0x000000220840723c */ /* 0x000fe20000001840 */
[----:B------:R-:W-:Y:S01]  /*ec00*/  LDSM.16.MT88.4 R32, [R207+0x1900] ;  /* 0x00190000cf20783b */ /* 0x000fe20000004200 */
[----:B--2---:R-:W-:-:S06]  /*ec10*/  FFMA.FTZ R2, R147, c[0x0][0x2d0], -R6 ;  /* 0x0000b40093027a23 */ /* 0x004fcc0000010806 */
[C---:B----4-:R-:W-:Y:S01]  /*ec20*/  HMMA.16816.F32 R92, R8.reuse, R20, R104 ;  /* 0x00000014085c723c */ /* 0x050fe20000001868 */
[----:B------:R-:W-:Y:S02]  /*ec30*/  IMAD.MOV.U32 R147, RZ, RZ, R197 ;  /* 0x000000ffff937224 */ /* 0x000fe400078e00c5 */
[----:B------:R2:W4:Y:S05]  /*ec40*/  MUFU.EX2 R197, R2 ;  /* 0x0000000200c57308 */ /* 0x00052a0000000800 */
[C---:B------:R-:W-:Y:S01]  /*ec50*/  HMMA.16816.F32 R100, R8.reuse, R22, R120 ;  /* 0x000000160864723c */ /* 0x040fe20000001878 */
[----:B------:R-:W3:Y:S06]  /*ec60*/  LDSM.16.MT88.4 R20, [R208+0x1900] ;  /* 0x00190000d014783b */ /* 0x000eec0000004200 */
[----:B------:R-:W-:Y:S01]  /*ec70*/  IMAD.MOV.U32 R123, RZ, RZ, R163 ;  /* 0x000000ffff7b7224 */ /* 0x000fe200078e00a3 */
[----:B-1----:R-:W-:Y:S01]  /*ec80*/  HMMA.16816.F32 R84, R8, R12, R84 ;  /* 0x0000000c0854723c */ /* 0x002fe20000001854 */
[----:B------:R-:W-:-:S02]  /*ec90*/  IMAD.MOV.U32 R122, RZ, RZ, R162 ;  /* 0x000000ffff7a7224 */ /* 0x000fc400078e00a2 */
[----:B--2---:R-:W-:Y:S02]  /*eca0*/  FFMA.FTZ R2, R149, c[0x0][0x2d0], -R0 ;  /* 0x0000b40095027a23 */ /* 0x004fe40000010800 */
[----:B------:R-:W-:Y:S02]  /*ecb0*/  IMAD.MOV.U32 R149, RZ, RZ, R194 ;  /* 0x000000ffff957224 */ /* 0x000fe400078e00c2 */
[----:B------:R1:W-:Y:S01]  /*ecc0*/  MUFU.EX2 R194, R2 ;  /* 0x0000000200c27308 */ /* 0x0003e20000000800 */
[----:B------:R-:W-:Y:S01]  /*ecd0*/  HMMA.16816.F32 R68, R8, R14, R68 ;  /* 0x0000000e0844723c */ /* 0x000fe20000001844 */
[----:B------:R-:W2:Y:S01]  /*ece0*/  LDSM.16.MT88.4 R12, [R204+0x5900] ;  /* 0x00590000cc0c783b */ /* 0x000ea20000004200 */
[----:B------:R-:W-:Y:S02]  /*ecf0*/  IMAD.MOV.U32 R120, RZ, RZ, R160 ;  /* 0x000000ffff787224 */ /* 0x000fe400078e00a0 */
[----:B------:R-:W-:-:S04]  /*ed00*/  IMAD.MOV.U32 R121, RZ, RZ, R161 ;  /* 0x000000ffff797224 */ /* 0x000fc800078e00a1 */
[----:B-----5:R-:W-:Y:S01]  /*ed10*/  HMMA.16816.F32 R104, R8, R36, R128 ;  /* 0x000000240868723c */ /* 0x020fe20000001880 */
[----:B-1----:R-:W-:Y:S01]  /*ed20*/  FFMA.FTZ R2, R148, c[0x0][0x2d0], -R0 ;  /* 0x0000b40094027a23 */ /* 0x002fe20000010800 */
[----:B------:R-:W-:-:S06]  /*ed30*/  MOV R148, R193 ;  /* 0x000000c100947202 */ /* 0x000fcc0000000f00 */
[C---:B------:R-:W-:Y:S01]  /*ed40*/  HMMA.16816.F32 R108, R8.reuse, R38, R132 ;  /* 0x00000026086c723c */ /* 0x040fe20000001884 */
[----:B------:R1:W5:Y:S07]  /*ed50*/  MUFU.EX2 R193, R2 ;  /* 0x0000000200c17308 */ /* 0x00036e0000000800 */
[C---:B------:R-:W-:Y:S08]  /*ed60*/  HMMA.16816.F32 R96, R8.reuse, R16, R96 ;  /* 0x000000100860723c */ /* 0x040ff00000001860 */
[----:B------:R-:W-:Y:S01]  /*ed70*/  HMMA.16816.F32 R88, R8, R18, R88 ;  /* 0x000000120858723c */ /* 0x000fe20000001858 */
[----:B------:R-:W-:Y:S01]  /*ed80*/  LDSM.16.MT88.4 R16, [R204+0x2100] ;  /* 0x00210000cc10783b */ /* 0x000fe20000004200 */
[----:B-1----:R-:W-:Y:S01]  /*ed90*/  FFMA.FTZ R2, R150, c[0x0][0x2d0], -R0 ;  /* 0x0000b40096027a23 */ /* 0x002fe20000010800 */
[----:B------:R-:W-:Y:S01]  /*eda0*/  MOV R150, R144 ;  /* 0x0000009000967202 */ /* 0x000fe20000000f00 */
[----:B------:R-:W-:-:S02]  /*edb0*/  IMAD.MOV.U32 R144, RZ, RZ, R114 ;  /* 0x000000ffff907224 */ /* 0x000fc400078e0072 */
[----:B------:R1:W-:Y:S01]  /*edc0*/  MUFU.EX2 R4, R2 ;  /* 0x0000000200047308 */ /* 0x0003e20000000800 */
[----:B---3--:R-:W-:Y:S02]  /*edd0*/  F2FP.PACK_AB R8, R196, R198 ;  /* 0x000000c6c408723e */ /* 0x008fe400000000ff */
[----:B----4-:R-:W-:Y:S02]  /*ede0*/  F2FP.PACK_AB R10, R197, R195 ;  /* 0x000000c3c50a723e */ /* 0x010fe400000000ff */
[----:B-----5:R-:W-:Y:S01]  /*edf0*/  F2FP.PACK_AB R9, R193, R194 ;  /* 0x000000c2c109723e */ /* 0x020fe200000000ff */
[----:B-1----:R-:W-:-:S04]  /*ee00*/  FFMA.FTZ R2, R151, c[0x0][0x2d0], -R0 ;  /* 0x0000b40097027a23 */ /* 0x002fc80000010800 */
[----:B------:R-:W1:Y:S02]  /*ee10*/  MUFU.EX2 R192, R2 ;  /* 0x0000000200c07308 */ /* 0x000e640000000800 */
[----:B-1----:R-:W-:Y:S01]  /*ee20*/  F2FP.PACK_AB R11, R192, R4 ;  /* 0x00000004c00b723e */ /* 0x002fe200000000ff */
[----:B------:R-:W-:-:S05]  /*ee30*/  FFMA.FTZ R2, R153, c[0x0][0x2d0], -R6 ;  /* 0x0000b40099027a23 */ /* 0x000fca0000010806 */
[----:B------:R1:W-:Y:S01]  /*ee40*/  MUFU.EX2 R163, R2 ;  /* 0x0000000200a37308 */ /* 0x0003e20000000800 */
[C---:B------:R-:W-:Y:S08]  /*ee50*/  HMMA.16816.F32 R80, R8.reuse, R28, R80 ;  /* 0x0000001c0850723c */ /* 0x040ff00000001850 */
[----:B------:R-:W-:Y:S01]  /*ee60*/  HMMA.16816.F32 R56, R8, R30, R76 ;  /* 0x0000001e0838723c */ /* 0x000fe2000000184c */
[----:B------:R-:W3:Y:S01]  /*ee70*/  LDSM.16.MT88.4 R28, [R205+0x5900] ;  /* 0x00590000cd1c783b */ /* 0x000ee20000004200 */
[----:B-1----:R-:W-:-:S06]  /*ee80*/  FFMA.FTZ R2, R154, c[0x0][0x2d0], -R6 ;  /* 0x0000b4009a027a23 */ /* 0x002fcc0000010806 */
[C---:B------:R-:W-:Y:S01]  /*ee90*/  HMMA.16816.F32 R72, R8.reuse, R24, R72 ;  /* 0x000000180848723c */ /* 0x040fe20000001848 */
[----:B------:R1:W4:Y:S07]  /*eea0*/  MUFU.EX2 R162, R2 ;  /* 0x0000000200a27308 */ /* 0x00032e0000000800 */
[C---:B------:R-:W-:Y:S01]  /*eeb0*/  HMMA.16816.F32 R64, R8.reuse, R26, R64 ;  /* 0x0000001a0840723c */ /* 0x040fe20000001840 */
[----:B------:R-:W5:Y:S07]  /*eec0*/  LDSM.16.MT88.4 R24, [R208+0x5900] ;  /* 0x00590000d018783b */ /* 0x000f6e0000004200 */
[----:B------:R-:W-:Y:S01]  /*eed0*/  HMMA.16816.F32 R60, R8, R20, R60 ;  /* 0x00000014083c723c */ /* 0x000fe2000000183c */
[----:B-1----:R-:W-:-:S04]  /*eee0*/  FFMA.FTZ R2, R152, c[0x0][0x2d0], -R6 ;  /* 0x0000b40098027a23 */ /* 0x002fc80000010806 */
[----:B------:R1:W-:Y:S03]  /*eef0*/  MUFU.EX2 R160, R2 ;  /* 0x0000000200a07308 */ /* 0x0003e60000000800 */
[C---:B------:R-:W-:Y:S01]  /*ef00*/  HMMA.16816.F32 R52, R8.reuse, R22, R52 ;  /* 0x000000160834723c */ /* 0x040fe20000001834 */
[----:B------:R-:W4:Y:S07]  /*ef10*/  LDSM.16.MT88.4 R20, [R207+0x5900] ;  /* 0x00590000cf14783b */ /* 0x000f2e0000004200 */
[----:B------:R-:W-:Y:S01]  /*ef20*/  HMMA.16816.F32 R48, R8, R32, R44 ;  /* 0x000000200830723c */ /* 0x000fe2000000182c */
[----:B-1----:R-:W-:-:S07]  /*ef30*/  FFMA.FTZ R2, R155, c[0x0][0x2d0], -R6 ;  /* 0x0000b4009b027a23 */ /* 0x002fce0000010806 */
[C---:B------:R-:W-:Y:S01]  /*ef40*/  HMMA.16816.F32 R36, R8.reuse, R34, R40 ;  /* 0x000000220824723c */ /* 0x040fe20000001828 */
[----:B------:R-:W-:Y:S01]  /*ef50*/  LDSM.16.MT88.4 R32, [R208+0x2100] ;  /* 0x00210000d020783b */ /* 0x000fe20000004200 */
[----:B------:R1:W1:Y:S06]  /*ef60*/  MUFU.EX2 R161, R2 ;  /* 0x0000000200a17308 */ /* 0x00026c0000000800 */
[C---:B--2---:R-:W-:Y:S08]  /*ef70*/  HMMA.16816.F32 R44, R8.reuse, R12, R92 ;  /* 0x0000000c082c723c */ /* 0x044ff0000000185c */
[----:B------:R-:W-:Y:S01]  /*ef80*/  HMMA.16816.F32 R40, R8, R14, R100 ;  /* 0x0000000e0828723c */ /* 0x000fe20000001864 */
[----:B------:R-:W2:Y:S01]  /*ef90*/  LDSM.16.MT88.4 R12, [R205+0x2100] ;  /* 0x00210000cd0c783b */ /* 0x000ea20000004200 */
[----:B-1----:R-:W-:-:S02]  /*efa0*/  FFMA.FTZ R2, R156, c[0x0][0x2d0], -R0 ;  /* 0x0000b4009c027a23 */ /* 0x002fc40000010800 */
[----:B------:R-:W-:Y:S02]  /*efb0*/  IMAD.MOV.U32 R156, RZ, RZ, R120 ;  /* 0x000000ffff9c7224 */ /* 0x000fe400078e0078 */
[----:B------:R1:W-:Y:S01]  /*efc0*/  MUFU.EX2 R155, R2 ;  /* 0x00000002009b7308 */ /* 0x0003e20000000800 */
[----:B------:R-:W-:Y:S01]  /*efd0*/  IMAD.MOV.U32 R120, RZ, RZ, R149 ;  /* 0x000000ffff787224 */ /* 0x000fe200078e0095 */
[----:B---3--:R-:W-:Y:S01]  /*efe0*/  HMMA.16816.F32 R76, R8, R28, R104 ;  /* 0x0000001c084c723c */ /* 0x008fe20000001868 */
[----:B------:R-:W-:-:S07]  /*eff0*/  IMAD.MOV.U32 R149, RZ, RZ, R115 ;  /* 0x000000ffff957224 */ /* 0x000fce00078e0073 */
[----:B------:R-:W-:Y:S01]  /*f000*/  HMMA.16816.F32 R100, R8, R30, R108 ;  /* 0x0000001e0864723c */ /* 0x000fe2000000186c */
[----:B------:R-:W3:Y:S01]  /*f010*/  LDSM.16.MT88.4 R28, [R207+0x2100] ;  /* 0x00210000cf1c783b */ /* 0x000ee20000004200 */
[----:B-1----:R-:W-:Y:S02]  /*f020*/  FFMA.FTZ R2, R158, c[0x0][0x2d0], -R0 ;  /* 0x0000b4009e027a23 */ /* 0x002fe40000010800 */
[----:B------:R-:W-:-:S04]  /*f030*/  IMAD.MOV.U32 R158, RZ, RZ, R121 ;  /* 0x000000ffff9e7224 */ /* 0x000fc800078e0079 */
[C---:B-----5:R-:W-:Y:S01]  /*f040*/  HMMA.16816.F32 R108, R8.reuse, R26, R88 ;  /* 0x0000001a086c723c */ /* 0x060fe20000001858 */
[----:B------:R1:W5:Y:S01]  /*f050*/  MUFU.EX2 R154, R2 ;  /* 0x00000002009a7308 */ /* 0x0003620000000800 */
[----:B------:R-:W-:Y:S02]  /*f060*/  IMAD.MOV.U32 R121, RZ, RZ, R148 ;  /* 0x000000ffff797224 */ /* 0x000fe400078e0094 */
[----:B------:R-:W-:Y:S02]  /*f070*/  IMAD.MOV.U32 R148, RZ, RZ, R145 ;  /* 0x000000ffff947224 */ /* 0x000fe400078e0091 */
[----:B------:R-:W-:Y:S02]  /*f080*/  IMAD.MOV.U32 R145, RZ, RZ, R113 ;  /* 0x000000ffff917224 */ /* 0x000fe400078e0071 */
[C---:B----4-:R-:W-:Y:S08]  /*f090*/  HMMA.16816.F32 R104, R8.reuse, R20, R84 ;  /* 0x000000140868723c */ /* 0x050ff00000001854 */
[----:B------:R-:W-:Y:S01]  /*f0a0*/  HMMA.16816.F32 R92, R8, R22, R68 ;  /* 0x00000016085c723c */ /* 0x000fe20000001844 */
[----:B-1----:R-:W-:Y:S01]  /*f0b0*/  FFMA.FTZ R2, R159, c[0x0][0x2d0], -R0 ;  /* 0x0000b4009f027a23 */ /* 0x002fe20000010800 */
[----:B------:R-:W-:Y:S01]  /*f0c0*/  LDSM.16.MT88.4 R20, [R205+0x6100] ;  /* 0x00610000cd14783b */ /* 0x000fe20000004200 */
[----:B------:R-:W-:-:S02]  /*f0d0*/  IMAD.MOV.U32 R159, RZ, RZ, R122 ;  /* 0x000000ffff9f7224 */ /* 0x000fc400078e007a */
[----:B------:R-:W-:Y:S01]  /*f0e0*/  IMAD.MOV.U32 R122, RZ, RZ, R123 ;  /* 0x000000ffff7a7224 */ /* 0x000fe200078e007b */
[----:B------:R1:W-:Y:S01]  /*f0f0*/  MUFU.EX2 R153, R2 ;  /* 0x0000000200997308 */ /* 0x0003e20000000800 */
[----:B------:R-:W-:Y:S02]  /*f100*/  IMAD.MOV.U32 R123, RZ, RZ, R112 ;  /* 0x000000ffff7b7224 */ /* 0x000fe400078e0070 */
[----:B------:R-:W-:Y:S01]  /*f110*/  HMMA.16816.F32 R112, R8, R24, R96 ;  /* 0x000000180870723c */ /* 0x000fe20000001860 */
[----:B------:R-:W4:Y:S06]  /*f120*/  LDSM.16.MT88.4 R24, [R204+0x6100] ;  /* 0x00610000cc18783b */ /* 0x000f2c0000004200 */
[----:B------:R-:W-:-:S02]  /*f130*/  F2FP.PACK_AB R8, R162, R163 ;  /* 0x000000a3a208723e */ /* 0x000fc400000000ff */
[----:B------:R-:W-:Y:S02]  /*f140*/  F2FP.PACK_AB R10, R161, R160 ;  /* 0x000000a0a10a723e */ /* 0x000fe400000000ff */
[----:B-----5:R-:W-:Y:S01]  /*f150*/  F2FP.PACK_AB R9, R154, R155 ;  /* 0x0000009b9a09723e */ /* 0x020fe200000000ff */
[----:B-1----:R-:W-:Y:S02]  /*f160*/  FFMA.FTZ R2, R157, c[0x0][0x2d0], -R0 ;  /* 0x0000b4009d027a23 */ /* 0x002fe40000010800 */
[----:B------:R-:W-:Y:S02]  /*f170*/  IMAD.MOV.U32 R157, RZ, RZ, R146 ;  /* 0x000000ffff9d7224 */ /* 0x000fe400078e0092 */
[----:B------:R1:W5:Y:S02]  /*f180*/  MUFU.EX2 R152, R2 ;  /* 0x0000000200987308 */ /* 0x0003640000000800 */
[----:B-1----:R-:W-:Y:S01]  /*f190*/  FFMA.FTZ R2, R164, c[0x0][0x2d0], -R6 ;  /* 0x0000b400a4027a23 */ /* 0x002fe20000010806 */
[----:B-----5:R-:W-:Y:S01]  /*f1a0*/  F2FP.PACK_AB R11, R152, R153 ;  /* 0x00000099980b723e */ /* 0x020fe200000000ff */
[----:B------:R-:W-:-:S04]  /*f1b0*/  IMAD.MOV.U32 R164, RZ, RZ, R121 ;  /* 0x000000ffffa47224 */ /* 0x000fc800078e0079 */
[----:B------:R1:W-:Y:S02]  /*f1c0*/  MUFU.EX2 R151, R2 ;  /* 0x0000000200977308 */ /* 0x0003e40000000800 */
[C---:B------:R-:W-:Y:S08]  /*f1d0*/  HMMA.16816.F32 R96, R8.reuse, R16, R80 ;  /* 0x000000100860723c */ /* 0x040ff00000001850 */
[----:B------:R-:W-:Y:S01]  /*f1e0*/  HMMA.16816.F32 R88, R8, R18, R56 ;  /* 0x000000120858723c */ /* 0x000fe20000001838 */
[----:B------:R-:W5:Y:S01]  /*f1f0*/  LDSM.16.MT88.4 R16, [R208+0x6100] ;  /* 0x00610000d010783b */ /* 0x000f620000004200 */
[----:B-1----:R-:W-:-:S02]  /*f200*/  FFMA.FTZ R2, R166, c[0x0][0x2d0], -R6 ;  /* 0x0000b400a6027a23 */ /* 0x002fc40000010806 */
[----:B------:R-:W-:Y:S02]  /*f210*/  IMAD.MOV.U32 R166, RZ, RZ, R150 ;  /* 0x000000ffffa67224 */ /* 0x000fe400078e0096 */
[----:B------:R1:W1:Y:S02]  /*f220*/  MUFU.EX2 R150, R2 ;  /* 0x0000000200967308 */ /* 0x0002640000000800 */
[C---:B--2---:R-:W-:Y:S08]  /*f230*/  HMMA.16816.F32 R84, R8.reuse, R12, R72 ;  /* 0x0000000c0854723c */ /* 0x044ff00000001848 */
[----:B------:R-:W-:Y:S01]  /*f240*/  HMMA.16816.F32 R80, R8, R14, R64 ;  /* 0x0000000e0850723c */ /* 0x000fe20000001840 */
[----:B------:R-:W2:Y:S01]  /*f250*/  LDSM.16.MT88.4 R12, [R207+0x6100] ;  /* 0x00610000cf0c783b */ /* 0x000ea20000004200 */
[----:B-1----:R-:W-:-:S06]  /*f260*/  FFMA.FTZ R2, R165, c[0x0][0x2d0], -R6 ;  /* 0x0000b400a5027a23 */ /* 0x002fcc0000010806 */
[C---:B------:R-:W-:Y:S01]  /*f270*/  HMMA.16816.F32 R72, R8.reuse, R32, R60 ;  /* 0x000000200848723c */ /* 0x040fe2000000183c */
[----:B------:R-:W-:Y:S02]  /*f280*/  IMAD.MOV.U32 R165, RZ, RZ, R149 ;  /* 0x000000ffffa57224 */ /* 0x000fe400078e0095 */
[----:B------:R1:W-:Y:S05]  /*f290*/  MUFU.EX2 R149, R2 ;  /* 0x0000000200957308 */ /* 0x0003ea0000000800 */
[C---:B------:R-:W-:Y:S01]  /*f2a0*/  HMMA.16816.F32 R68, R8.reuse, R34, R52 ;  /* 0x000000220844723c */ /* 0x040fe20000001834 */
[----:B------:R-:W2:Y:S07]  /*f2b0*/  LDSM.16.MT88.4 R32, [R204+0x2900] ;  /* 0x00290000cc20783b */ /* 0x000eae0000004200 */
[----:B---3--:R-:W-:Y:S01]  /*f2c0*/  HMMA.16816.F32 R64, R8, R28, R48 ;  /* 0x0000001c0840723c */ /* 0x008fe20000001830 */
[----:B-1----:R-:W-:-:S02]  /*f2d0*/  FFMA.FTZ R2, R167, c[0x0][0x2d0], -R6 ;  /* 0x0000b400a7027a23 */ /* 0x002fc40000010806 */
[----:B------:R-:W-:Y:S02]  /*f2e0*/  IMAD.MOV.U32 R167, RZ, RZ, R148 ;  /* 0x000000ffffa77224 */ /* 0x000fe400078e0094 */
[----:B------:R1:W3:Y:S03]  /*f2f0*/  MUFU.EX2 R148, R2 ;  /* 0x0000000200947308 */ /* 0x0002e60000000800 */
[C---:B------:R-:W-:Y:S01]  /*f300*/  HMMA.16816.F32 R56, R8.reuse, R30, R36 ;  /* 0x0000001e0838723c */ /* 0x040fe20000001824 */
[----:B------:R-:W2:Y:S07]  /*f310*/  LDSM.16.MT88.4 R28, [R205+0x2900] ;  /* 0x00290000cd1c783b */ /* 0x000eae0000004200 */
[----:B----4-:R-:W-:Y:S01]  /*f320*/  HMMA.16816.F32 R44, R8, R24, R44 ;  /* 0x00000018082c723c */ /* 0x010fe2000000182c */
[----:B-1----:R-:W-:-:S07]  /*f330*/  FFMA.FTZ R2, R184, c[0x0][0x2d0], -R0 ;  /* 0x0000b400b8027a23 */ /* 0x002fce0000010800 */
[C---:B------:R-:W-:Y:S01]  /*f340*/  HMMA.16816.F32 R48, R8.reuse, R26, R40 ;  /* 0x0000001a0830723c */ /* 0x040fe20000001828 */
[----:B------:R-:W-:Y:S01]  /*f350*/  IMAD.MOV.U32 R184, RZ, RZ, R147 ;  /* 0x000000ffffb87224 */ /* 0x000fe200078e0093 */
[----:B------:R-:W1:Y:S01]  /*f360*/  LDSM.16.MT88.4 R24, [R208+0x2900] ;  /* 0x00290000d018783b */ /* 0x000e620000004200 */
[----:B------:R4:W-:Y:S05]  /*f370*/  MUFU.EX2 R147, R2 ;  /* 0x0000000200937308 */ /* 0x0009ea0000000800 */
[C---:B------:R-:W-:Y:S08]  /*f380*/  HMMA.16816.F32 R36, R8.reuse, R22, R100 ;  /* 0x000000160824723c */ /* 0x040ff00000001864 */
[----:B------:R-:W-:Y:S01]  /*f390*/  HMMA.16816.F32 R40, R8, R20, R76 ;  /* 0x000000140828723c */ /* 0x000fe2000000184c */
[----:B------:R-:W1:Y:S01]  /*f3a0*/  LDSM.16.MT88.4 R20, [R207+0x2900] ;  /* 0x00290000cf14783b */ /* 0x000e620000004200 */
[----:B----4-:R-:W-:-:S02]  /*f3b0*/  FFMA.FTZ R2, R186, c[0x0][0x2d0], -R0 ;  /* 0x0000b400ba027a23 */ /* 0x010fc40000010800 */
[----:B------:R-:W-:Y:S02]  /*f3c0*/  IMAD.MOV.U32 R186, RZ, RZ, R120 ;  /* 0x000000ffffba7224 */ /* 0x000fe400078e0078 */
[----:B------:R4:W1:Y:S02]  /*f3d0*/  MUFU.EX2 R146, R2 ;  /* 0x0000000200927308 */ /* 0x0008640000000800 */
[C---:B-----5:R-:W-:Y:S07]  /*f3e0*/  HMMA.16816.F32 R52, R8.reuse, R16, R112 ;  /* 0x000000100834723c */ /* 0x060fee0000001870 */
[----:B------:R-:W-:Y:S01]  /*f3f0*/  IMAD.MOV.U32 R115, RZ, RZ, R145 ;  /* 0x000000ffff737224 */ /* 0x000fe200078e0091 */
[----:B------:R-:W-:Y:S01]  /*f400*/  HMMA.16816.F32 R60, R8, R18, R108 ;  /* 0x00000012083c723c */ /* 0x000fe2000000186c */
[----:B------:R-:W-:Y:S01]  /*f410*/  LDSM.16.MT88.4 R16, [R205+0x6900] ;  /* 0x00690000cd10783b */ /* 0x000fe20000004200 */
[----:B------:R-:W-:-:S02]  /*f420*/  IMAD.MOV.U32 R114, RZ, RZ, R144 ;  /* 0x000000ffff727224 */ /* 0x000fc400078e0090 */
[----:B------:R-:W-:Y:S02]  /*f430*/  IMAD.MOV.U32 R112, RZ, RZ, R118 ;  /* 0x000000ffff707224 */ /* 0x000fe400078e0076 */
[----:B------:R-:W-:Y:S02]  /*f440*/  IMAD.MOV.U32 R113, RZ, RZ, R117 ;  /* 0x000000ffff717224 */ /* 0x000fe400078e0075 */
[----:B----4-:R-:W-:Y:S01]  /*f450*/  FFMA.FTZ R2, R185, c[0x0][0x2d0], -R0 ;  /* 0x0000b400b9027a23 */ /* 0x010fe20000010800 */
[C---:B--2---:R-:W-:Y:S01]  /*f460*/  HMMA.16816.F32 R104, R8.reuse, R12, R104 ;  /* 0x0000000c0868723c */ /* 0x044fe20000001868 */
[----:B------:R-:W-:Y:S02]  /*f470*/  IMAD.MOV.U32 R185, RZ, RZ, R122 ;  /* 0x000000ffffb97224 */ /* 0x000fe400078e007a */
[----:B------:R2:W-:Y:S05]  /*f480*/  MUFU.EX2 R135, R2 ;  /* 0x0000000200877308 */ /* 0x0005ea0000000800 */
[----:B------:R-:W-:Y:S01]  /*f490*/  HMMA.16816.F32 R100, R8, R14, R92 ;  /* 0x0000000e0864723c */ /* 0x000fe2000000185c */
[----:B------:R-:W4:Y:S06]  /*f4a0*/  LDSM.16.MT88.4 R12, [R204+0x6900] ;  /* 0x00690000cc0c783b */ /* 0x000f2c0000004200 */
[----:B------:R-:W-:-:S02]  /*f4b0*/  F2FP.PACK_AB R8, R150, R151 ;  /* 0x000000979608723e */ /* 0x000fc400000000ff */
[----:B---3--:R-:W-:Y:S01]  /*f4c0*/  F2FP.PACK_AB R10, R148, R149 ;  /* 0x00000095940a723e */ /* 0x008fe200000000ff */
[----:B--2---:R-:W-:Y:S01]  /*f4d0*/  FFMA.FTZ R2, R187, c[0x0][0x2d0], -R0 ;  /* 0x0000b400bb027a23 */ /* 0x004fe20000010800 */
[----:B-1----:R-:W-:Y:S02]  /*f4e0*/  F2FP.PACK_AB R9, R146, R147 ;  /* 0x000000939209723e */ /* 0x002fe400000000ff */
[----:B------:R-:W-:Y:S01]  /*f4f0*/  MOV R187, R123 ;  /* 0x0000007b00bb7202 */ /* 0x000fe20000000f00 */
[----:B------:R-:W1:Y:S02]  /*f500*/  MUFU.EX2 R134, R2 ;  /* 0x0000000200867308 */ /* 0x000e640000000800 */
[----:B-1----:R-:W-:Y:S01]  /*f510*/  F2FP.PACK_AB R11, R134, R135 ;  /* 0x00000087860b723e */ /* 0x002fe200000000ff */
[----:B------:R-:W-:Y:S02]  /*f520*/  FFMA.FTZ R2, R199, c[0x0][0x2d0], -R6 ;  /* 0x0000b400c7027a23 */ /* 0x000fe40000010806 */
[----:B------:R-:W-:-:S03]  /*f530*/  IMAD.MOV.U32 R199, RZ, RZ, R233 ;  /* 0x000000ffffc77224 */ /* 0x000fc600078e00e9 */
[----:B------:R1:W-:Y:S01]  /*f540*/  MUFU.EX2 R133, R2 ;  /* 0x0000000200857308 */ /* 0x0003e20000000800 */
[C---:B------:R-:W-:Y:S08]  /*f550*/  HMMA.16816.F32 R120, R8.reuse, R32, R96 ;  /* 0x000000200878723c */ /* 0x040ff00000001860 */
[----:B------:R-:W-:Y:S01]  /*f560*/  HMMA.16816.F32 R108, R8, R34, R88 ;  /* 0x00000022086c723c */ /* 0x000fe20000001858 */
[----:B------:R-:W-:Y:S01]  /*f570*/  LDSM.16.MT88.4 R32, [R207+0x6900] ;  /* 0x00690000cf20783b */ /* 0x000fe20000004200 */
[----:B-1----:R-:W-:-:S06]  /*f580*/  FFMA.FTZ R2, R227, c[0x0][0x2d0], -R6 ;  /* 0x0000b400e3027a23 */ /* 0x002fcc0000010806 */
[C---:B------:R-:W-:Y:S01]  /*f590*/  HMMA.16816.F32 R96, R8.reuse, R28, R84 ;  /* 0x0000001c0860723c */ /* 0x040fe20000001854 */
[----:B------:R1:W2:Y:S07]  /*f5a0*/  MUFU.EX2 R145, R2 ;  /* 0x0000000200917308 */ /* 0x0002ae0000000800 */
[C---:B------:R-:W-:Y:S08]  /*f5b0*/  HMMA.16816.F32 R84, R8.reuse, R24, R72 ;  /* 0x000000180854723c */ /* 0x040ff00000001848 */
[----:B------:R-:W-:Y:S01]  /*f5c0*/  HMMA.16816.F32 R88, R8, R26, R68 ;  /* 0x0000001a0858723c */ /* 0x000fe20000001844 */
[----:B------:R-:W3:Y:S01]  /*f5d0*/  LDSM.16.MT88.4 R24, [R208+0x6900] ;  /* 0x00690000d018783b */ /* 0x000ee20000004200 */
[----:B-1----:R-:W-:-:S04]  /*f5e0*/  FFMA.FTZ R2, R228, c[0x0][0x2d0], -R6 ;  /* 0x0000b400e4027a23 */ /* 0x002fc80000010806 */
[----:B------:R1:W-:Y:S02]  /*f5f0*/  MUFU.EX2 R144, R2 ;  /* 0x0000000200907308 */ /* 0x0003e40000000800 */
[C---:B------:R-:W-:Y:S01]  /*f600*/  HMMA.16816.F32 R92, R8.reuse, R30, R80 ;  /* 0x0000001e085c723c */ /* 0x040fe20000001850 */
[----:B------:R-:W-:Y:S07]  /*f610*/  LDSM.16.MT88.4 R28, [R204+0x3100] ;  /* 0x00310000cc1c783b */ /* 0x000fee0000004200 */
[----:B------:R-:W-:Y:S01]  /*f620*/  HMMA.16816.F32 R80, R8, R20, R64 ;  /* 0x000000140850723c */ /* 0x000fe20000001840 */
[----:B-1----:R-:W-:-:S07]  /*f630*/  FFMA.FTZ R2, R229, c[0x0][0x2d0], -R6 ;  /* 0x0000b400e5027a23 */ /* 0x002fce0000010806 */
[C---:B----4-:R-:W-:Y:S01]  /*f640*/  HMMA.16816.F32 R64, R8.reuse, R14, R48 ;  /* 0x0000000e0840723c */ /* 0x050fe20000001830 */
[----:B------:R1:W4:Y:S07]  /*f650*/  MUFU.EX2 R233, R2 ;  /* 0x0000000200e97308 */ /* 0x00032e0000000800 */
[C---:B------:R-:W-:Y:S01]  /*f660*/  HMMA.16816.F32 R72, R8.reuse, R12, R44 ;  /* 0x0000000c0848723c */ /* 0x040fe2000000182c */
[----:B------:R-:W-:Y:S07]  /*f670*/  LDSM.16.MT88.4 R12, [R207+0x3100] ;  /* 0x00310000cf0c783b */ /* 0x000fee0000004200 */
[----:B------:R-:W-:Y:S01]  /*f680*/  HMMA.16816.F32 R76, R8, R22, R56 ;  /* 0x00000016084c723c */ /* 0x000fe20000001838 */
[----:B------:R-:W-:Y:S01]  /*f690*/  LDSM.16.MT88.4 R20, [R205+0x3100] ;  /* 0x00310000cd14783b */ /* 0x000fe20000004200 */
[----:B-1----:R-:W-:-:S04]  /*f6a0*/  FFMA.FTZ R2, R230, c[0x0][0x2d0], -R0 ;  /* 0x0000b400e6027a23 */ /* 0x002fc80000010800 */
[----:B------:R1:W-:Y:S02]  /*f6b0*/  MUFU.EX2 R132, R2 ;  /* 0x0000000200847308 */ /* 0x0003e40000000800 */
[C---:B---3--:R-:W-:Y:S08]  /*f6c0*/  HMMA.16816.F32 R48, R8.reuse, R24, R52 ;  /* 0x000000180830723c */ /* 0x048ff00000001834 */
[----:B------:R-:W-:Y:S01]  /*f6d0*/  HMMA.16816.F32 R52, R8, R26, R60 ;  /* 0x0000001a0834723c */ /* 0x000fe2000000183c */
[----:B------:R-:W3:Y:S01]  /*f6e0*/  LDSM.16.MT88.4 R24, [R204+0x7100] ;  /* 0x00710000cc18783b */ /* 0x000ee20000004200 */
[----:B-1----:R-:W-:-:S06]  /*f6f0*/  FFMA.FTZ R2, R231, c[0x0][0x2d0], -R0 ;  /* 0x0000b400e7027a23 */ /* 0x002fcc0000010800 */
[C---:B------:R-:W-:Y:S01]  /*f700*/  HMMA.16816.F32 R56, R8.reuse, R16, R40 ;  /* 0x000000100838723c */ /* 0x040fe20000001828 */
[----:B------:R1:W5:Y:S07]  /*f710*/  MUFU.EX2 R118, R2 ;  /* 0x0000000200767308 */ /* 0x00036e0000000800 */
[C---:B------:R-:W-:Y:S01]  /*f720*/  HMMA.16816.F32 R40, R8.reuse, R18, R36 ;  /* 0x000000120828723c */ /* 0x040fe20000001824 */
[----:B------:R-:W3:Y:S07]  /*f730*/  LDSM.16.MT88.4 R16, [R208+0x3100] ;  /* 0x00310000d010783b */ /* 0x000eee0000004200 */
[----:B------:R-:W-:Y:S01]  /*f740*/  HMMA.16816.F32 R44, R8, R32, R104 ;  /* 0x00000020082c723c */ /* 0x000fe20000001868 */
[----:B------:R-:W-:Y:S01]  /*f750*/  LDSM.16.MT88.4 R104, [R205+0x7900] ;  /* 0x00790000cd68783b */ /* 0x000fe20000004200 */
[----:B-1----:R-:W-:-:S04]  /*f760*/  FFMA.FTZ R2, R232, c[0x0][0x2d0], -R0 ;  /* 0x0000b400e8027a23 */ /* 0x002fc80000010800 */
[----:B------:R1:W-:Y:S02]  /*f770*/  MUFU.EX2 R117, R2 ;  /* 0x0000000200757308 */ /* 0x0003e40000000800 */
[----:B------:R-:W-:Y:S01]  /*f780*/  HMMA.16816.F32 R36, R8, R34, R100 ;  /* 0x000000220824723c */ /* 0x000fe20000001864 */
[----:B------:R-:W3:Y:S06]  /*f790*/  LDSM.16.MT88.4 R32, [R205+0x7100] ;  /* 0x00710000cd20783b */ /* 0x000eec0000004200 */
[----:B--2---:R-:W-:Y:S02]  /*f7a0*/  F2FP.PACK_AB R8, R145, R133 ;  /* 0x000000859108723e */ /* 0x004fe400000000ff */
[----:B----4-:R-:W-:-:S02]  /*f7b0*/  F2FP.PACK_AB R10, R233, R144 ;  /* 0x00000090e90a723e */ /* 0x010fc400000000ff */
[----:B-----5:R-:W-:Y:S01]  /*f7c0*/  F2FP.PACK_AB R9, R118, R132 ;  /* 0x000000847609723e */ /* 0x020fe200000000ff */
[----:B-1----:R-:W-:-:S04]  /*f7d0*/  FFMA.FTZ R2, R235, c[0x0][0x2d0], -R0 ;  /* 0x0000b400eb027a23 */ /* 0x002fc80000010800 */
[----:B------:R1:W2:Y:S02]  /*f7e0*/  MUFU.EX2 R62, R2 ;  /* 0x00000002003e7308 */ /* 0x0002a40000000800 */
[----:B-1----:R-:W-:Y:S01]  /*f7f0*/  FFMA.FTZ R2, R252, c[0x0][0x2d0], -R6 ;  /* 0x0000b400fc027a23 */ /* 0x002fe20000010806 */
[----:B--2---:R-:W-:-:S05]  /*f800*/  F2FP.PACK_AB R11, R62, R117 ;  /* 0x000000753e0b723e */ /* 0x004fca00000000ff */
[----:B------:R1:W-:Y:S02]  /*f810*/  MUFU.EX2 R61, R2 ;  /* 0x00000002003d7308 */ /* 0x0003e40000000800 */
[C---:B---3--:R-:W-:Y:S08]  /*f820*/  HMMA.16816.F32 R64, R8.reuse, R26, R64 ;  /* 0x0000001a0840723c */ /* 0x048ff00000001840 */
[----:B------:R-:W-:Y:S01]  /*f830*/  HMMA.16816.F32 R128, R8, R24, R72 ;  /* 0x000000180880723c */ /* 0x000fe20000001848 */
[----:B------:R-:W-:Y:S01]  /*f840*/  LDSM.16.MT88.4 R72, [R205+0x3900] ;  /* 0x00390000cd48783b */ /* 0x000fe20000004200 */
[----:B-1----:R-:W-:-:S02]  /*f850*/  FFMA.FTZ R2, R199, c[0x0][0x2d0], -R6 ;  /* 0x0000b400c7027a23 */ /* 0x002fc40000010806 */
[----:B------:R-:W-:Y:S02]  /*f860*/  IMAD.MOV.U32 R199, RZ, RZ, R112 ;  /* 0x000000ffffc77224 */ /* 0x000fe400078e0070 */
[----:B------:R1:W-:Y:S01]  /*f870*/  MUFU.EX2 R60, R2 ;  /* 0x00000002003c7308 */ /* 0x0003e20000000800 */
[----:B------:R-:W-:Y:S01]  /*f880*/  IMAD.MOV.U32 R112, RZ, RZ, R113 ;  /* 0x000000ffff707224 */ /* 0x000fe200078e0071 */
[C---:B------:R-:W-:Y:S01]  /*f890*/  HMMA.16816.F32 R68, R8.reuse, R20, R96 ;  /* 0x000000140844723c */ /* 0x040fe20000001860 */
[----:B------:R-:W-:Y:S01]  /*f8a0*/  IMAD.MOV.U32 R113, RZ, RZ, R114 ;  /* 0x000000ffff717224 */ /* 0x000fe200078e0072 */
[----:B------:R-:W-:Y:S01]  /*f8b0*/  LDSM.16.MT88.4 R96, [R204+0x7900] ;  /* 0x00790000cc60783b */ /* 0x000fe20000004200 */
[----:B------:R-:W-:Y:S02]  /*f8c0*/  IMAD.MOV.U32 R114, RZ, RZ, R115 ;  /* 0x000000ffff727224 */ /* 0x000fe400078e0073 */
[----:B------:R-:W-:Y:S02]  /*f8d0*/  IMAD.MOV.U32 R115, RZ, RZ, R187 ;  /* 0x000000ffff737224 */ /* 0x000fe400078e00bb */
[----:B------:R-:W-:Y:S01]  /*f8e0*/  IMAD.MOV.U32 R187, RZ, RZ, R185 ;  /* 0x000000ffffbb7224 */ /* 0x000fe200078e00b9 */
[----:B------:R-:W-:Y:S01]  /*f8f0*/  HMMA.16816.F32 R20, R8, R22, R92 ;  /* 0x000000160814723c */ /* 0x000fe2000000185c */
[----:B------:R-:W-:Y:S01]  /*f900*/  IMAD.MOV.U32 R185, RZ, RZ, R186 ;  /* 0x000000ffffb97224 */ /* 0x000fe200078e00ba */
[----:B------:R-:W-:Y:S01]  /*f910*/  MOV R186, R184 ;  /* 0x000000b800ba7202 */ /* 0x000fe20000000f00 */
[----:B------:R-:W-:-:S02]  /*f920*/  IMAD.MOV.U32 R184, RZ, RZ, R167 ;  /* 0x000000ffffb87224 */ /* 0x000fc400078e00a7 */
[----:B------:R-:W-:Y:S02]  /*f930*/  IMAD.MOV.U32 R167, RZ, RZ, R165 ;  /* 0x000000ffffa77224 */ /* 0x000fe400078e00a5 */
[----:B-1----:R-:W-:Y:S01]  /*f940*/  FFMA.FTZ R2, R158, c[0x0][0x2d0], -R6 ;  /* 0x0000b4009e027a23 */ /* 0x002fe20000010806 */
[C---:B------:R-:W-:Y:S01]  /*f950*/  HMMA.16816.F32 R100, R8.reuse, R12, R80 ;  /* 0x0000000c0864723c */ /* 0x040fe20000001850 */
[----:B------:R-:W-:Y:S01]  /*f960*/  IMAD.MOV.U32 R165, RZ, RZ, R159 ;  /* 0x000000ffffa57224 */ /* 0x000fe200078e009f */
[----:B------:R-:W-:Y:S01]  /*f970*/  LDSM.16.MT88.4 R80, [R208+0x3900] ;  /* 0x00390000d050783b */ /* 0x000fe20000004200 */
[----:B------:R1:W-:Y:S01]  /*f980*/  MUFU.EX2 R26, R2 ;  /* 0x00000002001a7308 */ /* 0x0003e20000000800 */
[----:B------:R-:W-:Y:S02]  /*f990*/  IMAD.MOV.U32 R159, RZ, RZ, R124 ;  /* 0x000000ffff9f7224 */ /* 0x000fe400078e007c */
[----:B------:R-:W-:Y:S02]  /*f9a0*/  IMAD.MOV.U32 R158, RZ, RZ, R125 ;  /* 0x000000ffff9e7224 */ /* 0x000fe400078e007d */
[----:B------:R-:W-:Y:S01]  /*f9b0*/  IMAD.MOV.U32 R228, RZ, RZ, R113 ;  /* 0x000000ffffe47224 */ /* 0x000fe200078e0071 */
[----:B------:R-:W-:Y:S01]  /*f9c0*/  HMMA.16816.F32 R120, R8, R28, R120 ;  /* 0x0000001c0878723c */ /* 0x000fe20000001878 */
[----:B------:R-:W-:-:S02]  /*f9d0*/  IMAD.MOV.U32 R229, RZ, RZ, R114 ;  /* 0x000000ffffe57224 */ /* 0x000fc400078e0072 */
[----:B------:R-:W-:-:S05]  /*f9e0*/  IMAD.MOV.U32 R227, RZ, RZ, R115 ;  /* 0x000000ffffe37224 */ /* 0x000fca00078e0073 */
[----:B------:R-:W-:Y:S01]  /*f9f0*/  HMMA.16816.F32 R92, R8, R18, R88 ;  /* 0x00000012085c723c */ /* 0x000fe20000001858 */
[----:B------:R-:W-:Y:S01]  /*fa00*/  LDSM.16.MT88.4 R88, [R207+0x3900] ;  /* 0x00390000cf58783b */ /* 0x000fe20000004200 */
[----:B-1----:R-:W-:-:S04]  /*fa10*/  FFMA.FTZ R2, R126, c[0x0][0x2d0], -R6 ;  /* 0x0000b4007e027a23 */ /* 0x002fc80000010806 */
[----:B------:R1:W2:Y:S02]  /*fa20*/  MUFU.EX2 R25, R2 ;  /* 0x0000000200197308 */ /* 0x0002a40000000800 */
[C---:B------:R-:W-:Y:S08]  /*fa30*/  HMMA.16816.F32 R28, R8.reuse, R30, R108 ;  /* 0x0000001e081c723c */ /* 0x040ff0000000186c */
[----:B------:R-:W-:Y:S01]  /*fa40*/  HMMA.16816.F32 R84, R8, R16, R84 ;  /* 0x000000100854723c */ /* 0x000fe20000001854 */
[----:B------:R-:W3:Y:S01]  /*fa50*/  LDSM.16.MT88.4 R16, [R208+0x7100] ;  /* 0x00710000d010783b */ /* 0x000ee20000004200 */
[----:B-1----:R-:W-:Y:S01]  /*fa60*/  FFMA.FTZ R2, R127, c[0x0][0x2d0], -R0 ;  /* 0x0000b4007f027a23 */ /* 0x002fe20000010800 */
[----:B--2---:R-:W-:-:S05]  /*fa70*/  F2FP.PACK_AB R114, R25, R26 ;  /* 0x0000001a1972723e */ /* 0x004fca00000000ff */
[C---:B------:R-:W-:Y:S01]  /*fa80*/  HMMA.16816.F32 R108, R8.reuse, R14, R76 ;  /* 0x0000000e086c723c */ /* 0x040fe2000000184c */
[----:B------:R-:W1:Y:S01]  /*fa90*/  LDSM.16.MT88.4 R12, [R207+0x7100] ;  /* 0x00710000cf0c783b */ /* 0x000e620000004200 */
[----:B------:R2:W-:Y:S03]  /*faa0*/  MUFU.EX2 R24, R2 ;  /* 0x0000000200187308 */ /* 0x0005e60000000800 */
[----:B------:R-:W4:Y:S03]  /*fab0*/  LDSM.16.MT88.4 R124, [R204+0x3900] ;  /* 0x00390000cc7c783b */ /* 0x000f260000004200 */
[C---:B------:R-:W-:Y:S08]  /*fac0*/  HMMA.16816.F32 R56, R8.reuse, R32, R56 ;  /* 0x000000200838723c */ /* 0x040ff00000001838 */
[----:B------:R-:W-:Y:S01]  /*fad0*/  HMMA.16816.F32 R40, R8, R34, R40 ;  /* 0x000000220828723c */ /* 0x000fe20000001828 */
[----:B--2---:R-:W-:-:S04]  /*fae0*/  FFMA.FTZ R2, R7, c[0x0][0x2d0], -R0 ;  /* 0x0000b40007027a23 */ /* 0x004fc80000010800 */
[----:B------:R2:W5:Y:S03]  /*faf0*/  MUFU.EX2 R7, R2 ;  /* 0x0000000200077308 */ /* 0x0005660000000800 */
[----:B---3--:R-:W-:Y:S01]  /*fb00*/  HMMA.16816.F32 R48, R8, R16, R48 ;  /* 0x000000100830723c */ /* 0x008fe20000001830 */
[--C-:B--2---:R-:W-:Y:S01]  /*fb10*/  FFMA.FTZ R2, R199, c[0x0][0x2d0], -R0.reuse ;  /* 0x0000b400c7027a23 */ /* 0x104fe20000010800 */
[----:B-----5:R-:W-:Y:S01]  /*fb20*/  F2FP.PACK_AB R113, R7, R24 ;  /* 0x000000180771723e */ /* 0x020fe200000000ff */
[----:B------:R-:W-:-:S05]  /*fb30*/  FFMA.FTZ R0, R159, c[0x0][0x2d0], -R0 ;  /* 0x0000b4009f007a23 */ /* 0x000fca0000010800 */
[----:B------:R-:W-:Y:S01]  /*fb40*/  HMMA.16816.F32 R52, R8, R18, R52 ;  /* 0x000000120834723c */ /* 0x000fe20000001834 */
[----:B------:R-:W-:Y:S01]  /*fb50*/  IMAD.MOV.U32 R199, RZ, RZ, R112 ;  /* 0x000000ffffc77224 */ /* 0x000fe200078e0070 */
[----:B------:R2:W-:Y:S01]  /*fb60*/  MUFU.EX2 R6, R2 ;  /* 0x0000000200067308 */ /* 0x0005e20000000800 */
[----:B------:R-:W-:Y:S01]  /*fb70*/  IMAD.MOV.U32 R159, RZ, RZ, R158 ;  /* 0x000000ffff9f7224 */ /* 0x000fe200078e009e */
[----:B------:R-:W-:Y:S01]  /*fb80*/  F2FP.PACK_AB R112, R60, R61 ;  /* 0x0000003d3c70723e */ /* 0x000fe200000000ff */
[----:B------:R-:W-:-:S03]  /*fb90*/  IMAD.MOV.U32 R158, RZ, RZ, R5 ;  /* 0x000000ffff9e7224 */ /* 0x000fc600078e0005 */
[C---:B-1----:R-:W-:Y:S02]  /*fba0*/  HMMA.16816.F32 R44, R8.reuse, R12, R44 ;  /* 0x0000000c082c723c */ /* 0x042fe4000000182c */
[----:B------:R1:W3:Y:S06]  /*fbb0*/  MUFU.EX2 R5, R0 ;  /* 0x0000000000057308 */ /* 0x0002ec0000000800 */
[----:B------:R-:W-:Y:S01]  /*fbc0*/  HMMA.16816.F32 R36, R8, R14, R36 ;  /* 0x0000000e0824723c */ /* 0x000fe20000001824 */
[----:B------:R-:W-:Y:S01]  /*fbd0*/  LDSM.16.MT88.4 R8, [R207+0x7900] ;  /* 0x00790000cf08783b */ /* 0x000fe20000004200 */
[----:B--2---:R-:W-:-:S04]  /*fbe0*/  FADD.FTZ R2, R199, R227 ;  /* 0x000000e3c7027221 */ /* 0x004fc80000010000 */
[----:B------:R-:W-:Y:S02]  /*fbf0*/  FADD.FTZ R2, R185, R2 ;  /* 0x00000002b9027221 */ /* 0x000fe40000010000 */
[----:B-1----:R-:W-:Y:S01]  /*fc00*/  FADD.FTZ R0, R228, R229 ;  /* 0x000000e5e4007221 */ /* 0x002fe20000010000 */
[----:B---3--:R-:W-:Y:S01]  /*fc10*/  F2FP.PACK_AB R115, R5, R6 ;  /* 0x000000060573723e */ /* 0x008fe200000000ff */
        /* <DEDUP_REMOVED lines=30> */
[----:B----4-:R-:W-:Y:S03]  /*fe00*/  HMMA.16816.F32 R120, R112, R124, R120 ;  /* 0x0000007c7078723c */ /* 0x010fe60000001878 */
[----:B------:R-:W-:-:S04]  /*fe10*/  FADD.FTZ R0, R195, R0 ;  /* 0x00000000c3007221 */ /* 0x000fc80000010000 */
        /* <DEDUP_REMOVED lines=42> */
[----:B------:R-:W-:-:S07]  /*100c0*/  FADD.FTZ R234, R5, R234 ;  /* 0x000000ea05ea7221 */ /* 0x000fce0000010000 */
[----:B------:R-:W-:Y:S01]  /*100d0*/  HMMA.16816.F32 R112, R112, R10, R36 ;  /* 0x0000000a7070723c */ /* 0x000fe20000001824 */
[----:B------:R-:W-:Y:S07]  /*100e0*/  @!P6 BRA `(.L_x_1957) ;  /* 0x000035800000e947 */ /* 0x000fee0003800000 */
[----:B------:R-:W2:Y:S04]  /*100f0*/  LDL R156, [R1] ;  /* 0x00000000019c7983 */ /* 0x000ea80000100800 */
[----:B------:R-:W3:Y:S01]  /*10100*/  LDL.LU R158, [R1+0x4] ;  /* 0x00000400019e7983 */ /* 0x000ee20000300800 */
[----:B------:R-:W-:Y:S01]  /*10110*/  MOV R250, c[0x0][0x208] ;  /* 0x0000820000fa7a02 */ /* 0x000fe20000000f00 */
[----:B------:R-:W-:Y:S01]  /*10120*/  IMAD.MOV.U32 R118, RZ, RZ, R3 ;  /* 0x000000ffff767224 */ /* 0x000fe200078e0003 */
[----:B------:R-:W-:Y:S01]  /*10130*/  IADD3 R240, P1, R244, 0x40, RZ ;  /* 0x00000040f4f07810 */ /* 0x000fe20007f3e0ff */
[----:B------:R-:W-:Y:S01]  /*10140*/  IMAD.MOV.U32 R117, RZ, RZ, R116 ;  /* 0x000000ffff757224 */ /* 0x000fe200078e0074 */
[----:B------:R-:W-:Y:S01]  /*10150*/  IADD3 R238, P0, R246, 0x40, RZ ;  /* 0x00000040f6ee7810 */ /* 0x000fe20007f1e0ff */
[----:B------:R-:W-:Y:S01]  /*10160*/  IMAD.SHL.U32 R250, R250, 0x40, RZ ;  /* 0x00000040fafa7824 */ /* 0x000fe200078e00ff */
[----:B------:R-:W-:Y:S01]  /*10170*/  MOV R251, c[0x0][0x1e0] ;  /* 0x0000780000fb7a02 */ /* 0x000fe20000000f00 */
[----:B------:R-:W-:Y:S01]  /*10180*/  IMAD.X R239, RZ, RZ, R241, P1 ;  /* 0x000000ffffef7224 */ /* 0x000fe200008e06f1 */
[----:B------:R-:W-:Y:S01]  /*10190*/  ULDC.64 UR4, c[0x0][0x118] ;  /* 0x0000460000047ab9 */ /* 0x000fe20000000a00 */
[----:B------:R-:W-:Y:S01]  /*101a0*/  IMAD.X R237, RZ, RZ, R243, P0 ;  /* 0x000000ffffed7224 */ /* 0x000fe200000e06f3 */
[----:B------:R-:W-:-:S02]  /*101b0*/  IADD3 R236, P2, R250, 0x80, RZ ;  /* 0x00000080faec7810 */ /* 0x000fc40007f5e0ff */
[----:B------:R-:W-:Y:S02]  /*101c0*/  SHF.L.U32 R252, R251, 0x6, RZ ;  /* 0x00000006fbfc7819 */ /* 0x000fe400000006ff */
[----:B--2---:R-:W-:Y:S02]  /*101d0*/  IADD3.X R235, RZ, R156, RZ, P2, !PT ;  /* 0x0000009cffeb7210 */ /* 0x004fe400017fe4ff */
[----:B---3--:R-:W-:Y:S02]  /*101e0*/  LEA.HI.SX32 R227, R158, 0xfffffffe, 0x19 ;  /* 0xfffffffe9ee37811 */ /* 0x008fe400078fcaff */
.L_x_1958:
[----:B------:R-:W-:Y:S04]  /*101f0*/  DEPBAR.LE SB0, 0x0 ;  /* 0x000080000000791a */ /* 0x000fe80000000000 */
[----:B------:R-:W-:Y:S01]  /*10200*/  BAR.SYNC.DEFER_BLOCKING 0x0 ;  /* 0x0000000000007b1d */ /* 0x000fe20000010000 */
[----:B------:R-:W-:Y:S01]  /*10210*/  SHF.R.S32.HI R0, RZ, 0x1f, R227 ;  /* 0x0000001fff007819 */ /* 0x000fe200000114e3 */
[C---:B------:R-:W-:Y:S01]  /*10220*/  IMAD.WIDE.U32 R156, R227.reuse, c[0x0][0x208], RZ ;  /* 0x00008200e39c7a25 */ /* 0x040fe200078e00ff */
[----:B------:R-:W-:Y:S02]  /*10230*/  MOV R193, 0x6 ;  /* 0x0000000600c17802 */ /* 0x000fe40000000f00 */
[----:B------:R-:W-:Y:S01]  /*10240*/  MOV R192, c[0x0][0x208] ;  /* 0x0000820000c07a02 */ /* 0x000fe20000000f00 */
[----:B------:R-:W-:Y:S01]  /*10250*/  IMAD R0, R0, c[0x0][0x208], RZ ;  /* 0x0000820000007a24 */ /* 0x000fe200078e02ff */
[----:B------:R-:W-:Y:S02]  /*10260*/  SHF.L.U32 R3, R156, 0x7, RZ ;  /* 0x000000079c037819 */ /* 0x000fe400000006ff */
[----:B------:R-:W-:Y:S01]  /*10270*/  SHF.L.U64.HI R192, R192, R193, c[0x0][0x20c] ;  /* 0x00008300c0c07619 */ /* 0x000fe200000102c1 */
[----:B------:R-:W-:Y:S01]  /*10280*/  IMAD R0, R227, c[0x0][0x20c], R0 ;  /* 0x00008300e3007a24 */ /* 0x000fe200078e0200 */
[C---:B------:R-:W-:Y:S02]  /*10290*/  IADD3 R2, P5, R3.reuse, R244, RZ ;  /* 0x000000f403027210 */ /* 0x040fe40007fbe0ff */
[----:B------:R-:W-:Y:S02]  /*102a0*/  IADD3 R3, P1, R3, R240, RZ ;  /* 0x000000f003037210 */ /* 0x000fe40007f3e0ff */
[----:B------:R-:W-:Y:S02]  /*102b0*/  IADD3 R0, R157, R0, RZ ;  /* 0x000000009d007210 */ /* 0x000fe40007ffe0ff */
[----:B------:R-:W-:Y:S02]  /*102c0*/  LEA R184, P2, R2, c[0x0][0x1f8], 0x1 ;  /* 0x00007e0002b87a11 */ /* 0x000fe400078408ff */
[----:B------:R-:W-:Y:S02]  /*102d0*/  SHF.L.U64.HI R0, R156, 0x7, R0 ;  /* 0x000000079c007819 */ /* 0x000fe40000010200 */
[C---:B------:R-:W-:Y:S02]  /*102e0*/  LEA R186, P0, R3.reuse, c[0x0][0x1f8], 0x1 ;  /* 0x00007e0003ba7a11 */ /* 0x040fe400078008ff */
[----:B------:R-:W-:Y:S01]  /*102f0*/  IADD3.X R116, R0, R241, RZ, P5, !PT ;  /* 0x000000f100747210 */ /* 0x000fe20002ffe4ff */
[----:B------:R-:W1:Y:S01]  /*10300*/  LDSM.16.M88.4 R8, [R119+0x8100] ;  /* 0x008100007708783b */ /* 0x000e620000000200 */
[----:B------:R-:W-:Y:S02]  /*10310*/  MOV R228, 0x6 ;  /* 0x0000000600e47802 */ /* 0x000fe40000000f00 */
[----:B------:R-:W-:Y:S02]  /*10320*/  LEA.HI.X R185, R2, c[0x0][0x1fc], R116, 0x1, P2 ;  /* 0x00007f0002b97a11 */ /* 0x000fe400010f0c74 */
[----:B------:R-:W-:Y:S03]  /*10330*/  IADD3.X R0, R0, R239, RZ, P1, !PT ;  /* 0x000000ef00007210 */ /* 0x000fe60000ffe4ff */
[----:B------:R-:W2:Y:S01]  /*10340*/  LDSM.16.M88.4 R16, [R119+0x8900] ;  /* 0x008900007710783b */ /* 0x000ea20000000200 */
[----:B------:R-:W-:Y:S02]  /*10350*/  LEA.HI.X R187, R3, c[0x0][0x1fc], R0, 0x1, P0 ;  /* 0x00007f0003bb7a11 */ /* 0x000fe400000f0c00 */
[----:B------:R-:W-:Y:S04]  /*10360*/  IADD3 R2, P0, R184, R250, RZ ;  /* 0x000000fab8027210 */ /* 0x000fe80007f1e0ff */
[----:B------:R-:W-:Y:S01]  /*10370*/  IADD3.X R3, R185, R192, RZ, P0, !PT ;  /* 0x000000c0b9037210 */ /* 0x000fe200007fe4ff */
[----:B------:R-:W3:Y:S08]  /*10380*/  LDSM.16.M88.4 R24, [R119+0x9100] ;  /* 0x009100007718783b */ /* 0x000ef00000000200 */
[----:B------:R-:W4:Y:S08]  /*10390*/  LDSM.16.M88.4 R32, [R119+0x9900] ;  /* 0x009900007720783b */ /* 0x000f300000000200 */
        /* <DEDUP_REMOVED lines=14> */
[----:B------:R-:W-:Y:S01]  /*10480*/  LDSM.16.M88.4 R156, [R221] ;  /* 0x00000000dd9c783b */ /* 0x000fe20000000200 */
[C---:B------:R-:W-:Y:S07]  /*10490*/  HMMA.16816.F32 R32, R136.reuse, R34, RZ ;  /* 0x000000228820723c */ /* 0x040fee00000018ff */
[----:B------:R-:W-:Y:S01]  /*104a0*/  LDSM.16.M88.4 R160, [R220] ;  /* 0x00000000dca0783b */ /* 0x000fe20000000200 */
[C---:B-----5:R-:W-:Y:S07]  /*104b0*/  HMMA.16816.F32 R36, R136.reuse, R40, RZ ;  /* 0x000000288824723c */ /* 0x060fee00000018ff */
[----:B------:R-:W-:Y:S01]  /*104c0*/  LDSM.16.M88.4 R164, [R219] ;  /* 0x00000000dba4783b */ /* 0x000fe20000000200 */
[C---:B------:R-:W-:Y:S08]  /*104d0*/  HMMA.16816.F32 R40, R136.reuse, R42, RZ ;  /* 0x0000002a8828723c */ /* 0x040ff000000018ff */
[C---:B-1----:R-:W-:Y:S08]  /*104e0*/  HMMA.16816.F32 R44, R136.reuse, R48, RZ ;  /* 0x00000030882c723c */ /* 0x042ff000000018ff */
[C---:B------:R-:W-:Y:S08]  /*104f0*/  HMMA.16816.F32 R48, R136.reuse, R50, RZ ;  /* 0x000000328830723c */ /* 0x040ff000000018ff */
[C---:B------:R-:W-:Y:S08]  /*10500*/  HMMA.16816.F32 R52, R136.reuse, R56, RZ ;  /* 0x000000388834723c */ /* 0x040ff000000018ff */
[C---:B------:R-:W-:Y:S08]  /*10510*/  HMMA.16816.F32 R56, R136.reuse, R58, RZ ;  /* 0x0000003a8838723c */ /* 0x040ff000000018ff */
[C---:B--2---:R-:W-:Y:S08]  /*10520*/  HMMA.16816.F32 R60, R136.reuse, R64, RZ ;  /* 0x00000040883c723c */ /* 0x044ff000000018ff */
[----:B------:R-:W-:Y:S08]  /*10530*/  HMMA.16816.F32 R64, R136, R66, RZ ;  /* 0x000000428840723c */ /* 0x000ff000000018ff */
[C---:B------:R-:W-:Y:S08]  /*10540*/  HMMA.16816.F32 R4, R140.reuse, R144, R4 ;  /* 0x000000908c04723c */ /* 0x040ff00000001804 */
[C---:B------:R-:W-:Y:S01]  /*10550*/  HMMA.16816.F32 R8, R140.reuse, R146, R8 ;  /* 0x000000928c08723c */ /* 0x040fe20000001808 */
[----:B------:R-:W1:Y:S07]  /*10560*/  LDSM.16.M88.4 R144, [R223] ;  /* 0x00000000df90783b */ /* 0x000e6e0000000200 */
[C---:B---3--:R-:W-:Y:S08]  /*10570*/  HMMA.16816.F32 R12, R140.reuse, R148, R12 ;  /* 0x000000948c0c723c */ /* 0x048ff0000000180c */
[C---:B------:R-:W-:Y:S01]  /*10580*/  HMMA.16816.F32 R16, R140.reuse, R150, R16 ;  /* 0x000000968c10723c */ /* 0x040fe20000001810 */
[----:B------:R-:W2:Y:S07]  /*10590*/  LDSM.16.M88.4 R148, [R222] ;  /* 0x00000000de94783b */ /* 0x000eae0000000200 */
[C---:B------:R-:W-:Y:S01]  /*105a0*/  HMMA.16816.F32 R20, R140.reuse, R152, R20 ;  /* 0x000000988c14723c */ /* 0x040fe20000001814 */
[----:B------:R-:W-:Y:S01]  /*105b0*/  @!PT LDS RZ, [RZ] ;  /* 0x00000000fffff984 */ /* 0x000fe20000000800 */
[----:B------:R-:W-:Y:S01]  /*105c0*/  @!PT LDS RZ, [RZ] ;  /* 0x00000000fffff984 */ /* 0x000fe20000000800 */
[----:B------:R-:W-:Y:S01]  /*105d0*/  @!PT LDS RZ, [RZ] ;  /* 0x00000000fffff984 */ /* 0x000fe20000000800 */
[----:B------:R3:W-:Y:S06]  /*105e0*/  LDGSTS.E.BYPASS.LTC128B.128 [R226+0x100], [R184.64], !P4 ;  /* 0x00100000b8e27fae */ /* 0x0007ec000e101d44 */
[C---:B------:R-:W-:Y:S01]  /*105f0*/  IADD3 R152, P0, R2.reuse, R250, RZ ;  /* 0x000000fa02987210 */ /* 0x040fe20007f1e0ff */
[C---:B------:R-:W-:Y:S01]  /*10600*/  HMMA.16816.F32 R24, R140.reuse, R154, R24 ;  /* 0x0000009a8c18723c */ /* 0x040fe20000001818 */
[----:B------:R3:W-:Y:S03]  /*10610*/  LDGSTS.E.BYPASS.LTC128B.128 [R226+0x4100], [R186.64], !P3 ;  /* 0x04100000bae27fae */ /* 0x0007e6000d901d44 */
[C---:B------:R-:W-:Y:S03]  /*10620*/  IADD3.X R153, R3.reuse, R192, RZ, P0, !PT ;  /* 0x000000c003997210 */ /* 0x040fe600007fe4ff */
[----:B------:R-:W-:Y:S01]  /*10630*/  IADD3 R154, P2, R2, R236, RZ ;  /* 0x000000ec029a7210 */ /* 0x000fe20007f5e0ff */
[C---:B-1----:R-:W-:Y:S01]  /*10640*/  HMMA.16816.F32 R28, R140.reuse, R144, R28 ;  /* 0x000000908c1c723c */ /* 0x042fe2000000181c */
[----:B------:R1:W-:Y:S03]  /*10650*/  LDGSTS.E.BYPASS.LTC128B.128 [R226+0x1100], [R2.64], !P4 ;  /* 0x0110000002e27fae */ /* 0x0003e6000e101d44 */
[-C--:B------:R-:W-:Y:S03]  /*10660*/  IADD3.X R155, R3, R235.reuse, RZ, P2, !PT ;  /* 0x000000eb039b7210 */ /* 0x080fe600017fe4ff */
[C---:B------:R-:W-:Y:S01]  /*10670*/  IADD3 R144, P1, R152.reuse, R250, RZ ;  /* 0x000000fa98907210 */ /* 0x040fe20007f3e0ff */
[C---:B------:R-:W-:Y:S01]  /*10680*/  HMMA.16816.F32 R32, R140.reuse, R146, R32 ;  /* 0x000000928c20723c */ /* 0x040fe20000001820 */
[----:B------:R1:W-:Y:S03]  /*10690*/  LDGSTS.E.BYPASS.LTC128B.128 [R226+0x5100], [R2.64+0x80], !P3 ;  /* 0x0510008002e27fae */ /* 0x0003e6000d901d44 */
[C---:B------:R-:W-:Y:S04]  /*106a0*/  IADD3.X R145, R153.reuse, R192, RZ, P1, !PT ;  /* 0x000000c099917210 */ /* 0x040fe80000ffe4ff */
[C---:B--2---:R-:W-:Y:S01]  /*106b0*/  HMMA.16816.F32 R36, R140.reuse, R148, R36 ;  /* 0x000000948c24723c */ /* 0x044fe20000001824 */
[----:B------:R2:W-:Y:S07]  /*106c0*/  LDGSTS.E.BYPASS.LTC128B.128 [R226+0x2100], [R152.64], !P4 ;  /* 0x0210000098e27fae */ /* 0x0005ee000e101d44 */
[C---:B------:R-:W-:Y:S01]  /*106d0*/  HMMA.16816.F32 R40, R140.reuse, R150, R40 ;  /* 0x000000968c28723c */ /* 0x040fe20000001828 */
[----:B------:R2:W-:Y:S07]  /*106e0*/  LDGSTS.E.BYPASS.LTC128B.128 [R226+0x6100], [R154.64], !P3 ;  /* 0x061000009ae27fae */ /* 0x0005ee000d901d44 */
[C---:B------:R-:W-:Y:S01]  /*106f0*/  HMMA.16816.F32 R44, R140.reuse, R156, R44 ;  /* 0x0000009c8c2c723c */ /* 0x040fe2000000182c */
[----:B------:R4:W-:Y:S03]  /*10700*/  LDGSTS.E.BYPASS.LTC128B.128 [R226+0x3100], [R144.64], !P4 ;  /* 0x0310000090e27fae */ /* 0x0009e6000e101d44 */
[----:B-1----:R-:W-:Y:S04]  /*10710*/  IADD3 R2, P0, R152, R236, RZ ;  /* 0x000000ec98027210 */ /* 0x002fe80007f1e0ff */
        /* <DEDUP_REMOVED lines=9> */
[----:B----4-:R-:W4:Y:S07]  /*107b0*/  LDSM.16.M88.4 R144, [R209+0x8100] ;  /* 0x00810000d190783b */ /* 0x010f2e0000000200 */
[----:B------:R-:W-:Y:S01]  /*107c0*/  HMMA.16816.F32 R64, R140, R166, R64 ;  /* 0x000000a68c40723c */ /* 0x000fe20000001840 */
[----:B--2---:R-:W2:Y:S08]  /*107d0*/  LDSM.16.M88.4 R152, [R209+0x9100] ;  /* 0x00910000d198783b */ /* 0x004eb00000000200 */
[----:B------:R-:W0:Y:S08]  /*107e0*/  LDGDEPBAR ;  /* 0x00000000000079af */ /* 0x000e300000000000 */
[----:B------:R-:W5:Y:S08]  /*107f0*/  LDSM.16.M88.4 R156, [R209+0x9900] ;  /* 0x00990000d19c783b */ /* 0x000f700000000200 */
[----:B------:R-:W1:Y:S01]  /*10800*/  LDSM.16.M88.4 R160, [R209+0xa100] ;  /* 0x00a10000d1a0783b */ /* 0x000e620000000200 */
[C---:B----4-:R-:W-:Y:S07]  /*10810*/  HMMA.16816.F32 R4, R168.reuse, R144, R4 ;  /* 0x00000090a804723c */ /* 0x050fee0000001804 */
[----:B------:R-:W-:Y:S01]  /*10820*/  LDSM.16.M88.4 R164, [R119+0xd900] ;  /* 0x00d9000077a4783b */ /* 0x000fe20000000200 */
[C---:B------:R-:W-:Y:S07]  /*10830*/  HMMA.16816.F32 R8, R168.reuse, R146, R8 ;  /* 0x00000092a808723c */ /* 0x040fee0000001808 */
[----:B------:R-:W4:Y:S01]  /*10840*/  LDSM.16.M88.4 R144, [R209+0xa900] ;  /* 0x00a90000d190783b */ /* 0x000f220000000200 */
[C---:B------:R-:W-:Y:S07]  /*10850*/  HMMA.16816.F32 R12, R168.reuse, R148, R12 ;  /* 0x00000094a80c723c */ /* 0x040fee000000180c */
[----:B---3--:R-:W-:Y:S01]  /*10860*/  LDSM.16.M88.4 R184, [R213] ;  /* 0x00000000d5b8783b */ /* 0x008fe20000000200 */
[C---:B------:R-:W-:Y:S07]  /*10870*/  HMMA.16816.F32 R16, R168.reuse, R150, R16 ;  /* 0x00000096a810723c */ /* 0x040fee0000001810 */
[----:B------:R-:W3:Y:S01]  /*10880*/  LDSM.16.M88.4 R148, [R209+0xb100] ;  /* 0x00b10000d194783b */ /* 0x000ee20000000200 */
[C---:B--2---:R-:W-:Y:S07]  /*10890*/  HMMA.16816.F32 R20, R168.reuse, R152, R20 ;  /* 0x00000098a814723c */ /* 0x044fee0000001814 */
[----:B------:R-:W-:Y:S01]  /*108a0*/  LDSM.16.M88.4 R192, [R209+0xe900] ;  /* 0x00e90000d1c0783b */ /* 0x000fe20000000200 */
[C---:B------:R-:W-:Y:S07]  /*108b0*/  HMMA.16816.F32 R24, R168.reuse, R154, R24 ;  /* 0x0000009aa818723c */ /* 0x040fee0000001818 */
[----:B------:R-:W2:Y:S01]  /*108c0*/  LDSM.16.M88.4 R152, [R209+0xb900] ;  /* 0x00b90000d198783b */ /* 0x000ea20000000200 */
[C---:B-----5:R-:W-:Y:S07]  /*108d0*/  HMMA.16816.F32 R28, R168.reuse, R156, R28 ;  /* 0x0000009ca81c723c */ /* 0x060fee000000181c */
[----:B------:R-:W-:Y:S01]  /*108e0*/  LDSM.16.M88.4 R196, [R209+0xf100] ;  /* 0x00f10000d1c4783b */ /* 0x000fe20000000200 */
[C---:B------:R-:W-:Y:S07]  /*108f0*/  HMMA.16816.F32 R32, R168.reuse, R158, R32 ;  /* 0x0000009ea820723c */ /* 0x040fee0000001820 */
[----:B------:R-:W5:Y:S01]  /*10900*/  LDSM.16.M88.4 R156, [R206] ;  /* 0x00000000ce9c783b */ /* 0x000f620000000200 */
[C---:B-1----:R-:W-:Y:S08]  /*10910*/  HMMA.16816.F32 R36, R168.reuse, R160, R36 ;  /* 0x000000a0a824723c */ /* 0x042ff00000001824 */
[C---:B------:R-:W-:Y:S01]  /*10920*/  HMMA.16816.F32 R40, R168.reuse, R162, R40 ;  /* 0x000000a2a828723c */ /* 0x040fe20000001828 */
[----:B------:R-:W1:Y:S07]  /*10930*/  LDSM.16.M88.4 R160, [R206+0x800] ;  /* 0x00080000cea0783b */ /* 0x000e6e0000000200 */
[C---:B----4-:R-:W-:Y:S08]  /*10940*/  HMMA.16816.F32 R44, R168.reuse, R144, R44 ;  /* 0x00000090a82c723c */ /* 0x050ff0000000182c */
[C---:B------:R-:W-:Y:S01]  /*10950*/  HMMA.16816.F32 R48, R168.reuse, R146, R48 ;  /* 0x00000092a830723c */ /* 0x040fe20000001830 */
[----:B------:R-:W4:Y:S07]  /*10960*/  LDSM.16.M88.4 R144, [R206+0x1000] ;  /* 0x00100000ce90783b */ /* 0x000f2e0000000200 */
[C---:B---3--:R-:W-:Y:S08]  /*10970*/  HMMA.16816.F32 R52, R168.reuse, R148, R52 ;  /* 0x00000094a834723c */ /* 0x048ff00000001834 */
[C---:B------:R-:W-:Y:S01]  /*10980*/  HMMA.16816.F32 R56, R168.reuse, R150, R56 ;  /* 0x00000096a838723c */ /* 0x040fe20000001838 */
[----:B------:R-:W3:Y:S07]  /*10990*/  LDSM.16.M88.4 R148, [R206+0x1800] ;  /* 0x00180000ce94783b */ /* 0x000eee0000000200 */
[C---:B--2---:R-:W-:Y:S08]  /*109a0*/  HMMA.16816.F32 R60, R168.reuse, R152, R60 ;  /* 0x00000098a83c723c */ /* 0x044ff0000000183c */
[----:B------:R-:W-:Y:S01]  /*109b0*/  HMMA.16816.F32 R64, R168, R154, R64 ;  /* 0x0000009aa840723c */ /* 0x000fe20000001840 */
[----:B------:R-:W2:Y:S07]  /*109c0*/  LDSM.16.M88.4 R152, [R206+0x2000] ;  /* 0x00200000ce98783b */ /* 0x000eae0000000200 */
[C---:B-----5:R-:W-:Y:S08]  /*109d0*/  HMMA.16816.F32 R4, R172.reuse, R156, R4 ;  /* 0x0000009cac04723c */ /* 0x060ff00000001804 */
[C---:B------:R-:W-:Y:S01]  /*109e0*/  HMMA.16816.F32 R8, R172.reuse, R158, R8 ;  /* 0x0000009eac08723c */ /* 0x040fe20000001808 */
[----:B------:R-:W5:Y:S07]  /*109f0*/  LDSM.16.M88.4 R156, [R206+0x2800] ;  /* 0x00280000ce9c783b */ /* 0x000f6e0000000200 */
        /* <DEDUP_REMOVED lines=10> */
[C---:B------:R-:W-:Y:S01]  /*10aa0*/  HMMA.16816.F32 R40, R172.reuse, R154, R40 ;  /* 0x0000009aac28723c */ /* 0x040fe20000001828 */
        /* <DEDUP_REMOVED lines=8> */
[----:B------:R-:W-:Y:S01]  /*10b30*/  HMMA.16816.F32 R64, R172, R146, R64 ;  /* 0x00000092ac40723c */ /* 0x000fe20000001840 */
        /* <DEDUP_REMOVED lines=9> */
[----:B------:R-:W5:Y:S07]  /*10bd0*/  LDSM.16.M88.4 R156, [R218] ;  /* 0x00000000da9c783b */ /* 0x000f6e0000000200 */
[C---:B------:R-:W-:Y:S08]  /*10be0*/  HMMA.16816.F32 R28, R176.reuse, R164, R28 ;  /* 0x000000a4b01c723c */ /* 0x040ff0000000181c */
[C---:B------:R-:W-:Y:S01]  /*10bf0*/  HMMA.16816.F32 R32, R176.reuse, R166, R32 ;  /* 0x000000a6b020723c */ /* 0x040fe20000001820 */
[----:B------:R-:W-:Y:S07]  /*10c00*/  LDSM.16.M88.4 R164, [R216] ;  /* 0x00000000d8a4783b */ /* 0x000fee0000000200 */
[C---:B-1----:R-:W-:Y:S08]  /*10c10*/  HMMA.16816.F32 R36, R176.reuse, R160, R36 ;  /* 0x000000a0b024723c */ /* 0x042ff00000001824 */
[C---:B------:R-:W-:Y:S01]  /*10c20*/  HMMA.16816.F32 R40, R176.reuse, R162, R40 ;  /* 0x000000a2b028723c */ /* 0x040fe20000001828 */
[----:B------:R-:W1:Y:S07]  /*10c30*/  LDSM.16.M88.4 R160, [R217] ;  /* 0x00000000d9a0783b */ /* 0x000e6e0000000200 */
[C---:B----4-:R-:W-:Y:S08]  /*10c40*/  HMMA.16816.F32 R44, R176.reuse, R144, R44 ;  /* 0x00000090b02c723c */ /* 0x050ff0000000182c */
[C---:B------:R-:W-:Y:S01]  /*10c50*/  HMMA.16816.F32 R48, R176.reuse, R146, R48 ;  /* 0x00000092b030723c */ /* 0x040fe20000001830 */
[----:B------:R-:W4:Y:S07]  /*10c60*/  LDSM.16.M88.4 R144, [R215] ;  /* 0x00000000d790783b */ /* 0x000f2e0000000200 */
[C---:B---3--:R-:W-:Y:S08]  /*10c70*/  HMMA.16816.F32 R52, R176.reuse, R148, R52 ;  /* 0x00000094b034723c */ /* 0x048ff00000001834 */
[C---:B------:R-:W-:Y:S01]  /*10c80*/  HMMA.16816.F32 R56, R176.reuse, R150, R56 ;  /* 0x00000096b038723c */ /* 0x040fe20000001838 */
[----:B------:R-:W3:Y:S07]  /*10c90*/  LDSM.16.M88.4 R148, [R214] ;  /* 0x00000000d694783b */ /* 0x000eee0000000200 */
[C---:B--2---:R-:W-:Y:S08]  /*10ca0*/  HMMA.16816.F32 R60, R176.reuse, R152, R60 ;  /* 0x00000098b03c723c */ /* 0x044ff0000000183c */
[----:B------:R-:W-:Y:S01]  /*10cb0*/  HMMA.16816.F32 R64, R176, R154, R64 ;  /* 0x0000009ab040723c */ /* 0x000fe20000001840 */
[----:B------:R-:W2:Y:S07]  /*10cc0*/  LDSM.16.M88.4 R152, [R212] ;  /* 0x00000000d498783b */ /* 0x000eae0000000200 */
[C---:B-----5:R-:W-:Y:S08]  /*10cd0*/  HMMA.16816.F32 R4, R180.reuse, R156, R4 ;  /* 0x0000009cb404723c */ /* 0x060ff00000001804 */
[C---:B------:R-:W-:Y:S01]  /*10ce0*/  HMMA.16816.F32 R8, R180.reuse, R158, R8 ;  /* 0x0000009eb408723c */ /* 0x040fe20000001808 */
[----:B------:R-:W-:Y:S07]  /*10cf0*/  LDSM.16.M88.4 R156, [R209+0xc900] ;  /* 0x00c90000d19c783b */ /* 0x000fee0000000200 */
[C---:B-1----:R-:W-:Y:S08]  /*10d00*/  HMMA.16816.F32 R12, R180.reuse, R160, R12 ;  /* 0x000000a0b40c723c */ /* 0x042ff0000000180c */
[C---:B------:R-:W-:Y:S01]  /*10d10*/  HMMA.16816.F32 R16, R180.reuse, R162, R16 ;  /* 0x000000a2b410723c */ /* 0x040fe20000001810 */
[----:B------:R-:W-:Y:S07]  /*10d20*/  LDSM.16.M88.4 R160, [R209+0xd100] ;  /* 0x00d10000d1a0783b */ /* 0x000fee0000000200 */
[C---:B------:R-:W-:Y:S08]  /*10d30*/  HMMA.16816.F32 R20, R180.reuse, R164, R20 ;  /* 0x000000a4b414723c */ /* 0x040ff00000001814 */
[C---:B------:R-:W-:Y:S01]  /*10d40*/  HMMA.16816.F32 R24, R180.reuse, R166, R24 ;  /* 0x000000a6b418723c */ /* 0x040fe20000001818 */
[----:B------:R-:W-:Y:S07]  /*10d50*/  LDSM.16.M88.4 R164, [R209+0xd900] ;  /* 0x00d90000d1a4783b */ /* 0x000fee0000000200 */
[C---:B----4-:R-:W-:Y:S08]  /*10d60*/  HMMA.16816.F32 R28, R180.reuse, R144, R28 ;  /* 0x00000090b41c723c */ /* 0x050ff0000000181c */
[C---:B------:R-:W-:Y:S01]  /*10d70*/  HMMA.16816.F32 R32, R180.reuse, R146, R32 ;  /* 0x00000092b420723c */ /* 0x040fe20000001820 */
[----:B------:R-:W1:Y:S07]  /*10d80*/  LDSM.16.M88.4 R144, [R211] ;  /* 0x00000000d390783b */ /* 0x000e6e0000000200 */
[C---:B---3--:R-:W-:Y:S08]  /*10d90*/  HMMA.16816.F32 R36, R180.reuse, R148, R36 ;  /* 0x00000094b424723c */ /* 0x048ff00000001824 */
        /* <DEDUP_REMOVED lines=9> */
[----:B------:R-:W-:Y:S01]  /*10e30*/  HMMA.16816.F32 R64, R180, R146, R64 ;  /* 0x00000092b440723c */ /* 0x000fe20000001840 */
[----:B------:R-:W1:Y:S07]  /*10e40*/  LDSM.16.M88.4 R144, [R206+0x4000] ;  /* 0x00400000ce90783b */ /* 0x000e6e0000000200 */
[C---:B---3--:R-:W-:Y:S08]  /*10e50*/  HMMA.16816.F32 R4, R188.reuse, R148, R4 ;  /* 0x00000094bc04723c */ /* 0x048ff00000001804 */
[C---:B------:R-:W-:Y:S01]  /*10e60*/  HMMA.16816.F32 R8, R188.reuse, R150, R8 ;  /* 0x00000096bc08723c */ /* 0x040fe20000001808 */
[----:B------:R-:W3:Y:S07]  /*10e70*/  LDSM.16.M88.4 R148, [R206+0x4800] ;  /* 0x00480000ce94783b */ /* 0x000eee0000000200 */
[C---:B------:R-:W-:Y:S08]  /*10e80*/  HMMA.16816.F32 R12, R188.reuse, R156, R12 ;  /* 0x0000009cbc0c723c */ /* 0x040ff0000000180c */
[C---:B------:R-:W-:Y:S01]  /*10e90*/  HMMA.16816.F32 R16, R188.reuse, R158, R16 ;  /* 0x0000009ebc10723c */ /* 0x040fe20000001810 */
[----:B------:R-:W5:Y:S07]  /*10ea0*/  LDSM.16.M88.4 R156, [R206+0x5000] ;  /* 0x00500000ce9c783b */ /* 0x000f6e0000000200 */
        /* <DEDUP_REMOVED lines=11> */
[----:B------:R-:W-:Y:S01]  /*10f60*/  HMMA.16816.F32 R64, R188, R154, R64 ;  /* 0x0000009abc40723c */ /* 0x000fe20000001840 */
[----:B------:R-:W2:Y:S07]  /*10f70*/  LDSM.16.M88.4 R152, [R206+0x5800] ;  /* 0x00580000ce98783b */ /* 0x000eae0000000200 */
[C---:B-1----:R-:W-:Y:S08]  /*10f80*/  HMMA.16816.F32 R4, R200.reuse, R144, R4 ;  /* 0x00000090c804723c */ /* 0x042ff00000001804 */
[C---:B------:R-:W-:Y:S01]  /*10f90*/  HMMA.16816.F32 R8, R200.reuse, R146, R8 ;  /* 0x00000092c808723c */ /* 0x040fe20000001808 */
[----:B------:R-:W1:Y:S07]  /*10fa0*/  LDSM.16.M88.4 R144, [R206+0x6000] ;  /* 0x00600000ce90783b */ /* 0x000e6e0000000200 */
[C---:B---3--:R-:W-:Y:S08]  /*10fb0*/  HMMA.16816.F32 R12, R200.reuse, R148, R12 ;  /* 0x00000094c80c723c */ /* 0x048ff0000000180c */
[C---:B------:R-:W-:Y:S01]  /*10fc0*/  HMMA.16816.F32 R16, R200.reuse, R150, R16 ;  /* 0x00000096c810723c */ /* 0x040fe20000001810 */
[----:B------:R-:W3:Y:S03]  /*10fd0*/  LDSM.16.M88.4 R148, [R206+0x6800] ;  /* 0x00680000ce94783b */ /* 0x000ee60000000200 */
[----:B------:R-:W-:Y:S02]  /*10fe0*/  FMNMX.FTZ R0, R4, R117, !PT ;  /* 0x0000007504007209 */ /* 0x000fe40007810000 */
[----:B------:R-:W-:Y:S02]  /*10ff0*/  FMNMX.FTZ R2, R6, R118, !PT ;  /* 0x0000007606027209 */ /* 0x000fe40007810000 */
[C---:B-----5:R-:W-:Y:S04]  /*11000*/  HMMA.16816.F32 R20, R200.reuse, R156, R20 ;  /* 0x0000009cc814723c */ /* 0x060fe80000001814 */
        /* <DEDUP_REMOVED lines=9> */
[----:B------:R-:W2:Y:S03]  /*110a0*/  LDSM.16.M88.4 R152, [R206+0x7000] ;  /* 0x00700000ce98783b */ /* 0x000ea60000000200 */
[----:B------:R-:W-:Y:S02]  /*110b0*/  FMNMX.FTZ R0, R12, R0, !PT ;  /* 0x000000000c007209 */ /* 0x000fe40007810000 */
[----:B------:R-:W-:Y:S02]  /*110c0*/  FMNMX.FTZ R2, R14, R2, !PT ;  /* 0x000000020e027209 */ /* 0x000fe40007810000 */
[C---:B-1----:R-:W-:Y:S04]  /*110d0*/  HMMA.16816.F32 R36, R200.reuse, R144, R36 ;  /* 0x00000090c824723c */ /* 0x042fe80000001824 */
[----:B------:R-:W-:Y:S02]  /*110e0*/  FMNMX.FTZ R0, R13, R0, !PT ;  /* 0x000000000d007209 */ /* 0x000fe40007810000 */
[----:B------:R-:W-:Y:S02]  /*110f0*/  FMNMX.FTZ R2, R15, R2, !PT ;  /* 0x000000020f027209 */ /* 0x000fe40007810000 */
[C---:B------:R-:W-:Y:S01]  /*11100*/  HMMA.16816.F32 R40, R200.reuse, R146, R40 ;  /* 0x00000092c828723c */ /* 0x040fe20000001828 */
[----:B------:R-:W1:Y:S01]  /*11110*/  LDSM.16.M88.4 R144, [R206+0x7800] ;  /* 0x00780000ce90783b */ /* 0x000e620000000200 */
[----:B------:R-:W-:Y:S04]  /*11120*/  DEPBAR.LE SB0, 0x0 ;  /* 0x000080000000791a */ /* 0x000fe80000000000 */
[----:B------:R-:W-:Y:S02]  /*11130*/  FMNMX.FTZ R0, R16, R0, !PT ;  /* 0x0000000010007209 */ /* 0x000fe40007810000 */
[C---:B---3--:R-:W-:Y:S01]  /*11140*/  HMMA.16816.F32 R44, R200.reuse, R148, R44 ;  /* 0x00000094c82c723c */ /* 0x048fe2000000182c */
[----:B------:R-:W-:Y:S04]  /*11150*/  BAR.SYNC.DEFER_BLOCKING 0x0 ;  /* 0x0000000000007b1d */ /* 0x000fe80000010000 */
[----:B------:R-:W-:Y:S02]  /*11160*/  FMNMX.FTZ R0, R17, R0, !PT ;  /* 0x0000000011007209 */ /* 0x000fe40007810000 */
[----:B------:R-:W-:Y:S01]  /*11170*/  FMNMX.FTZ R2, R18, R2, !PT ;  /* 0x0000000212027209 */ /* 0x000fe20007810000 */
[C---:B------:R-:W-:Y:S04]  /*11180*/  HMMA.16816.F32 R48, R200.reuse, R150, R48 ;  /* 0x00000096c830723c */ /* 0x040fe80000001830 */
[----:B------:R-:W-:Y:S02]  /*11190*/  FMNMX.FTZ R0, R20, R0, !PT ;  /* 0x0000000014007209 */ /* 0x000fe40007810000 */
[----:B------:R-:W-:Y:S02]  /*111a0*/  FMNMX.FTZ R2, R19, R2, !PT ;  /* 0x0000000213027209 */ /* 0x000fe40007810000 */
[----:B------:R-:W-:Y:S01]  /*111b0*/  FMNMX.FTZ R0, R21, R0, !PT ;  /* 0x0000000015007209 */ /* 0x000fe20007810000 */
[C---:B--2---:R-:W-:Y:S03]  /*111c0*/  HMMA.16816.F32 R52, R200.reuse, R152, R52 ;  /* 0x00000098c834723c */ /* 0x044fe60000001834 */
[----:B------:R-:W-:Y:S02]  /*111d0*/  FMNMX.FTZ R0, R24, R0, !PT ;  /* 0x0000000018007209 */ /* 0x000fe40007810000 */
[----:B------:R-:W-:Y:S02]  /*111e0*/  FMNMX.FTZ R2, R22, R2, !PT ;  /* 0x0000000216027209 */ /* 0x000fe40007810000 */
[----:B------:R-:W-:Y:S01]  /*111f0*/  FMNMX.FTZ R3, R25, R0, !PT ;  /* 0x0000000019037209 */ /* 0x000fe20007810000 */
[C---:B------:R-:W-:Y:S04]  /*11200*/  HMMA.16816.F32 R56, R200.reuse, R154, R56 ;  /* 0x0000009ac838723c */ /* 0x040fe80000001838 */
[----:B------:R-:W-:Y:S02]  /*11210*/  FMNMX.FTZ R0, R23, R2, !PT ;  /* 0x0000000217007209 */ /* 0x000fe40007810000 */
[----:B------:R-:W-:Y:S02]  /*11220*/  FMNMX.FTZ R2, R28, R3, !PT ;  /* 0x000000031c027209 */ /* 0x000fe40007810000 */
[C---:B-1----:R-:W-:Y:S04]  /*11230*/  HMMA.16816.F32 R60, R200.reuse, R144, R60 ;  /* 0x00000090c83c723c */ /* 0x042fe8000000183c */
        /* <DEDUP_REMOVED lines=40> */
[C---:B------:R-:W-:Y:S01]  /*114c0*/  @P0 SHF.L.U32 R149, R251.reuse, 0x6, RZ ;  /* 0x00000006fb950819 */ /* 0x040fe200000006ff */
[----:B------:R-:W1:Y:S01]  /*114d0*/  SHFL.BFLY PT, R3, R116, 0x2, 0x1f ;  /* 0x0c401f0074037f89 */ /* 0x000e6200000e0000 */
[----:B------:R-:W-:Y:S02]  /*114e0*/  FMNMX.FTZ R0, R66, R0, !PT ;  /* 0x0000000042007209 */ /* 0x000fe40007810000 */
[----:B------:R-:W-:Y:S02]  /*114f0*/  @P0 SHF.L.U64.HI R148, R251, R228, c[0x0][0x1e4] ;  /* 0x00007900fb940619 */ /* 0x000fe400000102e4 */
[----:B------:R-:W-:Y:S05]  /*11500*/  FMNMX.FTZ R0, R67, R0, !PT ;  /* 0x0000000043007209 */ /* 0x000fea0007810000 */
[----:B------:R-:W2:Y:S01]  /*11510*/  SHFL.BFLY PT, R2, R0, 0x2, 0x1f ;  /* 0x0c401f0000027f89 */ /* 0x000ea200000e0000 */
[----:B-1----:R-:W-:Y:S07]  /*11520*/  FMNMX.FTZ R116, R116, R3, !PT ;  /* 0x0000000374747209 */ /* 0x002fee0007810000 */
[----:B------:R-:W1:Y:S01]  /*11530*/  SHFL.BFLY PT, R144, R116, 0x1, 0x1f ;  /* 0x0c201f0074907f89 */ /* 0x000e6200000e0000 */
[----:B--2---:R-:W-:Y:S07]  /*11540*/  FMNMX.FTZ R0, R0, R2, !PT ;  /* 0x0000000200007209 */ /* 0x004fee0007810000 */
[----:B------:R-:W2:Y:S01]  /*11550*/  SHFL.BFLY PT, R3, R0, 0x1, 0x1f ;  /* 0x0c201f0000037f89 */ /* 0x000ea200000e0000 */
[----:B-1----:R-:W-:Y:S01]  /*11560*/  FMNMX.FTZ R116, R116, R144, !PT ;  /* 0x0000009074747209 */ /* 0x002fe20007810000 */
[----:B------:R-:W-:Y:S04]  /*11570*/  @P0 IMAD.WIDE.U32 R144, R227, c[0x0][0x1e0], RZ ;  /* 0x00007800e3900a25 */ /* 0x000fe800078e00ff */
[C---:B------:R-:W-:Y:S02]  /*11580*/  FMUL.FTZ R156, R116.reuse, c[0x0][0x2d0] ;  /* 0x0000b400749c7a20 */ /* 0x040fe40000410000 */
[----:B------:R-:W-:Y:S01]  /*11590*/  FADD.FTZ R2, -R116, R117 ;  /* 0x0000007574027221 */ /* 0x000fe20000010100 */
[----:B------:R-:W-:Y:S01]  /*115a0*/  @P0 SHF.R.S32.HI R117, RZ, 0x1f, R227 ;  /* 0x0000001fff750819 */ /* 0x000fe200000114e3 */
[--C-:B------:R-:W-:Y:S01]  /*115b0*/  FFMA.FTZ R8, R8, c[0x0][0x2d0], -R156.reuse ;  /* 0x0000b40008087a23 */ /* 0x100fe2000001089c */
[----:B--2---:R-:W-:Y:S01]  /*115c0*/  FMNMX.FTZ R3, R0, R3, !PT ;  /* 0x0000000300037209 */ /* 0x004fe20007810000 */
[----:B------:R-:W-:Y:S02]  /*115d0*/  FFMA.FTZ R9, R9, c[0x0][0x2d0], -R156 ;  /* 0x0000b40009097a23 */ /* 0x000fe4000001089c */
[----:B------:R-:W-:Y:S01]  /*115e0*/  @P0 IMAD R117, R117, c[0x0][0x1e0], RZ ;  /* 0x0000780075750a24 */ /* 0x000fe200078e02ff */
[----:B------:R-:W-:Y:S01]  /*115f0*/  MUFU.EX2 R231, R8 ;  /* 0x0000000800e77308 */ /* 0x000fe20000000800 */
[----:B------:R-:W-:Y:S02]  /*11600*/  FADD.FTZ R0, -R3, R118 ;  /* 0x0000007603007221 */ /* 0x000fe40000010100 */
[--C-:B------:R-:W-:Y:S01]  /*11610*/  FFMA.FTZ R118, R4, c[0x0][0x2d0], -R156.reuse ;  /* 0x0000b40004767a23 */ /* 0x100fe2000001089c */
[----:B------:R-:W-:Y:S01]  /*11620*/  @P0 SHF.L.U32 R4, R144, 0x7, RZ ;  /* 0x0000000790040819 */ /* 0x000fe200000006ff */
[----:B------:R-:W-:Y:S02]  /*11630*/  @P0 IMAD R117, R227, c[0x0][0x1e4], R117 ;  /* 0x00007900e3750a24 */ /* 0x000fe400078e0275 */
[----:B------:R-:W-:Y:S02]  /*11640*/  FMUL.FTZ R2, R2, c[0x0][0x2d0] ;  /* 0x0000b40002027a20 */ /* 0x000fe40000410000 */
[----:B------:R-:W-:Y:S01]  /*11650*/  FMUL.FTZ R0, R0, c[0x0][0x2d0] ;  /* 0x0000b40000007a20 */ /* 0x000fe20000410000 */
[----:B------:R1:W-:Y:S01]  /*11660*/  MUFU.EX2 R230, R118 ;  /* 0x0000007600e67308 */ /* 0x0003e20000000800 */
[----:B------:R-:W-:Y:S01]  /*11670*/  @P0 IADD3 R145, R145, R117, RZ ;  /* 0x0000007591910210 */ /* 0x000fe20007ffe0ff */
[--C-:B------:R-:W-:Y:S01]  /*11680*/  FFMA.FTZ R24, R24, c[0x0][0x2d0], -R156.reuse ;  /* 0x0000b40018187a23 */ /* 0x100fe2000001089c */
[----:B------:R-:W-:Y:S01]  /*11690*/  @P0 IADD3 R117, P1, R4, R246, RZ ;  /* 0x000000f604750210 */ /* 0x000fe20007f3e0ff */
[--C-:B------:R-:W-:Y:S01]  /*116a0*/  FFMA.FTZ R25, R25, c[0x0][0x2d0], -R156.reuse ;  /* 0x0000b40019197a23 */ /* 0x100fe2000001089c */
[----:B------:R-:W-:Y:S01]  /*116b0*/  @P0 SHF.L.U64.HI R145, R144, 0x7, R145 ;  /* 0x0000000790910819 */ /* 0x000fe20000010291 */
[--C-:B------:R-:W-:Y:S01]  /*116c0*/  FFMA.FTZ R28, R28, c[0x0][0x2d0], -R156.reuse ;  /* 0x0000b4001c1c7a23 */ /* 0x100fe2000001089c */
[----:B------:R-:W-:Y:S01]  /*116d0*/  @P0 LEA R144, P5, R117, c[0x0][0x1c8], 0x1 ;  /* 0x0000720075900a11 */ /* 0x000fe200078a08ff */
[--C-:B------:R-:W-:Y:S01]  /*116e0*/  FFMA.FTZ R29, R29, c[0x0][0x2d0], -R156.reuse ;  /* 0x0000b4001d1d7a23 */ /* 0x100fe2000001089c */
[----:B------:R-:W-:Y:S01]  /*116f0*/  @P0 IADD3 R4, P2, R4, R238, RZ ;  /* 0x000000ee04040210 */ /* 0x000fe20007f5e0ff */
        /* <DEDUP_REMOVED lines=9> */
[--C-:B-1----:R-:W-:Y:S01]  /*11790*/  FFMA.FTZ R118, R5, c[0x0][0x2d0], -R156.reuse ;  /* 0x0000b40005767a23 */ /* 0x102fe2000001089c */
[----:B------:R-:W-:Y:S01]  /*117a0*/  @P0 IADD3.X R5, R145, R243, RZ, P1, !PT ;  /* 0x000000f391050210 */ /* 0x000fe20000ffe4ff */
[--C-:B------:R-:W-:Y:S01]  /*117b0*/  FFMA.FTZ R45, R45, c[0x0][0x2d0], -R156.reuse ;  /* 0x0000b4002d2d7a23 */ /* 0x100fe2000001089c */
[----:B------:R-:W-:Y:S01]  /*117c0*/  @P0 LEA R146, P1, R4, c[0x0][0x1c8], 0x1 ;  /* 0x0000720004920a11 */ /* 0x000fe200078208ff */
[--C-:B------:R-:W-:Y:S01]  /*117d0*/  FFMA.FTZ R48, R48, c[0x0][0x2d0], -R156.reuse ;  /* 0x0000b40030307a23 */ /* 0x100fe2000001089c */
[----:B------:R1:W-:Y:S01]  /*117e0*/  MUFU.EX2 R232, R118 ;  /* 0x0000007600e87308 */ /* 0x0003e20000000800 */
[--C-:B------:R-:W-:Y:S02]  /*117f0*/  FFMA.FTZ R49, R49, c[0x0][0x2d0], -R156.reuse ;  /* 0x0000b40031317a23 */ /* 0x100fe4000001089c */
[--C-:B------:R-:W-:Y:S02]  /*11800*/  FFMA.FTZ R12, R12, c[0x0][0x2d0], -R156.reuse ;  /* 0x0000b4000c0c7a23 */ /* 0x100fe4000001089c */
[--C-:B------:R-:W-:Y:S02]  /*11810*/  FFMA.FTZ R13, R13, c[0x0][0x2d0], -R156.reuse ;  /* 0x0000b4000d0d7a23 */ /* 0x100fe4000001089c */
[--C-:B------:R-:W-:Y:S02]  /*11820*/  FFMA.FTZ R16, R16, c[0x0][0x2d0], -R156.reuse ;  /* 0x0000b40010107a23 */ /* 0x100fe4000001089c */
[--C-:B------:R-:W-:Y:S01]  /*11830*/  FFMA.FTZ R17, R17, c[0x0][0x2d0], -R156.reuse ;  /* 0x0000b40011117a23 */ /* 0x100fe2000001089c */
[----:B------:R-:W3:Y:S01]  /*11840*/  MUFU.EX2 R0, R0 ;  /* 0x0000000000007308 */ /* 0x000ee20000000800 */
[--C-:B------:R-:W-:Y:S02]  /*11850*/  FFMA.FTZ R20, R20, c[0x0][0x2d0], -R156.reuse ;  /* 0x0000b40014147a23 */ /* 0x100fe4000001089c */
[----:B------:R-:W-:Y:S02]  /*11860*/  FFMA.FTZ R21, R21, c[0x0][0x2d0], -R156 ;  /* 0x0000b40015157a23 */ /* 0x000fe4000001089c */
[C---:B--2---:R-:W-:Y:S02]  /*11870*/  FMUL.FTZ R68, R2.reuse, R68 ;  /* 0x0000004402447220 */ /* 0x044fe40000410000 */
[C---:B------:R-:W-:Y:S02]  /*11880*/  FMUL.FTZ R69, R2.reuse, R69 ;  /* 0x0000004502457220 */ /* 0x040fe40000410000 */
[C---:B------:R-:W-:Y:S01]  /*11890*/  FMUL.FTZ R72, R2.reuse, R72 ;  /* 0x0000004802487220 */ /* 0x040fe20000410000 */
[----:B------:R-:W-:Y:S01]  /*118a0*/  MUFU.EX2 R194, R24 ;  /* 0x0000001800c27308 */ /* 0x000fe20000000800 */
[C---:B------:R-:W-:Y:S02]  /*118b0*/  FMUL.FTZ R73, R2.reuse, R73 ;  /* 0x0000004902497220 */ /* 0x040fe40000410000 */
[C---:B------:R-:W-:Y:S01]  /*118c0*/  FMUL.FTZ R76, R2.reuse, R76 ;  /* 0x0000004c024c7220 */ /* 0x040fe20000410000 */
[----:B-1----:R-:W-:Y:S01]  /*118d0*/  @P0 IADD3.X R118, R145, R237, RZ, P2, !PT ;  /* 0x000000ed91760210 */ /* 0x002fe200017fe4ff */
[----:B------:R-:W-:Y:S01]  /*118e0*/  FMUL.FTZ R77, R2, R77 ;  /* 0x0000004d024d7220 */ /* 0x000fe20000410000 */
[----:B------:R-:W-:Y:S01]  /*118f0*/  @P0 LEA.HI.X R145, R117, c[0x0][0x1cc], R5, 0x1, P5 ;  /* 0x0000730075910a11 */ /* 0x000fe200028f0c05 */
[----:B------:R-:W-:Y:S01]  /*11900*/  FMUL.FTZ R117, R3, c[0x0][0x2d0] ;  /* 0x0000b40003757a20 */ /* 0x000fe20000410000 */
[----:B------:R-:W-:Y:S01]  /*11910*/  @P0 LEA.HI.X R147, R4, c[0x0][0x1cc], R118, 0x1, P1 ;  /* 0x0000730004930a11 */ /* 0x000fe200008f0c76 */
[----:B------:R-:W-:Y:S01]  /*11920*/  FMUL.FTZ R80, R2, R80 ;  /* 0x0000005002507220 */ /* 0x000fe20000410000 */
[-C--:B------:R-:W-:Y:S01]  /*11930*/  @P0 IADD3 R4, P1, R144, R149.reuse, RZ ;  /* 0x0000009590040210 */ /* 0x080fe20007f3e0ff */
[----:B------:R1:W-:Y:S01]  /*11940*/  @P0 LDGSTS.E.BYPASS.LTC128B.128 [R226+0x8100], [R144.64], !P4 ;  /* 0x0810000090e20fae */ /* 0x0003e2000e101d44 */
[--C-:B------:R-:W-:Y:S01]  /*11950*/  FFMA.FTZ R6, R6, c[0x0][0x2d0], -R117.reuse ;  /* 0x0000b40006067a23 */ /* 0x100fe20000010875 */
[----:B------:R-:W-:Y:S01]  /*11960*/  MUFU.EX2 R193, R25 ;  /* 0x0000001900c17308 */ /* 0x000fe20000000800 */
[-C--:B------:R-:W-:Y:S01]  /*11970*/  @P0 IADD3.X R5, R145, R148.reuse, RZ, P1, !PT ;  /* 0x0000009491050210 */ /* 0x080fe20000ffe4ff */
[--C-:B------:R-:W-:Y:S01]  /*11980*/  FFMA.FTZ R10, R10, c[0x0][0x2d0], -R117.reuse ;  /* 0x0000b4000a0a7a23 */ /* 0x100fe20000010875 */
[----:B------:R-:W-:Y:S01]  /*11990*/  @P0 IADD3 R8, P6, R4, R149, RZ ;  /* 0x0000009504080210 */ /* 0x000fe20007fde0ff */
[--C-:B------:R-:W-:Y:S01]  /*119a0*/  FFMA.FTZ R11, R11, c[0x0][0x2d0], -R117.reuse ;  /* 0x0000b4000b0b7a23 */ /* 0x100fe20000010875 */
[----:B------:R-:W-:Y:S01]  /*119b0*/  @P0 IADD3 R118, P1, R252, 0x80, RZ ;  /* 0x00000080fc760810 */ /* 0x000fe20007f3e0ff */
[----:B------:R2:W-:Y:S01]  /*119c0*/  @P0 LDGSTS.E.BYPASS.LTC128B.128 [R226+0xc100], [R146.64], !P3 ;  /* 0x0c10000092e20fae */ /* 0x0005e2000d901d44 */
[C---:B------:R-:W-:Y:S01]  /*119d0*/  @P0 IADD3.X R9, R5.reuse, R148, RZ, P6, !PT ;  /* 0x0000009405090210 */ /* 0x040fe200037fe4ff */
[C---:B---3--:R-:W-:Y:S02]  /*119e0*/  FMUL.FTZ R70, R0.reuse, R70 ;  /* 0x0000004600467220 */ /* 0x048fe40000410000 */
[----:B------:R3:W-:Y:S01]  /*119f0*/  MUFU.EX2 R184, R6 ;  /* 0x0000000600b87308 */ /* 0x0007e20000000800 */
[C---:B------:R-:W-:Y:S02]  /*11a00*/  FMUL.FTZ R71, R0.reuse, R71 ;  /* 0x0000004700477220 */ /* 0x040fe40000410000 */
[C---:B------:R-:W-:Y:S01]  /*11a10*/  FMUL.FTZ R74, R0.reuse, R74 ;  /* 0x0000004a004a7220 */ /* 0x040fe20000410000 */
[----:B------:R4:W-:Y:S01]  /*11a20*/  @P0 LDGSTS.E.BYPASS.LTC128B.128 [R226+0x9100], [R4.64], !P4 ;  /* 0x0910000004e20fae */ /* 0x0009e2000e101d44 */
[C---:B------:R-:W-:Y:S02]  /*11a30*/  FMUL.FTZ R75, R0.reuse, R75 ;  /* 0x0000004b004b7220 */ /* 0x040fe40000410000 */
[C---:B------:R-:W-:Y:S02]  /*11a40*/  FMUL.FTZ R78, R0.reuse, R78 ;  /* 0x0000004e004e7220 */ /* 0x040fe40000410000 */
[----:B------:R-:W-:Y:S01]  /*11a50*/  FMUL.FTZ R79, R0, R79 ;  /* 0x0000004f004f7220 */ /* 0x000fe20000410000 */
[----:B------:R5:W-:Y:S01]  /*11a60*/  MUFU.EX2 R166, R10 ;  /* 0x0000000a00a67308 */ /* 0x000be20000000800 */
[----:B------:R-:W-:Y:S01]  /*11a70*/  FMUL.FTZ R81, R2, R81 ;  /* 0x0000005102517220 */ /* 0x000fe20000410000 */
[----:B------:R4:W-:Y:S01]  /*11a80*/  @P0 LDGSTS.E.BYPASS.LTC128B.128 [R226+0xd100], [R4.64+0x80], !P3 ;  /* 0x0d10008004e20fae */ /* 0x0009e2000d901d44 */
[----:B------:R-:W-:Y:S01]  /*11a90*/  FMUL.FTZ R82, R0, R82 ;  /* 0x0000005200527220 */ /* 0x000fe20000410000 */
[----:B-1----:R-:W-:Y:S01]  /*11aa0*/  @P0 IADD3 R144, P5, R4, R118, RZ ;  /* 0x0000007604900210 */ /* 0x002fe20007fbe0ff */
[----:B------:R-:W-:Y:S02]  /*11ab0*/  FMUL.FTZ R83, R0, R83 ;  /* 0x0000005300537220 */ /* 0x000fe40000410000 */
[C---:B------:R-:W-:Y:S03]  /*11ac0*/  FMUL.FTZ R84, R2.reuse, R84 ;  /* 0x0000005402547220 */ /* 0x040fe60000410000 */
[----:B------:R1:W-:Y:S01]  /*11ad0*/  @P0 LDGSTS.E.BYPASS.LTC128B.128 [R226+0xa100], [R8.64], !P4 ;  /* 0x0a10000008e20fae */ /* 0x0003e2000e101d44 */
[----:B------:R1:W1:Y:S01]  /*11ae0*/  MUFU.EX2 R165, R11 ;  /* 0x0000000b00a57308 */ /* 0x0002620000000800 */
[----:B------:R-:W-:Y:S01]  /*11af0*/  FMUL.FTZ R85, R2, R85 ;  /* 0x0000005502557220 */ /* 0x000fe20000410000 */
[----:B--2---:R-:W-:Y:S01]  /*11b00*/  @P0 IADD3.X R146, RZ, R249, RZ, P1, !PT ;  /* 0x000000f9ff920210 */ /* 0x004fe20000ffe4ff */
[----:B------:R-:W-:Y:S01]  /*11b10*/  FMUL.FTZ R86, R0, R86 ;  /* 0x0000005600567220 */ /* 0x000fe20000410000 */
[----:B---3--:R-:W-:Y:S01]  /*11b20*/  @P0 IADD3 R6, P2, R8, R149, RZ ;  /* 0x0000009508060210 */ /* 0x008fe20007f5e0ff */
[----:B------:R-:W-:Y:S01]  /*11b30*/  FMUL.FTZ R87, R0, R87 ;  /* 0x0000005700577220 */ /* 0x000fe20000410000 */
[----:B------:R-:W-:Y:S01]  /*11b40*/  @P0 IADD3.X R145, R5, R146, RZ, P5, !PT ;  /* 0x0000009205910210 */ /* 0x000fe20002ffe4ff */
[C---:B------:R-:W-:Y:S02]  /*11b50*/  FMUL.FTZ R88, R2.reuse, R88 ;  /* 0x0000005802587220 */ /* 0x040fe40000410000 */
[----:B------:R-:W-:Y:S01]  /*11b60*/  FMUL.FTZ R89, R2, R89 ;  /* 0x0000005902597220 */ /* 0x000fe20000410000 */
[----:B------:R-:W-:Y:S01]  /*11b70*/  MUFU.EX2 R192, R28 ;  /* 0x0000001c00c07308 */ /* 0x000fe20000000800 */
[----:B------:R2:W-:Y:S01]  /*11b80*/  @P0 LDGSTS.E.BYPASS.LTC128B.128 [R226+0xe100], [R144.64], !P3 ;  /* 0x0e10000090e20fae */ /* 0x0005e2000d901d44 */
[C---:B------:R-:W-:Y:S02]  /*11b90*/  FMUL.FTZ R90, R0.reuse, R90 ;  /* 0x0000005a005a7220 */ /* 0x040fe40000410000 */
[C---:B-----5:R-:W-:Y:S02]  /*11ba0*/  FMUL.FTZ R10, R0.reuse, R126 ;  /* 0x0000007e000a7220 */ /* 0x060fe40000410000 */
[----:B------:R-:W-:Y:S01]  /*11bb0*/  FMUL.FTZ R91, R0, R91 ;  /* 0x0000005b005b7220 */ /* 0x000fe20000410000 */
[----:B----4-:R-:W-:Y:S01]  /*11bc0*/  @P0 IADD3 R4, P1, R8, R118, RZ ;  /* 0x0000007608040210 */ /* 0x010fe20007f3e0ff */
[--C-:B------:R-:W-:Y:S01]  /*11bd0*/  FFMA.FTZ R118, R7, c[0x0][0x2d0], -R117.reuse ;  /* 0x0000b40007767a23 */ /* 0x100fe20000010875 */
[C---:B------:R-:W-:Y:S01]  /*11be0*/  @P0 IADD3.X R7, R9.reuse, R148, RZ, P2, !PT ;  /* 0x0000009409070210 */ /* 0x040fe200017fe4ff */
[--C-:B------:R-:W-:Y:S01]  /*11bf0*/  FFMA.FTZ R26, R26, c[0x0][0x2d0], -R117.reuse ;  /* 0x0000b4001a1a7a23 */ /* 0x100fe20000010875 */
[----:B------:R-:W-:Y:S01]  /*11c00*/  @P0 IADD3.X R5, R9, R146, RZ, P1, !PT ;  /* 0x0000009209050210 */ /* 0x000fe20000ffe4ff */
[----:B------:R-:W3:Y:S01]  /*11c10*/  MUFU.EX2 R167, R118 ;  /* 0x0000007600a77308 */ /* 0x000ee20000000800 */
[----:B-1----:R-:W-:Y:S01]  /*11c20*/  FMUL.FTZ R11, R0, R127 ;  /* 0x0000007f000b7220 */ /* 0x002fe20000410000 */
[----:B------:R1:W-:Y:S01]  /*11c30*/  @P0 LDGSTS.E.BYPASS.LTC128B.128 [R226+0xb100], [R6.64], !P4 ;  /* 0x0b10000006e20fae */ /* 0x0003e2000e101d44 */
[C---:B------:R-:W-:Y:S02]  /*11c40*/  FMUL.FTZ R8, R2.reuse, R124 ;  /* 0x0000007c02087220 */ /* 0x040fe40000410000 */
[----:B------:R-:W-:Y:S02]  /*11c50*/  FMUL.FTZ R9, R2, R125 ;  /* 0x0000007d02097220 */ /* 0x000fe40000410000 */
[--C-:B------:R-:W-:Y:S02]  /*11c60*/  FFMA.FTZ R27, R27, c[0x0][0x2d0], -R117.reuse ;  /* 0x0000b4001b1b7a23 */ /* 0x100fe40000010875 */
[--C-:B------:R-:W-:Y:S01]  /*11c70*/  FFMA.FTZ R30, R30, c[0x0][0x2d0], -R117.reuse ;  /* 0x0000b4001e1e7a23 */ /* 0x100fe20000010875 */
[----:B------:R4:W-:Y:S01]  /*11c80*/  @P0 LDGSTS.E.BYPASS.LTC128B.128 [R226+0xf100], [R4.64], !P3 ;  /* 0x0f10000004e20fae */ /* 0x0009e2000d901d44 */
[----:B------:R-:W-:Y:S01]  /*11c90*/  MUFU.EX2 R158, R26 ;  /* 0x0000001a009e7308 */ /* 0x000fe20000000800 */
[--C-:B------:R-:W-:Y:S02]  /*11ca0*/  FFMA.FTZ R31, R31, c[0x0][0x2d0], -R117.reuse ;  /* 0x0000b4001f1f7a23 */ /* 0x100fe40000010875 */
[--C-:B------:R-:W-:Y:S02]  /*11cb0*/  FFMA.FTZ R34, R34, c[0x0][0x2d0], -R117.reuse ;  /* 0x0000b40022227a23 */ /* 0x100fe40000010875 */
[--C-:B------:R-:W-:Y:S02]  /*11cc0*/  FFMA.FTZ R35, R35, c[0x0][0x2d0], -R117.reuse ;  /* 0x0000b40023237a23 */ /* 0x100fe40000010875 */
[----:B--2---:R-:W2:Y:S01]  /*11cd0*/  LDSM.16.MT88.4 R144, [R204+0x100] ;  /* 0x00010000cc90783b */ /* 0x004ea20000004200 */
[--C-:B------:R-:W-:Y:S02]  /*11ce0*/  FFMA.FTZ R38, R38, c[0x0][0x2d0], -R117.reuse ;  /* 0x0000b40026267a23 */ /* 0x100fe40000010875 */
[----:B------:R5:W-:Y:S01]  /*11cf0*/  MUFU.EX2 R157, R27 ;  /* 0x0000001b009d7308 */ /* 0x000be20000000800 */
[--C-:B------:R-:W-:Y:S02]  /*11d00*/  FFMA.FTZ R39, R39, c[0x0][0x2d0], -R117.reuse ;  /* 0x0000b40027277a23 */ /* 0x100fe40000010875 */
[--C-:B------:R-:W-:Y:S02]  /*11d10*/  FFMA.FTZ R42, R42, c[0x0][0x2d0], -R117.reuse ;  /* 0x0000b4002a2a7a23 */ /* 0x100fe40000010875 */
[----:B------:R-:W2:Y:S01]  /*11d20*/  LDSM.16.MT88.4 R148, [R205+0x100] ;  /* 0x00010000cd94783b */ /* 0x000ea20000004200 */
[--C-:B------:R-:W-:Y:S02]  /*11d30*/  FFMA.FTZ R43, R43, c[0x0][0x2d0], -R117.reuse ;  /* 0x0000b4002b2b7a23 */ /* 0x100fe40000010875 */
[C---:B-1----:R-:W-:Y:S01]  /*11d40*/  FMUL.FTZ R6, R0.reuse, R122 ;  /* 0x0000007a00067220 */ /* 0x042fe20000410000 */
[----:B------:R-:W-:Y:S01]  /*11d50*/  F2FP.PACK_AB R122, R229, R231 ;  /* 0x000000e7e57a723e */ /* 0x000fe200000000ff */
[----:B------:R-:W-:Y:S01]  /*11d60*/  FMUL.FTZ R7, R0, R123 ;  /* 0x0000007b00077220 */ /* 0x000fe20000410000 */
[----:B------:R-:W-:Y:S01]  /*11d70*/  F2FP.PACK_AB R123, R165, R166 ;  /* 0x000000a6a57b723e */ /* 0x000fe200000000ff */
[----:B------:R-:W-:Y:S01]  /*11d80*/  MUFU.EX2 R186, R29 ;  /* 0x0000001d00ba7308 */ /* 0x000fe20000000800 */
[----:B------:R-:W1:Y:S01]  /*11d90*/  LDSM.16.MT88.4 R152, [R208+0x100] ;  /* 0x00010000d098783b */ /* 0x000e620000004200 */
[--C-:B------:R-:W-:Y:S02]  /*11da0*/  FFMA.FTZ R46, R46, c[0x0][0x2d0], -R117.reuse ;  /* 0x0000b4002e2e7a23 */ /* 0x100fe40000010875 */
[----:B----4-:R-:W-:Y:S01]  /*11db0*/  FMUL.FTZ R4, R2, R120 ;  /* 0x0000007802047220 */ /* 0x010fe20000410000 */
[----:B------:R-:W-:Y:S01]  /*11dc0*/  F2FP.PACK_AB R120, R232, R230 ;  /* 0x000000e6e878723e */ /* 0x000fe200000000ff */
[----:B------:R-:W-:Y:S01]  /*11dd0*/  FMUL.FTZ R5, R2, R121 ;  /* 0x0000007902057220 */ /* 0x000fe20000410000 */
[----:B---3--:R-:W-:Y:S01]  /*11de0*/  F2FP.PACK_AB R121, R167, R184 ;  /* 0x000000b8a779723e */ /* 0x008fe200000000ff */
[--C-:B------:R-:W-:Y:S01]  /*11df0*/  FFMA.FTZ R47, R47, c[0x0][0x2d0], -R117.reuse ;  /* 0x0000b4002f2f7a23 */ /* 0x100fe20000010875 */
[----:B------:R-:W3:Y:S01]  /*11e00*/  LDSM.16.MT88.4 R124, [R207+0x100] ;  /* 0x00010000cf7c783b */ /* 0x000ee20000004200 */
[----:B------:R-:W-:Y:S01]  /*11e10*/  MUFU.EX2 R187, R32 ;  /* 0x0000002000bb7308 */ /* 0x000fe20000000800 */
[--C-:B------:R-:W-:Y:S02]  /*11e20*/  FFMA.FTZ R50, R50, c[0x0][0x2d0], -R117.reuse ;  /* 0x0000b40032327a23 */ /* 0x100fe40000010875 */
[--C-:B------:R-:W-:Y:S02]  /*11e30*/  FFMA.FTZ R51, R51, c[0x0][0x2d0], -R117.reuse ;  /* 0x0000b40033337a23 */ /* 0x100fe40000010875 */
[C---:B------:R-:W-:Y:S02]  /*11e40*/  FMUL.FTZ R92, R2.reuse, R92 ;  /* 0x0000005c025c7220 */ /* 0x040fe40000410000 */
[----:B-----5:R-:W-:Y:S01]  /*11e50*/  LDSM.16.MT88.4 R24, [R205+0x1100] ;  /* 0x00110000cd18783b */ /* 0x020fe20000004200 */
[----:B------:R-:W-:Y:S02]  /*11e60*/  FMUL.FTZ R93, R2, R93 ;  /* 0x0000005d025d7220 */ /* 0x000fe40000410000 */
[----:B------:R-:W-:Y:S01]  /*11e70*/  MUFU.EX2 R185, R33 ;  /* 0x0000002100b97308 */ /* 0x000fe20000000800 */
[C---:B------:R-:W-:Y:S02]  /*11e80*/  FMUL.FTZ R94, R0.reuse, R94 ;  /* 0x0000005e005e7220 */ /* 0x040fe40000410000 */
[----:B------:R-:W-:Y:S01]  /*11e90*/  FMUL.FTZ R95, R0, R95 ;  /* 0x0000005f005f7220 */ /* 0x000fe20000410000 */
[C---:B--2---:R-:W-:Y:S01]  /*11ea0*/  HMMA.16816.F32 R4, R120.reuse, R144, R4 ;  /* 0x000000907804723c */ /* 0x044fe20000001804 */
[----:B------:R-:W0:Y:S05]  /*11eb0*/  LDGDEPBAR ;  /* 0x00000000000079af */ /* 0x000e2a0000000000 */
[----:B------:R-:W-:Y:S01]  /*11ec0*/  MUFU.EX2 R118, R51 ;  /* 0x0000003300767308 */ /* 0x000fe20000000800 */
[--C-:B------:R-:W-:Y:S01]  /*11ed0*/  FFMA.FTZ R14, R14, c[0x0][0x2d0], -R117.reuse ;  /* 0x0000b4000e0e7a23 */ /* 0x100fe20000010875 */
[C---:B------:R-:W-:Y:S01]  /*11ee0*/  HMMA.16816.F32 R8, R120.reuse, R146, R8 ;  /* 0x000000927808723c */ /* 0x040fe20000001808 */
[----:B------:R-:W2:Y:S03]  /*11ef0*/  LDSM.16.MT88.4 R144, [R204+0x4100] ;  /* 0x00410000cc90783b */ /* 0x000ea60000004200 */
[--C-:B------:R-:W-:Y:S02]  /*11f00*/  FFMA.FTZ R15, R15, c[0x0][0x2d0], -R117.reuse ;  /* 0x0000b4000f0f7a23 */ /* 0x100fe40000010875 */
[C---:B------:R-:W-:Y:S02]  /*11f10*/  FMUL.FTZ R96, R2.reuse, R96 ;  /* 0x0000006002607220 */ /* 0x040fe40000410000 */
[----:B------:R4:W-:Y:S01]  /*11f20*/  MUFU.EX2 R228, R12 ;  /* 0x0000000c00e47308 */ /* 0x0009e20000000800 */
[C---:B------:R-:W-:Y:S03]  /*11f30*/  HMMA.16816.F32 R68, R120.reuse, R148, R68 ;  /* 0x000000947844723c */ /* 0x040fe60000001844 */
[----:B------:R-:W-:Y:S02]  /*11f40*/  FMUL.FTZ R97, R2, R97 ;  /* 0x0000006102617220 */ /* 0x000fe40000410000 */
[C---:B------:R-:W-:Y:S03]  /*11f50*/  FMUL.FTZ R98, R0.reuse, R98 ;  /* 0x0000006200627220 */ /* 0x040fe60000410000 */
[C---:B------:R-:W-:Y:S01]  /*11f60*/  HMMA.16816.F32 R72, R120.reuse, R150, R72 ;  /* 0x000000967848723c */ /* 0x040fe20000001848 */
[----:B------:R-:W5:Y:S01]  /*11f70*/  LDSM.16.MT88.4 R148, [R205+0x4100] ;  /* 0x00410000cd94783b */ /* 0x000f620000004200 */
[----:B------:R2:W2:Y:S02]  /*11f80*/  MUFU.EX2 R199, R13 ;  /* 0x0000000d00c77308 */ /* 0x0004a40000000800 */
[----:B------:R-:W-:Y:S02]  /*11f90*/  FMUL.FTZ R99, R0, R99 ;  /* 0x0000006300637220 */ /* 0x000fe40000410000 */
[C---:B------:R-:W-:Y:S02]  /*11fa0*/  FMUL.FTZ R100, R2.reuse, R100 ;  /* 0x0000006402647220 */ /* 0x040fe40000410000 */
[C---:B-1----:R-:W-:Y:S04]  /*11fb0*/  HMMA.16816.F32 R76, R120.reuse, R152, R76 ;  /* 0x00000098784c723c */ /* 0x042fe8000000184c */
[----:B------:R-:W-:Y:S01]  /*11fc0*/  MUFU.EX2 R153, R34 ;  /* 0x0000002200997308 */ /* 0x000fe20000000800 */
[C---:B------:R-:W-:Y:S02]  /*11fd0*/  FMUL.FTZ R101, R2.reuse, R101 ;  /* 0x0000006502657220 */ /* 0x040fe40000410000 */
[----:B----4-:R-:W-:Y:S01]  /*11fe0*/  FMUL.FTZ R12, R2, R128 ;  /* 0x00000080020c7220 */ /* 0x010fe20000410000 */
[C---:B------:R-:W-:Y:S04]  /*11ff0*/  HMMA.16816.F32 R80, R120.reuse, R154, R80 ;  /* 0x0000009a7850723c */ /* 0x040fe80000001850 */
[C---:B------:R-:W-:Y:S02]  /*12000*/  FMUL.FTZ R102, R0.reuse, R102 ;  /* 0x0000006600667220 */ /* 0x040fe40000410000 */
[----:B------:R-:W-:Y:S01]  /*12010*/  MUFU.EX2 R155, R30 ;  /* 0x0000001e009b7308 */ /* 0x000fe20000000800 */
[----:B------:R-:W-:Y:S01]  /*12020*/  FMUL.FTZ R103, R0, R103 ;  /* 0x0000006700677220 */ /* 0x000fe20000410000 */
[C---:B---3--:R-:W-:Y:S04]  /*12030*/  HMMA.16816.F32 R84, R120.reuse, R124, R84 ;  /* 0x0000007c7854723c */ /* 0x048fe80000001854 */
[----:B--2---:R-:W-:Y:S02]  /*12040*/  FMUL.FTZ R13, R2, R129 ;  /* 0x00000081020d7220 */ /* 0x004fe40000410000 */
[--C-:B------:R-:W-:Y:S02]  /*12050*/  FFMA.FTZ R18, R18, c[0x0][0x2d0], -R117.reuse ;  /* 0x0000b40012127a23 */ /* 0x100fe40000010875 */
[C---:B------:R-:W-:Y:S01]  /*12060*/  HMMA.16816.F32 R88, R120.reuse, R126, R88 ;  /* 0x0000007e7858723c */ /* 0x040fe20000001858 */
[----:B------:R-:W1:Y:S01]  /*12070*/  LDSM.16.MT88.4 R124, [R208+0x4100] ;  /* 0x00410000d07c783b */ /* 0x000e620000004200 */
[----:B------:R2:W-:Y:S02]  /*12080*/  MUFU.EX2 R154, R31 ;  /* 0x0000001f009a7308 */ /* 0x0005e40000000800 */
[--C-:B------:R-:W-:Y:S02]  /*12090*/  FFMA.FTZ R19, R19, c[0x0][0x2d0], -R117.reuse ;  /* 0x0000b40013137a23 */ /* 0x100fe40000010875 */
[C---:B------:R-:W-:Y:S02]  /*120a0*/  FMUL.FTZ R104, R2.reuse, R104 ;  /* 0x0000006802687220 */ /* 0x040fe40000410000 */
[C---:B------:R-:W-:Y:S04]  /*120b0*/  HMMA.16816.F32 R92, R120.reuse, R144, R92 ;  /* 0x00000090785c723c */ /* 0x040fe8000000185c */
[----:B------:R3:W-:Y:S01]  /*120c0*/  MUFU.EX2 R164, R14 ;  /* 0x0000000e00a47308 */ /* 0x0007e20000000800 */
[----:B------:R-:W-:Y:S02]  /*120d0*/  FMUL.FTZ R105, R2, R105 ;  /* 0x0000006902697220 */ /* 0x000fe40000410000 */
[C---:B------:R-:W-:Y:S01]  /*120e0*/  FMUL.FTZ R106, R0.reuse, R106 ;  /* 0x0000006a006a7220 */ /* 0x040fe20000410000 */
[C---:B------:R-:W-:Y:S01]  /*120f0*/  HMMA.16816.F32 R96, R120.reuse, R146, R96 ;  /* 0x000000927860723c */ /* 0x040fe20000001860 */
[----:B------:R-:W4:Y:S03]  /*12100*/  LDSM.16.MT88.4 R144, [R207+0x4100] ;  /* 0x00410000cf90783b */ /* 0x000f260000004200 */
[----:B------:R-:W-:Y:S02]  /*12110*/  FMUL.FTZ R107, R0, R107 ;  /* 0x0000006b006b7220 */ /* 0x000fe40000410000 */
[----:B------:R1:W-:Y:S01]  /*12120*/  MUFU.EX2 R163, R15 ;  /* 0x0000000f00a37308 */ /* 0x0003e20000000800 */
[C---:B------:R-:W-:Y:S01]  /*12130*/  FMUL.FTZ R108, R2.reuse, R108 ;  /* 0x0000006c026c7220 */ /* 0x040fe20000410000 */
[C---:B-----5:R-:W-:Y:S01]  /*12140*/  HMMA.16816.F32 R100, R120.reuse, R148, R100 ;  /* 0x000000947864723c */ /* 0x060fe20000001864 */
[----:B--2---:R-:W-:Y:S03]  /*12150*/  LDSM.16.MT88.4 R28, [R205+0x1900] ;  /* 0x00190000cd1c783b */ /* 0x004fe60000004200 */
[----:B------:R-:W-:Y:S02]  /*12160*/  FMUL.FTZ R109, R2, R109 ;  /* 0x0000006d026d7220 */ /* 0x000fe40000410000 */
[C---:B------:R-:W-:Y:S02]  /*12170*/  FMUL.FTZ R110, R0.reuse, R110 ;  /* 0x0000006e006e7220 */ /* 0x040fe40000410000 */
[C---:B------:R-:W-:Y:S01]  /*12180*/  HMMA.16816.F32 R104, R120.reuse, R150, R104 ;  /* 0x000000967868723c */ /* 0x040fe20000001868 */
[----:B------:R2:W-:Y:S01]  /*12190*/  MUFU.EX2 R198, R16 ;  /* 0x0000001000c67308 */ /* 0x0005e20000000800 */
[----:B------:R-:W-:Y:S02]  /*121a0*/  LDSM.16.MT88.4 R148, [R207+0x900] ;  /* 0x00090000cf94783b */ /* 0x000fe40000004200 */
[C---:B---3--:R-:W-:Y:S02]  /*121b0*/  FMUL.FTZ R14, R0.reuse, R130 ;  /* 0x00000082000e7220 */ /* 0x048fe40000410000 */
[----:B------:R-:W-:Y:S02]  /*121c0*/  FMUL.FTZ R111, R0, R111 ;  /* 0x0000006f006f7220 */ /* 0x000fe40000410000 */
[C---:B------:R-:W-:Y:S03]  /*121d0*/  FMUL.FTZ R112, R2.reuse, R112 ;  /* 0x0000007002707220 */ /* 0x040fe60000410000 */
[----:B------:R3:W5:Y:S01]  /*121e0*/  MUFU.EX2 R197, R17 ;  /* 0x0000001100c57308 */ /* 0x0007620000000800 */
[----:B------:R-:W-:Y:S02]  /*121f0*/  FMUL.FTZ R113, R2, R113 ;  /* 0x0000007102717220 */ /* 0x000fe40000410000 */
[C---:B-1----:R-:W-:Y:S02]  /*12200*/  FMUL.FTZ R15, R0.reuse, R131 ;  /* 0x00000083000f7220 */ /* 0x042fe40000410000 */
[----:B------:R-:W1:Y:S01]  /*12210*/  LDSM.16.MT88.4 R128, [R204+0x900] ;  /* 0x00090000cc80783b */ /* 0x000e620000004200 */
[C---:B------:R-:W-:Y:S02]  /*12220*/  FMUL.FTZ R114, R0.reuse, R114 ;  /* 0x0000007200727220 */ /* 0x040fe40000410000 */
[----:B------:R-:W-:Y:S02]  /*12230*/  FMUL.FTZ R115, R0, R115 ;  /* 0x0000007300737220 */ /* 0x000fe40000410000 */
[C---:B------:R-:W-:Y:S01]  /*12240*/  HMMA.16816.F32 R12, R120.reuse, R124, R12 ;  /* 0x0000007c780c723c */ /* 0x040fe2000000180c */
[----:B------:R4:W-:Y:S02]  /*12250*/  MUFU.EX2 R162, R18 ;  /* 0x0000001200a27308 */ /* 0x0009e40000000800 */
[--C-:B------:R-:W-:Y:S02]  /*12260*/  FFMA.FTZ R22, R22, c[0x0][0x2d0], -R117.reuse ;  /* 0x0000b40016167a23 */ /* 0x100fe40000010875 */
[----:B--2---:R-:W-:Y:S02]  /*12270*/  FMUL.FTZ R16, R2, R132 ;  /* 0x0000008402107220 */ /* 0x004fe40000410000 */
[--C-:B------:R-:W-:Y:S01]  /*12280*/  FFMA.FTZ R23, R23, c[0x0][0x2d0], -R117.reuse ;  /* 0x0000b40017177a23 */ /* 0x100fe20000010875 */
[C---:B------:R-:W-:Y:S01]  /*12290*/  HMMA.16816.F32 R108, R120.reuse, R126, R108 ;  /* 0x0000007e786c723c */ /* 0x040fe2000000186c */
[----:B------:R-:W2:Y:S02]  /*122a0*/  LDSM.16.MT88.4 R124, [R205+0x900] ;  /* 0x00090000cd7c783b */ /* 0x000ea40000004200 */
[----:B------:R1:W1:Y:S01]  /*122b0*/  MUFU.EX2 R161, R19 ;  /* 0x0000001300a17308 */ /* 0x0002620000000800 */
[--C-:B------:R-:W-:Y:S02]  /*122c0*/  FFMA.FTZ R52, R52, c[0x0][0x2d0], -R156.reuse ;  /* 0x0000b40034347a23 */ /* 0x100fe4000001089c */
[----:B---3--:R-:W-:Y:S02]  /*122d0*/  FMUL.FTZ R17, R2, R133 ;  /* 0x0000008502117220 */ /* 0x008fe40000410000 */
[--C-:B------:R-:W-:Y:S04]  /*122e0*/  FFMA.FTZ R53, R53, c[0x0][0x2d0], -R156.reuse ;  /* 0x0000b40035357a23 */ /* 0x100fe8000001089c */
[--C-:B------:R-:W-:Y:S01]  /*122f0*/  FFMA.FTZ R56, R56, c[0x0][0x2d0], -R156.reuse ;  /* 0x0000b40038387a23 */ /* 0x100fe2000001089c */
[----:B------:R3:W-:Y:S01]  /*12300*/  MUFU.EX2 R152, R35 ;  /* 0x0000002300987308 */ /* 0x0007e20000000800 */
[--C-:B------:R-:W-:Y:S02]  /*12310*/  FFMA.FTZ R57, R57, c[0x0][0x2d0], -R156.reuse ;  /* 0x0000b40039397a23 */ /* 0x100fe4000001089c */
[--C-:B------:R-:W-:Y:S02]  /*12320*/  FFMA.FTZ R54, R54, c[0x0][0x2d0], -R117.reuse ;  /* 0x0000b40036367a23 */ /* 0x100fe40000010875 */
[----:B----4-:R-:W-:Y:S02]  /*12330*/  FMUL.FTZ R18, R0, R134 ;  /* 0x0000008600127220 */ /* 0x010fe40000410000 */
        /* <DEDUP_REMOVED lines=8> */
[----:B------:R-:W4:Y:S01]  /*123c0*/  MUFU.EX2 R195, R21 ;  /* 0x0000001500c37308 */ /* 0x000f220000000800 */
[--C-:B------:R-:W-:Y:S01]  /*123d0*/  FFMA.FTZ R64, R64, c[0x0][0x2d0], -R156.reuse ;  /* 0x0000b40040407a23 */ /* 0x100fe2000001089c */
[C---:B------:R-:W-:Y:S03]  /*123e0*/  HMMA.16816.F32 R16, R120.reuse, R144, R16 ;  /* 0x000000907810723c */ /* 0x040fe60000001810 */
[----:B---3--:R-:W-:Y:S01]  /*123f0*/  LDSM.16.MT88.4 R32, [R208+0x1900] ;  /* 0x00190000d020783b */ /* 0x008fe20000004200 */
[----:B------:R-:W-:Y:S02]  /*12400*/  FFMA.FTZ R65, R65, c[0x0][0x2d0], -R156 ;  /* 0x0000b40041417a23 */ /* 0x000fe4000001089c */
[--C-:B------:R-:W-:Y:S02]  /*12410*/  FFMA.FTZ R62, R62, c[0x0][0x2d0], -R117.reuse ;  /* 0x0000b4003e3e7a23 */ /* 0x100fe40000010875 */
[----:B------:R-:W-:Y:S01]  /*12420*/  HMMA.16816.F32 R112, R120, R146, R112 ;  /* 0x000000927870723c */ /* 0x000fe20000001870 */
[----:B------:R3:W-:Y:S02]  /*12430*/  MUFU.EX2 R160, R22 ;  /* 0x0000001600a07308 */ /* 0x0007e40000000800 */
[----:B------:R-:W1:Y:S01]  /*12440*/  LDSM.16.MT88.4 R144, [R204+0x4900] ;  /* 0x00490000cc90783b */ /* 0x000e620000004200 */
[--C-:B------:R-:W-:Y:S02]  /*12450*/  FFMA.FTZ R63, R63, c[0x0][0x2d0], -R117.reuse ;  /* 0x0000b4003f3f7a23 */ /* 0x100fe40000010875 */
[--C-:B------:R-:W-:Y:S01]  /*12460*/  FFMA.FTZ R66, R66, c[0x0][0x2d0], -R117.reuse ;  /* 0x0000b40042427a23 */ /* 0x100fe20000010875 */
[----:B------:R-:W-:Y:S01]  /*12470*/  F2FP.PACK_AB R120, R199, R228 ;  /* 0x000000e4c778723e */ /* 0x000fe200000000ff */
[----:B------:R-:W-:Y:S01]  /*12480*/  FFMA.FTZ R117, R67, c[0x0][0x2d0], -R117 ;  /* 0x0000b40043757a23 */ /* 0x000fe20000010875 */
[----:B-----5:R-:W-:Y:S02]  /*12490*/  F2FP.PACK_AB R122, R197, R198 ;  /* 0x000000c6c57a723e */ /* 0x020fe400000000ff */
[----:B------:R-:W5:Y:S01]  /*124a0*/  MUFU.EX2 R159, R23 ;  /* 0x00000017009f7308 */ /* 0x000f620000000800 */
[----:B------:R-:W-:Y:S01]  /*124b0*/  F2FP.PACK_AB R121, R163, R164 ;  /* 0x000000a4a379723e */ /* 0x000fe200000000ff */
[----:B------:R-:W-:Y:S01]  /*124c0*/  FFMA.FTZ R0, R0, R234, R184 ;  /* 0x000000ea00007223 */ /* 0x000fe200000100b8 */
[----:B------:R-:W-:Y:S01]  /*124d0*/  F2FP.PACK_AB R123, R161, R162 ;  /* 0x000000a2a17b723e */ /* 0x000fe200000000ff */
[----:B------:R-:W-:Y:S01]  /*124e0*/  FFMA.FTZ R2, R2, R233, R230 ;  /* 0x000000e902027223 */ /* 0x000fe200000100e6 */
[----:B----4-:R-:W-:Y:S01]  /*124f0*/  F2FP.PACK_AB R20, R195, R196 ;  /* 0x000000c4c314723e */ /* 0x010fe200000000ff */
[----:B------:R-:W-:Y:S02]  /*12500*/  FADD.FTZ R0, R167, R0 ;  /* 0x00000000a7007221 */ /* 0x000fe40000010000 */
[----:B------:R-:W-:Y:S02]  /*12510*/  FADD.FTZ R2, R232, R2 ;  /* 0x00000002e8027221 */ /* 0x000fe40000010000 */
[C---:B------:R-:W-:Y:S01]  /*12520*/  HMMA.16816.F32 R4, R120.reuse, R128, R4 ;  /* 0x000000807804723c */ /* 0x040fe20000001804 */
[----:B------:R-:W-:Y:S02]  /*12530*/  MUFU.EX2 R52, R52 ;  /* 0x0000003400347308 */ /* 0x000fe40000000800 */
[----:B------:R-:W-:Y:S01]  /*12540*/  FADD.FTZ R0, R166, R0 ;  /* 0x00000000a6007221 */ /* 0x000fe20000010000 */
[----:B---3--:R-:W-:Y:S01]  /*12550*/  F2FP.PACK_AB R22, R193, R194 ;  /* 0x000000c2c116723e */ /* 0x008fe200000000ff */
[----:B------:R-:W-:Y:S02]  /*12560*/  FADD.FTZ R2, R231, R2 ;  /* 0x00000002e7027221 */ /* 0x000fe40000010000 */
[----:B------:R-:W-:Y:S01]  /*12570*/  FADD.FTZ R0, R165, R0 ;  /* 0x00000000a5007221 */ /* 0x000fe20000010000 */
[C---:B------:R-:W-:Y:S01]  /*12580*/  HMMA.16816.F32 R8, R120.reuse, R130, R8 ;  /* 0x000000827808723c */ /* 0x040fe20000001808 */
[----:B------:R-:W-:Y:S02]  /*12590*/  LDSM.16.MT88.4 R128, [R208+0x4900] ;  /* 0x00490000d080783b */ /* 0x000fe40000004200 */
[----:B------:R-:W-:Y:S01]  /*125a0*/  MUFU.EX2 R53, R53 ;  /* 0x0000003500357308 */ /* 0x000fe20000000800 */
[----:B------:R-:W-:Y:S01]  /*125b0*/  FADD.FTZ R2, R229, R2 ;  /* 0x00000002e5027221 */ /* 0x000fe20000010000 */
[----:B-----5:R-:W-:Y:S01]  /*125c0*/  F2FP.PACK_AB R21, R159, R160 ;  /* 0x000000a09f15723e */ /* 0x020fe200000000ff */
[----:B------:R-:W-:Y:S02]  /*125d0*/  FADD.FTZ R0, R164, R0 ;  /* 0x00000000a4007221 */ /* 0x000fe40000010000 */
[C---:B--2---:R-:W-:Y:S04]  /*125e0*/  HMMA.16816.F32 R68, R120.reuse, R124, R68 ;  /* 0x0000007c7844723c */ /* 0x044fe80000001844 */
[----:B------:R-:W-:Y:S01]  /*125f0*/  F2FP.PACK_AB R23, R157, R158 ;  /* 0x0000009e9d17723e */ /* 0x000fe200000000ff */
[----:B------:R-:W-:Y:S01]  /*12600*/  MUFU.EX2 R56, R56 ;  /* 0x0000003800387308 */ /* 0x000fe20000000800 */
[----:B------:R-:W-:Y:S02]  /*12610*/  FADD.FTZ R2, R228, R2 ;  /* 0x00000002e4027221 */ /* 0x000fe40000010000 */
[C---:B------:R-:W-:Y:S01]  /*12620*/  HMMA.16816.F32 R72, R120.reuse, R126, R72 ;  /* 0x0000007e7848723c */ /* 0x040fe20000001848 */
[----:B------:R-:W2:Y:S03]  /*12630*/  LDSM.16.MT88.4 R124, [R205+0x4900] ;  /* 0x00490000cd7c783b */ /* 0x000ea60000004200 */
[----:B------:R-:W-:Y:S02]  /*12640*/  FADD.FTZ R0, R163, R0 ;  /* 0x00000000a3007221 */ /* 0x000fe40000010000 */
[----:B------:R-:W-:Y:S01]  /*12650*/  FADD.FTZ R2, R199, R2 ;  /* 0x00000002c7027221 */ /* 0x000fe20000010000 */
[----:B------:R-:W-:Y:S01]  /*12660*/  MUFU.EX2 R57, R57 ;  /* 0x0000003900397308 */ /* 0x000fe20000000800 */
        /* <DEDUP_REMOVED lines=29> */
[C---:B------:R-:W-:Y:S01]  /*12840*/  HMMA.16816.F32 R104, R120.reuse, R126, R104 ;  /* 0x0000007e7868723c */ /* 0x040fe20000001868 */
[----:B------:R-:W2:Y:S03]  /*12850*/  LDSM.16.MT88.4 R124, [R204+0x1100] ;  /* 0x00110000cc7c783b */ /* 0x000ea60000004200 */
        /* <DEDUP_REMOVED lines=12> */
[----:B------:R-:W-:Y:S04]  /*12920*/  MUFU.EX2 R65, R65 ;  /* 0x0000004100417308 */ /* 0x000fe80000000800 */
[----:B------:R-:W-:Y:S01]  /*12930*/  HMMA.16816.F32 R112, R120, R134, R112 ;  /* 0x000000867870723c */ /* 0x000fe20000001870 */
[----:B------:R-:W1:Y:S05]  /*12940*/  LDSM.16.MT88.4 R120, [R208+0x1100] ;  /* 0x00110000d078783b */ /* 0x000e6a0000004200 */
[----:B------:R-:W-:Y:S02]  /*12950*/  MUFU.EX2 R62, R62 ;  /* 0x0000003e003e7308 */ /* 0x000fe40000000800 */
[C---:B--2---:R-:W-:Y:S01]  /*12960*/  HMMA.16816.F32 R4, R20.reuse, R124, R4 ;  /* 0x0000007c1404723c */ /* 0x044fe20000001804 */
[----:B------:R-:W-:Y:S07]  /*12970*/  LDSM.16.MT88.4 R132, [R205+0x5100] ;  /* 0x00510000cd84783b */ /* 0x000fee0000004200 */
        /* <DEDUP_REMOVED lines=8> */
[C---:B-1----:R-:W-:Y:S08]  /*12a00*/  HMMA.16816.F32 R76, R20.reuse, R120, R76 ;  /* 0x00000078144c723c */ /* 0x042ff0000000184c */
[C---:B------:R-:W-:Y:S01]  /*12a10*/  HMMA.16816.F32 R80, R20.reuse, R122, R80 ;  /* 0x0000007a1450723c */ /* 0x040fe20000001850 */
[----:B------:R-:W1:Y:S07]  /*12a20*/  LDSM.16.MT88.4 R120, [R207+0x1900] ;  /* 0x00190000cf78783b */ /* 0x000e6e0000004200 */
[C---:B------:R-:W-:Y:S01]  /*12a30*/  HMMA.16816.F32 R84, R20.reuse, R128, R84 ;  /* 0x000000801454723c */ /* 0x040fe20000001854 */
[----:B------:R-:W-:Y:S07]  /*12a40*/  MUFU.EX2 R129, R46 ;  /* 0x0000002e00817308 */ /* 0x000fee0000000800 */
[C---:B------:R-:W-:Y:S03]  /*12a50*/  HMMA.16816.F32 R88, R20.reuse, R130, R88 ;  /* 0x000000821458723c */ /* 0x040fe60000001858 */
[----:B------:R-:W-:Y:S05]  /*12a60*/  MUFU.EX2 R131, R42 ;  /* 0x0000002a00837308 */ /* 0x000fea0000000800 */
[C---:B--2---:R-:W-:Y:S05]  /*12a70*/  HMMA.16816.F32 R92, R20.reuse, R124, R92 ;  /* 0x0000007c145c723c */ /* 0x044fea000000185c */
[----:B------:R-:W-:Y:S03]  /*12a80*/  MUFU.EX2 R130, R43 ;  /* 0x0000002b00827308 */ /* 0x000fe60000000800 */
[C---:B------:R-:W-:Y:S01]  /*12a90*/  HMMA.16816.F32 R96, R20.reuse, R126, R96 ;  /* 0x0000007e1460723c */ /* 0x040fe20000001860 */
[----:B------:R-:W-:Y:S06]  /*12aa0*/  LDSM.16.MT88.4 R124, [R204+0x3900] ;  /* 0x00390000cc7c783b */ /* 0x000fec0000004200 */
[----:B------:R-:W-:Y:S01]  /*12ab0*/  MUFU.EX2 R128, R47 ;  /* 0x0000002f00807308 */ /* 0x000fe20000000800 */
[C---:B------:R-:W-:Y:S08]  /*12ac0*/  HMMA.16816.F32 R100, R20.reuse, R132, R100 ;  /* 0x000000841464723c */ /* 0x040ff00000001864 */
[C---:B------:R-:W-:Y:S01]  /*12ad0*/  HMMA.16816.F32 R104, R20.reuse, R134, R104 ;  /* 0x000000861468723c */ /* 0x040fe20000001868 */
[----:B------:R-:W2:Y:S07]  /*12ae0*/  MUFU.EX2 R134, R38 ;  /* 0x0000002600867308 */ /* 0x000eae0000000800 */
[C---:B------:R-:W-:Y:S03]  /*12af0*/  HMMA.16816.F32 R12, R20.reuse, R144, R12 ;  /* 0x00000090140c723c */ /* 0x040fe6000000180c */
[----:B------:R-:W4:Y:S05]  /*12b00*/  MUFU.EX2 R133, R39 ;  /* 0x0000002700857308 */ /* 0x000f2a0000000800 */
[C---:B------:R-:W-:Y:S05]  /*12b10*/  HMMA.16816.F32 R108, R20.reuse, R146, R108 ;  /* 0x00000092146c723c */ /* 0x040fea000000186c */
[----:B------:R-:W-:Y:S03]  /*12b20*/  MUFU.EX2 R147, R41 ;  /* 0x0000002900937308 */ /* 0x000fe60000000800 */
[C---:B------:R-:W-:Y:S04]  /*12b30*/  HMMA.16816.F32 R16, R20.reuse, R148, R16 ;  /* 0x000000941410723c */ /* 0x040fe80000001810 */
[----:B--2---:R-:W-:Y:S03]  /*12b40*/  FADD.FTZ R0, R134, R0 ;  /* 0x0000000086007221 */ /* 0x004fe60000010000 */
[----:B------:R-:W-:Y:S01]  /*12b50*/  MUFU.EX2 R149, R37 ;  /* 0x0000002500957308 */ /* 0x000fe20000000800 */
[----:B------:R-:W-:Y:S04]  /*12b60*/  HMMA.16816.F32 R112, R20, R150, R112 ;  /* 0x000000961470723c */ /* 0x000fe80000001870 */
[----:B----4-:R-:W-:Y:S03]  /*12b70*/  FADD.FTZ R0, R133, R0 ;  /* 0x0000000085007221 */ /* 0x010fe60000010000 */
[----:B------:R-:W-:Y:S01]  /*12b80*/  F2FP.PACK_AB R20, R186, R192 ;  /* 0x000000c0ba14723e */ /* 0x000fe200000000ff */
[----:B------:R-:W-:Y:S01]  /*12b90*/  FADD.FTZ R0, R131, R0 ;  /* 0x0000000083007221 */ /* 0x000fe20000010000 */
[----:B------:R-:W-:Y:S01]  /*12ba0*/  F2FP.PACK_AB R22, R185, R187 ;  /* 0x000000bbb916723e */ /* 0x000fe200000000ff */
[----:B------:R-:W2:Y:S02]  /*12bb0*/  MUFU.EX2 R150, R36 ;  /* 0x0000002400967308 */ /* 0x000ea40000000800 */
        /* <DEDUP_REMOVED lines=10> */
[----:B--2---:R-:W-:Y:S04]  /*12c60*/  FADD.FTZ R2, R150, R2 ;  /* 0x0000000296027221 */ /* 0x004fe80000010000 */
        /* <DEDUP_REMOVED lines=15> */
[C---:B-1----:R-:W-:Y:S01]  /*12d60*/  HMMA.16816.F32 R84, R20.reuse, R120, R84 ;  /* 0x000000781454723c */ /* 0x042fe20000001854 */
[----:B--2---:R-:W-:Y:S03]  /*12d70*/  LDSM.16.MT88.4 R44, [R205+0x2900] ;  /* 0x00290000cd2c783b */ /* 0x004fe60000004200 */
        /* <DEDUP_REMOVED lines=143> */
.L_x_1957:
[----:B------:R-:W1:Y:S01]  /*13670*/  SHFL.BFLY PT, R4, R233, 0x2, 0x1f ;  /* 0x0c401f00e9047f89 */ /* 0x000e6200000e0000 */
[----:B------:R-:W-:-:S02]  /*13680*/  MOV R2, RZ ;  /* 0x000000ff00027202 */ /* 0x000fc40000000f00 */
[----:B------:R-:W-:Y:S01]  /*13690*/  MOV R30, 0xff800000 ;  /* 0xff800000001e7802 */ /* 0x000fe20000000f00 */
[----:B------:R-:W2:Y:S01]  /*136a0*/  SHFL.BFLY PT, R7, R234, 0x2, 0x1f ;  /* 0x0c401f00ea077f89 */ /* 0x000ea200000e0000 */
[----:B------:R-:W-:Y:S02]  /*136b0*/  MOV R31, 0xff800000 ;  /* 0xff800000001f7802 */ /* 0x000fe40000000f00 */
[----:B------:R-:W-:Y:S01]  /*136c0*/  PLOP3.LUT P2, PT, PT, PT, PT, 0x8, 0x0 ;  /* 0x000000000000781c */ /* 0x000fe20003f4e170 */
[----:B-1----:R-:W-:Y:S02]  /*136d0*/  FADD.FTZ R4, R4, R233 ;  /* 0x000000e904047221 */ /* 0x002fe40000010000 */
[----:B--2---:R-:W-:-:S03]  /*136e0*/  FADD.FTZ R7, R7, R234 ;  /* 0x000000ea07077221 */ /* 0x004fc60000010000 */
[----:B------:R-:W1:Y:S04]  /*136f0*/  SHFL.BFLY PT, R0, R4, 0x1, 0x1f ;  /* 0x0c201f0004007f89 */ /* 0x000e6800000e0000 */
        /* <DEDUP_REMOVED lines=82> */
.L_x_1927:
[----:B------:R-:W1:Y:S01]  /*13c20*/  S2R R44, SR_CTAID.Y ;  /* 0x00000000002c7919 */ /* 0x000e620000002600 */
[----:B------:R-:W-:Y:S01]  /*13c30*/  ULDC.64 UR4, c[0x0][0x118] ;  /* 0x0000460000047ab9 */ /* 0x000fe20000000a00 */
[----:B-1----:R-:W-:Y:S01]  /*13c40*/  SHF.R.S32.HI R34, RZ, 0x1f, R44 ;  /* 0x0000001fff227819 */ /* 0x002fe2000001142c */
[----:B------:R-:W-:Y:S05]  /*13c50*/  @P2 BRA `(.L_x_1959) ;  /* 0x0000128000002947 */ /* 0x000fea0003800000 */
[----:B------:R-:W1:Y:S01]  /*13c60*/  S2R R32, SR_TID.X ;  /* 0x0000000000207919 */ /* 0x000e620000002100 */
[----:B------:R-:W-:Y:S02]  /*13c70*/  F2FP.PACK_AB R27, R27, R120 ;  /* 0x000000781b1b723e */ /* 0x000fe400000000ff */
[----:B------:R-:W-:Y:S01]  /*13c80*/  F2FP.PACK_AB R122, R123, R122 ;  /* 0x0000007a7b7a723e */ /* 0x000fe200000000ff */
[----:B------:R-:W-:Y:S01]  /*13c90*/  BAR.SYNC.DEFER_BLOCKING 0x1, 0x100 ;  /* 0x0044000000007b1d */ /* 0x000fe20000010000 */
        /* <DEDUP_REMOVED lines=10> */
[----:B-1----:R-:W-:Y:S02]  /*13d40*/  SHF.R.S32.HI R33, RZ, 0x1f, R32 ;  /* 0x0000001fff217819 */ /* 0x002fe40000011420 */
[----:B------:R-:W-:Y:S02]  /*13d50*/  F2FP.PACK_AB R25, R25, R84 ;  /* 0x000000541919723e */ /* 0x000fe400000000ff */
[----:B------:R-:W-:-:S02]  /*13d60*/  LEA.HI R2, R33, R32, RZ, 0x2 ;  /* 0x0000002021027211 */ /* 0x000fc400078f10ff */
[----:B------:R-:W-:Y:S02]  /*13d70*/  LEA.HI R29, R33, R32, RZ, 0x5 ;  /* 0x00000020211d7211 */ /* 0x000fe400078f28ff */
[--C-:B------:R-:W-:Y:S02]  /*13d80*/  SHF.R.S32.HI R4, RZ, 0x2, R2.reuse ;  /* 0x00000002ff047819 */ /* 0x100fe40000011402 */
[----:B------:R-:W-:Y:S02]  /*13d90*/  SHF.R.S32.HI R0, RZ, 0x1f, R2 ;  /* 0x0000001fff007819 */ /* 0x000fe40000011402 */
[----:B------:R-:W-:Y:S02]  /*13da0*/  SHF.R.S32.HI R28, RZ, 0x5, R29 ;  /* 0x00000005ff1c7819 */ /* 0x000fe4000001141d */
[----:B------:R-:W-:Y:S02]  /*13db0*/  LEA.HI R0, R0, R4, RZ, 0x3 ;  /* 0x0000000400007211 */ /* 0x000fe400078f18ff */
[----:B------:R-:W-:-:S02]  /*13dc0*/  F2FP.PACK_AB R86, R87, R86 ;  /* 0x000000565756723e */ /* 0x000fc400000000ff */
        /* <DEDUP_REMOVED lines=21> */
[----:B------:R-:W-:Y:S02]  /*13f20*/  F2FP.PACK_AB R20, R20, R100 ;  /* 0x000000641414723e */ /* 0x000fe400000000ff */
[----:B------:R-:W-:Y:S02]  /*13f30*/  F2FP.PACK_AB R19, R103, R102 ;  /* 0x000000666713723e */ /* 0x000fe400000000ff */
[C---:B------:R-:W-:Y:S01]  /*13f40*/  IADD3 R3, R0.reuse, 0x80, RZ ;  /* 0x0000008000037810 */ /* 0x040fe20007ffe0ff */
[----:B------:R1:W-:Y:S01]  /*13f50*/  STS [R0+0x80], R27 ;  /* 0x0000801b00007388 */ /* 0x0003e20000000800 */
[C---:B------:R-:W-:Y:S02]  /*13f60*/  IADD3 R2, R0.reuse, 0x70, RZ ;  /* 0x0000007000027810 */ /* 0x040fe40007ffe0ff */
[----:B------:R-:W-:Y:S01]  /*13f70*/  @P0 IADD3 R2, R3, 0x10, RZ ;  /* 0x0000001003020810 */ /* 0x000fe20007ffe0ff */
[----:B------:R-:W-:Y:S01]  /*13f80*/  STS [R0+0x480], R122 ;  /* 0x0004807a00007388 */ /* 0x000fe20000000800 */
[----:B------:R-:W-:Y:S01]  /*13f90*/  IMAD.IADD R3, R0, 0x1, R4 ;  /* 0x0000000100037824 */ /* 0x000fe200078e0204 */
[----:B------:R-:W-:-:S02]  /*13fa0*/  F2FP.PACK_AB R18, R18, R104 ;  /* 0x000000681212723e */ /* 0x000fc400000000ff */
[----:B------:R2:W-:Y:S01]  /*13fb0*/  STS [R2], R8 ;  /* 0x0000000802007388 */ /* 0x0005e20000000800 */
[----:B------:R-:W-:Y:S01]  /*13fc0*/  IMAD.IADD R4, R4, 0x1, R2 ;  /* 0x0000000104047824 */ /* 0x000fe200078e0202 */
[----:B------:R-:W-:Y:S02]  /*13fd0*/  F2FP.PACK_AB R17, R17, R106 ;  /* 0x0000006a1111723e */ /* 0x000fe400000000ff */
[----:B------:R-:W-:Y:S01]  /*13fe0*/  STS [R2+0x400], R126 ;  /* 0x0004007e02007388 */ /* 0x000fe20000000800 */
[----:B------:R-:W-:Y:S02]  /*13ff0*/  F2FP.PACK_AB R16, R16, R128 ;  /* 0x000000801010723e */ /* 0x000fe400000000ff */
[----:B------:R-:W-:Y:S01]  /*14000*/  F2FP.PACK_AB R13, R13, R130 ;  /* 0x000000820d0d723e */ /* 0x000fe200000000ff */
[----:B------:R3:W-:Y:S01]  /*14010*/  STS [R3+0x80], R5 ;  /* 0x0000800503007388 */ /* 0x0007e20000000800 */
[----:B------:R-:W-:Y:S02]  /*14020*/  F2FP.PACK_AB R12, R12, R108 ;  /* 0x0000006c0c0c723e */ /* 0x000fe400000000ff */
[----:B------:R-:W-:Y:S01]  /*14030*/  F2FP.PACK_AB R11, R11, R110 ;  /* 0x0000006e0b0b723e */ /* 0x000fe200000000ff */
[----:B------:R-:W-:Y:S01]  /*14040*/  STS [R3+0x480], R70 ;  /* 0x0004804603007388 */ /* 0x000fe20000000800 */
[----:B------:R-:W-:-:S02]  /*14050*/  F2FP.PACK_AB R9, R9, R132 ;  /* 0x000000840909723e */ /* 0x000fc400000000ff */
[----:B------:R-:W-:Y:S01]  /*14060*/  F2FP.PACK_AB R15, R15, R134 ;  /* 0x000000860f0f723e */ /* 0x000fe200000000ff */
[----:B------:R4:W-:Y:S01]  /*14070*/  STS [R4], R6 ;  /* 0x0000000604007388 */ /* 0x0009e20000000800 */
[----:B-1----:R-:W-:Y:S01]  /*14080*/  IMAD.MOV.U32 R27, RZ, RZ, 0x40 ;  /* 0x00000040ff1b7424 */ /* 0x002fe200078e00ff */
[----:B------:R-:W-:Y:S02]  /*14090*/  F2FP.PACK_AB R14, R14, R112 ;  /* 0x000000700e0e723e */ /* 0x000fe400000000ff */
[----:B------:R-:W-:Y:S01]  /*140a0*/  STS [R4+0x400], R74 ;  /* 0x0004004a04007388 */ /* 0x000fe20000000800 */
[----:B------:R-:W-:Y:S02]  /*140b0*/  F2FP.PACK_AB R10, R10, R114 ;  /* 0x000000720a0a723e */ /* 0x000fe400000000ff */
[----:B------:R-:W-:Y:S02]  /*140c0*/  ISETP.NE.U32.AND P0, PT, RZ, c[0x0][0x500], PT ;  /* 0x00014000ff007a0c */ /* 0x000fe40003f05070 */
[----:B--2---:R-:W-:-:S02]  /*140d0*/  SEL R8, R27, 0xffffffc0, !P2 ;  /* 0xffffffc01b087807 */ /* 0x004fc40005000000 */
[----:B------:R-:W-:Y:S02]  /*140e0*/  ISETP.NE.AND.EX P0, PT, RZ, c[0x0][0x504], PT, P0 ;  /* 0x00014100ff007a0c */ /* 0x000fe40003f05300 */
[----:B------:R-:W-:Y:S01]  /*140f0*/  ISETP.NE.U32.AND P1, PT, RZ, c[0x0][0x508], PT ;  /* 0x00014200ff007a0c */ /* 0x000fe20003f25070 */
[----:B---3--:R-:W-:-:S03]  /*14100*/  IMAD.IADD R5, R0, 0x1, R8 ;  /* 0x0000000100057824 */ /* 0x008fc600078e0208 */
[----:B------:R-:W-:Y:S02]  /*14110*/  ISETP.NE.AND.EX P1, PT, RZ, c[0x0][0x50c], PT, P1 ;  /* 0x00014300ff007a0c */ /* 0x000fe40003f25310 */
[----:B------:R1:W-:Y:S01]  /*14120*/  STS [R5+0x80], R7 ;  /* 0x0000800705007388 */ /* 0x0003e20000000800 */
[----:B----4-:R-:W-:-:S03]  /*14130*/  IMAD.IADD R6, R8, 0x1, R2 ;  /* 0x0000000108067824 */ /* 0x010fc600078e0202 */
        /* <DEDUP_REMOVED lines=40> */
.L_x_1960:
        /* <DEDUP_REMOVED lines=129> */
.L_x_1962:
[----:B------:R-:W-:Y:S05]  /*14bd0*/  BSYNC B0 ;  /* 0x0000000000007941 */ /* 0x000fea0003800000 */
.L_x_1961:
        /* <DEDUP_REMOVED lines=15> */
.L_x_1964:
[----:B------:R-:W-:Y:S05]  /*14cd0*/  BSYNC B0 ;  /* 0x0000000000007941 */ /* 0x000fea0003800000 */
.L_x_1963:
        /* <DEDUP_REMOVED lines=15> */
.L_x_1966:
[----:B------:R-:W-:Y:S05]  /*14dd0*/  BSYNC B0 ;  /* 0x0000000000007941 */ /* 0x000fea0003800000 */
.L_x_1965:
        /* <DEDUP_REMOVED lines=16> */
.L_x_1959:
        /* <DEDUP_REMOVED lines=18> */
.L_x_1967:
        /* <DEDUP_REMOVED lines=40> */
.L_x_1969:
[----:B------:R-:W-:Y:S05]  /*15280*/  BSYNC B0 ;  /* 0x0000000000007941 */ /* 0x000fea0003800000 */
.L_x_1968:
        /* <DEDUP_REMOVED lines=57> */
.L_x_1971:
[----:B------:R-:W-:Y:S05]  /*15620*/  BSYNC B0 ;  /* 0x0000000000007941 */ /* 0x000fea0003800000 */
.L_x_1970:
        /* <DEDUP_REMOVED lines=15> */
.L_x_1973:
[----:B------:R-:W-:Y:S05]  /*15720*/  BSYNC B0 ;  /* 0x0000000000007941 */ /* 0x000fea0003800000 */
.L_x_1972:
        /* <DEDUP_REMOVED lines=15> */
.L_x_1975:
[----:B------:R-:W-:Y:S05]  /*15820*/  BSYNC B0 ;  /* 0x0000000000007941 */ /* 0x000fea0003800000 */
.L_x_1974:
        /* <DEDUP_REMOVED lines=16> */
.L_x_1976:
        /* <DEDUP_REMOVED lines=13> */
.L_x_3563:


//--------------------- .text._ZN7cutlass13device_kernelIN5flash19enable_sm80_to_sm89INS1_16FlashAttnFwdSm80INS1_25CollectiveMainloopFwdSm80ILi8ELi1ELb1EN4cute5tupleIJNS5_1CILi128EEENS7_ILi96EEES8_EEELi128ENS_6half_tEfNS_4arch4Sm80ELb0ELb1ELb0ELb0ELb0ELb0ELb1ELb0EEENS1_21CollectiveEpilogueFwdINS6_IJS8_S8_S9_EEENS6_IJNS7_ILi1EEESH_SH_EEESB_SD_Li256ELb0ELb1ELb0ELb0EEENS1_19SingleTileSchedulerILb0ELb0ELb1ELi128EEEEEEEEEvNT_6ParamsE --------------------------
	.section	.text._ZN7cutlass13device_kernelIN5flash19enable_sm80_to_sm89INS1_16FlashAttnFwdSm80INS1_25CollectiveMainloopFwdSm80ILi8ELi1ELb1EN4cute5tupleIJNS5_1CILi128EEENS7_ILi96EEES8_EEELi128ENS_6half_tEfNS_4arch4Sm80ELb0ELb1ELb0ELb0ELb0ELb0ELb1ELb0EEENS1_21CollectiveEpilogueFwdINS6_IJS8_S8_S9_EEENS6_IJNS7_ILi1EEESH_SH_EEESB_SD_Li256ELb0ELb1ELb0ELb0EEENS1_19SingleTileSchedulerILb0ELb0ELb1ELi128EEEEEEEEEvNT_6ParamsE,"ax",@progbits
	.sectioninfo	@"SHI_REGISTERS=248"
	.align	128
.text._ZN7cutlass13device_kernelIN5flash19enable_sm80_to_sm89INS1_16FlashAttnFwdSm80INS1_25CollectiveMainloopFwdSm80ILi8ELi1ELb1EN4cute5tupleIJNS5_1CILi128EEENS7_ILi96EEES8_EEELi128ENS_6half_tEfNS_4arch4Sm80ELb0ELb1ELb0ELb0ELb0ELb0ELb1ELb0EEENS1_21CollectiveEpilogueFwdINS6_IJS8_S8_S9_EEENS6_IJNS7_ILi1EEESH_SH_EEESB_SD_Li256ELb0ELb1ELb0ELb0EEENS1_19SingleTileSchedulerILb0ELb0ELb1ELi128EEEEEEEEEvNT_6ParamsE:
        .type           _ZN7cutlass13device_kernelIN5flash19enable_sm80_to_sm89INS1_16FlashAttnFwdSm80INS1_25CollectiveMainloopFwdSm80ILi8ELi1ELb1EN4cute5tupleIJNS5_1CILi128EEENS7_ILi96EEES8_EEELi128ENS_6half_tEfNS_4arch4Sm80ELb0ELb1ELb0ELb0ELb0ELb0ELb1ELb0EEENS1_21CollectiveEpilogueFwdINS6_IJS8_S8_S9_EEENS6_IJNS7_ILi1EEESH_SH_EEESB_SD_Li256ELb0ELb1ELb0ELb0EEENS1_19SingleTileSchedulerILb0ELb0ELb1ELi128EEEEEEEEEvNT_6ParamsE,@function
        .size           _ZN7cutlass13device_kernelIN5flash19enable_sm80_to_sm89INS1_16FlashAttnFwdSm80INS1_25CollectiveMainloopFwdSm80ILi8ELi1ELb1EN4cute5tupleIJNS5_1CILi128EEENS7_ILi96EEES8_EEELi128ENS_6half_tEfNS_4arch4Sm80ELb0ELb1ELb0ELb0ELb0ELb0ELb1ELb0EEENS1_21CollectiveEpilogueFwdINS6_IJS8_S8_S9_EEENS6_IJNS7_ILi1EEESH_SH_EEESB_SD_Li256ELb0ELb1ELb0ELb0EEENS1_19SingleTileSchedulerILb0ELb0ELb1ELi128EEEEEEEEEvNT_6ParamsE,(.L_x_3564 - _ZN7cutlass13device_kernelIN5flash19enable_sm80_to_sm89INS1_16FlashAttnFwdSm80INS1_25CollectiveMainloopFwdSm80ILi8ELi1ELb1EN4cute5tupleIJNS5_1CILi128EEENS7_ILi96EEES8_EEELi128ENS_6half_tEfNS_4arch4Sm80ELb0ELb1ELb0ELb0ELb0ELb0ELb1ELb0EEENS1_21CollectiveEpilogueFwdINS6_IJS8_S8_S9_EEENS6_IJNS7_ILi1EEESH_SH_EEESB_SD_Li256ELb0ELb1ELb0ELb0EEENS1_19SingleTileSchedulerILb0ELb0ELb1ELi128EEEEEEEEEvNT_6ParamsE)
        .other          _ZN7cutlass13device_kernelIN5flash19enable_sm80_to_sm89INS1_16FlashAttnFwdSm80INS1_25CollectiveMainloopFwdSm80ILi8ELi1ELb1EN4cute5tupleIJNS5_1CILi128EEENS7_ILi96EEES8_EEELi128ENS_6half_tEfNS_4arch4Sm80ELb0ELb1ELb0ELb0ELb0ELb0ELb1ELb0EEENS1_21CollectiveEpilogueFwdINS6_IJS8_S8_S9_EEENS6_IJNS7_ILi1EEESH_SH_EEESB_SD_Li256ELb0ELb1ELb0ELb0EEENS1_19SingleTileSchedulerILb0ELb0ELb1ELi128EEEEEEEEEvNT_6ParamsE,@"STO_CUDA_ENTRY STV_DEFAULT"
_ZN7cutlass13device_kernelIN5flash19enable_sm80_to_sm89INS1_16FlashAttnFwdSm80INS1_25CollectiveMainloopFwdSm80ILi8ELi1ELb1EN4cute5tupleIJNS5_1CILi128EEENS7_ILi96EEES8_EEELi128ENS_6half_tEfNS_4arch4Sm80ELb0ELb1ELb0ELb0ELb0ELb0ELb1ELb0EEENS1_21CollectiveEpilogueFwdINS6_IJS8_S8_S9_EEENS6_IJNS7_ILi1EEESH_SH_EEESB_SD_Li256ELb0ELb1ELb0ELb0EEENS1_19SingleTileSchedulerILb0ELb0ELb1ELi128EEEEEEEEEvNT_6ParamsE:
        /* <DEDUP_REMOVED lines=30> */
.L_x_1978:
[----:B------:R-:W-:-:S13]  /*01e0*/  ISETP.NE.AND P0, PT, R4, c[0x0][0x32c], PT ;  /* 0x0000cb0004007a0c */ /* 0x000fda0003f05270 */
[----:B------:R-:W-:-:S05]  /*01f0*/  @P0 IMAD.HI.U32 R3, R5, c[0x0][0x330], RZ ;  /* 0x0000cc0005030a27 */ /* 0x000fca00078e00ff */
[----:B------:R-:W-:Y:S02]  /*0200*/  @P0 SHF.R.U32.HI R5, RZ, c[0x0][0x334], R3 ;  /* 0x0000cd00ff050a19 */ /* 0x000fe40000011603 */
.L_x_1979:
[----:B------:R-:W-:-:S05]  /*0210*/  MOV R4, c[0x0][0x32c] ;  /* 0x0000cb0000047a02 */ /* 0x000fca0000000f00 */
[----:B------:R-:W-:-:S05]  /*0220*/  IMAD R5, R5, R4, c[0x0][0x32c] ;  /* 0x0000cb0005057624 */ /* 0x000fca00078e0204 */
[----:B------:R-:W-:-:S03]  /*0230*/  IMNMX R6, R6, R5, PT ;  /* 0x0000000506067217 */ /* 0x000fc60003800200 */
.L_x_1977:
        /* <DEDUP_REMOVED lines=28> */
.L_x_1981:
[----:B------:R-:W-:-:S04]  /*0400*/  MOV R3, c[0x0][0x32c] ;  /* 0x0000cb0000037a02 */ /* 0x000fc80000000f00 */
[----:B------:R-:W-:-:S13]  /*0410*/  ISETP.NE.AND P0, PT, R3, 0x1, PT ;  /* 0x000000010300780c */ /* 0x000fda0003f05270 */
[----:B------:R-:W-:-:S05]  /*0420*/  @P0 IMAD.HI.U32 R3, R5, c[0x0][0x330], RZ ;  /* 0x0000cc0005030a27 */ /* 0x000fca00078e00ff */
[----:B------:R-:W-:-:S05]  /*0430*/  @P0 SHF.R.U32.HI R5, RZ, c[0x0][0x334], R3 ;  /* 0x0000cd00ff050a19 */ /* 0x000fca0000011603 */
.L_x_1982:
[----:B------:R-:W-:-:S05]  /*0440*/  IMAD R5, R5, c[0x0][0x32c], RZ ;  /* 0x0000cb0005057a24 */ /* 0x000fca00078e02ff */
[----:B------:R-:W-:-:S05]  /*0450*/  IMNMX R4, R4, R5, !PT ;  /* 0x0000000504047217 */ /* 0x000fca0007800200 */
.L_x_1980:
        /* <DEDUP_REMOVED lines=16> */
[----:B------:R-:W-:Y:S01]  /*0560*/  IMAD.MOV.U32 R105, RZ, RZ, RZ ;  /* 0x000000ffff697224 */ /* 0x000fe200078e00ff */
        /* <DEDUP_REMOVED lines=486> */
.L_x_1984:
[----:B-1----:R-:W-:Y:S01]  /*23d0*/  LOP3.LUT R7, R106, 0xffffffe0, RZ, 0xc0, !PT ;  /* 0xffffffe06a077812 */ /* 0x002fe200078ec0ff */
[----:B------:R-:W-:Y:S01]  /*23e0*/  ULDC UR7, c[0x0][0x324] ;  /* 0x0000c90000077ab9 */ /* 0x000fe20000000800 */
[----:B------:R-:W-:Y:S01]  /*23f0*/  LEA.HI R21, R107, R104, RZ, 0x2 ;  /* 0x000000686b157211 */ /* 0x000fe200078f10ff */
[----:B------:R-:W-:Y:S01]  /*2400*/  ULOP3.LUT UR7, URZ, UR7, URZ, 0x33, !UPT ;  /* 0x000000073f077292 */ /* 0x000fe2000f8e333f */
[----:B------:R-:W-:Y:S01]  /*2410*/  SHF.R.S32.HI R12, RZ, 0x1f, R105 ;  /* 0x0000001fff0c7819 */ /* 0x000fe20000011469 */
[----:B------:R-:W-:Y:S01]  /*2420*/  IMAD.IADD R0, R104, 0x1, -R7 ;  /* 0x0000000168007824 */ /* 0x000fe200078e0a07 */
[----:B------:R-:W-:Y:S01]  /*2430*/  LOP3.LUT R21, R21, 0xfffffffc, RZ, 0xc0, !PT ;  /* 0xfffffffc15157812 */ /* 0x000fe200078ec0ff */
[----:B------:R-:W0:Y:S01]  /*2440*/  LDGDEPBAR ;  /* 0x00000000000079af */ /* 0x000e220000000000 */
[----:B------:R-:W-:-:S02]  /*2450*/  LEA.HI R12, R12, R105, RZ, 0x3 ;  /* 0x000000690c0c7211 */ /* 0x000fc400078f18ff */
[----:B------:R-:W-:Y:S01]  /*2460*/  SHF.R.S32.HI R7, RZ, 0x1f, R0 ;  /* 0x0000001fff077819 */ /* 0x000fe20000011400 */
[----:B------:R-:W-:Y:S01]  /*2470*/  IMAD.IADD R104, R104, 0x1, -R21 ;  /* 0x0000000168687824 */ /* 0x000fe200078e0a15 */
[----:B------:R-:W-:Y:S02]  /*2480*/  LOP3.LUT R12, R12, 0xffffff8, RZ, 0xc0, !PT ;  /* 0x0ffffff80c0c7812 */ /* 0x000fe400078ec0ff */
[----:B------:R-:W-:Y:S02]  /*2490*/  LEA.HI R4, R7, R0, RZ, 0x2 ;  /* 0x0000000007047211 */ /* 0x000fe400078f10ff */
[----:B------:R-:W-:Y:S01]  /*24a0*/  LEA.HI R6, R104, R104, RZ, 0x1 ;  /* 0x0000006868067211 */ /* 0x000fe200078f08ff */
[----:B------:R-:W-:Y:S01]  /*24b0*/  IMAD.IADD R12, R105, 0x1, -R12 ;  /* 0x00000001690c7824 */ /* 0x000fe200078e0a0c */
[----:B------:R-:W-:Y:S02]  /*24c0*/  LEA.HI.SX32 R7, R4, R13, 0x1e ;  /* 0x0000000d04077211 */ /* 0x000fe400078ff2ff */
[----:B------:R-:W-:-:S03]  /*24d0*/  LOP3.LUT R21, R6, 0x1ffffffe, RZ, 0xc0, !PT ;  /* 0x1ffffffe06157812 */ /* 0x000fc600078ec0ff */
[----:B------:R-:W-:Y:S02]  /*24e0*/  IMAD R7, R12, 0x10, R7 ;  /* 0x000000100c077824 */ /* 0x000fe400078e0207 */
[----:B------:R-:W-:Y:S01]  /*24f0*/  IMAD.IADD R104, R104, 0x1, -R21 ;  /* 0x0000000168687824 */ /* 0x000fe200078e0a15 */
[----:B------:R-:W-:-:S03]  /*2500*/  LOP3.LUT R21, R4, 0x7ffffffc, RZ, 0xc0, !PT ;  /* 0x7ffffffc04157812 */ /* 0x000fc600078ec0ff */
[----:B------:R-:W-:Y:S02]  /*2510*/  IMAD R209, R104, 0x8, R7 ;  /* 0x0000000868d17824 */ /* 0x000fe400078e0207 */
[----:B------:R-:W-:Y:S01]  /*2520*/  IMAD.IADD R214, R0, 0x1, -R21 ;  /* 0x0000000100d67824 */ /* 0x000fe200078e0a15 */
[----:B------:R-:W-:Y:S01]  /*2530*/  IADD3.X R21, R15, c[0x0][0x1d0], RZ, PT, !PT ;  /* 0x000074000f157a10 */ /* 0x000fe20003ffe4ff */
[----:B------:R-:W-:-:S04]  /*2540*/  @P4 IMAD.HI.U32 R6, R209, c[0x0][0x2c8], RZ ;  /* 0x0000b200d1064a27 */ /* 0x000fc800078e00ff */
[----:B------:R-:W-:Y:S01]  /*2550*/  IMAD.MOV.U32 R24, RZ, RZ, R209 ;  /* 0x000000ffff187224 */ /* 0x000fe200078e00d1 */
[----:B------:R-:W-:Y:S01]  /*2560*/  @P4 SHF.R.U32.HI R24, RZ, c[0x0][0x2cc], R6 ;  /* 0x0000b300ff184a19 */ /* 0x000fe20000011606 */
[----:B------:R-:W-:-:S04]  /*2570*/  IMAD.SHL.U32 R214, R214, 0x2, RZ ;  /* 0x00000002d6d67824 */ /* 0x000fc800078e00ff */
[----:B------:R-:W1:Y:S01]  /*2580*/  SHFL.IDX PT, R7, R24, RZ, 0x1c1f ;  /* 0x001c1fff18077589 */ /* 0x000e6200000e0000 */
[--C-:B------:R-:W-:Y:S01]  /*2590*/  IADD3 R20, R21, -c[0x0][0x168], -R214.reuse ;  /* 0x80005a0015147a10 */ /* 0x100fe20007ffe8d6 */
[----:B------:R-:W-:Y:S01]  /*25a0*/  IMAD.IADD R4, R15, 0x1, -R214 ;  /* 0x000000010f047824 */ /* 0x000fe200078e0ad6 */
[----:B------:R-:W-:Y:S02]  /*25b0*/  IADD3 R6, -R214, c[0x0][0x1d0], R15 ;  /* 0x00007400d6067a10 */ /* 0x000fe40007ffe10f */
[C---:B------:R-:W-:Y:S02]  /*25c0*/  IADD3 R22, R20.reuse, c[0x0][0x328], RZ ;  /* 0x0000ca0014167a10 */ /* 0x040fe40007ffe0ff */
[----:B------:R-:W-:-:S03]  /*25d0*/  IADD3 R20, R20, UR7, RZ ;  /* 0x0000000714147c10 */ /* 0x000fc6000fffe0ff */
[--C-:B-1----:R-:W-:Y:S02]  /*25e0*/  IMAD.IADD R21, R22, 0x1, R7.reuse ;  /* 0x0000000116157824 */ /* 0x102fe400078e0207 */
[----:B------:R-:W-:-:S03]  /*25f0*/  IMAD.IADD R26, R20, 0x1, R7 ;  /* 0x00000001141a7824 */ /* 0x000fc600078e0207 */
[----:B------:R-:W-:Y:S01]  /*2600*/  IMNMX R28, R21, R6, PT ;  /* 0x00000006151c7217 */ /* 0x000fe20003800200 */
[----:B------:R-:W-:Y:S05]  /*2610*/  @!P3 BRA `(.L_x_1985) ;  /* 0x000001500000b947 */ /* 0x000fea0003800000 */
[----:B------:R-:W-:Y:S01]  /*2620*/  IADD3 R7, R7, c[0x0][0x1d0], RZ ;  /* 0x0000740007077a10 */ /* 0x000fe20007ffe0ff */
        /* <DEDUP_REMOVED lines=11> */
.L_x_1987:
[----:B------:R-:W-:-:S04]  /*26e0*/  MOV R0, c[0x0][0x32c] ;  /* 0x0000cb0000007a02 */ /* 0x000fc80000000f00 */
[----:B------:R-:W-:-:S13]  /*26f0*/  ISETP.NE.AND P0, PT, R0, 0x1, PT ;  /* 0x000000010000780c */ /* 0x000fda0003f05270 */
[----:B------:R-:W-:-:S05]  /*2700*/  @P0 IMAD.HI.U32 R0, R7, c[0x0][0x330], RZ ;  /* 0x0000cc0007000a27 */ /* 0x000fca00078e00ff */
[----:B------:R-:W-:Y:S02]  /*2710*/  @P0 SHF.R.U32.HI R7, RZ, c[0x0][0x334], R0 ;  /* 0x0000cd00ff070a19 */ /* 0x000fe40000011600 */
.L_x_1988:
[----:B------:R-:W-:Y:S05]  /*2720*/  BSYNC B0 ;  /* 0x0000000000007941 */ /* 0x000fea0003800000 */
.L_x_1986:
[----:B------:R-:W-:-:S05]  /*2730*/  IMAD R21, R7, c[0x0][0x32c], R4 ;  /* 0x0000cb0007157a24 */ /* 0x000fca00078e0204 */
[----:B------:R-:W-:Y:S02]  /*2740*/  IADD3 R7, R21, c[0x0][0x32c], RZ ;  /* 0x0000cb0015077a10 */ /* 0x000fe40007ffe0ff */
[----:B------:R-:W-:Y:S02]  /*2750*/  IMNMX R26, R26, R21, !PT ;  /* 0x000000151a1a7217 */ /* 0x000fe40007800200 */
[----:B------:R-:W-:Y:S02]  /*2760*/  IMNMX R28, R28, R7, PT ;  /* 0x000000071c1c7217 */ /* 0x000fe40003800200 */
.L_x_1985:
[C---:B------:R-:W-:Y:S02]  /*2770*/  ISETP.GE.AND P0, PT, R15.reuse, 0x2, PT ;  /* 0x000000020f00780c */ /* 0x040fe40003f06270 */
        /* <DEDUP_REMOVED lines=29> */
[----:B------:R-:W-:Y:S02]  /*2950*/  ISETP.LT.OR P0, PT, R28, 0x19, P0 ;  /* 0x000000191c00780c */ /* 0x000fe40000701670 */
[----:B------:R-:W-:Y:S02]  /*2960*/  P2R R8, PR, RZ, 0x2 ;  /* 0x00000002ff087803 */ /* 0x000fe40000000000 */
[----:B------:R-:W-:Y:S02]  /*2970*/  FSEL R7, R76, -INF , !P0 ;  /* 0xff8000004c077808 */ /* 0x000fe40004000000 */
[----:B------:R-:W-:-:S02]  /*2980*/  ISETP.GT.AND P0, PT, R26, 0x19, !P1 ;  /* 0x000000191a00780c */ /* 0x000fc40004f04270 */
[----:B------:R-:W-:Y:S02]  /*2990*/  ISETP.GE.AND P1, PT, R15, 0x21, PT ;  /* 0x000000210f00780c */ /* 0x000fe40003f26270 */
[----:B------:R-:W-:Y:S02]  /*29a0*/  ISETP.LT.OR P0, PT, R28, 0x1a, P0 ;  /* 0x0000001a1c00780c */ /* 0x000fe40000701670 */
[----:B------:R-:W-:Y:S02]  /*29b0*/  P2R R76, PR, RZ, 0x2 ;  /* 0x00000002ff4c7803 */ /* 0x000fe40000000000 */
[----:B------:R-:W-:Y:S02]  /*29c0*/  FSEL R9, R77, -INF , !P0 ;  /* 0xff8000004d097808 */ /* 0x000fe40004000000 */
[----:B------:R-:W-:Y:S02]  /*29d0*/  ISETP.GT.AND P0, PT, R26, 0x20, !P1 ;  /* 0x000000201a00780c */ /* 0x000fe40004f04270 */
[----:B------:R-:W-:-:S02]  /*29e0*/  ISETP.GE.AND P1, PT, R15, 0x22, PT ;  /* 0x000000220f00780c */ /* 0x000fc40003f26270 */
[----:B------:R-:W-:-:S04]  /*29f0*/  ISETP.LT.OR P0, PT, R28, 0x21, P0 ;  /* 0x000000211c00780c */ /* 0x000fc80000701670 */
        /* <DEDUP_REMOVED lines=27> */
[----:B------:R-:W-:Y:S02]  /*2bb0*/  P2R R39, PR, RZ, 0x2 ;  /* 0x00000002ff277803 */ /* 0x000fe40000000000 */
        /* <DEDUP_REMOVED lines=38> */
[----:B------:R-:W-:-:S04]  /*2e20*/  ISETP.GT.AND P0, PT, R26, 0x58, !P2 ;  /* 0x000000581a00780c */ /* 0x000fc80005704270 */
[----:B------:R-:W-:-:S04]  /*2e30*/  ISETP.LT.OR P0, PT, R28, 0x59, P0 ;  /* 0x000000591c00780c */ /* 0x000fc80000701670 */
[----:B------:R-:W-:Y:S02]  /*2e40*/  FSEL R133, R44, -INF , !P0 ;  /* 0xff8000002c857808 */ /* 0x000fe40004000000 */
[----:B------:R-:W-:Y:S02]  /*2e50*/  ISETP.GT.AND P0, PT, R26, RZ, !P1 ;  /* 0x000000ff1a00720c */ /* 0x000fe40004f04270 */
[----:B------:R-:W-:Y:S02]  /*2e60*/  P2R R44, PR, RZ, 0x2 ;  /* 0x00000002ff2c7803 */ /* 0x000fe40000000000 */
[----:B------:R-:W-:Y:S02]  /*2e70*/  ISETP.LT.OR P0, PT, R28, 0x1, P0 ;  /* 0x000000011c00780c */ /* 0x000fe40000701670 */
[----:B------:R-:W-:Y:S02]  /*2e80*/  ISETP.GE.AND P1, PT, R15, 0x5a, PT ;  /* 0x0000005a0f00780c */ /* 0x000fe40003f26270 */
[----:B------:R-:W-:-:S02]  /*2e90*/  FSEL R12, R16, -INF , !P0 ;  /* 0xff800000100c7808 */ /* 0x000fc40004000000 */
[----:B------:R-:W-:-:S04]  /*2ea0*/  ISETP.GT.AND P0, PT, R26, 0x59, !P1 ;  /* 0x000000591a00780c */ /* 0x000fc80004f04270 */
[----:B------:R-:W-:-:S04]  /*2eb0*/  ISETP.LT.OR P0, PT, R28, 0x5a, P0 ;  /* 0x0000005a1c00780c */ /* 0x000fc80000701670 */
[----:B------:R-:W-:Y:S02]  /*2ec0*/  FSEL R131, R45, -INF , !P0 ;  /* 0xff8000002d837808 */ /* 0x000fe40004000000 */
[----:B------:R-:W1:Y:S02]  /*2ed0*/  SHFL.IDX PT, R45, R24, 0x1, 0x1c1f ;  /* 0x003c1f00182d7f89 */ /* 0x000e6400000e0000 */
        /* <DEDUP_REMOVED lines=16> */
.L_x_1991:
[----:B------:R-:W-:-:S04]  /*2fe0*/  MOV R6, c[0x0][0x32c] ;  /* 0x0000cb0000067a02 */ /* 0x000fc80000000f00 */
[----:B------:R-:W-:-:S13]  /*2ff0*/  ISETP.NE.AND P0, PT, R6, 0x1, PT ;  /* 0x000000010600780c */ /* 0x000fda0003f05270 */
[----:B------:R-:W-:-:S05]  /*3000*/  @P0 IMAD.HI.U32 R6, R45, c[0x0][0x330], RZ ;  /* 0x0000cc002d060a27 */ /* 0x000fca00078e00ff */
[----:B------:R-:W-:Y:S02]  /*3010*/  @P0 SHF.R.U32.HI R45, RZ, c[0x0][0x334], R6 ;  /* 0x0000cd00ff2d0a19 */ /* 0x000fe40000011606 */
.L_x_1992:
[----:B------:R-:W-:Y:S05]  /*3020*/  BSYNC B0 ;  /* 0x0000000000007941 */ /* 0x000fea0003800000 */
.L_x_1990:
[----:B------:R-:W-:-:S05]  /*3030*/  IMAD R45, R45, c[0x0][0x32c], R4 ;  /* 0x0000cb002d2d7a24 */ /* 0x000fca00078e0204 */
[----:B------:R-:W-:Y:S02]  /*3040*/  IADD3 R4, R45, c[0x0][0x32c], RZ ;  /* 0x0000cb002d047a10 */ /* 0x000fe40007ffe0ff */
[----:B------:R-:W-:Y:S02]  /*3050*/  IMNMX R22, R22, R45, !PT ;  /* 0x0000002d16167217 */ /* 0x000fe40007800200 */
[----:B------:R-:W-:Y:S02]  /*3060*/  IMNMX R15, R15, R4, PT ;  /* 0x000000040f0f7217 */ /* 0x000fe40003800200 */
.L_x_1989:
[----:B------:R-:W-:Y:S01]  /*3070*/  ISETP.NE.AND P0, PT, R87, RZ, PT ;  /* 0x000000ff5700720c */ /* 0x000fe20003f05270 */
[----:B------:R-:W-:Y:S01]  /*3080*/  IMAD.SHL.U32 R204, R2, 0x2, RZ ;  /* 0x0000000202cc7824 */ /* 0x000fe200078e00ff */
[C---:B------:R-:W-:Y:S02]  /*3090*/  ISETP.GT.AND P2, PT, R22.reuse, 0x58, !P2 ;  /* 0x000000581600780c */ /* 0x040fe40005744270 */
[C---:B------:R-:W-:Y:S01]  /*30a0*/  ISETP.GT.AND P0, PT, R22.reuse, 0x8, !P0 ;  /* 0x000000081600780c */ /* 0x040fe20004704270 */
[----:B------:R-:W-:Y:S01]  /*30b0*/  IMAD R202, R5, 0x2, R204 ;  /* 0x0000000205ca7824 */ /* 0x000fe200078e02cc */
[----:B------:R-:W-:Y:S01]  /*30c0*/  ISETP.GT.AND P1, PT, R22, 0x59, !P1 ;  /* 0x000000591600780c */ /* 0x000fe20004f24270 */
[----:B------:R-:W-:Y:S01]  /*30d0*/  LDSM.16.MT88.4 R96, [R204+0x3100] ;  /* 0x00310000cc60783b */ /* 0x000fe20000004200 */
[----:B------:R-:W-:Y:S01]  /*30e0*/  ISETP.LT.OR P0, PT, R15, 0x9, P0 ;  /* 0x000000090f00780c */ /* 0x000fe20000701670 */
[----:B------:R-:W-:Y:S01]  /*30f0*/  IMAD R200, R3, 0x2, R202 ;  /* 0x0000000203c87824 */ /* 0x000fe200078e02ca */
[----:B------:R-:W-:Y:S01]  /*3100*/  ISETP.LT.OR P2, PT, R15, 0x59, P2 ;  /* 0x000000590f00780c */ /* 0x000fe20001741670 */
[----:B------:R-:W-:Y:S01]  /*3110*/  IMAD R201, R3, 0x2, R204 ;  /* 0x0000000203c97824 */ /* 0x000fe200078e02cc */
[----:B------:R-:W-:Y:S01]  /*3120*/  FSEL R6, R10, -INF , !P0 ;  /* 0xff8000000a067808 */ /* 0x000fe20004000000 */
[----:B------:R-:W-:Y:S01]  /*3130*/  LDSM.16.MT88.4 R108, [R204+0x100] ;  /* 0x00010000cc6c783b */ /* 0x000fe20000004200 */
[----:B------:R-:W-:-:S02]  /*3140*/  ISETP.NE.AND P0, PT, R86, RZ, PT ;  /* 0x000000ff5600720c */ /* 0x000fc40003f05270 */
[C---:B------:R-:W-:Y:S01]  /*3150*/  ISETP.LT.OR P1, PT, R15.reuse, 0x5a, P1 ;  /* 0x0000005a0f00780c */ /* 0x040fe20000f21670 */
[----:B------:R-:W-:Y:S01]  /*3160*/  LDSM.16.MT88.4 R88, [R200+0x100] ;  /* 0x00010000c858783b */ /* 0x000fe20000004200 */
[----:B------:R-:W-:Y:S02]  /*3170*/  ISETP.GT.AND P0, PT, R22, 0x9, !P0 ;  /* 0x000000091600780c */ /* 0x000fe40004704270 */
[----:B------:R-:W-:Y:S01]  /*3180*/  FSEL R130, R46, -INF , !P2 ;  /* 0xff8000002e827808 */ /* 0x000fe20005000000 */
[----:B------:R-:W-:Y:S01]  /*3190*/  LDSM.16.MT88.4 R104, [R202+0x3100] ;  /* 0x00310000ca68783b */ /* 0x000fe20000004200 */
[----:B------:R-:W-:Y:S02]  /*31a0*/  ISETP.LT.OR P0, PT, R15, 0xa, P0 ;  /* 0x0000000a0f00780c */ /* 0x000fe40000701670 */
[----:B------:R-:W-:Y:S02]  /*31b0*/  FSEL R128, R47, -INF , !P1 ;  /* 0xff8000002f807808 */ /* 0x000fe40004800000 */
[----:B------:R-:W-:-:S02]  /*31c0*/  FSEL R4, R11, -INF , !P0 ;  /* 0xff8000000b047808 */ /* 0x000fc40004000000 */
        /* <DEDUP_REMOVED lines=8> */
[----:B------:R-:W-:Y:S02]  /*3250*/  ISETP.NE.AND P0, PT, R80, RZ, PT ;  /* 0x000000ff5000720c */ /* 0x000fe40003f05270 */
[----:B------:R-:W-:Y:S02]  /*3260*/  LDSM.16.MT88.4 R80, [R201+0x100] ;  /* 0x00010000c950783b */ /* 0x000fe40000004200 */
        /* <DEDUP_REMOVED lines=58> */
[----:B------:R-:W-:Y:S02]  /*3610*/  FMNMX.FTZ R0, R12, R27, !PT ;  /* 0x0000001b0c007209 */ /* 0x000fe40007810000 */
[----:B------:R-:W-:Y:S02]  /*3620*/  ISETP.GT.AND P0, PT, R22, 0x1, !P0 ;  /* 0x000000011600780c */ /* 0x000fe40004704270 */
[----:B------:R-:W-:Y:S02]  /*3630*/  FMNMX.FTZ R0, R25, R0, !PT ;  /* 0x0000000019007209 */ /* 0x000fe40007810000 */
[----:B------:R-:W-:-:S02]  /*3640*/  ISETP.LT.OR P0, PT, R15, 0x2, P0 ;  /* 0x000000020f00780c */ /* 0x000fc40000701670 */
[----:B------:R-:W-:Y:S02]  /*3650*/  FMNMX.FTZ R0, R23, R0, !PT ;  /* 0x0000000017007209 */ /* 0x000fe40007810000 */
[----:B------:R-:W-:Y:S02]  /*3660*/  FSEL R24, R19, -INF , !P0 ;  /* 0xff80000013187808 */ /* 0x000fe40004000000 */
[----:B------:R-:W-:Y:S02]  /*3670*/  ISETP.NE.AND P0, PT, R44, RZ, PT ;  /* 0x000000ff2c00720c */ /* 0x000fe40003f05270 */
[----:B------:R-:W-:Y:S02]  /*3680*/  FMNMX.FTZ R0, R21, R0, !PT ;  /* 0x0000000015007209 */ /* 0x000fe40007810000 */
        /* <DEDUP_REMOVED lines=27> */
[----:B------:R-:W-:Y:S02]  /*3840*/  ISETP.NE.AND P0, PT, R30, RZ, PT ;  /* 0x000000ff1e00720c */ /* 0x000fe40003f05270 */
[----:B------:R-:W-:Y:S02]  /*3850*/  FMNMX.FTZ R19, R186, R19, !PT ;  /* 0x00000013ba137209 */ /* 0x000fe40007810000 */
[----:B------:R-:W-:Y:S02]  /*3860*/  FMNMX.FTZ R0, R167, R0, !PT ;  /* 0x00000000a7007209 */ /* 0x000fe40007810000 */
[----:B------:R-:W-:Y:S02]  /*3870*/  FMNMX.FTZ R19, R164, R19, !PT ;  /* 0x00000013a4137209 */ /* 0x000fe40007810000 */
[----:B------:R-:W-:-:S02]  /*3880*/  ISETP.GT.AND P0, PT, R22, 0x50, !P0 ;  /* 0x000000501600780c */ /* 0x000fc40004704270 */
[----:B------:R-:W-:Y:S02]  /*3890*/  FMNMX.FTZ R19, R184, R19, !PT ;  /* 0x00000013b8137209 */ /* 0x000fe40007810000 */
[----:B------:R-:W-:Y:S02]  /*38a0*/  FMNMX.FTZ R0, R153, R0, !PT ;  /* 0x0000000099007209 */ /* 0x000fe40007810000 */
[----:B------:R-:W-:Y:S02]  /*38b0*/  FMNMX.FTZ R19, R166, R19, !PT ;  /* 0x00000013a6137209 */ /* 0x000fe40007810000 */
[----:B------:R-:W-:Y:S02]  /*38c0*/  ISETP.LT.OR P0, PT, R15, 0x51, P0 ;  /* 0x000000510f00780c */ /* 0x000fe40000701670 */
[----:B------:R-:W-:Y:S02]  /*38d0*/  FMNMX.FTZ R0, R137, R0, !PT ;  /* 0x0000000089007209 */ /* 0x000fe40007810000 */
[----:B------:R-:W-:-:S02]  /*38e0*/  FMNMX.FTZ R19, R180, R19, !PT ;  /* 0x00000013b4137209 */ /* 0x000fc40007810000 */
[----:B------:R-:W-:Y:S02]  /*38f0*/  FSEL R136, R50, -INF , !P0 ;  /* 0xff80000032887808 */ /* 0x000fe40004000000 */
[----:B------:R-:W-:Y:S02]  /*3900*/  ISETP.NE.AND P0, PT, R29, RZ, PT ;  /* 0x000000ff1d00720c */ /* 0x000fe40003f05270 */
[----:B------:R-:W-:Y:S01]  /*3910*/  FMNMX.FTZ R0, R135, R0, !PT ;  /* 0x0000000087007209 */ /* 0x000fe20007810000 */
[----:B------:R-:W-:Y:S01]  /*3920*/  LDSM.16.MT88.4 R28, [R204+0x900] ;  /* 0x00090000cc1c783b */ /* 0x000fe20000004200 */
[----:B------:R-:W-:Y:S02]  /*3930*/  FMNMX.FTZ R19, R182, R19, !PT ;  /* 0x00000013b6137209 */ /* 0x000fe40007810000 */
[----:B------:R-:W-:Y:S02]  /*3940*/  FMNMX.FTZ R0, R133, R0, !PT ;  /* 0x0000000085007209 */ /* 0x000fe40007810000 */
[----:B------:R-:W-:-:S02]  /*3950*/  ISETP.GT.AND P0, PT, R22, 0x51, !P0 ;  /* 0x000000511600780c */ /* 0x000fc40004704270 */
[----:B------:R-:W-:Y:S02]  /*3960*/  FMNMX.FTZ R19, R154, R19, !PT ;  /* 0x000000139a137209 */ /* 0x000fe40007810000 */
[----:B------:R-:W-:Y:S02]  /*3970*/  FMNMX.FTZ R11, R131, R0, !PT ;  /* 0x00000000830b7209 */ /* 0x000fe40007810000 */
[----:B------:R-:W-:Y:S02]  /*3980*/  ISETP.LT.OR P0, PT, R15, 0x52, P0 ;  /* 0x000000520f00780c */ /* 0x000fe40000701670 */
[----:B------:R-:W-:Y:S01]  /*3990*/  FMNMX.FTZ R19, R152, R19, !PT ;  /* 0x0000001398137209 */ /* 0x000fe20007810000 */
[----:B------:R-:W1:Y:S01]  /*39a0*/  SHFL.BFLY PT, R0, R11, 0x2, 0x1f ;  /* 0x0c401f000b007f89 */ /* 0x000e6200000e0000 */
[----:B------:R-:W-:Y:S02]  /*39b0*/  FSEL R134, R51, -INF , !P0 ;  /* 0xff80000033867808 */ /* 0x000fe40004000000 */
[----:B------:R-:W-:-:S04]  /*39c0*/  FMNMX.FTZ R19, R136, R19, !PT ;  /* 0x0000001388137209 */ /* 0x000fc80007810000 */
[----:B------:R-:W-:-:S04]  /*39d0*/  FMNMX.FTZ R19, R134, R19, !PT ;  /* 0x0000001386137209 */ /* 0x000fc80007810000 */
        /* <DEDUP_REMOVED lines=13> */
[--C-:B------:R-:W-:Y:S01]  /*3ab0*/  FFMA.FTZ R46, R25, c[0x0][0x2d0], -R138.reuse ;  /* 0x0000b400192e7a23 */ /* 0x100fe2000001088a */
[----:B--2---:R-:W-:Y:S01]  /*3ac0*/  FMNMX.FTZ R12, R22, R11, !PT ;  /* 0x0000000b160c7209 */ /* 0x004fe20007810000 */
[--C-:B------:R-:W-:Y:S01]  /*3ad0*/  FFMA.FTZ R45, R23, c[0x0][0x2d0], -R138.reuse ;  /* 0x0000b400172d7a23 */ /* 0x100fe2000001088a */
[----:B------:R-:W-:Y:S01]  /*3ae0*/  MUFU.EX2 R50, R50 ;  /* 0x0000003200327308 */ /* 0x000fe20000000800 */
[----:B------:R-:W-:Y:S01]  /*3af0*/  FFMA.FTZ R40, R7, c[0x0][0x2d0], -R138 ;  /* 0x0000b40007287a23 */ /* 0x000fe2000001088a */
[C---:B------:R-:W-:Y:S01]  /*3b00*/  FSETP.NEU.FTZ.AND P0, PT, R12.reuse, -INF , PT ;  /* 0xff8000000c00780b */ /* 0x040fe20003f1d000 */
[----:B------:R-:W-:-:S02]  /*3b10*/  FMUL.FTZ R123, R12, c[0x0][0x2d0] ;  /* 0x0000b4000c7b7a20 */ /* 0x000fc40000410000 */
[--C-:B------:R-:W-:Y:S02]  /*3b20*/  FFMA.FTZ R43, R17, c[0x0][0x2d0], -R138.reuse ;  /* 0x0000b400112b7a23 */ /* 0x100fe4000001088a */
[--C-:B------:R-:W-:Y:S01]  /*3b30*/  FFMA.FTZ R15, R9, c[0x0][0x2d0], -R138.reuse ;  /* 0x0000b400090f7a23 */ /* 0x100fe2000001088a */
[----:B------:R-:W-:Y:S01]  /*3b40*/  FSEL R123, R123, RZ, P0 ;  /* 0x000000ff7b7b7208 */ /* 0x000fe20000000000 */
[----:B------:R-:W1:Y:S01]  /*3b50*/  MUFU.EX2 R49, R49 ;  /* 0x0000003100317308 */ /* 0x000e620000000800 */
[--C-:B------:R-:W-:Y:S02]  /*3b60*/  FFMA.FTZ R44, R21, c[0x0][0x2d0], -R138.reuse ;  /* 0x0000b400152c7a23 */ /* 0x100fe4000001088a */
[----:B------:R-:W-:Y:S02]  /*3b70*/  FFMA.FTZ R117, R37, c[0x0][0x2d0], -R138 ;  /* 0x0000b40025757a23 */ /* 0x000fe4000001088a */
[--C-:B------:R-:W-:Y:S01]  /*3b80*/  FFMA.FTZ R51, R18, c[0x0][0x2d0], -R123.reuse ;  /* 0x0000b40012337a23 */ /* 0x100fe2000001087b */
[----:B------:R-:W-:Y:S01]  /*3b90*/  LDSM.16.MT88.4 R36, [R202+0x3900] ;  /* 0x00390000ca24783b */ /* 0x000fe20000004200 */
[--C-:B------:R-:W-:Y:S01]  /*3ba0*/  FFMA.FTZ R116, R24, c[0x0][0x2d0], -R123.reuse ;  /* 0x0000b40018747a23 */ /* 0x100fe2000001087b */
[----:B------:R-:W-:Y:S01]  /*3bb0*/  MUFU.EX2 R46, R46 ;  /* 0x0000002e002e7308 */ /* 0x000fe20000000800 */
[--C-:B------:R-:W-:Y:S01]  /*3bc0*/  FFMA.FTZ R48, R6, c[0x0][0x2d0], -R123.reuse ;  /* 0x0000b40006307a23 */ /* 0x100fe2000001087b */
[----:B------:R-:W-:Y:S01]  /*3bd0*/  LDSM.16.MT88.4 R24, [R202+0x900] ;  /* 0x00090000ca18783b */ /* 0x000fe20000004200 */
[----:B------:R-:W-:-:S02]  /*3be0*/  FFMA.FTZ R47, R4, c[0x0][0x2d0], -R123 ;  /* 0x0000b400042f7a23 */ /* 0x000fc4000001087b */
[--C-:B------:R-:W-:Y:S01]  /*3bf0*/  FFMA.FTZ R41, R16, c[0x0][0x2d0], -R123.reuse ;  /* 0x0000b40010297a23 */ /* 0x100fe2000001087b */
[----:B------:R-:W2:Y:S01]  /*3c00*/  LDSM.16.MT88.4 R4, [R200+0x3100] ;  /* 0x00310000c804783b */ /* 0x000ea20000004200 */
[--C-:B------:R-:W-:Y:S01]  /*3c10*/  FFMA.FTZ R3, R10, c[0x0][0x2d0], -R123.reuse ;  /* 0x0000b4000a037a23 */ /* 0x100fe2000001087b */
[----:B------:R-:W3:Y:S01]  /*3c20*/  MUFU.EX2 R45, R45 ;  /* 0x0000002d002d7308 */ /* 0x000ee20000000800 */
[--C-:B------:R-:W-:Y:S01]  /*3c30*/  FFMA.FTZ R2, R8, c[0x0][0x2d0], -R123.reuse ;  /* 0x0000b40008027a23 */ /* 0x100fe2000001087b */
[----:B------:R-:W4:Y:S01]  /*3c40*/  LDSM.16.MT88.4 R16, [R200+0x900] ;  /* 0x00090000c810783b */ /* 0x000f220000004200 */
[----:B-1----:R-:W-:Y:S01]  /*3c50*/  F2FP.PACK_AB R64, R49, R50 ;  /* 0x000000323140723e */ /* 0x002fe200000000ff */
[----:B------:R-:W-:Y:S02]  /*3c60*/  FFMA.FTZ R42, R20, c[0x0][0x2d0], -R123 ;  /* 0x0000b400142a7a23 */ /* 0x000fe4000001087b */
[----:B------:R-:W1:Y:S01]  /*3c70*/  LDSM.16.MT88.4 R8, [R204+0x3900] ;  /* 0x00390000cc08783b */ /* 0x000e620000004200 */
[--C-:B------:R-:W-:Y:S01]  /*3c80*/  FFMA.FTZ R118, R35, c[0x0][0x2d0], -R138.reuse ;  /* 0x0000b40023767a23 */ /* 0x100fe2000001088a */
[----:B------:R-:W-:Y:S01]  /*3c90*/  MUFU.EX2 R51, R51 ;  /* 0x0000003300337308 */ /* 0x000fe20000000800 */
[--C-:B------:R-:W-:Y:S01]  /*3ca0*/  FFMA.FTZ R120, R33, c[0x0][0x2d0], -R138.reuse ;  /* 0x0000b40021787a23 */ /* 0x100fe2000001088a */
[----:B------:R-:W5:Y:S01]  /*3cb0*/  LDSM.16.MT88.4 R20, [R201+0x900] ;  /* 0x00090000c914783b */ /* 0x000f620000004200 */
[----:B------:R-:W-:-:S02]  /*3cc0*/  FFMA.FTZ R119, R119, c[0x0][0x2d0], -R138 ;  /* 0x0000b40077777a23 */ /* 0x000fc4000001088a */
[--C-:B------:R-:W-:Y:S01]  /*3cd0*/  FFMA.FTZ R121, R146, c[0x0][0x2d0], -R123.reuse ;  /* 0x0000b40092797a23 */ /* 0x100fe2000001087b */
[----:B------:R-:W1:Y:S01]  /*3ce0*/  LDSM.16.MT88.4 R32, [R201+0x3900] ;  /* 0x00390000c920783b */ /* 0x000e620000004200 */
[--C-:B------:R-:W-:Y:S01]  /*3cf0*/  FFMA.FTZ R122, R122, c[0x0][0x2d0], -R123.reuse ;  /* 0x0000b4007a7a7a23 */ /* 0x100fe2000001087b */
[----:B------:R-:W2:Y:S01]  /*3d00*/  MUFU.EX2 R116, R116 ;  /* 0x0000007400747308 */ /* 0x000ea20000000800 */
[----:B---3--:R-:W-:Y:S01]  /*3d10*/  F2FP.PACK_AB R66, R45, R46 ;  /* 0x0000002e2d42723e */ /* 0x008fe200000000ff */
[--C-:B------:R-:W-:Y:S02]  /*3d20*/  FFMA.FTZ R129, R144, c[0x0][0x2d0], -R123.reuse ;  /* 0x0000b40090817a23 */ /* 0x100fe4000001087b */
[----:B------:R-:W-:Y:S02]  /*3d30*/  FFMA.FTZ R132, R132, c[0x0][0x2d0], -R123 ;  /* 0x0000b40084847a23 */ /* 0x000fe4000001087b */
[--C-:B------:R-:W-:Y:S02]  /*3d40*/  FFMA.FTZ R144, R155, c[0x0][0x2d0], -R138.reuse ;  /* 0x0000b4009b907a23 */ /* 0x100fe4000001088a */
[----:B------:R-:W-:Y:S01]  /*3d50*/  MUFU.EX2 R48, R48 ;  /* 0x0000003000307308 */ /* 0x000fe20000000800 */
[----:B------:R-:W-:-:S02]  /*3d60*/  FFMA.FTZ R146, R147, c[0x0][0x2d0], -R138 ;  /* 0x0000b40093927a23 */ /* 0x000fc4000001088a */
[--C-:B------:R-:W-:Y:S02]  /*3d70*/  FFMA.FTZ R139, R139, c[0x0][0x2d0], -R138.reuse ;  /* 0x0000b4008b8b7a23 */ /* 0x100fe4000001088a */
[----:B------:R-:W-:Y:S02]  /*3d80*/  FFMA.FTZ R145, R145, c[0x0][0x2d0], -R138 ;  /* 0x0000b40091917a23 */ /* 0x000fe4000001088a */
[--C-:B------:R-:W-:Y:S01]  /*3d90*/  FFMA.FTZ R147, R186, c[0x0][0x2d0], -R123.reuse ;  /* 0x0000b400ba937a23 */ /* 0x100fe2000001087b */
[----:B------:R-:W3:Y:S01]  /*3da0*/  MUFU.EX2 R47, R47 ;  /* 0x0000002f002f7308 */ /* 0x000ee20000000800 */
[----:B--2---:R-:W-:Y:S01]  /*3db0*/  F2FP.PACK_AB R65, R116, R51 ;  /* 0x000000337441723e */ /* 0x004fe200000000ff */
[--C-:B------:R-:W-:Y:S02]  /*3dc0*/  FFMA.FTZ R164, R164, c[0x0][0x2d0], -R123.reuse ;  /* 0x0000b400a4a47a23 */ /* 0x100fe4000001087b */
[--C-:B------:R-:W-:Y:S02]  /*3dd0*/  FFMA.FTZ R155, R184, c[0x0][0x2d0], -R123.reuse ;  /* 0x0000b400b89b7a23 */ /* 0x100fe4000001087b */
[----:B------:R-:W-:-:S02]  /*3de0*/  FFMA.FTZ R166, R166, c[0x0][0x2d0], -R123 ;  /* 0x0000b400a6a67a23 */ /* 0x000fc4000001087b */
[----:B------:R-:W-:Y:S01]  /*3df0*/  MUFU.EX2 R44, R44 ;  /* 0x0000002c002c7308 */ /* 0x000fe20000000800 */
[--C-:B------:R-:W-:Y:S02]  /*3e00*/  FFMA.FTZ R184, R165, c[0x0][0x2d0], -R138.reuse ;  /* 0x0000b400a5b87a23 */ /* 0x100fe4000001088a */
[--C-:B------:R-:W-:Y:S02]  /*3e10*/  FFMA.FTZ R186, R153, c[0x0][0x2d0], -R138.reuse ;  /* 0x0000b40099ba7a23 */ /* 0x100fe4000001088a */
[--C-:B------:R-:W-:Y:S02]  /*3e20*/  FFMA.FTZ R165, R167, c[0x0][0x2d0], -R138.reuse ;  /* 0x0000b400a7a57a23 */ /* 0x100fe4000001088a */
[----:B------:R-:W-:Y:S01]  /*3e30*/  FFMA.FTZ R153, R180, c[0x0][0x2d0], -R123 ;  /* 0x0000b400b4997a23 */ /* 0x000fe2000001087b */
        /* <DEDUP_REMOVED lines=8> */
[--C-:B------:R-:W-:Y:S02]  /*3ec0*/  FFMA.FTZ R216, R131, c[0x0][0x2d0], -R138.reuse ;  /* 0x0000b40083d87a23 */ /* 0x100fe4000001088a */
[--C-:B------:R-:W-:Y:S02]  /*3ed0*/  FFMA.FTZ R137, R137, c[0x0][0x2d0], -R138.reuse ;  /* 0x0000b40089897a23 */ /* 0x100fe4000001088a */
[--C-:B------:R-:W-:Y:S01]  /*3ee0*/  FFMA.FTZ R152, R135, c[0x0][0x2d0], -R138.reuse ;  /* 0x0000b40087987a23 */ /* 0x100fe2000001088a */
[----:B------:R-:W-:Y:S01]  /*3ef0*/  HMMA.16816.F32 R88, R64, R90, RZ ;  /* 0x0000005a4058723c */ /* 0x000fe200000018ff */
[----:B------:R-:W-:Y:S01]  /*3f00*/  FFMA.FTZ R133, R133, c[0x0][0x2d0], -R138 ;  /* 0x0000b40085857a23 */ /* 0x000fe2000001088a */
[----:B------:R-:W-:Y:S01]  /*3f10*/  MUFU.EX2 R15, R15 ;  /* 0x0000000f000f7308 */ /* 0x000fe20000000800 */
[----:B------:R-:W-:-:S02]  /*3f20*/  FFMA.FTZ R131, R136, c[0x0][0x2d0], -R123 ;  /* 0x0000b40088837a23 */ /* 0x000fc4000001087b */
[--C-:B------:R-:W-:Y:S02]  /*3f30*/  FFMA.FTZ R134, R134, c[0x0][0x2d0], -R123.reuse ;  /* 0x0000b40086867a23 */ /* 0x100fe4000001087b */
[----:B------:R-:W-:Y:S01]  /*3f40*/  FFMA.FTZ R217, R128, c[0x0][0x2d0], -R123 ;  /* 0x0000b40080d97a23 */ /* 0x000fe2000001087b */
[C---:B------:R-:W-:Y:S01]  /*3f50*/  HMMA.16816.F32 R92, R64.reuse, R96, RZ ;  /* 0x00000060405c723c */ /* 0x040fe200000018ff */
[----:B------:R-:W-:Y:S01]  /*3f60*/  FADD.FTZ R51, R51, R116 ;  /* 0x0000007433337221 */ /* 0x000fe20000010000 */
[----:B------:R-:W-:Y:S01]  /*3f70*/  MUFU.EX2 R42, R42 ;  /* 0x0000002a002a7308 */ /* 0x000fe20000000800 */
[----:B------:R-:W-:Y:S02]  /*3f80*/  FADD.FTZ R49, R50, R49 ;  /* 0x0000003132317221 */ /* 0x000fe40000010000 */
[----:B------:R-:W-:Y:S02]  /*3f90*/  FADD.FTZ R48, R48, R51 ;  /* 0x0000003330307221 */ /* 0x000fe40000010000 */
[----:B------:R-:W-:Y:S01]  /*3fa0*/  FADD.FTZ R46, R46, R49 ;  /* 0x000000312e2e7221 */ /* 0x000fe20000010000 */
[----:B------:R-:W-:Y:S01]  /*3fb0*/  HMMA.16816.F32 R96, R64, R98, RZ ;  /* 0x000000624060723c */ /* 0x000fe200000018ff */
[----:B------:R-:W-:Y:S01]  /*3fc0*/  FADD.FTZ R47, R47, R48 ;  /* 0x000000302f2f7221 */ /* 0x000fe20000010000 */
[----:B------:R-:W3:Y:S01]  /*3fd0*/  MUFU.EX2 R41, R41 ;  /* 0x0000002900297308 */ /* 0x000ee20000000800 */
[----:B------:R-:W-:-:S05]  /*3fe0*/  FADD.FTZ R45, R45, R46 ;  /* 0x0000002e2d2d7221 */ /* 0x000fca0000010000 */
        /* <DEDUP_REMOVED lines=32> */
[C---:B----4-:R-:W-:Y:S02]  /*41f0*/  HMMA.16816.F32 R84, R4.reuse, R16, R84 ;  /* 0x000000100454723c */ /* 0x050fe40000001854 */
[----:B------:R-:W1:Y:S06]  /*4200*/  MUFU.EX2 R145, R145 ;  /* 0x0000009100917308 */ /* 0x000e6c0000000800 */
[C---:B------:R-:W-:Y:S01]  /*4210*/  HMMA.16816.F32 R88, R4.reuse, R18, R88 ;  /* 0x000000120458723c */ /* 0x040fe20000001858 */
[----:B------:R-:W3:Y:S01]  /*4220*/  LDSM.16.MT88.4 R16, [R200+0x3900] ;  /* 0x00390000c810783b */ /* 0x000ee20000004200 */
[----:B------:R-:W-:Y:S06]  /*4230*/  MUFU.EX2 R147, R147 ;  /* 0x0000009300937308 */ /* 0x000fec0000000800 */
[C---:B------:R-:W-:Y:S02]  /*4240*/  HMMA.16816.F32 R92, R4.reuse, R8, R92 ;  /* 0x00000008045c723c */ /* 0x040fe4000000185c */
        /* <DEDUP_REMOVED lines=97> */
[----:B------:R-:W-:-:S07]  /*4860*/  F2FP.PACK_AB R7, R167, R154 ;  /* 0x0000009aa707723e */ /* 0x000fce00000000ff */
[C---:B-1----:R-:W-:Y:S08]  /*4870*/  HMMA.16816.F32 R84, R4.reuse, R8, R84 ;  /* 0x000000080454723c */ /* 0x042ff00000001854 */
[C---:B------:R-:W-:Y:S01]  /*4880*/  HMMA.16816.F32 R88, R4.reuse, R10, R88 ;  /* 0x0000000a0458723c */ /* 0x040fe20000001858 */
[----:B------:R-:W1:Y:S07]  /*4890*/  LDSM.16.MT88.4 R8, [R200+0x5100] ;  /* 0x00510000c808783b */ /* 0x000e6e0000004200 */
[C---:B----4-:R-:W-:Y:S08]  /*48a0*/  HMMA.16816.F32 R68, R4.reuse, R24, R68 ;  /* 0x000000180444723c */ /* 0x050ff00000001844 */
        /* <DEDUP_REMOVED lines=61> */
[----:B------:R-:W-:Y:S01]  /*4c80*/  IADD3 R184, R14, -0x2, RZ ;  /* 0xfffffffe0eb87810 */ /* 0x000fe20007ffe0ff */
[----:B------:R-:W-:Y:S01]  /*4c90*/  FADD.FTZ R2, R154, R3 ;  /* 0x000000039a027221 */ /* 0x000fe20000010000 */
[----:B------:R-:W-:Y:S01]  /*4ca0*/  HMMA.16816.F32 R108, R4, R30, R108 ;  /* 0x0000001e046c723c */ /* 0x000fe2000000186c */
[----:B------:R-:W-:-:S02]  /*4cb0*/  FADD.FTZ R186, R186, R165 ;  /* 0x000000a5baba7221 */ /* 0x000fc40000010000 */
        /* <DEDUP_REMOVED lines=9> */
[----:B------:R-:W-:Y:S01]  /*4d50*/  FADD.FTZ R133, R133, R152 ;  /* 0x0000009885857221 */ /* 0x000fe20000010000 */
[----:B------:R-:W-:Y:S01]  /*4d60*/  IADD3 R13, R13, UR13, RZ ;  /* 0x0000000d0d0d7c10 */ /* 0x000fe2000fffe0ff */
[----:B------:R-:W-:Y:S02]  /*4d70*/  FADD.FTZ R36, R36, R131 ;  /* 0x0000008324247221 */ /* 0x000fe40000010000 */
[----:B------:R-:W-:Y:S01]  /*4d80*/  FADD.FTZ R216, R216, R133 ;  /* 0x00000085d8d87221 */ /* 0x000fe20000010000 */
[----:B------:R-:W-:Y:S01]  /*4d90*/  IADD3 R3, R13, c[0x0][0x328], RZ ;  /* 0x0000ca000d037a10 */ /* 0x000fe20007ffe0ff */
[----:B------:R-:W-:Y:S01]  /*4da0*/  FADD.FTZ R217, R217, R36 ;  /* 0x00000024d9d97221 */ /* 0x000fe20000010000 */
[C---:B------:R-:W-:Y:S08]  /*4db0*/  HMMA.16816.F32 R104, R4.reuse, R22, R104 ;  /* 0x000000160468723c */ /* 0x040ff00000001868 */
        /* <DEDUP_REMOVED lines=15> */
.L_x_1994:
[----:B------:R-:W-:-:S13]  /*4eb0*/  ISETP.NE.AND P0, PT, R2, 0x1, PT ;  /* 0x000000010200780c */ /* 0x000fda0003f05270 */
[----:B------:R-:W-:-:S05]  /*4ec0*/  @P0 IMAD.HI.U32 R4, R5, c[0x0][0x330], RZ ;  /* 0x0000cc0005040a27 */ /* 0x000fca00078e00ff */
[----:B------:R-:W-:-:S05]  /*4ed0*/  @P0 SHF.R.U32.HI R5, RZ, c[0x0][0x334], R4 ;  /* 0x0000cd00ff050a19 */ /* 0x000fca0000011604 */
.L_x_1995:
[----:B------:R-:W-:-:S05]  /*4ee0*/  IMAD R2, R5, R2, c[0x0][0x32c] ;  /* 0x0000cb0005027624 */ /* 0x000fca00078e0202 */
[----:B------:R-:W-:-:S05]  /*4ef0*/  IMNMX R3, R3, R2, PT ;  /* 0x0000000203037217 */ /* 0x000fca0003800200 */
.L_x_1993:
        /* <DEDUP_REMOVED lines=13> */
.L_x_2005:
[----:B------:R-:W-:Y:S04]  /*4fd0*/  DEPBAR.LE SB0, 0x0 ;  /* 0x000080000000791a */ /* 0x000fe80000000000 */
[----:B------:R-:W-:Y:S01]  /*4fe0*/  BAR.SYNC.DEFER_BLOCKING 0x0 ;  /* 0x0000000000007b1d */ /* 0x000fe20000010000 */
[----:B------:R-:W-:Y:S11]  /*4ff0*/  ISETP.GT.AND P2, PT, R207, R186, PT ;  /* 0x000000bacf00720c */ /* 0x000ff60003f44270 */
[----:B------:R-:W-:Y:S02]  /*5000*/  @!UPT UIADD3 URZ, URZ, URZ, URZ ;  /* 0x0000003f3f3ff290 */ /* 0x000fe4000fffe03f */
[----:B------:R-:W-:Y:S01]  /*5010*/  @!P2 SHF.R.S32.HI R165, RZ, 0x1f, R186 ;  /* 0x0000001fffa5a819 */ /* 0x000fe200000114ba */
[C---:B------:R-:W-:Y:S04]  /*5020*/  @!P2 IMAD.WIDE.U32 R166, R186.reuse, c[0x0][0x208], RZ ;  /* 0x00008200baa6aa25 */ /* 0x040fe800078e00ff */
[----:B------:R-:W-:Y:S02]  /*5030*/  @!P2 IMAD R165, R165, c[0x0][0x208], RZ ;  /* 0x00008200a5a5aa24 */ /* 0x000fe400078e02ff */
[----:B------:R-:W-:Y:S02]  /*5040*/  @!P2 IMAD.MOV.U32 R184, RZ, RZ, R218 ;  /* 0x000000ffffb8a224 */ /* 0x000fe400078e00da */
[----:B------:R-:W-:Y:S01]  /*5050*/  @!P2 IMAD R165, R186, c[0x0][0x20c], R165 ;  /* 0x00008300baa5aa24 */ /* 0x000fe200078e02a5 */
[----:B------:R-:W1:Y:S01]  /*5060*/  LDSM.16.M88.4 R116, [R206+0x8100] ;  /* 0x00810000ce74783b */ /* 0x000e620000000200 */
[----:B------:R-:W-:Y:S02]  /*5070*/  @!P2 IMAD.MOV.U32 R185, RZ, RZ, R221 ;  /* 0x000000ffffb9a224 */ /* 0x000fe400078e00dd */
[----:B------:R-:W-:Y:S02]  /*5080*/  @!P2 IMAD.IADD R0, R167, 0x1, R165 ;  /* 0x00000001a700a824 */ /* 0x000fe400078e02a5 */
[----:B------:R-:W2:Y:S01]  /*5090*/  LDSM.16.M88.4 R120, [R206+0x8900] ;  /* 0x00890000ce78783b */ /* 0x000ea20000000200 */
[----:B------:R-:W-:Y:S04]  /*50a0*/  @!P2 IMAD.WIDE.U32 R184, R166, 0x60, R184 ;  /* 0x00000060a6b8a825 */ /* 0x000fe800078e00b8 */
[----:B------:R-:W3:Y:S01]  /*50b0*/  LDSM.16.M88.4 R128, [R206+0x9100] ;  /* 0x00910000ce80783b */ /* 0x000ee20000000200 */
[----:B------:R-:W-:Y:S02]  /*50c0*/  @!P2 IMAD R0, R0, 0x60, RZ ;  /* 0x000000600000a824 */ /* 0x000fe400078e02ff */
[----:B------:R-:W-:Y:S02]  /*50d0*/  @!P2 IMAD.SHL.U32 R166, R184, 0x2, RZ ;  /* 0x00000002b8a6a824 */ /* 0x000fe400078e00ff */
[----:B------:R-:W4:Y:S01]  /*50e0*/  LDSM.16.M88.4 R132, [R206+0x9900] ;  /* 0x00990000ce84783b */ /* 0x000f220000000200 */
[----:B------:R-:W-:Y:S02]  /*50f0*/  @!P2 IMAD.IADD R0, R185, 0x1, R0 ;  /* 0x00000001b900a824 */ /* 0x000fe400078e0200 */
[----:B------:R-:W-:Y:S02]  /*5100*/  @!P2 IADD3 R164, P1, R166, 0x80, RZ ;  /* 0x00000080a6a4a810 */ /* 0x000fe40007f3e0ff */
[----:B------:R-:W5:Y:S01]  /*5110*/  LDSM.16.M88.4 R136, [R206+0xa100] ;  /* 0x00a10000ce88783b */ /* 0x000f620000000200 */
[----:B------:R-:W-:Y:S02]  /*5120*/  @!P2 SHF.L.U64.HI R0, R184, 0x1, R0 ;  /* 0x00000001b800a819 */ /* 0x000fe40000010200 */
[----:B------:R-:W-:Y:S02]  /*5130*/  @!P2 IADD3 R164, P0, R164, c[0x0][0x1f8], RZ ;  /* 0x00007e00a4a4aa10 */ /* 0x000fe40007f1e0ff */
[----:B------:R-:W-:Y:S02]  /*5140*/  LDSM.16.M88.4 R144, [R195] ;  /* 0x00000000c390783b */ /* 0x000fe40000000200 */
[----:B------:R-:W-:Y:S02]  /*5150*/  @!P2 IADD3.X R165, RZ, c[0x0][0x1fc], R0, P0, P1 ;  /* 0x00007f00ffa5aa10 */ /* 0x000fe400007e2400 */
[----:B------:R-:W-:Y:S04]  /*5160*/  @!P2 IADD3 R166, P0, R166, c[0x0][0x1f8], RZ ;  /* 0x00007e00a6a6aa10 */ /* 0x000fe80007f1e0ff */
[----:B------:R-:W-:Y:S02]  /*5170*/  @!P2 IADD3.X R167, R0, c[0x0][0x1fc], RZ, P0, !PT ;  /* 0x00007f0000a7aa10 */ /* 0x000fe400007fe4ff */
[----:B------:R-:W-:Y:S04]  /*5180*/  @!P2 IADD3 R184, P1, R166, UR9, RZ ;  /* 0x00000009a6b8ac10 */ /* 0x000fe8000ff3e0ff */
[----:B------:R-:W-:Y:S01]  /*5190*/  @!P2 IADD3.X R185, R167, UR12, RZ, P1, !PT ;  /* 0x0000000ca7b9ac10 */ /* 0x000fe20008ffe4ff */
[C---:B-1----:R-:W-:Y:S03]  /*51a0*/  HMMA.16816.F32 R4, R124.reuse, R116, RZ ;  /* 0x000000747c04723c */ /* 0x042fe600000018ff */
[----:B------:R-:W-:Y:S04]  /*51b0*/  @!P2 IADD3 R222, P0, R184, UR9, RZ ;  /* 0x00000009b8deac10 */ /* 0x000fe8000ff1e0ff */
[----:B------:R-:W-:Y:S01]  /*51c0*/  @!P2 IADD3.X R223, R185, UR12, RZ, P0, !PT ;  /* 0x0000000cb9dfac10 */ /* 0x000fe200087fe4ff */
[C---:B------:R-:W-:Y:S01]  /*51d0*/  HMMA.16816.F32 R8, R124.reuse, R118, RZ ;  /* 0x000000767c08723c */ /* 0x040fe200000018ff */
[----:B------:R-:W1:Y:S07]  /*51e0*/  LDSM.16.M88.4 R116, [R206+0xa900] ;  /* 0x00a90000ce74783b */ /* 0x000e6e0000000200 */
[C---:B--2---:R-:W-:Y:S08]  /*51f0*/  HMMA.16816.F32 R12, R124.reuse, R120, RZ ;  /* 0x000000787c0c723c */ /* 0x044ff000000018ff */
[C---:B------:R-:W-:Y:S01]  /*5200*/  HMMA.16816.F32 R16, R124.reuse, R122, RZ ;  /* 0x0000007a7c10723c */ /* 0x040fe200000018ff */
[----:B------:R-:W2:Y:S07]  /*5210*/  LDSM.16.M88.4 R120, [R205] ;  /* 0x00000000cd78783b */ /* 0x000eae0000000200 */
[C---:B---3--:R-:W-:Y:S08]  /*5220*/  HMMA.16816.F32 R20, R124.reuse, R128, RZ ;  /* 0x000000807c14723c */ /* 0x048ff000000018ff */
[C---:B------:R-:W-:Y:S01]  /*5230*/  HMMA.16816.F32 R24, R124.reuse, R130, RZ ;  /* 0x000000827c18723c */ /* 0x040fe200000018ff */
[----:B------:R-:W3:Y:S07]  /*5240*/  LDSM.16.M88.4 R128, [R199] ;  /* 0x00000000c780783b */ /* 0x000eee0000000200 */
[C---:B----4-:R-:W-:Y:S08]  /*5250*/  HMMA.16816.F32 R28, R124.reuse, R132, RZ ;  /* 0x000000847c1c723c */ /* 0x050ff000000018ff */
[C---:B------:R-:W-:Y:S01]  /*5260*/  HMMA.16816.F32 R32, R124.reuse, R134, RZ ;  /* 0x000000867c20723c */ /* 0x040fe200000018ff */
[----:B------:R-:W-:Y:S07]  /*5270*/  LDSM.16.M88.4 R132, [R197] ;  /* 0x00000000c584783b */ /* 0x000fee0000000200 */
[C---:B-----5:R-:W-:Y:S08]  /*5280*/  HMMA.16816.F32 R36, R124.reuse, R136, RZ ;  /* 0x000000887c24723c */ /* 0x060ff000000018ff */
[C---:B------:R-:W-:Y:S01]  /*5290*/  HMMA.16816.F32 R40, R124.reuse, R138, RZ ;  /* 0x0000008a7c28723c */ /* 0x040fe200000018ff */
[----:B------:R-:W-:Y:S07]  /*52a0*/  LDSM.16.M88.4 R136, [R196] ;  /* 0x00000000c488783b */ /* 0x000fee0000000200 */
[C---:B-1----:R-:W-:Y:S08]  /*52b0*/  HMMA.16816.F32 R44, R124.reuse, R116, RZ ;  /* 0x000000747c2c723c */ /* 0x042ff000000018ff */
[----:B------:R-:W-:Y:S01]  /*52c0*/  HMMA.16816.F32 R48, R124, R118, RZ ;  /* 0x000000767c30723c */ /* 0x000fe200000018ff */
[----:B------:R-:W1:Y:S05]  /*52d0*/  LDSM.16.M88.4 R116, [R198] ;  /* 0x00000000c674783b */ /* 0x000e6a0000000200 */
[----:B------:R-:W-:Y:S01]  /*52e0*/  @!PT LDS RZ, [RZ] ;  /* 0x00000000fffff984 */ /* 0x000fe20000000800 */
[----:B------:R-:W-:Y:S01]  /*52f0*/  @!PT LDS RZ, [RZ] ;  /* 0x00000000fffff984 */ /* 0x000fe20000000800 */
[----:B------:R-:W-:Y:S01]  /*5300*/  @!PT LDS RZ, [RZ] ;  /* 0x00000000fffff984 */ /* 0x000fe20000000800 */
[----:B------:R4:W-:Y:S02]  /*5310*/  @!P2 LDGSTS.E.BYPASS.LTC128B.128 [R208+0x100], [R166.64], !P6 ;  /* 0x00100000a6d0afae */ /* 0x0009e4000f101d4a */
[C---:B--2---:R-:W-:Y:S03]  /*5320*/  HMMA.16816.F32 R4, R140.reuse, R120, R4 ;  /* 0x000000788c04723c */ /* 0x044fe60000001804 */
[----:B------:R4:W-:Y:S05]  /*5330*/  @!P2 LDGSTS.E.BYPASS.LTC128B.128 [R208+0x3100], [R164.64], !P5 ;  /* 0x03100000a4d0afae */ /* 0x0009ea000e901d4a */
[C---:B------:R-:W-:Y:S01]  /*5340*/  HMMA.16816.F32 R8, R140.reuse, R122, R8 ;  /* 0x0000007a8c08723c */ /* 0x040fe20000001808 */
[----:B------:R2:W-:Y:S05]  /*5350*/  @!P2 LDGSTS.E.BYPASS.LTC128B.128 [R208+0x1100], [R184.64], !P6 ;  /* 0x01100000b8d0afae */ /* 0x0005ea000f101d4a */
[----:B------:R2:W-:Y:S02]  /*5360*/  @!P2 LDGSTS.E.BYPASS.LTC128B.128 [R208+0x4100], [R184.64+0x80], !P5 ;  /* 0x04100080b8d0afae */ /* 0x0005e4000e901d4a */
[C---:B---3--:R-:W-:Y:S03]  /*5370*/  HMMA.16816.F32 R12, R140.reuse, R128, R12 ;  /* 0x000000808c0c723c */ /* 0x048fe6000000180c */
[----:B------:R3:W-:Y:S05]  /*5380*/  @!P2 LDGSTS.E.BYPASS.LTC128B.128 [R208+0x2100], [R222.64], !P6 ;  /* 0x02100000ded0afae */ /* 0x0007ea000f101d4a */
[C---:B------:R-:W-:Y:S01]  /*5390*/  HMMA.16816.F32 R16, R140.reuse, R130, R16 ;  /* 0x000000828c10723c */ /* 0x040fe20000001810 */
[----:B------:R3:W-:Y:S02]  /*53a0*/  @!P2 LDGSTS.E.BYPASS.LTC128B.128 [R208+0x5100], [R222.64+0x80], !P5 ;  /* 0x05100080ded0afae */ /* 0x0007e4000e901d4a */
[C---:B------:R-:W-:Y:S03]  /*53b0*/  ISETP.GT.AND P2, PT, R186.reuse, R207, PT ;  /* 0x000000cfba00720c */ /* 0x040fe60003f44270 */
[----:B------:R-:W5:Y:S02]  /*53c0*/  LDSM.16.M88.4 R120, [R203+0x8100] ;  /* 0x00810000cb78783b */ /* 0x000f640000000200 */
[C---:B-1----:R-:W-:Y:S03]  /*53d0*/  HMMA.16816.F32 R20, R140.reuse, R116, R20 ;  /* 0x000000748c14723c */ /* 0x042fe60000001814 */
[----:B------:R-:W0:Y:S05]  /*53e0*/  LDGDEPBAR ;  /* 0x00000000000079af */ /* 0x000e2a0000000000 */
[----:B------:R-:W1:Y:S01]  /*53f0*/  LDSM.16.M88.4 R152, [R203+0x8900] ;  /* 0x00890000cb98783b */ /* 0x000e620000000200 */
[C---:B------:R-:W-:Y:S04]  /*5400*/  HMMA.16816.F32 R24, R140.reuse, R118, R24 ;  /* 0x000000768c18723c */ /* 0x040fe80000001818 */
[----:B------:R-:W1:Y:S01]  /*5410*/  LDSM.16.M88.4 R128, [R203+0x9100] ;  /* 0x00910000cb80783b */ /* 0x000e620000000200 */
[----:B------:R-:W-:Y:S03]  /*5420*/  @P2 IADD3 R0, R186, -0x1, RZ ;  /* 0xffffffffba002810 */ /* 0x000fe60007ffe0ff */
[C---:B------:R-:W-:Y:S01]  /*5430*/  HMMA.16816.F32 R28, R140.reuse, R132, R28 ;  /* 0x000000848c1c723c */ /* 0x040fe2000000181c */
[----:B------:R-:W1:Y:S05]  /*5440*/  LDSM.16.M88.4 R116, [R203+0x9900] ;  /* 0x00990000cb74783b */ /* 0x000e6a0000000200 */
[----:B----4-:R-:W-:Y:S02]  /*5450*/  LDSM.16.M88.4 R164, [R206+0xb900] ;  /* 0x00b90000cea4783b */ /* 0x010fe40000000200 */
[C---:B------:R-:W-:Y:S03]  /*5460*/  HMMA.16816.F32 R32, R140.reuse, R134, R32 ;  /* 0x000000868c20723c */ /* 0x040fe60000001820 */
[----:B------:R-:W4:Y:S05]  /*5470*/  LDSM.16.M88.4 R132, [R203+0xa100] ;  /* 0x00a10000cb84783b */ /* 0x000f2a0000000200 */
[C---:B------:R-:W-:Y:S08]  /*5480*/  HMMA.16816.F32 R36, R140.reuse, R136, R36 ;  /* 0x000000888c24723c */ /* 0x040ff00000001824 */
[C---:B------:R-:W-:Y:S01]  /*5490*/  HMMA.16816.F32 R40, R140.reuse, R138, R40 ;  /* 0x0000008a8c28723c */ /* 0x040fe20000001828 */
[----:B------:R-:W-:Y:S07]  /*54a0*/  LDSM.16.M88.4 R136, [R194] ;  /* 0x00000000c288783b */ /* 0x000fee0000000200 */
[C---:B------:R-:W-:Y:S08]  /*54b0*/  HMMA.16816.F32 R44, R140.reuse, R144, R44 ;  /* 0x000000908c2c723c */ /* 0x040ff0000000182c */
[----:B------:R-:W-:Y:S01]  /*54c0*/  HMMA.16816.F32 R48, R140, R146, R48 ;  /* 0x000000928c30723c */ /* 0x000fe20000001830 */
[----:B------:R-:W-:Y:S07]  /*54d0*/  LDSM.16.M88.4 R144, [R194+0x1800] ;  /* 0x00180000c290783b */ /* 0x000fee0000000200 */
[C---:B-----5:R-:W-:Y:S08]  /*54e0*/  HMMA.16816.F32 R4, R148.reuse, R120, R4 ;  /* 0x000000789404723c */ /* 0x060ff00000001804 */
[C---:B------:R-:W-:Y:S01]  /*54f0*/  HMMA.16816.F32 R8, R148.reuse, R122, R8 ;  /* 0x0000007a9408723c */ /* 0x040fe20000001808 */
[----:B------:R-:W5:Y:S07]  /*5500*/  LDSM.16.M88.4 R120, [R203+0xa900] ;  /* 0x00a90000cb78783b */ /* 0x000f6e0000000200 */
[C---:B-1----:R-:W-:Y:S08]  /*5510*/  HMMA.16816.F32 R12, R148.reuse, R152, R12 ;  /* 0x00000098940c723c */ /* 0x042ff0000000180c */
[C---:B------:R-:W-:Y:S01]  /*5520*/  HMMA.16816.F32 R16, R148.reuse, R154, R16 ;  /* 0x0000009a9410723c */ /* 0x040fe20000001810 */
[----:B------:R-:W-:Y:S07]  /*5530*/  LDSM.16.M88.4 R152, [R206+0xb100] ;  /* 0x00b10000ce98783b */ /* 0x000fee0000000200 */
        /* <DEDUP_REMOVED lines=13> */
[C---:B------:R-:W-:Y:S01]  /*5610*/  HMMA.16816.F32 R8, R156.reuse, R138, R8 ;  /* 0x0000008a9c08723c */ /* 0x040fe20000001808 */
[----:B------:R-:W2:Y:S07]  /*5620*/  LDSM.16.M88.4 R136, [R206+0xc100] ;  /* 0x00c10000ce88783b */ /* 0x000eae0000000200 */
        /* <DEDUP_REMOVED lines=11> */
[----:B------:R-:W-:Y:S07]  /*56e0*/  LDSM.16.M88.4 R132, [R192] ;  /* 0x00000000c084783b */ /* 0x000fee0000000200 */
[C---:B-----5:R-:W-:Y:S08]  /*56f0*/  HMMA.16816.F32 R44, R156.reuse, R120, R44 ;  /* 0x000000789c2c723c */ /* 0x060ff0000000182c */
[----:B------:R-:W-:Y:S01]  /*5700*/  HMMA.16816.F32 R48, R156, R122, R48 ;  /* 0x0000007a9c30723c */ /* 0x000fe20000001830 */
[----:B------:R-:W4:Y:S07]  /*5710*/  LDSM.16.M88.4 R120, [R193] ;  /* 0x00000000c178783b */ /* 0x000f2e0000000200 */
        /* <DEDUP_REMOVED lines=14> */
[----:B------:R-:W1:Y:S07]  /*5800*/  LDSM.16.M88.4 R128, [R188] ;  /* 0x00000000bc80783b */ /* 0x000e6e0000000200 */
[C---:B------:R-:W-:Y:S08]  /*5810*/  HMMA.16816.F32 R44, R160.reuse, R144, R44 ;  /* 0x00000090a02c723c */ /* 0x040ff0000000182c */
[----:B------:R-:W-:Y:S01]  /*5820*/  HMMA.16816.F32 R48, R160, R146, R48 ;  /* 0x00000092a030723c */ /* 0x000fe20000001830 */
[----:B------:R-:W-:Y:S07]  /*5830*/  LDSM.16.M88.4 R144, [R203+0xc100] ;  /* 0x00c10000cb90783b */ /* 0x000fee0000000200 */
        /* <DEDUP_REMOVED lines=15> */
[C---:B------:R-:W-:Y:S08]  /*5930*/  HMMA.16816.F32 R44, R168.reuse, R128, R44 ;  /* 0x00000080a82c723c */ /* 0x040ff0000000182c */
[----:B------:R-:W-:Y:S01]  /*5940*/  HMMA.16816.F32 R48, R168, R130, R48 ;  /* 0x00000082a830723c */ /* 0x000fe20000001830 */
[----:B------:R-:W5:Y:S07]  /*5950*/  LDSM.16.M88.4 R128, [R194+0x3800] ;  /* 0x00380000c280783b */ /* 0x000f6e0000000200 */
[C---:B----4-:R-:W-:Y:S08]  /*5960*/  HMMA.16816.F32 R4, R172.reuse, R120, R4 ;  /* 0x00000078ac04723c */ /* 0x050ff00000001804 */
[C---:B------:R-:W-:Y:S01]  /*5970*/  HMMA.16816.F32 R8, R172.reuse, R122, R8 ;  /* 0x0000007aac08723c */ /* 0x040fe20000001808 */
[----:B------:R-:W4:Y:S07]  /*5980*/  LDSM.16.M88.4 R120, [R194+0x4000] ;  /* 0x00400000c278783b */ /* 0x000f2e0000000200 */
[C---:B---3--:R-:W-:Y:S08]  /*5990*/  HMMA.16816.F32 R12, R172.reuse, R132, R12 ;  /* 0x00000084ac0c723c */ /* 0x048ff0000000180c */
[C---:B------:R-:W-:Y:S08]  /*59a0*/  HMMA.16816.F32 R16, R172.reuse, R134, R16 ;  /* 0x00000086ac10723c */ /* 0x040ff00000001810 */
[C---:B------:R-:W-:Y:S08]  /*59b0*/  HMMA.16816.F32 R20, R172.reuse, R144, R20 ;  /* 0x00000090ac14723c */ /* 0x040ff00000001814 */
[C---:B------:R-:W-:Y:S08]  /*59c0*/  HMMA.16816.F32 R24, R172.reuse, R146, R24 ;  /* 0x00000092ac18723c */ /* 0x040ff00000001818 */
[C---:B--2---:R-:W-:Y:S08]  /*59d0*/  HMMA.16816.F32 R28, R172.reuse, R136, R28 ;  /* 0x00000088ac1c723c */ /* 0x044ff0000000181c */
[C---:B------:R-:W-:Y:S08]  /*59e0*/  HMMA.16816.F32 R32, R172.reuse, R138, R32 ;  /* 0x0000008aac20723c */ /* 0x040ff00000001820 */
[C---:B-1----:R-:W-:Y:S08]  /*59f0*/  HMMA.16816.F32 R36, R172.reuse, R116, R36 ;  /* 0x00000074ac24723c */ /* 0x042ff00000001824 */
[C---:B------:R-:W-:Y:S01]  /*5a00*/  HMMA.16816.F32 R40, R172.reuse, R118, R40 ;  /* 0x00000076ac28723c */ /* 0x040fe20000001828 */
[----:B------:R-:W1:Y:S07]  /*5a10*/  LDSM.16.M88.4 R116, [R194+0x4800] ;  /* 0x00480000c274783b */ /* 0x000e6e0000000200 */
[C---:B------:R-:W-:Y:S08]  /*5a20*/  HMMA.16816.F32 R44, R172.reuse, R152, R44 ;  /* 0x00000098ac2c723c */ /* 0x040ff0000000182c */
[----:B------:R-:W-:Y:S08]  /*5a30*/  HMMA.16816.F32 R48, R172, R154, R48 ;  /* 0x0000009aac30723c */ /* 0x000ff00000001830 */
[C---:B------:R-:W-:Y:S07]  /*5a40*/  HMMA.16816.F32 R4, R176.reuse, R164, R4 ;  /* 0x000000a4b004723c */ /* 0x040fee0000001804 */
[----:B------:R-:W-:Y:S01]  /*5a50*/  @P2 IMAD.MOV.U32 R164, RZ, RZ, R210 ;  /* 0x000000ffffa42224 */ /* 0x000fe200078e00d2 */
[C---:B------:R-:W-:Y:S04]  /*5a60*/  HMMA.16816.F32 R8, R176.reuse, R166, R8 ;  /* 0x000000a6b008723c */ /* 0x040fe80000001808 */
[----:B------:R-:W-:Y:S03]  /*5a70*/  @P2 SHF.R.S32.HI R165, RZ, 0x1f, R0 ;  /* 0x0000001fffa52819 */ /* 0x000fe60000011400 */
[C---:B------:R-:W-:Y:S01]  /*5a80*/  @P2 IMAD.WIDE.U32 R166, R0.reuse, c[0x0][0x1e0], RZ ;  /* 0x0000780000a62a25 */ /* 0x040fe200078e00ff */
[C---:B-----5:R-:W-:Y:S04]  /*5a90*/  HMMA.16816.F32 R12, R176.reuse, R128, R12 ;  /* 0x00000080b00c723c */ /* 0x060fe8000000180c */
[----:B------:R-:W-:Y:S04]  /*5aa0*/  @P2 IMAD R165, R165, c[0x0][0x1e0], RZ ;  /* 0x00007800a5a52a24 */ /* 0x000fe800078e02ff */
[C---:B------:R-:W-:Y:S01]  /*5ab0*/  HMMA.16816.F32 R16, R176.reuse, R130, R16 ;  /* 0x00000082b010723c */ /* 0x040fe20000001810 */
[----:B------:R-:W2:Y:S03]  /*5ac0*/  LDSM.16.M88.4 R128, [R194+0x5000] ;  /* 0x00500000c280783b */ /* 0x000ea60000000200 */
[----:B------:R-:W-:Y:S04]  /*5ad0*/  @P2 IMAD R165, R0, c[0x0][0x1e4], R165 ;  /* 0x0000790000a52a24 */ /* 0x000fe800078e02a5 */
[C---:B----4-:R-:W-:Y:S04]  /*5ae0*/  HMMA.16816.F32 R20, R176.reuse, R120, R20 ;  /* 0x00000078b014723c */ /* 0x050fe80000001814 */
[----:B------:R-:W-:Y:S02]  /*5af0*/  @P2 IMAD.IADD R0, R167, 0x1, R165 ;  /* 0x00000001a7002824 */ /* 0x000fe400078e02a5 */
[----:B------:R-:W-:Y:S02]  /*5b00*/  @P2 IMAD.MOV.U32 R165, RZ, RZ, R213 ;  /* 0x000000ffffa52224 */ /* 0x000fe400078e00d5 */
[C---:B------:R-:W-:Y:S01]  /*5b10*/  HMMA.16816.F32 R24, R176.reuse, R122, R24 ;  /* 0x0000007ab018723c */ /* 0x040fe20000001818 */
[----:B------:R-:W3:Y:S01]  /*5b20*/  LDSM.16.M88.4 R120, [R194+0x5800] ;  /* 0x00580000c278783b */ /* 0x000ee20000000200 */
[----:B------:R-:W-:Y:S04]  /*5b30*/  DEPBAR.LE SB0, 0x0 ;  /* 0x000080000000791a */ /* 0x000fe80000000000 */
[----:B------:R-:W-:Y:S01]  /*5b40*/  BAR.SYNC.DEFER_BLOCKING 0x0 ;  /* 0x0000000000007b1d */ /* 0x000fe20000010000 */
[----:B------:R-:W-:Y:S01]  /*5b50*/  @P2 IMAD.WIDE.U32 R164, R166, 0x60, R164 ;  /* 0x00000060a6a42825 */ /* 0x000fe200078e00a4 */
[C---:B-1----:R-:W-:Y:S05]  /*5b60*/  HMMA.16816.F32 R28, R176.reuse, R116, R28 ;  /* 0x00000074b01c723c */ /* 0x042fea000000181c */
[----:B------:R-:W-:Y:S01]  /*5b70*/  @P2 IMAD R0, R0, 0x60, RZ ;  /* 0x0000006000002824 */ /* 0x000fe200078e02ff */
[----:B------:R-:W-:Y:S02]  /*5b80*/  @P2 SHF.L.U64.HI R166, R182, 0x6, R181 ;  /* 0x00000006b6a62819 */ /* 0x000fe400000102b5 */
[C---:B------:R-:W-:Y:S04]  /*5b90*/  HMMA.16816.F32 R32, R176.reuse, R118, R32 ;  /* 0x00000076b020723c */ /* 0x040fe80000001820 */
[----:B------:R-:W-:Y:S02]  /*5ba0*/  @P2 IMAD.IADD R165, R165, 0x1, R0 ;  /* 0x00000001a5a52824 */ /* 0x000fe400078e0200 */
[C---:B------:R-:W-:Y:S03]  /*5bb0*/  @P2 IMAD.SHL.U32 R0, R164.reuse, 0x2, RZ ;  /* 0x00000002a4002824 */ /* 0x040fe600078e00ff */
[----:B------:R-:W-:Y:S01]  /*5bc0*/  @P2 SHF.L.U64.HI R164, R164, 0x1, R165 ;  /* 0x00000001a4a42819 */ /* 0x000fe200000102a5 */
[C---:B--2---:R-:W-:Y:S03]  /*5bd0*/  HMMA.16816.F32 R36, R176.reuse, R128, R36 ;  /* 0x00000080b024723c */ /* 0x044fe60000001824 */
[----:B------:R-:W-:Y:S01]  /*5be0*/  @P2 IADD3 R184, P0, R0, c[0x0][0x1c8], RZ ;  /* 0x0000720000b82a10 */ /* 0x000fe20007f1e0ff */
[----:B------:R-:W-:Y:S01]  /*5bf0*/  @P2 IMAD.SHL.U32 R165, R182, 0x40, RZ ;  /* 0x00000040b6a52824 */ /* 0x000fe200078e00ff */
[----:B------:R-:W-:Y:S02]  /*5c00*/  @P2 IADD3 R0, P1, R0, 0x80, RZ ;  /* 0x0000008000002810 */ /* 0x000fe40007f3e0ff */
[----:B------:R-:W-:Y:S01]  /*5c10*/  @P2 IADD3.X R185, R164, c[0x0][0x1cc], RZ, P0, !PT ;  /* 0x00007300a4b92a10 */ /* 0x000fe200007fe4ff */
[C---:B------:R-:W-:Y:S04]  /*5c20*/  HMMA.16816.F32 R40, R176.reuse, R130, R40 ;  /* 0x00000082b028723c */ /* 0x040fe80000001828 */
[----:B------:R-:W-:Y:S01]  /*5c30*/  @!PT LDS RZ, [RZ] ;  /* 0x00000000fffff984 */ /* 0x000fe20000000800 */
[----:B------:R-:W-:Y:S01]  /*5c40*/  @!PT LDS RZ, [RZ] ;  /* 0x00000000fffff984 */ /* 0x000fe20000000800 */
[----:B------:R-:W-:Y:S01]  /*5c50*/  @!PT LDS RZ, [RZ] ;  /* 0x00000000fffff984 */ /* 0x000fe20000000800 */
[----:B------:R1:W-:Y:S01]  /*5c60*/  @P2 LDGSTS.E.BYPASS.LTC128B.128 [R208+0x8100], [R184.64], !P6 ;  /* 0x08100000b8d02fae */ /* 0x0003e2000f101d4a */
[----:B------:R-:W-:Y:S01]  /*5c70*/  @P2 IADD3 R222, P0, R0, c[0x0][0x1c8], RZ ;  /* 0x0000720000de2a10 */ /* 0x000fe20007f1e0ff */
[----:B------:R-:W-:Y:S02]  /*5c80*/  IMAD.MOV.U32 R0, RZ, RZ, R209 ;  /* 0x000000ffff007224 */ /* 0x000fe400078e00d1 */
[----:B------:R-:W-:Y:S01]  /*5c90*/  @P4 IMAD.MOV.U32 R0, RZ, RZ, R180 ;  /* 0x000000ffff004224 */ /* 0x000fe200078e00b4 */
[----:B------:R-:W-:Y:S01]  /*5ca0*/  @P2 IADD3.X R223, RZ, c[0x0][0x1cc], R164, P0, P1 ;  /* 0x00007300ffdf2a10 */ /* 0x000fe200007e24a4 */
[C---:B---3--:R-:W-:Y:S03]  /*5cb0*/  HMMA.16816.F32 R44, R176.reuse, R120, R44 ;  /* 0x00000078b02c723c */ /* 0x048fe6000000182c */
[----:B------:R-:W2:Y:S01]  /*5cc0*/  SHFL.IDX PT, R164, R0, RZ, 0x1c1f ;  /* 0x001c1fff00a47589 */ /* 0x000ea200000e0000 */
[-C--:B------:R-:W-:Y:S04]  /*5cd0*/  @P2 IADD3 R224, P1, R184, R165.reuse, RZ ;  /* 0x000000a5b8e02210 */ /* 0x080fe80007f3e0ff */
[----:B------:R2:W-:Y:S01]  /*5ce0*/  @P2 LDGSTS.E.BYPASS.LTC128B.128 [R208+0xb100], [R222.64], !P5 ;  /* 0x0b100000ded02fae */ /* 0x0005e2000e901d4a */
[--C-:B------:R-:W-:Y:S01]  /*5cf0*/  @P2 IMAD.X R225, R185, 0x1, R166.reuse, P1 ;  /* 0x00000001b9e12824 */ /* 0x100fe200008e06a6 */
[----:B------:R-:W-:Y:S03]  /*5d00*/  HMMA.16816.F32 R48, R176, R122, R48 ;  /* 0x0000007ab030723c */ /* 0x000fe60000001830 */
[----:B------:R-:W-:Y:S01]  /*5d10*/  @P2 IADD3 R226, P0, R224, R165, RZ ;  /* 0x000000a5e0e22210 */ /* 0x000fe20007f1e0ff */
[----:B------:R3:W-:Y:S01]  /*5d20*/  @P2 LDGSTS.E.BYPASS.LTC128B.128 [R208+0x9100], [R224.64], !P6 ;  /* 0x09100000e0d02fae */ /* 0x0007e2000f101d4a */
[----:B------:R-:W-:Y:S03]  /*5d30*/  IMAD R165, R186, -0x60, RZ ;  /* 0xffffffa0baa57824 */ /* 0x000fe600078e02ff */
[----:B------:R-:W-:Y:S01]  /*5d40*/  @P2 IMAD.X R227, R225, 0x1, R166, P0 ;  /* 0x00000001e1e32824 */ /* 0x000fe200000e06a6 */
[----:B------:R3:W-:Y:S03]  /*5d50*/  @P2 LDGSTS.E.BYPASS.LTC128B.128 [R208+0xc100], [R224.64+0x80], !P5 ;  /* 0x0c100080e0d02fae */ /* 0x0007e6000e901d4a */
[----:B------:R-:W-:Y:S02]  /*5d60*/  IADD3 R167, -R214, 0x1, R165 ;  /* 0x00000001d6a77810 */ /* 0x000fe40007ffe1a5 */
[----:B------:R3:W-:Y:S02]  /*5d70*/  @P2 LDGSTS.E.BYPASS.LTC128B.128 [R208+0xa100], [R226.64], !P6 ;  /* 0x0a100000e2d02fae */ /* 0x0007e4000f101d4a */
[----:B------:R-:W-:Y:S03]  /*5d80*/  IADD3 R167, R167, c[0x0][0x1d0], RZ ;  /* 0x00007400a7a77a10 */ /* 0x000fe60007ffe0ff */
[----:B------:R3:W-:Y:S01]  /*5d90*/  @P2 LDGSTS.E.BYPASS.LTC128B.128 [R208+0xd100], [R226.64+0x80], !P5 ;  /* 0x0d100080e2d02fae */ /* 0x0007e2000e901d4a */
[----:B------:R-:W-:Y:S04]  /*5da0*/  IADD3 R167, R167, -c[0x0][0x168], RZ ;  /* 0x80005a00a7a77a10 */ /* 0x000fe80007ffe0ff */
[----:B------:R-:W0:Y:S01]  /*5db0*/  LDGDEPBAR ;  /* 0x00000000000079af */ /* 0x000e220000000000 */
[C---:B-1----:R-:W-:Y:S02]  /*5dc0*/  IADD3 R185, R167.reuse, c[0x0][0x328], RZ ;  /* 0x0000ca00a7b97a10 */ /* 0x042fe40007ffe0ff */
[----:B------:R-:W-:Y:S03]  /*5dd0*/  IADD3 R167, R167, UR7, RZ ;  /* 0x00000007a7a77c10 */ /* 0x000fe6000fffe0ff */
[----:B--2---:R-:W-:Y:S02]  /*5de0*/  IMAD.IADD R223, R185, 0x1, R164 ;  /* 0x00000001b9df7824 */ /* 0x004fe400078e02a4 */
[----:B------:R-:W-:Y:S01]  /*5df0*/  IMAD.IADD R187, R164, 0x1, R167 ;  /* 0x00000001a4bb7824 */ /* 0x000fe200078e02a7 */
        /* <DEDUP_REMOVED lines=15> */
.L_x_1999:
[----:B------:R-:W-:Y:S04]  /*5ef0*/  MOV R116, c[0x0][0x32c] ;  /* 0x0000cb0000747a02 */ /* 0x000fe80000000f00 */
[----:B------:R-:W-:Y:S11]  /*5f00*/  ISETP.NE.AND P0, PT, R116, 0x1, PT ;  /* 0x000000017400780c */ /* 0x000ff60003f05270 */
[----:B------:R-:W-:Y:S02]  /*5f10*/  @!UPT UIADD3 URZ, URZ, URZ, URZ ;  /* 0x0000003f3f3ff290 */ /* 0x000fe4000fffe03f */
[----:B------:R-:W-:Y:S05]  /*5f20*/  @P0 IMAD.HI.U32 R116, R117, c[0x0][0x330], RZ ;  /* 0x0000cc0075740a27 */ /* 0x000fea00078e00ff */
[----:B------:R-:W-:Y:S02]  /*5f30*/  @P0 SHF.R.U32.HI R117, RZ, c[0x0][0x334], R116 ;  /* 0x0000cd00ff750a19 */ /* 0x000fe40000011674 */
.L_x_2000:
[----:B------:R-:W-:Y:S05]  /*5f40*/  BSYNC B0 ;  /* 0x0000000000007941 */ /* 0x000fea0003800000 */
.L_x_1998:
[----:B------:R-:W-:Y:S04]  /*5f50*/  IMAD.IADD R118, R165, 0x1, -R214 ;  /* 0x00000001a5767824 */ /* 0x000fe800078e0ad6 */
[----:B------:R-:W-:Y:S05]  /*5f60*/  IMAD R118, R117, c[0x0][0x32c], R118 ;  /* 0x0000cb0075767a24 */ /* 0x000fea00078e0276 */
[----:B------:R-:W-:Y:S02]  /*5f70*/  IADD3 R116, R118, c[0x0][0x32c], RZ ;  /* 0x0000cb0076747a10 */ /* 0x000fe40007ffe0ff */
[----:B------:R-:W-:Y:S02]  /*5f80*/  IMNMX R187, R187, R118, !PT ;  /* 0x00000076bbbb7217 */ /* 0x000fe40007800200 */
[----:B------:R-:W-:Y:S02]  /*5f90*/  IMNMX R223, R223, R116, PT ;  /* 0x00000074dfdf7217 */ /* 0x000fe40003800200 */
.L_x_1997:
[C---:B------:R-:W-:Y:S01]  /*5fa0*/  ISETP.GE.AND P0, PT, R165.reuse, 0x1, PT ;  /* 0x00000001a500780c */ /* 0x040fe20003f06270 */
[----:B------:R-:W1:Y:S01]  /*5fb0*/  SHFL.IDX PT, R0, R0, 0x1, 0x1c1f ;  /* 0x003c1f0000007f89 */ /* 0x000e6200000e0000 */
        /* <DEDUP_REMOVED lines=10> */
[--C-:B-1----:R-:W-:Y:S01]  /*6060*/  IMAD.IADD R4, R185, 0x1, R0.reuse ;  /* 0x00000001b9047824 */ /* 0x102fe200078e0200 */
[----:B------:R-:W-:Y:S02]  /*6070*/  ISETP.GE.AND P1, PT, R165, 0x9, PT ;  /* 0x00000009a500780c */ /* 0x000fe40003f26270 */
[----:B------:R-:W-:Y:S02]  /*6080*/  ISETP.LT.OR P0, PT, R223, 0x2, P0 ;  /* 0x00000002df00780c */ /* 0x000fe40000701670 */
[----:B------:R-:W-:Y:S02]  /*6090*/  LOP3.LUT R215, R215, 0xfff7ffff, RZ, 0xc0, !PT ;  /* 0xfff7ffffd7d77812 */ /* 0x000fe400078ec0ff */
[----:B------:R-:W-:Y:S01]  /*60a0*/  FSEL R118, R5, -INF , !P0 ;  /* 0xff80000005767808 */ /* 0x000fe20004000000 */
[----:B------:R-:W-:Y:S01]  /*60b0*/  IMAD.IADD R5, R167, 0x1, R0 ;  /* 0x00000001a7057824 */ /* 0x000fe200078e0200 */
        /* <DEDUP_REMOVED lines=53> */
[----:B---3--:R-:W-:Y:S02]  /*6410*/  FSEL R226, R24, -INF , !P0 ;  /* 0xff80000018e27808 */ /* 0x008fe40004000000 */
        /* <DEDUP_REMOVED lines=86> */
.L_x_2003:
[----:B------:R-:W-:Y:S04]  /*6980*/  MOV R0, c[0x0][0x32c] ;  /* 0x0000cb0000007a02 */ /* 0x000fe80000000f00 */
[----:B------:R-:W-:Y:S11]  /*6990*/  ISETP.NE.AND P0, PT, R0, 0x1, PT ;  /* 0x000000010000780c */ /* 0x000ff60003f05270 */
[----:B------:R-:W-:Y:S02]  /*69a0*/  @!UPT UIADD3 URZ, URZ, URZ, URZ ;  /* 0x0000003f3f3ff290 */ /* 0x000fe4000fffe03f */
[----:B------:R-:W-:Y:S05]  /*69b0*/  @P0 IMAD.HI.U32 R0, R9, c[0x0][0x330], RZ ;  /* 0x0000cc0009000a27 */ /* 0x000fea00078e00ff */
[----:B------:R-:W-:Y:S02]  /*69c0*/  @P0 SHF.R.U32.HI R9, RZ, c[0x0][0x334], R0 ;  /* 0x0000cd00ff090a19 */ /* 0x000fe40000011600 */
.L_x_2004:
[----:B------:R-:W-:Y:S05]  /*69d0*/  BSYNC B0 ;  /* 0x0000000000007941 */ /* 0x000fea0003800000 */
.L_x_2002:
[----:B------:R-:W-:Y:S04]  /*69e0*/  IMAD.IADD R0, R165, 0x1, -R214 ;  /* 0x00000001a5007824 */ /* 0x000fe800078e0ad6 */
[----:B------:R-:W-:Y:S05]  /*69f0*/  IMAD R0, R9, c[0x0][0x32c], R0 ;  /* 0x0000cb0009007a24 */ /* 0x000fea00078e0200 */
[----:B------:R-:W-:Y:S02]  /*6a00*/  IADD3 R9, R0, c[0x0][0x32c], RZ ;  /* 0x0000cb0000097a10 */ /* 0x000fe40007ffe0ff */
[----:B------:R-:W-:Y:S02]  /*6a10*/  IMNMX R5, R5, R0, !PT ;  /* 0x0000000005057217 */ /* 0x000fe40007800200 */
[----:B------:R-:W-:Y:S02]  /*6a20*/  IMNMX R4, R4, R9, PT ;  /* 0x0000000904047217 */ /* 0x000fe40003800200 */
.L_x_2001:
[----:B------:R-:W-:Y:S02]  /*6a30*/  LOP3.LUT P0, RZ, R215, 0x200000, RZ, 0xc0, !PT ;  /* 0x00200000d7ff7812 */ /* 0x000fe4000780c0ff */
[C---:B------:R-:W-:Y:S02]  /*6a40*/  ISETP.GT.AND P2, PT, R5.reuse, 0x58, !P2 ;  /* 0x000000580500780c */ /* 0x040fe40005744270 */
[C---:B------:R-:W-:Y:S02]  /*6a50*/  ISETP.GT.AND P0, PT, R5.reuse, RZ, !P0 ;  /* 0x000000ff0500720c */ /* 0x040fe40004704270 */
[C---:B------:R-:W-:Y:S02]  /*6a60*/  ISETP.LT.OR P2, PT, R4.reuse, 0x59, P2 ;  /* 0x000000590400780c */ /* 0x040fe40001741670 */
[----:B------:R-:W-:Y:S02]  /*6a70*/  ISETP.LT.OR P0, PT, R4, 0x1, P0 ;  /* 0x000000010400780c */ /* 0x000fe40000701670 */
[----:B------:R-:W-:Y:S02]  /*6a80*/  ISETP.GT.AND P1, PT, R5, 0x59, !P1 ;  /* 0x000000590500780c */ /* 0x000fe40004f24270 */
[----:B------:R-:W-:Y:S02]  /*6a90*/  FSEL R17, R6, -INF , !P0 ;  /* 0xff80000006117808 */ /* 0x000fe40004000000 */
[----:B------:R-:W-:Y:S02]  /*6aa0*/  LOP3.LUT P0, RZ, R215, 0x100000, RZ, 0xc0, !PT ;  /* 0x00100000d7ff7812 */ /* 0x000fe4000780c0ff */
[----:B------:R-:W-:Y:S02]  /*6ab0*/  FMNMX.FTZ R0, R17, R2, !PT ;  /* 0x0000000211007209 */ /* 0x000fe40007810000 */
[----:B------:R-:W-:Y:S02]  /*6ac0*/  ISETP.GT.AND P0, PT, R5, 0x1, !P0 ;  /* 0x000000010500780c */ /* 0x000fe40004704270 */
[----:B------:R-:W-:Y:S02]  /*6ad0*/  FSEL R135, R50, -INF , !P2 ;  /* 0xff80000032877808 */ /* 0x000fe40005000000 */
[C---:B------:R-:W-:Y:S02]  /*6ae0*/  ISETP.LT.OR P0, PT, R4.reuse, 0x2, P0 ;  /* 0x000000020400780c */ /* 0x040fe40000701670 */
[C---:B------:R-:W-:Y:S02]  /*6af0*/  ISETP.LT.OR P1, PT, R4.reuse, 0x5a, P1 ;  /* 0x0000005a0400780c */ /* 0x040fe40000f21670 */
        /* <DEDUP_REMOVED lines=10> */
[C---:B------:R-:W-:Y:S04]  /*6ba0*/  ISETP.LT.OR P0, PT, R4.reuse, 0xa, P0 ;  /* 0x0000000a0400780c */ /* 0x040fe80000701670 */
        /* <DEDUP_REMOVED lines=80> */
[C---:B------:R-:W-:Y:S02]  /*70b0*/  ISETP.LT.OR P0, PT, R4.reuse, 0x3a, P0 ;  /* 0x0000003a0400780c */ /* 0x040fe40000701670 */
        /* <DEDUP_REMOVED lines=14> */
[----:B------:R-:W-:Y:S01]  /*71a0*/  FMNMX.FTZ R0, R229, R0, !PT ;  /* 0x00000000e5007209 */ /* 0x000fe20007810000 */
[----:B------:R-:W1:Y:S01]  /*71b0*/  SHFL.BFLY PT, R6, R7, 0x2, 0x1f ;  /* 0x0c401f0007067f89 */ /* 0x000e6200000e0000 */
[----:B------:R-:W-:Y:S02]  /*71c0*/  FSEL R223, R39, -INF , !P0 ;  /* 0xff80000027df7808 */ /* 0x000fe40004000000 */
[----:B------:R-:W-:Y:S02]  /*71d0*/  LOP3.LUT P0, RZ, R215, 0x8, RZ, 0xc0, !PT ;  /* 0x00000008d7ff7812 */ /* 0x000fe4000780c0ff */
[----:B------:R-:W-:Y:S02]  /*71e0*/  FMNMX.FTZ R0, R223, R0, !PT ;  /* 0x00000000df007209 */ /* 0x000fe40007810000 */
[----:B------:R-:W-:Y:S01]  /*71f0*/  ISETP.GT.AND P0, PT, R5, 0x48, !P0 ;  /* 0x000000480500780c */ /* 0x000fe20004704270 */
[----:B------:R-:W-:Y:S03]  /*7200*/  LDSM.16.MT88.4 R36, [R200+0x100] ;  /* 0x00010000c824783b */ /* 0x000fe60000004200 */
        /* <DEDUP_REMOVED lines=19> */
[----:B------:R-:W-:Y:S03]  /*7340*/  FMNMX.FTZ R0, R139, R0, !PT ;  /* 0x000000008b007209 */ /* 0x000fe60007810000 */
[----:B------:R-:W-:Y:S01]  /*7350*/  LDSM.16.MT88.4 R44, [R204+0x3100] ;  /* 0x00310000cc2c783b */ /* 0x000fe20000004200 */
[----:B------:R-:W-:Y:S04]  /*7360*/  FMNMX.FTZ R0, R135, R0, !PT ;  /* 0x0000000087007209 */ /* 0x000fe80007810000 */
[----:B------:R-:W-:Y:S05]  /*7370*/  FMNMX.FTZ R7, R117, R0, !PT ;  /* 0x0000000075077209 */ /* 0x000fea0007810000 */
[----:B------:R-:W2:Y:S01]  /*7380*/  SHFL.BFLY PT, R4, R7, 0x2, 0x1f ;  /* 0x0c401f0007047f89 */ /* 0x000ea200000e0000 */
[----:B-1----:R-:W-:Y:S04]  /*7390*/  FMNMX.FTZ R0, R6, R15, !PT ;  /* 0x0000000f06007209 */ /* 0x002fe80007810000 */
[C---:B------:R-:W-:Y:S01]  /*73a0*/  FSETP.NEU.FTZ.AND P0, PT, R0.reuse, -INF , PT ;  /* 0xff8000000000780b */ /* 0x040fe20003f1d000 */
[C---:B------:R-:W-:Y:S03]  /*73b0*/  FMUL.FTZ R155, R0.reuse, c[0x0][0x2d0] ;  /* 0x0000b400009b7a20 */ /* 0x040fe60000410000 */
[----:B------:R-:W-:Y:S02]  /*73c0*/  FSEL R6, R0, RZ, P0 ;  /* 0x000000ff00067208 */ /* 0x000fe40000000000 */
[----:B------:R-:W-:Y:S03]  /*73d0*/  FSEL R155, R155, RZ, P0 ;  /* 0x000000ff9b9b7208 */ /* 0x000fe60000000000 */
[----:B------:R-:W-:Y:S02]  /*73e0*/  FADD.FTZ R3, -R6, R3 ;  /* 0x0000000306037221 */ /* 0x000fe40000010100 */
[--C-:B------:R-:W-:Y:S02]  /*73f0*/  FFMA.FTZ R119, R118, c[0x0][0x2d0], -R155.reuse ;  /* 0x0000b40076777a23 */ /* 0x100fe4000001089b */
[--C-:B------:R-:W-:Y:S01]  /*7400*/  FFMA.FTZ R118, R116, c[0x0][0x2d0], -R155.reuse ;  /* 0x0000b40074767a23 */ /* 0x100fe2000001089b */
[----:B--2---:R-:W-:Y:S01]  /*7410*/  FMNMX.FTZ R5, R7, R4, !PT ;  /* 0x0000000407057209 */ /* 0x004fe20007810000 */
[--C-:B------:R-:W-:Y:S02]  /*7420*/  FFMA.FTZ R129, R8, c[0x0][0x2d0], -R155.reuse ;  /* 0x0000b40008817a23 */ /* 0x100fe4000001089b */
[--C-:B------:R-:W-:Y:S01]  /*7430*/  FFMA.FTZ R128, R120, c[0x0][0x2d0], -R155.reuse ;  /* 0x0000b40078807a23 */ /* 0x100fe2000001089b */
[----:B------:R-:W-:Y:S01]  /*7440*/  MUFU.EX2 R119, R119 ;  /* 0x0000007700777308 */ /* 0x000fe20000000800 */
[----:B------:R-:W1:Y:S01]  /*7450*/  SHFL.BFLY PT, R4, R5, 0x1, 0x1f ;  /* 0x0c201f0005047f89 */ /* 0x000e6200000e0000 */
[--C-:B------:R-:W-:Y:S02]  /*7460*/  FFMA.FTZ R137, R164, c[0x0][0x2d0], -R155.reuse ;  /* 0x0000b400a4897a23 */ /* 0x100fe4000001089b */
[--C-:B------:R-:W-:Y:S02]  /*7470*/  FFMA.FTZ R144, R144, c[0x0][0x2d0], -R155.reuse ;  /* 0x0000b40090907a23 */ /* 0x100fe4000001089b */
[--C-:B------:R-:W-:Y:S02]  /*7480*/  FFMA.FTZ R147, R154, c[0x0][0x2d0], -R155.reuse ;  /* 0x0000b4009a937a23 */ /* 0x100fe4000001089b */
[--C-:B------:R-:W-:Y:S02]  /*7490*/  FFMA.FTZ R152, R152, c[0x0][0x2d0], -R155.reuse ;  /* 0x0000b40098987a23 */ /* 0x100fe4000001089b */
[----:B------:R-:W2:Y:S01]  /*74a0*/  MUFU.EX2 R128, R128 ;  /* 0x0000008000807308 */ /* 0x000ea20000000800 */
        /* <DEDUP_REMOVED lines=17> */
[----:B--2---:R-:W-:Y:S01]  /*75c0*/  F2FP.PACK_AB R120, R119, R128 ;  /* 0x000000807778723e */ /* 0x004fe200000000ff */
[----:B------:R-:W-:Y:S01]  /*75d0*/  FADD.FTZ R5, -R5, R2 ;  /* 0x0000000205057221 */ /* 0x000fe20000010100 */
[----:B------:R-:W-:Y:S01]  /*75e0*/  ISETP.GT.AND P0, PT, R186, R183, PT ;  /* 0x000000b7ba00720c */ /* 0x000fe20003f04270 */
[--C-:B------:R-:W-:Y:S01]  /*75f0*/  FFMA.FTZ R132, R13, c[0x0][0x2d0], -R134.reuse ;  /* 0x0000b4000d847a23 */ /* 0x100fe20000010886 */
[----:B------:R-:W2:Y:S01]  /*7600*/  MUFU.EX2 R129, R129 ;  /* 0x0000008100817308 */ /* 0x000ea20000000800 */
[----:B------:R-:W3:Y:S01]  /*7610*/  LDSM.16.MT88.4 R12, [R204+0x100] ;  /* 0x00010000cc0c783b */ /* 0x000ee20000004200 */
[--C-:B------:R-:W-:Y:S02]  /*7620*/  FFMA.FTZ R133, R17, c[0x0][0x2d0], -R134.reuse ;  /* 0x0000b40011857a23 */ /* 0x100fe40000010886 */
        /* <DEDUP_REMOVED lines=43> */
[----:B------:R-:W2:Y:S01]  /*78e0*/  MUFU.EX2 R144, R144 ;  /* 0x0000009000907308 */ /* 0x000ea20000000800 */
[----:B------:R-:W-:Y:S01]  /*78f0*/  FMUL.FTZ R51, R2, R107 ;  /* 0x0000006b02337220 */ /* 0x000fe20000410000 */
[----:B------:R-:W-:Y:S01]  /*7900*/  LDSM.16.MT88.4 R80, [R204+0x900] ;  /* 0x00090000cc50783b */ /* 0x000fe20000004200 */
[C---:B------:R-:W-:Y:S01]  /*7910*/  FMUL.FTZ R53, R3.reuse, R53 ;  /* 0x0000003503357220 */ /* 0x040fe20000410000 */
[----:B-1----:R-:W-:Y:S01]  /*7920*/  F2FP.PACK_AB R123, R130, R131 ;  /* 0x00000083827b723e */ /* 0x002fe200000000ff */
[C---:B------:R-:W-:Y:S02]  /*7930*/  FMUL.FTZ R54, R2.reuse, R54 ;  /* 0x0000003602367220 */ /* 0x040fe40000410000 */
[C---:B------:R-:W-:Y:S02]  /*7940*/  FMUL.FTZ R55, R2.reuse, R55 ;  /* 0x0000003702377220 */ /* 0x040fe40000410000 */
[C---:B------:R-:W-:Y:S01]  /*7950*/  FMUL.FTZ R56, R3.reuse, R56 ;  /* 0x0000003803387220 */ /* 0x040fe20000410000 */
[----:B------:R-:W-:Y:S01]  /*7960*/  LDSM.16.MT88.4 R88, [R200+0x900] ;  /* 0x00090000c858783b */ /* 0x000fe20000004200 */
[C---:B---3--:R-:W-:Y:S01]  /*7970*/  HMMA.16816.F32 R4, R120.reuse, R12, R4 ;  /* 0x0000000c7804723c */ /* 0x048fe20000001804 */
[----:B------:R-:W-:Y:S04]  /*7980*/  MUFU.EX2 R147, R147 ;  /* 0x0000009300937308 */ /* 0x000fe80000000800 */
[C---:B------:R-:W-:Y:S02]  /*7990*/  FMUL.FTZ R57, R3.reuse, R57 ;  /* 0x0000003903397220 */ /* 0x040fe40000410000 */
[----:B------:R-:W-:Y:S01]  /*79a0*/  LDSM.16.MT88.4 R96, [R200+0x2900] ;  /* 0x00290000c860783b */ /* 0x000fe20000004200 */
        /* <DEDUP_REMOVED lines=8> */
[C---:B------:R-:W-:Y:S01]  /*7a30*/  FMUL.FTZ R58, R2.reuse, R58 ;  /* 0x0000003a023a7220 */ /* 0x040fe20000410000 */
[----:B------:R-:W1:Y:S01]  /*7a40*/  LDSM.16.MT88.4 R68, [R202+0x3100] ;  /* 0x00310000ca44783b */ /* 0x000e620000004200 */
[C---:B------:R-:W-:Y:S02]  /*7a50*/  FMUL.FTZ R59, R2.reuse, R59 ;  /* 0x0000003b023b7220 */ /* 0x040fe40000410000 */
[C---:B------:R-:W-:Y:S01]  /*7a60*/  FMUL.FTZ R60, R3.reuse, R60 ;  /* 0x0000003c033c7220 */ /* 0x040fe20000410000 */
[C---:B------:R-:W-:Y:S03]  /*7a70*/  HMMA.16816.F32 R12, R120.reuse, R20, R12 ;  /* 0x00000014780c723c */ /* 0x040fe6000000180c */
[C---:B------:R-:W-:Y:S01]  /*7a80*/  FMUL.FTZ R61, R3.reuse, R61 ;  /* 0x0000003d033d7220 */ /* 0x040fe20000410000 */
[----:B------:R-:W3:Y:S01]  /*7a90*/  MUFU.EX2 R165, R165 ;  /* 0x000000a500a57308 */ /* 0x000ee20000000800 */
        /* <DEDUP_REMOVED lines=8> */
[----:B------:R-:W4:Y:S01]  /*7b20*/  LDSM.16.MT88.4 R76, [R200+0x3100] ;  /* 0x00310000c84c783b */ /* 0x000f220000004200 */
[C---:B------:R-:W-:Y:S02]  /*7b30*/  FMUL.FTZ R64, R3.reuse, R64 ;  /* 0x0000004003407220 */ /* 0x040fe40000410000 */
[C---:B------:R-:W-:Y:S01]  /*7b40*/  FMUL.FTZ R65, R3.reuse, R65 ;  /* 0x0000004103417220 */ /* 0x040fe20000410000 */
[----:B------:R-:W-:Y:S01]  /*7b50*/  MUFU.EX2 R226, R226 ;  /* 0x000000e200e27308 */ /* 0x000fe20000000800 */
[C---:B------:R-:W-:Y:S03]  /*7b60*/  HMMA.16816.F32 R20, R120.reuse, R28, R20 ;  /* 0x0000001c7814723c */ /* 0x040fe60000001814 */
[C---:B------:R-:W-:Y:S02]  /*7b70*/  FMUL.FTZ R66, R2.reuse, R66 ;  /* 0x0000004202427220 */ /* 0x040fe40000410000 */
[C---:B------:R-:W-:Y:S02]  /*7b80*/  FMUL.FTZ R67, R2.reuse, R67 ;  /* 0x0000004302437220 */ /* 0x040fe40000410000 */
        /* <DEDUP_REMOVED lines=10> */
[--C-:B------:R-:W-:Y:S02]  /*7c30*/  FFMA.FTZ R225, R232, c[0x0][0x2d0], -R155.reuse ;  /* 0x0000b400e8e17a23 */ /* 0x100fe4000001089b */
[C---:B------:R-:W-:Y:S02]  /*7c40*/  HMMA.16816.F32 R28, R120.reuse, R36, R28 ;  /* 0x00000024781c723c */ /* 0x040fe4000000181c */
[----:B------:R-:W-:Y:S01]  /*7c50*/  MUFU.EX2 R164, R164 ;  /* 0x000000a400a47308 */ /* 0x000fe20000000800 */
[--C-:B------:R-:W-:Y:S02]  /*7c60*/  FFMA.FTZ R227, R230, c[0x0][0x2d0], -R155.reuse ;  /* 0x0000b400e6e37a23 */ /* 0x100fe4000001089b */
[--C-:B------:R-:W-:Y:S02]  /*7c70*/  FFMA.FTZ R230, R239, c[0x0][0x2d0], -R134.reuse ;  /* 0x0000b400efe67a23 */ /* 0x100fe40000010886 */
[C---:B------:R-:W-:Y:S01]  /*7c80*/  FMUL.FTZ R36, R3.reuse, R92 ;  /* 0x0000005c03247220 */ /* 0x040fe20000410000 */
[C---:B------:R-:W-:Y:S04]  /*7c90*/  HMMA.16816.F32 R32, R120.reuse, R38, R32 ;  /* 0x000000267820723c */ /* 0x040fe80000001820 */
[----:B------:R-:W-:Y:S01]  /*7ca0*/  FMUL.FTZ R37, R3, R93 ;  /* 0x0000005d03257220 */ /* 0x000fe20000410000 */
[----:B------:R-:W5:Y:S01]  /*7cb0*/  MUFU.EX2 R167, R167 ;  /* 0x000000a700a77308 */ /* 0x000f620000000800 */
        /* <DEDUP_REMOVED lines=16> */
[----:B------:R-:W-:Y:S03]  /*7dc0*/  MUFU.EX2 R230, R230 ;  /* 0x000000e600e67308 */ /* 0x000fe60000000800 */
[----:B------:R-:W-:Y:S02]  /*7dd0*/  FMUL.FTZ R47, R2, R103 ;  /* 0x00000067022f7220 */ /* 0x000fe40000410000 */
[----:B------:R-:W-:Y:S01]  /*7de0*/  LDSM.16.MT88.4 R100, [R204+0x5900] ;  /* 0x00590000cc64783b */ /* 0x000fe20000004200 */
[--C-:B------:R-:W-:Y:S02]  /*7df0*/  FFMA.FTZ R243, R243, c[0x0][0x2d0], -R134.reuse ;  /* 0x0000b400f3f37a23 */ /* 0x100fe40000010886 */
[--C-:B------:R-:W-:Y:S02]  /*7e00*/  FFMA.FTZ R240, R241, c[0x0][0x2d0], -R134.reuse ;  /* 0x0000b400f1f07a23 */ /* 0x100fe40000010886 */
[C---:B-1----:R-:W-:Y:S01]  /*7e10*/  HMMA.16816.F32 R44, R120.reuse, R68, R44 ;  /* 0x00000044782c723c */ /* 0x042fe2000000182c */
[----:B------:R-:W1:Y:S02]  /*7e20*/  MUFU.EX2 R231, R231 ;  /* 0x000000e700e77308 */ /* 0x000e640000000800 */
[--C-:B------:R-:W-:Y:S02]  /*7e30*/  FFMA.FTZ R237, R237, c[0x0][0x2d0], -R134.reuse ;  /* 0x0000b400eded7a23 */ /* 0x100fe40000010886 */
[--C-:B------:R-:W-:Y:S02]  /*7e40*/  FFMA.FTZ R241, R224, c[0x0][0x2d0], -R155.reuse ;  /* 0x0000b400e0f17a23 */ /* 0x100fe4000001089b */
[----:B--2---:R-:W-:Y:S01]  /*7e50*/  F2FP.PACK_AB R68, R144, R137 ;  /* 0x000000899044723e */ /* 0x004fe200000000ff */
[C---:B------:R-:W-:Y:S03]  /*7e60*/  HMMA.16816.F32 R48, R120.reuse, R70, R48 ;  /* 0x000000467830723c */ /* 0x040fe60000001830 */
[----:B------:R-:W-:Y:S01]  /*7e70*/  MUFU.EX2 R232, R232 ;  /* 0x000000e800e87308 */ /* 0x000fe20000000800 */
[----:B---3--:R-:W-:Y:S01]  /*7e80*/  F2FP.PACK_AB R69, R165, R154 ;  /* 0x0000009aa545723e */ /* 0x008fe200000000ff */
[--C-:B------:R-:W-:Y:S02]  /*7e90*/  FFMA.FTZ R245, R166, c[0x0][0x2d0], -R155.reuse ;  /* 0x0000b400a6f57a23 */ /* 0x100fe4000001089b */
[----:B------:R-:W-:Y:S01]  /*7ea0*/  F2FP.PACK_AB R70, R152, R147 ;  /* 0x000000939846723e */ /* 0x000fe200000000ff */
[C---:B------:R-:W-:Y:S04]  /*7eb0*/  HMMA.16816.F32 R52, R120.reuse, R72, R52 ;  /* 0x000000487834723c */ /* 0x040fe80000001834 */
[----:B-----5:R-:W-:Y:S01]  /*7ec0*/  F2FP.PACK_AB R71, R167, R164 ;  /* 0x000000a4a747723e */ /* 0x020fe200000000ff */
[----:B------:R-:W2:Y:S01]  /*7ed0*/  MUFU.EX2 R233, R233 ;  /* 0x000000e900e97308 */ /* 0x000ea20000000800 */
[--C-:B------:R-:W-:Y:S02]  /*7ee0*/  FFMA.FTZ R166, R229, c[0x0][0x2d0], -R134.reuse ;  /* 0x0000b400e5a67a23 */ /* 0x100fe40000010886 */
[C---:B------:R-:W-:Y:S01]  /*7ef0*/  HMMA.16816.F32 R56, R120.reuse, R74, R56 ;  /* 0x0000004a7838723c */ /* 0x040fe20000001838 */
[----:B------:R-:W3:Y:S03]  /*7f00*/  LDSM.16.MT88.4 R72, [R202+0x900] ;  /* 0x00090000ca48783b */ /* 0x000ee60000004200 */
[--C-:B------:R-:W-:Y:S02]  /*7f10*/  FFMA.FTZ R223, R223, c[0x0][0x2d0], -R134.reuse ;  /* 0x0000b400dfdf7a23 */ /* 0x100fe40000010886 */
[--C-:B------:R-:W-:Y:S01]  /*7f20*/  FFMA.FTZ R187, R187, c[0x0][0x2d0], -R134.reuse ;  /* 0x0000b400bbbb7a23 */ /* 0x100fe20000010886 */
[----:B------:R-:W-:Y:S01]  /*7f30*/  MUFU.EX2 R235, R235 ;  /* 0x000000eb00eb7308 */ /* 0x000fe20000000800 */
[C---:B----4-:R-:W-:Y:S04]  /*7f40*/  HMMA.16816.F32 R60, R120.reuse, R76, R60 ;  /* 0x0000004c783c723c */ /* 0x050fe8000000183c */
[--C-:B------:R-:W-:Y:S02]  /*7f50*/  FFMA.FTZ R224, R185, c[0x0][0x2d0], -R134.reuse ;  /* 0x0000b400b9e07a23 */ /* 0x100fe40000010886 */
[----:B------:R-:W-:Y:S02]  /*7f60*/  FFMA.FTZ R155, R136, c[0x0][0x2d0], -R155 ;  /* 0x0000b400889b7a23 */ /* 0x000fe4000001089b */
[----:B------:R-:W-:Y:S01]  /*7f70*/  HMMA.16816.F32 R64, R120, R78, R64 ;  /* 0x0000004e7840723c */ /* 0x000fe20000001840 */
[----:B------:R-:W4:Y:S01]  /*7f80*/  LDSM.16.MT88.4 R76, [R204+0x3900] ;  /* 0x00390000cc4c783b */ /* 0x000f220000004200 */
[----:B------:R-:W-:Y:S02]  /*7f90*/  MUFU.EX2 R239, R239 ;  /* 0x000000ef00ef7308 */ /* 0x000fe40000000800 */
[--C-:B------:R-:W-:Y:S02]  /*7fa0*/  FFMA.FTZ R136, R153, c[0x0][0x2d0], -R134.reuse ;  /* 0x0000b40099887a23 */ /* 0x100fe40000010886 */
[--C-:B------:R-:W-:Y:S02]  /*7fb0*/  FFMA.FTZ R139, R139, c[0x0][0x2d0], -R134.reuse ;  /* 0x0000b4008b8b7a23 */ /* 0x100fe40000010886 */
[C---:B------:R-:W-:Y:S04]  /*7fc0*/  HMMA.16816.F32 R4, R68.reuse, R80, R4 ;  /* 0x000000504404723c */ /* 0x040fe80000001804 */
[----:B------:R-:W-:Y:S01]  /*7fd0*/  MUFU.EX2 R238, R238 ;  /* 0x000000ee00ee7308 */ /* 0x000fe20000000800 */
[--C-:B------:R-:W-:Y:S02]  /*7fe0*/  FFMA.FTZ R135, R135, c[0x0][0x2d0], -R134.reuse ;  /* 0x0000b40087877a23 */ /* 0x100fe40000010886 */
[----:B------:R-:W-:Y:S01]  /*7ff0*/  FFMA.FTZ R134, R117, c[0x0][0x2d0], -R134 ;  /* 0x0000b40075867a23 */ /* 0x000fe20000010886 */
[C---:B------:R-:W-:Y:S01]  /*8000*/  HMMA.16816.F32 R8, R68.reuse, R82, R8 ;  /* 0x000000524408723c */ /* 0x040fe20000001808 */
[----:B------:R-:W-:Y:S03]  /*8010*/  LDSM.16.MT88.4 R80, [R201+0x3900] ;  /* 0x00390000c950783b */ /* 0x000fe60000004200 */
[----:B------:R-:W-:Y:S02]  /*8020*/  FFMA.FTZ R128, R3, R216, R128 ;  /* 0x000000d803807223 */ /* 0x000fe40000010080 */
[----:B------:R-:W-:Y:S01]  /*8030*/  MUFU.EX2 R243, R243 ;  /* 0x000000f300f37308 */ /* 0x000fe20000000800 */
[----:B------:R-:W-:Y:S01]  /*8040*/  FFMA.FTZ R133, R2, R217, R133 ;  /* 0x000000d902857223 */ /* 0x000fe20000010085 */
[C---:B---3--:R-:W-:Y:S04]  /*8050*/  HMMA.16816.F32 R12, R68.reuse, R72, R12 ;  /* 0x00000048440c723c */ /* 0x048fe8000000180c */
[----:B------:R-:W-:Y:S02]  /*8060*/  FADD.FTZ R119, R119, R128 ;  /* 0x0000008077777221 */ /* 0x000fe40000010000 */
[----:B------:R-:W-:Y:S02]  /*8070*/  FADD.FTZ R132, R132, R133 ;  /* 0x0000008584847221 */ /* 0x000fe40000010000 */
[----:B------:R-:W-:Y:S01]  /*8080*/  MUFU.EX2 R240, R240 ;  /* 0x000000f000f07308 */ /* 0x000fe20000000800 */
[C---:B------:R-:W-:Y:S01]  /*8090*/  HMMA.16816.F32 R16, R68.reuse, R74, R16 ;  /* 0x0000004a4410723c */ /* 0x040fe20000001810 */
[----:B------:R-:W3:Y:S02]  /*80a0*/  LDSM.16.MT88.4 R72, [R202+0x3900] ;  /* 0x00390000ca48783b */ /* 0x000ee40000004200 */
[----:B------:R-:W-:Y:S02]  /*80b0*/  FADD.FTZ R118, R118, R119 ;  /* 0x0000007776767221 */ /* 0x000fe40000010000 */
[----:B------:R-:W-:Y:S03]  /*80c0*/  FADD.FTZ R3, R131, R132 ;  /* 0x0000008483037221 */ /* 0x000fe60000010000 */
[C---:B------:R-:W-:Y:S01]  /*80d0*/  HMMA.16816.F32 R20, R68.reuse, R84, R20 ;  /* 0x000000544414723c */ /* 0x040fe20000001814 */
[----:B------:R-:W-:Y:S03]  /*80e0*/  MUFU.EX2 R237, R237 ;  /* 0x000000ed00ed7308 */ /* 0x000fe60000000800 */
[----:B------:R-:W-:Y:S02]  /*80f0*/  FADD.FTZ R118, R129, R118 ;  /* 0x0000007681767221 */ /* 0x000fe40000010000 */
[----:B------:R-:W-:Y:S02]  /*8100*/  FADD.FTZ R3, R130, R3 ;  /* 0x0000000382037221 */ /* 0x000fe40000010000 */
[C---:B------:R-:W-:Y:S01]  /*8110*/  HMMA.16816.F32 R24, R68.reuse, R86, R24 ;  /* 0x000000564418723c */ /* 0x040fe20000001818 */
[----:B------:R-:W5:Y:S02]  /*8120*/  LDSM.16.MT88.4 R84, [R200+0x3900] ;  /* 0x00390000c854783b */ /* 0x000f640000004200 */
        /* <DEDUP_REMOVED lines=12> */
[C---:B----4-:R-:W-:Y:S04]  /*81f0*/  HMMA.16816.F32 R36, R68.reuse, R76, R36 ;  /* 0x0000004c4424723c */ /* 0x050fe80000001824 */
[----:B------:R-:W-:Y:S02]  /*8200*/  FADD.FTZ R152, R152, R147 ;  /* 0x0000009398987221 */ /* 0x000fe40000010000 */
[----:B------:R-:W-:Y:S02]  /*8210*/  FADD.FTZ R167, R167, R164 ;  /* 0x000000a4a7a77221 */ /* 0x000fe40000010000 */
        /* <DEDUP_REMOVED lines=8> */
[C---:B------:R-:W-:Y:S08]  /*82a0*/  HMMA.16816.F32 R52, R68.reuse, R80, R52 ;  /* 0x000000504434723c */ /* 0x040ff00000001834 */
[C---:B------:R-:W-:Y:S01]  /*82b0*/  HMMA.16816.F32 R56, R68.reuse, R82, R56 ;  /* 0x000000524438723c */ /* 0x040fe20000001838 */
[----:B------:R-:W4:Y:S01]  /*82c0*/  LDSM.16.MT88.4 R80, [R201+0x1100] ;  /* 0x00110000c950783b */ /* 0x000f220000004200 */
[----:B------:R-:W-:Y:S06]  /*82d0*/  MUFU.EX2 R187, R187 ;  /* 0x000000bb00bb7308 */ /* 0x000fec0000000800 */
[C---:B-----5:R-:W-:Y:S04]  /*82e0*/  HMMA.16816.F32 R60, R68.reuse, R84, R60 ;  /* 0x00000054443c723c */ /* 0x060fe8000000183c */
[----:B------:R-:W-:Y:S04]  /*82f0*/  MUFU.EX2 R224, R224 ;  /* 0x000000e000e07308 */ /* 0x000fe80000000800 */
[----:B------:R-:W-:Y:S01]  /*8300*/  HMMA.16816.F32 R64, R68, R86, R64 ;  /* 0x000000564440723c */ /* 0x000fe20000001840 */
[----:B------:R-:W5:Y:S05]  /*8310*/  LDSM.16.MT88.4 R84, [R200+0x1100] ;  /* 0x00110000c854783b */ /* 0x000f6a0000004200 */
[----:B------:R-:W-:Y:S01]  /*8320*/  MUFU.EX2 R146, R146 ;  /* 0x0000009200927308 */ /* 0x000fe20000000800 */
[----:B------:R-:W-:Y:S01]  /*8330*/  F2FP.PACK_AB R68, R222, R225 ;  /* 0x000000e1de44723e */ /* 0x000fe200000000ff */
[----:B------:R-:W-:Y:S01]  /*8340*/  FADD.FTZ R225, R225, R152 ;  /* 0x00000098e1e17221 */ /* 0x000fe20000010000 */
[----:B------:R-:W-:Y:S03]  /*8350*/  F2FP.PACK_AB R70, R227, R226 ;  /* 0x000000e2e346723e */ /* 0x000fe600000000ff */
[----:B-1----:R-:W-:Y:S01]  /*8360*/  F2FP.PACK_AB R69, R231, R230 ;  /* 0x000000e6e745723e */ /* 0x002fe200000000ff */
[----:B------:R-:W-:Y:S01]  /*8370*/  FADD.FTZ R230, R230, R167 ;  /* 0x000000a7e6e67221 */ /* 0x000fe20000010000 */
[----:B--2---:R-:W-:Y:S01]  /*8380*/  F2FP.PACK_AB R71, R233, R232 ;  /* 0x000000e8e947723e */ /* 0x004fe200000000ff */
[----:B------:R-:W-:Y:S01]  /*8390*/  FADD.FTZ R225, R222, R225 ;  /* 0x000000e1dee17221 */ /* 0x000fe20000010000 */
[----:B------:R-:W1:Y:S01]  /*83a0*/  MUFU.EX2 R145, R145 ;  /* 0x0000009100917308 */ /* 0x000e620000000800 */
[----:B------:R-:W-:Y:S02]  /*83b0*/  FADD.FTZ R231, R231, R230 ;  /* 0x000000e6e7e77221 */ /* 0x000fe40000010000 */
[----:B------:R-:W-:Y:S02]  /*83c0*/  FADD.FTZ R226, R226, R225 ;  /* 0x000000e1e2e27221 */ /* 0x000fe40000010000 */
[C---:B---3--:R-:W-:Y:S03]  /*83d0*/  HMMA.16816.F32 R4, R68.reuse, R72, R4 ;  /* 0x000000484404723c */ /* 0x048fe60000001804 */
[----:B------:R-:W-:Y:S02]  /*83e0*/  FADD.FTZ R232, R232, R231 ;  /* 0x000000e7e8e87221 */ /* 0x000fe40000010000 */
[----:B------:R-:W-:Y:S01]  /*83f0*/  MUFU.EX2 R138, R138 ;  /* 0x0000008a008a7308 */ /* 0x000fe20000000800 */
[----:B------:R-:W-:Y:S02]  /*8400*/  FADD.FTZ R227, R227, R226 ;  /* 0x000000e2e3e37221 */ /* 0x000fe40000010000 */
[C---:B------:R-:W-:Y:S01]  /*8410*/  HMMA.16816.F32 R8, R68.reuse, R74, R8 ;  /* 0x0000004a4408723c */ /* 0x040fe20000001808 */
[----:B------:R-:W2:Y:S03]  /*8420*/  LDSM.16.MT88.4 R72, [R204+0x4100] ;  /* 0x00410000cc48783b */ /* 0x000ea60000004200 */
[----:B------:R-:W-:Y:S03]  /*8430*/  FADD.FTZ R233, R233, R232 ;  /* 0x000000e8e9e97221 */ /* 0x000fe60000010000 */
[----:B------:R-:W3:Y:S01]  /*8440*/  MUFU.EX2 R155, R155 ;  /* 0x0000009b009b7308 */ /* 0x000ee20000000800 */
[C---:B------:R-:W-:Y:S04]  /*8450*/  HMMA.16816.F32 R12, R68.reuse, R76, R12 ;  /* 0x0000004c440c723c */ /* 0x040fe8000000180c */
[----:B-1----:R-:W-:Y:S04]  /*8460*/  F2FP.PACK_AB R120, R145, R146 ;  /* 0x000000929178723e */ /* 0x002fe800000000ff */
[C---:B------:R-:W-:Y:S01]  /*8470*/  HMMA.16816.F32 R16, R68.reuse, R78, R16 ;  /* 0x0000004e4410723c */ /* 0x040fe20000001810 */
[----:B------:R-:W1:Y:S01]  /*8480*/  LDSM.16.MT88.4 R76, [R202+0x4100] ;  /* 0x00410000ca4c783b */ /* 0x000e620000004200 */
[----:B------:R-:W-:Y:S06]  /*8490*/  MUFU.EX2 R136, R136 ;  /* 0x0000008800887308 */ /* 0x000fec0000000800 */
[C---:B----4-:R-:W-:Y:S04]  /*84a0*/  HMMA.16816.F32 R20, R68.reuse, R80, R20 ;  /* 0x000000504414723c */ /* 0x050fe80000001814 */
[----:B------:R-:W4:Y:S01]  /*84b0*/  MUFU.EX2 R139, R139 ;  /* 0x0000008b008b7308 */ /* 0x000f220000000800 */
[----:B---3--:R-:W-:Y:S03]  /*84c0*/  F2FP.PACK_AB R122, R155, R138 ;  /* 0x0000008a9b7a723e */ /* 0x008fe600000000ff */
[C---:B------:R-:W-:Y:S01]  /*84d0*/  HMMA.16816.F32 R24, R68.reuse, R82, R24 ;  /* 0x000000524418723c */ /* 0x040fe20000001818 */
[----:B------:R-:W3:Y:S05]  /*84e0*/  LDSM.16.MT88.4 R80, [R201+0x4100] ;  /* 0x00410000c950783b */ /* 0x000eea0000004200 */
[----:B------:R-:W-:Y:S02]  /*84f0*/  MUFU.EX2 R135, R135 ;  /* 0x0000008700877308 */ /* 0x000fe40000000800 */
[C---:B-----5:R-:W-:Y:S08]  /*8500*/  HMMA.16816.F32 R28, R68.reuse, R84, R28 ;  /* 0x00000054441c723c */ /* 0x060ff0000000181c */
[C---:B------:R-:W-:Y:S01]  /*8510*/  HMMA.16816.F32 R32, R68.reuse, R86, R32 ;  /* 0x000000564420723c */ /* 0x040fe20000001820 */
[----:B------:R-:W5:Y:S01]  /*8520*/  LDSM.16.MT88.4 R84, [R204+0x1900] ;  /* 0x00190000cc54783b */ /* 0x000f620000004200 */
[----:B------:R-:W3:Y:S02]  /*8530*/  MUFU.EX2 R134, R134 ;  /* 0x0000008600867308 */ /* 0x000ee40000000800 */
[----:B----4-:R-:W-:Y:S04]  /*8540*/  F2FP.PACK_AB R121, R139, R136 ;  /* 0x000000888b79723e */ /* 0x010fe800000000ff */
[C---:B--2---:R-:W-:Y:S08]  /*8550*/  HMMA.16816.F32 R36, R68.reuse, R72, R36 ;  /* 0x000000484424723c */ /* 0x044ff00000001824 */
[C---:B------:R-:W-:Y:S01]  /*8560*/  HMMA.16816.F32 R40, R68.reuse, R74, R40 ;  /* 0x0000004a4428723c */ /* 0x040fe20000001828 */
[----:B------:R-:W2:Y:S07]  /*8570*/  LDSM.16.MT88.4 R72, [R202+0x1900] ;  /* 0x00190000ca48783b */ /* 0x000eae0000004200 */
[C---:B-1----:R-:W-:Y:S04]  /*8580*/  HMMA.16816.F32 R44, R68.reuse, R76, R44 ;  /* 0x0000004c442c723c */ /* 0x042fe8000000182c */
[----:B---3--:R-:W-:Y:S04]  /*8590*/  F2FP.PACK_AB R123, R134, R135 ;  /* 0x00000087867b723e */ /* 0x008fe800000000ff */
[C---:B------:R-:W-:Y:S01]  /*85a0*/  HMMA.16816.F32 R48, R68.reuse, R78, R48 ;  /* 0x0000004e4430723c */ /* 0x040fe20000001830 */
[----:B------:R-:W1:Y:S07]  /*85b0*/  LDSM.16.MT88.4 R76, [R201+0x1900] ;  /* 0x00190000c94c783b */ /* 0x000e6e0000004200 */
        /* <DEDUP_REMOVED lines=20> */
[----:B------:R-:W4:Y:S03]  /*8700*/  LDSM.16.MT88.4 R84, [R204+0x4900] ;  /* 0x00490000cc54783b */ /* 0x000f260000004200 */
        /* <DEDUP_REMOVED lines=13> */
[C---:B---3--:R-:W-:Y:S04]  /*87e0*/  HMMA.16816.F32 R28, R68.reuse, R80, R28 ;  /* 0x00000050441c723c */ /* 0x048fe8000000181c */
[----:B------:R-:W-:Y:S04]  /*87f0*/  FADD.FTZ R136, R139, R136 ;  /* 0x000000888b887221 */ /* 0x000fe80000010000 */
[C---:B------:R-:W-:Y:S01]  /*8800*/  HMMA.16816.F32 R32, R68.reuse, R82, R32 ;  /* 0x000000524420723c */ /* 0x040fe20000001820 */
[----:B------:R-:W3:Y:S03]  /*8810*/  LDSM.16.MT88.4 R80, [R202+0x2100] ;  /* 0x00210000ca50783b */ /* 0x000ee60000004200 */
[----:B------:R-:W-:Y:S04]  /*8820*/  FADD.FTZ R135, R135, R136 ;  /* 0x0000008887877221 */ /* 0x000fe80000010000 */
[C---:B----4-:R-:W-:Y:S04]  /*8830*/  HMMA.16816.F32 R36, R68.reuse, R84, R36 ;  /* 0x000000544424723c */ /* 0x050fe80000001824 */
[----:B------:R-:W-:Y:S04]  /*8840*/  FADD.FTZ R217, R134, R135 ;  /* 0x0000008786d97221 */ /* 0x000fe80000010000 */
[C---:B------:R-:W-:Y:S01]  /*8850*/  HMMA.16816.F32 R40, R68.reuse, R86, R40 ;  /* 0x000000564428723c */ /* 0x040fe20000001828 */
[----:B------:R-:W-:Y:S07]  /*8860*/  LDSM.16.MT88.4 R84, [R200+0x2100] ;  /* 0x00210000c854783b */ /* 0x000fee0000004200 */
        /* <DEDUP_REMOVED lines=16> */
[C---:B-1----:R-:W-:Y:S03]  /*8970*/  HMMA.16816.F32 R4, R68.reuse, R76, R4 ;  /* 0x0000004c4404723c */ /* 0x042fe60000001804 */
[----:B------:R-:W-:Y:S01]  /*8980*/  FADD.FTZ R245, R245, R184 ;  /* 0x000000b8f5f57221 */ /* 0x000fe20000010000 */
[----:B------:R-:W-:Y:S03]  /*8990*/  IADD3 R184, R186, -0x1, RZ ;  /* 0xffffffffbab87810 */ /* 0x000fe60007ffe0ff */
[----:B------:R-:W-:Y:S01]  /*89a0*/  FADD.FTZ R146, R146, R245 ;  /* 0x000000f592927221 */ /* 0x000fe20000010000 */
        /* <DEDUP_REMOVED lines=16> */
[C---:B------:R-:W-:Y:S08]  /*8ab0*/  HMMA.16816.F32 R40, R68.reuse, R78, R40 ;  /* 0x0000004e4428723c */ /* 0x040ff00000001828 */
[C---:B---3--:R-:W-:Y:S08]  /*8ac0*/  HMMA.16816.F32 R44, R68.reuse, R80, R44 ;  /* 0x00000050442c723c */ /* 0x048ff0000000182c */
[C---:B------:R-:W-:Y:S08]  /*8ad0*/  HMMA.16816.F32 R48, R68.reuse, R82, R48 ;  /* 0x000000524430723c */ /* 0x040ff00000001830 */
[C---:B------:R-:W-:Y:S08]  /*8ae0*/  HMMA.16816.F32 R52, R68.reuse, R88, R52 ;  /* 0x000000584434723c */ /* 0x040ff00000001834 */
[C---:B------:R-:W-:Y:S08]  /*8af0*/  HMMA.16816.F32 R56, R68.reuse, R90, R56 ;  /* 0x0000005a4438723c */ /* 0x040ff00000001838 */
[C---:B--2---:R-:W-:Y:S08]  /*8b00*/  HMMA.16816.F32 R60, R68.reuse, R72, R60 ;  /* 0x00000048443c723c */ /* 0x044ff0000000183c */
[----:B------:R-:W-:Y:S08]  /*8b10*/  HMMA.16816.F32 R64, R68, R74, R64 ;  /* 0x0000004a4440723c */ /* 0x000ff00000001840 */
[C---:B------:R-:W-:Y:S01]  /*8b20*/  HMMA.16816.F32 R112, R120.reuse, R108, R4 ;  /* 0x0000006c7870723c */ /* 0x040fe20000001804 */
[----:B------:R-:W1:Y:S07]  /*8b30*/  LDSM.16.MT88.4 R4, [R201+0x5900] ;  /* 0x00590000c904783b */ /* 0x000e6e0000004200 */
[C---:B------:R-:W-:Y:S01]  /*8b40*/  HMMA.16816.F32 R108, R120.reuse, R110, R8 ;  /* 0x0000006e786c723c */ /* 0x040fe20000001808 */
[----:B------:R-:W2:Y:S07]  /*8b50*/  LDSM.16.MT88.4 R8, [R200+0x5900] ;  /* 0x00590000c808783b */ /* 0x000eae0000004200 */
[C---:B----4-:R-:W-:Y:S07]  /*8b60*/  HMMA.16816.F32 R68, R120.reuse, R84, R12 ;  /* 0x000000547844723c */ /* 0x050fee000000180c */
[----:B------:R-:W-:Y:S01]  /*8b70*/  IMAD.MOV.U32 R12, RZ, RZ, R116 ;  /* 0x000000ffff0c7224 */ /* 0x000fe200078e0074 */
        /* <DEDUP_REMOVED lines=12> */
[----:B------:R-:W-:Y:S01]  /*8c40*/  HMMA.16816.F32 R64, R120, R10, R64 ;  /* 0x0000000a7840723c */ /* 0x000fe20000001840 */
[----:B------:R-:W-:-:S07]  /*8c50*/  @P0 BRA `(.L_x_2005) ;  /* 0xffffc37000000947 */ /* 0x000fce000383ffff */
.L_x_1996:
        /* <DEDUP_REMOVED lines=18> */
.L_x_2007:
[----:B------:R-:W-:-:S04]  /*8d80*/  MOV R2, c[0x0][0x32c] ;  /* 0x0000cb0000027a02 */ /* 0x000fc80000000f00 */
[----:B------:R-:W-:-:S13]  /*8d90*/  ISETP.NE.AND P0, PT, R2, 0x1, PT ;  /* 0x000000010200780c */ /* 0x000fda0003f05270 */
[----:B------:R-:W-:-:S05]  /*8da0*/  @P0 IMAD.HI.U32 R2, R4, c[0x0][0x330], RZ ;  /* 0x0000cc0004020a27 */ /* 0x000fca00078e00ff */
[----:B------:R-:W-:-:S05]  /*8db0*/  @P0 SHF.R.U32.HI R4, RZ, c[0x0][0x334], R2 ;  /* 0x0000cd00ff040a19 */ /* 0x000fca0000011602 */
.L_x_2008:
[----:B------:R-:W-:-:S05]  /*8dc0*/  IMAD R4, R4, c[0x0][0x32c], RZ ;  /* 0x0000cb0004047a24 */ /* 0x000fca00078e02ff */
[----:B------:R-:W-:-:S04]  /*8dd0*/  IMNMX R3, R3, R4, !PT ;  /* 0x0000000403037217 */ /* 0x000fc80007800200 */
.L_x_2006:
        /* <DEDUP_REMOVED lines=12> */
.L_x_2010:
        /* <DEDUP_REMOVED lines=14> */
[----:B------:R-:W2:Y:S02]  /*8f80*/  LDSM.16.M88.4 R16, [R206+0x8900] ;  /* 0x00890000ce10783b */ /* 0x000ea40000000200 */
[----:B------:R-:W-:Y:S04]  /*8f90*/  @!P2 IADD3 R180, P1, R186, 0x80, RZ ;  /* 0x00000080bab4a810 */ /* 0x000fe80007f3e0ff */
[----:B------:R-:W-:Y:S02]  /*8fa0*/  @!P2 IADD3 R180, P0, R180, c[0x0][0x1f8], RZ ;  /* 0x00007e00b4b4aa10 */ /* 0x000fe40007f1e0ff */
        /* <DEDUP_REMOVED lines=17> */
[----:B------:R-:W-:Y:S05]  /*90c0*/  @!P2 IMAD R33, R0, 0x60, RZ ;  /* 0x000000600021a824 */ /* 0x000fea00078e02ff */
[----:B------:R-:W-:Y:S02]  /*90d0*/  @!P2 IADD3 R0, R37, R33, RZ ;  /* 0x000000212500a210 */ /* 0x000fe40007ffe0ff */
[C---:B------:R-:W-:Y:S02]  /*90e0*/  HMMA.16816.F32 R32, R124.reuse, R34, RZ ;  /* 0x000000227c20723c */ /* 0x040fe400000018ff */
[----:B------:R-:W-:Y:S04]  /*90f0*/  @!P2 SHF.L.U64.HI R0, R36, 0x1, R0 ;  /* 0x000000012400a819 */ /* 0x000fe80000010200 */
[----:B------:R-:W-:Y:S02]  /*9100*/  @!P2 IADD3.X R181, RZ, c[0x0][0x1fc], R0, P0, P1 ;  /* 0x00007f00ffb5aa10 */ /* 0x000fe400007e2400 */
[C---:B-----5:R-:W-:Y:S01]  /*9110*/  HMMA.16816.F32 R36, R124.reuse, R40, RZ ;  /* 0x000000287c24723c */ /* 0x060fe200000018ff */
[----:B------:R-:W-:Y:S04]  /*9120*/  @!P2 IADD3 R186, P0, R186, c[0x0][0x1f8], RZ ;  /* 0x00007e00babaaa10 */ /* 0x000fe80007f1e0ff */
[----:B------:R-:W-:Y:S02]  /*9130*/  @!P2 IADD3.X R187, R0, c[0x0][0x1fc], RZ, P0, !PT ;  /* 0x00007f0000bbaa10 */ /* 0x000fe400007fe4ff */
[----:B------:R-:W-:Y:S01]  /*9140*/  @!P2 IADD3 R184, P1, R186, UR9, RZ ;  /* 0x00000009bab8ac10 */ /* 0x000fe2000ff3e0ff */
[C---:B------:R-:W-:Y:S02]  /*9150*/  HMMA.16816.F32 R40, R124.reuse, R42, RZ ;  /* 0x0000002a7c28723c */ /* 0x040fe400000018ff */
[----:B------:R-:W-:Y:S01]  /*9160*/  @!PT LDS RZ, [RZ] ;  /* 0x00000000fffff984 */ /* 0x000fe20000000800 */
[----:B------:R-:W-:Y:S01]  /*9170*/  @!PT LDS RZ, [RZ] ;  /* 0x00000000fffff984 */ /* 0x000fe20000000800 */
[----:B------:R-:W-:Y:S01]  /*9180*/  @!PT LDS RZ, [RZ] ;  /* 0x00000000fffff984 */ /* 0x000fe20000000800 */
[----:B------:R5:W-:Y:S02]  /*9190*/  @!P2 LDGSTS.E.BYPASS.LTC128B.128 [R208+0x100], [R186.64], !P6 ;  /* 0x00100000bad0afae */ /* 0x000be4000f101d4a */
[----:B------:R-:W-:Y:S02]  /*91a0*/  @!P2 IADD3.X R185, R187, UR12, RZ, P1, !PT ;  /* 0x0000000cbbb9ac10 */ /* 0x000fe40008ffe4ff */
[----:B------:R-:W-:Y:S02]  /*91b0*/  @!P2 IADD3 R182, P0, R184, UR9, RZ ;  /* 0x00000009b8b6ac10 */ /* 0x000fe4000ff1e0ff */
[C---:B-1----:R-:W-:Y:S02]  /*91c0*/  HMMA.16816.F32 R44, R124.reuse, R48, RZ ;  /* 0x000000307c2c723c */ /* 0x042fe400000018ff */
[----:B------:R1:W-:Y:S02]  /*91d0*/  @!P2 LDGSTS.E.BYPASS.LTC128B.128 [R208+0x3100], [R180.64], !P5 ;  /* 0x03100000b4d0afae */ /* 0x0003e4000e901d4a */
[----:B------:R-:W-:Y:S04]  /*91e0*/  @!P2 IADD3.X R183, R185, UR12, RZ, P0, !PT ;  /* 0x0000000cb9b7ac10 */ /* 0x000fe800087fe4ff */
[----:B------:R-:W-:Y:S02]  /*91f0*/  HMMA.16816.F32 R48, R124, R50, RZ ;  /* 0x000000327c30723c */ /* 0x000fe400000018ff */
[----:B------:R5:W-:Y:S06]  /*9200*/  @!P2 LDGSTS.E.BYPASS.LTC128B.128 [R208+0x1100], [R184.64], !P6 ;  /* 0x01100000b8d0afae */ /* 0x000bec000f101d4a */
[C---:B------:R-:W-:Y:S02]  /*9210*/  HMMA.16816.F32 R4, R140.reuse, R120, R4 ;  /* 0x000000788c04723c */ /* 0x040fe40000001804 */
[----:B------:R5:W-:Y:S06]  /*9220*/  @!P2 LDGSTS.E.BYPASS.LTC128B.128 [R208+0x4100], [R184.64+0x80], !P5 ;  /* 0x04100080b8d0afae */ /* 0x000bec000e901d4a */
[C---:B------:R-:W-:Y:S02]  /*9230*/  HMMA.16816.F32 R8, R140.reuse, R122, R8 ;  /* 0x0000007a8c08723c */ /* 0x040fe40000001808 */
[----:B------:R1:W-:Y:S06]  /*9240*/  @!P2 LDGSTS.E.BYPASS.LTC128B.128 [R208+0x2100], [R182.64], !P6 ;  /* 0x02100000b6d0afae */ /* 0x0003ec000f101d4a */
[C---:B--2---:R-:W-:Y:S02]  /*9250*/  HMMA.16816.F32 R12, R140.reuse, R128, R12 ;  /* 0x000000808c0c723c */ /* 0x044fe4000000180c */
[----:B------:R1:W-:Y:S01]  /*9260*/  @!P2 LDGSTS.E.BYPASS.LTC128B.128 [R208+0x5100], [R182.64+0x80], !P5 ;  /* 0x05100080b6d0afae */ /* 0x0003e2000e901d4a */
[C---:B------:R-:W-:Y:S05]  /*9270*/  ISETP.GT.AND P2, PT, R222.reuse, R207, PT ;  /* 0x000000cfde00720c */ /* 0x040fea0003f44270 */
[C---:B------:R-:W-:Y:S02]  /*9280*/  HMMA.16816.F32 R16, R140.reuse, R130, R16 ;  /* 0x000000828c10723c */ /* 0x040fe40000001810 */
[----:B------:R-:W2:Y:S06]  /*9290*/  LDSM.16.M88.4 R164, [R203+0x8100] ;  /* 0x00810000cba4783b */ /* 0x000eac0000000200 */
[C---:B------:R-:W-:Y:S02]  /*92a0*/  HMMA.16816.F32 R20, R140.reuse, R132, R20 ;  /* 0x000000848c14723c */ /* 0x040fe40000001814 */
[----:B------:R-:W0:Y:S06]  /*92b0*/  LDGDEPBAR ;  /* 0x00000000000079af */ /* 0x000e2c0000000000 */
[C---:B------:R-:W-:Y:S02]  /*92c0*/  HMMA.16816.F32 R24, R140.reuse, R134, R24 ;  /* 0x000000868c18723c */ /* 0x040fe40000001818 */
[----:B------:R-:W1:Y:S06]  /*92d0*/  LDSM.16.M88.4 R120, [R203+0x8900] ;  /* 0x00890000cb78783b */ /* 0x000e6c0000000200 */
[C---:B---3--:R-:W-:Y:S02]  /*92e0*/  HMMA.16816.F32 R28, R140.reuse, R136, R28 ;  /* 0x000000888c1c723c */ /* 0x048fe4000000181c */
[----:B------:R-:W3:Y:S06]  /*92f0*/  LDSM.16.M88.4 R128, [R203+0x9100] ;  /* 0x00910000cb80783b */ /* 0x000eec0000000200 */
[C---:B------:R-:W-:Y:S02]  /*9300*/  HMMA.16816.F32 R32, R140.reuse, R138, R32 ;  /* 0x0000008a8c20723c */ /* 0x040fe40000001820 */
[----:B------:R-:W3:Y:S06]  /*9310*/  LDSM.16.M88.4 R132, [R203+0x9900] ;  /* 0x00990000cb84783b */ /* 0x000eec0000000200 */
[C---:B------:R-:W-:Y:S02]  /*9320*/  HMMA.16816.F32 R36, R140.reuse, R144, R36 ;  /* 0x000000908c24723c */ /* 0x040fe40000001824 */
[----:B------:R-:W3:Y:S06]  /*9330*/  LDSM.16.M88.4 R136, [R203+0xa100] ;  /* 0x00a10000cb88783b */ /* 0x000eec0000000200 */
[C---:B------:R-:W-:Y:S02]  /*9340*/  HMMA.16816.F32 R40, R140.reuse, R146, R40 ;  /* 0x000000928c28723c */ /* 0x040fe40000001828 */
[----:B------:R-:W3:Y:S06]  /*9350*/  LDSM.16.M88.4 R144, [R203+0xa900] ;  /* 0x00a90000cb90783b */ /* 0x000eec0000000200 */
[C---:B----4-:R-:W-:Y:S02]  /*9360*/  HMMA.16816.F32 R44, R140.reuse, R152, R44 ;  /* 0x000000988c2c723c */ /* 0x050fe4000000182c */
[----:B-1----:R-:W-:Y:S06]  /*9370*/  LDSM.16.M88.4 R180, [R194+0x2800] ;  /* 0x00280000c2b4783b */ /* 0x002fec0000000200 */
[----:B------:R-:W-:Y:S02]  /*9380*/  HMMA.16816.F32 R48, R140, R154, R48 ;  /* 0x0000009a8c30723c */ /* 0x000fe40000001830 */
[----:B------:R-:W-:Y:S06]  /*9390*/  LDSM.16.M88.4 R152, [R194+0x800] ;  /* 0x00080000c298783b */ /* 0x000fec0000000200 */
[C---:B--2---:R-:W-:Y:S02]  /*93a0*/  HMMA.16816.F32 R4, R148.reuse, R164, R4 ;  /* 0x000000a49404723c */ /* 0x044fe40000001804 */
[----:B-----5:R-:W-:Y:S06]  /*93b0*/  LDSM.16.M88.4 R184, [R194+0x3000] ;  /* 0x00300000c2b8783b */ /* 0x020fec0000000200 */
[C---:B------:R-:W-:Y:S02]  /*93c0*/  HMMA.16816.F32 R8, R148.reuse, R166, R8 ;  /* 0x000000a69408723c */ /* 0x040fe40000001808 */
[----:B------:R-:W-:Y:S06]  /*93d0*/  LDSM.16.M88.4 R164, [R194+0x2000] ;  /* 0x00200000c2a4783b */ /* 0x000fec0000000200 */
[C---:B------:R-:W-:Y:S08]  /*93e0*/  HMMA.16816.F32 R12, R148.reuse, R120, R12 ;  /* 0x00000078940c723c */ /* 0x040ff0000000180c */
[C---:B------:R-:W-:Y:S01]  /*93f0*/  HMMA.16816.F32 R16, R148.reuse, R122, R16 ;  /* 0x0000007a9410723c */ /* 0x040fe20000001810 */
[----:B------:R-:W1:Y:S07]  /*9400*/  LDSM.16.M88.4 R120, [R194] ;  /* 0x00000000c278783b */ /* 0x000e6e0000000200 */
[C---:B---3--:R-:W-:Y:S08]  /*9410*/  HMMA.16816.F32 R20, R148.reuse, R128, R20 ;  /* 0x000000809414723c */ /* 0x048ff00000001814 */
[C---:B------:R-:W-:Y:S01]  /*9420*/  HMMA.16816.F32 R24, R148.reuse, R130, R24 ;  /* 0x000000829418723c */ /* 0x040fe20000001818 */
[----:B------:R-:W2:Y:S07]  /*9430*/  LDSM.16.M88.4 R128, [R194+0x1000] ;  /* 0x00100000c280783b */ /* 0x000eae0000000200 */
[C---:B------:R-:W-:Y:S08]  /*9440*/  HMMA.16816.F32 R28, R148.reuse, R132, R28 ;  /* 0x00000084941c723c */ /* 0x040ff0000000181c */
[C---:B------:R-:W-:Y:S01]  /*9450*/  HMMA.16816.F32 R32, R148.reuse, R134, R32 ;  /* 0x000000869420723c */ /* 0x040fe20000001820 */
[----:B------:R-:W3:Y:S07]  /*9460*/  LDSM.16.M88.4 R132, [R194+0x1800] ;  /* 0x00180000c284783b */ /* 0x000eee0000000200 */
[C---:B------:R-:W-:Y:S08]  /*9470*/  HMMA.16816.F32 R36, R148.reuse, R136, R36 ;  /* 0x000000889424723c */ /* 0x040ff00000001824 */
[C---:B------:R-:W-:Y:S01]  /*9480*/  HMMA.16816.F32 R40, R148.reuse, R138, R40 ;  /* 0x0000008a9428723c */ /* 0x040fe20000001828 */
[----:B------:R-:W4:Y:S07]  /*9490*/  LDSM.16.M88.4 R136, [R206+0xb100] ;  /* 0x00b10000ce88783b */ /* 0x000f2e0000000200 */
        /* <DEDUP_REMOVED lines=11> */
[----:B------:R-:W2:Y:S07]  /*9550*/  LDSM.16.M88.4 R128, [R206+0xd100] ;  /* 0x00d10000ce80783b */ /* 0x000eae0000000200 */
[C---:B---3--:R-:W-:Y:S08]  /*9560*/  HMMA.16816.F32 R28, R156.reuse, R132, R28 ;  /* 0x000000849c1c723c */ /* 0x048ff0000000181c */
[C---:B------:R-:W-:Y:S01]  /*9570*/  HMMA.16816.F32 R32, R156.reuse, R134, R32 ;  /* 0x000000869c20723c */ /* 0x040fe20000001820 */
[----:B------:R-:W3:Y:S07]  /*9580*/  LDSM.16.M88.4 R132, [R206+0xd900] ;  /* 0x00d90000ce84783b */ /* 0x000eee0000000200 */
[C---:B------:R-:W-:Y:S08]  /*9590*/  HMMA.16816.F32 R36, R156.reuse, R164, R36 ;  /* 0x000000a49c24723c */ /* 0x040ff00000001824 */
[C---:B------:R-:W-:Y:S01]  /*95a0*/  HMMA.16816.F32 R40, R156.reuse, R166, R40 ;  /* 0x000000a69c28723c */ /* 0x040fe20000001828 */
[----:B------:R-:W2:Y:S07]  /*95b0*/  LDSM.16.M88.4 R164, [R193] ;  /* 0x00000000c1a4783b */ /* 0x000eae0000000200 */
[C---:B------:R-:W-:Y:S08]  /*95c0*/  HMMA.16816.F32 R44, R156.reuse, R180, R44 ;  /* 0x000000b49c2c723c */ /* 0x040ff0000000182c */
[----:B------:R-:W-:Y:S01]  /*95d0*/  HMMA.16816.F32 R48, R156, R182, R48 ;  /* 0x000000b69c30723c */ /* 0x000fe20000001830 */
[----:B------:R-:W-:Y:S07]  /*95e0*/  LDSM.16.M88.4 R180, [R203+0xd100] ;  /* 0x00d10000cbb4783b */ /* 0x000fee0000000200 */
[C---:B----4-:R-:W-:Y:S08]  /*95f0*/  HMMA.16816.F32 R4, R160.reuse, R136, R4 ;  /* 0x00000088a004723c */ /* 0x050ff00000001804 */
[C---:B------:R-:W-:Y:S01]  /*9600*/  HMMA.16816.F32 R8, R160.reuse, R138, R8 ;  /* 0x0000008aa008723c */ /* 0x040fe20000001808 */
[----:B------:R-:W4:Y:S07]  /*9610*/  LDSM.16.M88.4 R136, [R192] ;  /* 0x00000000c088783b */ /* 0x000f2e0000000200 */
[C---:B-1----:R-:W-:Y:S08]  /*9620*/  HMMA.16816.F32 R12, R160.reuse, R120, R12 ;  /* 0x00000078a00c723c */ /* 0x042ff0000000180c */
[C---:B------:R-:W-:Y:S01]  /*9630*/  HMMA.16816.F32 R16, R160.reuse, R122, R16 ;  /* 0x0000007aa010723c */ /* 0x040fe20000001810 */
[----:B------:R-:W1:Y:S07]  /*9640*/  LDSM.16.M88.4 R120, [R191] ;  /* 0x00000000bf78783b */ /* 0x000e6e0000000200 */
[C---:B------:R-:W-:Y:S08]  /*9650*/  HMMA.16816.F32 R20, R160.reuse, R144, R20 ;  /* 0x00000090a014723c */ /* 0x040ff00000001814 */
[C---:B------:R-:W-:Y:S01]  /*9660*/  HMMA.16816.F32 R24, R160.reuse, R146, R24 ;  /* 0x00000092a018723c */ /* 0x040fe20000001818 */
[----:B------:R-:W1:Y:S07]  /*9670*/  LDSM.16.M88.4 R144, [R190] ;  /* 0x00000000be90783b */ /* 0x000e6e0000000200 */
[C---:B-----5:R-:W-:Y:S08]  /*9680*/  HMMA.16816.F32 R28, R160.reuse, R152, R28 ;  /* 0x00000098a01c723c */ /* 0x060ff0000000181c */
[C---:B------:R-:W-:Y:S01]  /*9690*/  HMMA.16816.F32 R32, R160.reuse, R154, R32 ;  /* 0x0000009aa020723c */ /* 0x040fe20000001820 */
[----:B------:R-:W-:Y:S07]  /*96a0*/  LDSM.16.M88.4 R152, [R203+0xb100] ;  /* 0x00b10000cb98783b */ /* 0x000fee0000000200 */
[C---:B--2---:R-:W-:Y:S08]  /*96b0*/  HMMA.16816.F32 R36, R160.reuse, R128, R36 ;  /* 0x00000080a024723c */ /* 0x044ff00000001824 */
[C---:B------:R-:W-:Y:S01]  /*96c0*/  HMMA.16816.F32 R40, R160.reuse, R130, R40 ;  /* 0x00000082a028723c */ /* 0x040fe20000001828 */
[----:B------:R-:W2:Y:S07]  /*96d0*/  LDSM.16.M88.4 R128, [R189] ;  /* 0x00000000bd80783b */ /* 0x000eae0000000200 */
[C---:B---3--:R-:W-:Y:S08]  /*96e0*/  HMMA.16816.F32 R44, R160.reuse, R132, R44 ;  /* 0x00000084a02c723c */ /* 0x048ff0000000182c */
[----:B------:R-:W-:Y:S01]  /*96f0*/  HMMA.16816.F32 R48, R160, R134, R48 ;  /* 0x00000086a030723c */ /* 0x000fe20000001830 */
[----:B------:R-:W3:Y:S07]  /*9700*/  LDSM.16.M88.4 R132, [R188] ;  /* 0x00000000bc84783b */ /* 0x000eee0000000200 */
[C---:B------:R-:W-:Y:S08]  /*9710*/  HMMA.16816.F32 R4, R168.reuse, R164, R4 ;  /* 0x000000a4a804723c */ /* 0x040ff00000001804 */
[C---:B------:R-:W-:Y:S01]  /*9720*/  HMMA.16816.F32 R8, R168.reuse, R166, R8 ;  /* 0x000000a6a808723c */ /* 0x040fe20000001808 */
[----:B------:R-:W-:Y:S07]  /*9730*/  LDSM.16.M88.4 R164, [R203+0xc900] ;  /* 0x00c90000cba4783b */ /* 0x000fee0000000200 */
        /* <DEDUP_REMOVED lines=13> */
[----:B------:R-:W-:Y:S01]  /*9810*/  HMMA.16816.F32 R48, R168, R134, R48 ;  /* 0x00000086a830723c */ /* 0x000fe20000001830 */
[----:B------:R-:W-:Y:S07]  /*9820*/  LDSM.16.M88.4 R132, [R194+0x4800] ;  /* 0x00480000c284783b */ /* 0x000fee0000000200 */
        /* <DEDUP_REMOVED lines=12> */
[----:B------:R-:W-:Y:S08]  /*98f0*/  HMMA.16816.F32 R48, R172, R146, R48 ;  /* 0x00000092ac30723c */ /* 0x000ff00000001830 */
[C---:B------:R-:W-:Y:S07]  /*9900*/  HMMA.16816.F32 R4, R176.reuse, R184, R4 ;  /* 0x000000b8b004723c */ /* 0x040fee0000001804 */
[----:B------:R-:W-:Y:S01]  /*9910*/  IADD3 R184, R222, -0x1, RZ ;  /* 0xffffffffdeb87810 */ /* 0x000fe20007ffe0ff */
[C---:B------:R-:W-:Y:S08]  /*9920*/  HMMA.16816.F32 R8, R176.reuse, R186, R8 ;  /* 0x000000bab008723c */ /* 0x040ff00000001808 */
[C---:B--2---:R-:W-:Y:S08]  /*9930*/  HMMA.16816.F32 R12, R176.reuse, R128, R12 ;  /* 0x00000080b00c723c */ /* 0x044ff0000000180c */
        /* <DEDUP_REMOVED lines=11> */
[C---:B------:R-:W-:Y:S01]  /*99f0*/  HMMA.16816.F32 R28, R176.reuse, R132, R28 ;  /* 0x00000084b01c723c */ /* 0x040fe2000000181c */
        /* <DEDUP_REMOVED lines=51> */
[----:B-1----:R-:W-:Y:S01]  /*9d30*/  FMNMX.FTZ R129, R120, R123, !PT ;  /* 0x0000007b78817209 */ /* 0x002fe20007810000 */
[----:B------:R-:W-:Y:S01]  /*9d40*/  @P2 IMAD.WIDE.U32 R122, R184, c[0x0][0x1e0], RZ ;  /* 0x00007800b87a2a25 */ /* 0x000fe200078e00ff */
[----:B------:R-:W-:Y:S05]  /*9d50*/  @P2 SHF.R.S32.HI R120, RZ, 0x1f, R184 ;  /* 0x0000001fff782819 */ /* 0x000fea00000114b8 */
        /* <DEDUP_REMOVED lines=8> */
[----:B------:R-:W-:Y:S02]  /*9de0*/  FMUL.FTZ R3, R2, c[0x0][0x2d0] ;  /* 0x0000b40002037a20 */ /* 0x000fe40000410000 */
[----:B------:R-:W-:Y:S02]  /*9df0*/  FFMA.FTZ R138, R4, c[0x0][0x2d0], -R147 ;  /* 0x0000b400048a7a23 */ /* 0x000fe40000010893 */
[----:B------:R-:W-:Y:S02]  /*9e00*/  FADD.FTZ R2, -R116, R117 ;  /* 0x0000007574027221 */ /* 0x000fe40000010100 */
[----:B------:R-:W-:Y:S01]  /*9e10*/  @P2 IMAD R4, R120, c[0x0][0x1e0], RZ ;  /* 0x0000780078042a24 */ /* 0x000fe200078e02ff */
[----:B------:R-:W-:Y:S01]  /*9e20*/  @P2 MOV R120, R210 ;  /* 0x000000d200782202 */ /* 0x000fe20000000f00 */
[----:B------:R-:W-:Y:S01]  /*9e30*/  FMUL.FTZ R117, R2, c[0x0][0x2d0] ;  /* 0x0000b40002757a20 */ /* 0x000fe20000410000 */
[----:B------:R-:W1:Y:S01]  /*9e40*/  MUFU.EX2 R3, R3 ;  /* 0x0000000300037308 */ /* 0x000e620000000800 */
[----:B------:R-:W-:Y:S02]  /*9e50*/  @P2 IMAD R4, R184, c[0x0][0x1e4], R4 ;  /* 0x00007900b8042a24 */ /* 0x000fe400078e0204 */
[----:B------:R-:W-:Y:S03]  /*9e60*/  @P2 IMAD.WIDE.U32 R120, R122, 0x60, R120 ;  /* 0x000000607a782825 */ /* 0x000fe600078e0078 */
[----:B------:R-:W-:Y:S01]  /*9e70*/  @P2 IADD3 R4, R123, R4, RZ ;  /* 0x000000047b042210 */ /* 0x000fe20007ffe0ff */
[----:B------:R-:W-:Y:S01]  /*9e80*/  FMUL.FTZ R145, R116, c[0x0][0x2d0] ;  /* 0x0000b40074917a20 */ /* 0x000fe20000410000 */
[----:B------:R-:W-:Y:S01]  /*9e90*/  @P2 SHF.L.U32 R128, R120, 0x1, RZ ;  /* 0x0000000178802819 */ /* 0x000fe200000006ff */
[----:B------:R-:W-:Y:S01]  /*9ea0*/  FFMA.FTZ R119, R5, c[0x0][0x2d0], -R147 ;  /* 0x0000b40005777a23 */ /* 0x000fe20000010893 */
[----:B------:R2:W3:Y:S01]  /*9eb0*/  MUFU.EX2 R2, R117 ;  /* 0x0000007500027308 */ /* 0x0004e20000000800 */
[----:B------:R-:W-:Y:S01]  /*9ec0*/  @P2 IMAD R4, R4, 0x60, RZ ;  /* 0x0000006004042824 */ /* 0x000fe200078e02ff */
[----:B------:R-:W-:Y:S01]  /*9ed0*/  @P2 SHF.L.U32 R5, R223, 0x6, RZ ;  /* 0x00000006df052819 */ /* 0x000fe200000006ff */
[--C-:B------:R-:W-:Y:S02]  /*9ee0*/  FFMA.FTZ R146, R6, c[0x0][0x2d0], -R145.reuse ;  /* 0x0000b40006927a23 */ /* 0x100fe40000010891 */
[----:B------:R-:W-:Y:S01]  /*9ef0*/  FFMA.FTZ R137, R7, c[0x0][0x2d0], -R145 ;  /* 0x0000b40007897a23 */ /* 0x000fe20000010891 */
[----:B------:R-:W-:Y:S01]  /*9f00*/  @P2 IADD3 R4, R121, R4, RZ ;  /* 0x0000000479042210 */ /* 0x000fe20007ffe0ff */
[----:B------:R-:W-:Y:S02]  /*9f10*/  FFMA.FTZ R136, R9, c[0x0][0x2d0], -R147 ;  /* 0x0000b40009887a23 */ /* 0x000fe40000010893 */
[--C-:B------:R-:W-:Y:S01]  /*9f20*/  FFMA.FTZ R139, R10, c[0x0][0x2d0], -R145.reuse ;  /* 0x0000b4000a8b7a23 */ /* 0x100fe20000010891 */
[----:B------:R-:W-:Y:S01]  /*9f30*/  MUFU.EX2 R138, R138 ;  /* 0x0000008a008a7308 */ /* 0x000fe20000000800 */
[--C-:B------:R-:W-:Y:S02]  /*9f40*/  FFMA.FTZ R144, R11, c[0x0][0x2d0], -R145.reuse ;  /* 0x0000b4000b907a23 */ /* 0x100fe40000010891 */
[----:B------:R-:W-:Y:S02]  /*9f50*/  FFMA.FTZ R152, R14, c[0x0][0x2d0], -R145 ;  /* 0x0000b4000e987a23 */ /* 0x000fe40000010891 */
[C---:B-1----:R-:W-:Y:S02]  /*9f60*/  FMUL.FTZ R68, R3.reuse, R68 ;  /* 0x0000004403447220 */ /* 0x042fe40000410000 */
[C---:B------:R-:W-:Y:S02]  /*9f70*/  FMUL.FTZ R69, R3.reuse, R69 ;  /* 0x0000004503457220 */ /* 0x040fe40000410000 */
[C---:B------:R-:W-:Y:S01]  /*9f80*/  FMUL.FTZ R72, R3.reuse, R72 ;  /* 0x0000004803487220 */ /* 0x040fe20000410000 */
[----:B------:R-:W1:Y:S01]  /*9f90*/  MUFU.EX2 R119, R119 ;  /* 0x0000007700777308 */ /* 0x000e620000000800 */
[C---:B------:R-:W-:Y:S02]  /*9fa0*/  FMUL.FTZ R73, R3.reuse, R73 ;  /* 0x0000004903497220 */ /* 0x040fe40000410000 */
[----:B------:R-:W-:Y:S02]  /*9fb0*/  FMUL.FTZ R76, R3, R76 ;  /* 0x0000004c034c7220 */ /* 0x000fe40000410000 */
[----:B--2---:R-:W-:Y:S01]  /*9fc0*/  FFMA.FTZ R117, R8, c[0x0][0x2d0], -R147 ;  /* 0x0000b40008757a23 */ /* 0x004fe20000010893 */
[----:B------:R-:W-:Y:S01]  /*9fd0*/  @P2 SHF.L.U64.HI R8, R120, 0x1, R4 ;  /* 0x0000000178082819 */ /* 0x000fe20000010204 */
[----:B---3--:R-:W-:Y:S01]  /*9fe0*/  FMUL.FTZ R10, R2, R110 ;  /* 0x0000006e020a7220 */ /* 0x008fe20000410000 */
[----:B------:R-:W-:Y:S01]  /*9ff0*/  @P2 IADD3 R120, P0, R128, c[0x0][0x1c8], RZ ;  /* 0x0000720080782a10 */ /* 0x000fe20007f1e0ff */
[----:B------:R-:W-:Y:S01]  /*a000*/  FMUL.FTZ R11, R2, R111 ;  /* 0x0000006f020b7220 */ /* 0x000fe20000410000 */
[----:B------:R-:W-:Y:S01]  /*a010*/  @P2 IADD3 R128, P1, R128, 0x80, RZ ;  /* 0x0000008080802810 */ /* 0x000fe20007f3e0ff */
[----:B------:R-:W-:Y:S01]  /*a020*/  MUFU.EX2 R117, R117 ;  /* 0x0000007500757308 */ /* 0x000fe20000000800 */
[----:B------:R-:W-:Y:S01]  /*a030*/  @P2 IADD3.X R121, R8, c[0x0][0x1cc], RZ, P0, !PT ;  /* 0x0000730008792a10 */ /* 0x000fe200007fe4ff */
[----:B------:R-:W-:Y:S01]  /*a040*/  FMUL.FTZ R70, R2, R70 ;  /* 0x0000004602467220 */ /* 0x000fe20000410000 */
[----:B------:R-:W-:Y:S01]  /*a050*/  @P2 IADD3 R128, P0, R128, c[0x0][0x1c8], RZ ;  /* 0x0000720080802a10 */ /* 0x000fe20007f1e0ff */
[C---:B------:R-:W-:Y:S01]  /*a060*/  FMUL.FTZ R71, R2.reuse, R71 ;  /* 0x0000004702477220 */ /* 0x040fe20000410000 */
[----:B------:R-:W-:Y:S01]  /*a070*/  @P2 SHF.L.U64.HI R4, R223, 0x6, R118 ;  /* 0x00000006df042819 */ /* 0x000fe20000010276 */
[----:B------:R2:W-:Y:S01]  /*a080*/  @P2 LDGSTS.E.BYPASS.LTC128B.128 [R208+0x8100], [R120.64], !P6 ;  /* 0x0810000078d02fae */ /* 0x0005e2000f101d4a */
[----:B------:R-:W-:Y:S01]  /*a090*/  @P2 IADD3.X R129, RZ, c[0x0][0x1cc], R8, P0, P1 ;  /* 0x00007300ff812a10 */ /* 0x000fe200007e2408 */
[----:B------:R-:W-:Y:S01]  /*a0a0*/  FMUL.FTZ R74, R2, R74 ;  /* 0x0000004a024a7220 */ /* 0x000fe20000410000 */
[----:B------:R-:W-:Y:S01]  /*a0b0*/  @P2 IADD3 R6, P1, R120, R5, RZ ;  /* 0x0000000578062210 */ /* 0x000fe20007f3e0ff */
[----:B------:R-:W-:Y:S01]  /*a0c0*/  MUFU.EX2 R136, R136 ;  /* 0x0000008800887308 */ /* 0x000fe20000000800 */
[----:B------:R-:W-:Y:S02]  /*a0d0*/  FMUL.FTZ R75, R2, R75 ;  /* 0x0000004b024b7220 */ /* 0x000fe40000410000 */
[-C--:B------:R-:W-:Y:S01]  /*a0e0*/  @P2 IADD3.X R7, R121, R4.reuse, RZ, P1, !PT ;  /* 0x0000000479072210 */ /* 0x080fe20000ffe4ff */
[----:B------:R3:W-:Y:S01]  /*a0f0*/  @P2 LDGSTS.E.BYPASS.LTC128B.128 [R208+0xb100], [R128.64], !P5 ;  /* 0x0b10000080d02fae */ /* 0x0007e2000e901d4a */
[----:B------:R-:W-:Y:S01]  /*a100*/  @P2 IADD3 R8, P0, R6, R5, RZ ;  /* 0x0000000506082210 */ /* 0x000fe20007f1e0ff */
[C---:B------:R-:W-:Y:S02]  /*a110*/  FMUL.FTZ R5, R3.reuse, R113 ;  /* 0x0000007103057220 */ /* 0x040fe40000410000 */
[----:B------:R-:W-:Y:S01]  /*a120*/  FMUL.FTZ R77, R3, R77 ;  /* 0x0000004d034d7220 */ /* 0x000fe20000410000 */
[----:B------:R-:W-:Y:S01]  /*a130*/  @P2 IADD3.X R9, R7, R4, RZ, P0, !PT ;  /* 0x0000000407092210 */ /* 0x000fe200007fe4ff */
[----:B------:R-:W-:Y:S01]  /*a140*/  MUFU.EX2 R146, R146 ;  /* 0x0000009200927308 */ /* 0x000fe20000000800 */
[----:B------:R-:W-:Y:S01]  /*a150*/  FMUL.FTZ R4, R3, R112 ;  /* 0x0000007003047220 */ /* 0x000fe20000410000 */
[----:B------:R4:W-:Y:S01]  /*a160*/  @P2 LDGSTS.E.BYPASS.LTC128B.128 [R208+0x9100], [R6.64], !P6 ;  /* 0x0910000006d02fae */ /* 0x0009e2000f101d4a */
[----:B-1----:R-:W-:Y:S01]  /*a170*/  F2FP.PACK_AB R112, R119, R138 ;  /* 0x0000008a7770723e */ /* 0x002fe200000000ff */
[----:B------:R-:W-:Y:S01]  /*a180*/  FMUL.FTZ R78, R2, R78 ;  /* 0x0000004e024e7220 */ /* 0x000fe20000410000 */
[----:B------:R-:W-:Y:S01]  /*a190*/  ISETP.GT.AND P0, PT, R222, R225, PT ;  /* 0x000000e1de00720c */ /* 0x000fe20003f04270 */
[C---:B------:R-:W-:Y:S01]  /*a1a0*/  FMUL.FTZ R79, R2.reuse, R79 ;  /* 0x0000004f024f7220 */ /* 0x040fe20000410000 */
[----:B------:R-:W-:Y:S01]  /*a1b0*/  MOV R222, R184 ;  /* 0x000000b800de7202 */ /* 0x000fe20000000f00 */
[C---:B------:R-:W-:Y:S02]  /*a1c0*/  FMUL.FTZ R80, R3.reuse, R80 ;  /* 0x0000005003507220 */ /* 0x040fe40000410000 */
[----:B------:R4:W-:Y:S01]  /*a1d0*/  @P2 LDGSTS.E.BYPASS.LTC128B.128 [R208+0xc100], [R6.64+0x80], !P5 ;  /* 0x0c10008006d02fae */ /* 0x0009e2000e901d4a */
[----:B------:R-:W1:Y:S01]  /*a1e0*/  MUFU.EX2 R137, R137 ;  /* 0x0000008900897308 */ /* 0x000e620000000800 */
[C---:B------:R-:W-:Y:S02]  /*a1f0*/  FMUL.FTZ R81, R3.reuse, R81 ;  /* 0x0000005103517220 */ /* 0x040fe40000410000 */
[C---:B------:R-:W-:Y:S02]  /*a200*/  FMUL.FTZ R82, R2.reuse, R82 ;  /* 0x0000005202527220 */ /* 0x040fe40000410000 */
[C---:B------:R-:W-:Y:S02]  /*a210*/  FMUL.FTZ R83, R2.reuse, R83 ;  /* 0x0000005302537220 */ /* 0x040fe40000410000 */
[----:B------:R5:W-:Y:S01]  /*a220*/  @P2 LDGSTS.E.BYPASS.LTC128B.128 [R208+0xa100], [R8.64], !P6 ;  /* 0x0a10000008d02fae */ /* 0x000be2000f101d4a */
[C---:B------:R-:W-:Y:S02]  /*a230*/  FMUL.FTZ R84, R3.reuse, R84 ;  /* 0x0000005403547220 */ /* 0x040fe40000410000 */
[----:B------:R-:W-:Y:S01]  /*a240*/  MUFU.EX2 R139, R139 ;  /* 0x0000008b008b7308 */ /* 0x000fe20000000800 */
[----:B------:R-:W-:Y:S02]  /*a250*/  FMUL.FTZ R85, R3, R85 ;  /* 0x0000005503557220 */ /* 0x000fe40000410000 */
[C---:B------:R-:W-:Y:S02]  /*a260*/  FMUL.FTZ R86, R2.reuse, R86 ;  /* 0x0000005602567220 */ /* 0x040fe40000410000 */
[----:B------:R5:W-:Y:S01]  /*a270*/  @P2 LDGSTS.E.BYPASS.LTC128B.128 [R208+0xd100], [R8.64+0x80], !P5 ;  /* 0x0d10008008d02fae */ /* 0x000be2000e901d4a */
[----:B------:R-:W-:Y:S02]  /*a280*/  FMUL.FTZ R87, R2, R87 ;  /* 0x0000005702577220 */ /* 0x000fe40000410000 */
[--C-:B------:R-:W-:Y:S02]  /*a290*/  FFMA.FTZ R153, R15, c[0x0][0x2d0], -R145.reuse ;  /* 0x0000b4000f997a23 */ /* 0x100fe40000010891 */
[----:B------:R-:W5:Y:S01]  /*a2a0*/  MUFU.EX2 R144, R144 ;  /* 0x0000009000907308 */ /* 0x000f620000000800 */
[--C-:B------:R-:W-:Y:S02]  /*a2b0*/  FFMA.FTZ R154, R18, c[0x0][0x2d0], -R145.reuse ;  /* 0x0000b400129a7a23 */ /* 0x100fe40000010891 */
[----:B--2---:R-:W2:Y:S01]  /*a2c0*/  LDSM.16.MT88.4 R120, [R204+0x100] ;  /* 0x00010000cc78783b */ /* 0x004ea20000004200 */
[----:B-1----:R-:W-:Y:S01]  /*a2d0*/  F2FP.PACK_AB R113, R137, R146 ;  /* 0x000000928971723e */ /* 0x002fe200000000ff */
[----:B------:R-:W-:Y:S02]  /*a2e0*/  FFMA.FTZ R155, R19, c[0x0][0x2d0], -R145 ;  /* 0x0000b400139b7a23 */ /* 0x000fe40000010891 */
[----:B----4-:R-:W-:Y:S01]  /*a2f0*/  FMUL.FTZ R6, R2, R114 ;  /* 0x0000007202067220 */ /* 0x010fe20000410000 */
[----:B------:R-:W-:Y:S01]  /*a300*/  F2FP.PACK_AB R114, R136, R117 ;  /* 0x000000758872723e */ /* 0x000fe200000000ff */
[----:B------:R-:W-:Y:S01]  /*a310*/  FMUL.FTZ R7, R2, R115 ;  /* 0x0000007302077220 */ /* 0x000fe20000410000 */
[----:B------:R-:W-:Y:S01]  /*a320*/  MUFU.EX2 R152, R152 ;  /* 0x0000009800987308 */ /* 0x000fe20000000800 */
[----:B---3--:R-:W1:Y:S01]  /*a330*/  LDSM.16.MT88.4 R128, [R202+0x100] ;  /* 0x00010000ca80783b */ /* 0x008e620000004200 */
[--C-:B------:R-:W-:Y:S02]  /*a340*/  FFMA.FTZ R165, R20, c[0x0][0x2d0], -R147.reuse ;  /* 0x0000b40014a57a23 */ /* 0x100fe40000010893 */
[--C-:B------:R-:W-:Y:S02]  /*a350*/  FFMA.FTZ R164, R21, c[0x0][0x2d0], -R147.reuse ;  /* 0x0000b40015a47a23 */ /* 0x100fe40000010893 */
[--C-:B------:R-:W-:Y:S02]  /*a360*/  FFMA.FTZ R166, R24, c[0x0][0x2d0], -R147.reuse ;  /* 0x0000b40018a67a23 */ /* 0x100fe40000010893 */
[----:B------:R-:W-:Y:S01]  /*a370*/  FFMA.FTZ R167, R25, c[0x0][0x2d0], -R147 ;  /* 0x0000b40019a77a23 */ /* 0x000fe20000010893 */
[----:B------:R-:W3:Y:S01]  /*a380*/  LDSM.16.MT88.4 R132, [R201+0x100] ;  /* 0x00010000c984783b */ /* 0x000ee20000004200 */
[--C-:B------:R-:W-:Y:S01]  /*a390*/  FFMA.FTZ R181, R22, c[0x0][0x2d0], -R145.reuse ;  /* 0x0000b40016b57a23 */ /* 0x100fe20000010891 */
[----:B------:R-:W-:Y:S01]  /*a3a0*/  MUFU.EX2 R153, R153 ;  /* 0x0000009900997308 */ /* 0x000fe20000000800 */
[C---:B-----5:R-:W-:Y:S01]  /*a3b0*/  FMUL.FTZ R8, R3.reuse, R108 ;  /* 0x0000006c03087220 */ /* 0x060fe20000410000 */
[----:B------:R-:W-:Y:S01]  /*a3c0*/  F2FP.PACK_AB R115, R144, R139 ;  /* 0x0000008b9073723e */ /* 0x000fe200000000ff */
[----:B------:R-:W-:Y:S03]  /*a3d0*/  FMUL.FTZ R9, R3, R109 ;  /* 0x0000006d03097220 */ /* 0x000fe60000410000 */
[----:B------:R-:W4:Y:S01]  /*a3e0*/  LDSM.16.MT88.4 R108, [R200+0x100] ;  /* 0x00010000c86c783b */ /* 0x000f220000004200 */
[--C-:B------:R-:W-:Y:S02]  /*a3f0*/  FFMA.FTZ R180, R23, c[0x0][0x2d0], -R145.reuse ;  /* 0x0000b40017b47a23 */ /* 0x100fe40000010891 */
[--C-:B------:R-:W-:Y:S01]  /*a400*/  FFMA.FTZ R182, R26, c[0x0][0x2d0], -R145.reuse ;  /* 0x0000b4001ab67a23 */ /* 0x100fe20000010891 */
[----:B------:R-:W-:Y:S01]  /*a410*/  MUFU.EX2 R154, R154 ;  /* 0x0000009a009a7308 */ /* 0x000fe20000000800 */
[----:B------:R-:W-:Y:S02]  /*a420*/  FFMA.FTZ R183, R27, c[0x0][0x2d0], -R145 ;  /* 0x0000b4001bb77a23 */ /* 0x000fe40000010891 */
[--C-:B------:R-:W-:Y:S01]  /*a430*/  FFMA.FTZ R185, R28, c[0x0][0x2d0], -R147.reuse ;  /* 0x0000b4001cb97a23 */ /* 0x100fe20000010893 */
[----:B------:R-:W-:Y:S01]  /*a440*/  LDSM.16.MT88.4 R20, [R202+0x1100] ;  /* 0x00110000ca14783b */ /* 0x000fe20000004200 */
[--C-:B------:R-:W-:Y:S02]  /*a450*/  FFMA.FTZ R186, R29, c[0x0][0x2d0], -R147.reuse ;  /* 0x0000b4001dba7a23 */ /* 0x100fe40000010893 */
[--C-:B------:R-:W-:Y:S02]  /*a460*/  FFMA.FTZ R187, R32, c[0x0][0x2d0], -R147.reuse ;  /* 0x0000b40020bb7a23 */ /* 0x100fe40000010893 */
[----:B------:R-:W-:Y:S01]  /*a470*/  FFMA.FTZ R224, R33, c[0x0][0x2d0], -R147 ;  /* 0x0000b40021e07a23 */ /* 0x000fe20000010893 */
[----:B------:R-:W-:Y:S01]  /*a480*/  MUFU.EX2 R155, R155 ;  /* 0x0000009b009b7308 */ /* 0x000fe20000000800 */
[--C-:B------:R-:W-:Y:S01]  /*a490*/  FFMA.FTZ R226, R30, c[0x0][0x2d0], -R145.reuse ;  /* 0x0000b4001ee27a23 */ /* 0x100fe20000010891 */
[C---:B--2---:R-:W-:Y:S01]  /*a4a0*/  HMMA.16816.F32 R4, R112.reuse, R120, R4 ;  /* 0x000000787004723c */ /* 0x044fe20000001804 */
[----:B------:R-:W-:Y:S04]  /*a4b0*/  LDSM.16.MT88.4 R24, [R201+0x1100] ;  /* 0x00110000c918783b */ /* 0x000fe80000004200 */
[--C-:B------:R-:W-:Y:S02]  /*a4c0*/  FFMA.FTZ R227, R31, c[0x0][0x2d0], -R145.reuse ;  /* 0x0000b4001fe37a23 */ /* 0x100fe40000010891 */
[--C-:B------:R-:W-:Y:S01]  /*a4d0*/  FFMA.FTZ R228, R34, c[0x0][0x2d0], -R145.reuse ;  /* 0x0000b40022e47a23 */ /* 0x100fe20000010891 */
[C---:B------:R-:W-:Y:S01]  /*a4e0*/  HMMA.16816.F32 R8, R112.reuse, R122, R8 ;  /* 0x0000007a7008723c */ /* 0x040fe20000001808 */
[----:B------:R-:W2:Y:S01]  /*a4f0*/  LDSM.16.MT88.4 R120, [R204+0x3100] ;  /* 0x00310000cc78783b */ /* 0x000ea20000004200 */
[----:B------:R-:W-:Y:S02]  /*a500*/  MUFU.EX2 R165, R165 ;  /* 0x000000a500a57308 */ /* 0x000fe40000000800 */
[----:B------:R-:W-:Y:S02]  /*a510*/  FFMA.FTZ R229, R35, c[0x0][0x2d0], -R145 ;  /* 0x0000b40023e57a23 */ /* 0x000fe40000010891 */
[C---:B------:R-:W-:Y:S02]  /*a520*/  FMUL.FTZ R88, R3.reuse, R88 ;  /* 0x0000005803587220 */ /* 0x040fe40000410000 */
[C---:B-1----:R-:W-:Y:S01]  /*a530*/  HMMA.16816.F32 R68, R112.reuse, R128, R68 ;  /* 0x000000807044723c */ /* 0x042fe20000001844 */
[----:B------:R-:W-:Y:S03]  /*a540*/  LDSM.16.MT88.4 R28, [R202+0x1900] ;  /* 0x00190000ca1c783b */ /* 0x000fe60000004200 */
[C---:B------:R-:W-:Y:S01]  /*a550*/  FMUL.FTZ R89, R3.reuse, R89 ;  /* 0x0000005903597220 */ /* 0x040fe20000410000 */
[----:B------:R-:W-:Y:S01]  /*a560*/  MUFU.EX2 R164, R164 ;  /* 0x000000a400a47308 */ /* 0x000fe20000000800 */
[C---:B------:R-:W-:Y:S02]  /*a570*/  FMUL.FTZ R90, R2.reuse, R90 ;  /* 0x0000005a025a7220 */ /* 0x040fe40000410000 */
[C---:B------:R-:W-:Y:S01]  /*a580*/  HMMA.16816.F32 R72, R112.reuse, R130, R72 ;  /* 0x000000827048723c */ /* 0x040fe20000001848 */
[----:B------:R-:W1:Y:S03]  /*a590*/  LDSM.16.MT88.4 R128, [R202+0x3100] ;  /* 0x00310000ca80783b */ /* 0x000e660000004200 */
[C---:B------:R-:W-:Y:S02]  /*a5a0*/  FMUL.FTZ R91, R2.reuse, R91 ;  /* 0x0000005b025b7220 */ /* 0x040fe40000410000 */
[C---:B------:R-:W-:Y:S01]  /*a5b0*/  FMUL.FTZ R92, R3.reuse, R92 ;  /* 0x0000005c035c7220 */ /* 0x040fe20000410000 */
[----:B------:R-:W-:Y:S01]  /*a5c0*/  MUFU.EX2 R166, R166 ;  /* 0x000000a600a67308 */ /* 0x000fe20000000800 */
[C---:B---3--:R-:W-:Y:S01]  /*a5d0*/  HMMA.16816.F32 R76, R112.reuse, R132, R76 ;  /* 0x00000084704c723c */ /* 0x048fe2000000184c */
[----:B------:R-:W-:Y:S03]  /*a5e0*/  LDSM.16.MT88.4 R32, [R200+0x5100] ;  /* 0x00510000c820783b */ /* 0x000fe60000004200 */
[----:B------:R-:W-:Y:S02]  /*a5f0*/  FMUL.FTZ R93, R3, R93 ;  /* 0x0000005d035d7220 */ /* 0x000fe40000410000 */
[----:B------:R-:W-:Y:S02]  /*a600*/  FMUL.FTZ R94, R2, R94 ;  /* 0x0000005e025e7220 */ /* 0x000fe40000410000 */
[C---:B------:R-:W-:Y:S01]  /*a610*/  HMMA.16816.F32 R80, R112.reuse, R134, R80 ;  /* 0x000000867050723c */ /* 0x040fe20000001850 */
[----:B------:R-:W0:Y:S01]  /*a620*/  LDGDEPBAR ;  /* 0x00000000000079af */ /* 0x000e220000000000 */
[----:B------:R-:W-:Y:S02]  /*a630*/  MUFU.EX2 R167, R167 ;  /* 0x000000a700a77308 */ /* 0x000fe40000000800 */
[--C-:B------:R-:W-:Y:S02]  /*a640*/  FFMA.FTZ R132, R12, c[0x0][0x2d0], -R147.reuse ;  /* 0x0000b4000c847a23 */ /* 0x100fe40000010893 */
[--C-:B------:R-:W-:Y:S02]  /*a650*/  FFMA.FTZ R133, R13, c[0x0][0x2d0], -R147.reuse ;  /* 0x0000b4000d857a23 */ /* 0x100fe40000010893 */
[C---:B----4-:R-:W-:Y:S01]  /*a660*/  HMMA.16816.F32 R84, R112.reuse, R108, R84 ;  /* 0x0000006c7054723c */ /* 0x050fe20000001854 */
[----:B------:R-:W-:Y:S03]  /*a670*/  LDSM.16.MT88.4 R12, [R200+0x3100] ;  /* 0x00310000c80c783b */ /* 0x000fe60000004200 */
[--C-:B------:R-:W-:Y:S01]  /*a680*/  FFMA.FTZ R134, R16, c[0x0][0x2d0], -R147.reuse ;  /* 0x0000b40010867a23 */ /* 0x100fe20000010893 */
[----:B------:R-:W-:Y:S01]  /*a690*/  MUFU.EX2 R132, R132 ;  /* 0x0000008400847308 */ /* 0x000fe20000000800 */
[--C-:B------:R-:W-:Y:S02]  /*a6a0*/  FFMA.FTZ R135, R17, c[0x0][0x2d0], -R147.reuse ;  /* 0x0000b40011877a23 */ /* 0x100fe40000010893 */
[C---:B------:R-:W-:Y:S01]  /*a6b0*/  HMMA.16816.F32 R88, R112.reuse, R110, R88 ;  /* 0x0000006e7058723c */ /* 0x040fe20000001858 */
[----:B------:R-:W3:Y:S03]  /*a6c0*/  LDSM.16.MT88.4 R108, [R201+0x3100] ;  /* 0x00310000c96c783b */ /* 0x000ee60000004200 */
[C---:B------:R-:W-:Y:S02]  /*a6d0*/  FMUL.FTZ R95, R2.reuse, R95 ;  /* 0x0000005f025f7220 */ /* 0x040fe40000410000 */
[C---:B------:R-:W-:Y:S01]  /*a6e0*/  FMUL.FTZ R96, R3.reuse, R96 ;  /* 0x0000006003607220 */ /* 0x040fe20000410000 */
[----:B------:R-:W4:Y:S01]  /*a6f0*/  MUFU.EX2 R133, R133 ;  /* 0x0000008500857308 */ /* 0x000f220000000800 */
[C---:B------:R-:W-:Y:S01]  /*a700*/  FMUL.FTZ R97, R3.reuse, R97 ;  /* 0x0000006103617220 */ /* 0x040fe20000410000 */
[----:B------:R-:W-:Y:S02]  /*a710*/  LDSM.16.MT88.4 R16, [R202+0x900] ;  /* 0x00090000ca10783b */ /* 0x000fe40000004200 */
[C---:B--2---:R-:W-:Y:S03]  /*a720*/  HMMA.16816.F32 R92, R112.reuse, R120, R92 ;  /* 0x00000078705c723c */ /* 0x044fe6000000185c */
[C---:B------:R-:W-:Y:S02]  /*a730*/  FMUL.FTZ R98, R2.reuse, R98 ;  /* 0x0000006202627220 */ /* 0x040fe40000410000 */
[C---:B------:R-:W-:Y:S01]  /*a740*/  FMUL.FTZ R99, R2.reuse, R99 ;  /* 0x0000006302637220 */ /* 0x040fe20000410000 */
[----:B------:R-:W-:Y:S01]  /*a750*/  MUFU.EX2 R134, R134 ;  /* 0x0000008600867308 */ /* 0x000fe20000000800 */
[C---:B------:R-:W-:Y:S02]  /*a760*/  FMUL.FTZ R100, R3.reuse, R100 ;  /* 0x0000006403647220 */ /* 0x040fe40000410000 */
[C---:B------:R-:W-:Y:S03]  /*a770*/  FMUL.FTZ R101, R3.reuse, R101 ;  /* 0x0000006503657220 */ /* 0x040fe60000410000 */
[C---:B------:R-:W-:Y:S01]  /*a780*/  HMMA.16816.F32 R96, R112.reuse, R122, R96 ;  /* 0x0000007a7060723c */ /* 0x040fe20000001860 */
[----:B------:R-:W2:Y:S02]  /*a790*/  LDSM.16.MT88.4 R120, [R204+0x900] ;  /* 0x00090000cc78783b */ /* 0x000ea40000004200 */
[C---:B------:R-:W-:Y:S01]  /*a7a0*/  FMUL.FTZ R102, R2.reuse, R102 ;  /* 0x0000006602667220 */ /* 0x040fe20000410000 */
[----:B------:R-:W5:Y:S01]  /*a7b0*/  MUFU.EX2 R135, R135 ;  /* 0x0000008700877308 */ /* 0x000f620000000800 */
[C---:B------:R-:W-:Y:S02]  /*a7c0*/  FMUL.FTZ R103, R2.reuse, R103 ;  /* 0x0000006702677220 */ /* 0x040fe40000410000 */
[C---:B------:R-:W-:Y:S02]  /*a7d0*/  FMUL.FTZ R104, R3.reuse, R104 ;  /* 0x0000006803687220 */ /* 0x040fe40000410000 */
[C---:B------:R-:W-:Y:S03]  /*a7e0*/  FMUL.FTZ R105, R3.reuse, R105 ;  /* 0x0000006903697220 */ /* 0x040fe60000410000 */
[C---:B-1----:R-:W-:Y:S02]  /*a7f0*/  HMMA.16816.F32 R100, R112.reuse, R128, R100 ;  /* 0x000000807064723c */ /* 0x042fe40000001864 */
[----:B------:R-:W-:Y:S01]  /*a800*/  MUFU.EX2 R181, R181 ;  /* 0x000000b500b57308 */ /* 0x000fe20000000800 */
[C---:B------:R-:W-:Y:S02]  /*a810*/  FMUL.FTZ R106, R2.reuse, R106 ;  /* 0x0000006a026a7220 */ /* 0x040fe40000410000 */
[C---:B------:R-:W-:Y:S02]  /*a820*/  FMUL.FTZ R107, R2.reuse, R107 ;  /* 0x0000006b026b7220 */ /* 0x040fe40000410000 */
[C---:B------:R-:W-:Y:S02]  /*a830*/  FMUL.FTZ R52, R3.reuse, R52 ;  /* 0x0000003403347220 */ /* 0x040fe40000410000 */
[C---:B------:R-:W-:Y:S03]  /*a840*/  FMUL.FTZ R53, R3.reuse, R53 ;  /* 0x0000003503357220 */ /* 0x040fe60000410000 */
[C---:B------:R-:W-:Y:S01]  /*a850*/  HMMA.16816.F32 R104, R112.reuse, R130, R104 ;  /* 0x000000827068723c */ /* 0x040fe20000001868 */
[----:B------:R-:W-:Y:S01]  /*a860*/  LDSM.16.MT88.4 R128, [R200+0x900] ;  /* 0x00090000c880783b */ /* 0x000fe20000004200 */
[----:B------:R-:W1:Y:S01]  /*a870*/  MUFU.EX2 R180, R180 ;  /* 0x000000b400b47308 */ /* 0x000e620000000800 */
[C---:B------:R-:W-:Y:S02]  /*a880*/  FMUL.FTZ R54, R2.reuse, R54 ;  /* 0x0000003602367220 */ /* 0x040fe40000410000 */
[C---:B------:R-:W-:Y:S02]  /*a890*/  FMUL.FTZ R55, R2.reuse, R55 ;  /* 0x0000003702377220 */ /* 0x040fe40000410000 */
[C---:B------:R-:W-:Y:S02]  /*a8a0*/  FMUL.FTZ R56, R3.reuse, R56 ;  /* 0x0000003803387220 */ /* 0x040fe40000410000 */
[C---:B------:R-:W-:Y:S03]  /*a8b0*/  FMUL.FTZ R57, R3.reuse, R57 ;  /* 0x0000003903397220 */ /* 0x040fe60000410000 */
[C---:B---3--:R-:W-:Y:S01]  /*a8c0*/  HMMA.16816.F32 R52, R112.reuse, R108, R52 ;  /* 0x0000006c7034723c */ /* 0x048fe20000001834 */
[----:B------:R-:W-:Y:S02]  /*a8d0*/  MUFU.EX2 R182, R182 ;  /* 0x000000b600b67308 */ /* 0x000fe40000000800 */
[C---:B------:R-:W-:Y:S02]  /*a8e0*/  FMUL.FTZ R58, R2.reuse, R58 ;  /* 0x0000003a023a7220 */ /* 0x040fe40000410000 */
[C---:B------:R-:W-:Y:S02]  /*a8f0*/  FMUL.FTZ R59, R2.reuse, R59 ;  /* 0x0000003b023b7220 */ /* 0x040fe40000410000 */
[C---:B------:R-:W-:Y:S02]  /*a900*/  FMUL.FTZ R60, R3.reuse, R60 ;  /* 0x0000003c033c7220 */ /* 0x040fe40000410000 */
[C---:B------:R-:W-:Y:S02]  /*a910*/  FMUL.FTZ R61, R3.reuse, R61 ;  /* 0x0000003d033d7220 */ /* 0x040fe40000410000 */
[----:B------:R-:W3:Y:S01]  /*a920*/  MUFU.EX2 R183, R183 ;  /* 0x000000b700b77308 */ /* 0x000ee20000000800 */
[C---:B------:R-:W-:Y:S01]  /*a930*/  HMMA.16816.F32 R56, R112.reuse, R110, R56 ;  /* 0x0000006e7038723c */ /* 0x040fe20000001838 */
[----:B------:R-:W1:Y:S02]  /*a940*/  LDSM.16.MT88.4 R108, [R201+0x900] ;  /* 0x00090000c96c783b */ /* 0x000e640000004200 */
[C---:B------:R-:W-:Y:S02]  /*a950*/  FMUL.FTZ R62, R2.reuse, R62 ;  /* 0x0000003e023e7220 */ /* 0x040fe40000410000 */
[C---:B------:R-:W-:Y:S02]  /*a960*/  FMUL.FTZ R63, R2.reuse, R63 ;  /* 0x0000003f023f7220 */ /* 0x040fe40000410000 */
[C---:B------:R-:W-:Y:S02]  /*a970*/  FMUL.FTZ R64, R3.reuse, R64 ;  /* 0x0000004003407220 */ /* 0x040fe40000410000 */
[----:B------:R-:W-:Y:S01]  /*a980*/  FMUL.FTZ R65, R3, R65 ;  /* 0x0000004103417220 */ /* 0x000fe20000410000 */
[----:B------:R-:W-:Y:S02]  /*a990*/  MUFU.EX2 R185, R185 ;  /* 0x000000b900b97308 */ /* 0x000fe40000000800 */
[C---:B------:R-:W-:Y:S03]  /*a9a0*/  HMMA.16816.F32 R60, R112.reuse, R12, R60 ;  /* 0x0000000c703c723c */ /* 0x040fe6000000183c */
[C---:B------:R-:W-:Y:S02]  /*a9b0*/  FMUL.FTZ R66, R2.reuse, R66 ;  /* 0x0000004202427220 */ /* 0x040fe40000410000 */
[----:B------:R-:W-:Y:S02]  /*a9c0*/  FMUL.FTZ R67, R2, R67 ;  /* 0x0000004302437220 */ /* 0x000fe40000410000 */
[----:B----4-:R-:W-:Y:S01]  /*a9d0*/  F2FP.PACK_AB R12, R133, R132 ;  /* 0x00000084850c723e */ /* 0x010fe200000000ff */
[----:B------:R-:W4:Y:S01]  /*a9e0*/  MUFU.EX2 R186, R186 ;  /* 0x000000ba00ba7308 */ /* 0x000f220000000800 */
[----:B------:R-:W-:Y:S03]  /*a9f0*/  F2FP.PACK_AB R13, R153, R152 ;  /* 0x00000098990d723e */ /* 0x000fe600000000ff */
[----:B------:R-:W-:Y:S01]  /*aa00*/  HMMA.16816.F32 R64, R112, R14, R64 ;  /* 0x0000000e7040723c */ /* 0x000fe20000001840 */
[----:B------:R-:W1:Y:S02]  /*aa10*/  LDSM.16.MT88.4 R112, [R204+0x3900] ;  /* 0x00390000cc70783b */ /* 0x000e640000004200 */
[--C-:B------:R-:W-:Y:S02]  /*aa20*/  FFMA.FTZ R40, R40, c[0x0][0x2d0], -R147.reuse ;  /* 0x0000b40028287a23 */ /* 0x100fe40000010893 */
[----:B------:R-:W-:Y:S01]  /*aa30*/  FFMA.FTZ R41, R41, c[0x0][0x2d0], -R147 ;  /* 0x0000b40029297a23 */ /* 0x000fe20000010893 */
[----:B------:R-:W-:Y:S01]  /*aa40*/  MUFU.EX2 R187, R187 ;  /* 0x000000bb00bb7308 */ /* 0x000fe20000000800 */
[----:B-----5:R-:W-:Y:S01]  /*aa50*/  F2FP.PACK_AB R14, R135, R134 ;  /* 0x00000086870e723e */ /* 0x020fe200000000ff */
[--C-:B------:R-:W-:Y:S01]  /*aa60*/  FFMA.FTZ R42, R42, c[0x0][0x2d0], -R145.reuse ;  /* 0x0000b4002a2a7a23 */ /* 0x100fe20000010891 */
[----:B------:R-:W-:Y:S03]  /*aa70*/  F2FP.PACK_AB R15, R155, R154 ;  /* 0x0000009a9b0f723e */ /* 0x000fe600000000ff */
[----:B------:R-:W-:Y:S02]  /*aa80*/  FFMA.FTZ R43, R43, c[0x0][0x2d0], -R145 ;  /* 0x0000b4002b2b7a23 */ /* 0x000fe40000010891 */
[--C-:B------:R-:W-:Y:S02]  /*aa90*/  FFMA.FTZ R44, R44, c[0x0][0x2d0], -R147.reuse ;  /* 0x0000b4002c2c7a23 */ /* 0x100fe40000010893 */
[C---:B--2---:R-:W-:Y:S01]  /*aaa0*/  HMMA.16816.F32 R4, R12.reuse, R120, R4 ;  /* 0x000000780c04723c */ /* 0x044fe20000001804 */
[----:B------:R-:W2:Y:S04]  /*aab0*/  MUFU.EX2 R224, R224 ;  /* 0x000000e000e07308 */ /* 0x000ea80000000800 */
[--C-:B------:R-:W-:Y:S02]  /*aac0*/  FFMA.FTZ R45, R45, c[0x0][0x2d0], -R147.reuse ;  /* 0x0000b4002d2d7a23 */ /* 0x100fe40000010893 */
[----:B------:R-:W-:Y:S01]  /*aad0*/  FFMA.FTZ R48, R48, c[0x0][0x2d0], -R147 ;  /* 0x0000b40030307a23 */ /* 0x000fe20000010893 */
[C---:B------:R-:W-:Y:S01]  /*aae0*/  HMMA.16816.F32 R8, R12.reuse, R122, R8 ;  /* 0x0000007a0c08723c */ /* 0x040fe20000001808 */
[----:B------:R-:W-:Y:S02]  /*aaf0*/  LDSM.16.MT88.4 R120, [R200+0x3900] ;  /* 0x00390000c878783b */ /* 0x000fe40000004200 */
[----:B------:R-:W-:Y:S01]  /*ab00*/  MUFU.EX2 R226, R226 ;  /* 0x000000e200e27308 */ /* 0x000fe20000000800 */
[--C-:B------:R-:W-:Y:S02]  /*ab10*/  FFMA.FTZ R46, R46, c[0x0][0x2d0], -R145.reuse ;  /* 0x0000b4002e2e7a23 */ /* 0x100fe40000010891 */
[----:B------:R-:W-:Y:S02]  /*ab20*/  FFMA.FTZ R47, R47, c[0x0][0x2d0], -R145 ;  /* 0x0000b4002f2f7a23 */ /* 0x000fe40000010891 */
[C---:B------:R-:W-:Y:S04]  /*ab30*/  HMMA.16816.F32 R68, R12.reuse, R16, R68 ;  /* 0x000000100c44723c */ /* 0x040fe80000001844 */
[----:B------:R-:W-:Y:S01]  /*ab40*/  FFMA.FTZ R138, R3, R216, R138 ;  /* 0x000000d8038a7223 */ /* 0x000fe2000001008a */
[----:B------:R-:W5:Y:S01]  /*ab50*/  MUFU.EX2 R227, R227 ;  /* 0x000000e300e37308 */ /* 0x000f620000000800 */
[----:B------:R-:W-:Y:S01]  /*ab60*/  MOV R3, R0 ;  /* 0x0000000000037202 */ /* 0x000fe20000000f00 */
[----:B------:R-:W-:Y:S01]  /*ab70*/  FFMA.FTZ R146, R2, R217, R146 ;  /* 0x000000d902927223 */ /* 0x000fe20000010092 */
        /* <DEDUP_REMOVED lines=10> */
[----:B------:R-:W1:Y:S02]  /*ac20*/  MUFU.EX2 R229, R229 ;  /* 0x000000e500e57308 */ /* 0x000e640000000800 */
[----:B------:R-:W-:Y:S02]  /*ac30*/  FADD.FTZ R117, R136, R117 ;  /* 0x0000007588757221 */ /* 0x000fe40000010000 */
[----:B------:R-:W-:Y:S02]  /*ac40*/  FADD.FTZ R139, R144, R139 ;  /* 0x0000008b908b7221 */ /* 0x000fe40000010000 */
[C---:B------:R-:W-:Y:S04]  /*ac50*/  HMMA.16816.F32 R84, R12.reuse, R128, R84 ;  /* 0x000000800c54723c */ /* 0x040fe80000001854 */
[----:B------:R-:W-:Y:S01]  /*ac60*/  MUFU.EX2 R40, R40 ;  /* 0x0000002800287308 */ /* 0x000fe20000000800 */
[----:B------:R-:W-:Y:S01]  /*ac70*/  FADD.FTZ R132, R132, R117 ;  /* 0x0000007584847221 */ /* 0x000fe20000010000 */
[----:B------:R-:W-:Y:S01]  /*ac80*/  MOV R117, R116 ;  /* 0x0000007400757202 */ /* 0x000fe20000000f00 */
        /* <DEDUP_REMOVED lines=15> */
[----:B------:R-:W-:Y:S04]  /*ad80*/  MUFU.EX2 R43, R43 ;  /* 0x0000002b002b7308 */ /* 0x000fe80000000800 */
[C---:B------:R-:W-:Y:S01]  /*ad90*/  HMMA.16816.F32 R104, R12.reuse, R18, R104 ;  /* 0x000000120c68723c */ /* 0x040fe20000001868 */
[----:B------:R-:W2:Y:S05]  /*ada0*/  LDSM.16.MT88.4 R16, [R204+0x1100] ;  /* 0x00110000cc10783b */ /* 0x000eaa0000004200 */
        /* <DEDUP_REMOVED lines=8> */
[----:B------:R-:W-:Y:S05]  /*ae30*/  LDSM.16.MT88.4 R120, [R201+0x4100] ;  /* 0x00410000c978783b */ /* 0x000fea0000004200 */
[----:B------:R-:W-:Y:S01]  /*ae40*/  MUFU.EX2 R46, R46 ;  /* 0x0000002e002e7308 */ /* 0x000fe20000000800 */
[----:B------:R-:W-:Y:S01]  /*ae50*/  F2FP.PACK_AB R12, R164, R165 ;  /* 0x000000a5a40c723e */ /* 0x000fe200000000ff */
[----:B------:R-:W-:Y:S01]  /*ae60*/  FADD.FTZ R165, R165, R134 ;  /* 0x00000086a5a57221 */ /* 0x000fe20000010000 */
[----:B------:R-:W-:Y:S03]  /*ae70*/  F2FP.PACK_AB R14, R167, R166 ;  /* 0x000000a6a70e723e */ /* 0x000fe600000000ff */
[----:B------:R-:W-:Y:S01]  /*ae80*/  F2FP.PACK_AB R13, R180, R181 ;  /* 0x000000b5b40d723e */ /* 0x000fe200000000ff */
[----:B------:R-:W-:Y:S01]  /*ae90*/  FADD.FTZ R181, R181, R154 ;  /* 0x0000009ab5b57221 */ /* 0x000fe20000010000 */
[----:B---3--:R-:W-:Y:S01]  /*aea0*/  F2FP.PACK_AB R15, R183, R182 ;  /* 0x000000b6b70f723e */ /* 0x008fe200000000ff */
[----:B------:R-:W-:Y:S01]  /*aeb0*/  FADD.FTZ R165, R164, R165 ;  /* 0x000000a5a4a57221 */ /* 0x000fe20000010000 */
[----:B------:R-:W-:Y:S01]  /*aec0*/  MUFU.EX2 R47, R47 ;  /* 0x0000002f002f7308 */ /* 0x000fe20000000800 */
[----:B------:R-:W-:Y:S02]  /*aed0*/  FADD.FTZ R181, R180, R181 ;  /* 0x000000b5b4b57221 */ /* 0x000fe40000010000 */
[----:B------:R-:W-:Y:S02]  /*aee0*/  FADD.FTZ R166, R166, R165 ;  /* 0x000000a5a6a67221 */ /* 0x000fe40000010000 */
[C---:B--2---:R-:W-:Y:S03]  /*aef0*/  HMMA.16816.F32 R4, R12.reuse, R16, R4 ;  /* 0x000000100c04723c */ /* 0x044fe60000001804 */
[----:B------:R-:W-:Y:S02]  /*af00*/  FADD.FTZ R182, R182, R181 ;  /* 0x000000b5b6b67221 */ /* 0x000fe40000010000 */
[----:B------:R-:W-:Y:S02]  /*af10*/  FADD.FTZ R166, R167, R166 ;  /* 0x000000a6a7a67221 */ /* 0x000fe40000010000 */
[----:B------:R-:W-:Y:S01]  /*af20*/  FADD.FTZ R183, R183, R182 ;  /* 0x000000b6b7b77221 */ /* 0x000fe20000010000 */
[C---:B------:R-:W-:Y:S01]  /*af30*/  HMMA.16816.F32 R8, R12.reuse, R18, R8 ;  /* 0x000000120c08723c */ /* 0x040fe20000001808 */
[----:B------:R-:W2:Y:S07]  /*af40*/  LDSM.16.MT88.4 R16, [R204+0x4100] ;  /* 0x00410000cc10783b */ /* 0x000eae0000004200 */
[C---:B------:R-:W-:Y:S08]  /*af50*/  HMMA.16816.F32 R68, R12.reuse, R20, R68 ;  /* 0x000000140c44723c */ /* 0x040ff00000001844 */
[C---:B------:R-:W-:Y:S01]  /*af60*/  HMMA.16816.F32 R72, R12.reuse, R22, R72 ;  /* 0x000000160c48723c */ /* 0x040fe20000001848 */
[----:B------:R-:W3:Y:S07]  /*af70*/  LDSM.16.MT88.4 R20, [R204+0x1900] ;  /* 0x00190000cc14783b */ /* 0x000eee0000004200 */
[C---:B------:R-:W-:Y:S08]  /*af80*/  HMMA.16816.F32 R76, R12.reuse, R24, R76 ;  /* 0x000000180c4c723c */ /* 0x040ff0000000184c */
[C---:B------:R-:W-:Y:S01]  /*af90*/  HMMA.16816.F32 R80, R12.reuse, R26, R80 ;  /* 0x0000001a0c50723c */ /* 0x040fe20000001850 */
[----:B------:R-:W3:Y:S07]  /*afa0*/  LDSM.16.MT88.4 R24, [R201+0x1900] ;  /* 0x00190000c918783b */ /* 0x000eee0000004200 */
[C---:B-1----:R-:W-:Y:S08]  /*afb0*/  HMMA.16816.F32 R84, R12.reuse, R108, R84 ;  /* 0x0000006c0c54723c */ /* 0x042ff00000001854 */
[C---:B------:R-:W-:Y:S01]  /*afc0*/  HMMA.16816.F32 R88, R12.reuse, R110, R88 ;  /* 0x0000006e0c58723c */ /* 0x040fe20000001858 */
[----:B------:R-:W-:Y:S07]  /*afd0*/  LDSM.16.MT88.4 R108, [R204+0x2900] ;  /* 0x00290000cc6c783b */ /* 0x000fee0000004200 */
[C---:B--2---:R-:W-:Y:S08]  /*afe0*/  HMMA.16816.F32 R92, R12.reuse, R16, R92 ;  /* 0x000000100c5c723c */ /* 0x044ff0000000185c */
[C---:B------:R-:W-:Y:S01]  /*aff0*/  HMMA.16816.F32 R96, R12.reuse, R18, R96 ;  /* 0x000000120c60723c */ /* 0x040fe20000001860 */
[----:B------:R-:W1:Y:S07]  /*b000*/  LDSM.16.MT88.4 R16, [R200+0x1900] ;  /* 0x00190000c810783b */ /* 0x000e6e0000004200 */
[C---:B------:R-:W-:Y:S08]  /*b010*/  HMMA.16816.F32 R100, R12.reuse, R112, R100 ;  /* 0x000000700c64723c */ /* 0x040ff00000001864 */
[C---:B------:R-:W-:Y:S08]  /*b020*/  HMMA.16816.F32 R104, R12.reuse, R114, R104 ;  /* 0x000000720c68723c */ /* 0x040ff00000001868 */
[C---:B------:R-:W-:Y:S07]  /*b030*/  HMMA.16816.F32 R52, R12.reuse, R120, R52 ;  /* 0x000000780c34723c */ /* 0x040fee0000001834 */
[--C-:B------:R-:W-:Y:S01]  /*b040*/  FFMA.FTZ R120, R36, c[0x0][0x2d0], -R147.reuse ;  /* 0x0000b40024787a23 */ /* 0x100fe20000010893 */
[C---:B------:R-:W-:Y:S04]  /*b050*/  HMMA.16816.F32 R56, R12.reuse, R122, R56 ;  /* 0x0000007a0c38723c */ /* 0x040fe80000001838 */
[--C-:B------:R-:W-:Y:S01]  /*b060*/  FFMA.FTZ R121, R37, c[0x0][0x2d0], -R147.reuse ;  /* 0x0000b40025797a23 */ /* 0x100fe20000010893 */
[----:B------:R-:W-:Y:S01]  /*b070*/  MUFU.EX2 R120, R120 ;  /* 0x0000007800787308 */ /* 0x000fe20000000800 */
[----:B------:R-:W-:Y:S02]  /*b080*/  FFMA.FTZ R147, R49, c[0x0][0x2d0], -R147 ;  /* 0x0000b40031937a23 */ /* 0x000fe40000010893 */
[C---:B------:R-:W-:Y:S04]  /*b090*/  HMMA.16816.F32 R60, R12.reuse, R128, R60 ;  /* 0x000000800c3c723c */ /* 0x040fe8000000183c */
[--C-:B------:R-:W-:Y:S02]  /*b0a0*/  FFMA.FTZ R122, R38, c[0x0][0x2d0], -R145.reuse ;  /* 0x0000b400267a7a23 */ /* 0x100fe40000010891 */
[--C-:B------:R-:W-:Y:S01]  /*b0b0*/  FFMA.FTZ R123, R39, c[0x0][0x2d0], -R145.reuse ;  /* 0x0000b400277b7a23 */ /* 0x100fe20000010891 */
[----:B------:R-:W2:Y:S01]  /*b0c0*/  MUFU.EX2 R121, R121 ;  /* 0x0000007900797308 */ /* 0x000ea20000000800 */
[----:B------:R-:W-:Y:S01]  /*b0d0*/  HMMA.16816.F32 R64, R12, R130, R64 ;  /* 0x000000820c40723c */ /* 0x000fe20000001840 */
[----:B------:R-:W-:Y:S03]  /*b0e0*/  LDSM.16.MT88.4 R36, [R201+0x2900] ;  /* 0x00290000c924783b */ /* 0x000fe60000004200 */
[--C-:B------:R-:W-:Y:S02]  /*b0f0*/  FFMA.FTZ R49, R50, c[0x0][0x2d0], -R145.reuse ;  /* 0x0000b40032317a23 */ /* 0x100fe40000010891 */
[----:B------:R-:W-:Y:S01]  /*b100*/  FFMA.FTZ R145, R51, c[0x0][0x2d0], -R145 ;  /* 0x0000b40033917a23 */ /* 0x000fe20000010891 */
[----:B----4-:R-:W-:Y:S01]  /*b110*/  F2FP.PACK_AB R12, R186, R185 ;  /* 0x000000b9ba0c723e */ /* 0x010fe200000000ff */
[----:B------:R-:W-:Y:S01]  /*b120*/  FADD.FTZ R185, R185, R166 ;  /* 0x000000a6b9b97221 */ /* 0x000fe20000010000 */
[----:B------:R-:W-:Y:S01]  /*b130*/  F2FP.PACK_AB R14, R224, R187 ;  /* 0x000000bbe00e723e */ /* 0x000fe200000000ff */
[----:B------:R-:W-:Y:S02]  /*b140*/  MUFU.EX2 R122, R122 ;  /* 0x0000007a007a7308 */ /* 0x000fe40000000800 */
[----:B-----5:R-:W-:Y:S01]  /*b150*/  F2FP.PACK_AB R13, R227, R226 ;  /* 0x000000e2e30d723e */ /* 0x020fe200000000ff */
[----:B------:R-:W-:Y:S01]  /*b160*/  FADD.FTZ R226, R226, R183 ;  /* 0x000000b7e2e27221 */ /* 0x000fe20000010000 */
[----:B------:R-:W-:Y:S01]  /*b170*/  F2FP.PACK_AB R15, R229, R228 ;  /* 0x000000e4e50f723e */ /* 0x000fe200000000ff */
[----:B------:R-:W-:Y:S02]  /*b180*/  FADD.FTZ R186, R186, R185 ;  /* 0x000000b9baba7221 */ /* 0x000fe40000010000 */
[----:B------:R-:W-:Y:S02]  /*b190*/  FADD.FTZ R227, R227, R226 ;  /* 0x000000e2e3e37221 */ /* 0x000fe40000010000 */
[----:B------:R-:W-:Y:S01]  /*b1a0*/  FADD.FTZ R187, R187, R186 ;  /* 0x000000babbbb7221 */ /* 0x000fe20000010000 */
[----:B------:R-:W4:Y:S01]  /*b1b0*/  MUFU.EX2 R123, R123 ;  /* 0x0000007b007b7308 */ /* 0x000f220000000800 */
[C---:B---3--:R-:W-:Y:S03]  /*b1c0*/  HMMA.16816.F32 R4, R12.reuse, R20, R4 ;  /* 0x000000140c04723c */ /* 0x048fe60000001804 */
[----:B------:R-:W-:Y:S02]  /*b1d0*/  FADD.FTZ R228, R228, R227 ;  /* 0x000000e3e4e47221 */ /* 0x000fe40000010000 */
[----:B------:R-:W-:Y:S02]  /*b1e0*/  FADD.FTZ R187, R224, R187 ;  /* 0x000000bbe0bb7221 */ /* 0x000fe40000010000 */
[----:B------:R-:W-:Y:S01]  /*b1f0*/  FADD.FTZ R229, R229, R228 ;  /* 0x000000e4e5e57221 */ /* 0x000fe20000010000 */
[C---:B------:R-:W-:Y:S01]  /*b200*/  HMMA.16816.F32 R8, R12.reuse, R22, R8 ;  /* 0x000000160c08723c */ /* 0x040fe20000001808 */
[----:B------:R-:W3:Y:S01]  /*b210*/  LDSM.16.MT88.4 R20, [R204+0x4900] ;  /* 0x00490000cc14783b */ /* 0x000ee20000004200 */
[----:B------:R-:W5:Y:S06]  /*b220*/  MUFU.EX2 R147, R147 ;  /* 0x0000009300937308 */ /* 0x000f6c0000000800 */
[C---:B------:R-:W-:Y:S04]  /*b230*/  HMMA.16816.F32 R68, R12.reuse, R28, R68 ;  /* 0x0000001c0c44723c */ /* 0x040fe80000001844 */
[----:B------:R-:W-:Y:S04]  /*b240*/  MUFU.EX2 R49, R49 ;  /* 0x0000003100317308 */ /* 0x000fe80000000800 */
[C---:B------:R-:W-:Y:S01]  /*b250*/  HMMA.16816.F32 R72, R12.reuse, R30, R72 ;  /* 0x0000001e0c48723c */ /* 0x040fe20000001848 */
[----:B------:R-:W2:Y:S05]  /*b260*/  LDSM.16.MT88.4 R28, [R202+0x4900] ;  /* 0x00490000ca1c783b */ /* 0x000eaa0000004200 */
[----:B------:R-:W2:Y:S02]  /*b270*/  MUFU.EX2 R50, R145 ;  /* 0x0000009100327308 */ /* 0x000ea40000000800 */
[C---:B------:R-:W-:Y:S08]  /*b280*/  HMMA.16816.F32 R76, R12.reuse, R24, R76 ;  /* 0x000000180c4c723c */ /* 0x040ff0000000184c */
        /* <DEDUP_REMOVED lines=8> */
[C---:B--2---:R-:W-:Y:S08]  /*b310*/  HMMA.16816.F32 R100, R12.reuse, R28, R100 ;  /* 0x0000001c0c64723c */ /* 0x044ff00000001864 */
[C---:B------:R-:W-:Y:S01]  /*b320*/  HMMA.16816.F32 R104, R12.reuse, R30, R104 ;  /* 0x0000001e0c68723c */ /* 0x040fe20000001868 */
[----:B------:R-:W2:Y:S07]  /*b330*/  LDSM.16.MT88.4 R28, [R202+0x2100] ;  /* 0x00210000ca1c783b */ /* 0x000eae0000004200 */
[C---:B----4-:R-:W-:Y:S08]  /*b340*/  HMMA.16816.F32 R52, R12.reuse, R24, R52 ;  /* 0x000000180c34723c */ /* 0x050ff00000001834 */
[C---:B------:R-:W-:Y:S01]  /*b350*/  HMMA.16816.F32 R56, R12.reuse, R26, R56 ;  /* 0x0000001a0c38723c */ /* 0x040fe20000001838 */
[----:B------:R-:W4:Y:S07]  /*b360*/  LDSM.16.MT88.4 R24, [R201+0x2100] ;  /* 0x00210000c918783b */ /* 0x000f2e0000004200 */
        /* <DEDUP_REMOVED lines=12> */
[C---:B---3--:R-:W-:Y:S03]  /*b430*/  HMMA.16816.F32 R4, R12.reuse, R20, R4 ;  /* 0x000000140c04723c */ /* 0x048fe60000001804 */
[----:B------:R-:W-:Y:S02]  /*b440*/  FADD.FTZ R42, R42, R123 ;  /* 0x0000007b2a2a7221 */ /* 0x000fe40000010000 */
[----:B------:R-:W-:Y:S02]  /*b450*/  FADD.FTZ R41, R41, R40 ;  /* 0x0000002829297221 */ /* 0x000fe40000010000 */
[----:B------:R-:W-:Y:S01]  /*b460*/  FADD.FTZ R43, R43, R42 ;  /* 0x0000002a2b2b7221 */ /* 0x000fe20000010000 */
        /* <DEDUP_REMOVED lines=15> */
[C---:B------:R-:W-:Y:S08]  /*b560*/  HMMA.16816.F32 R104, R12.reuse, R30, R104 ;  /* 0x0000001e0c68723c */ /* 0x040ff00000001868 */
[C---:B----4-:R-:W-:Y:S08]  /*b570*/  HMMA.16816.F32 R52, R12.reuse, R24, R52 ;  /* 0x000000180c34723c */ /* 0x050ff00000001834 */
[C---:B------:R-:W-:Y:S01]  /*b580*/  HMMA.16816.F32 R56, R12.reuse, R26, R56 ;  /* 0x0000001a0c38723c */ /* 0x040fe20000001838 */
[----:B------:R-:W2:Y:S07]  /*b590*/  LDSM.16.MT88.4 R24, [R204+0x5900] ;  /* 0x00590000cc18783b */ /* 0x000eae0000004200 */
[C---:B------:R-:W-:Y:S08]  /*b5a0*/  HMMA.16816.F32 R60, R12.reuse, R32, R60 ;  /* 0x000000200c3c723c */ /* 0x040ff0000000183c */
[----:B------:R-:W-:Y:S07]  /*b5b0*/  HMMA.16816.F32 R64, R12, R34, R64 ;  /* 0x000000220c40723c */ /* 0x000fee0000001840 */
[----:B------:R-:W-:Y:S01]  /*b5c0*/  F2FP.PACK_AB R12, R45, R44 ;  /* 0x0000002c2d0c723e */ /* 0x000fe200000000ff */
[----:B------:R-:W-:Y:S01]  /*b5d0*/  FADD.FTZ R44, R44, R41 ;  /* 0x000000292c2c7221 */ /* 0x000fe20000010000 */
[----:B-----5:R-:W-:Y:S03]  /*b5e0*/  F2FP.PACK_AB R14, R147, R48 ;  /* 0x00000030930e723e */ /* 0x020fe600000000ff */
[----:B------:R-:W-:Y:S01]  /*b5f0*/  F2FP.PACK_AB R13, R47, R46 ;  /* 0x0000002e2f0d723e */ /* 0x000fe200000000ff */
[----:B------:R-:W-:Y:S01]  /*b600*/  FADD.FTZ R46, R46, R43 ;  /* 0x0000002b2e2e7221 */ /* 0x000fe20000010000 */
[----:B------:R-:W-:Y:S01]  /*b610*/  F2FP.PACK_AB R15, R50, R49 ;  /* 0x00000031320f723e */ /* 0x000fe200000000ff */
[----:B------:R-:W-:Y:S02]  /*b620*/  FADD.FTZ R45, R45, R44 ;  /* 0x0000002c2d2d7221 */ /* 0x000fe40000010000 */
[----:B------:R-:W-:Y:S02]  /*b630*/  FADD.FTZ R46, R47, R46 ;  /* 0x0000002e2f2e7221 */ /* 0x000fe40000010000 */
[----:B------:R-:W-:Y:S02]  /*b640*/  FADD.FTZ R48, R48, R45 ;  /* 0x0000002d30307221 */ /* 0x000fe40000010000 */
[C---:B------:R-:W-:Y:S01]  /*b650*/  HMMA.16816.F32 R112, R12.reuse, R108, R4 ;  /* 0x0000006c0c70723c */ /* 0x040fe20000001804 */
[----:B------:R-:W4:Y:S02]  /*b660*/  LDSM.16.MT88.4 R4, [R202+0x5900] ;  /* 0x00590000ca04783b */ /* 0x000f240000004200 */
[----:B------:R-:W-:Y:S02]  /*b670*/  FADD.FTZ R49, R49, R46 ;  /* 0x0000002e31317221 */ /* 0x000fe40000010000 */
[----:B------:R-:W-:Y:S02]  /*b680*/  FADD.FTZ R216, R147, R48 ;  /* 0x0000003093d87221 */ /* 0x000fe40000010000 */
[----:B------:R-:W-:Y:S01]  /*b690*/  FADD.FTZ R217, R50, R49 ;  /* 0x0000003132d97221 */ /* 0x000fe20000010000 */
[C---:B------:R-:W-:Y:S01]  /*b6a0*/  HMMA.16816.F32 R108, R12.reuse, R110, R8 ;  /* 0x0000006e0c6c723c */ /* 0x040fe20000001808 */
[----:B------:R-:W5:Y:S07]  /*b6b0*/  LDSM.16.MT88.4 R8, [R201+0x5900] ;  /* 0x00590000c908783b */ /* 0x000f6e0000004200 */
[C---:B-1----:R-:W-:Y:S08]  /*b6c0*/  HMMA.16816.F32 R68, R12.reuse, R16, R68 ;  /* 0x000000100c44723c */ /* 0x042ff00000001844 */
[C---:B------:R-:W-:Y:S01]  /*b6d0*/  HMMA.16816.F32 R72, R12.reuse, R18, R72 ;  /* 0x000000120c48723c */ /* 0x040fe20000001848 */
[----:B------:R-:W1:Y:S07]  /*b6e0*/  LDSM.16.MT88.4 R16, [R200+0x5900] ;  /* 0x00590000c810783b */ /* 0x000e6e0000004200 */
        /* <DEDUP_REMOVED lines=10> */
[C---:B-1----:R-:W-:Y:S08]  /*b790*/  HMMA.16816.F32 R60, R12.reuse, R16, R60 ;  /* 0x000000100c3c723c */ /* 0x042ff0000000183c */
[----:B------:R-:W-:Y:S07]  /*b7a0*/  HMMA.16816.F32 R64, R12, R18, R64 ;  /* 0x000000120c40723c */ /* 0x000fee0000001840 */
[----:B------:R-:W-:Y:S01]  /*b7b0*/  MOV R12, R116 ;  /* 0x00000074000c7202 */ /* 0x000fe20000000f00 */
[----:B------:R-:W-:-:S05]  /*b7c0*/  @P0 BRA `(.L_x_2010) ;  /* 0xffffd6d000000947 */ /* 0x000fca000383ffff */
.L_x_2009:
        /* <DEDUP_REMOVED lines=20> */
.L_x_2020:
[----:B------:R-:W-:Y:S04]  /*b910*/  DEPBAR.LE SB0, 0x0 ;  /* 0x000080000000791a */ /* 0x000fe80000000000 */
[----:B------:R-:W-:Y:S01]  /*b920*/  BAR.SYNC.DEFER_BLOCKING 0x0 ;  /* 0x0000000000007b1d */ /* 0x000fe20000010000 */
[C---:B------:R-:W-:Y:S04]  /*b930*/  IMAD.WIDE.U32 R136, R184.reuse, UR18, R218 ;  /* 0x00000012b8887c25 */ /* 0x040fe8000f8e00da */
[----:B------:R-:W-:Y:S01]  /*b940*/  IMAD.WIDE.U32 R134, R184, UR18, R186 ;  /* 0x00000012b8867c25 */ /* 0x000fe2000f8e00ba */
[----:B------:R-:W-:Y:S03]  /*b950*/  LEA R180, P1, R136, c[0x0][0x1f8], 0x1 ;  /* 0x00007e0088b47a11 */ /* 0x000fe600078208ff */
[----:B------:R-:W-:Y:S01]  /*b960*/  IMAD R132, R184, UR5, RZ ;  /* 0x00000005b8847c24 */ /* 0x000fe2000f8e02ff */
[----:B------:R-:W-:Y:S02]  /*b970*/  LEA R166, P0, R134, c[0x0][0x1f8], 0x1 ;  /* 0x00007e0086a67a11 */ /* 0x000fe400078008ff */
[----:B------:R-:W-:Y:S01]  /*b980*/  IADD3 R152, P2, R180, UR9, RZ ;  /* 0x00000009b4987c10 */ /* 0x000fe2000ff5e0ff */
[----:B------:R-:W1:Y:S05]  /*b990*/  LDSM.16.M88.4 R8, [R206+0x8100] ;  /* 0x00810000ce08783b */ /* 0x000e6a0000000200 */
[----:B------:R-:W2:Y:S05]  /*b9a0*/  LDSM.16.M88.4 R16, [R206+0x8900] ;  /* 0x00890000ce10783b */ /* 0x000eaa0000000200 */
[----:B------:R-:W3:Y:S05]  /*b9b0*/  LDSM.16.M88.4 R24, [R206+0x9100] ;  /* 0x00910000ce18783b */ /* 0x000eea0000000200 */
[----:B------:R-:W4:Y:S05]  /*b9c0*/  LDSM.16.M88.4 R32, [R206+0x9900] ;  /* 0x00990000ce20783b */ /* 0x000f2a0000000200 */
[----:B------:R-:W5:Y:S05]  /*b9d0*/  LDSM.16.M88.4 R40, [R206+0xa100] ;  /* 0x00a10000ce28783b */ /* 0x000f6a0000000200 */
[----:B------:R-:W3:Y:S05]  /*b9e0*/  LDSM.16.M88.4 R48, [R206+0xa900] ;  /* 0x00a90000ce30783b */ /* 0x000eea0000000200 */
[----:B------:R-:W3:Y:S05]  /*b9f0*/  LDSM.16.M88.4 R116, [R205] ;  /* 0x00000000cd74783b */ /* 0x000eea0000000200 */
[----:B------:R-:W4:Y:S01]  /*ba00*/  LDSM.16.M88.4 R120, [R199] ;  /* 0x00000000c778783b */ /* 0x000f220000000200 */
[C---:B-1----:R-:W-:Y:S04]  /*ba10*/  HMMA.16816.F32 R4, R124.reuse, R8, RZ ;  /* 0x000000087c04723c */ /* 0x042fe800000018ff */
[----:B------:R-:W1:Y:S05]  /*ba20*/  LDSM.16.M88.4 R128, [R198] ;  /* 0x00000000c680783b */ /* 0x000e6a0000000200 */
[----:B------:R-:W-:Y:S01]  /*ba30*/  LDSM.16.M88.4 R144, [R195] ;  /* 0x00000000c390783b */ /* 0x000fe20000000200 */
[C---:B------:R-:W-:Y:S08]  /*ba40*/  HMMA.16816.F32 R8, R124.reuse, R10, RZ ;  /* 0x0000000a7c08723c */ /* 0x040ff000000018ff */
[C---:B--2---:R-:W-:Y:S08]  /*ba50*/  HMMA.16816.F32 R12, R124.reuse, R16, RZ ;  /* 0x000000107c0c723c */ /* 0x044ff000000018ff */
[C---:B------:R-:W-:Y:S08]  /*ba60*/  HMMA.16816.F32 R16, R124.reuse, R18, RZ ;  /* 0x000000127c10723c */ /* 0x040ff000000018ff */
[C---:B---3--:R-:W-:Y:S08]  /*ba70*/  HMMA.16816.F32 R20, R124.reuse, R24, RZ ;  /* 0x000000187c14723c */ /* 0x048ff000000018ff */
[C---:B------:R-:W-:Y:S08]  /*ba80*/  HMMA.16816.F32 R24, R124.reuse, R26, RZ ;  /* 0x0000001a7c18723c */ /* 0x040ff000000018ff */
[C---:B----4-:R-:W-:Y:S08]  /*ba90*/  HMMA.16816.F32 R28, R124.reuse, R32, RZ ;  /* 0x000000207c1c723c */ /* 0x050ff000000018ff */
[C---:B------:R-:W-:Y:S08]  /*baa0*/  HMMA.16816.F32 R32, R124.reuse, R34, RZ ;  /* 0x000000227c20723c */ /* 0x040ff000000018ff */
[C---:B-----5:R-:W-:Y:S07]  /*bab0*/  HMMA.16816.F32 R36, R124.reuse, R40, RZ ;  /* 0x000000287c24723c */ /* 0x060fee00000018ff */
[----:B------:R-:W-:Y:S05]  /*bac0*/  SHF.R.S32.HI R41, RZ, 0x1f, R184 ;  /* 0x0000001fff297819 */ /* 0x000fea00000114b8 */
[----:B------:R-:W-:Y:S02]  /*bad0*/  IMAD R132, R41, UR18, R132 ;  /* 0x0000001229847c24 */ /* 0x000fe4000f8e0284 */
[C---:B------:R-:W-:Y:S02]  /*bae0*/  HMMA.16816.F32 R40, R124.reuse, R42, RZ ;  /* 0x0000002a7c28723c */ /* 0x040fe400000018ff */
[----:B------:R-:W-:Y:S02]  /*baf0*/  IMAD.IADD R0, R137, 0x1, R132 ;  /* 0x0000000189007824 */ /* 0x000fe400078e0284 */
[----:B------:R-:W-:Y:S03]  /*bb00*/  IMAD.IADD R132, R132, 0x1, R135 ;  /* 0x0000000184847824 */ /* 0x000fe600078e0287 */
[----:B------:R-:W-:Y:S01]  /*bb10*/  LEA.HI.X R181, R136, c[0x0][0x1fc], R0, 0x1, P1 ;  /* 0x00007f0088b57a11 */ /* 0x000fe200008f0c00 */
[C---:B------:R-:W-:Y:S01]  /*bb20*/  HMMA.16816.F32 R44, R124.reuse, R48, RZ ;  /* 0x000000307c2c723c */ /* 0x040fe200000018ff */
[----:B------:R-:W-:Y:S03]  /*bb30*/  LDSM.16.M88.4 R136, [R196] ;  /* 0x00000000c488783b */ /* 0x000fe60000000200 */
[----:B------:R-:W-:Y:S02]  /*bb40*/  LEA.HI.X R167, R134, c[0x0][0x1fc], R132, 0x1, P0 ;  /* 0x00007f0086a77a11 */ /* 0x000fe400000f0c84 */
[----:B------:R-:W2:Y:S01]  /*bb50*/  LDSM.16.M88.4 R132, [R197] ;  /* 0x00000000c584783b */ /* 0x000ea20000000200 */
[----:B------:R-:W-:Y:S01]  /*bb60*/  IADD3.X R153, R181, UR12, RZ, P2, !PT ;  /* 0x0000000cb5997c10 */ /* 0x000fe200097fe4ff */
[----:B------:R-:W-:Y:S01]  /*bb70*/  HMMA.16816.F32 R48, R124, R50, RZ ;  /* 0x000000327c30723c */ /* 0x000fe200000018ff */
[C---:B------:R-:W-:Y:S02]  /*bb80*/  IADD3 R164, P1, R152.reuse, UR9, RZ ;  /* 0x0000000998a47c10 */ /* 0x040fe4000ff3e0ff */
[----:B------:R-:W-:Y:S01]  /*bb90*/  @!PT LDS RZ, [RZ] ;  /* 0x00000000fffff984 */ /* 0x000fe20000000800 */
[----:B------:R-:W-:Y:S01]  /*bba0*/  @!PT LDS RZ, [RZ] ;  /* 0x00000000fffff984 */ /* 0x000fe20000000800 */
[----:B------:R-:W-:Y:S01]  /*bbb0*/  @!PT LDS RZ, [RZ] ;  /* 0x00000000fffff984 */ /* 0x000fe20000000800 */
[----:B------:R3:W-:Y:S01]  /*bbc0*/  LDGSTS.E.BYPASS.LTC128B.128 [R208+0x100], [R180.64], !P6 ;  /* 0x00100000b4d07fae */ /* 0x0007e2000f101d4a */
[----:B------:R-:W-:Y:S02]  /*bbd0*/  IADD3 R154, P0, R152, UR16, RZ ;  /* 0x00000010989a7c10 */ /* 0x000fe4000ff1e0ff */
[C---:B------:R-:W-:Y:S02]  /*bbe0*/  IADD3.X R165, R153.reuse, UR12, RZ, P1, !PT ;  /* 0x0000000c99a57c10 */ /* 0x040fe40008ffe4ff */
[C---:B------:R-:W-:Y:S01]  /*bbf0*/  HMMA.16816.F32 R4, R140.reuse, R116, R4 ;  /* 0x000000748c04723c */ /* 0x040fe20000001804 */
[----:B------:R4:W-:Y:S04]  /*bc00*/  LDGSTS.E.BYPASS.LTC128B.128 [R208+0x3100], [R166.64], !P5 ;  /* 0x03100000a6d07fae */ /* 0x0009e8000e901d4a */
[----:B------:R-:W-:Y:S01]  /*bc10*/  IADD3.X R155, R153, UR4, RZ, P0, !PT ;  /* 0x00000004999b7c10 */ /* 0x000fe200087fe4ff */
[----:B------:R5:W-:Y:S01]  /*bc20*/  LDGSTS.E.BYPASS.LTC128B.128 [R208+0x1100], [R152.64], !P6 ;  /* 0x0110000098d07fae */ /* 0x000be2000f101d4a */
[C---:B------:R-:W-:Y:S01]  /*bc30*/  ISETP.GT.AND P2, PT, R184.reuse, R207, PT ;  /* 0x000000cfb800720c */ /* 0x040fe20003f44270 */
[C---:B------:R-:W-:Y:S03]  /*bc40*/  HMMA.16816.F32 R8, R140.reuse, R118, R8 ;  /* 0x000000768c08723c */ /* 0x040fe60000001808 */
[----:B------:R5:W-:Y:S05]  /*bc50*/  LDGSTS.E.BYPASS.LTC128B.128 [R208+0x4100], [R152.64+0x80], !P5 ;  /* 0x0410008098d07fae */ /* 0x000bea000e901d4a */
[C---:B------:R-:W-:Y:S01]  /*bc60*/  HMMA.16816.F32 R12, R140.reuse, R120, R12 ;  /* 0x000000788c0c723c */ /* 0x040fe2000000180c */
[----:B------:R4:W-:Y:S03]  /*bc70*/  LDGSTS.E.BYPASS.LTC128B.128 [R208+0x2100], [R164.64], !P6 ;  /* 0x02100000a4d07fae */ /* 0x0009e6000f101d4a */
[----:B------:R-:W-:Y:S02]  /*bc80*/  @P2 IADD3 R0, R184, -0x1, RZ ;  /* 0xffffffffb8002810 */ /* 0x000fe40007ffe0ff */
[----:B------:R5:W-:Y:S02]  /*bc90*/  LDGSTS.E.BYPASS.LTC128B.128 [R208+0x5100], [R154.64], !P5 ;  /* 0x051000009ad07fae */ /* 0x000be4000e901d4a */
[C---:B------:R-:W-:Y:S03]  /*bca0*/  HMMA.16816.F32 R16, R140.reuse, R122, R16 ;  /* 0x0000007a8c10723c */ /* 0x040fe60000001810 */
[----:B------:R-:W3:Y:S05]  /*bcb0*/  LDSM.16.M88.4 R116, [R203+0x8100] ;  /* 0x00810000cb74783b */ /* 0x000eea0000000200 */
[C---:B-1----:R-:W-:Y:S01]  /*bcc0*/  HMMA.16816.F32 R20, R140.reuse, R128, R20 ;  /* 0x000000808c14723c */ /* 0x042fe20000001814 */
[----:B------:R-:W0:Y:S05]  /*bcd0*/  LDGDEPBAR ;  /* 0x00000000000079af */ /* 0x000e2a0000000000 */
[----:B------:R-:W1:Y:S02]  /*bce0*/  LDSM.16.M88.4 R120, [R203+0x8900] ;  /* 0x00890000cb78783b */ /* 0x000e640000000200 */
[C---:B------:R-:W-:Y:S03]  /*bcf0*/  HMMA.16816.F32 R24, R140.reuse, R130, R24 ;  /* 0x000000828c18723c */ /* 0x040fe60000001818 */
[----:B------:R-:W1:Y:S05]  /*bd00*/  LDSM.16.M88.4 R128, [R203+0x9100] ;  /* 0x00910000cb80783b */ /* 0x000e6a0000000200 */
[C---:B--2---:R-:W-:Y:S01]  /*bd10*/  HMMA.16816.F32 R28, R140.reuse, R132, R28 ;  /* 0x000000848c1c723c */ /* 0x044fe2000000181c */
[----:B-----5:R-:W-:Y:S05]  /*bd20*/  LDSM.16.M88.4 R152, [R194+0x1000] ;  /* 0x00100000c298783b */ /* 0x020fea0000000200 */
[----:B----4-:R-:W-:Y:S02]  /*bd30*/  LDSM.16.M88.4 R164, [R194+0x1800] ;  /* 0x00180000c2a4783b */ /* 0x010fe40000000200 */
[C---:B------:R-:W-:Y:S03]  /*bd40*/  HMMA.16816.F32 R32, R140.reuse, R134, R32 ;  /* 0x000000868c20723c */ /* 0x040fe60000001820 */
[----:B------:R-:W2:Y:S05]  /*bd50*/  LDSM.16.M88.4 R132, [R203+0x9900] ;  /* 0x00990000cb84783b */ /* 0x000eaa0000000200 */
[C---:B------:R-:W-:Y:S01]  /*bd60*/  HMMA.16816.F32 R36, R140.reuse, R136, R36 ;  /* 0x000000888c24723c */ /* 0x040fe20000001824 */
[----:B---3--:R-:W-:Y:S07]  /*bd70*/  LDSM.16.M88.4 R180, [R192] ;  /* 0x00000000c0b4783b */ /* 0x008fee0000000200 */
[C---:B------:R-:W-:Y:S01]  /*bd80*/  HMMA.16816.F32 R40, R140.reuse, R138, R40 ;  /* 0x0000008a8c28723c */ /* 0x040fe20000001828 */
[----:B------:R-:W3:Y:S07]  /*bd90*/  LDSM.16.M88.4 R136, [R203+0xa100] ;  /* 0x00a10000cb88783b */ /* 0x000eee0000000200 */
[C---:B------:R-:W-:Y:S08]  /*bda0*/  HMMA.16816.F32 R44, R140.reuse, R144, R44 ;  /* 0x000000908c2c723c */ /* 0x040ff0000000182c */
[----:B------:R-:W-:Y:S01]  /*bdb0*/  HMMA.16816.F32 R48, R140, R146, R48 ;  /* 0x000000928c30723c */ /* 0x000fe20000001830 */
[----:B------:R-:W-:Y:S07]  /*bdc0*/  LDSM.16.M88.4 R144, [R194+0x800] ;  /* 0x00080000c290783b */ /* 0x000fee0000000200 */
[C---:B------:R-:W-:Y:S08]  /*bdd0*/  HMMA.16816.F32 R4, R148.reuse, R116, R4 ;  /* 0x000000749404723c */ /* 0x040ff00000001804 */
[C---:B------:R-:W-:Y:S01]  /*bde0*/  HMMA.16816.F32 R8, R148.reuse, R118, R8 ;  /* 0x000000769408723c */ /* 0x040fe20000001808 */
[----:B------:R-:W4:Y:S07]  /*bdf0*/  LDSM.16.M88.4 R116, [R203+0xa900] ;  /* 0x00a90000cb74783b */ /* 0x000f2e0000000200 */
[C---:B-1----:R-:W-:Y:S08]  /*be00*/  HMMA.16816.F32 R12, R148.reuse, R120, R12 ;  /* 0x00000078940c723c */ /* 0x042ff0000000180c */
[C---:B------:R-:W-:Y:S01]  /*be10*/  HMMA.16816.F32 R16, R148.reuse, R122, R16 ;  /* 0x0000007a9410723c */ /* 0x040fe20000001810 */
[----:B------:R-:W1:Y:S07]  /*be20*/  LDSM.16.M88.4 R120, [R194] ;  /* 0x00000000c278783b */ /* 0x000e6e0000000200 */
        /* <DEDUP_REMOVED lines=8> */
[----:B------:R-:W-:Y:S07]  /*beb0*/  LDSM.16.M88.4 R136, [R206+0xc100] ;  /* 0x00c10000ce88783b */ /* 0x000fee0000000200 */
[C---:B----4-:R-:W-:Y:S08]  /*bec0*/  HMMA.16816.F32 R44, R148.reuse, R116, R44 ;  /* 0x00000074942c723c */ /* 0x050ff0000000182c */
[----:B------:R-:W-:Y:S01]  /*bed0*/  HMMA.16816.F32 R48, R148, R118, R48 ;  /* 0x000000769430723c */ /* 0x000fe20000001830 */
[----:B------:R-:W3:Y:S07]  /*bee0*/  LDSM.16.M88.4 R116, [R206+0xb100] ;  /* 0x00b10000ce74783b */ /* 0x000eee0000000200 */
[C---:B-1----:R-:W-:Y:S08]  /*bef0*/  HMMA.16816.F32 R4, R156.reuse, R120, R4 ;  /* 0x000000789c04723c */ /* 0x042ff00000001804 */
[C---:B------:R-:W-:Y:S01]  /*bf00*/  HMMA.16816.F32 R8, R156.reuse, R122, R8 ;  /* 0x0000007a9c08723c */ /* 0x040fe20000001808 */
[----:B------:R-:W1:Y:S07]  /*bf10*/  LDSM.16.M88.4 R120, [R206+0xb900] ;  /* 0x00b90000ce78783b */ /* 0x000e6e0000000200 */
[C---:B------:R-:W-:Y:S08]  /*bf20*/  HMMA.16816.F32 R12, R156.reuse, R144, R12 ;  /* 0x000000909c0c723c */ /* 0x040ff0000000180c */
[C---:B------:R-:W-:Y:S01]  /*bf30*/  HMMA.16816.F32 R16, R156.reuse, R146, R16 ;  /* 0x000000929c10723c */ /* 0x040fe20000001810 */
[----:B------:R-:W4:Y:S07]  /*bf40*/  LDSM.16.M88.4 R144, [R206+0xc900] ;  /* 0x00c90000ce90783b */ /* 0x000f2e0000000200 */
[C---:B------:R-:W-:Y:S08]  /*bf50*/  HMMA.16816.F32 R20, R156.reuse, R152, R20 ;  /* 0x000000989c14723c */ /* 0x040ff00000001814 */
[C---:B------:R-:W-:Y:S01]  /*bf60*/  HMMA.16816.F32 R24, R156.reuse, R154, R24 ;  /* 0x0000009a9c18723c */ /* 0x040fe20000001818 */
[----:B------:R-:W-:Y:S07]  /*bf70*/  LDSM.16.M88.4 R152, [R206+0xd900] ;  /* 0x00d90000ce98783b */ /* 0x000fee0000000200 */
[C---:B------:R-:W-:Y:S08]  /*bf80*/  HMMA.16816.F32 R28, R156.reuse, R164, R28 ;  /* 0x000000a49c1c723c */ /* 0x040ff0000000181c */
[C---:B------:R-:W-:Y:S01]  /*bf90*/  HMMA.16816.F32 R32, R156.reuse, R166, R32 ;  /* 0x000000a69c20723c */ /* 0x040fe20000001820 */
[----:B------:R-:W-:Y:S07]  /*bfa0*/  LDSM.16.M88.4 R164, [R193] ;  /* 0x00000000c1a4783b */ /* 0x000fee0000000200 */
[C---:B-----5:R-:W-:Y:S08]  /*bfb0*/  HMMA.16816.F32 R36, R156.reuse, R128, R36 ;  /* 0x000000809c24723c */ /* 0x060ff00000001824 */
[C---:B------:R-:W-:Y:S01]  /*bfc0*/  HMMA.16816.F32 R40, R156.reuse, R130, R40 ;  /* 0x000000829c28723c */ /* 0x040fe20000001828 */
[----:B------:R-:W5:Y:S07]  /*bfd0*/  LDSM.16.M88.4 R128, [R206+0xd100] ;  /* 0x00d10000ce80783b */ /* 0x000f6e0000000200 */
[C---:B--2---:R-:W-:Y:S08]  /*bfe0*/  HMMA.16816.F32 R44, R156.reuse, R132, R44 ;  /* 0x000000849c2c723c */ /* 0x044ff0000000182c */
[----:B------:R-:W-:Y:S01]  /*bff0*/  HMMA.16816.F32 R48, R156, R134, R48 ;  /* 0x000000869c30723c */ /* 0x000fe20000001830 */
[----:B------:R-:W2:Y:S07]  /*c000*/  LDSM.16.M88.4 R132, [R191] ;  /* 0x00000000bf84783b */ /* 0x000eae0000000200 */
        /* <DEDUP_REMOVED lines=8> */
[----:B------:R-:W-:Y:S07]  /*c090*/  LDSM.16.M88.4 R136, [R203+0xb900] ;  /* 0x00b90000cb88783b */ /* 0x000fee0000000200 */
[C---:B----4-:R-:W-:Y:S08]  /*c0a0*/  HMMA.16816.F32 R28, R160.reuse, R144, R28 ;  /* 0x00000090a01c723c */ /* 0x050ff0000000181c */
[C---:B------:R-:W-:Y:S01]  /*c0b0*/  HMMA.16816.F32 R32, R160.reuse, R146, R32 ;  /* 0x00000092a020723c */ /* 0x040fe20000001820 */
[----:B------:R-:W-:Y:S07]  /*c0c0*/  LDSM.16.M88.4 R144, [R203+0xc100] ;  /* 0x00c10000cb90783b */ /* 0x000fee0000000200 */
[C---:B-----5:R-:W-:Y:S08]  /*c0d0*/  HMMA.16816.F32 R36, R160.reuse, R128, R36 ;  /* 0x00000080a024723c */ /* 0x060ff00000001824 */
[C---:B------:R-:W-:Y:S01]  /*c0e0*/  HMMA.16816.F32 R40, R160.reuse, R130, R40 ;  /* 0x00000082a028723c */ /* 0x040fe20000001828 */
[----:B------:R-:W4:Y:S07]  /*c0f0*/  LDSM.16.M88.4 R128, [R188] ;  /* 0x00000000bc80783b */ /* 0x000f2e0000000200 */
[C---:B------:R-:W-:Y:S08]  /*c100*/  HMMA.16816.F32 R44, R160.reuse, R152, R44 ;  /* 0x00000098a02c723c */ /* 0x040ff0000000182c */
[----:B------:R-:W-:Y:S01]  /*c110*/  HMMA.16816.F32 R48, R160, R154, R48 ;  /* 0x0000009aa030723c */ /* 0x000fe20000001830 */
[----:B------:R-:W-:Y:S07]  /*c120*/  LDSM.16.M88.4 R152, [R203+0xd100] ;  /* 0x00d10000cb98783b */ /* 0x000fee0000000200 */
[C---:B------:R-:W-:Y:S08]  /*c130*/  HMMA.16816.F32 R4, R168.reuse, R164, R4 ;  /* 0x000000a4a804723c */ /* 0x040ff00000001804 */
[C---:B------:R-:W-:Y:S01]  /*c140*/  HMMA.16816.F32 R8, R168.reuse, R166, R8 ;  /* 0x000000a6a808723c */ /* 0x040fe20000001808 */
[----:B------:R-:W-:Y:S07]  /*c150*/  LDSM.16.M88.4 R164, [R203+0xd900] ;  /* 0x00d90000cba4783b */ /* 0x000fee0000000200 */
[C---:B------:R-:W-:Y:S08]  /*c160*/  HMMA.16816.F32 R12, R168.reuse, R180, R12 ;  /* 0x000000b4a80c723c */ /* 0x040ff0000000180c */
[C---:B------:R-:W-:Y:S08]  /*c170*/  HMMA.16816.F32 R16, R168.reuse, R182, R16 ;  /* 0x000000b6a810723c */ /* 0x040ff00000001810 */
[C---:B--2---:R-:W-:Y:S08]  /*c180*/  HMMA.16816.F32 R20, R168.reuse, R132, R20 ;  /* 0x00000084a814723c */ /* 0x044ff00000001814 */
        /* <DEDUP_REMOVED lines=9> */
[----:B------:R-:W-:Y:S01]  /*c220*/  HMMA.16816.F32 R48, R168, R130, R48 ;  /* 0x00000082a830723c */ /* 0x000fe20000001830 */
[----:B------:R-:W4:Y:S07]  /*c230*/  LDSM.16.M88.4 R128, [R194+0x3800] ;  /* 0x00380000c280783b */ /* 0x000f2e0000000200 */
[C---:B--2---:R-:W-:Y:S08]  /*c240*/  HMMA.16816.F32 R4, R172.reuse, R132, R4 ;  /* 0x00000084ac04723c */ /* 0x044ff00000001804 */
[C---:B------:R-:W-:Y:S01]  /*c250*/  HMMA.16816.F32 R8, R172.reuse, R134, R8 ;  /* 0x00000086ac08723c */ /* 0x040fe20000001808 */
[----:B------:R-:W2:Y:S07]  /*c260*/  LDSM.16.M88.4 R132, [R194+0x4000] ;  /* 0x00400000c284783b */ /* 0x000eae0000000200 */
[C---:B------:R-:W-:Y:S08]  /*c270*/  HMMA.16816.F32 R12, R172.reuse, R136, R12 ;  /* 0x00000088ac0c723c */ /* 0x040ff0000000180c */
[C---:B------:R-:W-:Y:S08]  /*c280*/  HMMA.16816.F32 R16, R172.reuse, R138, R16 ;  /* 0x0000008aac10723c */ /* 0x040ff00000001810 */
[C---:B------:R-:W-:Y:S08]  /*c290*/  HMMA.16816.F32 R20, R172.reuse, R144, R20 ;  /* 0x00000090ac14723c */ /* 0x040ff00000001814 */
[C---:B------:R-:W-:Y:S08]  /*c2a0*/  HMMA.16816.F32 R24, R172.reuse, R146, R24 ;  /* 0x00000092ac18723c */ /* 0x040ff00000001818 */
[C---:B---3--:R-:W-:Y:S08]  /*c2b0*/  HMMA.16816.F32 R28, R172.reuse, R116, R28 ;  /* 0x00000074ac1c723c */ /* 0x048ff0000000181c */
[C---:B------:R-:W-:Y:S01]  /*c2c0*/  HMMA.16816.F32 R32, R172.reuse, R118, R32 ;  /* 0x00000076ac20723c */ /* 0x040fe20000001820 */
[----:B------:R-:W3:Y:S07]  /*c2d0*/  LDSM.16.M88.4 R116, [R194+0x4800] ;  /* 0x00480000c274783b */ /* 0x000eee0000000200 */
[C---:B------:R-:W-:Y:S08]  /*c2e0*/  HMMA.16816.F32 R36, R172.reuse, R152, R36 ;  /* 0x00000098ac24723c */ /* 0x040ff00000001824 */
[C---:B------:R-:W-:Y:S08]  /*c2f0*/  HMMA.16816.F32 R40, R172.reuse, R154, R40 ;  /* 0x0000009aac28723c */ /* 0x040ff00000001828 */
[C---:B------:R-:W-:Y:S08]  /*c300*/  HMMA.16816.F32 R44, R172.reuse, R164, R44 ;  /* 0x000000a4ac2c723c */ /* 0x040ff0000000182c */
[----:B------:R-:W-:Y:S08]  /*c310*/  HMMA.16816.F32 R48, R172, R166, R48 ;  /* 0x000000a6ac30723c */ /* 0x000ff00000001830 */
[C---:B-1----:R-:W-:Y:S08]  /*c320*/  HMMA.16816.F32 R4, R176.reuse, R120, R4 ;  /* 0x00000078b004723c */ /* 0x042ff00000001804 */
[C---:B------:R-:W-:Y:S01]  /*c330*/  HMMA.16816.F32 R8, R176.reuse, R122, R8 ;  /* 0x0000007ab008723c */ /* 0x040fe20000001808 */
[----:B------:R-:W1:Y:S07]  /*c340*/  LDSM.16.M88.4 R120, [R194+0x5000] ;  /* 0x00500000c278783b */ /* 0x000e6e0000000200 */
[C---:B----4-:R-:W-:Y:S07]  /*c350*/  HMMA.16816.F32 R12, R176.reuse, R128, R12 ;  /* 0x00000080b00c723c */ /* 0x050fee000000180c */
[----:B------:R-:W-:Y:S01]  /*c360*/  @P2 SHF.R.S32.HI R129, RZ, 0x1f, R0 ;  /* 0x0000001fff812819 */ /* 0x000fe20000011400 */
[C---:B------:R-:W-:Y:S04]  /*c370*/  HMMA.16816.F32 R16, R176.reuse, R130, R16 ;  /* 0x00000082b010723c */ /* 0x040fe80000001810 */
[----:B------:R-:W-:Y:S03]  /*c380*/  @P2 IMAD R129, R129, c[0x0][0x1e0], RZ ;  /* 0x0000780081812a24 */ /* 0x000fe600078e02ff */
[C---:B------:R-:W-:Y:S01]  /*c390*/  @P2 IMAD.WIDE.U32 R130, R0.reuse, c[0x0][0x1e0], RZ ;  /* 0x0000780000822a25 */ /* 0x040fe200078e00ff */
[C---:B--2---:R-:W-:Y:S04]  /*c3a0*/  HMMA.16816.F32 R20, R176.reuse, R132, R20 ;  /* 0x00000084b014723c */ /* 0x044fe80000001814 */
[----:B------:R-:W-:Y:S03]  /*c3b0*/  @P2 IMAD R129, R0, c[0x0][0x1e4], R129 ;  /* 0x0000790000812a24 */ /* 0x000fe600078e0281 */
[----:B------:R-:W-:Y:S01]  /*c3c0*/  @P2 IMAD.MOV.U32 R132, RZ, RZ, R210 ;  /* 0x000000ffff842224 */ /* 0x000fe200078e00d2 */
[C---:B------:R-:W-:Y:S04]  /*c3d0*/  HMMA.16816.F32 R24, R176.reuse, R134, R24 ;  /* 0x00000086b018723c */ /* 0x040fe80000001818 */
[----:B------:R-:W-:Y:S02]  /*c3e0*/  @P2 IMAD.MOV.U32 R133, RZ, RZ, R213 ;  /* 0x000000ffff852224 */ /* 0x000fe400078e00d5 */
[----:B------:R-:W-:Y:S02]  /*c3f0*/  @P2 IMAD.IADD R0, R131, 0x1, R129 ;  /* 0x0000000183002824 */ /* 0x000fe400078e0281 */
[----:B------:R-:W-:Y:S01]  /*c400*/  @P2 IMAD.WIDE.U32 R132, R130, 0x60, R132 ;  /* 0x0000006082842825 */ /* 0x000fe200078e0084 */
[C---:B---3--:R-:W-:Y:S01]  /*c410*/  HMMA.16816.F32 R28, R176.reuse, R116, R28 ;  /* 0x00000074b01c723c */ /* 0x048fe2000000181c */
[----:B------:R-:W2:Y:S01]  /*c420*/  LDSM.16.M88.4 R128, [R194+0x5800] ;  /* 0x00580000c280783b */ /* 0x000ea20000000200 */
[----:B------:R-:W-:Y:S04]  /*c430*/  DEPBAR.LE SB0, 0x0 ;  /* 0x000080000000791a */ /* 0x000fe80000000000 */
[----:B------:R-:W-:Y:S01]  /*c440*/  BAR.SYNC.DEFER_BLOCKING 0x0 ;  /* 0x0000000000007b1d */ /* 0x000fe20000010000 */
[----:B------:R-:W-:Y:S01]  /*c450*/  @P2 IMAD R0, R0, 0x60, RZ ;  /* 0x0000006000002824 */ /* 0x000fe200078e02ff */
[C---:B------:R-:W-:Y:S05]  /*c460*/  HMMA.16816.F32 R32, R176.reuse, R118, R32 ;  /* 0x00000076b020723c */ /* 0x040fea0000001820 */
[----:B------:R-:W-:Y:S02]  /*c470*/  @P2 IMAD.IADD R117, R133, 0x1, R0 ;  /* 0x0000000185752824 */ /* 0x000fe400078e0200 */
[----:B------:R-:W-:Y:S01]  /*c480*/  @P2 IMAD.SHL.U32 R116, R132, 0x2, RZ ;  /* 0x0000000284742824 */ /* 0x000fe200078e00ff */
[C---:B-1----:R-:W-:Y:S04]  /*c490*/  HMMA.16816.F32 R36, R176.reuse, R120, R36 ;  /* 0x00000078b024723c */ /* 0x042fe80000001824 */
[----:B------:R-:W-:Y:S02]  /*c4a0*/  @P2 IADD3 R118, P0, R116, c[0x0][0x1c8], RZ ;  /* 0x0000720074762a10 */ /* 0x000fe40007f1e0ff */
[----:B------:R-:W-:Y:S02]  /*c4b0*/  @P2 SHF.L.U64.HI R0, R132, 0x1, R117 ;  /* 0x0000000184002819 */ /* 0x000fe40000010275 */
[----:B------:R-:W-:Y:S01]  /*c4c0*/  @P2 IADD3 R132, P1, R116, 0x80, RZ ;  /* 0x0000008074842810 */ /* 0x000fe20007f3e0ff */
[C---:B------:R-:W-:Y:S03]  /*c4d0*/  HMMA.16816.F32 R40, R176.reuse, R122, R40 ;  /* 0x0000007ab028723c */ /* 0x040fe60000001828 */
[----:B------:R-:W-:Y:S02]  /*c4e0*/  @P2 IADD3.X R119, R0, c[0x0][0x1cc], RZ, P0, !PT ;  /* 0x0000730000772a10 */ /* 0x000fe400007fe4ff */
[----:B------:R-:W-:Y:S03]  /*c4f0*/  @P2 IADD3 R116, P0, R132, c[0x0][0x1c8], RZ ;  /* 0x0000720084742a10 */ /* 0x000fe60007f1e0ff */
[----:B------:R-:W-:Y:S01]  /*c500*/  @!PT LDS RZ, [RZ] ;  /* 0x00000000fffff984 */ /* 0x000fe20000000800 */
[----:B------:R-:W-:Y:S01]  /*c510*/  @!PT LDS RZ, [RZ] ;  /* 0x00000000fffff984 */ /* 0x000fe20000000800 */
[----:B------:R-:W-:Y:S01]  /*c520*/  @!PT LDS RZ, [RZ] ;  /* 0x00000000fffff984 */ /* 0x000fe20000000800 */
[----:B------:R1:W-:Y:S01]  /*c530*/  @P2 LDGSTS.E.BYPASS.LTC128B.128 [R208+0x8100], [R118.64], !P6 ;  /* 0x0810000076d02fae */ /* 0x0003e2000f101d4a */
[----:B------:R-:W-:Y:S03]  /*c540*/  @P2 IADD3.X R117, RZ, c[0x0][0x1cc], R0, P0, P1 ;  /* 0x00007300ff752a10 */ /* 0x000fe600007e2400 */
[----:B------:R-:W-:Y:S01]  /*c550*/  @P2 IADD3 R120, P0, R118, UR15, RZ ;  /* 0x0000000f76782c10 */ /* 0x000fe2000ff1e0ff */
[----:B------:R-:W-:Y:S01]  /*c560*/  IMAD.MOV.U32 R0, RZ, RZ, R209 ;  /* 0x000000ffff007224 */ /* 0x000fe200078e00d1 */
[----:B------:R3:W-:Y:S01]  /*c570*/  @P2 LDGSTS.E.BYPASS.LTC128B.128 [R208+0xb100], [R116.64], !P5 ;  /* 0x0b10000074d02fae */ /* 0x0007e2000e901d4a */
[----:B------:R-:W-:Y:S01]  /*c580*/  @P4 SHF.R.U32.HI R0, RZ, c[0x0][0x2cc], R185 ;  /* 0x0000b300ff004a19 */ /* 0x000fe200000116b9 */
[C---:B--2---:R-:W-:Y:S03]  /*c590*/  HMMA.16816.F32 R44, R176.reuse, R128, R44 ;  /* 0x00000080b02c723c */ /* 0x044fe6000000182c */
[----:B------:R-:W-:Y:S02]  /*c5a0*/  @P2 IADD3.X R121, R119, UR13, RZ, P0, !PT ;  /* 0x0000000d77792c10 */ /* 0x000fe400087fe4ff */
[C---:B------:R-:W-:Y:S02]  /*c5b0*/  @P2 IADD3 R134, P1, R120.reuse, UR15, RZ ;  /* 0x0000000f78862c10 */ /* 0x040fe4000ff3e0ff */
[----:B------:R-:W-:Y:S01]  /*c5c0*/  @P2 IADD3 R132, P0, R120, UR6, RZ ;  /* 0x0000000678842c10 */ /* 0x000fe2000ff1e0ff */
[----:B------:R2:W-:Y:S01]  /*c5d0*/  @P2 LDGSTS.E.BYPASS.LTC128B.128 [R208+0x9100], [R120.64], !P6 ;  /* 0x0910000078d02fae */ /* 0x0005e2000f101d4a */
[C---:B------:R-:W-:Y:S01]  /*c5e0*/  @P2 IADD3.X R135, R121.reuse, UR13, RZ, P1, !PT ;  /* 0x0000000d79872c10 */ /* 0x040fe20008ffe4ff */
[----:B------:R-:W-:Y:S03]  /*c5f0*/  HMMA.16816.F32 R48, R176, R130, R48 ;  /* 0x00000082b030723c */ /* 0x000fe60000001830 */
[----:B------:R2:W-:Y:S01]  /*c600*/  @P2 LDGSTS.E.BYPASS.LTC128B.128 [R208+0xc100], [R120.64+0x80], !P5 ;  /* 0x0c10008078d02fae */ /* 0x0005e2000e901d4a */
[----:B------:R-:W-:Y:S04]  /*c610*/  @P2 IADD3.X R133, R121, UR8, RZ, P0, !PT ;  /* 0x0000000879852c10 */ /* 0x000fe800087fe4ff */
[----:B------:R2:W-:Y:S05]  /*c620*/  @P2 LDGSTS.E.BYPASS.LTC128B.128 [R208+0xa100], [R134.64], !P6 ;  /* 0x0a10000086d02fae */ /* 0x0005ea000f101d4a */
[----:B------:R2:W-:Y:S01]  /*c630*/  @P2 LDGSTS.E.BYPASS.LTC128B.128 [R208+0xd100], [R132.64], !P5 ;  /* 0x0d10000084d02fae */ /* 0x0005e2000e901d4a */
[----:B---3--:R-:W-:Y:S04]  /*c640*/  IMAD R117, R184, -0x60, RZ ;  /* 0xffffffa0b8757824 */ /* 0x008fe800078e02ff */
[----:B-1----:R-:W1:Y:S01]  /*c650*/  SHFL.IDX PT, R118, R0, RZ, 0x1c1f ;  /* 0x001c1fff00767589 */ /* 0x002e6200000e0000 */
[----:B------:R-:W-:Y:S01]  /*c660*/  IMAD.IADD R119, R117, 0x1, -R214 ;  /* 0x0000000175777824 */ /* 0x000fe200078e0ad6 */
[----:B------:R-:W-:Y:S03]  /*c670*/  IADD3 R123, -R214, 0x1, R117 ;  /* 0x00000001d67b7810 */ /* 0x000fe60007ffe175 */
[----:B------:R-:W0:Y:S01]  /*c680*/  LDGDEPBAR ;  /* 0x00000000000079af */ /* 0x000e220000000000 */
[----:B------:R-:W-:Y:S04]  /*c690*/  IADD3 R123, R123, c[0x0][0x1d0], RZ ;  /* 0x000074007b7b7a10 */ /* 0x000fe80007ffe0ff */
[----:B------:R-:W-:Y:S04]  /*c6a0*/  IADD3 R123, R123, -c[0x0][0x168], RZ ;  /* 0x80005a007b7b7a10 */ /* 0x000fe80007ffe0ff */
[C---:B------:R-:W-:Y:S02]  /*c6b0*/  IADD3 R129, R123.reuse, c[0x0][0x328], RZ ;  /* 0x0000ca007b817a10 */ /* 0x040fe40007ffe0ff */
[----:B------:R-:W-:Y:S03]  /*c6c0*/  IADD3 R123, R123, UR7, RZ ;  /* 0x000000077b7b7c10 */ /* 0x000fe6000fffe0ff */
[--C-:B-1----:R-:W-:Y:S02]  /*c6d0*/  IMAD.IADD R131, R129, 0x1, R118.reuse ;  /* 0x0000000181837824 */ /* 0x102fe400078e0276 */
[----:B------:R-:W-:Y:S01]  /*c6e0*/  IMAD.IADD R116, R123, 0x1, R118 ;  /* 0x000000017b747824 */ /* 0x000fe200078e0276 */
[----:B------:R-:W-:-:S05]  /*c6f0*/  @!P3 BRA `(.L_x_2012) ;  /* 0x000001800000b947 */ /* 0x000fca0003800000 */
[----:B--2---:R-:W-:Y:S01]  /*c700*/  IADD3 R118, R118, c[0x0][0x1d0], RZ ;  /* 0x0000740076767a10 */ /* 0x004fe20007ffe0ff */
        /* <DEDUP_REMOVED lines=13> */
.L_x_2014:
[----:B------:R-:W-:Y:S04]  /*c7e0*/  MOV R118, c[0x0][0x32c] ;  /* 0x0000cb0000767a02 */ /* 0x000fe80000000f00 */
[----:B------:R-:W-:Y:S11]  /*c7f0*/  ISETP.NE.AND P0, PT, R118, 0x1, PT ;  /* 0x000000017600780c */ /* 0x000ff60003f05270 */
[----:B------:R-:W-:Y:S02]  /*c800*/  @!UPT UIADD3 URZ, URZ, URZ, URZ ;  /* 0x0000003f3f3ff290 */ /* 0x000fe4000fffe03f */
[----:B------:R-:W-:Y:S05]  /*c810*/  @P0 IMAD.HI.U32 R118, R120, c[0x0][0x330], RZ ;  /* 0x0000cc0078760a27 */ /* 0x000fea00078e00ff */
[----:B------:R-:W-:Y:S02]  /*c820*/  @P0 SHF.R.U32.HI R120, RZ, c[0x0][0x334], R118 ;  /* 0x0000cd00ff780a19 */ /* 0x000fe40000011676 */
.L_x_2015:
[----:B------:R-:W-:Y:S05]  /*c830*/  BSYNC B0 ;  /* 0x0000000000007941 */ /* 0x000fea0003800000 */
.L_x_2013:
[----:B------:R-:W-:Y:S05]  /*c840*/  IMAD R121, R120, c[0x0][0x32c], R119 ;  /* 0x0000cb0078797a24 */ /* 0x000fea00078e0277 */
[----:B------:R-:W-:Y:S02]  /*c850*/  IADD3 R118, R121, c[0x0][0x32c], RZ ;  /* 0x0000cb0079767a10 */ /* 0x000fe40007ffe0ff */
[----:B------:R-:W-:Y:S02]  /*c860*/  IMNMX R116, R116, R121, !PT ;  /* 0x0000007974747217 */ /* 0x000fe40007800200 */
[----:B------:R-:W-:Y:S02]  /*c870*/  IMNMX R131, R131, R118, PT ;  /* 0x0000007683837217 */ /* 0x000fe40003800200 */
.L_x_2012:
[C---:B--2---:R-:W-:Y:S01]  /*c880*/  ISETP.GE.AND P0, PT, R117.reuse, 0x2, PT ;  /* 0x000000027500780c */ /* 0x044fe20003f06270 */
[----:B------:R-:W1:Y:S01]  /*c890*/  SHFL.IDX PT, R0, R0, 0x1, 0x1c1f ;  /* 0x003c1f0000007f89 */ /* 0x000e6200000e0000 */
[----:B------:R-:W-:Y:S02]  /*c8a0*/  ISETP.GE.AND P1, PT, R117, 0x9, PT ;  /* 0x000000097500780c */ /* 0x000fe40003f26270 */
[----:B------:R-:W-:Y:S02]  /*c8b0*/  LOP3.LUT R215, R215, 0xffefffff, RZ, 0xc0, !PT ;  /* 0xffefffffd7d77812 */ /* 0x000fe400078ec0ff */
[----:B------:R-:W-:Y:S07]  /*c8c0*/  ISETP.GE.AND P2, PT, R117, 0x59, PT ;  /* 0x000000597500780c */ /* 0x000fee0003f46270 */
[----:B------:R-:W-:Y:S02]  /*c8d0*/  @P0 LOP3.LUT R215, R215, 0x100000, RZ, 0xfc, !PT ;  /* 0x00100000d7d70812 */ /* 0x000fe400078efcff */
[C---:B------:R-:W-:Y:S02]  /*c8e0*/  ISETP.GT.AND P0, PT, R116.reuse, 0x1, !P0 ;  /* 0x000000017400780c */ /* 0x040fe40004704270 */
        /* <DEDUP_REMOVED lines=9> */
[C---:B------:R-:W-:Y:S04]  /*c980*/  ISETP.GT.AND P0, PT, R116.reuse, 0x9, !P1 ;  /* 0x000000097400780c */ /* 0x040fe80004f04270 */
        /* <DEDUP_REMOVED lines=22> */
[----:B------:R-:W-:Y:S01]  /*caf0*/  FSEL R130, R16, -INF , !P0 ;  /* 0xff80000010827808 */ /* 0x000fe20004000000 */
[--C-:B-1----:R-:W-:Y:S01]  /*cb00*/  IMAD.IADD R16, R123, 0x1, R0.reuse ;  /* 0x000000017b107824 */ /* 0x102fe200078e0200 */
        /* <DEDUP_REMOVED lines=83> */
[C---:B------:R-:W-:Y:S02]  /*d040*/  ISETP.GT.AND P0, PT, R116.reuse, 0x51, !P1 ;  /* 0x000000517400780c */ /* 0x040fe40004f04270 */
        /* <DEDUP_REMOVED lines=33> */
.L_x_2018:
[----:B------:R-:W-:Y:S04]  /*d260*/  MOV R0, c[0x0][0x32c] ;  /* 0x0000cb0000007a02 */ /* 0x000fe80000000f00 */
[----:B------:R-:W-:Y:S11]  /*d270*/  ISETP.NE.AND P0, PT, R0, 0x1, PT ;  /* 0x000000010000780c */ /* 0x000ff60003f05270 */
[----:B------:R-:W-:Y:S02]  /*d280*/  @!UPT UIADD3 URZ, URZ, URZ, URZ ;  /* 0x0000003f3f3ff290 */ /* 0x000fe4000fffe03f */
[----:B------:R-:W-:Y:S05]  /*d290*/  @P0 IMAD.HI.U32 R0, R20, c[0x0][0x330], RZ ;  /* 0x0000cc0014000a27 */ /* 0x000fea00078e00ff */
[----:B------:R-:W-:Y:S02]  /*d2a0*/  @P0 SHF.R.U32.HI R20, RZ, c[0x0][0x334], R0 ;  /* 0x0000cd00ff140a19 */ /* 0x000fe40000011600 */
.L_x_2019:
[----:B------:R-:W-:Y:S05]  /*d2b0*/  BSYNC B0 ;  /* 0x0000000000007941 */ /* 0x000fea0003800000 */
.L_x_2017:
[----:B------:R-:W-:Y:S05]  /*d2c0*/  IMAD R119, R20, c[0x0][0x32c], R119 ;  /* 0x0000cb0014777a24 */ /* 0x000fea00078e0277 */
[----:B------:R-:W-:Y:S02]  /*d2d0*/  IADD3 R5, R119, c[0x0][0x32c], RZ ;  /* 0x0000cb0077057a10 */ /* 0x000fe40007ffe0ff */
[----:B------:R-:W-:Y:S02]  /*d2e0*/  IMNMX R16, R16, R119, !PT ;  /* 0x0000007710107217 */ /* 0x000fe40007800200 */
[----:B------:R-:W-:Y:S02]  /*d2f0*/  IMNMX R4, R4, R5, PT ;  /* 0x0000000504047217 */ /* 0x000fe40003800200 */
.L_x_2016:
[C---:B------:R-:W-:Y:S02]  /*d300*/  LOP3.LUT P0, RZ, R215.reuse, 0x200000, RZ, 0xc0, !PT ;  /* 0x00200000d7ff7812 */ /* 0x040fe4000780c0ff */
[C---:B------:R-:W-:Y:S02]  /*d310*/  ISETP.GT.AND P2, PT, R16.reuse, 0x58, !P2 ;  /* 0x000000581000780c */ /* 0x040fe40005744270 */
[C---:B------:R-:W-:Y:S02]  /*d320*/  ISETP.GT.AND P0, PT, R16.reuse, RZ, !P0 ;  /* 0x000000ff1000720c */ /* 0x040fe40004704270 */
[----:B------:R-:W-:Y:S02]  /*d330*/  ISETP.GT.AND P1, PT, R16, 0x59, !P1 ;  /* 0x000000591000780c */ /* 0x000fe40004f24270 */
[C---:B------:R-:W-:Y:S02]  /*d340*/  ISETP.LT.OR P0, PT, R4.reuse, 0x1, P0 ;  /* 0x000000010400780c */ /* 0x040fe40000701670 */
[----:B------:R-:W-:Y:S02]  /*d350*/  ISETP.LT.OR P2, PT, R4, 0x59, P2 ;  /* 0x000000590400780c */ /* 0x000fe40001741670 */
[----:B------:R-:W-:Y:S02]  /*d360*/  FSEL R21, R6, -INF , !P0 ;  /* 0xff80000006157808 */ /* 0x000fe40004000000 */
[----:B------:R-:W-:Y:S02]  /*d370*/  LOP3.LUT P0, RZ, R215, 0x100000, RZ, 0xc0, !PT ;  /* 0x00100000d7ff7812 */ /* 0x000fe4000780c0ff */
[----:B------:R-:W-:Y:S02]  /*d380*/  FMNMX.FTZ R0, R21, R2, !PT ;  /* 0x0000000215007209 */ /* 0x000fe40007810000 */
[----:B------:R-:W-:Y:S02]  /*d390*/  ISETP.GT.AND P0, PT, R16, 0x1, !P0 ;  /* 0x000000011000780c */ /* 0x000fe40004704270 */
[C---:B------:R-:W-:Y:S02]  /*d3a0*/  ISETP.LT.OR P1, PT, R4.reuse, 0x5a, P1 ;  /* 0x0000005a0400780c */ /* 0x040fe40000f21670 */
[----:B------:R-:W-:Y:S02]  /*d3b0*/  ISETP.LT.OR P0, PT, R4, 0x2, P0 ;  /* 0x000000020400780c */ /* 0x000fe40000701670 */
[----:B------:R-:W-:Y:S02]  /*d3c0*/  FSEL R117, R50, -INF , !P2 ;  /* 0xff80000032757808 */ /* 0x000fe40005000000 */
[----:B------:R-:W-:Y:S02]  /*d3d0*/  FSEL R17, R7, -INF , !P0 ;  /* 0xff80000007117808 */ /* 0x000fe40004000000 */
[C---:B------:R-:W-:Y:S02]  /*d3e0*/  LOP3.LUT P0, RZ, R215.reuse, 0x80000, RZ, 0xc0, !PT ;  /* 0x00080000d7ff7812 */ /* 0x040fe4000780c0ff */
        /* <DEDUP_REMOVED lines=85> */
[----:B------:R-:W1:Y:S01]  /*d940*/  SHFL.BFLY PT, R6, R5, 0x2, 0x1f ;  /* 0x0c401f0005067f89 */ /* 0x000e6200000e0000 */
[----:B------:R-:W-:Y:S02]  /*d950*/  FMNMX.FTZ R0, R223, R0, !PT ;  /* 0x00000000df007209 */ /* 0x000fe40007810000 */
[----:B------:R-:W-:Y:S02]  /*d960*/  ISETP.GT.AND P0, PT, R16, 0x38, !P0 ;  /* 0x000000381000780c */ /* 0x000fe40004704270 */
[----:B------:R-:W-:Y:S02]  /*d970*/  FSEL R13, R51, -INF , !P1 ;  /* 0xff800000330d7808 */ /* 0x000fe40004800000 */
[----:B------:R-:W-:Y:S01]  /*d980*/  ISETP.LT.OR P0, PT, R4, 0x39, P0 ;  /* 0x000000390400780c */ /* 0x000fe20000701670 */
[----:B------:R-:W-:Y:S03]  /*d990*/  LDSM.16.MT88.4 R28, [R201+0x100] ;  /* 0x00010000c91c783b */ /* 0x000fe60000004200 */
        /* <DEDUP_REMOVED lines=37> */
[----:B------:R-:W-:Y:S04]  /*dbf0*/  FSEL R119, R47, -INF , !P0 ;  /* 0xff8000002f777808 */ /* 0x000fe80004000000 */
[----:B------:R-:W-:Y:S04]  /*dc00*/  FMNMX.FTZ R0, R119, R0, !PT ;  /* 0x0000000077007209 */ /* 0x000fe80007810000 */
[----:B------:R-:W-:Y:S04]  /*dc10*/  FMNMX.FTZ R0, R117, R0, !PT ;  /* 0x0000000075007209 */ /* 0x000fe80007810000 */
[----:B------:R-:W-:Y:S02]  /*dc20*/  FMNMX.FTZ R7, R13, R0, !PT ;  /* 0x000000000d077209 */ /* 0x000fe40007810000 */
[----:B-1----:R-:W-:Y:S03]  /*dc30*/  FMNMX.FTZ R0, R6, R15, !PT ;  /* 0x0000000f06007209 */ /* 0x002fe60007810000 */
[----:B------:R-:W1:Y:S01]  /*dc40*/  SHFL.BFLY PT, R4, R7, 0x2, 0x1f ;  /* 0x0c401f0007047f89 */ /* 0x000e6200000e0000 */
[C---:B------:R-:W-:Y:S01]  /*dc50*/  FSETP.NEU.FTZ.AND P0, PT, R0.reuse, -INF , PT ;  /* 0xff8000000000780b */ /* 0x040fe20003f1d000 */
[C---:B------:R-:W-:Y:S03]  /*dc60*/  FMUL.FTZ R131, R0.reuse, c[0x0][0x2d0] ;  /* 0x0000b40000837a20 */ /* 0x040fe60000410000 */
[----:B------:R-:W-:Y:S02]  /*dc70*/  FSEL R6, R0, RZ, P0 ;  /* 0x000000ff00067208 */ /* 0x000fe40000000000 */
[----:B------:R-:W-:Y:S03]  /*dc80*/  FSEL R131, R131, RZ, P0 ;  /* 0x000000ff83837208 */ /* 0x000fe60000000000 */
[----:B------:R-:W-:Y:S02]  /*dc90*/  FADD.FTZ R3, -R6, R3 ;  /* 0x0000000306037221 */ /* 0x000fe40000010100 */
        /* <DEDUP_REMOVED lines=8> */
[--C-:B------:R-:W-:Y:S02]  /*dd20*/  FFMA.FTZ R120, R120, c[0x0][0x2d0], -R131.reuse ;  /* 0x0000b40078787a23 */ /* 0x100fe40000010883 */
[--C-:B------:R-:W-:Y:S02]  /*dd30*/  FFMA.FTZ R128, R128, c[0x0][0x2d0], -R131.reuse ;  /* 0x0000b40080807a23 */ /* 0x100fe40000010883 */
[----:B------:R-:W1:Y:S01]  /*dd40*/  SHFL.BFLY PT, R4, R5, 0x1, 0x1f ;  /* 0x0c201f0005047f89 */ /* 0x000e6200000e0000 */
        /* <DEDUP_REMOVED lines=8> */
[--C-:B------:R-:W-:Y:S02]  /*ddd0*/  FFMA.FTZ R146, R146, c[0x0][0x2d0], -R131.reuse ;  /* 0x0000b40092927a23 */ /* 0x100fe40000010883 */
[--C-:B------:R-:W-:Y:S02]  /*dde0*/  FFMA.FTZ R134, R134, c[0x0][0x2d0], -R131.reuse ;  /* 0x0000b40086867a23 */ /* 0x100fe40000010883 */
[--C-:B------:R-:W-:Y:S02]  /*ddf0*/  FFMA.FTZ R122, R122, c[0x0][0x2d0], -R131.reuse ;  /* 0x0000b4007a7a7a23 */ /* 0x100fe40000010883 */
[--C-:B------:R-:W-:Y:S01]  /*de00*/  FFMA.FTZ R121, R121, c[0x0][0x2d0], -R131.reuse ;  /* 0x0000b40079797a23 */ /* 0x100fe20000010883 */
[----:B------:R-:W3:Y:S01]  /*de10*/  MUFU.EX2 R45, R45 ;  /* 0x0000002d002d7308 */ /* 0x000ee20000000800 */
[--C-:B------:R-:W-:Y:S01]  /*de20*/  FFMA.FTZ R118, R118, c[0x0][0x2d0], -R131.reuse ;  /* 0x0000b40076767a23 */ /* 0x100fe20000010883 */
[----:B-1----:R-:W-:Y:S01]  /*de30*/  FMNMX.FTZ R12, R5, R4, !PT ;  /* 0x00000004050c7209 */ /* 0x002fe20007810000 */
[----:B------:R-:W-:Y:S01]  /*de40*/  FMUL.FTZ R4, R3, c[0x0][0x2d0] ;  /* 0x0000b40003047a20 */ /* 0x000fe20000410000 */
[----:B--2---:R-:W-:Y:S02]  /*de50*/  F2FP.PACK_AB R16, R15, R44 ;  /* 0x0000002c0f10723e */ /* 0x004fe400000000ff */
[C---:B------:R-:W-:Y:S01]  /*de60*/  FSETP.NEU.FTZ.AND P0, PT, R12.reuse, -INF , PT ;  /* 0xff8000000c00780b */ /* 0x040fe20003f1d000 */
[C---:B------:R-:W-:Y:S03]  /*de70*/  FMUL.FTZ R50, R12.reuse, c[0x0][0x2d0] ;  /* 0x0000b4000c327a20 */ /* 0x040fe60000410000 */
[----:B------:R-:W1:Y:S01]  /*de80*/  MUFU.EX2 R3, R4 ;  /* 0x0000000400037308 */ /* 0x000e620000000800 */
[----:B------:R-:W-:Y:S02]  /*de90*/  FSEL R5, R12, RZ, P0 ;  /* 0x000000ff0c057208 */ /* 0x000fe40000000000 */
[----:B------:R-:W-:Y:S02]  /*dea0*/  FSEL R50, R50, RZ, P0 ;  /* 0x000000ff32327208 */ /* 0x000fe40000000000 */
[----:B------:R-:W-:Y:S01]  /*deb0*/  ISETP.GT.AND P0, PT, R184, R207, PT ;  /* 0x000000cfb800720c */ /* 0x000fe20003f04270 */
[----:B------:R-:W-:Y:S02]  /*dec0*/  FADD.FTZ R5, -R5, R2 ;  /* 0x0000000205057221 */ /* 0x000fe40000010100 */
[--C-:B------:R-:W-:Y:S02]  /*ded0*/  FFMA.FTZ R49, R21, c[0x0][0x2d0], -R50.reuse ;  /* 0x0000b40015317a23 */ /* 0x100fe40000010832 */
[----:B------:R-:W2:Y:S01]  /*dee0*/  LDSM.16.MT88.4 R20, [R204+0x100] ;  /* 0x00010000cc14783b */ /* 0x000ea20000004200 */
[--C-:B------:R-:W-:Y:S01]  /*def0*/  FFMA.FTZ R47, R9, c[0x0][0x2d0], -R50.reuse ;  /* 0x0000b400092f7a23 */ /* 0x100fe20000010832 */
[----:B------:R-:W-:Y:S01]  /*df00*/  MUFU.EX2 R51, R51 ;  /* 0x0000003300337308 */ /* 0x000fe20000000800 */
[--C-:B------:R-:W-:Y:S01]  /*df10*/  FFMA.FTZ R46, R11, c[0x0][0x2d0], -R50.reuse ;  /* 0x0000b4000b2e7a23 */ /* 0x100fe20000010832 */
[----:B---3--:R-:W-:Y:S01]  /*df20*/  F2FP.PACK_AB R18, R45, R14 ;  /* 0x0000000e2d12723e */ /* 0x008fe200000000ff */
[--C-:B------:R-:W-:Y:S02]  /*df30*/  FFMA.FTZ R48, R17, c[0x0][0x2d0], -R50.reuse ;  /* 0x0000b40011307a23 */ /* 0x100fe40000010832 */
[----:B------:R-:W-:Y:S02]  /*df40*/  FMUL.FTZ R2, R5, c[0x0][0x2d0] ;  /* 0x0000b40005027a20 */ /* 0x000fe40000410000 */
[--C-:B------:R-:W-:Y:S02]  /*df50*/  FFMA.FTZ R132, R37, c[0x0][0x2d0], -R50.reuse ;  /* 0x0000b40025847a23 */ /* 0x100fe40000010832 */
[----:B------:R-:W-:Y:S01]  /*df60*/  LDSM.16.MT88.4 R36, [R200+0x900] ;  /* 0x00090000c824783b */ /* 0x000fe20000004200 */
        /* <DEDUP_REMOVED lines=17> */
[----:B------:R-:W-:Y:S01]  /*e080*/  FMUL.FTZ R85, R3, R85 ;  /* 0x0000005503557220 */ /* 0x000fe20000410000 */
[----:B------:R-:W-:Y:S01]  /*e090*/  MUFU.EX2 R47, R47 ;  /* 0x0000002f002f7308 */ /* 0x000fe20000000800 */
[--C-:B------:R-:W-:Y:S02]  /*e0a0*/  FFMA.FTZ R135, R33, c[0x0][0x2d0], -R50.reuse ;  /* 0x0000b40021877a23 */ /* 0x100fe40000010832 */
[----:B------:R-:W-:Y:S01]  /*e0b0*/  LDSM.16.MT88.4 R32, [R201+0x900] ;  /* 0x00090000c920783b */ /* 0x000fe20000004200 */
        /* <DEDUP_REMOVED lines=18> */
[----:B------:R-:W-:Y:S02]  /*e1e0*/  FMUL.FTZ R87, R2, R87 ;  /* 0x0000005702577220 */ /* 0x000fe40000410000 */
[C---:B------:R-:W-:Y:S01]  /*e1f0*/  FMUL.FTZ R88, R3.reuse, R88 ;  /* 0x0000005803587220 */ /* 0x040fe20000410000 */
[----:B-1----:R-:W-:Y:S01]  /*e200*/  F2FP.PACK_AB R19, R46, R47 ;  /* 0x0000002f2e13723e */ /* 0x002fe200000000ff */
[C---:B------:R-:W-:Y:S02]  /*e210*/  FMUL.FTZ R89, R3.reuse, R89 ;  /* 0x0000005903597220 */ /* 0x040fe40000410000 */
[C---:B------:R-:W-:Y:S02]  /*e220*/  FMUL.FTZ R90, R2.reuse, R90 ;  /* 0x0000005a025a7220 */ /* 0x040fe40000410000 */
[C---:B------:R-:W-:Y:S01]  /*e230*/  FMUL.FTZ R91, R2.reuse, R91 ;  /* 0x0000005b025b7220 */ /* 0x040fe20000410000 */
[----:B------:R-:W1:Y:S01]  /*e240*/  MUFU.EX2 R128, R128 ;  /* 0x0000008000807308 */ /* 0x000e620000000800 */
[C---:B--2---:R-:W-:Y:S05]  /*e250*/  HMMA.16816.F32 R4, R16.reuse, R20, R4 ;  /* 0x000000141004723c */ /* 0x044fea0000001804 */
[C---:B------:R-:W-:Y:S02]  /*e260*/  FMUL.FTZ R92, R3.reuse, R92 ;  /* 0x0000005c035c7220 */ /* 0x040fe40000410000 */
[C---:B------:R-:W-:Y:S01]  /*e270*/  FMUL.FTZ R93, R3.reuse, R93 ;  /* 0x0000005d035d7220 */ /* 0x040fe20000410000 */
[C---:B------:R-:W-:Y:S01]  /*e280*/  HMMA.16816.F32 R8, R16.reuse, R22, R8 ;  /* 0x000000161008723c */ /* 0x040fe20000001808 */
[----:B------:R-:W2:Y:S01]  /*e290*/  LDSM.16.MT88.4 R20, [R200+0x100] ;  /* 0x00010000c814783b */ /* 0x000ea20000004200 */
[----:B------:R-:W-:Y:S02]  /*e2a0*/  MUFU.EX2 R130, R130 ;  /* 0x0000008200827308 */ /* 0x000fe40000000800 */
[C---:B------:R-:W-:Y:S02]  /*e2b0*/  FMUL.FTZ R94, R2.reuse, R94 ;  /* 0x0000005e025e7220 */ /* 0x040fe40000410000 */
[C---:B------:R-:W-:Y:S02]  /*e2c0*/  FMUL.FTZ R95, R2.reuse, R95 ;  /* 0x0000005f025f7220 */ /* 0x040fe40000410000 */
[C---:B------:R-:W-:Y:S04]  /*e2d0*/  HMMA.16816.F32 R68, R16.reuse, R24, R68 ;  /* 0x000000181044723c */ /* 0x040fe80000001844 */
[C---:B------:R-:W-:Y:S01]  /*e2e0*/  FMUL.FTZ R96, R3.reuse, R96 ;  /* 0x0000006003607220 */ /* 0x040fe20000410000 */
[----:B------:R-:W-:Y:S01]  /*e2f0*/  MUFU.EX2 R132, R132 ;  /* 0x0000008400847308 */ /* 0x000fe20000000800 */
[C---:B------:R-:W-:Y:S02]  /*e300*/  FMUL.FTZ R97, R3.reuse, R97 ;  /* 0x0000006103617220 */ /* 0x040fe40000410000 */
[C---:B------:R-:W-:Y:S01]  /*e310*/  HMMA.16816.F32 R72, R16.reuse, R26, R72 ;  /* 0x0000001a1048723c */ /* 0x040fe20000001848 */
[----:B------:R-:W4:Y:S03]  /*e320*/  LDSM.16.MT88.4 R24, [R204+0x3100] ;  /* 0x00310000cc18783b */ /* 0x000f260000004200 */
[C---:B------:R-:W-:Y:S02]  /*e330*/  FMUL.FTZ R98, R2.reuse, R98 ;  /* 0x0000006202627220 */ /* 0x040fe40000410000 */
[C---:B------:R-:W-:Y:S01]  /*e340*/  FMUL.FTZ R99, R2.reuse, R99 ;  /* 0x0000006302637220 */ /* 0x040fe20000410000 */
[----:B------:R-:W-:Y:S01]  /*e350*/  MUFU.EX2 R135, R135 ;  /* 0x0000008700877308 */ /* 0x000fe20000000800 */
[C---:B------:R-:W-:Y:S04]  /*e360*/  HMMA.16816.F32 R76, R16.reuse, R28, R76 ;  /* 0x0000001c104c723c */ /* 0x040fe8000000184c */
[C---:B------:R-:W-:Y:S02]  /*e370*/  FMUL.FTZ R100, R3.reuse, R100 ;  /* 0x0000006403647220 */ /* 0x040fe40000410000 */
[C---:B------:R-:W-:Y:S02]  /*e380*/  FMUL.FTZ R101, R3.reuse, R101 ;  /* 0x0000006503657220 */ /* 0x040fe40000410000 */
[C---:B------:R-:W-:Y:S01]  /*e390*/  HMMA.16816.F32 R80, R16.reuse, R30, R80 ;  /* 0x0000001e1050723c */ /* 0x040fe20000001850 */
[----:B------:R-:W5:Y:S01]  /*e3a0*/  LDSM.16.MT88.4 R28, [R202+0x3100] ;  /* 0x00310000ca1c783b */ /* 0x000f620000004200 */
[----:B------:R-:W-:Y:S02]  /*e3b0*/  MUFU.EX2 R147, R147 ;  /* 0x0000009300937308 */ /* 0x000fe40000000800 */
[C---:B------:R-:W-:Y:S02]  /*e3c0*/  FMUL.FTZ R102, R2.reuse, R102 ;  /* 0x0000006602667220 */ /* 0x040fe40000410000 */
[C---:B------:R-:W-:Y:S02]  /*e3d0*/  FMUL.FTZ R103, R2.reuse, R103 ;  /* 0x0000006702677220 */ /* 0x040fe40000410000 */
[C---:B------:R-:W-:Y:S01]  /*e3e0*/  FMUL.FTZ R104, R3.reuse, R104 ;  /* 0x0000006803687220 */ /* 0x040fe20000410000 */
[C---:B--2---:R-:W-:Y:S03]  /*e3f0*/  HMMA.16816.F32 R84, R16.reuse, R20, R84 ;  /* 0x000000141054723c */ /* 0x044fe60000001854 */
[C---:B------:R-:W-:Y:S01]  /*e400*/  FMUL.FTZ R105, R3.reuse, R105 ;  /* 0x0000006903697220 */ /* 0x040fe20000410000 */
[----:B------:R-:W-:Y:S01]  /*e410*/  MUFU.EX2 R136, R136 ;  /* 0x0000008800887308 */ /* 0x000fe20000000800 */
[C---:B------:R-:W-:Y:S02]  /*e420*/  FMUL.FTZ R106, R2.reuse, R106 ;  /* 0x0000006a026a7220 */ /* 0x040fe40000410000 */
[C---:B------:R-:W-:Y:S01]  /*e430*/  FMUL.FTZ R107, R2.reuse, R107 ;  /* 0x0000006b026b7220 */ /* 0x040fe20000410000 */
[C---:B------:R-:W-:Y:S01]  /*e440*/  HMMA.16816.F32 R88, R16.reuse, R22, R88 ;  /* 0x000000161058723c */ /* 0x040fe20000001858 */
[----:B------:R-:W2:Y:S03]  /*e450*/  LDSM.16.MT88.4 R20, [R201+0x3100] ;  /* 0x00310000c914783b */ /* 0x000ea60000004200 */
[C---:B------:R-:W-:Y:S02]  /*e460*/  FMUL.FTZ R52, R3.reuse, R52 ;  /* 0x0000003403347220 */ /* 0x040fe40000410000 */
[C---:B------:R-:W-:Y:S01]  /*e470*/  FMUL.FTZ R53, R3.reuse, R53 ;  /* 0x0000003503357220 */ /* 0x040fe20000410000 */
[----:B------:R-:W-:Y:S01]  /*e480*/  MUFU.EX2 R144, R144 ;  /* 0x0000009000907308 */ /* 0x000fe20000000800 */
[C---:B----4-:R-:W-:Y:S04]  /*e490*/  HMMA.16816.F32 R92, R16.reuse, R24, R92 ;  /* 0x00000018105c723c */ /* 0x050fe8000000185c */
[C---:B------:R-:W-:Y:S02]  /*e4a0*/  FMUL.FTZ R54, R2.reuse, R54 ;  /* 0x0000003602367220 */ /* 0x040fe40000410000 */
[C---:B------:R-:W-:Y:S02]  /*e4b0*/  FMUL.FTZ R55, R2.reuse, R55 ;  /* 0x0000003702377220 */ /* 0x040fe40000410000 */
[C---:B------:R-:W-:Y:S01]  /*e4c0*/  HMMA.16816.F32 R96, R16.reuse, R26, R96 ;  /* 0x0000001a1060723c */ /* 0x040fe20000001860 */
[----:B------:R-:W4:Y:S01]  /*e4d0*/  LDSM.16.MT88.4 R24, [R200+0x3100] ;  /* 0x00310000c818783b */ /* 0x000f220000004200 */
[----:B------:R-:W-:Y:S02]  /*e4e0*/  MUFU.EX2 R153, R153 ;  /* 0x0000009900997308 */ /* 0x000fe40000000800 */
[C---:B------:R-:W-:Y:S02]  /*e4f0*/  FMUL.FTZ R56, R3.reuse, R56 ;  /* 0x0000003803387220 */ /* 0x040fe40000410000 */
[C---:B------:R-:W-:Y:S02]  /*e500*/  FMUL.FTZ R57, R3.reuse, R57 ;  /* 0x0000003903397220 */ /* 0x040fe40000410000 */
[C---:B-----5:R-:W-:Y:S04]  /*e510*/  HMMA.16816.F32 R100, R16.reuse, R28, R100 ;  /* 0x0000001c1064723c */ /* 0x060fe80000001864 */
[C---:B------:R-:W-:Y:S01]  /*e520*/  FMUL.FTZ R58, R2.reuse, R58 ;  /* 0x0000003a023a7220 */ /* 0x040fe20000410000 */
[----:B------:R-:W-:Y:S01]  /*e530*/  MUFU.EX2 R164, R164 ;  /* 0x000000a400a47308 */ /* 0x000fe20000000800 */
[C---:B------:R-:W-:Y:S02]  /*e540*/  FMUL.FTZ R59, R2.reuse, R59 ;  /* 0x0000003b023b7220 */ /* 0x040fe40000410000 */
[C---:B------:R-:W-:Y:S01]  /*e550*/  HMMA.16816.F32 R104, R16.reuse, R30, R104 ;  /* 0x0000001e1068723c */ /* 0x040fe20000001868 */
[----:B------:R-:W5:Y:S03]  /*e560*/  LDSM.16.MT88.4 R28, [R204+0x900] ;  /* 0x00090000cc1c783b */ /* 0x000f660000004200 */
[C---:B------:R-:W-:Y:S02]  /*e570*/  FMUL.FTZ R60, R3.reuse, R60 ;  /* 0x0000003c033c7220 */ /* 0x040fe40000410000 */
[----:B------:R-:W-:Y:S01]  /*e580*/  FMUL.FTZ R61, R3, R61 ;  /* 0x0000003d033d7220 */ /* 0x000fe20000410000 */
[----:B------:R-:W-:Y:S01]  /*e590*/  MUFU.EX2 R166, R166 ;  /* 0x000000a600a67308 */ /* 0x000fe20000000800 */
[C---:B------:R-:W-:Y:S01]  /*e5a0*/  FMUL.FTZ R62, R2.reuse, R62 ;  /* 0x0000003e023e7220 */ /* 0x040fe20000410000 */
[C---:B--2---:R-:W-:Y:S03]  /*e5b0*/  HMMA.16816.F32 R52, R16.reuse, R20, R52 ;  /* 0x000000141034723c */ /* 0x044fe60000001834 */
[--C-:B------:R-:W-:Y:S02]  /*e5c0*/  FFMA.FTZ R133, R133, c[0x0][0x2d0], -R50.reuse ;  /* 0x0000b40085857a23 */ /* 0x100fe40000010832 */
[C---:B------:R-:W-:Y:S02]  /*e5d0*/  FMUL.FTZ R63, R2.reuse, R63 ;  /* 0x0000003f023f7220 */ /* 0x040fe40000410000 */
[C---:B------:R-:W-:Y:S01]  /*e5e0*/  FMUL.FTZ R64, R3.reuse, R64 ;  /* 0x0000004003407220 */ /* 0x040fe20000410000 */
[C---:B------:R-:W-:Y:S01]  /*e5f0*/  HMMA.16816.F32 R56, R16.reuse, R22, R56 ;  /* 0x000000161038723c */ /* 0x040fe20000001838 */
[----:B------:R-:W2:Y:S01]  /*e600*/  MUFU.EX2 R133, R133 ;  /* 0x0000008500857308 */ /* 0x000ea20000000800 */
[----:B------:R-:W5:Y:S02]  /*e610*/  LDSM.16.MT88.4 R20, [R202+0x900] ;  /* 0x00090000ca14783b */ /* 0x000f640000004200 */
[----:B------:R-:W-:Y:S02]  /*e620*/  FMUL.FTZ R65, R3, R65 ;  /* 0x0000004103417220 */ /* 0x000fe40000410000 */
[C---:B------:R-:W-:Y:S02]  /*e630*/  FMUL.FTZ R66, R2.reuse, R66 ;  /* 0x0000004202427220 */ /* 0x040fe40000410000 */
[C---:B----4-:R-:W-:Y:S03]  /*e640*/  HMMA.16816.F32 R60, R16.reuse, R24, R60 ;  /* 0x00000018103c723c */ /* 0x050fe6000000183c */
[----:B------:R-:W-:Y:S01]  /*e650*/  MUFU.EX2 R146, R146 ;  /* 0x0000009200927308 */ /* 0x000fe20000000800 */
[----:B------:R-:W-:Y:S02]  /*e660*/  FMUL.FTZ R67, R2, R67 ;  /* 0x0000004302437220 */ /* 0x000fe40000410000 */
[--C-:B------:R-:W-:Y:S02]  /*e670*/  FFMA.FTZ R152, R183, c[0x0][0x2d0], -R50.reuse ;  /* 0x0000b400b7987a23 */ /* 0x100fe40000010832 */
[--C-:B------:R-:W-:Y:S03]  /*e680*/  FFMA.FTZ R183, R180, c[0x0][0x2d0], -R131.reuse ;  /* 0x0000b400b4b77a23 */ /* 0x100fe60000010883 */
[----:B------:R-:W-:Y:S01]  /*e690*/  HMMA.16816.F32 R64, R16, R26, R64 ;  /* 0x0000001a1040723c */ /* 0x000fe20000001840 */
[----:B------:R-:W4:Y:S01]  /*e6a0*/  LDSM.16.MT88.4 R24, [R204+0x3900] ;  /* 0x00390000cc18783b */ /* 0x000f220000004200 */
[----:B------:R-:W-:Y:S01]  /*e6b0*/  MUFU.EX2 R152, R152 ;  /* 0x0000009800987308 */ /* 0x000fe20000000800 */
[--C-:B------:R-:W-:Y:S02]  /*e6c0*/  FFMA.FTZ R180, R225, c[0x0][0x2d0], -R50.reuse ;  /* 0x0000b400e1b47a23 */ /* 0x100fe40000010832 */
[--C-:B------:R-:W-:Y:S02]  /*e6d0*/  FFMA.FTZ R225, R40, c[0x0][0x2d0], -R131.reuse ;  /* 0x0000b40028e17a23 */ /* 0x100fe40000010883 */
[----:B---3--:R-:W-:Y:S01]  /*e6e0*/  F2FP.PACK_AB R16, R120, R51 ;  /* 0x000000337810723e */ /* 0x008fe200000000ff */
[--C-:B------:R-:W-:Y:S01]  /*e6f0*/  FFMA.FTZ R155, R155, c[0x0][0x2d0], -R50.reuse ;  /* 0x0000b4009b9b7a23 */ /* 0x100fe20000010832 */
[----:B-1----:R-:W-:Y:S03]  /*e700*/  F2FP.PACK_AB R18, R128, R123 ;  /* 0x0000007b8012723e */ /* 0x002fe600000000ff */
[----:B--2---:R-:W-:Y:S01]  /*e710*/  F2FP.PACK_AB R17, R133, R130 ;  /* 0x000000828511723e */ /* 0x004fe200000000ff */
[----:B------:R-:W-:Y:S01]  /*e720*/  MUFU.EX2 R183, R183 ;  /* 0x000000b700b77308 */ /* 0x000fe20000000800 */
[----:B------:R-:W-:Y:S01]  /*e730*/  F2FP.PACK_AB R19, R135, R132 ;  /* 0x000000848713723e */ /* 0x000fe200000000ff */
[--C-:B------:R-:W-:Y:S02]  /*e740*/  FFMA.FTZ R154, R167, c[0x0][0x2d0], -R50.reuse ;  /* 0x0000b400a79a7a23 */ /* 0x100fe40000010832 */
[--C-:B------:R-:W-:Y:S02]  /*e750*/  FFMA.FTZ R165, R165, c[0x0][0x2d0], -R50.reuse ;  /* 0x0000b400a5a57a23 */ /* 0x100fe40000010832 */
[--C-:B------:R-:W-:Y:S02]  /*e760*/  FFMA.FTZ R167, R182, c[0x0][0x2d0], -R131.reuse ;  /* 0x0000b400b6a77a23 */ /* 0x100fe40000010883 */
[C---:B-----5:R-:W-:Y:S02]  /*e770*/  HMMA.16816.F32 R4, R16.reuse, R28, R4 ;  /* 0x0000001c1004723c */ /* 0x060fe40000001804 */
[----:B------:R-:W1:Y:S01]  /*e780*/  MUFU.EX2 R155, R155 ;  /* 0x0000009b009b7308 */ /* 0x000e620000000800 */
[--C-:B------:R-:W-:Y:S02]  /*e790*/  FFMA.FTZ R182, R221, c[0x0][0x2d0], -R50.reuse ;  /* 0x0000b400ddb67a23 */ /* 0x100fe40000010832 */
[--C-:B------:R-:W-:Y:S02]  /*e7a0*/  FFMA.FTZ R221, R138, c[0x0][0x2d0], -R131.reuse ;  /* 0x0000b4008add7a23 */ /* 0x100fe40000010883 */
[--C-:B------:R-:W-:Y:S01]  /*e7b0*/  FFMA.FTZ R138, R41, c[0x0][0x2d0], -R50.reuse ;  /* 0x0000b400298a7a23 */ /* 0x100fe20000010832 */
[C---:B------:R-:W-:Y:S01]  /*e7c0*/  HMMA.16816.F32 R8, R16.reuse, R30, R8 ;  /* 0x0000001e1008723c */ /* 0x040fe20000001808 */
[----:B------:R-:W-:Y:S03]  /*e7d0*/  LDSM.16.MT88.4 R28, [R201+0x3900] ;  /* 0x00390000c91c783b */ /* 0x000fe60000004200 */
[----:B------:R-:W-:Y:S01]  /*e7e0*/  MUFU.EX2 R154, R154 ;  /* 0x0000009a009a7308 */ /* 0x000fe20000000800 */
[--C-:B------:R-:W-:Y:S02]  /*e7f0*/  FFMA.FTZ R223, R223, c[0x0][0x2d0], -R50.reuse ;  /* 0x0000b400dfdf7a23 */ /* 0x100fe40000010832 */
[--C-:B------:R-:W-:Y:S01]  /*e800*/  FFMA.FTZ R181, R181, c[0x0][0x2d0], -R50.reuse ;  /* 0x0000b400b5b57a23 */ /* 0x100fe20000010832 */
[C---:B------:R-:W-:Y:S01]  /*e810*/  HMMA.16816.F32 R68, R16.reuse, R20, R68 ;  /* 0x000000141044723c */ /* 0x040fe20000001844 */
[----:B------:R-:W-:Y:S03]  /*e820*/  LDSM.16.MT88.4 R40, [R200+0x4900] ;  /* 0x00490000c828783b */ /* 0x000fe60000004200 */
[--C-:B------:R-:W-:Y:S02]  /*e830*/  FFMA.FTZ R145, R145, c[0x0][0x2d0], -R50.reuse ;  /* 0x0000b40091917a23 */ /* 0x100fe40000010832 */
[----:B------:R-:W2:Y:S01]  /*e840*/  MUFU.EX2 R165, R165 ;  /* 0x000000a500a57308 */ /* 0x000ea20000000800 */
[--C-:B------:R-:W-:Y:S01]  /*e850*/  FFMA.FTZ R139, R139, c[0x0][0x2d0], -R50.reuse ;  /* 0x0000b4008b8b7a23 */ /* 0x100fe20000010832 */
[C---:B------:R-:W-:Y:S01]  /*e860*/  HMMA.16816.F32 R72, R16.reuse, R22, R72 ;  /* 0x000000161048723c */ /* 0x040fe20000001848 */
[----:B------:R-:W3:Y:S03]  /*e870*/  LDSM.16.MT88.4 R20, [R202+0x3900] ;  /* 0x00390000ca14783b */ /* 0x000ee60000004200 */
[--C-:B------:R-:W-:Y:S02]  /*e880*/  FFMA.FTZ R220, R137, c[0x0][0x2d0], -R50.reuse ;  /* 0x0000b40089dc7a23 */ /* 0x100fe40000010832 */
[----:B------:R-:W-:Y:S02]  /*e890*/  FFMA.FTZ R131, R116, c[0x0][0x2d0], -R131 ;  /* 0x0000b40074837a23 */ /* 0x000fe40000010883 */
[C---:B------:R-:W-:Y:S01]  /*e8a0*/  HMMA.16816.F32 R76, R16.reuse, R32, R76 ;  /* 0x00000020104c723c */ /* 0x040fe2000000184c */
[----:B------:R-:W5:Y:S03]  /*e8b0*/  MUFU.EX2 R167, R167 ;  /* 0x000000a700a77308 */ /* 0x000f660000000800 */
[--C-:B------:R-:W-:Y:S02]  /*e8c0*/  FFMA.FTZ R116, R129, c[0x0][0x2d0], -R50.reuse ;  /* 0x0000b40081747a23 */ /* 0x100fe40000010832 */
[--C-:B------:R-:W-:Y:S02]  /*e8d0*/  FFMA.FTZ R119, R119, c[0x0][0x2d0], -R50.reuse ;  /* 0x0000b40077777a23 */ /* 0x100fe40000010832 */
[C---:B------:R-:W-:Y:S01]  /*e8e0*/  HMMA.16816.F32 R80, R16.reuse, R34, R80 ;  /* 0x000000221050723c */ /* 0x040fe20000001850 */
[----:B------:R-:W1:Y:S02]  /*e8f0*/  LDSM.16.MT88.4 R32, [R200+0x3900] ;  /* 0x00390000c820783b */ /* 0x000e640000004200 */
[----:B------:R-:W-:Y:S01]  /*e900*/  MUFU.EX2 R180, R180 ;  /* 0x000000b400b47308 */ /* 0x000fe20000000800 */
[--C-:B------:R-:W-:Y:S02]  /*e910*/  FFMA.FTZ R117, R117, c[0x0][0x2d0], -R50.reuse ;  /* 0x0000b40075757a23 */ /* 0x100fe40000010832 */
[----:B------:R-:W-:Y:S02]  /*e920*/  FFMA.FTZ R50, R13, c[0x0][0x2d0], -R50 ;  /* 0x0000b4000d327a23 */ /* 0x000fe40000010832 */
[C---:B------:R-:W-:Y:S04]  /*e930*/  HMMA.16816.F32 R84, R16.reuse, R36, R84 ;  /* 0x000000241054723c */ /* 0x040fe80000001854 */
[----:B------:R-:W-:Y:S01]  /*e940*/  FFMA.FTZ R44, R3, R216, R44 ;  /* 0x000000d8032c7223 */ /* 0x000fe2000001002c */
[----:B------:R-:W1:Y:S01]  /*e950*/  MUFU.EX2 R223, R223 ;  /* 0x000000df00df7308 */ /* 0x000e620000000800 */
[----:B------:R-:W-:Y:S02]  /*e960*/  FFMA.FTZ R49, R2, R217, R49 ;  /* 0x000000d902317223 */ /* 0x000fe40000010031 */
        /* <DEDUP_REMOVED lines=10> */
[----:B------:R-:W4:Y:S02]  /*ea10*/  MUFU.EX2 R181, R181 ;  /* 0x000000b500b57308 */ /* 0x000f240000000800 */
[----:B------:R-:W-:Y:S02]  /*ea20*/  FADD.FTZ R14, R45, R14 ;  /* 0x0000000e2d0e7221 */ /* 0x000fe40000010000 */
[----:B------:R-:W-:Y:S02]  /*ea30*/  FADD.FTZ R3, R46, R3 ;  /* 0x000000032e037221 */ /* 0x000fe40000010000 */
[C---:B---3--:R-:W-:Y:S04]  /*ea40*/  HMMA.16816.F32 R100, R16.reuse, R20, R100 ;  /* 0x000000141064723c */ /* 0x048fe80000001864 */
[----:B------:R-:W-:Y:S01]  /*ea50*/  MUFU.EX2 R221, R221 ;  /* 0x000000dd00dd7308 */ /* 0x000fe20000000800 */
[----:B------:R-:W-:Y:S02]  /*ea60*/  FADD.FTZ R51, R51, R14 ;  /* 0x0000000e33337221 */ /* 0x000fe40000010000 */
[----:B------:R-:W-:Y:S01]  /*ea70*/  FADD.FTZ R130, R130, R3 ;  /* 0x0000000382827221 */ /* 0x000fe20000010000 */
[C---:B------:R-:W-:Y:S01]  /*ea80*/  HMMA.16816.F32 R104, R16.reuse, R22, R104 ;  /* 0x000000161068723c */ /* 0x040fe20000001868 */
[----:B------:R-:W3:Y:S03]  /*ea90*/  LDSM.16.MT88.4 R20, [R204+0x1100] ;  /* 0x00110000cc14783b */ /* 0x000ee60000004200 */
[----:B------:R-:W-:Y:S02]  /*eaa0*/  FADD.FTZ R120, R120, R51 ;  /* 0x0000003378787221 */ /* 0x000fe40000010000 */
[----:B------:R-:W-:Y:S01]  /*eab0*/  MUFU.EX2 R134, R134 ;  /* 0x0000008600867308 */ /* 0x000fe20000000800 */
[----:B------:R-:W-:Y:S01]  /*eac0*/  FADD.FTZ R133, R133, R130 ;  /* 0x0000008285857221 */ /* 0x000fe20000010000 */
[C---:B------:R-:W-:Y:S04]  /*ead0*/  HMMA.16816.F32 R52, R16.reuse, R28, R52 ;  /* 0x0000001c1034723c */ /* 0x040fe80000001834 */
[----:B------:R-:W-:Y:S02]  /*eae0*/  FADD.FTZ R123, R123, R120 ;  /* 0x000000787b7b7221 */ /* 0x000fe40000010000 */
[----:B------:R-:W-:Y:S02]  /*eaf0*/  FADD.FTZ R132, R132, R133 ;  /* 0x0000008584847221 */ /* 0x000fe40000010000 */
[C---:B------:R-:W-:Y:S01]  /*eb00*/  HMMA.16816.F32 R56, R16.reuse, R30, R56 ;  /* 0x0000001e1038723c */ /* 0x040fe20000001838 */
[----:B------:R-:W4:Y:S01]  /*eb10*/  LDSM.16.MT88.4 R28, [R201+0x1100] ;  /* 0x00110000c91c783b */ /* 0x000f220000004200 */
[----:B------:R-:W-:Y:S02]  /*eb20*/  MUFU.EX2 R225, R225 ;  /* 0x000000e100e17308 */ /* 0x000fe40000000800 */
[----:B------:R-:W-:Y:S02]  /*eb30*/  FADD.FTZ R128, R128, R123 ;  /* 0x0000007b80807221 */ /* 0x000fe40000010000 */
[----:B------:R-:W-:Y:S02]  /*eb40*/  FADD.FTZ R135, R135, R132 ;  /* 0x0000008487877221 */ /* 0x000fe40000010000 */
[C---:B-1----:R-:W-:Y:S04]  /*eb50*/  HMMA.16816.F32 R60, R16.reuse, R32, R60 ;  /* 0x00000020103c723c */ /* 0x042fe8000000183c */
[----:B------:R-:W1:Y:S04]  /*eb60*/  MUFU.EX2 R138, R138 ;  /* 0x0000008a008a7308 */ /* 0x000e680000000800 */
[----:B------:R-:W-:Y:S01]  /*eb70*/  HMMA.16816.F32 R64, R16, R34, R64 ;  /* 0x000000221040723c */ /* 0x000fe20000001840 */
[----:B------:R-:W1:Y:S05]  /*eb80*/  LDSM.16.MT88.4 R32, [R200+0x1100] ;  /* 0x00110000c820783b */ /* 0x000e6a0000004200 */
[----:B------:R-:W1:Y:S01]  /*eb90*/  MUFU.EX2 R145, R145 ;  /* 0x0000009100917308 */ /* 0x000e620000000800 */
[----:B------:R-:W-:Y:S01]  /*eba0*/  F2FP.PACK_AB R16, R136, R147 ;  /* 0x000000938810723e */ /* 0x000fe200000000ff */
[----:B------:R-:W-:Y:S01]  /*ebb0*/  FADD.FTZ R147, R147, R128 ;  /* 0x0000008093937221 */ /* 0x000fe20000010000 */
[----:B------:R-:W-:Y:S03]  /*ebc0*/  F2FP.PACK_AB R18, R153, R144 ;  /* 0x000000909912723e */ /* 0x000fe600000000ff */
[----:B------:R-:W-:Y:S01]  /*ebd0*/  F2FP.PACK_AB R17, R155, R152 ;  /* 0x000000989b11723e */ /* 0x000fe200000000ff */
[----:B------:R-:W-:Y:S01]  /*ebe0*/  FADD.FTZ R152, R152, R135 ;  /* 0x0000008798987221 */ /* 0x000fe20000010000 */
[----:B--2---:R-:W-:Y:S01]  /*ebf0*/  F2FP.PACK_AB R19, R165, R154 ;  /* 0x0000009aa513723e */ /* 0x004fe200000000ff */
[----:B------:R-:W-:Y:S01]  /*ec00*/  FADD.FTZ R147, R136, R147 ;  /* 0x0000009388937221 */ /* 0x000fe20000010000 */
[----:B------:R-:W2:Y:S01]  /*ec10*/  MUFU.EX2 R139, R139 ;  /* 0x0000008b008b7308 */ /* 0x000ea20000000800 */
[----:B------:R-:W-:Y:S02]  /*ec20*/  FADD.FTZ R155, R155, R152 ;  /* 0x000000989b9b7221 */ /* 0x000fe40000010000 */
[----:B------:R-:W-:Y:S02]  /*ec30*/  FADD.FTZ R144, R144, R147 ;  /* 0x0000009390907221 */ /* 0x000fe40000010000 */
[C---:B---3--:R-:W-:Y:S03]  /*ec40*/  HMMA.16816.F32 R4, R16.reuse, R20, R4 ;  /* 0x000000141004723c */ /* 0x048fe60000001804 */
[----:B------:R-:W-:Y:S02]  /*ec50*/  FADD.FTZ R154, R154, R155 ;  /* 0x0000009b9a9a7221 */ /* 0x000fe40000010000 */
[----:B------:R-:W3:Y:S01]  /*ec60*/  MUFU.EX2 R220, R220 ;  /* 0x000000dc00dc7308 */ /* 0x000ee20000000800 */
[----:B------:R-:W-:Y:S02]  /*ec70*/  FADD.FTZ R153, R153, R144 ;  /* 0x0000009099997221 */ /* 0x000fe40000010000 */
[C---:B------:R-:W-:Y:S01]  /*ec80*/  HMMA.16816.F32 R8, R16.reuse, R22, R8 ;  /* 0x000000161008723c */ /* 0x040fe20000001808 */
[----:B------:R-:W2:Y:S03]  /*ec90*/  LDSM.16.MT88.4 R20, [R204+0x4100] ;  /* 0x00410000cc14783b */ /* 0x000ea60000004200 */
[----:B------:R-:W-:Y:S03]  /*eca0*/  FADD.FTZ R165, R165, R154 ;  /* 0x0000009aa5a57221 */ /* 0x000fe60000010000 */
[----:B------:R-:W-:Y:S01]  /*ecb0*/  MUFU.EX2 R122, R122 ;  /* 0x0000007a007a7308 */ /* 0x000fe20000000800 */
[C---:B------:R-:W-:Y:S08]  /*ecc0*/  HMMA.16816.F32 R68, R16.reuse, R24, R68 ;  /* 0x000000181044723c */ /* 0x040ff00000001844 */
[C---:B------:R-:W-:Y:S01]  /*ecd0*/  HMMA.16816.F32 R72, R16.reuse, R26, R72 ;  /* 0x0000001a1048723c */ /* 0x040fe20000001848 */
[----:B------:R-:W3:Y:S01]  /*ece0*/  LDSM.16.MT88.4 R24, [R202+0x4100] ;  /* 0x00410000ca18783b */ /* 0x000ee20000004200 */
[----:B------:R-:W2:Y:S06]  /*ecf0*/  MUFU.EX2 R121, R121 ;  /* 0x0000007900797308 */ /* 0x000eac0000000800 */
[C---:B----4-:R-:W-:Y:S04]  /*ed00*/  HMMA.16816.F32 R76, R16.reuse, R28, R76 ;  /* 0x0000001c104c723c */ /* 0x050fe8000000184c */
[----:B------:R-:W-:Y:S04]  /*ed10*/  MUFU.EX2 R118, R118 ;  /* 0x0000007600767308 */ /* 0x000fe80000000800 */
[C---:B------:R-:W-:Y:S01]  /*ed20*/  HMMA.16816.F32 R80, R16.reuse, R30, R80 ;  /* 0x0000001e1050723c */ /* 0x040fe20000001850 */
[----:B------:R-:W4:Y:S05]  /*ed30*/  LDSM.16.MT88.4 R28, [R201+0x4100] ;  /* 0x00410000c91c783b */ /* 0x000f2a0000004200 */
[----:B------:R-:W3:Y:S02]  /*ed40*/  MUFU.EX2 R131, R131 ;  /* 0x0000008300837308 */ /* 0x000ee40000000800 */
[C---:B-1----:R-:W-:Y:S08]  /*ed50*/  HMMA.16816.F32 R84, R16.reuse, R32, R84 ;  /* 0x000000201054723c */ /* 0x042ff00000001854 */
[C---:B------:R-:W-:Y:S01]  /*ed60*/  HMMA.16816.F32 R88, R16.reuse, R34, R88 ;  /* 0x000000221058723c */ /* 0x040fe20000001858 */
[----:B------:R-:W1:Y:S01]  /*ed70*/  LDSM.16.MT88.4 R32, [R204+0x1900] ;  /* 0x00190000cc20783b */ /* 0x000e620000004200 */
[----:B------:R-:W-:Y:S06]  /*ed80*/  MUFU.EX2 R116, R116 ;  /* 0x0000007400747308 */ /* 0x000fec0000000800 */
[C---:B--2---:R-:W-:Y:S04]  /*ed90*/  HMMA.16816.F32 R92, R16.reuse, R20, R92 ;  /* 0x00000014105c723c */ /* 0x044fe8000000185c */
[----:B------:R-:W2:Y:S04]  /*eda0*/  MUFU.EX2 R119, R119 ;  /* 0x0000007700777308 */ /* 0x000ea80000000800 */
[C---:B------:R-:W-:Y:S01]  /*edb0*/  HMMA.16816.F32 R96, R16.reuse, R22, R96 ;  /* 0x000000161060723c */ /* 0x040fe20000001860 */
[----:B------:R-:W1:Y:S05]  /*edc0*/  LDSM.16.MT88.4 R20, [R202+0x1900] ;  /* 0x00190000ca14783b */ /* 0x000e6a0000004200 */
[----:B------:R-:W-:Y:S02]  /*edd0*/  MUFU.EX2 R117, R117 ;  /* 0x0000007500757308 */ /* 0x000fe40000000800 */
[C---:B---3--:R-:W-:Y:S08]  /*ede0*/  HMMA.16816.F32 R100, R16.reuse, R24, R100 ;  /* 0x000000181064723c */ /* 0x048ff00000001864 */
[C---:B------:R-:W-:Y:S01]  /*edf0*/  HMMA.16816.F32 R104, R16.reuse, R26, R104 ;  /* 0x0000001a1068723c */ /* 0x040fe20000001868 */
[----:B------:R-:W3:Y:S01]  /*ee00*/  LDSM.16.MT88.4 R24, [R201+0x1900] ;  /* 0x00190000c918783b */ /* 0x000ee20000004200 */
[----:B------:R-:W1:Y:S06]  /*ee10*/  MUFU.EX2 R50, R50 ;  /* 0x0000003200327308 */ /* 0x000e6c0000000800 */
[C---:B----4-:R-:W-:Y:S08]  /*ee20*/  HMMA.16816.F32 R52, R16.reuse, R28, R52 ;  /* 0x0000001c1034723c */ /* 0x050ff00000001834 */
[C---:B------:R-:W-:Y:S01]  /*ee30*/  HMMA.16816.F32 R56, R16.reuse, R30, R56 ;  /* 0x0000001e1038723c */ /* 0x040fe20000001838 */
[----:B------:R-:W4:Y:S07]  /*ee40*/  LDSM.16.MT88.4 R28, [R200+0x1900] ;  /* 0x00190000c81c783b */ /* 0x000f2e0000004200 */
[C---:B------:R-:W-:Y:S08]  /*ee50*/  HMMA.16816.F32 R60, R16.reuse, R36, R60 ;  /* 0x00000024103c723c */ /* 0x040ff0000000183c */
[----:B------:R-:W-:Y:S01]  /*ee60*/  HMMA.16816.F32 R64, R16, R38, R64 ;  /* 0x000000261040723c */ /* 0x000fe20000001840 */
[----:B------:R-:W-:Y:S06]  /*ee70*/  LDSM.16.MT88.4 R36, [R201+0x4900] ;  /* 0x00490000c924783b */ /* 0x000fec0000004200 */
[----:B-----5:R-:W-:Y:S01]  /*ee80*/  F2FP.PACK_AB R16, R167, R164 ;  /* 0x000000a4a710723e */ /* 0x020fe200000000ff */
        /* <DEDUP_REMOVED lines=15> */
[C---:B------:R-:W-:Y:S04]  /*ef80*/  HMMA.16816.F32 R68, R16.reuse, R20, R68 ;  /* 0x000000141044723c */ /* 0x040fe80000001844 */
[----:B------:R-:W-:Y:S04]  /*ef90*/  FADD.FTZ R2, R145, R2 ;  /* 0x0000000291027221 */ /* 0x000fe80000010000 */
[C---:B------:R-:W-:Y:S01]  /*efa0*/  HMMA.16816.F32 R72, R16.reuse, R22, R72 ;  /* 0x000000161048723c */ /* 0x040fe20000001848 */
[----:B------:R-:W5:Y:S03]  /*efb0*/  LDSM.16.MT88.4 R20, [R202+0x4900] ;  /* 0x00490000ca14783b */ /* 0x000f660000004200 */
[----:B------:R-:W-:Y:S01]  /*efc0*/  FADD.FTZ R3, R139, R2 ;  /* 0x000000028b037221 */ /* 0x000fe20000010000 */
[----:B------:R-:W-:Y:S03]  /*efd0*/  IADD3 R2, R184, -0x1, RZ ;  /* 0xffffffffb8027810 */ /* 0x000fe60007ffe0ff */
[C---:B---3--:R-:W-:Y:S04]  /*efe0*/  HMMA.16816.F32 R76, R16.reuse, R24, R76 ;  /* 0x00000018104c723c */ /* 0x048fe8000000184c */
[----:B------:R-:W-:Y:S02]  /*eff0*/  FADD.FTZ R3, R220, R3 ;  /* 0x00000003dc037221 */ /* 0x000fe40000010000 */
[----:B------:R-:W-:Y:S02]  /*f000*/  IMAD.MOV.U32 R184, RZ, RZ, R2 ;  /* 0x000000ffffb87224 */ /* 0x000fe400078e0002 */
[C---:B------:R-:W-:Y:S01]  /*f010*/  HMMA.16816.F32 R80, R16.reuse, R26, R80 ;  /* 0x0000001a1050723c */ /* 0x040fe20000001850 */
[----:B------:R-:W3:Y:S03]  /*f020*/  LDSM.16.MT88.4 R24, [R204+0x2100] ;  /* 0x00210000cc18783b */ /* 0x000ee60000004200 */
[----:B------:R-:W-:Y:S04]  /*f030*/  IMAD.MOV.U32 R2, RZ, RZ, R12 ;  /* 0x000000ffff027224 */ /* 0x000fe800078e000c */
[C---:B----4-:R-:W-:Y:S08]  /*f040*/  HMMA.16816.F32 R84, R16.reuse, R28, R84 ;  /* 0x0000001c1054723c */ /* 0x050ff00000001854 */
[C---:B------:R-:W-:Y:S01]  /*f050*/  HMMA.16816.F32 R88, R16.reuse, R30, R88 ;  /* 0x0000001e1058723c */ /* 0x040fe20000001858 */
[----:B------:R-:W4:Y:S07]  /*f060*/  LDSM.16.MT88.4 R28, [R202+0x2100] ;  /* 0x00210000ca1c783b */ /* 0x000f2e0000004200 */
[C---:B-1----:R-:W-:Y:S08]  /*f070*/  HMMA.16816.F32 R92, R16.reuse, R32, R92 ;  /* 0x00000020105c723c */ /* 0x042ff0000000185c */
[C---:B------:R-:W-:Y:S01]  /*f080*/  HMMA.16816.F32 R96, R16.reuse, R34, R96 ;  /* 0x000000221060723c */ /* 0x040fe20000001860 */
[----:B------:R-:W-:Y:S07]  /*f090*/  LDSM.16.MT88.4 R32, [R200+0x2100] ;  /* 0x00210000c820783b */ /* 0x000fee0000004200 */
[C---:B-----5:R-:W-:Y:S08]  /*f0a0*/  HMMA.16816.F32 R100, R16.reuse, R20, R100 ;  /* 0x000000141064723c */ /* 0x060ff00000001864 */
        /* <DEDUP_REMOVED lines=25> */
[C---:B------:R-:W-:Y:S08]  /*f240*/  HMMA.16816.F32 R84, R16.reuse, R32, R84 ;  /* 0x000000201054723c */ /* 0x040ff00000001854 */
[C---:B------:R-:W-:Y:S01]  /*f250*/  HMMA.16816.F32 R88, R16.reuse, R34, R88 ;  /* 0x000000221058723c */ /* 0x040fe20000001858 */
[----:B------:R-:W5:Y:S07]  /*f260*/  LDSM.16.MT88.4 R32, [R202+0x2900] ;  /* 0x00290000ca20783b */ /* 0x000f6e0000004200 */
[C---:B---3--:R-:W-:Y:S08]  /*f270*/  HMMA.16816.F32 R92, R16.reuse, R24, R92 ;  /* 0x00000018105c723c */ /* 0x048ff0000000185c */
[C---:B------:R-:W-:Y:S01]  /*f280*/  HMMA.16816.F32 R96, R16.reuse, R26, R96 ;  /* 0x0000001a1060723c */ /* 0x040fe20000001860 */
[----:B------:R-:W3:Y:S07]  /*f290*/  LDSM.16.MT88.4 R24, [R200+0x2900] ;  /* 0x00290000c818783b */ /* 0x000eee0000004200 */
[C---:B----4-:R-:W-:Y:S08]  /*f2a0*/  HMMA.16816.F32 R100, R16.reuse, R28, R100 ;  /* 0x0000001c1064723c */ /* 0x050ff00000001864 */
[C---:B------:R-:W-:Y:S08]  /*f2b0*/  HMMA.16816.F32 R104, R16.reuse, R30, R104 ;  /* 0x0000001e1068723c */ /* 0x040ff00000001868 */
[C---:B------:R-:W-:Y:S08]  /*f2c0*/  HMMA.16816.F32 R52, R16.reuse, R36, R52 ;  /* 0x000000241034723c */ /* 0x040ff00000001834 */
[C---:B------:R-:W-:Y:S08]  /*f2d0*/  HMMA.16816.F32 R56, R16.reuse, R38, R56 ;  /* 0x000000261038723c */ /* 0x040ff00000001838 */
[C---:B-1----:R-:W-:Y:S08]  /*f2e0*/  HMMA.16816.F32 R60, R16.reuse, R20, R60 ;  /* 0x00000014103c723c */ /* 0x042ff0000000183c */
[----:B------:R-:W-:Y:S01]  /*f2f0*/  HMMA.16816.F32 R64, R16, R22, R64 ;  /* 0x000000161040723c */ /* 0x000fe20000001840 */
[----:B------:R-:W1:Y:S06]  /*f300*/  LDSM.16.MT88.4 R20, [R204+0x5900] ;  /* 0x00590000cc14783b */ /* 0x000e6c0000004200 */
[----:B------:R-:W-:Y:S01]  /*f310*/  F2FP.PACK_AB R16, R121, R122 ;  /* 0x0000007a7910723e */ /* 0x000fe200000000ff */
[----:B------:R-:W-:Y:S01]  /*f320*/  FADD.FTZ R122, R122, R225 ;  /* 0x000000e17a7a7221 */ /* 0x000fe20000010000 */
[----:B------:R-:W-:Y:S03]  /*f330*/  F2FP.PACK_AB R18, R131, R118 ;  /* 0x000000768312723e */ /* 0x000fe600000000ff */
[----:B--2---:R-:W-:Y:S01]  /*f340*/  F2FP.PACK_AB R17, R119, R116 ;  /* 0x000000747711723e */ /* 0x004fe200000000ff */
[----:B------:R-:W-:Y:S01]  /*f350*/  FADD.FTZ R116, R116, R3 ;  /* 0x0000000374747221 */ /* 0x000fe20000010000 */
[----:B------:R-:W-:Y:S01]  /*f360*/  F2FP.PACK_AB R19, R50, R117 ;  /* 0x000000753213723e */ /* 0x000fe200000000ff */
[----:B------:R-:W-:Y:S02]  /*f370*/  FADD.FTZ R121, R121, R122 ;  /* 0x0000007a79797221 */ /* 0x000fe40000010000 */
[----:B------:R-:W-:Y:S02]  /*f380*/  FADD.FTZ R116, R119, R116 ;  /* 0x0000007477747221 */ /* 0x000fe40000010000 */
[----:B------:R-:W-:Y:S02]  /*f390*/  FADD.FTZ R118, R118, R121 ;  /* 0x0000007976767221 */ /* 0x000fe40000010000 */
[C---:B------:R-:W-:Y:S01]  /*f3a0*/  HMMA.16816.F32 R112, R16.reuse, R108, R4 ;  /* 0x0000006c1070723c */ /* 0x040fe20000001804 */
[----:B------:R-:W2:Y:S02]  /*f3b0*/  LDSM.16.MT88.4 R4, [R202+0x5900] ;  /* 0x00590000ca04783b */ /* 0x000ea40000004200 */
[----:B------:R-:W-:Y:S02]  /*f3c0*/  FADD.FTZ R117, R117, R116 ;  /* 0x0000007475757221 */ /* 0x000fe40000010000 */
[----:B------:R-:W-:Y:S02]  /*f3d0*/  FADD.FTZ R216, R131, R118 ;  /* 0x0000007683d87221 */ /* 0x000fe40000010000 */
[----:B------:R-:W-:Y:S01]  /*f3e0*/  FADD.FTZ R217, R50, R117 ;  /* 0x0000007532d97221 */ /* 0x000fe20000010000 */
[C---:B------:R-:W-:Y:S01]  /*f3f0*/  HMMA.16816.F32 R108, R16.reuse, R110, R8 ;  /* 0x0000006e106c723c */ /* 0x040fe20000001808 */
[----:B------:R-:W4:Y:S03]  /*f400*/  LDSM.16.MT88.4 R8, [R201+0x5900] ;  /* 0x00590000c908783b */ /* 0x000f260000004200 */
[----:B------:R-:W-:Y:S04]  /*f410*/  IMAD.MOV.U32 R3, RZ, RZ, R0 ;  /* 0x000000ffff037224 */ /* 0x000fe800078e0000 */
[C---:B-----5:R-:W-:Y:S08]  /*f420*/  HMMA.16816.F32 R68, R16.reuse, R32, R68 ;  /* 0x000000201044723c */ /* 0x060ff00000001844 */
[C---:B------:R-:W-:Y:S08]  /*f430*/  HMMA.16816.F32 R72, R16.reuse, R34, R72 ;  /* 0x000000221048723c */ /* 0x040ff00000001848 */
[C---:B------:R-:W-:Y:S08]  /*f440*/  HMMA.16816.F32 R76, R16.reuse, R40, R76 ;  /* 0x00000028104c723c */ /* 0x040ff0000000184c */
[C---:B------:R-:W-:Y:S08]  /*f450*/  HMMA.16816.F32 R80, R16.reuse, R42, R80 ;  /* 0x0000002a1050723c */ /* 0x040ff00000001850 */
[C---:B---3--:R-:W-:Y:S08]  /*f460*/  HMMA.16816.F32 R84, R16.reuse, R24, R84 ;  /* 0x000000181054723c */ /* 0x048ff00000001854 */
[C---:B------:R-:W-:Y:S08]  /*f470*/  HMMA.16816.F32 R88, R16.reuse, R26, R88 ;  /* 0x0000001a1058723c */ /* 0x040ff00000001858 */
[C---:B-1----:R-:W-:Y:S08]  /*f480*/  HMMA.16816.F32 R92, R16.reuse, R20, R92 ;  /* 0x00000014105c723c */ /* 0x042ff0000000185c */
[C---:B------:R-:W-:Y:S01]  /*f490*/  HMMA.16816.F32 R96, R16.reuse, R22, R96 ;  /* 0x000000161060723c */ /* 0x040fe20000001860 */
[----:B------:R-:W1:Y:S07]  /*f4a0*/  LDSM.16.MT88.4 R20, [R200+0x5900] ;  /* 0x00590000c814783b */ /* 0x000e6e0000004200 */
[C---:B--2---:R-:W-:Y:S08]  /*f4b0*/  HMMA.16816.F32 R100, R16.reuse, R4, R100 ;  /* 0x000000041064723c */ /* 0x044ff00000001864 */
[C---:B------:R-:W-:Y:S08]  /*f4c0*/  HMMA.16816.F32 R104, R16.reuse, R6, R104 ;  /* 0x000000061068723c */ /* 0x040ff00000001868 */
[C---:B----4-:R-:W-:Y:S08]  /*f4d0*/  HMMA.16816.F32 R52, R16.reuse, R8, R52 ;  /* 0x000000081034723c */ /* 0x050ff00000001834 */
[C---:B------:R-:W-:Y:S08]  /*f4e0*/  HMMA.16816.F32 R56, R16.reuse, R10, R56 ;  /* 0x0000000a1038723c */ /* 0x040ff00000001838 */
[C---:B-1----:R-:W-:Y:S08]  /*f4f0*/  HMMA.16816.F32 R60, R16.reuse, R20, R60 ;  /* 0x00000014103c723c */ /* 0x042ff0000000183c */
[----:B------:R-:W-:Y:S01]  /*f500*/  HMMA.16816.F32 R64, R16, R22, R64 ;  /* 0x000000161040723c */ /* 0x000fe20000001840 */
[----:B------:R-:W-:-:S07]  /*f510*/  @P0 BRA `(.L_x_2020) ;  /* 0xffffc3f000000947 */ /* 0x000fce000383ffff */
.L_x_2011:
        /* <DEDUP_REMOVED lines=90> */
.L_x_1983:
        /* <DEDUP_REMOVED lines=138> */
[----:B------:R-:W-:Y:S01]  /*10360*/  STS [R19+0x80], R68 ;  /* 0x0000804413007388 */ /* 0x000fe20000000800 */
[----:B------:R-:W-:Y:S01]  /*10370*/  IMAD.WIDE.U32 R14, R25, c[0x0][0x488], R14 ;  /* 0x00012200190e7a25 */ /* 0x000fe200078e000e */
[----:B------:R-:W-:-:S02]  /*10380*/  F2FP.PACK_AB R52, R53, R52 ;  /* 0x000000343534723e */ /* 0x000fc400000000ff */
[----:B------:R-:W-:Y:S01]  /*10390*/  SEL R12, R12, 0xffffffc0, !P2 ;  /* 0xffffffc00c0c7807 */ /* 0x000fe20005000000 */
[----:B------:R-:W-:Y:S01]  /*103a0*/  IMAD R2, R2, c[0x0][0x488], RZ ;  /* 0x0001220002027a24 */ /* 0x000fe200078e02ff */
[----:B------:R-:W-:Y:S01]  /*103b0*/  STS [R19+0x480], R70 ;  /* 0x0004804613007388 */ /* 0x000fe20000000800 */
[----:B------:R-:W-:Y:S01]  /*103c0*/  F2FP.PACK_AB R54, R55, R54 ;  /* 0x000000363736723e */ /* 0x000fe200000000ff */
[----:B------:R-:W-:Y:S01]  /*103d0*/  IMAD R20, R13, 0x80, R18 ;  /* 0x000000800d147824 */ /* 0x000fe200078e0212 */
[----:B------:R-:W-:Y:S01]  /*103e0*/  LEA R16, P0, R14, c[0x0][0x450], 0x2 ;  /* 0x000114000e107a11 */ /* 0x000fe200078010ff */
        /* <DEDUP_REMOVED lines=16> */
[----:B------:R-:W-:Y:S01]  /*104f0*/  F2FP.PACK_AB R5, R5, R64 ;  /* 0x000000400505723e */ /* 0x000fe200000000ff */
        /* <DEDUP_REMOVED lines=59> */
.L_x_2023:
[----:B---34-:R-:W-:Y:S05]  /*108b0*/  BSYNC B0 ;  /* 0x0000000000007941 */ /* 0x018fea0003800000 */
.L_x_2022:
        /* <DEDUP_REMOVED lines=15> */
.L_x_2025:
[----:B------:R-:W-:Y:S05]  /*109b0*/  BSYNC B0 ;  /* 0x0000000000007941 */ /* 0x000fea0003800000 */
.L_x_2024:
        /* <DEDUP_REMOVED lines=15> */
.L_x_2027:
[----:B------:R-:W-:Y:S05]  /*10ab0*/  BSYNC B0 ;  /* 0x0000000000007941 */ /* 0x000fea0003800000 */
.L_x_2026:
        /* <DEDUP_REMOVED lines=16> */
.L_x_2021:
        /* <DEDUP_REMOVED lines=40> */
.L_x_2029:
[----:B------:R-:W-:Y:S05]  /*10e40*/  BSYNC B0 ;  /* 0x0000000000007941 */ /* 0x000fea0003800000 */
.L_x_2028:
        /* <DEDUP_REMOVED lines=55> */
.L_x_2031:
[----:B------:R-:W-:Y:S05]  /*111c0*/  BSYNC B0 ;  /* 0x0000000000007941 */ /* 0x000fea0003800000 */
.L_x_2030:
        /* <DEDUP_REMOVED lines=15> */
.L_x_2033:
[----:B------:R-:W-:Y:S05]  /*112c0*/  BSYNC B0 ;  /* 0x0000000000007941 */ /* 0x000fea0003800000 */
.L_x_2032:
        /* <DEDUP_REMOVED lines=15> */
.L_x_2035:
[----:B------:R-:W-:Y:S05]  /*113c0*/  BSYNC B0 ;  /* 0x0000000000007941 */ /* 0x000fea0003800000 */
.L_x_2034:
        /* <DEDUP_REMOVED lines=16> */
.L_x_2036:
        /* <DEDUP_REMOVED lines=11> */
.L_x_3564:


//--------------------- .text._ZN7cutlass13device_kernelIN5flash19enable_sm80_to_sm89INS1_16FlashAttnFwdSm80INS1_25CollectiveMainloopFwdSm80ILi8ELi1ELb1EN4cute5tupleIJNS5_1CILi128EEENS7_ILi96EEES8_EEELi128ENS_6half_tEfNS_4arch4Sm80ELb0ELb1ELb0ELb1ELb0ELb0ELb1ELb0EEENS1_21CollectiveEpilogueFwdINS6_IJS8_S8_S9_EEENS6_IJNS7_ILi1EEESH_SH_EEESB_SD_Li256ELb1ELb1ELb0ELb0EEENS1_19SingleTileSchedulerILb1ELb0ELb1ELi128EEEEEEEEEvNT_6ParamsE --------------------------
	.section	.text._ZN7cutlass13device_kernelIN5flash19enable_sm80_to_sm89INS1_16FlashAttnFwdSm80INS1_25CollectiveMainloopFwdSm80ILi8ELi1ELb1EN4cute5tupleIJNS5_1CILi128EEENS7_ILi96EEES8_EEELi128ENS_6half_tEfNS_4arch4Sm80ELb0ELb1ELb0ELb1ELb0ELb0ELb1ELb0EEENS1_21CollectiveEpilogueFwdINS6_IJS8_S8_S9_EEENS6_IJNS7_ILi1EEESH_SH_EEESB_SD_Li256ELb1ELb1ELb0ELb0EEENS1_19SingleTileSchedulerILb1ELb0ELb1ELi128EEEEEEEEEvNT_6ParamsE,"ax",@progbits
	.sectioninfo	@"SHI_REGISTERS=252"
	.align	128
.text._ZN7cutlass13device_kernelIN5flash19enable_sm80_to_sm89INS1_16FlashAttnFwdSm80INS1_25CollectiveMainloopFwdSm80ILi8ELi1ELb1EN4cute5tupleIJNS5_1CILi128EEENS7_ILi96EEES8_EEELi128ENS_6half_tEfNS_4arch4Sm80ELb0ELb1ELb0ELb1ELb0ELb0ELb1ELb0EEENS1_21CollectiveEpilogueFwdINS6_IJS8_S8_S9_EEENS6_IJNS7_ILi1EEESH_SH_EEESB_SD_Li256ELb1ELb1ELb0ELb0EEENS1_19SingleTileSchedulerILb1ELb0ELb1ELi128EEEEEEEEEvNT_6ParamsE:
        .type           _ZN7cutlass13device_kernelIN5flash19enable_sm80_to_sm89INS1_16FlashAttnFwdSm80INS1_25CollectiveMainloopFwdSm80ILi8ELi1ELb1EN4cute5tupleIJNS5_1CILi128EEENS7_ILi96EEES8_EEELi128ENS_6half_tEfNS_4arch4Sm80ELb0ELb1ELb0ELb1ELb0ELb0ELb1ELb0EEENS1_21CollectiveEpilogueFwdINS6_IJS8_S8_S9_EEENS6_IJNS7_ILi1EEESH_SH_EEESB_SD_Li256ELb1ELb1ELb0ELb0EEENS1_19SingleTileSchedulerILb1ELb0ELb1ELi128EEEEEEEEEvNT_6ParamsE,@function
        .size           _ZN7cutlass13device_kernelIN5flash19enable_sm80_to_sm89INS1_16FlashAttnFwdSm80INS1_25CollectiveMainloopFwdSm80ILi8ELi1ELb1EN4cute5tupleIJNS5_1CILi128EEENS7_ILi96EEES8_EEELi128ENS_6half_tEfNS_4arch4Sm80ELb0ELb1ELb0ELb1ELb0ELb0ELb1ELb0EEENS1_21CollectiveEpilogueFwdINS6_IJS8_S8_S9_EEENS6_IJNS7_ILi1EEESH_SH_EEESB_SD_Li256ELb1ELb1ELb0ELb0EEENS1_19SingleTileSchedulerILb1ELb0ELb1ELi128EEEEEEEEEvNT_6ParamsE,(.L_x_3565 - _ZN7cutlass13device_kernelIN5flash19enable_sm80_to_sm89INS1_16FlashAttnFwdSm80INS1_25CollectiveMainloopFwdSm80ILi8ELi1ELb1EN4cute5tupleIJNS5_1CILi128EEENS7_ILi96EEES8_EEELi128ENS_6half_tEfNS_4arch4Sm80ELb0ELb1ELb0ELb1ELb0ELb0ELb1ELb0EEENS1_21CollectiveEpilogueFwdINS6_IJS8_S8_S9_EEENS6_IJNS7_ILi1EEESH_SH_EEESB_SD_Li256ELb1ELb1ELb0ELb0EEENS1_19SingleTileSchedulerILb1ELb0ELb1ELi128EEEEEEEEEvNT_6ParamsE)
        .other          _ZN7cutlass13device_kernelIN5flash19enable_sm80_to_sm89INS1_16FlashAttnFwdSm80INS1_25CollectiveMainloopFwdSm80ILi8ELi1ELb1EN4cute5tupleIJNS5_1CILi128EEENS7_ILi96EEES8_EEELi128ENS_6half_tEfNS_4arch4Sm80ELb0ELb1ELb0ELb1ELb0ELb0ELb1ELb0EEENS1_21CollectiveEpilogueFwdINS6_IJS8_S8_S9_EEENS6_IJNS7_ILi1EEESH_SH_EEESB_SD_Li256ELb1ELb1ELb0ELb0EEENS1_19SingleTileSchedulerILb1ELb0ELb1ELi128EEEEEEEEEvNT_6ParamsE,@"STO_CUDA_ENTRY STV_DEFAULT"
_ZN7cutlass13device_kernelIN5flash19enable_sm80_to_sm89INS1_16FlashAttnFwdSm80INS1_25CollectiveMainloopFwdSm80ILi8ELi1ELb1EN4cute5tupleIJNS5_1CILi128EEENS7_ILi96EEES8_EEELi128ENS_6half_tEfNS_4arch4Sm80ELb0ELb1ELb0ELb1ELb0ELb0ELb1ELb0EEENS1_21CollectiveEpilogueFwdINS6_IJS8_S8_S9_EEENS6_IJNS7_ILi1EEESH_SH_EEESB_SD_Li256ELb1ELb1ELb0ELb0EEENS1_19SingleTileSchedulerILb1ELb0ELb1ELi128EEEEEEEEEvNT_6ParamsE:
        /* <DEDUP_REMOVED lines=16> */
.L_x_2038:
        /* <DEDUP_REMOVED lines=8> */
.L_x_2040:
[----:B------:R-:W-:-:S04]  /*0180*/  MOV R3, c[0x0][0x54c] ;  /* 0x0001530000037a02 */ /* 0x000fc80000000f00 */
.L_x_2039:
[----:B------:R-:W-:Y:S01]  /*0190*/  USHF.L.U32 UR4, UR4, 0x7, URZ ;  /* 0x0000000704047899 */ /* 0x000fe2000800063f */
[----:B-----5:R-:W-:-:S05]  /*01a0*/  IMAD R3, R3, c[0x0][0x548], RZ ;  /* 0x0001520003037a24 */ /* 0x020fca00078e02ff */
[----:B------:R-:W-:-:S04]  /*01b0*/  MOV R40, UR4 ;  /* 0x0000000400287c02 */ /* 0x000fc80008000f00 */
[----:B------:R-:W-:-:S04]  /*01c0*/  ISETP.GE.AND P0, PT, R40, R3, PT ;  /* 0x000000032800720c */ /* 0x000fc80003f06270 */
[----:B------:R-:W-:Y:S01]  /*01d0*/  SEL R210, R210, 0xffffffff, !P0 ;  /* 0xffffffffd2d27807 */ /* 0x000fe20004000000 */
[----:B------:R-:W-:Y:S05]  /*01e0*/  BRA `(.L_x_2041) ;  /* 0x0000013000007947 */ /* 0x000fea0003800000 */
.L_x_2037:
[----:B------:R-:W-:-:S04]  /*01f0*/  ISETP.NE.U32.AND P0, PT, RZ, c[0x0][0x568], PT ;  /* 0x00015a00ff007a0c */ /* 0x000fc80003f05070 */
[----:B------:R-:W-:-:S13]  /*0200*/  ISETP.NE.AND.EX P0, PT, RZ, c[0x0][0x56c], PT, P0 ;  /* 0x00015b00ff007a0c */ /* 0x000fda0003f05300 */
[----:B------:R-:W-:Y:S05]  /*0210*/  @!P0 BRA `(.L_x_2042) ;  /* 0x0000002000008947 */ /* 0x000fea0003800000 */
[----:B------:R1:W5:Y:S01]  /*0220*/  LDG.E R3, [R2.64] ;  /* 0x0000000a02037981 */ /* 0x000362000c1e1900 */
[----:B------:R-:W-:Y:S05]  /*0230*/  BRA `(.L_x_2043) ;  /* 0x0000009000007947 */ /* 0x000fea0003800000 */
.L_x_2042:
        /* <DEDUP_REMOVED lines=8> */
.L_x_2044:
[----:B------:R-:W-:-:S04]  /*02c0*/  MOV R3, c[0x0][0x54c] ;  /* 0x0001530000037a02 */ /* 0x000fc80000000f00 */
.L_x_2043:
[----:B------:R-:W-:Y:S01]  /*02d0*/  USHF.L.U32 UR4, UR4, 0x7, URZ ;  /* 0x0000000704047899 */ /* 0x000fe2000800063f */
[----:B-----5:R-:W-:-:S05]  /*02e0*/  IMAD R3, R3, c[0x0][0x548], RZ ;  /* 0x0001520003037a24 */ /* 0x020fca00078e02ff */
[----:B------:R-:W-:-:S04]  /*02f0*/  MOV R40, UR4 ;  /* 0x0000000400287c02 */ /* 0x000fc80008000f00 */
[----:B------:R-:W-:-:S04]  /*0300*/  ISETP.GE.AND P0, PT, R40, R3, PT ;  /* 0x000000032800720c */ /* 0x000fc80003f06270 */
[----:B------:R-:W-:-:S04]  /*0310*/  SEL R210, R210, 0xffffffff, !P0 ;  /* 0xffffffffd2d27807 */ /* 0x000fc80004000000 */
.L_x_2041:
        /* <DEDUP_REMOVED lines=28> */
.L_x_2045:
[----:B------:R-:W-:-:S04]  /*04e0*/  ISETP.NE.U32.AND P1, PT, RZ, c[0x0][0x368], PT ;  /* 0x0000da00ff007a0c */ /* 0x000fc80003f25070 */
[----:B------:R-:W-:-:S13]  /*04f0*/  ISETP.NE.AND.EX P1, PT, RZ, c[0x0][0x36c], PT, P1 ;  /* 0x0000db00ff007a0c */ /* 0x000fda0003f25310 */
[----:B------:R-:W-:Y:S05]  /*0500*/  @!P1 BRA `(.L_x_2046) ;  /* 0x0000003000009947 */ /* 0x000fea0003800000 */
[----:B------:R-:W-:-:S06]  /*0510*/  IMAD.WIDE R208, R210, R5, c[0x0][0x368] ;  /* 0x0000da00d2d07625 */ /* 0x000fcc00078e0205 */
[----:B------:R2:W5:Y:S01]  /*0520*/  LDG.E R208, [R208.64] ;  /* 0x0000000ad0d07981 */ /* 0x000562000c1e1900 */
[----:B------:R-:W-:Y:S05]  /*0530*/  BRA `(.L_x_2047) ;  /* 0x0000004000007947 */ /* 0x000fea0003800000 */
.L_x_2046:
[----:B------:R-:W-:Y:S05]  /*0540*/  @!P5 BRA `(.L_x_2047) ;  /* 0x000000300000d947 */ /* 0x000fea0003800000 */
[----:B------:R-:W2:Y:S04]  /*0550*/  LDG.E R208, [R2.64] ;  /* 0x0000000a02d07981 */ /* 0x000ea8000c1e1900 */
[----:B-1----:R-:W2:Y:S02]  /*0560*/  LDG.E R7, [R2.64+0x4] ;  /* 0x0000040a02077981 */ /* 0x002ea4000c1e1900 */
[----:B--2---:R-:W-:Y:S02]  /*0570*/  IADD3 R208, -R208, R7, RZ ;  /* 0x00000007d0d07210 */ /* 0x004fe40007ffe1ff */
.L_x_2047:
        /* <DEDUP_REMOVED lines=23> */
.L_x_2049:
[----:B------:R-:W-:-:S13]  /*06f0*/  ISETP.NE.AND P1, PT, R13, 0x1, PT ;  /* 0x000000010d00780c */ /* 0x000fda0003f25270 */
[----:B------:R-:W-:-:S05]  /*0700*/  @P1 IMAD.HI.U32 R2, R6, c[0x0][0x330], RZ ;  /* 0x0000cc0006021a27 */ /* 0x000fca00078e00ff */
[----:B------:R-:W-:-:S05]  /*0710*/  @P1 SHF.R.U32.HI R6, RZ, c[0x0][0x334], R2 ;  /* 0x0000cd00ff061a19 */ /* 0x000fca0000011602 */
.L_x_2050:
[----:B------:R-:W-:-:S05]  /*0720*/  IMAD R3, R6, R13, c[0x0][0x32c] ;  /* 0x0000cb0006037624 */ /* 0x000fca00078e020d */
[----:B------:R-:W-:-:S04]  /*0730*/  IMNMX R4, R4, R3, PT ;  /* 0x0000000304047217 */ /* 0x000fc80003800200 */
.L_x_2048:
        /* <DEDUP_REMOVED lines=25> */
.L_x_2052:
[----:B------:R-:W-:-:S13]  /*08d0*/  ISETP.NE.AND P1, PT, R13, 0x1, PT ;  /* 0x000000010d00780c */ /* 0x000fda0003f25270 */
[----:B------:R-:W-:-:S05]  /*08e0*/  @P1 IMAD.HI.U32 R2, R3, c[0x0][0x330], RZ ;  /* 0x0000cc0003021a27 */ /* 0x000fca00078e00ff */
[----:B------:R-:W-:-:S05]  /*08f0*/  @P1 SHF.R.U32.HI R3, RZ, c[0x0][0x334], R2 ;  /* 0x0000cd00ff031a19 */ /* 0x000fca0000011602 */
.L_x_2053:
[----:B------:R-:W-:-:S05]  /*0900*/  IMAD R3, R3, c[0x0][0x32c], RZ ;  /* 0x0000cb0003037a24 */ /* 0x000fca00078e02ff */
[----:B------:R-:W-:-:S05]  /*0910*/  IMNMX R4, R4, R3, !PT ;  /* 0x0000000304047217 */ /* 0x000fca0007800200 */
.L_x_2051:
        /* <DEDUP_REMOVED lines=54> */
[----:B------:R-:W-:Y:S01]  /*0c80*/  IMAD.WIDE.U32 R110, R41, c[0x0][0x1e0], RZ ;  /* 0x00007800296e7a25 */ /* 0x000fe200078e00ff */
[----:B------:R-:W-:Y:S01]  /*0c90*/  SHF.R.S32.HI R5, RZ, 0x1f, R0 ;  /* 0x0000001fff057819 */ /* 0x000fe20000011400 */
[----:B------:R-:W-:Y:S01]  /*0ca0*/  UIMAD.WIDE.U32 UR14, UR6, 0x40, URZ ;  /* 0x00000040060e78a5 */ /* 0x000fe2000f8e003f */
[----:B------:R-:W-:Y:S01]  /*0cb0*/  LOP3.LUT R29, R3, 0xfffffff8, RZ, 0xc0, !PT ;  /* 0xfffffff8031d7812 */ /* 0x000fe200078ec0ff */
[----:B------:R-:W-:Y:S01]  /*0cc0*/  USHF.L.U32 UR8, UR7, 0x6, URZ ;  /* 0x0000000607087899 */ /* 0x000fe2000800063f */
[----:B------:R-:W-:Y:S01]  /*0cd0*/  SHF.R.S32.HI R3, RZ, 0x3, R3 ;  /* 0x00000003ff037819 */ /* 0x000fe20000011403 */
[----:B------:R-:W-:Y:S01]  /*0ce0*/  IMAD R5, R5, c[0x0][0x178], RZ ;  /* 0x00005e0005057a24 */ /* 0x000fe200078e02ff */
[----:B-1----:R-:W-:Y:S01]  /*0cf0*/  SHF.R.S32.HI R33, RZ, 0x1f, R32 ;  /* 0x0000001fff217819 */ /* 0x002fe20000011420 */
[----:B------:R-:W-:Y:S01]  /*0d00*/  IMAD.IADD R29, R42, 0x1, -R29 ;  /* 0x000000012a1d7824 */ /* 0x000fe200078e0a1d */
[----:B------:R-:W-:Y:S01]  /*0d10*/  UIADD3 UR8, UR15, UR8, URZ ;  /* 0x000000080f087290 */ /* 0x000fe2000fffe03f */
[----:B------:R-:W-:Y:S01]  /*0d20*/  IMAD R5, R0, c[0x0][0x17c], R5 ;  /* 0x00005f0000057a24 */ /* 0x000fe200078e0205 */
[----:B------:R-:W-:Y:S01]  /*0d30*/  LEA.HI R108, R109, R42, RZ, 0x5 ;  /* 0x0000002a6d6c7211 */ /* 0x000fe200078f28ff */
[----:B------:R-:W-:Y:S01]  /*0d40*/  IMAD R11, R29, 0x20, R3 ;  /* 0x000000201d0b7824 */ /* 0x000fe200078e0203 */
[----:B------:R-:W-:Y:S01]  /*0d50*/  USHF.L.U32 UR9, UR4, 0x6, URZ ;  /* 0x0000000604097899 */ /* 0x000fe2000800063f */
[----:B------:R-:W-:Y:S01]  /*0d60*/  IMAD.IADD R9, R9, 0x1, R5 ;  /* 0x0000000109097824 */ /* 0x000fe200078e0205 */
[----:B------:R-:W-:Y:S01]  /*0d70*/  SHF.R.S32.HI R5, RZ, 0x1f, R210 ;  /* 0x0000001fff057819 */ /* 0x000fe200000114d2 */
[----:B------:R-:W-:Y:S01]  /*0d80*/  IMAD R7, R33, c[0x0][0x1b8], RZ ;  /* 0x00006e0021077a24 */ /* 0x000fe200078e02ff */
[----:B------:R-:W-:Y:S01]  /*0d90*/  SHF.R.S32.HI R43, RZ, 0x5, R108 ;  /* 0x00000005ff2b7819 */ /* 0x000fe2000001146c */
[----:B------:R-:W-:Y:S01]  /*0da0*/  IMAD.IADD R2, R40, 0x1, R11 ;  /* 0x0000000128027824 */ /* 0x000fe200078e020b */
[----:B------:R-:W-:Y:S01]  /*0db0*/  SEL R0, R5, RZ, !P0 ;  /* 0x000000ff05007207 */ /* 0x000fe20004000000 */
[C---:B------:R-:W-:Y:S01]  /*0dc0*/  IMAD R7, R32.reuse, c[0x0][0x1bc], R7 ;  /* 0x00006f0020077a24 */ /* 0x040fe200078e0207 */
[----:B------:R-:W-:Y:S01]  /*0dd0*/  UMOV UR12, 0x6 ;  /* 0x00000006000c7882 */ /* 0x000fe20000000000 */
[----:B------:R-:W-:Y:S01]  /*0de0*/  IMAD.WIDE.U32 R8, R32, c[0x0][0x1b8], R8 ;  /* 0x00006e0020087a25 */ /* 0x000fe200078e0008 */
[----:B------:R-:W-:-:S03]  /*0df0*/  USHF.L.U64.HI UR12, UR4, UR12, UR5 ;  /* 0x0000000c040c7299 */ /* 0x000fc60008010205 */
        /* <DEDUP_REMOVED lines=21> */
[----:B------:R-:W-:Y:S02]  /*0f50*/  IMAD.SHL.U32 R36, R29, 0x8, RZ ;  /* 0x000000081d247824 */ /* 0x000fe400078e00ff */
[----:B------:R-:W-:-:S03]  /*0f60*/  IMAD.WIDE.U32 R6, R6, c[0x0][0x1a8], R10 ;  /* 0x00006a0006067a25 */ /* 0x000fc600078e000a */
[----:B------:R-:W-:Y:S01]  /*0f70*/  LOP3.LUT R2, R209, 0x38, R36, 0xf8, !PT ;  /* 0x00000038d1027812 */ /* 0x000fe200078ef824 */
[----:B------:R-:W-:Y:S01]  /*0f80*/  IMAD.IADD R0, R7, 0x1, R9 ;  /* 0x0000000107007824 */ /* 0x000fe200078e0209 */
[----:B------:R-:W-:Y:S01]  /*0f90*/  BAR.SYNC.DEFER_BLOCKING 0x0 ;  /* 0x0000000000007b1d */ /* 0x000fe20000010000 */
[----:B------:R-:W-:Y:S01]  /*0fa0*/  LEA R4, P0, R6, c[0x0][0x160], 0x1 ;  /* 0x0000580006047a11 */ /* 0x000fe200078008ff */
[----:B------:R-:W-:Y:S01]  /*0fb0*/  IMAD R7, R211, c[0x0][0x2c4], RZ ;  /* 0x0000b100d3077a24 */ /* 0x000fe200078e02ff */
[----:B------:R-:W-:Y:S01]  /*0fc0*/  SHF.R.U32.HI R209, RZ, 0x3, R209 ;  /* 0x00000003ffd17819 */ /* 0x000fe200000116d1 */
[----:B------:R-:W-:Y:S01]  /*0fd0*/  IMAD.SHL.U32 R8, R8, 0x8, RZ ;  /* 0x0000000808087824 */ /* 0x000fe200078e00ff */
[----:B------:R-:W-:Y:S01]  /*0fe0*/  LEA.HI.X R0, R6, c[0x0][0x164], R0, 0x1, P0 ;  /* 0x0000590006007a11 */ /* 0x000fe200000f0c00 */
[----:B------:R-:W1:Y:S01]  /*0ff0*/  SHFL.IDX PT, R10, R4, RZ, 0x181f ;  /* 0x00181fff040a7589 */ /* 0x000e6200000e0000 */
[----:B------:R-:W-:Y:S01]  /*1000*/  LOP3.LUT R209, R2, R209, RZ, 0x3c, !PT ;  /* 0x000000d102d17212 */ /* 0x000fe200078e3cff */
[----:B------:R-:W-:Y:S01]  /*1010*/  IMAD.IADD R2, R40, 0x1, R3 ;  /* 0x0000000128027824 */ /* 0x000fe200078e0203 */
[----:B------:R-:W-:Y:S01]  /*1020*/  SHF.R.S32.HI R37, RZ, 0x1f, R36 ;  /* 0x0000001fff257819 */ /* 0x000fe20000011424 */
[----:B------:R-:W2:Y:S01]  /*1030*/  SHFL.IDX PT, R11, R0, RZ, 0x181f ;  /* 0x00181fff000b7589 */ /* 0x000ea200000e0000 */
[----:B------:R-:W-:-:S02]  /*1040*/  LOP3.LUT R209, R209, 0xfffffe00, R8, 0xf8, !PT ;  /* 0xfffffe00d1d17812 */ /* 0x000fc400078ef808 */
[CC--:B------:R-:W-:Y:S01]  /*1050*/  ISETP.GE.AND P1, PT, R2.reuse, R7.reuse, PT ;  /* 0x000000070200720c */ /* 0x0c0fe20003f26270 */
[----:B------:R-:W4:Y:S01]  /*1060*/  SHFL.IDX PT, R16, R4, 0x1, 0x181f ;  /* 0x00381f0004107f89 */ /* 0x000f2200000e0000 */
[C---:B------:R-:W-:Y:S01]  /*1070*/  IADD3 R6, R2.reuse, 0x20, RZ ;  /* 0x0000002002067810 */ /* 0x040fe20007ffe0ff */
[----:B------:R-:W-:Y:S01]  /*1080*/  IMAD.SHL.U32 R209, R209, 0x2, RZ ;  /* 0x00000002d1d17824 */ /* 0x000fe200078e00ff */
[----:B------:R-:W-:Y:S01]  /*1090*/  IADD3 R8, R2, 0x40, RZ ;  /* 0x0000004002087810 */ /* 0x000fe20007ffe0ff */
[----:B------:R-:W5:Y:S01]  /*10a0*/  SHFL.IDX PT, R17, R0, 0x1, 0x181f ;  /* 0x00381f0000117f89 */ /* 0x000f6200000e0000 */
[----:B------:R-:W-:Y:S02]  /*10b0*/  ISETP.GE.AND P0, PT, R6, R7, PT ;  /* 0x000000070600720c */ /* 0x000fe40003f06270 */
[----:B------:R-:W-:Y:S02]  /*10c0*/  SHF.R.S32.HI R6, RZ, 0x1f, R34 ;  /* 0x0000001fff067819 */ /* 0x000fe40000011422 */
[----:B------:R-:W-:-:S02]  /*10d0*/  ISETP.GE.AND P6, PT, R36, c[0x0][0x198], PT ;  /* 0x0000660024007a0c */ /* 0x000fc40003fc6270 */
[----:B------:R-:W-:Y:S02]  /*10e0*/  IADD3 R2, R2, 0x60, RZ ;  /* 0x0000006002027810 */ /* 0x000fe40007ffe0ff */
[----:B---3--:R-:W-:Y:S01]  /*10f0*/  @P2 SHF.R.S32.HI R31, RZ, 0x1f, R30 ;  /* 0x0000001fff1f2819 */ /* 0x008fe2000001141e */
[----:B------:R-:W-:Y:S02]  /*1100*/  @!P2 IMAD.MOV.U32 R30, RZ, RZ, R210 ;  /* 0x000000ffff1ea224 */ /* 0x000fe400078e00d2 */
[----:B------:R-:W-:Y:S01]  /*1110*/  @!P2 IMAD.MOV.U32 R31, RZ, RZ, R5 ;  /* 0x000000ffff1fa224 */ /* 0x000fe200078e0005 */
[----:B------:R-:W-:Y:S02]  /*1120*/  IADD3 R34, P2, R34, R3, RZ ;  /* 0x0000000322227210 */ /* 0x000fe40007f5e0ff */
[----:B------:R-:W-:Y:S02]  /*1130*/  IADD3 R5, R36, 0x40, RZ ;  /* 0x0000004024057810 */ /* 0x000fe40007ffe0ff */
[----:B------:R-:W-:Y:S01]  /*1140*/  LEA.HI.X.SX32 R35, R3, R6, 0x1, P2 ;  /* 0x0000000603237211 */ /* 0x000fe200010f0eff */
[----:B------:R-:W-:Y:S01]  /*1150*/  IMAD.WIDE.U32 R18, R34, c[0x0][0x1e0], R36 ;  /* 0x0000780022127a25 */ /* 0x000fe200078e0024 */
[----:B------:R-:W-:-:S02]  /*1160*/  @!P1 SHF.R.S32.HI R6, RZ, 0x1f, R5 ;  /* 0x0000001fff069819 */ /* 0x000fc40000011405 */
[----:B------:R-:W-:Y:S01]  /*1170*/  SEL R222, R30, RZ, !P5 ;  /* 0x000000ff1ede7207 */ /* 0x000fe20006800000 */
[----:B------:R-:W-:Y:S01]  /*1180*/  IMAD R9, R35, c[0x0][0x1e0], RZ ;  /* 0x0000780023097a24 */ /* 0x000fe200078e02ff */
[----:B------:R-:W-:Y:S01]  /*1190*/  SEL R30, R31, RZ, !P5 ;  /* 0x000000ff1f1e7207 */ /* 0x000fe20006800000 */
[----:B------:R-:W-:Y:S01]  /*11a0*/  IMAD R35, R35, c[0x0][0x208], RZ ;  /* 0x0000820023237a24 */ /* 0x000fe200078e02ff */
[----:B------:R-:W-:Y:S02]  /*11b0*/  @!P1 LEA.HI R6, R6, R5, RZ, 0x3 ;  /* 0x0000000506069211 */ /* 0x000fe400078f18ff */
[----:B-1----:R-:W-:Y:S01]  /*11c0*/  @!P1 LEA R22, P5, R36, R10, 0x1 ;  /* 0x0000000a24169211 */ /* 0x002fe200078a08ff */
[C---:B------:R-:W-:Y:S01]  /*11d0*/  IMAD R215, R30.reuse, c[0x0][0x1f0], RZ ;  /* 0x00007c001ed77a24 */ /* 0x040fe200078e02ff */
[----:B------:R-:W-:Y:S01]  /*11e0*/  ISETP.GE.AND P2, PT, R5, c[0x0][0x198], PT ;  /* 0x0000660005007a0c */ /* 0x000fe20003f46270 */
[----:B------:R-:W-:Y:S01]  /*11f0*/  IMAD R225, R30, c[0x0][0x218], RZ ;  /* 0x000086001ee17a24 */ /* 0x000fe200078e02ff */
[----:B------:R-:W-:Y:S01]  /*1200*/  @!P1 LOP3.LUT R6, R6, 0xfffffff8, RZ, 0xc0, !PT ;  /* 0xfffffff806069812 */ /* 0x000fe200078ec0ff */
[----:B------:R-:W-:Y:S01]  /*1210*/  IMAD R215, R222, c[0x0][0x1f4], R215 ;  /* 0x00007d00ded77a24 */ /* 0x000fe200078e02d7 */
[----:B--2---:R-:W-:Y:S01]  /*1220*/  @!P1 LEA.HI.X R23, R36, R11, R37, 0x1, P5 ;  /* 0x0000000b24179211 */ /* 0x004fe200028f0c25 */
[----:B------:R-:W-:Y:S01]  /*1230*/  IMAD R225, R222, c[0x0][0x21c], R225 ;  /* 0x00008700dee17a24 */ /* 0x000fe200078e02e1 */
[----:B------:R-:W-:Y:S01]  /*1240*/  ISETP.GE.AND P5, PT, R8, R7, PT ;  /* 0x000000070800720c */ /* 0x000fe20003fa6270 */
[----:B------:R-:W-:Y:S01]  /*1250*/  @!P1 IMAD.WIDE R24, R6, 0x2, R10 ;  /* 0x0000000206189825 */ /* 0x000fe200078e020a */
[----:B------:R-:W1:Y:S01]  /*1260*/  SHFL.IDX PT, R8, R4, 0x2, 0x181f ;  /* 0x00581f0004087f89 */ /* 0x000e6200000e0000 */
[----:B------:R-:W-:-:S02]  /*1270*/  @!P0 SHF.R.S32.HI R6, RZ, 0x1f, R5 ;  /* 0x0000001fff068819 */ /* 0x000fc40000011405 */
[----:B------:R-:W-:Y:S01]  /*1280*/  IMAD R10, R34, c[0x0][0x1e4], R9 ;  /* 0x00007900220a7a24 */ /* 0x000fe200078e0209 */
[----:B------:R2:W-:Y:S01]  /*1290*/  @!P1 LDGSTS.E.BYPASS.LTC128B.128 [R209+0x100], [R22.64], !P6 ;  /* 0x0010000016d19fae */ /* 0x0005e2000f101d4a */
[----:B------:R-:W-:Y:S02]  /*12a0*/  @!P0 LEA.HI R6, R6, R5, RZ, 0x3 ;  /* 0x0000000506068211 */ /* 0x000fe400078f18ff */
[----:B------:R-:W-:Y:S01]  /*12b0*/  IMAD.IADD R19, R19, 0x1, R10 ;  /* 0x0000000113137824 */ /* 0x000fe200078e020a */
[----:B------:R-:W3:Y:S01]  /*12c0*/  SHFL.IDX PT, R9, R0, 0x2, 0x181f ;  /* 0x00581f0000097f89 */ /* 0x000ee200000e0000 */
[----:B------:R-:W-:Y:S02]  /*12d0*/  @!P0 LOP3.LUT R11, R6, 0xfffffff8, RZ, 0xc0, !PT ;  /* 0xfffffff8060b8812 */ /* 0x000fe400078ec0ff */
[----:B------:R-:W-:Y:S01]  /*12e0*/  SHF.R.S32.HI R31, RZ, 0x1f, R113 ;  /* 0x0000001fff1f7819 */ /* 0x000fe20000011471 */
[----:B------:R3:W-:Y:S01]  /*12f0*/  @!P1 LDGSTS.E.BYPASS.LTC128B.128 [R209+0x4100], [R24.64], !P2 ;  /* 0x0410000018d19fae */ /* 0x0007e2000d101d4a */
[----:B----4-:R-:W-:Y:S01]  /*1300*/  @!P0 LEA R20, P1, R36, R16, 0x1 ;  /* 0x0000001024148211 */ /* 0x010fe200078208ff */
[----:B-----5:R-:W-:-:S02]  /*1310*/  @!P0 IMAD.WIDE R10, R11, 0x2, R16 ;  /* 0x000000020b0a8825 */ /* 0x020fc400078e0210 */
[----:B------:R4:W5:Y:S01]  /*1320*/  SHFL.IDX PT, R16, R4, 0x3, 0x181f ;  /* 0x00781f0004107f89 */ /* 0x00096200000e0000 */
[----:B------:R-:W-:Y:S02]  /*1330*/  @!P0 LEA.HI.X R21, R36, R17, R37, 0x1, P1 ;  /* 0x0000001124158211 */ /* 0x000fe400008f0c25 */
[----:B------:R-:W-:Y:S01]  /*1340*/  ISETP.GE.AND P1, PT, R2, R7, PT ;  /* 0x000000070200720c */ /* 0x000fe20003f26270 */
[C---:B------:R-:W-:Y:S01]  /*1350*/  IMAD R7, R33.reuse, c[0x0][0x1e8], RZ ;  /* 0x00007a0021077a24 */ /* 0x040fe200078e02ff */
[----:B------:R-:W-:Y:S01]  /*1360*/  @!P5 SHF.R.S32.HI R2, RZ, 0x1f, R5 ;  /* 0x0000001fff02d819 */ /* 0x000fe20000011405 */
[----:B------:R5:W-:Y:S01]  /*1370*/  @!P0 LDGSTS.E.BYPASS.LTC128B.128 [R209+0x1100], [R20.64], !P6 ;  /* 0x0110000014d18fae */ /* 0x000be2000f101d4a */
[----:B------:R-:W-:Y:S02]  /*1380*/  IMAD R33, R33, c[0x0][0x210], RZ ;  /* 0x0000840021217a24 */ /* 0x000fe400078e02ff */
[----:B------:R-:W-:Y:S01]  /*1390*/  @!P5 LEA.HI R2, R2, R5, RZ, 0x3 ;  /* 0x000000050202d211 */ /* 0x000fe200078f18ff */
[C---:B------:R-:W-:Y:S01]  /*13a0*/  IMAD R212, R32.reuse, c[0x0][0x1ec], R7 ;  /* 0x00007b0020d47a24 */ /* 0x040fe200078e0207 */
[----:B------:R5:W-:Y:S01]  /*13b0*/  @!P0 LDGSTS.E.BYPASS.LTC128B.128 [R209+0x5100], [R10.64], !P2 ;  /* 0x051000000ad18fae */ /* 0x000be2000d101d4a */
[----:B------:R-:W-:Y:S01]  /*13c0*/  IMAD R33, R32, c[0x0][0x214], R33 ;  /* 0x0000850020217a24 */ /* 0x000fe200078e0221 */
[----:B------:R-:W-:Y:S01]  /*13d0*/  @!P5 LOP3.LUT R7, R2, 0xfffffff8, RZ, 0xc0, !PT ;  /* 0xfffffff80207d812 */ /* 0x000fe200078ec0ff */
[----:B--2---:R-:W-:Y:S01]  /*13e0*/  IMAD.WIDE.U32 R22, R32, c[0x0][0x1e8], R18 ;  /* 0x00007a0020167a25 */ /* 0x004fe200078e0012 */
[C---:B-1----:R-:W-:Y:S01]  /*13f0*/  @!P5 LEA R18, P0, R36.reuse, R8, 0x1 ;  /* 0x000000082412d211 */ /* 0x042fe200078008ff */
[----:B------:R1:W2:Y:S02]  /*1400*/  SHFL.IDX PT, R17, R0, 0x3, 0x181f ;  /* 0x00781f0000117f89 */ /* 0x0002a400000e0000 */
[----:B------:R-:W-:Y:S01]  /*1410*/  IMAD.IADD R213, R23, 0x1, R212 ;  /* 0x0000000117d57824 */ /* 0x000fe200078e02d4 */
[----:B---3--:R-:W-:Y:S01]  /*1420*/  @!P5 LEA.HI.X R19, R36, R9, R37, 0x1, P0 ;  /* 0x000000092413d211 */ /* 0x008fe200000f0c25 */
[----:B------:R-:W-:Y:S01]  /*1430*/  @!P5 IMAD.WIDE R8, R7, 0x2, R8 ;  /* 0x000000020708d825 */ /* 0x000fe200078e0208 */
[----:B----4-:R-:W-:-:S03]  /*1440*/  LEA.HI R4, R109, R42, RZ, 0x4 ;  /* 0x0000002a6d047211 */ /* 0x010fc600078f20ff */
[----:B------:R-:W-:Y:S01]  /*1450*/  IMAD R7, R41, c[0x0][0x1e4], RZ ;  /* 0x0000790029077a24 */ /* 0x000fe200078e02ff */
[----:B------:R3:W-:Y:S01]  /*1460*/  @!P5 LDGSTS.E.BYPASS.LTC128B.128 [R209+0x2100], [R18.64], !P6 ;  /* 0x0210000012d1dfae */ /* 0x0007e2000f101d4a */
[----:B------:R-:W-:Y:S02]  /*1470*/  IMAD R41, R14, -0x60, R41 ;  /* 0xffffffa00e297824 */ /* 0x000fe400078e0229 */
[----:B------:R-:W-:Y:S01]  /*1480*/  IMAD.MOV.U32 R212, RZ, RZ, R22 ;  /* 0x000000ffffd47224 */ /* 0x000fe200078e0016 */
[----:B------:R4:W-:Y:S01]  /*1490*/  @!P5 LDGSTS.E.BYPASS.LTC128B.128 [R209+0x6100], [R8.64], !P2 ;  /* 0x0610000008d1dfae */ /* 0x0009e2000d101d4a */
[----:B------:R-:W-:Y:S01]  /*14a0*/  IMAD.IADD R12, R111, 0x1, R7 ;  /* 0x000000016f0c7824 */ /* 0x000fe200078e0207 */
[----:B------:R-:W-:Y:S01]  /*14b0*/  IADD3 R28, R41, R208, -R3 ;  /* 0x000000d0291c7210 */ /* 0x000fe20007ffe803 */
[----:B------:R-:W-:Y:S01]  /*14c0*/  IMAD.WIDE.U32 R212, R222, c[0x0][0x1f0], R212 ;  /* 0x00007c00ded47a25 */ /* 0x000fe200078e00d4 */
[----:B------:R-:W-:Y:S02]  /*14d0*/  LOP3.LUT R7, R4, 0xfffffff0, RZ, 0xc0, !PT ;  /* 0xfffffff004077812 */ /* 0x000fe400078ec0ff */
[----:B------:R-:W-:Y:S01]  /*14e0*/  ISETP.GE.AND P0, PT, R28, 0x1, PT ;  /* 0x000000011c00780c */ /* 0x000fe20003f06270 */
[----:B------:R-:W-:-:S02]  /*14f0*/  IMAD.IADD R215, R213, 0x1, R215 ;  /* 0x00000001d5d77824 */ /* 0x000fc400078e02d7 */
[----:B-----5:R-:W-:Y:S01]  /*1500*/  IMAD R11, R12, R113, RZ ;  /* 0x000000710c0b7224 */ /* 0x020fe200078e02ff */
[----:B-1----:R-:W-:Y:S01]  /*1510*/  @!P1 SHF.R.S32.HI R0, RZ, 0x1f, R5 ;  /* 0x0000001fff009819 */ /* 0x002fe20000011405 */
[----:B------:R-:W-:Y:S02]  /*1520*/  IMAD.MOV.U32 R214, RZ, RZ, R212 ;  /* 0x000000ffffd67224 */ /* 0x000fe400078e00d4 */
[----:B------:R-:W-:Y:S01]  /*1530*/  IMAD.IADD R7, R42, 0x1, -R7 ;  /* 0x000000012a077824 */ /* 0x000fe200078e0a07 */
[----:B------:R-:W-:Y:S01]  /*1540*/  @!P1 LEA.HI R0, R0, R5, RZ, 0x3 ;  /* 0x0000000500009211 */ /* 0x000fe200078f18ff */
[----:B------:R-:W-:-:S03]  /*1550*/  IMAD R11, R31, R110, R11 ;  /* 0x0000006e1f0b7224 */ /* 0x000fc600078e020b */
[----:B------:R-:W-:Y:S02]  /*1560*/  @!P1 LOP3.LUT R0, R0, 0xfffffff8, RZ, 0xc0, !PT ;  /* 0xfffffff800009812 */ /* 0x000fe400078ec0ff */
[----:B------:R-:W-:Y:S02]  /*1570*/  SHF.R.S32.HI R2, RZ, 0x1f, R7 ;  /* 0x0000001fff027819 */ /* 0x000fe40000011407 */
[----:B---3--:R-:W-:Y:S02]  /*1580*/  @!P1 LEA R18, P5, R36, R16, 0x1 ;  /* 0x0000001024129211 */ /* 0x008fe400078a08ff */
[----:B------:R-:W-:Y:S01]  /*1590*/  LEA.HI R2, R2, R7, RZ, 0x3 ;  /* 0x0000000702027211 */ /* 0x000fe200078f18ff */
[----:B----4-:R-:W-:Y:S01]  /*15a0*/  IMAD.WIDE.U32 R8, R113, R110, R214 ;  /* 0x0000006e71087225 */ /* 0x010fe200078e00d6 */
[----:B--2---:R-:W-:-:S03]  /*15b0*/  @!P1 LEA.HI.X R19, R36, R17, R37, 0x1, P5 ;  /* 0x0000001124139211 */ /* 0x004fc600028f0c25 */
[----:B------:R-:W-:Y:S01]  /*15c0*/  IMAD.IADD R6, R9, 0x1, R11 ;  /* 0x0000000109067824 */ /* 0x000fe200078e020b */
[----:B------:R-:W-:Y:S01]  /*15d0*/  @P0 LEA R10, P5, R8, c[0x0][0x1c8], 0x1 ;  /* 0x00007200080a0a11 */ /* 0x000fe200078a08ff */
[----:B------:R-:W-:Y:S01]  /*15e0*/  @!P1 IMAD.WIDE R16, R0, 0x2, R16 ;  /* 0x0000000200109825 */ /* 0x000fe200078e0210 */
        /* <DEDUP_REMOVED lines=92> */
[----:B------:R-:W-:-:S04]  /*1bb0*/  IMAD.WIDE.U32 R6, R32, c[0x0][0x210], R34 ;  /* 0x0000840020067a25 */ /* 0x000fc800078e0022 */
[----:B------:R-:W-:Y:S02]  /*1bc0*/  IMAD.IADD R7, R7, 0x1, R33 ;  /* 0x0000000107077824 */ /* 0x000fe400078e0221 */
[----:B------:R-:W-:Y:S02]  /*1bd0*/  IMAD.U32 R31, RZ, RZ, UR9 ;  /* 0x00000009ff1f7e24 */ /* 0x000fe4000f8e00ff */
[----:B------:R-:W-:-:S04]  /*1be0*/  IMAD.WIDE.U32 R222, R222, c[0x0][0x218], R6 ;  /* 0x00008600dede7a25 */ /* 0x000fc800078e0006 */
[----:B------:R-:W-:Y:S02]  /*1bf0*/  IMAD R7, R113, c[0x0][0x20c], R0 ;  /* 0x0000830071077a24 */ /* 0x000fe400078e0200 */
        /* <DEDUP_REMOVED lines=30> */
[----:B------:R-:W-:-:S03]  /*1de0*/  LEA R6, P0, R20, c[0x0][0x1f8], 0x1 ;  /* 0x00007e0014067a11 */ /* 0x000fc600078008ff */
        /* <DEDUP_REMOVED lines=178> */
.L_x_2055:
        /* <DEDUP_REMOVED lines=16> */
[----:B------:R-:W-:-:S02]  /*2a10*/  LOP3.LUT R7, R4, 0x1ffffffe, RZ, 0xc0, !PT ;  /* 0x1ffffffe04077812 */ /* 0x000fc400078ec0ff */
[----:B------:R-:W-:Y:S01]  /*2a20*/  LOP3.LUT R217, R21, 0x7ffffffc, RZ, 0xc0, !PT ;  /* 0x7ffffffc15d97812 */ /* 0x000fe200078ec0ff */
[----:B------:R-:W-:Y:S01]  /*2a30*/  IMAD R6, R43, 0x10, R6 ;  /* 0x000000102b067824 */ /* 0x000fe200078e0206 */
[----:B------:R-:W-:Y:S01]  /*2a40*/  IADD3 R20, R208, 0x1, R41 ;  /* 0x00000001d0147810 */ /* 0x000fe20007ffe029 */
[----:B------:R-:W-:Y:S02]  /*2a50*/  IMAD.IADD R7, R42, 0x1, -R7 ;  /* 0x000000012a077824 */ /* 0x000fe400078e0a07 */
[----:B------:R-:W-:Y:S02]  /*2a60*/  IMAD.IADD R217, R0, 0x1, -R217 ;  /* 0x0000000100d97824 */ /* 0x000fe400078e0ad9 */
[----:B------:R-:W-:Y:S02]  /*2a70*/  IMAD R216, R7, 0x8, R6 ;  /* 0x0000000807d87824 */ /* 0x000fe400078e0206 */
[----:B------:R-:W-:Y:S02]  /*2a80*/  IMAD.SHL.U32 R217, R217, 0x2, RZ ;  /* 0x00000002d9d97824 */ /* 0x000fe400078e00ff */
[----:B------:R-:W-:-:S03]  /*2a90*/  @P4 IMAD.HI.U32 R4, R216, c[0x0][0x2c8], RZ ;  /* 0x0000b200d8044a27 */ /* 0x000fc600078e00ff */
[--C-:B------:R-:W-:Y:S01]  /*2aa0*/  IADD3 R20, -R211, R20, -R217.reuse ;  /* 0x00000014d3147210 */ /* 0x100fe20007ffe9d9 */
[----:B------:R-:W-:Y:S01]  /*2ab0*/  IMAD.MOV.U32 R24, RZ, RZ, R216 ;  /* 0x000000ffff187224 */ /* 0x000fe200078e00d8 */
[----:B------:R-:W-:Y:S01]  /*2ac0*/  @P4 SHF.R.U32.HI R24, RZ, c[0x0][0x2cc], R4 ;  /* 0x0000b300ff184a19 */ /* 0x000fe20000011604 */
[----:B------:R-:W-:Y:S01]  /*2ad0*/  IMAD.IADD R4, R41, 0x1, -R217 ;  /* 0x0000000129047824 */ /* 0x000fe200078e0ad9 */
[C---:B------:R-:W-:Y:S02]  /*2ae0*/  IADD3 R22, R20.reuse, c[0x0][0x328], RZ ;  /* 0x0000ca0014167a10 */ /* 0x040fe40007ffe0ff */
[----:B------:R-:W-:Y:S01]  /*2af0*/  IADD3 R20, R20, UR7, RZ ;  /* 0x0000000714147c10 */ /* 0x000fe2000fffe0ff */
[----:B------:R-:W1:Y:S01]  /*2b00*/  SHFL.IDX PT, R7, R24, RZ, 0x1c1f ;  /* 0x001c1fff18077589 */ /* 0x000e6200000e0000 */
[----:B------:R-:W-:Y:S01]  /*2b10*/  IADD3 R6, -R217, R208, R41 ;  /* 0x000000d0d9067210 */ /* 0x000fe20007ffe129 */
[--C-:B-1----:R-:W-:Y:S02]  /*2b20*/  IMAD.IADD R27, R22, 0x1, R7.reuse ;  /* 0x00000001161b7824 */ /* 0x102fe400078e0207 */
[----:B------:R-:W-:-:S03]  /*2b30*/  IMAD.IADD R26, R20, 0x1, R7 ;  /* 0x00000001141a7824 */ /* 0x000fc600078e0207 */
[----:B------:R-:W-:Y:S01]  /*2b40*/  IMNMX R27, R27, R6, PT ;  /* 0x000000061b1b7217 */ /* 0x000fe20003800200 */
[----:B------:R-:W-:Y:S05]  /*2b50*/  @!P3 BRA `(.L_x_2056) ;  /* 0x000001200000b947 */ /* 0x000fea0003800000 */
[----:B------:R-:W-:Y:S01]  /*2b60*/  IADD3 R7, -R211, R208, R7 ;  /* 0x000000d0d3077210 */ /* 0x000fe20007ffe107 */
        /* <DEDUP_REMOVED lines=9> */
.L_x_2058:
[----:B------:R-:W-:-:S13]  /*2c00*/  ISETP.NE.AND P0, PT, R13, 0x1, PT ;  /* 0x000000010d00780c */ /* 0x000fda0003f05270 */
[----:B------:R-:W-:-:S05]  /*2c10*/  @P0 IMAD.HI.U32 R0, R7, c[0x0][0x330], RZ ;  /* 0x0000cc0007000a27 */ /* 0x000fca00078e00ff */
[----:B------:R-:W-:Y:S02]  /*2c20*/  @P0 SHF.R.U32.HI R7, RZ, c[0x0][0x334], R0 ;  /* 0x0000cd00ff070a19 */ /* 0x000fe40000011600 */
.L_x_2059:
[----:B------:R-:W-:Y:S05]  /*2c30*/  BSYNC B0 ;  /* 0x0000000000007941 */ /* 0x000fea0003800000 */
.L_x_2057:
[----:B------:R-:W-:-:S05]  /*2c40*/  IMAD R7, R7, c[0x0][0x32c], R4 ;  /* 0x0000cb0007077a24 */ /* 0x000fca00078e0204 */
[----:B------:R-:W-:Y:S02]  /*2c50*/  IADD3 R0, R7, c[0x0][0x32c], RZ ;  /* 0x0000cb0007007a10 */ /* 0x000fe40007ffe0ff */
[----:B------:R-:W-:Y:S02]  /*2c60*/  IMNMX R26, R26, R7, !PT ;  /* 0x000000071a1a7217 */ /* 0x000fe40007800200 */
[----:B------:R-:W-:Y:S02]  /*2c70*/  IMNMX R27, R27, R0, PT ;  /* 0x000000001b1b7217 */ /* 0x000fe40003800200 */
.L_x_2056:
        /* <DEDUP_REMOVED lines=116> */
[----:B------:R-:W-:Y:S02]  /*33c0*/  ISETP.LT.OR P0, PT, R27, 0x5a, P0 ;  /* 0x0000005a1b00780c */ /* 0x000fe40000701670 */
[----:B------:R-:W1:Y:S02]  /*33d0*/  SHFL.IDX PT, R27, R24, 0x1, 0x1c1f ;  /* 0x003c1f00181b7f89 */ /* 0x000e6400000e0000 */
[----:B------:R-:W-:Y:S01]  /*33e0*/  FSEL R133, R49, -INF , !P0 ;  /* 0xff80000031857808 */ /* 0x000fe20004000000 */
        /* <DEDUP_REMOVED lines=14> */
.L_x_2062:
[----:B------:R-:W-:-:S13]  /*34d0*/  ISETP.NE.AND P0, PT, R13, 0x1, PT ;  /* 0x000000010d00780c */ /* 0x000fda0003f05270 */
[----:B------:R-:W-:-:S05]  /*34e0*/  @P0 IMAD.HI.U32 R6, R27, c[0x0][0x330], RZ ;  /* 0x0000cc001b060a27 */ /* 0x000fca00078e00ff */
[----:B------:R-:W-:Y:S02]  /*34f0*/  @P0 SHF.R.U32.HI R27, RZ, c[0x0][0x334], R6 ;  /* 0x0000cd00ff1b0a19 */ /* 0x000fe40000011606 */
.L_x_2063:
[----:B------:R-:W-:Y:S05]  /*3500*/  BSYNC B0 ;  /* 0x0000000000007941 */ /* 0x000fea0003800000 */
.L_x_2061:
[----:B------:R-:W-:-:S05]  /*3510*/  IMAD R41, R27, c[0x0][0x32c], R4 ;  /* 0x0000cb001b297a24 */ /* 0x000fca00078e0204 */
[----:B------:R-:W-:Y:S02]  /*3520*/  IADD3 R27, R41, c[0x0][0x32c], RZ ;  /* 0x0000cb00291b7a10 */ /* 0x000fe40007ffe0ff */
[----:B------:R-:W-:Y:S02]  /*3530*/  IMNMX R26, R26, R41, !PT ;  /* 0x000000291a1a7217 */ /* 0x000fe40007800200 */
[----:B------:R-:W-:Y:S02]  /*3540*/  IMNMX R22, R22, R27, PT ;  /* 0x0000001b16167217 */ /* 0x000fe40003800200 */
.L_x_2060:
[----:B------:R-:W-:Y:S01]  /*3550*/  ISETP.NE.AND P0, PT, R90, RZ, PT ;  /* 0x000000ff5a00720c */ /* 0x000fe20003f05270 */
[----:B------:R-:W-:Y:S01]  /*3560*/  IMAD.SHL.U32 R204, R2, 0x2, RZ ;  /* 0x0000000202cc7824 */ /* 0x000fe200078e00ff */
[C---:B------:R-:W-:Y:S02]  /*3570*/  ISETP.GT.AND P2, PT, R26.reuse, 0x58, !P2 ;  /* 0x000000581a00780c */ /* 0x040fe40005744270 */
[C---:B------:R-:W-:Y:S01]  /*3580*/  ISETP.GT.AND P0, PT, R26.reuse, 0x8, !P0 ;  /* 0x000000081a00780c */ /* 0x040fe20004704270 */
[----:B------:R-:W-:Y:S01]  /*3590*/  IMAD R202, R5, 0x2, R204 ;  /* 0x0000000205ca7824 */ /* 0x000fe200078e02cc */
[----:B------:R-:W-:Y:S01]  /*35a0*/  ISETP.GT.AND P1, PT, R26, 0x59, !P1 ;  /* 0x000000591a00780c */ /* 0x000fe20004f24270 */
[----:B------:R-:W-:Y:S01]  /*35b0*/  LDSM.16.MT88.4 R96, [R204+0x3100] ;  /* 0x00310000cc60783b */ /* 0x000fe20000004200 */
[C---:B------:R-:W-:Y:S01]  /*35c0*/  ISETP.LT.OR P0, PT, R22.reuse, 0x9, P0 ;  /* 0x000000091600780c */ /* 0x040fe20000701670 */
[C---:B------:R-:W-:Y:S01]  /*35d0*/  IMAD R200, R3.reuse, 0x2, R202 ;  /* 0x0000000203c87824 */ /* 0x040fe200078e02ca */
[----:B------:R-:W-:Y:S01]  /*35e0*/  ISETP.LT.OR P2, PT, R22, 0x59, P2 ;  /* 0x000000591600780c */ /* 0x000fe20001741670 */
[----:B------:R-:W-:Y:S01]  /*35f0*/  IMAD R201, R3, 0x2, R204 ;  /* 0x0000000203c97824 */ /* 0x000fe200078e02cc */
[----:B------:R-:W-:Y:S01]  /*3600*/  FSEL R6, R10, -INF , !P0 ;  /* 0xff8000000a067808 */ /* 0x000fe20004000000 */
[----:B------:R-:W-:Y:S01]  /*3610*/  LDSM.16.MT88.4 R108, [R204+0x100] ;  /* 0x00010000cc6c783b */ /* 0x000fe20000004200 */
[----:B------:R-:W-:-:S02]  /*3620*/  ISETP.NE.AND P0, PT, R89, RZ, PT ;  /* 0x000000ff5900720c */ /* 0x000fc40003f05270 */
[----:B------:R-:W-:Y:S01]  /*3630*/  ISETP.LT.OR P1, PT, R22, 0x5a, P1 ;  /* 0x0000005a1600780c */ /* 0x000fe20000f21670 */
[----:B------:R-:W-:Y:S01]  /*3640*/  LDSM.16.MT88.4 R104, [R202+0x3100] ;  /* 0x00310000ca68783b */ /* 0x000fe20000004200 */
[----:B------:R-:W-:Y:S02]  /*3650*/  ISETP.GT.AND P0, PT, R26, 0x9, !P0 ;  /* 0x000000091a00780c */ /* 0x000fe40004704270 */
[----:B------:R-:W-:Y:S02]  /*3660*/  FSEL R132, R50, -INF , !P2 ;  /* 0xff80000032847808 */ /* 0x000fe40005000000 */
[----:B------:R-:W-:Y:S02]  /*3670*/  ISETP.LT.OR P0, PT, R22, 0xa, P0 ;  /* 0x0000000a1600780c */ /* 0x000fe40000701670 */
[----:B------:R-:W-:Y:S02]  /*3680*/  FSEL R130, R51, -INF , !P1 ;  /* 0xff80000033827808 */ /* 0x000fe40004800000 */
[----:B------:R-:W-:-:S02]  /*3690*/  FSEL R4, R11, -INF , !P0 ;  /* 0xff8000000b047808 */ /* 0x000fc40004000000 */
        /* <DEDUP_REMOVED lines=68> */
[----:B------:R-:W-:Y:S01]  /*3ae0*/  LDSM.16.MT88.4 R56, [R201+0x3100] ;  /* 0x00310000c938783b */ /* 0x000fe20000004200 */
        /* <DEDUP_REMOVED lines=134> */
[--C-:B------:R-:W-:Y:S01]  /*4350*/  FFMA.FTZ R162, R184, c[0x0][0x2d0], -R129.reuse ;  /* 0x0000b400b8a27a23 */ /* 0x100fe20000010881 */
[----:B------:R-:W-:Y:S01]  /*4360*/  IADD3 R184, R14, -0x2, RZ ;  /* 0xfffffffe0eb87810 */ /* 0x000fe20007ffe0ff */
        /* <DEDUP_REMOVED lines=257> */
.L_x_2065:
[----:B------:R-:W-:-:S13]  /*5380*/  ISETP.NE.AND P0, PT, R13, 0x1, PT ;  /* 0x000000010d00780c */ /* 0x000fda0003f05270 */
[----:B------:R-:W-:-:S05]  /*5390*/  @P0 IMAD.HI.U32 R3, R4, c[0x0][0x330], RZ ;  /* 0x0000cc0004030a27 */ /* 0x000fca00078e00ff */
[----:B------:R-:W-:-:S05]  /*53a0*/  @P0 SHF.R.U32.HI R4, RZ, c[0x0][0x334], R3 ;  /* 0x0000cd00ff040a19 */ /* 0x000fca0000011603 */
.L_x_2066:
[----:B------:R-:W-:-:S05]  /*53b0*/  IMAD R13, R4, R13, c[0x0][0x32c] ;  /* 0x0000cb00040d7624 */ /* 0x000fca00078e020d */
[----:B------:R-:W-:-:S05]  /*53c0*/  IMNMX R2, R2, R13, PT ;  /* 0x0000000d02027217 */ /* 0x000fca0003800200 */
.L_x_2064:
        /* <DEDUP_REMOVED lines=13> */
.L_x_2076:
[----:B------:R-:W-:Y:S04]  /*54a0*/  DEPBAR.LE SB0, 0x0 ;  /* 0x000080000000791a */ /* 0x000fe80000000000 */
[----:B------:R-:W-:Y:S01]  /*54b0*/  BAR.SYNC.DEFER_BLOCKING 0x0 ;  /* 0x0000000000007b1d */ /* 0x000fe20000010000 */
[----:B------:R-:W-:Y:S01]  /*54c0*/  ISETP.GT.AND P2, PT, R207, R226, PT ;  /* 0x000000e2cf00720c */ /* 0x000fe20003f44270 */
[C---:B------:R-:W-:Y:S11]  /*54d0*/  IMAD R244, R226.reuse, -0x60, RZ ;  /* 0xffffffa0e2f47824 */ /* 0x040ff600078e02ff */
[----:B------:R-:W-:Y:S01]  /*54e0*/  @!UPT UIADD3 URZ, URZ, URZ, URZ ;  /* 0x0000003f3f3ff290 */ /* 0x000fe2000fffe03f */
[----:B------:R-:W-:Y:S01]  /*54f0*/  @!P2 SHF.R.S32.HI R0, RZ, 0x1f, R226 ;  /* 0x0000001fff00a819 */ /* 0x000fe200000114e2 */
[----:B------:R-:W-:Y:S04]  /*5500*/  @!P2 IMAD.WIDE.U32 R230, R226, c[0x0][0x208], RZ ;  /* 0x00008200e2e6aa25 */ /* 0x000fe800078e00ff */
        /* <DEDUP_REMOVED lines=14> */
[----:B------:R-:W-:Y:S01]  /*55f0*/  LDSM.16.M88.4 R140, [R199] ;  /* 0x00000000c78c783b */ /* 0x000fe20000000200 */
[----:B------:R-:W-:Y:S02]  /*5600*/  @!P2 SHF.L.U64.HI R0, R228, 0x1, R0 ;  /* 0x00000001e400a819 */ /* 0x000fe40000010200 */
[----:B------:R-:W-:Y:S02]  /*5610*/  @!P2 IADD3 R230, P0, R230, c[0x0][0x1f8], RZ ;  /* 0x00007e00e6e6aa10 */ /* 0x000fe40007f1e0ff */
[----:B------:R-:W-:Y:S02]  /*5620*/  LDSM.16.M88.4 R144, [R198] ;  /* 0x00000000c690783b */ /* 0x000fe40000000200 */
[----:B------:R-:W-:Y:S02]  /*5630*/  @!P2 IADD3.X R231, RZ, c[0x0][0x1fc], R0, P0, P1 ;  /* 0x00007f00ffe7aa10 */ /* 0x000fe400007e2400 */
[----:B------:R-:W-:Y:S01]  /*5640*/  @!P2 IADD3 R234, P0, R234, c[0x0][0x1f8], RZ ;  /* 0x00007e00eaeaaa10 */ /* 0x000fe20007f1e0ff */
[----:B------:R-:W-:Y:S03]  /*5650*/  LDSM.16.M88.4 R148, [R197] ;  /* 0x00000000c594783b */ /* 0x000fe60000000200 */
[----:B------:R-:W-:Y:S02]  /*5660*/  @!P2 IADD3.X R235, R0, c[0x0][0x1fc], RZ, P0, !PT ;  /* 0x00007f0000ebaa10 */ /* 0x000fe400007fe4ff */
[----:B------:R-:W-:Y:S01]  /*5670*/  LDSM.16.M88.4 R152, [R196] ;  /* 0x00000000c498783b */ /* 0x000fe20000000200 */
[----:B------:R-:W-:Y:S01]  /*5680*/  @!P2 IADD3 R228, P1, R234, UR9, RZ ;  /* 0x00000009eae4ac10 */ /* 0x000fe2000ff3e0ff */
[C---:B-1----:R-:W-:Y:S03]  /*5690*/  HMMA.16816.F32 R4, R124.reuse, R116, RZ ;  /* 0x000000747c04723c */ /* 0x042fe600000018ff */
[----:B------:R-:W-:Y:S02]  /*56a0*/  @!P2 IADD3.X R229, R235, UR12, RZ, P1, !PT ;  /* 0x0000000cebe5ac10 */ /* 0x000fe40008ffe4ff */
[----:B------:R-:W-:Y:S03]  /*56b0*/  @!P2 IADD3 R232, P0, R228, UR9, RZ ;  /* 0x00000009e4e8ac10 */ /* 0x000fe6000ff1e0ff */
[C---:B------:R-:W-:Y:S01]  /*56c0*/  HMMA.16816.F32 R8, R124.reuse, R118, RZ ;  /* 0x000000767c08723c */ /* 0x040fe200000018ff */
[----:B------:R-:W1:Y:S03]  /*56d0*/  LDSM.16.M88.4 R116, [R206+0xa100] ;  /* 0x00a10000ce74783b */ /* 0x000e660000000200 */
[----:B------:R-:W-:Y:S04]  /*56e0*/  @!P2 IADD3.X R233, R229, UR12, RZ, P0, !PT ;  /* 0x0000000ce5e9ac10 */ /* 0x000fe800087fe4ff */
[C---:B--2---:R-:W-:Y:S08]  /*56f0*/  HMMA.16816.F32 R12, R124.reuse, R120, RZ ;  /* 0x000000787c0c723c */ /* 0x044ff000000018ff */
[C---:B------:R-:W-:Y:S01]  /*5700*/  HMMA.16816.F32 R16, R124.reuse, R122, RZ ;  /* 0x0000007a7c10723c */ /* 0x040fe200000018ff */
[----:B------:R-:W2:Y:S07]  /*5710*/  LDSM.16.M88.4 R120, [R206+0xa900] ;  /* 0x00a90000ce78783b */ /* 0x000eae0000000200 */
[C---:B---3--:R-:W-:Y:S08]  /*5720*/  HMMA.16816.F32 R20, R124.reuse, R128, RZ ;  /* 0x000000807c14723c */ /* 0x048ff000000018ff */
[C---:B------:R-:W-:Y:S01]  /*5730*/  HMMA.16816.F32 R24, R124.reuse, R130, RZ ;  /* 0x000000827c18723c */ /* 0x040fe200000018ff */
[----:B------:R-:W3:Y:S07]  /*5740*/  LDSM.16.M88.4 R128, [R205] ;  /* 0x00000000cd80783b */ /* 0x000eee0000000200 */
[C---:B----4-:R-:W-:Y:S08]  /*5750*/  HMMA.16816.F32 R28, R124.reuse, R132, RZ ;  /* 0x000000847c1c723c */ /* 0x050ff000000018ff */
[C---:B------:R-:W-:Y:S01]  /*5760*/  HMMA.16816.F32 R32, R124.reuse, R134, RZ ;  /* 0x000000867c20723c */ /* 0x040fe200000018ff */
[----:B------:R-:W4:Y:S05]  /*5770*/  LDSM.16.M88.4 R132, [R195] ;  /* 0x00000000c384783b */ /* 0x000f2a0000000200 */
[----:B------:R-:W-:Y:S01]  /*5780*/  @!PT LDS RZ, [RZ] ;  /* 0x00000000fffff984 */ /* 0x000fe20000000800 */
[----:B------:R-:W-:Y:S01]  /*5790*/  @!PT LDS RZ, [RZ] ;  /* 0x00000000fffff984 */ /* 0x000fe20000000800 */
[----:B------:R-:W-:Y:S01]  /*57a0*/  @!PT LDS RZ, [RZ] ;  /* 0x00000000fffff984 */ /* 0x000fe20000000800 */
[----:B------:R5:W-:Y:S02]  /*57b0*/  @!P2 LDGSTS.E.BYPASS.LTC128B.128 [R209+0x100], [R234.64], !P6 ;  /* 0x00100000ead1afae */ /* 0x000be4000f101d4a */
[C---:B-1----:R-:W-:Y:S03]  /*57c0*/  HMMA.16816.F32 R36, R124.reuse, R116, RZ ;  /* 0x000000747c24723c */ /* 0x042fe600000018ff */
[----:B------:R1:W-:Y:S05]  /*57d0*/  @!P2 LDGSTS.E.BYPASS.LTC128B.128 [R209+0x3100], [R230.64], !P5 ;  /* 0x03100000e6d1afae */ /* 0x0003ea000e901d4a */
[C---:B------:R-:W-:Y:S01]  /*57e0*/  HMMA.16816.F32 R40, R124.reuse, R118, RZ ;  /* 0x000000767c28723c */ /* 0x040fe200000018ff */
[----:B------:R1:W-:Y:S05]  /*57f0*/  @!P2 LDGSTS.E.BYPASS.LTC128B.128 [R209+0x1100], [R228.64], !P6 ;  /* 0x01100000e4d1afae */ /* 0x0003ea000f101d4a */
[----:B------:R4:W-:Y:S02]  /*5800*/  @!P2 LDGSTS.E.BYPASS.LTC128B.128 [R209+0x4100], [R228.64+0x80], !P5 ;  /* 0x04100080e4d1afae */ /* 0x0009e4000e901d4a */
[C---:B--2---:R-:W-:Y:S03]  /*5810*/  HMMA.16816.F32 R44, R124.reuse, R120, RZ ;  /* 0x000000787c2c723c */ /* 0x044fe600000018ff */
[----:B------:R2:W-:Y:S05]  /*5820*/  @!P2 LDGSTS.E.BYPASS.LTC128B.128 [R209+0x2100], [R232.64], !P6 ;  /* 0x02100000e8d1afae */ /* 0x0005ea000f101d4a */
[----:B------:R-:W-:Y:S01]  /*5830*/  HMMA.16816.F32 R48, R124, R122, RZ ;  /* 0x0000007a7c30723c */ /* 0x000fe200000018ff */
[----:B------:R2:W-:Y:S01]  /*5840*/  @!P2 LDGSTS.E.BYPASS.LTC128B.128 [R209+0x5100], [R232.64+0x80], !P5 ;  /* 0x05100080e8d1afae */ /* 0x0005e2000e901d4a */
[C---:B------:R-:W-:Y:S04]  /*5850*/  ISETP.GT.AND P2, PT, R226.reuse, R207, PT ;  /* 0x000000cfe200720c */ /* 0x040fe80003f44270 */
[----:B------:R-:W2:Y:S02]  /*5860*/  LDSM.16.M88.4 R160, [R203+0x8100] ;  /* 0x00810000cba0783b */ /* 0x000ea40000000200 */
[C---:B---3--:R-:W-:Y:S03]  /*5870*/  HMMA.16816.F32 R4, R136.reuse, R128, R4 ;  /* 0x000000808804723c */ /* 0x048fe60000001804 */
[----:B------:R-:W0:Y:S04]  /*5880*/  LDGDEPBAR ;  /* 0x00000000000079af */ /* 0x000e280000000000 */
[----:B-1----:R-:W-:Y:S01]  /*5890*/  @P2 IMAD.MOV.U32 R230, RZ, RZ, R212 ;  /* 0x000000ffffe62224 */ /* 0x002fe200078e00d4 */
[C---:B------:R-:W-:Y:S01]  /*58a0*/  HMMA.16816.F32 R8, R136.reuse, R130, R8 ;  /* 0x000000828808723c */ /* 0x040fe20000001808 */
[----:B------:R-:W1:Y:S03]  /*58b0*/  LDSM.16.M88.4 R116, [R203+0x8900] ;  /* 0x00890000cb74783b */ /* 0x000e660000000200 */
[----:B------:R-:W-:Y:S01]  /*58c0*/  @P2 IADD3 R0, R226, -0x1, RZ ;  /* 0xffffffffe2002810 */ /* 0x000fe20007ffe0ff */
[----:B------:R-:W-:Y:S01]  /*58d0*/  @P2 IMAD.MOV.U32 R231, RZ, RZ, R215 ;  /* 0x000000ffffe72224 */ /* 0x000fe200078e00d7 */
[----:B------:R-:W3:Y:S02]  /*58e0*/  LDSM.16.M88.4 R120, [R203+0x9100] ;  /* 0x00910000cb78783b */ /* 0x000ee40000000200 */
[C---:B------:R-:W-:Y:S03]  /*58f0*/  HMMA.16816.F32 R12, R136.reuse, R140, R12 ;  /* 0x0000008c880c723c */ /* 0x040fe6000000180c */
[----:B------:R-:W1:Y:S01]  /*5900*/  LDSM.16.M88.4 R128, [R203+0x9900] ;  /* 0x00990000cb80783b */ /* 0x000e620000000200 */
[----:B------:R-:W-:Y:S01]  /*5910*/  @P2 SHF.R.S32.HI R184, RZ, 0x1f, R0 ;  /* 0x0000001fffb82819 */ /* 0x000fe20000011400 */
[----:B----4-:R-:W-:Y:S03]  /*5920*/  @P2 IMAD.WIDE.U32 R228, R0, c[0x0][0x1e0], RZ ;  /* 0x0000780000e42a25 */ /* 0x010fe600078e00ff */
[C---:B------:R-:W-:Y:S01]  /*5930*/  HMMA.16816.F32 R16, R136.reuse, R142, R16 ;  /* 0x0000008e8810723c */ /* 0x040fe20000001810 */
[----:B------:R-:W-:Y:S03]  /*5940*/  LDSM.16.M88.4 R140, [R194] ;  /* 0x00000000c28c783b */ /* 0x000fe60000000200 */
[----:B------:R-:W-:Y:S04]  /*5950*/  @P2 IMAD R184, R184, c[0x0][0x1e0], RZ ;  /* 0x00007800b8b82a24 */ /* 0x000fe800078e02ff */
[C---:B------:R-:W-:Y:S04]  /*5960*/  HMMA.16816.F32 R20, R136.reuse, R144, R20 ;  /* 0x000000908814723c */ /* 0x040fe80000001814 */
[----:B------:R-:W-:Y:S04]  /*5970*/  @P2 IMAD R184, R0, c[0x0][0x1e4], R184 ;  /* 0x0000790000b82a24 */ /* 0x000fe800078e02b8 */
[C---:B------:R-:W-:Y:S01]  /*5980*/  HMMA.16816.F32 R24, R136.reuse, R146, R24 ;  /* 0x000000928818723c */ /* 0x040fe20000001818 */
[----:B------:R-:W-:Y:S03]  /*5990*/  LDSM.16.M88.4 R144, [R194+0x800] ;  /* 0x00080000c290783b */ /* 0x000fe60000000200 */
[----:B------:R-:W-:Y:S02]  /*59a0*/  @P2 IMAD.IADD R184, R229, 0x1, R184 ;  /* 0x00000001e5b82824 */ /* 0x000fe400078e02b8 */
[----:B------:R-:W-:Y:S02]  /*59b0*/  @P2 IMAD.WIDE.U32 R228, R228, 0x60, R230 ;  /* 0x00000060e4e42825 */ /* 0x000fe400078e00e6 */
[C---:B------:R-:W-:Y:S04]  /*59c0*/  HMMA.16816.F32 R28, R136.reuse, R148, R28 ;  /* 0x00000094881c723c */ /* 0x040fe8000000181c */
[----:B------:R-:W-:Y:S02]  /*59d0*/  @P2 IMAD.SHL.U32 R0, R228, 0x2, RZ ;  /* 0x00000002e4002824 */ /* 0x000fe400078e00ff */
[----:B------:R-:W-:Y:S02]  /*59e0*/  @P2 IMAD.SHL.U32 R231, R187, 0x40, RZ ;  /* 0x00000040bbe72824 */ /* 0x000fe400078e00ff */
[C---:B------:R-:W-:Y:S01]  /*59f0*/  HMMA.16816.F32 R32, R136.reuse, R150, R32 ;  /* 0x000000968820723c */ /* 0x040fe20000001820 */
[----:B------:R-:W-:Y:S03]  /*5a00*/  LDSM.16.M88.4 R148, [R194+0x1800] ;  /* 0x00180000c294783b */ /* 0x000fe60000000200 */
[----:B------:R-:W-:Y:S04]  /*5a10*/  @P2 IMAD R184, R184, 0x60, RZ ;  /* 0x00000060b8b82824 */ /* 0x000fe800078e02ff */
[C---:B------:R-:W-:Y:S04]  /*5a20*/  HMMA.16816.F32 R36, R136.reuse, R152, R36 ;  /* 0x000000988824723c */ /* 0x040fe80000001824 */
[----:B------:R-:W-:Y:S04]  /*5a30*/  @P2 IMAD.IADD R227, R229, 0x1, R184 ;  /* 0x00000001e5e32824 */ /* 0x000fe800078e02b8 */
[C---:B------:R-:W-:Y:S01]  /*5a40*/  HMMA.16816.F32 R40, R136.reuse, R154, R40 ;  /* 0x0000009a8828723c */ /* 0x040fe20000001828 */
[----:B------:R-:W-:Y:S03]  /*5a50*/  LDSM.16.M88.4 R152, [R194+0x2000] ;  /* 0x00200000c298783b */ /* 0x000fe60000000200 */
[----:B------:R-:W-:Y:S02]  /*5a60*/  @P2 SHF.L.U64.HI R184, R228, 0x1, R227 ;  /* 0x00000001e4b82819 */ /* 0x000fe400000102e3 */
[----:B------:R-:W-:Y:S02]  /*5a70*/  @P2 IADD3 R228, P0, R0, c[0x0][0x1c8], RZ ;  /* 0x0000720000e42a10 */ /* 0x000fe40007f1e0ff */
[C---:B------:R-:W-:Y:S04]  /*5a80*/  HMMA.16816.F32 R44, R136.reuse, R132, R44 ;  /* 0x00000084882c723c */ /* 0x040fe8000000182c */
[----:B------:R-:W-:Y:S02]  /*5a90*/  @P2 IADD3.X R229, R184, c[0x0][0x1cc], RZ, P0, !PT ;  /* 0x00007300b8e52a10 */ /* 0x000fe400007fe4ff */
[----:B------:R-:W-:Y:S02]  /*5aa0*/  @P2 IADD3 R0, P1, R0, 0x80, RZ ;  /* 0x0000008000002810 */ /* 0x000fe40007f3e0ff */
[----:B------:R-:W-:Y:S01]  /*5ab0*/  HMMA.16816.F32 R48, R136, R134, R48 ;  /* 0x000000868830723c */ /* 0x000fe20000001830 */
[----:B------:R-:W4:Y:S03]  /*5ac0*/  LDSM.16.M88.4 R132, [R203+0xa100] ;  /* 0x00a10000cb84783b */ /* 0x000f260000000200 */
[----:B--2---:R-:W-:Y:S01]  /*5ad0*/  @P2 IADD3 R232, P0, R0, c[0x0][0x1c8], RZ ;  /* 0x0000720000e82a10 */ /* 0x004fe20007f1e0ff */
[----:B------:R-:W-:Y:S01]  /*5ae0*/  IMAD.MOV.U32 R0, RZ, RZ, R216 ;  /* 0x000000ffff007224 */ /* 0x000fe200078e00d8 */
[----:B------:R-:W-:Y:S01]  /*5af0*/  @P2 SHF.L.U64.HI R227, R187, 0x6, R186 ;  /* 0x00000006bbe32819 */ /* 0x000fe200000102ba */
[----:B------:R-:W-:Y:S01]  /*5b00*/  @P4 IMAD.MOV.U32 R0, RZ, RZ, R185 ;  /* 0x000000ffff004224 */ /* 0x000fe200078e00b9 */
[C---:B------:R-:W-:Y:S05]  /*5b10*/  HMMA.16816.F32 R4, R156.reuse, R160, R4 ;  /* 0x000000a09c04723c */ /* 0x040fea0000001804 */
[----:B------:R-:W-:Y:S02]  /*5b20*/  @P2 IADD3.X R233, RZ, c[0x0][0x1cc], R184, P0, P1 ;  /* 0x00007300ffe92a10 */ /* 0x000fe400007e24b8 */
[-C--:B------:R-:W-:Y:S01]  /*5b30*/  @P2 IADD3 R230, P1, R228, R231.reuse, RZ ;  /* 0x000000e7e4e62210 */ /* 0x080fe20007f3e0ff */
[C---:B------:R-:W-:Y:S01]  /*5b40*/  HMMA.16816.F32 R8, R156.reuse, R162, R8 ;  /* 0x000000a29c08723c */ /* 0x040fe20000001808 */
[----:B------:R-:W-:Y:S03]  /*5b50*/  LDSM.16.M88.4 R160, [R194+0x4000] ;  /* 0x00400000c2a0783b */ /* 0x000fe60000000200 */
[----:B-----5:R-:W-:Y:S01]  /*5b60*/  @P2 IADD3 R234, P0, R230, R231, RZ ;  /* 0x000000e7e6ea2210 */ /* 0x020fe20007f1e0ff */
[--C-:B------:R-:W-:Y:S01]  /*5b70*/  @P2 IMAD.X R231, R229, 0x1, R227.reuse, P1 ;  /* 0x00000001e5e72824 */ /* 0x100fe200008e06e3 */
[----:B------:R-:W-:Y:S02]  /*5b80*/  SHFL.IDX PT, R184, R0, RZ, 0x1c1f ;  /* 0x001c1fff00b87589 */ /* 0x000fe400000e0000 */
[C---:B-1----:R-:W-:Y:S04]  /*5b90*/  HMMA.16816.F32 R12, R156.reuse, R116, R12 ;  /* 0x000000749c0c723c */ /* 0x042fe8000000180c */
[----:B------:R-:W-:Y:S01]  /*5ba0*/  @P2 IMAD.X R235, R231, 0x1, R227, P0 ;  /* 0x00000001e7eb2824 */ /* 0x000fe200000e06e3 */
[----:B------:R-:W-:Y:S03]  /*5bb0*/  IADD3 R227, -R217, 0x1, R244 ;  /* 0x00000001d9e37810 */ /* 0x000fe60007ffe1f4 */
[C---:B------:R-:W-:Y:S01]  /*5bc0*/  HMMA.16816.F32 R16, R156.reuse, R118, R16 ;  /* 0x000000769c10723c */ /* 0x040fe20000001810 */
[----:B------:R-:W1:Y:S03]  /*5bd0*/  LDSM.16.M88.4 R116, [R203+0xa900] ;  /* 0x00a90000cb74783b */ /* 0x000e660000000200 */
[----:B------:R-:W-:Y:S04]  /*5be0*/  IADD3 R227, -R211, R227, R208 ;  /* 0x000000e3d3e37210 */ /* 0x000fe80007ffe1d0 */
[C---:B---3--:R-:W-:Y:S08]  /*5bf0*/  HMMA.16816.F32 R20, R156.reuse, R120, R20 ;  /* 0x000000789c14723c */ /* 0x048ff00000001814 */
[C---:B------:R-:W-:Y:S01]  /*5c00*/  HMMA.16816.F32 R24, R156.reuse, R122, R24 ;  /* 0x0000007a9c18723c */ /* 0x040fe20000001818 */
[----:B------:R-:W2:Y:S07]  /*5c10*/  LDSM.16.M88.4 R120, [R194+0x1000] ;  /* 0x00100000c278783b */ /* 0x000eae0000000200 */
[C---:B------:R-:W-:Y:S08]  /*5c20*/  HMMA.16816.F32 R28, R156.reuse, R128, R28 ;  /* 0x000000809c1c723c */ /* 0x040ff0000000181c */
[C---:B------:R-:W-:Y:S01]  /*5c30*/  HMMA.16816.F32 R32, R156.reuse, R130, R32 ;  /* 0x000000829c20723c */ /* 0x040fe20000001820 */
[----:B------:R-:W3:Y:S07]  /*5c40*/  LDSM.16.M88.4 R128, [R194+0x2800] ;  /* 0x00280000c280783b */ /* 0x000eee0000000200 */
[C---:B----4-:R-:W-:Y:S08]  /*5c50*/  HMMA.16816.F32 R36, R156.reuse, R132, R36 ;  /* 0x000000849c24723c */ /* 0x050ff00000001824 */
[C---:B------:R-:W-:Y:S01]  /*5c60*/  HMMA.16816.F32 R40, R156.reuse, R134, R40 ;  /* 0x000000869c28723c */ /* 0x040fe20000001828 */
[----:B------:R-:W4:Y:S07]  /*5c70*/  LDSM.16.M88.4 R132, [R206+0xb100] ;  /* 0x00b10000ce84783b */ /* 0x000f2e0000000200 */
[C---:B-1----:R-:W-:Y:S08]  /*5c80*/  HMMA.16816.F32 R44, R156.reuse, R116, R44 ;  /* 0x000000749c2c723c */ /* 0x042ff0000000182c */
[----:B------:R-:W-:Y:S01]  /*5c90*/  HMMA.16816.F32 R48, R156, R118, R48 ;  /* 0x000000769c30723c */ /* 0x000fe20000001830 */
[----:B------:R-:W1:Y:S07]  /*5ca0*/  LDSM.16.M88.4 R116, [R206+0xb900] ;  /* 0x00b90000ce74783b */ /* 0x000e6e0000000200 */
[C---:B------:R-:W-:Y:S08]  /*5cb0*/  HMMA.16816.F32 R4, R164.reuse, R140, R4 ;  /* 0x0000008ca404723c */ /* 0x040ff00000001804 */
[C---:B------:R-:W-:Y:S01]  /*5cc0*/  HMMA.16816.F32 R8, R164.reuse, R142, R8 ;  /* 0x0000008ea408723c */ /* 0x040fe20000001808 */
[----:B------:R-:W5:Y:S07]  /*5cd0*/  LDSM.16.M88.4 R140, [R206+0xc100] ;  /* 0x00c10000ce8c783b */ /* 0x000f6e0000000200 */
[C---:B------:R-:W-:Y:S08]  /*5ce0*/  HMMA.16816.F32 R12, R164.reuse, R144, R12 ;  /* 0x00000090a40c723c */ /* 0x040ff0000000180c */
[C---:B------:R-:W-:Y:S01]  /*5cf0*/  HMMA.16816.F32 R16, R164.reuse, R146, R16 ;  /* 0x00000092a410723c */ /* 0x040fe20000001810 */
[----:B------:R-:W-:Y:S07]  /*5d00*/  LDSM.16.M88.4 R144, [R206+0xd900] ;  /* 0x00d90000ce90783b */ /* 0x000fee0000000200 */
[C---:B--2---:R-:W-:Y:S08]  /*5d10*/  HMMA.16816.F32 R20, R164.reuse, R120, R20 ;  /* 0x00000078a414723c */ /* 0x044ff00000001814 */
[C---:B------:R-:W-:Y:S01]  /*5d20*/  HMMA.16816.F32 R24, R164.reuse, R122, R24 ;  /* 0x0000007aa418723c */ /* 0x040fe20000001818 */
[----:B------:R-:W2:Y:S07]  /*5d30*/  LDSM.16.M88.4 R120, [R206+0xc900] ;  /* 0x00c90000ce78783b */ /* 0x000eae0000000200 */
[C---:B------:R-:W-:Y:S08]  /*5d40*/  HMMA.16816.F32 R28, R164.reuse, R148, R28 ;  /* 0x00000094a41c723c */ /* 0x040ff0000000181c */
[C---:B------:R-:W-:Y:S01]  /*5d50*/  HMMA.16816.F32 R32, R164.reuse, R150, R32 ;  /* 0x00000096a420723c */ /* 0x040fe20000001820 */
[----:B------:R-:W-:Y:S07]  /*5d60*/  LDSM.16.M88.4 R148, [R191] ;  /* 0x00000000bf94783b */ /* 0x000fee0000000200 */
[C---:B------:R-:W-:Y:S08]  /*5d70*/  HMMA.16816.F32 R36, R164.reuse, R152, R36 ;  /* 0x00000098a424723c */ /* 0x040ff00000001824 */
[C---:B------:R-:W-:Y:S01]  /*5d80*/  HMMA.16816.F32 R40, R164.reuse, R154, R40 ;  /* 0x0000009aa428723c */ /* 0x040fe20000001828 */
[----:B------:R-:W-:Y:S07]  /*5d90*/  LDSM.16.M88.4 R152, [R203+0xd900] ;  /* 0x00d90000cb98783b */ /* 0x000fee0000000200 */
[C---:B---3--:R-:W-:Y:S08]  /*5da0*/  HMMA.16816.F32 R44, R164.reuse, R128, R44 ;  /* 0x00000080a42c723c */ /* 0x048ff0000000182c */
[----:B------:R-:W-:Y:S01]  /*5db0*/  HMMA.16816.F32 R48, R164, R130, R48 ;  /* 0x00000082a430723c */ /* 0x000fe20000001830 */
[----:B------:R-:W3:Y:S07]  /*5dc0*/  LDSM.16.M88.4 R128, [R206+0xd100] ;  /* 0x00d10000ce80783b */ /* 0x000eee0000000200 */
[C---:B----4-:R-:W-:Y:S08]  /*5dd0*/  HMMA.16816.F32 R4, R168.reuse, R132, R4 ;  /* 0x00000084a804723c */ /* 0x050ff00000001804 */
[C---:B------:R-:W-:Y:S01]  /*5de0*/  HMMA.16816.F32 R8, R168.reuse, R134, R8 ;  /* 0x00000086a808723c */ /* 0x040fe20000001808 */
[----:B------:R-:W4:Y:S07]  /*5df0*/  LDSM.16.M88.4 R132, [R193] ;  /* 0x00000000c184783b */ /* 0x000f2e0000000200 */
[C---:B-1----:R-:W-:Y:S08]  /*5e00*/  HMMA.16816.F32 R12, R168.reuse, R116, R12 ;  /* 0x00000074a80c723c */ /* 0x042ff0000000180c */
[C---:B------:R-:W-:Y:S01]  /*5e10*/  HMMA.16816.F32 R16, R168.reuse, R118, R16 ;  /* 0x00000076a810723c */ /* 0x040fe20000001810 */
[----:B------:R-:W1:Y:S07]  /*5e20*/  LDSM.16.M88.4 R116, [R192] ;  /* 0x00000000c074783b */ /* 0x000e6e0000000200 */
[C---:B-----5:R-:W-:Y:S08]  /*5e30*/  HMMA.16816.F32 R20, R168.reuse, R140, R20 ;  /* 0x0000008ca814723c */ /* 0x060ff00000001814 */
[C---:B------:R-:W-:Y:S01]  /*5e40*/  HMMA.16816.F32 R24, R168.reuse, R142, R24 ;  /* 0x0000008ea818723c */ /* 0x040fe20000001818 */
[----:B------:R-:W5:Y:S07]  /*5e50*/  LDSM.16.M88.4 R140, [R190] ;  /* 0x00000000be8c783b */ /* 0x000f6e0000000200 */
[C---:B--2---:R-:W-:Y:S08]  /*5e60*/  HMMA.16816.F32 R28, R168.reuse, R120, R28 ;  /* 0x00000078a81c723c */ /* 0x044ff0000000181c */
[C---:B------:R-:W-:Y:S01]  /*5e70*/  HMMA.16816.F32 R32, R168.reuse, R122, R32 ;  /* 0x0000007aa820723c */ /* 0x040fe20000001820 */
[----:B------:R-:W2:Y:S07]  /*5e80*/  LDSM.16.M88.4 R120, [R189] ;  /* 0x00000000bd78783b */ /* 0x000eae0000000200 */
[C---:B---3--:R-:W-:Y:S08]  /*5e90*/  HMMA.16816.F32 R36, R168.reuse, R128, R36 ;  /* 0x00000080a824723c */ /* 0x048ff00000001824 */
[C---:B------:R-:W-:Y:S01]  /*5ea0*/  HMMA.16816.F32 R40, R168.reuse, R130, R40 ;  /* 0x00000082a828723c */ /* 0x040fe20000001828 */
[----:B------:R-:W3:Y:S07]  /*5eb0*/  LDSM.16.M88.4 R128, [R188] ;  /* 0x00000000bc80783b */ /* 0x000eee0000000200 */
[C---:B------:R-:W-:Y:S08]  /*5ec0*/  HMMA.16816.F32 R44, R168.reuse, R144, R44 ;  /* 0x00000090a82c723c */ /* 0x040ff0000000182c */
[----:B------:R-:W-:Y:S01]  /*5ed0*/  HMMA.16816.F32 R48, R168, R146, R48 ;  /* 0x00000092a830723c */ /* 0x000fe20000001830 */
        /* <DEDUP_REMOVED lines=16> */
[C---:B---3--:R-:W-:Y:S08]  /*5fe0*/  HMMA.16816.F32 R44, R172.reuse, R128, R44 ;  /* 0x00000080ac2c723c */ /* 0x048ff0000000182c */
[----:B------:R-:W-:Y:S01]  /*5ff0*/  HMMA.16816.F32 R48, R172, R130, R48 ;  /* 0x00000082ac30723c */ /* 0x000fe20000001830 */
[----:B------:R-:W3:Y:S07]  /*6000*/  LDSM.16.M88.4 R128, [R194+0x3800] ;  /* 0x00380000c280783b */ /* 0x000eee0000000200 */
        /* <DEDUP_REMOVED lines=10> */
[C---:B------:R-:W-:Y:S08]  /*60b0*/  HMMA.16816.F32 R40, R176.reuse, R142, R40 ;  /* 0x0000008eb028723c */ /* 0x040ff00000001828 */
[C---:B------:R-:W-:Y:S08]  /*60c0*/  HMMA.16816.F32 R44, R176.reuse, R152, R44 ;  /* 0x00000098b02c723c */ /* 0x040ff0000000182c */
[----:B------:R-:W-:Y:S08]  /*60d0*/  HMMA.16816.F32 R48, R176, R154, R48 ;  /* 0x0000009ab030723c */ /* 0x000ff00000001830 */
[C---:B--2---:R-:W-:Y:S08]  /*60e0*/  HMMA.16816.F32 R4, R180.reuse, R120, R4 ;  /* 0x00000078b404723c */ /* 0x044ff00000001804 */
[C---:B------:R-:W-:Y:S01]  /*60f0*/  HMMA.16816.F32 R8, R180.reuse, R122, R8 ;  /* 0x0000007ab408723c */ /* 0x040fe20000001808 */
[----:B------:R-:W2:Y:S07]  /*6100*/  LDSM.16.M88.4 R120, [R194+0x5000] ;  /* 0x00500000c278783b */ /* 0x000eae0000000200 */
[C---:B---3--:R-:W-:Y:S08]  /*6110*/  HMMA.16816.F32 R12, R180.reuse, R128, R12 ;  /* 0x00000080b40c723c */ /* 0x048ff0000000180c */
[C---:B------:R-:W-:Y:S01]  /*6120*/  HMMA.16816.F32 R16, R180.reuse, R130, R16 ;  /* 0x00000082b410723c */ /* 0x040fe20000001810 */
[----:B------:R-:W3:Y:S01]  /*6130*/  LDSM.16.M88.4 R128, [R194+0x5800] ;  /* 0x00580000c280783b */ /* 0x000ee20000000200 */
[----:B------:R-:W-:Y:S04]  /*6140*/  DEPBAR.LE SB0, 0x0 ;  /* 0x000080000000791a */ /* 0x000fe80000000000 */
[----:B------:R-:W-:Y:S02]  /*6150*/  BAR.SYNC.DEFER_BLOCKING 0x0 ;  /* 0x0000000000007b1d */ /* 0x000fe40000010000 */
[C---:B------:R-:W-:Y:S08]  /*6160*/  HMMA.16816.F32 R20, R180.reuse, R160, R20 ;  /* 0x000000a0b414723c */ /* 0x040ff00000001814 */
[C---:B------:R-:W-:Y:S08]  /*6170*/  HMMA.16816.F32 R24, R180.reuse, R162, R24 ;  /* 0x000000a2b418723c */ /* 0x040ff00000001818 */
[C---:B-1----:R-:W-:Y:S01]  /*6180*/  HMMA.16816.F32 R28, R180.reuse, R116, R28 ;  /* 0x00000074b41c723c */ /* 0x042fe2000000181c */
[----:B------:R-:W-:Y:S01]  /*6190*/  @!PT LDS RZ, [RZ] ;  /* 0x00000000fffff984 */ /* 0x000fe20000000800 */
[----:B------:R-:W-:Y:S01]  /*61a0*/  @!PT LDS RZ, [RZ] ;  /* 0x00000000fffff984 */ /* 0x000fe20000000800 */
[----:B------:R-:W-:Y:S01]  /*61b0*/  @!PT LDS RZ, [RZ] ;  /* 0x00000000fffff984 */ /* 0x000fe20000000800 */
[----:B------:R1:W-:Y:S07]  /*61c0*/  @P2 LDGSTS.E.BYPASS.LTC128B.128 [R209+0x8100], [R228.64], !P6 ;  /* 0x08100000e4d12fae */ /* 0x0003ee000f101d4a */
[C---:B------:R-:W-:Y:S01]  /*61d0*/  HMMA.16816.F32 R32, R180.reuse, R118, R32 ;  /* 0x00000076b420723c */ /* 0x040fe20000001820 */
[----:B------:R4:W-:Y:S07]  /*61e0*/  @P2 LDGSTS.E.BYPASS.LTC128B.128 [R209+0xb100], [R232.64], !P5 ;  /* 0x0b100000e8d12fae */ /* 0x0009ee000e901d4a */
[C---:B--2---:R-:W-:Y:S01]  /*61f0*/  HMMA.16816.F32 R36, R180.reuse, R120, R36 ;  /* 0x00000078b424723c */ /* 0x044fe20000001824 */
[----:B------:R2:W-:Y:S05]  /*6200*/  @P2 LDGSTS.E.BYPASS.LTC128B.128 [R209+0x9100], [R230.64], !P6 ;  /* 0x09100000e6d12fae */ /* 0x0005ea000f101d4a */
[----:B------:R2:W-:Y:S02]  /*6210*/  @P2 LDGSTS.E.BYPASS.LTC128B.128 [R209+0xc100], [R230.64+0x80], !P5 ;  /* 0x0c100080e6d12fae */ /* 0x0005e4000e901d4a */
[C---:B------:R-:W-:Y:S03]  /*6220*/  HMMA.16816.F32 R40, R180.reuse, R122, R40 ;  /* 0x0000007ab428723c */ /* 0x040fe60000001828 */
[----:B------:R2:W-:Y:S05]  /*6230*/  @P2 LDGSTS.E.BYPASS.LTC128B.128 [R209+0xa100], [R234.64], !P6 ;  /* 0x0a100000ead12fae */ /* 0x0005ea000f101d4a */
[C---:B---3--:R-:W-:Y:S01]  /*6240*/  HMMA.16816.F32 R44, R180.reuse, R128, R44 ;  /* 0x00000080b42c723c */ /* 0x048fe2000000182c */
[----:B------:R3:W-:Y:S03]  /*6250*/  @P2 LDGSTS.E.BYPASS.LTC128B.128 [R209+0xd100], [R234.64+0x80], !P5 ;  /* 0x0d100080ead12fae */ /* 0x0007e6000e901d4a */
[C---:B-1----:R-:W-:Y:S02]  /*6260*/  IADD3 R229, R227.reuse, c[0x0][0x328], RZ ;  /* 0x0000ca00e3e57a10 */ /* 0x042fe40007ffe0ff */
[----:B------:R-:W0:Y:S01]  /*6270*/  LDGDEPBAR ;  /* 0x00000000000079af */ /* 0x000e220000000000 */
[----:B------:R-:W-:Y:S01]  /*6280*/  IADD3 R227, R227, UR7, RZ ;  /* 0x00000007e3e37c10 */ /* 0x000fe2000fffe0ff */
[----:B------:R-:W-:Y:S04]  /*6290*/  HMMA.16816.F32 R48, R180, R130, R48 ;  /* 0x00000082b430723c */ /* 0x000fe80000001830 */
[----:B----4-:R-:W-:Y:S02]  /*62a0*/  IMAD.IADD R233, R229, 0x1, R184 ;  /* 0x00000001e5e97824 */ /* 0x010fe400078e02b8 */
[----:B--2---:R-:W-:Y:S02]  /*62b0*/  IMAD.IADD R231, R184, 0x1, R227 ;  /* 0x00000001b8e77824 */ /* 0x004fe400078e02e3 */
        /* <DEDUP_REMOVED lines=14> */
.L_x_2070:
[----:B------:R-:W-:Y:S04]  /*63a0*/  MOV R116, c[0x0][0x32c] ;  /* 0x0000cb0000747a02 */ /* 0x000fe80000000f00 */
[----:B------:R-:W-:Y:S11]  /*63b0*/  ISETP.NE.AND P0, PT, R116, 0x1, PT ;  /* 0x000000017400780c */ /* 0x000ff60003f05270 */
[----:B------:R-:W-:Y:S02]  /*63c0*/  @!UPT UIADD3 URZ, URZ, URZ, URZ ;  /* 0x0000003f3f3ff290 */ /* 0x000fe4000fffe03f */
[----:B------:R-:W-:Y:S05]  /*63d0*/  @P0 IMAD.HI.U32 R116, R184, c[0x0][0x330], RZ ;  /* 0x0000cc00b8740a27 */ /* 0x000fea00078e00ff */
[----:B------:R-:W-:Y:S02]  /*63e0*/  @P0 SHF.R.U32.HI R184, RZ, c[0x0][0x334], R116 ;  /* 0x0000cd00ffb80a19 */ /* 0x000fe40000011674 */
.L_x_2071:
[----:B------:R-:W-:Y:S05]  /*63f0*/  BSYNC B0 ;  /* 0x0000000000007941 */ /* 0x000fea0003800000 */
.L_x_2069:
[----:B------:R-:W-:Y:S04]  /*6400*/  IMAD.IADD R117, R244, 0x1, -R217 ;  /* 0x00000001f4757824 */ /* 0x000fe800078e0ad9 */
[----:B------:R-:W-:Y:S05]  /*6410*/  IMAD R184, R184, c[0x0][0x32c], R117 ;  /* 0x0000cb00b8b87a24 */ /* 0x000fea00078e0275 */
[----:B------:R-:W-:Y:S02]  /*6420*/  IADD3 R116, R184, c[0x0][0x32c], RZ ;  /* 0x0000cb00b8747a10 */ /* 0x000fe40007ffe0ff */
[----:B------:R-:W-:Y:S02]  /*6430*/  IMNMX R231, R231, R184, !PT ;  /* 0x000000b8e7e77217 */ /* 0x000fe40007800200 */
[----:B------:R-:W-:Y:S02]  /*6440*/  IMNMX R233, R233, R116, PT ;  /* 0x00000074e9e97217 */ /* 0x000fe40003800200 */
.L_x_2068:
        /* <DEDUP_REMOVED lines=157> */
.L_x_2074:
[----:B------:R-:W-:Y:S04]  /*6e20*/  MOV R0, c[0x0][0x32c] ;  /* 0x0000cb0000007a02 */ /* 0x000fe80000000f00 */
[----:B------:R-:W-:Y:S11]  /*6e30*/  ISETP.NE.AND P0, PT, R0, 0x1, PT ;  /* 0x000000010000780c */ /* 0x000ff60003f05270 */
[----:B------:R-:W-:Y:S02]  /*6e40*/  @!UPT UIADD3 URZ, URZ, URZ, URZ ;  /* 0x0000003f3f3ff290 */ /* 0x000fe4000fffe03f */
[----:B------:R-:W-:Y:S05]  /*6e50*/  @P0 IMAD.HI.U32 R0, R9, c[0x0][0x330], RZ ;  /* 0x0000cc0009000a27 */ /* 0x000fea00078e00ff */
[----:B------:R-:W-:Y:S02]  /*6e60*/  @P0 SHF.R.U32.HI R9, RZ, c[0x0][0x334], R0 ;  /* 0x0000cd00ff090a19 */ /* 0x000fe40000011600 */
.L_x_2075:
[----:B------:R-:W-:Y:S05]  /*6e70*/  BSYNC B0 ;  /* 0x0000000000007941 */ /* 0x000fea0003800000 */
.L_x_2073:
[----:B------:R-:W-:Y:S04]  /*6e80*/  IMAD.IADD R244, R244, 0x1, -R217 ;  /* 0x00000001f4f47824 */ /* 0x000fe800078e0ad9 */
[----:B------:R-:W-:Y:S05]  /*6e90*/  IMAD R244, R9, c[0x0][0x32c], R244 ;  /* 0x0000cb0009f47a24 */ /* 0x000fea00078e02f4 */
[----:B------:R-:W-:Y:S02]  /*6ea0*/  IADD3 R9, R244, c[0x0][0x32c], RZ ;  /* 0x0000cb00f4097a10 */ /* 0x000fe40007ffe0ff */
[----:B------:R-:W-:Y:S02]  /*6eb0*/  IMNMX R5, R5, R244, !PT ;  /* 0x000000f405057217 */ /* 0x000fe40007800200 */
[----:B------:R-:W-:Y:S02]  /*6ec0*/  IMNMX R4, R4, R9, PT ;  /* 0x0000000904047217 */ /* 0x000fe40003800200 */
.L_x_2072:
        /* <DEDUP_REMOVED lines=12> */
[----:B------:R-:W-:Y:S02]  /*6f90*/  ISETP.LT.OR P1, PT, R4, 0x5a, P1 ;  /* 0x0000005a0400780c */ /* 0x000fe40000f21670 */
        /* <DEDUP_REMOVED lines=24> */
[C---:B------:R-:W-:Y:S02]  /*7120*/  ISETP.GT.AND P0, PT, R5.reuse, 0x18, !P0 ;  /* 0x000000180500780c */ /* 0x040fe40004704270 */
        /* <DEDUP_REMOVED lines=509> */
.L_x_2067:
        /* <DEDUP_REMOVED lines=17> */
.L_x_2078:
[----:B------:R-:W-:-:S04]  /*9210*/  MOV R2, c[0x0][0x32c] ;  /* 0x0000cb0000027a02 */ /* 0x000fc80000000f00 */
[----:B------:R-:W-:-:S13]  /*9220*/  ISETP.NE.AND P0, PT, R2, 0x1, PT ;  /* 0x000000010200780c */ /* 0x000fda0003f05270 */
[----:B------:R-:W-:-:S05]  /*9230*/  @P0 IMAD.HI.U32 R2, R4, c[0x0][0x330], RZ ;  /* 0x0000cc0004020a27 */ /* 0x000fca00078e00ff */
[----:B------:R-:W-:-:S05]  /*9240*/  @P0 SHF.R.U32.HI R4, RZ, c[0x0][0x334], R2 ;  /* 0x0000cd00ff040a19 */ /* 0x000fca0000011602 */
.L_x_2079:
[----:B------:R-:W-:-:S05]  /*9250*/  IMAD R4, R4, c[0x0][0x32c], RZ ;  /* 0x0000cb0004047a24 */ /* 0x000fca00078e02ff */
[----:B------:R-:W-:-:S04]  /*9260*/  IMNMX R3, R3, R4, !PT ;  /* 0x0000000403037217 */ /* 0x000fc80007800200 */
.L_x_2077:
        /* <DEDUP_REMOVED lines=12> */
.L_x_2081:
        /* <DEDUP_REMOVED lines=659> */
.L_x_2080:
        /* <DEDUP_REMOVED lines=20> */
.L_x_2091:
        /* <DEDUP_REMOVED lines=8> */
[----:B------:R-:W-:Y:S04]  /*be20*/  IMAD.WIDE.U32 R28, R184, UR18, R186 ;  /* 0x00000012b81c7c25 */ /* 0x000fe8000f8e00ba */
[----:B------:R-:W-:Y:S01]  /*be30*/  IMAD.IADD R0, R31, 0x1, R29 ;  /* 0x000000011f007824 */ /* 0x000fe200078e021d */
[C---:B------:R-:W-:Y:S04]  /*be40*/  LEA R44, P0, R28.reuse, c[0x0][0x1f8], 0x1 ;  /* 0x00007e001c2c7a11 */ /* 0x040fe800078008ff */
[----:B------:R-:W-:Y:S02]  /*be50*/  LEA.HI.X R45, R28, c[0x0][0x1fc], R0, 0x1, P0 ;  /* 0x00007f001c2d7a11 */ /* 0x000fe400000f0c00 */
[----:B------:R-:W-:Y:S02]  /*be60*/  IADD3 R152, P0, R36, UR9, RZ ;  /* 0x0000000924987c10 */ /* 0x000fe4000ff1e0ff */
[----:B------:R-:W-:Y:S01]  /*be70*/  @P2 IADD3 R0, R184, -0x1, RZ ;  /* 0xffffffffb8002810 */ /* 0x000fe20007ffe0ff */
        /* <DEDUP_REMOVED lines=10> */
[----:B------:R-:W1:Y:S01]  /*bf20*/  LDSM.16.M88.4 R132, [R197] ;  /* 0x00000000c584783b */ /* 0x000e620000000200 */
[C---:B------:R-:W-:Y:S04]  /*bf30*/  HMMA.16816.F32 R8, R124.reuse, R10, RZ ;  /* 0x0000000a7c08723c */ /* 0x040fe800000018ff */
[----:B------:R-:W1:Y:S04]  /*bf40*/  LDSM.16.M88.4 R140, [R196] ;  /* 0x00000000c48c783b */ /* 0x000e680000000200 */
[C---:B--2---:R-:W-:Y:S01]  /*bf50*/  HMMA.16816.F32 R12, R124.reuse, R16, RZ ;  /* 0x000000107c0c723c */ /* 0x044fe200000018ff */
[----:B------:R-:W2:Y:S07]  /*bf60*/  LDSM.16.M88.4 R144, [R195] ;  /* 0x00000000c390783b */ /* 0x000eae0000000200 */
[C---:B------:R-:W-:Y:S08]  /*bf70*/  HMMA.16816.F32 R16, R124.reuse, R18, RZ ;  /* 0x000000127c10723c */ /* 0x040ff000000018ff */
[C---:B---3--:R-:W-:Y:S07]  /*bf80*/  HMMA.16816.F32 R20, R124.reuse, R24, RZ ;  /* 0x000000187c14723c */ /* 0x048fee00000018ff */
[----:B------:R-:W-:Y:S05]  /*bf90*/  IMAD.IADD R24, R39, 0x1, R31 ;  /* 0x0000000127187824 */ /* 0x000fea00078e021f */
[----:B------:R-:W-:Y:S02]  /*bfa0*/  LEA.HI.X R37, R38, c[0x0][0x1fc], R24, 0x1, P1 ;  /* 0x00007f0026257a11 */ /* 0x000fe400008f0c18 */
[C---:B------:R-:W-:Y:S01]  /*bfb0*/  HMMA.16816.F32 R24, R124.reuse, R26, RZ ;  /* 0x0000001a7c18723c */ /* 0x040fe200000018ff */
[C---:B------:R-:W-:Y:S02]  /*bfc0*/  IADD3 R160, P1, R152.reuse, UR9, RZ ;  /* 0x0000000998a07c10 */ /* 0x040fe4000ff3e0ff */
[----:B------:R-:W-:Y:S01]  /*bfd0*/  @!PT LDS RZ, [RZ] ;  /* 0x00000000fffff984 */ /* 0x000fe20000000800 */
[----:B------:R-:W-:Y:S01]  /*bfe0*/  @!PT LDS RZ, [RZ] ;  /* 0x00000000fffff984 */ /* 0x000fe20000000800 */
[----:B------:R-:W-:Y:S01]  /*bff0*/  @!PT LDS RZ, [RZ] ;  /* 0x00000000fffff984 */ /* 0x000fe20000000800 */
[----:B------:R5:W-:Y:S01]  /*c000*/  LDGSTS.E.BYPASS.LTC128B.128 [R209+0x100], [R36.64], !P6 ;  /* 0x0010000024d17fae */ /* 0x000be2000f101d4a */
[----:B------:R-:W-:Y:S02]  /*c010*/  IADD3.X R153, R37, UR12, RZ, P0, !PT ;  /* 0x0000000c25997c10 */ /* 0x000fe400087fe4ff */
[----:B------:R-:W-:Y:S02]  /*c020*/  IADD3 R154, P0, R152, UR16, RZ ;  /* 0x00000010989a7c10 */ /* 0x000fe4000ff1e0ff */
[C---:B----4-:R-:W-:Y:S01]  /*c030*/  HMMA.16816.F32 R28, R124.reuse, R32, RZ ;  /* 0x000000207c1c723c */ /* 0x050fe200000018ff */
[----:B------:R3:W-:Y:S03]  /*c040*/  LDGSTS.E.BYPASS.LTC128B.128 [R209+0x3100], [R44.64], !P5 ;  /* 0x031000002cd17fae */ /* 0x0007e6000e901d4a */
[C---:B------:R-:W-:Y:S02]  /*c050*/  IADD3.X R161, R153.reuse, UR12, RZ, P1, !PT ;  /* 0x0000000c99a17c10 */ /* 0x040fe40008ffe4ff */
[----:B------:R4:W-:Y:S01]  /*c060*/  LDGSTS.E.BYPASS.LTC128B.128 [R209+0x1100], [R152.64], !P6 ;  /* 0x0110000098d17fae */ /* 0x0009e2000f101d4a */
[----:B------:R-:W-:Y:S01]  /*c070*/  IADD3.X R155, R153, UR4, RZ, P0, !PT ;  /* 0x00000004999b7c10 */ /* 0x000fe200087fe4ff */
[C---:B------:R-:W-:Y:S03]  /*c080*/  HMMA.16816.F32 R32, R124.reuse, R34, RZ ;  /* 0x000000227c20723c */ /* 0x040fe600000018ff */
[----:B------:R4:W-:Y:S05]  /*c090*/  LDGSTS.E.BYPASS.LTC128B.128 [R209+0x4100], [R152.64+0x80], !P5 ;  /* 0x0410008098d17fae */ /* 0x0009ea000e901d4a */
[----:B------:R1:W-:Y:S05]  /*c0a0*/  LDGSTS.E.BYPASS.LTC128B.128 [R209+0x2100], [R160.64], !P6 ;  /* 0x02100000a0d17fae */ /* 0x0003ea000f101d4a */
[----:B------:R4:W-:Y:S01]  /*c0b0*/  LDGSTS.E.BYPASS.LTC128B.128 [R209+0x5100], [R154.64], !P5 ;  /* 0x051000009ad17fae */ /* 0x0009e2000e901d4a */
[C---:B-----5:R-:W-:Y:S04]  /*c0c0*/  HMMA.16816.F32 R36, R124.reuse, R40, RZ ;  /* 0x000000287c24723c */ /* 0x060fe800000018ff */
[----:B------:R-:W5:Y:S04]  /*c0d0*/  LDSM.16.M88.4 R148, [R203+0x8100] ;  /* 0x00810000cb94783b */ /* 0x000f680000000200 */
[C---:B------:R-:W-:Y:S01]  /*c0e0*/  HMMA.16816.F32 R40, R124.reuse, R42, RZ ;  /* 0x0000002a7c28723c */ /* 0x040fe200000018ff */
[----:B------:R-:W0:Y:S07]  /*c0f0*/  LDGDEPBAR ;  /* 0x00000000000079af */ /* 0x000e2e0000000000 */
[C---:B---3--:R-:W-:Y:S01]  /*c100*/  HMMA.16816.F32 R44, R124.reuse, R48, RZ ;  /* 0x000000307c2c723c */ /* 0x048fe200000018ff */
[----:B-1----:R-:W-:Y:S07]  /*c110*/  LDSM.16.M88.4 R160, [R206+0xb900] ;  /* 0x00b90000cea0783b */ /* 0x002fee0000000200 */
[----:B------:R-:W-:Y:S01]  /*c120*/  HMMA.16816.F32 R48, R124, R50, RZ ;  /* 0x000000327c30723c */ /* 0x000fe200000018ff */
[----:B----4-:R-:W-:Y:S07]  /*c130*/  LDSM.16.M88.4 R152, [R206+0xb100] ;  /* 0x00b10000ce98783b */ /* 0x010fee0000000200 */
        /* <DEDUP_REMOVED lines=9> */
[C---:B------:R-:W-:Y:S08]  /*c1d0*/  HMMA.16816.F32 R28, R136.reuse, R132, R28 ;  /* 0x00000084881c723c */ /* 0x040ff0000000181c */
[C---:B------:R-:W-:Y:S01]  /*c1e0*/  HMMA.16816.F32 R32, R136.reuse, R134, R32 ;  /* 0x000000868820723c */ /* 0x040fe20000001820 */
[----:B------:R-:W1:Y:S07]  /*c1f0*/  LDSM.16.M88.4 R132, [R203+0xa100] ;  /* 0x00a10000cb84783b */ /* 0x000e6e0000000200 */
[C---:B------:R-:W-:Y:S08]  /*c200*/  HMMA.16816.F32 R36, R136.reuse, R140, R36 ;  /* 0x0000008c8824723c */ /* 0x040ff00000001824 */
[C---:B------:R-:W-:Y:S01]  /*c210*/  HMMA.16816.F32 R40, R136.reuse, R142, R40 ;  /* 0x0000008e8828723c */ /* 0x040fe20000001828 */
[----:B------:R-:W3:Y:S07]  /*c220*/  LDSM.16.M88.4 R140, [R203+0xa900] ;  /* 0x00a90000cb8c783b */ /* 0x000eee0000000200 */
[C---:B--2---:R-:W-:Y:S08]  /*c230*/  HMMA.16816.F32 R44, R136.reuse, R144, R44 ;  /* 0x00000090882c723c */ /* 0x044ff0000000182c */
[----:B------:R-:W-:Y:S01]  /*c240*/  HMMA.16816.F32 R48, R136, R146, R48 ;  /* 0x000000928830723c */ /* 0x000fe20000001830 */
[----:B------:R-:W-:Y:S07]  /*c250*/  LDSM.16.M88.4 R144, [R194+0x800] ;  /* 0x00080000c290783b */ /* 0x000fee0000000200 */
[C---:B-----5:R-:W-:Y:S08]  /*c260*/  HMMA.16816.F32 R4, R156.reuse, R148, R4 ;  /* 0x000000949c04723c */ /* 0x060ff00000001804 */
[C---:B------:R-:W-:Y:S01]  /*c270*/  HMMA.16816.F32 R8, R156.reuse, R150, R8 ;  /* 0x000000969c08723c */ /* 0x040fe20000001808 */
[----:B------:R-:W-:Y:S07]  /*c280*/  LDSM.16.M88.4 R148, [R194+0x2800] ;  /* 0x00280000c294783b */ /* 0x000fee0000000200 */
[C---:B-1----:R-:W-:Y:S08]  /*c290*/  HMMA.16816.F32 R12, R156.reuse, R116, R12 ;  /* 0x000000749c0c723c */ /* 0x042ff0000000180c */
[C---:B------:R-:W-:Y:S01]  /*c2a0*/  HMMA.16816.F32 R16, R156.reuse, R118, R16 ;  /* 0x000000769c10723c */ /* 0x040fe20000001810 */
[----:B------:R-:W1:Y:S07]  /*c2b0*/  LDSM.16.M88.4 R116, [R194] ;  /* 0x00000000c274783b */ /* 0x000e6e0000000200 */
[C---:B---3--:R-:W-:Y:S08]  /*c2c0*/  HMMA.16816.F32 R20, R156.reuse, R120, R20 ;  /* 0x000000789c14723c */ /* 0x048ff00000001814 */
[C---:B------:R-:W-:Y:S01]  /*c2d0*/  HMMA.16816.F32 R24, R156.reuse, R122, R24 ;  /* 0x0000007a9c18723c */ /* 0x040fe20000001818 */
[----:B------:R-:W2:Y:S07]  /*c2e0*/  LDSM.16.M88.4 R120, [R194+0x1000] ;  /* 0x00100000c278783b */ /* 0x000eae0000000200 */
[C---:B----4-:R-:W-:Y:S08]  /*c2f0*/  HMMA.16816.F32 R28, R156.reuse, R128, R28 ;  /* 0x000000809c1c723c */ /* 0x050ff0000000181c */
        /* <DEDUP_REMOVED lines=13> */
[----:B------:R-:W-:Y:S07]  /*c3d0*/  LDSM.16.M88.4 R144, [R188] ;  /* 0x00000000bc90783b */ /* 0x000fee0000000200 */
[C---:B--2---:R-:W-:Y:S08]  /*c3e0*/  HMMA.16816.F32 R20, R164.reuse, R120, R20 ;  /* 0x00000078a414723c */ /* 0x044ff00000001814 */
[C---:B------:R-:W-:Y:S01]  /*c3f0*/  HMMA.16816.F32 R24, R164.reuse, R122, R24 ;  /* 0x0000007aa418723c */ /* 0x040fe20000001818 */
[----:B------:R-:W2:Y:S07]  /*c400*/  LDSM.16.M88.4 R120, [R206+0xc900] ;  /* 0x00c90000ce78783b */ /* 0x000eae0000000200 */
[C---:B---3--:R-:W-:Y:S08]  /*c410*/  HMMA.16816.F32 R28, R164.reuse, R128, R28 ;  /* 0x00000080a41c723c */ /* 0x048ff0000000181c */
[C---:B------:R-:W-:Y:S01]  /*c420*/  HMMA.16816.F32 R32, R164.reuse, R130, R32 ;  /* 0x00000082a420723c */ /* 0x040fe20000001820 */
[----:B------:R-:W3:Y:S07]  /*c430*/  LDSM.16.M88.4 R128, [R206+0xd900] ;  /* 0x00d90000ce80783b */ /* 0x000eee0000000200 */
[C---:B----4-:R-:W-:Y:S08]  /*c440*/  HMMA.16816.F32 R36, R164.reuse, R132, R36 ;  /* 0x00000084a424723c */ /* 0x050ff00000001824 */
        /* <DEDUP_REMOVED lines=13> */
[----:B------:R-:W1:Y:S07]  /*c520*/  LDSM.16.M88.4 R116, [R192] ;  /* 0x00000000c074783b */ /* 0x000e6e0000000200 */
[C---:B--2---:R-:W-:Y:S08]  /*c530*/  HMMA.16816.F32 R28, R168.reuse, R120, R28 ;  /* 0x00000078a81c723c */ /* 0x044ff0000000181c */
[C---:B------:R-:W-:Y:S01]  /*c540*/  HMMA.16816.F32 R32, R168.reuse, R122, R32 ;  /* 0x0000007aa820723c */ /* 0x040fe20000001820 */
[----:B------:R-:W2:Y:S07]  /*c550*/  LDSM.16.M88.4 R120, [R191] ;  /* 0x00000000bf78783b */ /* 0x000eae0000000200 */
[C---:B------:R-:W-:Y:S08]  /*c560*/  HMMA.16816.F32 R36, R168.reuse, R140, R36 ;  /* 0x0000008ca824723c */ /* 0x040ff00000001824 */
[C---:B------:R-:W-:Y:S01]  /*c570*/  HMMA.16816.F32 R40, R168.reuse, R142, R40 ;  /* 0x0000008ea828723c */ /* 0x040fe20000001828 */
[----:B------:R-:W5:Y:S07]  /*c580*/  LDSM.16.M88.4 R140, [R190] ;  /* 0x00000000be8c783b */ /* 0x000f6e0000000200 */
[C---:B---3--:R-:W-:Y:S08]  /*c590*/  HMMA.16816.F32 R44, R168.reuse, R128, R44 ;  /* 0x00000080a82c723c */ /* 0x048ff0000000182c */
[----:B------:R-:W-:Y:S01]  /*c5a0*/  HMMA.16816.F32 R48, R168, R130, R48 ;  /* 0x00000082a830723c */ /* 0x000fe20000001830 */
[----:B------:R-:W3:Y:S07]  /*c5b0*/  LDSM.16.M88.4 R128, [R189] ;  /* 0x00000000bd80783b */ /* 0x000eee0000000200 */
[C---:B----4-:R-:W-:Y:S08]  /*c5c0*/  HMMA.16816.F32 R4, R172.reuse, R132, R4 ;  /* 0x00000084ac04723c */ /* 0x050ff00000001804 */
[C---:B------:R-:W-:Y:S01]  /*c5d0*/  HMMA.16816.F32 R8, R172.reuse, R134, R8 ;  /* 0x00000086ac08723c */ /* 0x040fe20000001808 */
[----:B------:R-:W4:Y:S07]  /*c5e0*/  LDSM.16.M88.4 R132, [R203+0xb100] ;  /* 0x00b10000cb84783b */ /* 0x000f2e0000000200 */
[C---:B-1----:R-:W-:Y:S08]  /*c5f0*/  HMMA.16816.F32 R12, R172.reuse, R116, R12 ;  /* 0x00000074ac0c723c */ /* 0x042ff0000000180c */
[C---:B------:R-:W-:Y:S01]  /*c600*/  HMMA.16816.F32 R16, R172.reuse, R118, R16 ;  /* 0x00000076ac10723c */ /* 0x040fe20000001810 */
[----:B------:R-:W1:Y:S07]  /*c610*/  LDSM.16.M88.4 R116, [R203+0xb900] ;  /* 0x00b90000cb74783b */ /* 0x000e6e0000000200 */
[C---:B--2---:R-:W-:Y:S08]  /*c620*/  HMMA.16816.F32 R20, R172.reuse, R120, R20 ;  /* 0x00000078ac14723c */ /* 0x044ff00000001814 */
[C---:B------:R-:W-:Y:S01]  /*c630*/  HMMA.16816.F32 R24, R172.reuse, R122, R24 ;  /* 0x0000007aac18723c */ /* 0x040fe20000001818 */
[----:B------:R-:W2:Y:S07]  /*c640*/  LDSM.16.M88.4 R120, [R203+0xc100] ;  /* 0x00c10000cb78783b */ /* 0x000eae0000000200 */
[C---:B-----5:R-:W-:Y:S08]  /*c650*/  HMMA.16816.F32 R28, R172.reuse, R140, R28 ;  /* 0x0000008cac1c723c */ /* 0x060ff0000000181c */
[C---:B------:R-:W-:Y:S01]  /*c660*/  HMMA.16816.F32 R32, R172.reuse, R142, R32 ;  /* 0x0000008eac20723c */ /* 0x040fe20000001820 */
[----:B------:R-:W-:Y:S07]  /*c670*/  LDSM.16.M88.4 R140, [R194+0x3800] ;  /* 0x00380000c28c783b */ /* 0x000fee0000000200 */
[C---:B---3--:R-:W-:Y:S08]  /*c680*/  HMMA.16816.F32 R36, R172.reuse, R128, R36 ;  /* 0x00000080ac24723c */ /* 0x048ff00000001824 */
[C---:B------:R-:W-:Y:S01]  /*c690*/  HMMA.16816.F32 R40, R172.reuse, R130, R40 ;  /* 0x00000082ac28723c */ /* 0x040fe20000001828 */
[----:B------:R-:W3:Y:S07]  /*c6a0*/  LDSM.16.M88.4 R128, [R194+0x3000] ;  /* 0x00300000c280783b */ /* 0x000eee0000000200 */
[C---:B------:R-:W-:Y:S08]  /*c6b0*/  HMMA.16816.F32 R44, R172.reuse, R144, R44 ;  /* 0x00000090ac2c723c */ /* 0x040ff0000000182c */
[----:B------:R-:W-:Y:S08]  /*c6c0*/  HMMA.16816.F32 R48, R172, R146, R48 ;  /* 0x00000092ac30723c */ /* 0x000ff00000001830 */
[C---:B----4-:R-:W-:Y:S07]  /*c6d0*/  HMMA.16816.F32 R4, R176.reuse, R132, R4 ;  /* 0x00000084b004723c */ /* 0x050fee0000001804 */
[----:B------:R-:W-:Y:S01]  /*c6e0*/  @P2 IMAD.MOV.U32 R132, RZ, RZ, R212 ;  /* 0x000000ffff842224 */ /* 0x000fe200078e00d4 */
[C---:B------:R-:W-:Y:S04]  /*c6f0*/  HMMA.16816.F32 R8, R176.reuse, R134, R8 ;  /* 0x00000086b008723c */ /* 0x040fe80000001808 */
[----:B------:R-:W-:Y:S03]  /*c700*/  @P2 SHF.R.S32.HI R133, RZ, 0x1f, R0 ;  /* 0x0000001fff852819 */ /* 0x000fe60000011400 */
[C---:B------:R-:W-:Y:S01]  /*c710*/  @P2 IMAD.WIDE.U32 R134, R0.reuse, c[0x0][0x1e0], RZ ;  /* 0x0000780000862a25 */ /* 0x040fe200078e00ff */
[C---:B-1----:R-:W-:Y:S04]  /*c720*/  HMMA.16816.F32 R12, R176.reuse, R116, R12 ;  /* 0x00000074b00c723c */ /* 0x042fe8000000180c */
[----:B------:R-:W-:Y:S04]  /*c730*/  @P2 IMAD R133, R133, c[0x0][0x1e0], RZ ;  /* 0x0000780085852a24 */ /* 0x000fe800078e02ff */
[C---:B------:R-:W-:Y:S01]  /*c740*/  HMMA.16816.F32 R16, R176.reuse, R118, R16 ;  /* 0x00000076b010723c */ /* 0x040fe20000001810 */
[----:B------:R-:W1:Y:S03]  /*c750*/  LDSM.16.M88.4 R116, [R194+0x4000] ;  /* 0x00400000c274783b */ /* 0x000e660000000200 */
[----:B------:R-:W-:Y:S04]  /*c760*/  @P2 IMAD R133, R0, c[0x0][0x1e4], R133 ;  /* 0x0000790000852a24 */ /* 0x000fe800078e0285 */
[C---:B--2---:R-:W-:Y:S04]  /*c770*/  HMMA.16816.F32 R20, R176.reuse, R120, R20 ;  /* 0x00000078b014723c */ /* 0x044fe80000001814 */
[----:B------:R-:W-:Y:S02]  /*c780*/  @P2 IMAD.IADD R0, R135, 0x1, R133 ;  /* 0x0000000187002824 */ /* 0x000fe400078e0285 */
[----:B------:R-:W-:Y:S02]  /*c790*/  @P2 IMAD.MOV.U32 R133, RZ, RZ, R215 ;  /* 0x000000ffff852224 */ /* 0x000fe400078e00d7 */
[C---:B------:R-:W-:Y:S01]  /*c7a0*/  HMMA.16816.F32 R24, R176.reuse, R122, R24 ;  /* 0x0000007ab018723c */ /* 0x040fe20000001818 */
[----:B------:R-:W2:Y:S03]  /*c7b0*/  LDSM.16.M88.4 R120, [R194+0x4800] ;  /* 0x00480000c278783b */ /* 0x000ea60000000200 */
[----:B------:R-:W-:Y:S04]  /*c7c0*/  @P2 IMAD.WIDE.U32 R134, R134, 0x60, R132 ;  /* 0x0000006086862825 */ /* 0x000fe800078e0084 */
[C---:B------:R-:W-:Y:S04]  /*c7d0*/  HMMA.16816.F32 R28, R176.reuse, R148, R28 ;  /* 0x00000094b01c723c */ /* 0x040fe8000000181c */
[----:B------:R-:W-:Y:S04]  /*c7e0*/  @P2 IMAD R0, R0, 0x60, RZ ;  /* 0x0000006000002824 */ /* 0x000fe800078e02ff */
[C---:B------:R-:W-:Y:S08]  /*c7f0*/  HMMA.16816.F32 R32, R176.reuse, R150, R32 ;  /* 0x00000096b020723c */ /* 0x040ff00000001820 */
[C---:B------:R-:W-:Y:S08]  /*c800*/  HMMA.16816.F32 R36, R176.reuse, R152, R36 ;  /* 0x00000098b024723c */ /* 0x040ff00000001824 */
[C---:B------:R-:W-:Y:S08]  /*c810*/  HMMA.16816.F32 R40, R176.reuse, R154, R40 ;  /* 0x0000009ab028723c */ /* 0x040ff00000001828 */
[C---:B------:R-:W-:Y:S08]  /*c820*/  HMMA.16816.F32 R44, R176.reuse, R160, R44 ;  /* 0x000000a0b02c723c */ /* 0x040ff0000000182c */
[----:B------:R-:W-:Y:S08]  /*c830*/  HMMA.16816.F32 R48, R176, R162, R48 ;  /* 0x000000a2b030723c */ /* 0x000ff00000001830 */
[C---:B---3--:R-:W-:Y:S08]  /*c840*/  HMMA.16816.F32 R4, R180.reuse, R128, R4 ;  /* 0x00000080b404723c */ /* 0x048ff00000001804 */
[C---:B------:R-:W-:Y:S01]  /*c850*/  HMMA.16816.F32 R8, R180.reuse, R130, R8 ;  /* 0x00000082b408723c */ /* 0x040fe20000001808 */
[----:B------:R-:W3:Y:S07]  /*c860*/  LDSM.16.M88.4 R128, [R194+0x5000] ;  /* 0x00500000c280783b */ /* 0x000eee0000000200 */
[C---:B------:R-:W-:Y:S08]  /*c870*/  HMMA.16816.F32 R12, R180.reuse, R140, R12 ;  /* 0x0000008cb40c723c */ /* 0x040ff0000000180c */
[C---:B------:R-:W-:Y:S08]  /*c880*/  HMMA.16816.F32 R16, R180.reuse, R142, R16 ;  /* 0x0000008eb410723c */ /* 0x040ff00000001810 */
[C---:B-1----:R-:W-:Y:S08]  /*c890*/  HMMA.16816.F32 R20, R180.reuse, R116, R20 ;  /* 0x00000074b414723c */ /* 0x042ff00000001814 */
[C---:B------:R-:W-:Y:S01]  /*c8a0*/  HMMA.16816.F32 R24, R180.reuse, R118, R24 ;  /* 0x00000076b418723c */ /* 0x040fe20000001818 */
[----:B------:R-:W1:Y:S01]  /*c8b0*/  LDSM.16.M88.4 R116, [R194+0x5800] ;  /* 0x00580000c274783b */ /* 0x000e620000000200 */
[----:B------:R-:W-:Y:S04]  /*c8c0*/  DEPBAR.LE SB0, 0x0 ;  /* 0x000080000000791a */ /* 0x000fe80000000000 */
[----:B------:R-:W-:Y:S02]  /*c8d0*/  BAR.SYNC.DEFER_BLOCKING 0x0 ;  /* 0x0000000000007b1d */ /* 0x000fe40000010000 */
[C---:B--2---:R-:W-:Y:S07]  /*c8e0*/  HMMA.16816.F32 R28, R180.reuse, R120, R28 ;  /* 0x00000078b41c723c */ /* 0x044fee000000181c */
[----:B------:R-:W-:Y:S01]  /*c8f0*/  @P2 IMAD.IADD R121, R135, 0x1, R0 ;  /* 0x0000000187792824 */ /* 0x000fe200078e0200 */
[C---:B------:R-:W-:Y:S04]  /*c900*/  HMMA.16816.F32 R32, R180.reuse, R122, R32 ;  /* 0x0000007ab420723c */ /* 0x040fe80000001820 */
[C---:B------:R-:W-:Y:S01]  /*c910*/  @P2 IMAD.SHL.U32 R120, R134.reuse, 0x2, RZ ;  /* 0x0000000286782824 */ /* 0x040fe200078e00ff */
[----:B------:R-:W-:Y:S03]  /*c920*/  @P2 SHF.L.U64.HI R0, R134, 0x1, R121 ;  /* 0x0000000186002819 */ /* 0x000fe60000010279 */
[C---:B---3--:R-:W-:Y:S04]  /*c930*/  HMMA.16816.F32 R36, R180.reuse, R128, R36 ;  /* 0x00000080b424723c */ /* 0x048fe80000001824 */
[C---:B------:R-:W-:Y:S02]  /*c940*/  @P2 IADD3 R122, P0, R120.reuse, c[0x0][0x1c8], RZ ;  /* 0x00007200787a2a10 */ /* 0x040fe40007f1e0ff */
[----:B------:R-:W-:Y:S02]  /*c950*/  @P2 IADD3 R120, P1, R120, 0x80, RZ ;  /* 0x0000008078782810 */ /* 0x000fe40007f3e0ff */
[C---:B------:R-:W-:Y:S04]  /*c960*/  HMMA.16816.F32 R40, R180.reuse, R130, R40 ;  /* 0x00000082b428723c */ /* 0x040fe80000001828 */
[----:B------:R-:W-:Y:S02]  /*c970*/  @P2 IADD3.X R123, R0, c[0x0][0x1cc], RZ, P0, !PT ;  /* 0x00007300007b2a10 */ /* 0x000fe400007fe4ff */
[----:B------:R-:W-:Y:S03]  /*c980*/  @P2 IADD3 R120, P0, R120, c[0x0][0x1c8], RZ ;  /* 0x0000720078782a10 */ /* 0x000fe60007f1e0ff */
[----:B------:R-:W-:Y:S01]  /*c990*/  @!PT LDS RZ, [RZ] ;  /* 0x00000000fffff984 */ /* 0x000fe20000000800 */
[----:B------:R-:W-:Y:S01]  /*c9a0*/  @!PT LDS RZ, [RZ] ;  /* 0x00000000fffff984 */ /* 0x000fe20000000800 */
[----:B------:R-:W-:Y:S01]  /*c9b0*/  @!PT LDS RZ, [RZ] ;  /* 0x00000000fffff984 */ /* 0x000fe20000000800 */
[----:B------:R2:W-:Y:S01]  /*c9c0*/  @P2 LDGSTS.E.BYPASS.LTC128B.128 [R209+0x8100], [R122.64], !P6 ;  /* 0x081000007ad12fae */ /* 0x0005e2000f101d4a */
[C---:B-1----:R-:W-:Y:S03]  /*c9d0*/  HMMA.16816.F32 R44, R180.reuse, R116, R44 ;  /* 0x00000074b42c723c */ /* 0x042fe6000000182c */
[----:B------:R-:W-:Y:S01]  /*c9e0*/  @P2 IADD3.X R121, RZ, c[0x0][0x1cc], R0, P0, P1 ;  /* 0x00007300ff792a10 */ /* 0x000fe200007e2400 */
[----:B------:R-:W-:Y:S01]  /*c9f0*/  IMAD.MOV.U32 R0, RZ, RZ, R216 ;  /* 0x000000ffff007224 */ /* 0x000fe200078e00d8 */
[----:B------:R-:W-:Y:S02]  /*ca00*/  @P2 IADD3 R130, P0, R122, UR15, RZ ;  /* 0x0000000f7a822c10 */ /* 0x000fe4000ff1e0ff */
[----:B------:R-:W-:Y:S01]  /*ca10*/  @P4 SHF.R.U32.HI R0, RZ, c[0x0][0x2cc], R185 ;  /* 0x0000b300ff004a19 */ /* 0x000fe200000116b9 */
[----:B------:R1:W-:Y:S01]  /*ca20*/  @P2 LDGSTS.E.BYPASS.LTC128B.128 [R209+0xb100], [R120.64], !P5 ;  /* 0x0b10000078d12fae */ /* 0x0003e2000e901d4a */
[----:B------:R-:W-:Y:S01]  /*ca30*/  @P2 IADD3.X R131, R123, UR13, RZ, P0, !PT ;  /* 0x0000000d7b832c10 */ /* 0x000fe200087fe4ff */
[----:B------:R-:W-:Y:S03]  /*ca40*/  HMMA.16816.F32 R48, R180, R118, R48 ;  /* 0x00000076b430723c */ /* 0x000fe60000001830 */
[----:B------:R-:W3:Y:S01]  /*ca50*/  SHFL.IDX PT, R128, R0, RZ, 0x1c1f ;  /* 0x001c1fff00807589 */ /* 0x000ee200000e0000 */
[----:B------:R-:W-:Y:S01]  /*ca60*/  @P2 IADD3 R132, P1, R130, UR15, RZ ;  /* 0x0000000f82842c10 */ /* 0x000fe2000ff3e0ff */
[----:B------:R-:W-:Y:S01]  /*ca70*/  IMAD R116, R184, -0x60, RZ ;  /* 0xffffffa0b8747824 */ /* 0x000fe200078e02ff */
[----:B------:R-:W-:Y:S02]  /*ca80*/  @P2 IADD3 R134, P0, R130, UR6, RZ ;  /* 0x0000000682862c10 */ /* 0x000fe4000ff1e0ff */
[----:B------:R4:W-:Y:S01]  /*ca90*/  @P2 LDGSTS.E.BYPASS.LTC128B.128 [R209+0x9100], [R130.64], !P6 ;  /* 0x0910000082d12fae */ /* 0x0009e2000f101d4a */
[C---:B------:R-:W-:Y:S03]  /*caa0*/  @P2 IADD3.X R133, R131.reuse, UR13, RZ, P1, !PT ;  /* 0x0000000d83852c10 */ /* 0x040fe60008ffe4ff */
[----:B------:R-:W-:Y:S01]  /*cab0*/  @P2 IADD3.X R135, R131, UR8, RZ, P0, !PT ;  /* 0x0000000883872c10 */ /* 0x000fe200087fe4ff */
[----:B------:R4:W-:Y:S01]  /*cac0*/  @P2 LDGSTS.E.BYPASS.LTC128B.128 [R209+0xc100], [R130.64+0x80], !P5 ;  /* 0x0c10008082d12fae */ /* 0x0009e2000e901d4a */
[----:B------:R-:W-:Y:S01]  /*cad0*/  IADD3 R119, -R217, 0x1, R116 ;  /* 0x00000001d9777810 */ /* 0x000fe20007ffe174 */
[----:B------:R-:W-:Y:S03]  /*cae0*/  IMAD.IADD R117, R116, 0x1, -R217 ;  /* 0x0000000174757824 */ /* 0x000fe600078e0ad9 */
[----:B------:R1:W-:Y:S01]  /*caf0*/  @P2 LDGSTS.E.BYPASS.LTC128B.128 [R209+0xa100], [R132.64], !P6 ;  /* 0x0a10000084d12fae */ /* 0x0003e2000f101d4a */
[----:B------:R-:W-:Y:S04]  /*cb00*/  IADD3 R119, -R211, R119, R208 ;  /* 0x00000077d3777210 */ /* 0x000fe80007ffe1d0 */
[----:B------:R1:W-:Y:S01]  /*cb10*/  @P2 LDGSTS.E.BYPASS.LTC128B.128 [R209+0xd100], [R134.64], !P5 ;  /* 0x0d10000086d12fae */ /* 0x0003e2000e901d4a */
[C---:B--2---:R-:W-:Y:S02]  /*cb20*/  IADD3 R123, R119.reuse, c[0x0][0x328], RZ ;  /* 0x0000ca00777b7a10 */ /* 0x044fe40007ffe0ff */
[----:B------:R-:W-:Y:S02]  /*cb30*/  IADD3 R119, R119, UR7, RZ ;  /* 0x0000000777777c10 */ /* 0x000fe4000fffe0ff */
[----:B------:R-:W0:Y:S03]  /*cb40*/  LDGDEPBAR ;  /* 0x00000000000079af */ /* 0x000e260000000000 */
[--C-:B---3--:R-:W-:Y:S02]  /*cb50*/  IMAD.IADD R129, R119, 0x1, R128.reuse ;  /* 0x0000000177817824 */ /* 0x108fe400078e0280 */
[----:B----4-:R-:W-:Y:S01]  /*cb60*/  IMAD.IADD R131, R123, 0x1, R128 ;  /* 0x000000017b837824 */ /* 0x010fe200078e0280 */
        /* <DEDUP_REMOVED lines=14> */
.L_x_2085:
[----:B------:R-:W-:Y:S04]  /*cc50*/  MOV R118, c[0x0][0x32c] ;  /* 0x0000cb0000767a02 */ /* 0x000fe80000000f00 */
[----:B------:R-:W-:Y:S11]  /*cc60*/  ISETP.NE.AND P0, PT, R118, 0x1, PT ;  /* 0x000000017600780c */ /* 0x000ff60003f05270 */
[----:B------:R-:W-:Y:S02]  /*cc70*/  @!UPT UIADD3 URZ, URZ, URZ, URZ ;  /* 0x0000003f3f3ff290 */ /* 0x000fe4000fffe03f */
[----:B------:R-:W-:Y:S05]  /*cc80*/  @P0 IMAD.HI.U32 R118, R128, c[0x0][0x330], RZ ;  /* 0x0000cc0080760a27 */ /* 0x000fea00078e00ff */
[----:B------:R-:W-:Y:S02]  /*cc90*/  @P0 SHF.R.U32.HI R128, RZ, c[0x0][0x334], R118 ;  /* 0x0000cd00ff800a19 */ /* 0x000fe40000011676 */
.L_x_2086:
[----:B------:R-:W-:Y:S05]  /*cca0*/  BSYNC B0 ;  /* 0x0000000000007941 */ /* 0x000fea0003800000 */
.L_x_2084:
[----:B------:R-:W-:Y:S05]  /*ccb0*/  IMAD R128, R128, c[0x0][0x32c], R117 ;  /* 0x0000cb0080807a24 */ /* 0x000fea00078e0275 */
[----:B------:R-:W-:Y:S02]  /*ccc0*/  IADD3 R118, R128, c[0x0][0x32c], RZ ;  /* 0x0000cb0080767a10 */ /* 0x000fe40007ffe0ff */
[----:B------:R-:W-:Y:S02]  /*ccd0*/  IMNMX R129, R129, R128, !PT ;  /* 0x0000008081817217 */ /* 0x000fe40007800200 */
[----:B------:R-:W-:Y:S02]  /*cce0*/  IMNMX R131, R131, R118, PT ;  /* 0x0000007683837217 */ /* 0x000fe40003800200 */
.L_x_2083:
[C---:B------:R-:W-:Y:S01]  /*ccf0*/  ISETP.GE.AND P0, PT, R116.reuse, 0x2, PT ;  /* 0x000000027400780c */ /* 0x040fe20003f06270 */
[----:B------:R-:W2:Y:S01]  /*cd00*/  SHFL.IDX PT, R0, R0, 0x1, 0x1c1f ;  /* 0x003c1f0000007f89 */ /* 0x000ea200000e0000 */
        /* <DEDUP_REMOVED lines=9> */
[----:B------:R-:W-:Y:S01]  /*cda0*/  ISETP.GT.AND P0, PT, R129, 0x8, !P1 ;  /* 0x000000088100780c */ /* 0x000fe20004f04270 */
[--C-:B--2---:R-:W-:Y:S01]  /*cdb0*/  IMAD.IADD R123, R123, 0x1, R0.reuse ;  /* 0x000000017b7b7824 */ /* 0x104fe200078e0200 */
        /* <DEDUP_REMOVED lines=144> */
.L_x_2089:
[----:B------:R-:W-:Y:S04]  /*d6c0*/  MOV R0, c[0x0][0x32c] ;  /* 0x0000cb0000007a02 */ /* 0x000fe80000000f00 */
[----:B------:R-:W-:Y:S11]  /*d6d0*/  ISETP.NE.AND P0, PT, R0, 0x1, PT ;  /* 0x000000010000780c */ /* 0x000ff60003f05270 */
[----:B------:R-:W-:Y:S02]  /*d6e0*/  @!UPT UIADD3 URZ, URZ, URZ, URZ ;  /* 0x0000003f3f3ff290 */ /* 0x000fe4000fffe03f */
[----:B------:R-:W-:Y:S05]  /*d6f0*/  @P0 IMAD.HI.U32 R0, R16, c[0x0][0x330], RZ ;  /* 0x0000cc0010000a27 */ /* 0x000fea00078e00ff */
[----:B------:R-:W-:Y:S02]  /*d700*/  @P0 SHF.R.U32.HI R16, RZ, c[0x0][0x334], R0 ;  /* 0x0000cd00ff100a19 */ /* 0x000fe40000011600 */
.L_x_2090:
[----:B------:R-:W-:Y:S05]  /*d710*/  BSYNC B0 ;  /* 0x0000000000007941 */ /* 0x000fea0003800000 */
.L_x_2088:
[----:B------:R-:W-:Y:S05]  /*d720*/  IMAD R117, R16, c[0x0][0x32c], R117 ;  /* 0x0000cb0010757a24 */ /* 0x000fea00078e0275 */
[----:B------:R-:W-:Y:S02]  /*d730*/  IADD3 R0, R117, c[0x0][0x32c], RZ ;  /* 0x0000cb0075007a10 */ /* 0x000fe40007ffe0ff */
[----:B------:R-:W-:Y:S02]  /*d740*/  IMNMX R4, R4, R117, !PT ;  /* 0x0000007504047217 */ /* 0x000fe40007800200 */
[----:B------:R-:W-:Y:S02]  /*d750*/  IMNMX R123, R123, R0, PT ;  /* 0x000000007b7b7217 */ /* 0x000fe40003800200 */
.L_x_2087:
[----:B------:R-:W-:Y:S02]  /*d760*/  LOP3.LUT P0, RZ, R218, 0x200000, RZ, 0xc0, !PT ;  /* 0x00200000daff7812 */ /* 0x000fe4000780c0ff */
        /* <DEDUP_REMOVED lines=545> */
.L_x_2082:
        /* <DEDUP_REMOVED lines=91> */
.L_x_2054:
        /* <DEDUP_REMOVED lines=119> */
.L_x_2093:
        /* <DEDUP_REMOVED lines=128> */
.L_x_2095:
[----:B------:R-:W-:Y:S05]  /*10ea0*/  BSYNC B0 ;  /* 0x0000000000007941 */ /* 0x000fea0003800000 */
.L_x_2094:
        /* <DEDUP_REMOVED lines=15> */
.L_x_2097:
[----:B------:R-:W-:Y:S05]  /*10fa0*/  BSYNC B0 ;  /* 0x0000000000007941 */ /* 0x000fea0003800000 */
.L_x_2096:
        /* <DEDUP_REMOVED lines=15> */
.L_x_2099:
[----:B------:R-:W-:Y:S05]  /*110a0*/  BSYNC B0 ;  /* 0x0000000000007941 */ /* 0x000fea0003800000 */
.L_x_2098:
        /* <DEDUP_REMOVED lines=16> */
.L_x_2092:
        /* <DEDUP_REMOVED lines=18> */
.L_x_2100:
        /* <DEDUP_REMOVED lines=42> */
.L_x_2102:
[----:B------:R-:W-:Y:S05]  /*11570*/  BSYNC B0 ;  /* 0x0000000000007941 */ /* 0x000fea0003800000 */
.L_x_2101:
        /* <DEDUP_REMOVED lines=59> */
.L_x_2104:
[----:B------:R-:W-:Y:S05]  /*11930*/  BSYNC B0 ;  /* 0x0000000000007941 */ /* 0x000fea0003800000 */
.L_x_2103:
        /* <DEDUP_REMOVED lines=15> */
.L_x_2106:
[----:B------:R-:W-:Y:S05]  /*11a30*/  BSYNC B0 ;  /* 0x0000000000007941 */ /* 0x000fea0003800000 */
.L_x_2105:
        /* <DEDUP_REMOVED lines=15> */
.L_x_2108:
[----:B------:R-:W-:Y:S05]  /*11b30*/  BSYNC B0 ;  /* 0x0000000000007941 */ /* 0x000fea0003800000 */
.L_x_2107:
        /* <DEDUP_REMOVED lines=16> */
.L_x_2109:
        /* <DEDUP_REMOVED lines=12> */
.L_x_3565:


//--------------------- .text._ZN7cutlass13device_kernelIN5flash19enable_sm80_to_sm89INS1_16FlashAttnFwdSm80INS1_25CollectiveMainloopFwdSm80ILi8ELi1ELb1EN4cute5tupleIJNS5_1CILi128EEENS7_ILi96EEES8_EEELi128ENS_6half_tEfNS_4arch4Sm80ELb0ELb1ELb0ELb1ELb0ELb1ELb1ELb0EEENS1_21CollectiveEpilogueFwdINS6_IJS8_S8_S9_EEENS6_IJNS7_ILi1EEESH_SH_EEESB_SD_Li256ELb1ELb1ELb0ELb0EEENS1_19SingleTileSchedulerILb1ELb0ELb1ELi128EEEEEEEEEvNT_6ParamsE --------------------------
	.section	.text._ZN7cutlass13device_kernelIN5flash19enable_sm80_to_sm89INS1_16FlashAttnFwdSm80INS1_25CollectiveMainloopFwdSm80ILi8ELi1ELb1EN4cute5tupleIJNS5_1CILi128EEENS7_ILi96EEES8_EEELi128ENS_6half_tEfNS_4arch4Sm80ELb0ELb1ELb0ELb1ELb0ELb1ELb1ELb0EEENS1_21CollectiveEpilogueFwdINS6_IJS8_S8_S9_EEENS6_IJNS7_ILi1EEESH_SH_EEESB_SD_Li256ELb1ELb1ELb0ELb0EEENS1_19SingleTileSchedulerILb1ELb0ELb1ELi128EEEEEEEEEvNT_6ParamsE,"ax",@progbits
	.sectioninfo	@"SHI_REGISTERS=254"
	.align	128
.text._ZN7cutlass13device_kernelIN5flash19enable_sm80_to_sm89INS1_16FlashAttnFwdSm80INS1_25CollectiveMainloopFwdSm80ILi8ELi1ELb1EN4cute5tupleIJNS5_1CILi128EEENS7_ILi96EEES8_EEELi128ENS_6half_tEfNS_4arch4Sm80ELb0ELb1ELb0ELb1ELb0ELb1ELb1ELb0EEENS1_21CollectiveEpilogueFwdINS6_IJS8_S8_S9_EEENS6_IJNS7_ILi1EEESH_SH_EEESB_SD_Li256ELb1ELb1ELb0ELb0EEENS1_19SingleTileSchedulerILb1ELb0ELb1ELi128EEEEEEEEEvNT_6ParamsE:
        .type           _ZN7cutlass13device_kernelIN5flash19enable_sm80_to_sm89INS1_16FlashAttnFwdSm80INS1_25CollectiveMainloopFwdSm80ILi8ELi1ELb1EN4cute5tupleIJNS5_1CILi128EEENS7_ILi96EEES8_EEELi128ENS_6half_tEfNS_4arch4Sm80ELb0ELb1ELb0ELb1ELb0ELb1ELb1ELb0EEENS1_21CollectiveEpilogueFwdINS6_IJS8_S8_S9_EEENS6_IJNS7_ILi1EEESH_SH_EEESB_SD_Li256ELb1ELb1ELb0ELb0EEENS1_19SingleTileSchedulerILb1ELb0ELb1ELi128EEEEEEEEEvNT_6ParamsE,@function
        .size           _ZN7cutlass13device_kernelIN5flash19enable_sm80_to_sm89INS1_16FlashAttnFwdSm80INS1_25CollectiveMainloopFwdSm80ILi8ELi1ELb1EN4cute5tupleIJNS5_1CILi128EEENS7_ILi96EEES8_EEELi128ENS_6half_tEfNS_4arch4Sm80ELb0ELb1ELb0ELb1ELb0ELb1ELb1ELb0EEENS1_21CollectiveEpilogueFwdINS6_IJS8_S8_S9_EEENS6_IJNS7_ILi1EEESH_SH_EEESB_SD_Li256ELb1ELb1ELb0ELb0EEENS1_19SingleTileSchedulerILb1ELb0ELb1ELi128EEEEEEEEEvNT_6ParamsE,(.L_x_3566 - _ZN7cutlass13device_kernelIN5flash19enable_sm80_to_sm89INS1_16FlashAttnFwdSm80INS1_25CollectiveMainloopFwdSm80ILi8ELi1ELb1EN4cute5tupleIJNS5_1CILi128EEENS7_ILi96EEES8_EEELi128ENS_6half_tEfNS_4arch4Sm80ELb0ELb1ELb0ELb1ELb0ELb1ELb1ELb0EEENS1_21CollectiveEpilogueFwdINS6_IJS8_S8_S9_EEENS6_IJNS7_ILi1EEESH_SH_EEESB_SD_Li256ELb1ELb1ELb0ELb0EEENS1_19SingleTileSchedulerILb1ELb0ELb1ELi128EEEEEEEEEvNT_6ParamsE)
        .other          _ZN7cutlass13device_kernelIN5flash19enable_sm80_to_sm89INS1_16FlashAttnFwdSm80INS1_25CollectiveMainloopFwdSm80ILi8ELi1ELb1EN4cute5tupleIJNS5_1CILi128EEENS7_ILi96EEES8_EEELi128ENS_6half_tEfNS_4arch4Sm80ELb0ELb1ELb0ELb1ELb0ELb1ELb1ELb0EEENS1_21CollectiveEpilogueFwdINS6_IJS8_S8_S9_EEENS6_IJNS7_ILi1EEESH_SH_EEESB_SD_Li256ELb1ELb1ELb0ELb0EEENS1_19SingleTileSchedulerILb1ELb0ELb1ELi128EEEEEEEEEvNT_6ParamsE,@"STO_CUDA_ENTRY STV_DEFAULT"
_ZN7cutlass13device_kernelIN5flash19enable_sm80_to_sm89INS1_16FlashAttnFwdSm80INS1_25CollectiveMainloopFwdSm80ILi8ELi1ELb1EN4cute5tupleIJNS5_1CILi128EEENS7_ILi96EEES8_EEELi128ENS_6half_tEfNS_4arch4Sm80ELb0ELb1ELb0ELb1ELb0ELb1ELb1ELb0EEENS1_21CollectiveEpilogueFwdINS6_IJS8_S8_S9_EEENS6_IJNS7_ILi1EEESH_SH_EEESB_SD_Li256ELb1ELb1ELb0ELb0EEENS1_19SingleTileSchedulerILb1ELb0ELb1ELi128EEEEEEEEEvNT_6ParamsE:
        /* <DEDUP_REMOVED lines=16> */
.L_x_2111:
        /* <DEDUP_REMOVED lines=8> */
.L_x_2113:
[----:B------:R-:W-:-:S04]  /*0180*/  MOV R0, c[0x0][0x54c] ;  /* 0x0001530000007a02 */ /* 0x000fc80000000f00 */
.L_x_2112:
[----:B------:R-:W-:Y:S01]  /*0190*/  USHF.L.U32 UR4, UR4, 0x7, URZ ;  /* 0x0000000704047899 */ /* 0x000fe2000800063f */
[----:B-----5:R-:W-:-:S05]  /*01a0*/  IMAD R0, R0, c[0x0][0x548], RZ ;  /* 0x0001520000007a24 */ /* 0x020fca00078e02ff */
[----:B------:R-:W-:-:S04]  /*01b0*/  MOV R117, UR4 ;  /* 0x0000000400757c02 */ /* 0x000fc80008000f00 */
[----:B------:R-:W-:-:S04]  /*01c0*/  ISETP.GE.AND P0, PT, R117, R0, PT ;  /* 0x000000007500720c */ /* 0x000fc80003f06270 */
[----:B------:R-:W-:Y:S01]  /*01d0*/  SEL R213, R213, 0xffffffff, !P0 ;  /* 0xffffffffd5d57807 */ /* 0x000fe20004000000 */
[----:B------:R-:W-:Y:S05]  /*01e0*/  BRA `(.L_x_2114) ;  /* 0x0000013000007947 */ /* 0x000fea0003800000 */
.L_x_2110:
[----:B------:R-:W-:-:S04]  /*01f0*/  ISETP.NE.U32.AND P0, PT, RZ, c[0x0][0x568], PT ;  /* 0x00015a00ff007a0c */ /* 0x000fc80003f05070 */
[----:B------:R-:W-:-:S13]  /*0200*/  ISETP.NE.AND.EX P0, PT, RZ, c[0x0][0x56c], PT, P0 ;  /* 0x00015b00ff007a0c */ /* 0x000fda0003f05300 */
[----:B------:R-:W-:Y:S05]  /*0210*/  @!P0 BRA `(.L_x_2115) ;  /* 0x0000002000008947 */ /* 0x000fea0003800000 */
[----:B------:R1:W5:Y:S01]  /*0220*/  LDG.E R0, [R2.64] ;  /* 0x0000001002007981 */ /* 0x000362000c1e1900 */
[----:B------:R-:W-:Y:S05]  /*0230*/  BRA `(.L_x_2116) ;  /* 0x0000009000007947 */ /* 0x000fea0003800000 */
.L_x_2115:
        /* <DEDUP_REMOVED lines=8> */
.L_x_2117:
[----:B------:R-:W-:-:S04]  /*02c0*/  MOV R0, c[0x0][0x54c] ;  /* 0x0001530000007a02 */ /* 0x000fc80000000f00 */
.L_x_2116:
[----:B------:R-:W-:Y:S01]  /*02d0*/  USHF.L.U32 UR4, UR4, 0x7, URZ ;  /* 0x0000000704047899 */ /* 0x000fe2000800063f */
[----:B-----5:R-:W-:-:S05]  /*02e0*/  IMAD R0, R0, c[0x0][0x548], RZ ;  /* 0x0001520000007a24 */ /* 0x020fca00078e02ff */
[----:B------:R-:W-:-:S04]  /*02f0*/  MOV R117, UR4 ;  /* 0x0000000400757c02 */ /* 0x000fc80008000f00 */
[----:B------:R-:W-:-:S04]  /*0300*/  ISETP.GE.AND P0, PT, R117, R0, PT ;  /* 0x000000007500720c */ /* 0x000fc80003f06270 */
[----:B------:R-:W-:-:S04]  /*0310*/  SEL R213, R213, 0xffffffff, !P0 ;  /* 0xffffffffd5d57807 */ /* 0x000fc80004000000 */
.L_x_2114:
        /* <DEDUP_REMOVED lines=35> */
.L_x_2118:
[----:B-1----:R-:W-:-:S04]  /*0550*/  ISETP.NE.U32.AND P0, PT, RZ, c[0x0][0x368], PT ;  /* 0x0000da00ff007a0c */ /* 0x002fc80003f05070 */
[----:B------:R-:W-:-:S13]  /*0560*/  ISETP.NE.AND.EX P0, PT, RZ, c[0x0][0x36c], PT, P0 ;  /* 0x0000db00ff007a0c */ /* 0x000fda0003f05300 */
[----:B------:R-:W-:Y:S05]  /*0570*/  @!P0 BRA `(.L_x_2119) ;  /* 0x0000003000008947 */ /* 0x000fea0003800000 */
[----:B------:R-:W-:-:S06]  /*0580*/  IMAD.WIDE R4, R213, R6, c[0x0][0x368] ;  /* 0x0000da00d5047625 */ /* 0x000fcc00078e0206 */
[----:B------:R1:W5:Y:S01]  /*0590*/  LDG.E R4, [R4.64] ;  /* 0x0000001004047981 */ /* 0x000362000c1e1900 */
[----:B------:R-:W-:Y:S05]  /*05a0*/  BRA `(.L_x_2120) ;  /* 0x0000004000007947 */ /* 0x000fea0003800000 */
.L_x_2119:
[----:B------:R-:W-:Y:S05]  /*05b0*/  @!P4 BRA `(.L_x_2120) ;  /* 0x000000300000c947 */ /* 0x000fea0003800000 */
[----:B------:R-:W2:Y:S04]  /*05c0*/  LDG.E R4, [R8.64] ;  /* 0x0000001008047981 */ /* 0x000ea8000c1e1900 */
[----:B------:R-:W2:Y:S02]  /*05d0*/  LDG.E R3, [R8.64+0x4] ;  /* 0x0000041008037981 */ /* 0x000ea4000c1e1900 */
[----:B--2---:R-:W-:Y:S02]  /*05e0*/  IADD3 R4, -R4, R3, RZ ;  /* 0x0000000304047210 */ /* 0x004fe40007ffe1ff */
.L_x_2120:
        /* <DEDUP_REMOVED lines=35> */
.L_x_2122:
[----:B------:R-:W-:-:S13]  /*0820*/  ISETP.NE.AND P0, PT, R208, 0x1, PT ;  /* 0x00000001d000780c */ /* 0x000fda0003f05270 */
[----:B------:R-:W-:-:S05]  /*0830*/  @P0 IMAD.HI.U32 R7, R5, c[0x0][0x330], RZ ;  /* 0x0000cc0005070a27 */ /* 0x000fca00078e00ff */
[----:B------:R-:W-:-:S05]  /*0840*/  @P0 SHF.R.U32.HI R5, RZ, c[0x0][0x334], R7 ;  /* 0x0000cd00ff050a19 */ /* 0x000fca0000011607 */
.L_x_2123:
[----:B------:R-:W-:-:S05]  /*0850*/  IMAD R8, R5, R208, c[0x0][0x32c] ;  /* 0x0000cb0005087624 */ /* 0x000fca00078e02d0 */
[----:B------:R-:W-:Y:S02]  /*0860*/  IMNMX R9, R9, R8, PT ;  /* 0x0000000809097217 */ /* 0x000fe40003800200 */
.L_x_2121:
        /* <DEDUP_REMOVED lines=19> */
.L_x_2125:
[----:B------:R-:W-:-:S13]  /*09a0*/  ISETP.NE.AND P0, PT, R208, 0x1, PT ;  /* 0x00000001d000780c */ /* 0x000fda0003f05270 */
[----:B------:R-:W-:-:S05]  /*09b0*/  @P0 IMAD.HI.U32 R5, R7, c[0x0][0x330], RZ ;  /* 0x0000cc0007050a27 */ /* 0x000fca00078e00ff */
[----:B------:R-:W-:-:S05]  /*09c0*/  @P0 SHF.R.U32.HI R7, RZ, c[0x0][0x334], R5 ;  /* 0x0000cd00ff070a19 */ /* 0x000fca0000011605 */
.L_x_2126:
[----:B------:R-:W-:-:S05]  /*09d0*/  IMAD R7, R7, c[0x0][0x32c], RZ ;  /* 0x0000cb0007077a24 */ /* 0x000fca00078e02ff */
[----:B------:R-:W-:-:S04]  /*09e0*/  IMNMX R8, R8, R7, !PT ;  /* 0x0000000708087217 */ /* 0x000fc80007800200 */
.L_x_2124:
        /* <DEDUP_REMOVED lines=302> */
.L_x_2162:
        /* <DEDUP_REMOVED lines=62> */
.L_x_2132:
[----:B------:R-:W-:Y:S05]  /*20b0*/  BSYNC B0 ;  /* 0x0000000000007941 */ /* 0x000fea0003800000 */
.L_x_2131:
        /* <DEDUP_REMOVED lines=40> */
.L_x_2134:
[----:B------:R-:W-:Y:S05]  /*2340*/  BSYNC B0 ;  /* 0x0000000000007941 */ /* 0x000fea0003800000 */
.L_x_2133:
        /* <DEDUP_REMOVED lines=37> */
.L_x_2136:
[----:B------:R-:W-:Y:S05]  /*25a0*/  BSYNC B0 ;  /* 0x0000000000007941 */ /* 0x000fea0003800000 */
.L_x_2135:
        /* <DEDUP_REMOVED lines=68> */
.L_x_2140:
[----:B------:R-:W-:Y:S05]  /*29f0*/  BSYNC B0 ;  /* 0x0000000000007941 */ /* 0x000fea0003800000 */
.L_x_2139:
        /* <DEDUP_REMOVED lines=55> */
.L_x_2138:
[----:B------:R-:W-:Y:S05]  /*2d70*/  BSYNC B1 ;  /* 0x0000000000017941 */ /* 0x000fea0003800000 */
.L_x_2137:
        /* <DEDUP_REMOVED lines=56> */
.L_x_2144:
[----:B------:R-:W-:Y:S05]  /*3100*/  BSYNC B0 ;  /* 0x0000000000007941 */ /* 0x000fea0003800000 */
.L_x_2143:
        /* <DEDUP_REMOVED lines=55> */
.L_x_2142:
[----:B------:R-:W-:Y:S05]  /*3480*/  BSYNC B1 ;  /* 0x0000000000017941 */ /* 0x000fea0003800000 */
.L_x_2141:
        /* <DEDUP_REMOVED lines=55> */
.L_x_2147:
[----:B------:R-:W-:Y:S05]  /*3800*/  BSYNC B0 ;  /* 0x0000000000007941 */ /* 0x000fea0003800000 */
.L_x_2146:
        /* <DEDUP_REMOVED lines=56> */
.L_x_2130:
        /* <DEDUP_REMOVED lines=195> */
.L_x_2149:
[----:B-1----:R-:W-:Y:S05]  /*47c0*/  BSYNC B0 ;  /* 0x0000000000007941 */ /* 0x002fea0003800000 */
.L_x_2148:
        /* <DEDUP_REMOVED lines=115> */
.L_x_2151:
[----:B------:R-:W-:Y:S05]  /*4f00*/  BSYNC B0 ;  /* 0x0000000000007941 */ /* 0x000fea0003800000 */
.L_x_2150:
        /* <DEDUP_REMOVED lines=116> */
.L_x_2129:
        /* <DEDUP_REMOVED lines=12> */
.L_x_2153:
[----:B------:R-:W-:Y:S05]  /*5710*/  BSYNC B0 ;  /* 0x0000000000007941 */ /* 0x000fea0003800000 */
.L_x_2152:
        /* <DEDUP_REMOVED lines=10> */
.L_x_2155:
[----:B------:R-:W-:Y:S05]  /*57c0*/  BSYNC B0 ;  /* 0x0000000000007941 */ /* 0x000fea0003800000 */
.L_x_2154:
        /* <DEDUP_REMOVED lines=9> */
.L_x_2145:
[----:B------:R-:W-:Y:S05]  /*5860*/  BSYNC B2 ;  /* 0x0000000000027941 */ /* 0x000fea0003800000 */
.L_x_2128:
        /* <DEDUP_REMOVED lines=68> */
.L_x_2157:
[----:B-1----:R-:W-:Y:S05]  /*5cb0*/  BSYNC B0 ;  /* 0x0000000000007941 */ /* 0x002fea0003800000 */
.L_x_2156:
        /* <DEDUP_REMOVED lines=19> */
.L_x_2159:
[----:B------:R-:W-:Y:S05]  /*5df0*/  BSYNC B0 ;  /* 0x0000000000007941 */ /* 0x000fea0003800000 */
.L_x_2158:
        /* <DEDUP_REMOVED lines=19> */
.L_x_2161:
[----:B------:R-:W-:Y:S05]  /*5f30*/  BSYNC B0 ;  /* 0x0000000000007941 */ /* 0x000fea0003800000 */
.L_x_2160:
        /* <DEDUP_REMOVED lines=32> */
.L_x_2127:
        /* <DEDUP_REMOVED lines=19> */
.L_x_2164:
[----:B------:R-:W-:-:S13]  /*6270*/  ISETP.NE.AND P0, PT, R0, 0x1, PT ;  /* 0x000000010000780c */ /* 0x000fda0003f05270 */
[----:B------:R-:W-:-:S05]  /*6280*/  @P0 IMAD.HI.U32 R4, R3, c[0x0][0x330], RZ ;  /* 0x0000cc0003040a27 */ /* 0x000fca00078e00ff */
[----:B------:R-:W-:-:S05]  /*6290*/  @P0 SHF.R.U32.HI R3, RZ, c[0x0][0x334], R4 ;  /* 0x0000cd00ff030a19 */ /* 0x000fca0000011604 */
.L_x_2165:
[----:B------:R-:W-:-:S05]  /*62a0*/  IMAD R3, R3, R0, c[0x0][0x32c] ;  /* 0x0000cb0003037624 */ /* 0x000fca00078e0200 */
[----:B------:R-:W-:-:S04]  /*62b0*/  IMNMX R2, R2, R3, PT ;  /* 0x0000000302027217 */ /* 0x000fc80003800200 */
.L_x_2163:
        /* <DEDUP_REMOVED lines=20> */
.L_x_2167:
[----:B------:R-:W-:-:S04]  /*6400*/  MOV R2, c[0x0][0x32c] ;  /* 0x0000cb0000027a02 */ /* 0x000fc80000000f00 */
[----:B------:R-:W-:-:S13]  /*6410*/  ISETP.NE.AND P0, PT, R2, 0x1, PT ;  /* 0x000000010200780c */ /* 0x000fda0003f05270 */
[----:B------:R-:W-:-:S05]  /*6420*/  @P0 IMAD.HI.U32 R2, R3, c[0x0][0x330], RZ ;  /* 0x0000cc0003020a27 */ /* 0x000fca00078e00ff */
[----:B------:R-:W-:-:S05]  /*6430*/  @P0 SHF.R.U32.HI R3, RZ, c[0x0][0x334], R2 ;  /* 0x0000cd00ff030a19 */ /* 0x000fca0000011602 */
.L_x_2168:
[----:B------:R-:W-:-:S05]  /*6440*/  IMAD R3, R3, c[0x0][0x32c], RZ ;  /* 0x0000cb0003037a24 */ /* 0x000fca00078e02ff */
[----:B------:R-:W-:-:S05]  /*6450*/  IMNMX R0, R0, R3, !PT ;  /* 0x0000000300007217 */ /* 0x000fca0007800200 */
.L_x_2166:
        /* <DEDUP_REMOVED lines=41> */
[----:B------:R-:W-:Y:S05]  /*66f0*/  @!P0 BRA `(.L_x_2169) ;  /* 0x00013da000008947 */ /* 0x000fea0003800000 */
[----:B------:R-:W-:Y:S02]  /*6700*/  ISETP.NE.U32.AND P0, PT, RZ, c[0x0][0x340], PT ;  /* 0x0000d000ff007a0c */ /* 0x000fe40003f05070 */
[----:B------:R-:W-:-:S02]  /*6710*/  SHF.R.S32.HI R13, RZ, 0x1f, R74 ;  /* 0x0000001fff0d7819 */ /* 0x000fc4000001144a */
[----:B------:R-:W-:Y:S01]  /*6720*/  SHF.R.S32.HI R3, RZ, 0x1f, R76 ;  /* 0x0000001fff037819 */ /* 0x000fe2000001144c */
[----:B------:R-:W-:Y:S01]  /*6730*/  IMAD R0, R210, c[0x0][0x1b8], RZ ;  /* 0x00006e00d2007a24 */ /* 0x000fe200078e02ff */
[----:B------:R-:W-:Y:S01]  /*6740*/  ISETP.NE.AND.EX P1, PT, RZ, c[0x0][0x344], PT, P0 ;  /* 0x0000d100ff007a0c */ /* 0x000fe20003f25300 */
[----:B------:R-:W-:Y:S01]  /*6750*/  IMAD.WIDE.U32 R10, R76, c[0x0][0x178], RZ ;  /* 0x00005e004c0a7a25 */ /* 0x000fe200078e00ff */
[----:B------:R-:W-:Y:S01]  /*6760*/  ISETP.NE.U32.AND P2, PT, RZ, c[0x0][0x350], PT ;  /* 0x0000d400ff007a0c */ /* 0x000fe20003f45070 */
[----:B------:R-:W-:-:S10]  /*6770*/  ULDC.64 UR10, c[0x0][0x1e0] ;  /* 0x00007800000a7ab9 */ /* 0x000fd40000000a00 */
[----:B------:R-:W-:-:S04]  /*6780*/  @P1 IMAD.MOV.U32 R6, RZ, RZ, 0x4 ;  /* 0x00000004ff061424 */ /* 0x000fc800078e00ff */
[----:B------:R-:W-:-:S05]  /*6790*/  @P1 IMAD.WIDE R6, R213, R6, c[0x0][0x340] ;  /* 0x0000d000d5061625 */ /* 0x000fca00078e0206 */
[----:B------:R1:W2:Y:S01]  /*67a0*/  @P1 LDG.E R2, [R6.64] ;  /* 0x0000001006021981 */ /* 0x0002a2000c1e1900 */
[----:B------:R-:W-:Y:S01]  /*67b0*/  LEA.HI R4, R13, R74, RZ, 0x3 ;  /* 0x0000004a0d047211 */ /* 0x000fe200078f18ff */
[----:B------:R-:W-:Y:S01]  /*67c0*/  IMAD R3, R3, c[0x0][0x178], RZ ;  /* 0x00005e0003037a24 */ /* 0x000fe200078e02ff */
[----:B------:R-:W-:Y:S01]  /*67d0*/  ISETP.NE.U32.AND P0, PT, RZ, c[0x0][0x348], PT ;  /* 0x0000d200ff007a0c */ /* 0x000fe20003f05070 */
[----:B------:R-:W-:Y:S01]  /*67e0*/  IMAD R5, R211, c[0x0][0x1bc], R0 ;  /* 0x00006f00d3057a24 */ /* 0x000fe200078e0200 */
[----:B-----5:R-:W-:Y:S01]  /*67f0*/  LOP3.LUT R33, R4, 0xfffffff8, RZ, 0xc0, !PT ;  /* 0xfffffff804217812 */ /* 0x020fe200078ec0ff */
[----:B------:R-:W-:Y:S01]  /*6800*/  IMAD R3, R76, c[0x0][0x17c], R3 ;  /* 0x00005f004c037a24 */ /* 0x000fe200078e0203 */
[----:B------:R-:W-:Y:S01]  /*6810*/  SHF.R.S32.HI R4, RZ, 0x3, R4 ;  /* 0x00000003ff047819 */ /* 0x000fe20000011404 */
[----:B------:R-:W-:Y:S01]  /*6820*/  UIMAD.WIDE.U32 UR12, UR10, 0x40, URZ ;  /* 0x000000400a0c78a5 */ /* 0x000fe2000f8e003f */
[----:B------:R-:W-:Y:S01]  /*6830*/  ISETP.NE.AND.EX P0, PT, RZ, c[0x0][0x34c], PT, P0 ;  /* 0x0000d300ff007a0c */ /* 0x000fe20003f05300 */
[----:B------:R-:W-:Y:S01]  /*6840*/  IMAD.IADD R33, R74, 0x1, -R33 ;  /* 0x000000014a217824 */ /* 0x000fe200078e0a21 */
[----:B------:R-:W-:Y:S01]  /*6850*/  IADD3 R110, R14, -0x1, RZ ;  /* 0xffffffff0e6e7810 */ /* 0x000fe20007ffe0ff */
[----:B------:R-:W-:Y:S01]  /*6860*/  IMAD.IADD R11, R11, 0x1, R3 ;  /* 0x000000010b0b7824 */ /* 0x000fe200078e0203 */
[----:B------:R-:W-:Y:S01]  /*6870*/  SEL R16, R213, RZ, !P0 ;  /* 0x000000ffd5107207 */ /* 0x000fe20004000000 */
[----:B------:R-:W-:Y:S01]  /*6880*/  IMAD R0, R33, 0x20, R4 ;  /* 0x0000002021007824 */ /* 0x000fe200078e0204 */
[----:B------:R-:W-:Y:S01]  /*6890*/  SHF.R.S32.HI R35, RZ, 0x1f, R110 ;  /* 0x0000001fff237819 */ /* 0x000fe2000001146e */
[----:B------:R-:W-:Y:S01]  /*68a0*/  IMAD.WIDE.U32 R10, R211, c[0x0][0x1b8], R10 ;  /* 0x00006e00d30a7a25 */ /* 0x000fe200078e000a */
[----:B------:R-:W-:Y:S01]  /*68b0*/  USHF.L.U32 UR6, UR11, 0x6, URZ ;  /* 0x000000060b067899 */ /* 0x000fe2000800063f */
[----:B------:R-:W-:-:S02]  /*68c0*/  LOP3.LUT R214, R214, 0xfffbffff, RZ, 0xc0, !PT ;  /* 0xfffbffffd6d67812 */ /* 0x000fc400078ec0ff */
[----:B------:R-:W-:Y:S01]  /*68d0*/  IMAD.IADD R3, R117, 0x1, R0 ;  /* 0x0000000175037824 */ /* 0x000fe200078e0200 */
[----:B------:R-:W-:Y:S01]  /*68e0*/  UIADD3 UR6, UR13, UR6, URZ ;  /* 0x000000060d067290 */ /* 0x000fe2000fffe03f */
[----:B------:R-:W-:Y:S02]  /*68f0*/  IMAD.IADD R11, R11, 0x1, R5 ;  /* 0x000000010b0b7824 */ /* 0x000fe400078e0205 */
[----:B------:R-:W-:Y:S01]  /*6900*/  @P3 IMAD.HI.U32 R0, R3, c[0x0][0x2c8], RZ ;  /* 0x0000b20003003a27 */ /* 0x000fe200078e00ff */
[----:B-1----:R-:W-:Y:S02]  /*6910*/  SHF.R.S32.HI R6, RZ, 0x1f, R213 ;  /* 0x0000001fff067819 */ /* 0x002fe400000114d5 */
        /* <DEDUP_REMOVED lines=15> */
[----:B------:R-:W-:Y:S02]  /*6a10*/  IMAD.IADD R9, R17, 0x1, R9 ;  /* 0x0000000111097824 */ /* 0x000fe400078e0209 */
[----:B------:R-:W-:Y:S02]  /*6a20*/  IMAD.MOV.U32 R8, RZ, RZ, R16 ;  /* 0x000000ffff087224 */ /* 0x000fe400078e0010 */
        /* <DEDUP_REMOVED lines=13> */
[----:B------:R-:W-:Y:S02]  /*6b00*/  IMAD R8, R210, c[0x0][0x1e8], RZ ;  /* 0x00007a00d2087a24 */ /* 0x000fe400078e02ff */
[----:B------:R-:W-:Y:S02]  /*6b10*/  IMAD.IADD R5, R19, 0x1, R10 ;  /* 0x0000000113057824 */ /* 0x000fe400078e020a */
[C---:B------:R-:W-:Y:S01]  /*6b20*/  IMAD R8, R211.reuse, c[0x0][0x1ec], R8 ;  /* 0x00007b00d3087a24 */ /* 0x040fe200078e0208 */
[----:B------:R-:W1:Y:S01]  /*6b30*/  SHFL.IDX PT, R10, R7, RZ, 0x181f ;  /* 0x00181fff070a7589 */ /* 0x000e6200000e0000 */
[----:B------:R-:W-:Y:S01]  /*6b40*/  IMAD.WIDE.U32 R216, R211, c[0x0][0x1e8], R16 ;  /* 0x00007a00d3d87a25 */ /* 0x000fe200078e0010 */
[----:B------:R-:W-:Y:S02]  /*6b50*/  LEA.HI.X R5, R18, c[0x0][0x164], R5, 0x1, P0 ;  /* 0x0000590012057a11 */ /* 0x000fe400000f0c05 */
[----:B------:R-:W-:Y:S01]  /*6b60*/  ISETP.NE.AND.EX P0, PT, RZ, c[0x0][0x354], PT, P2 ;  /* 0x0000d500ff007a0c */ /* 0x000fe20003f05320 */
[----:B------:R-:W-:Y:S01]  /*6b70*/  IMAD.MOV.U32 R3, RZ, RZ, 0x60 ;  /* 0x00000060ff037424 */ /* 0x000fe200078e00ff */
[----:B------:R-:W-:Y:S01]  /*6b80*/  SHFL.IDX PT, R42, R7, 0x1, 0x181f ;  /* 0x00381f00072a7f89 */ /* 0x000fe200000e0000 */
[----:B------:R-:W-:-:S02]  /*6b90*/  IMAD.IADD R217, R8, 0x1, R217 ;  /* 0x0000000108d97824 */ /* 0x000fc400078e02d9 */
[----:B------:R-:W-:Y:S01]  /*6ba0*/  IMAD R12, R14, -0x60, R3 ;  /* 0xffffffa00e0c7824 */ /* 0x000fe200078e0203 */
[----:B------:R-:W3:Y:S01]  /*6bb0*/  SHFL.IDX PT, R11, R5, RZ, 0x181f ;  /* 0x00181fff050b7589 */ /* 0x000ee200000e0000 */
[C---:B------:R-:W-:Y:S02]  /*6bc0*/  IMAD R15, R3.reuse, c[0x0][0x1e4], RZ ;  /* 0x00007900030f7a24 */ /* 0x040fe400078e02ff */
[----:B------:R-:W-:Y:S01]  /*6bd0*/  IMAD.WIDE.U32 R108, R3, c[0x0][0x1e0], RZ ;  /* 0x00007800036c7a25 */ /* 0x000fe200078e00ff */
[----:B------:R-:W-:Y:S01]  /*6be0*/  IADD3 R32, R12, R207, -R4 ;  /* 0x000000cf0c207210 */ /* 0x000fe20007ffe804 */
[----:B------:R-:W4:Y:S02]  /*6bf0*/  SHFL.IDX PT, R43, R5, 0x1, 0x181f ;  /* 0x00381f00052b7f89 */ /* 0x000f2400000e0000 */
[----:B------:R-:W-:Y:S01]  /*6c00*/  IMAD.IADD R15, R15, 0x1, R109 ;  /* 0x000000010f0f7824 */ /* 0x000fe200078e026d */
[C---:B------:R-:W-:Y:S01]  /*6c10*/  ISETP.GE.AND P2, PT, R32.reuse, 0x1, PT ;  /* 0x000000012000780c */ /* 0x040fe20003f46270 */
[----:B------:R-:W-:Y:S01]  /*6c20*/  IMAD.U32 R16, RZ, RZ, UR10 ;  /* 0x0000000aff107e24 */ /* 0x000fe2000f8e00ff */
[C---:B------:R-:W-:Y:S01]  /*6c30*/  ISETP.GE.AND P5, PT, R32.reuse, 0x21, PT ;  /* 0x000000212000780c */ /* 0x040fe20003fa6270 */
[----:B------:R-:W-:Y:S01]  /*6c40*/  IMAD R3, R15, R110, RZ ;  /* 0x0000006e0f037224 */ /* 0x000fe200078e02ff */
[----:B------:R-:W-:Y:S01]  /*6c50*/  ISETP.GE.AND P3, PT, R32, 0x41, PT ;  /* 0x000000412000780c */ /* 0x000fe20003f66270 */
[----:B------:R-:W-:Y:S01]  /*6c60*/  IMAD.U32 R18, RZ, RZ, UR10 ;  /* 0x0000000aff127e24 */ /* 0x000fe2000f8e00ff */
[----:B------:R-:W1:Y:S01]  /*6c70*/  SHFL.IDX PT, R40, R7, 0x2, 0x181f ;  /* 0x00581f0007287f89 */ /* 0x000e6200000e0000 */
[----:B------:R-:W-:-:S02]  /*6c80*/  IMAD R3, R35, R108, R3 ;  /* 0x0000006c23037224 */ /* 0x000fc400078e0203 */
[----:B------:R-:W-:Y:S01]  /*6c90*/  IMAD R0, R0, c[0x0][0x208], RZ ;  /* 0x0000820000007a24 */ /* 0x000fe200078e02ff */
[----:B------:R-:W1:Y:S03]  /*6ca0*/  SHFL.IDX PT, R41, R5, 0x2, 0x181f ;  /* 0x00581f0005297f89 */ /* 0x000e6600000e0000 */
[----:B------:R-:W-:Y:S01]  /*6cb0*/  IMAD R0, R123, c[0x0][0x20c], R0 ;  /* 0x000083007b007a24 */ /* 0x000fe200078e0200 */
[----:B--2---:R-:W-:Y:S01]  /*6cc0*/  @P1 SHF.R.S32.HI R9, RZ, 0x1f, R2 ;  /* 0x0000001fff091819 */ /* 0x004fe20000011402 */
[----:B------:R-:W-:Y:S02]  /*6cd0*/  @!P1 IMAD.MOV.U32 R9, RZ, RZ, R6 ;  /* 0x000000ffff099224 */ /* 0x000fe400078e0006 */
[----:B------:R-:W-:Y:S02]  /*6ce0*/  @P1 IMAD.MOV.U32 R8, RZ, RZ, R2 ;  /* 0x000000ffff081224 */ /* 0x000fe400078e0002 */
[----:B------:R-:W-:Y:S01]  /*6cf0*/  @!P1 IMAD.MOV.U32 R8, RZ, RZ, R213 ;  /* 0x000000ffff089224 */ /* 0x000fe200078e00d5 */
[----:B------:R-:W-:Y:S01]  /*6d00*/  SEL R2, R9, RZ, !P0 ;  /* 0x000000ff09027207 */ /* 0x000fe20004000000 */
[----:B------:R-:W-:-:S02]  /*6d10*/  IMAD.MOV.U32 R9, RZ, RZ, c[0x0][0x1e4] ;  /* 0x00007900ff097624 */ /* 0x000fc400078e00ff */
[----:B------:R-:W-:Y:S01]  /*6d20*/  IMAD.IADD R6, R117, 0x1, R4 ;  /* 0x0000000175067824 */ /* 0x000fe200078e0204 */
[----:B------:R-:W-:Y:S01]  /*6d30*/  SEL R226, R8, RZ, !P0 ;  /* 0x000000ff08e27207 */ /* 0x000fe20004000000 */
[----:B------:R-:W-:Y:S02]  /*6d40*/  IMAD R219, R2, c[0x0][0x1f0], RZ ;  /* 0x00007c0002db7a24 */ /* 0x000fe400078e02ff */
[----:B------:R-:W-:Y:S02]  /*6d50*/  IMAD R8, R212, c[0x0][0x2c4], RZ ;  /* 0x0000b100d4087a24 */ /* 0x000fe400078e02ff */
[C---:B------:R-:W-:Y:S02]  /*6d60*/  IMAD R219, R226.reuse, c[0x0][0x1f4], R219 ;  /* 0x00007d00e2db7a24 */ /* 0x040fe400078e02db */
[----:B------:R-:W-:Y:S01]  /*6d70*/  IMAD.WIDE.U32 R216, R226, c[0x0][0x1f0], R216 ;  /* 0x00007c00e2d87a25 */ /* 0x000fe200078e00d8 */
[----:B------:R-:W-:-:S03]  /*6d80*/  ISETP.GE.AND P4, PT, R6, R8, PT ;  /* 0x000000080600720c */ /* 0x000fc60003f86270 */
[----:B------:R-:W-:Y:S02]  /*6d90*/  IMAD.IADD R219, R217, 0x1, R219 ;  /* 0x00000001d9db7824 */ /* 0x000fe400078e02db */
[----:B------:R-:W-:Y:S02]  /*6da0*/  IMAD.MOV.U32 R218, RZ, RZ, R216 ;  /* 0x000000ffffda7224 */ /* 0x000fe400078e00d8 */
[----:B------:R-:W-:Y:S02]  /*6db0*/  IMAD R229, R2, c[0x0][0x218], RZ ;  /* 0x0000860002e57a24 */ /* 0x000fe400078e02ff */
[----:B------:R-:W-:-:S04]  /*6dc0*/  IMAD.WIDE.U32 R22, R110, R108, R218 ;  /* 0x0000006c6e167225 */ /* 0x000fc800078e00da */
[----:B------:R-:W-:Y:S01]  /*6dd0*/  IMAD.IADD R3, R23, 0x1, R3 ;  /* 0x0000000117037824 */ /* 0x000fe200078e0203 */
[----:B------:R-:W-:Y:S01]  /*6de0*/  @P2 LEA R30, P0, R22, c[0x0][0x1c8], 0x1 ;  /* 0x00007200161e2a11 */ /* 0x000fe200078008ff */
[----:B------:R2:W-:Y:S01]  /*6df0*/  SHFL.IDX PT, R23, R5, 0x3, 0x181f ;  /* 0x00781f0005177f89 */ /* 0x0005e200000e0000 */
[----:B-1----:R-:W-:Y:S01]  /*6e00*/  @!P4 LEA R38, P1, R64, R10, 0x1 ;  /* 0x0000000a4026c211 */ /* 0x002fe200078208ff */
[----:B------:R-:W-:Y:S01]  /*6e10*/  IMAD R229, R226, c[0x0][0x21c], R229 ;  /* 0x00008700e2e57a24 */ /* 0x000fe200078e02e5 */
[----:B------:R-:W-:Y:S02]  /*6e20*/  @P2 LEA.HI.X R31, R22, c[0x0][0x1cc], R3, 0x1, P0 ;  /* 0x00007300161f2a11 */ /* 0x000fe400000f0c03 */
[----:B------:R-:W-:Y:S02]  /*6e30*/  @P5 LEA R16, P0, R16, R22, 0x5 ;  /* 0x0000001610105211 */ /* 0x000fe400078028ff */
[----:B---3--:R-:W-:Y:S02]  /*6e40*/  @!P4 LEA.HI.X R39, R64, R11, R65, 0x1, P1 ;  /* 0x0000000b4027c211 */ /* 0x008fe400008f0c41 */
[----:B------:R-:W-:-:S02]  /*6e50*/  @P5 LEA.HI.X R9, R18, R3, R9, 0x5, P0 ;  /* 0x0000000312095211 */ /* 0x000fc400000f2c09 */
[----:B------:R-:W-:Y:S02]  /*6e60*/  @P5 LEA R20, P0, R16, c[0x0][0x1c8], 0x1 ;  /* 0x0000720010145a11 */ /* 0x000fe400078008ff */
[----:B------:R-:W-:Y:S02]  /*6e70*/  ISETP.GE.AND P1, PT, R64, c[0x0][0x198], PT ;  /* 0x0000660040007a0c */ /* 0x000fe40003f26270 */
[----:B------:R-:W-:Y:S02]  /*6e80*/  @P5 LEA.HI.X R21, R16, c[0x0][0x1cc], R9, 0x1, P0 ;  /* 0x0000730010155a11 */ /* 0x000fe400000f0c09 */
[----:B------:R-:W-:Y:S02]  /*6e90*/  @P3 IADD3 R16, P0, R22, UR12, RZ ;  /* 0x0000000c16103c10 */ /* 0x000fe4000ff1e0ff */
[----:B------:R-:W-:Y:S01]  /*6ea0*/  IADD3 R9, R6, 0x20, RZ ;  /* 0x0000002006097810 */ /* 0x000fe20007ffe0ff */
[----:B------:R-:W1:Y:S01]  /*6eb0*/  SHFL.IDX PT, R22, R7, 0x3, 0x181f ;  /* 0x00781f0007167f89 */ /* 0x000e6200000e0000 */
[----:B------:R-:W-:-:S02]  /*6ec0*/  @P3 IADD3.X R3, R3, UR6, RZ, P0, !PT ;  /* 0x0000000603033c10 */ /* 0x000fc400087fe4ff */
[----:B------:R-:W-:-:S04]  /*6ed0*/  @P3 LEA R18, P0, R16, c[0x0][0x1c8], 0x1 ;  /* 0x0000720010123a11 */ /* 0x000fc800078008ff */
[----:B------:R-:W-:Y:S02]  /*6ee0*/  @P3 LEA.HI.X R19, R16, c[0x0][0x1cc], R3, 0x1, P0 ;  /* 0x0000730010133a11 */ /* 0x000fe400000f0c03 */
[----:B------:R-:W-:Y:S02]  /*6ef0*/  IADD3 R3, R6, 0x40, RZ ;  /* 0x0000004006037810 */ /* 0x000fe40007ffe0ff */
[----:B------:R-:W-:Y:S02]  /*6f00*/  IADD3 R16, R64, 0x40, RZ ;  /* 0x0000004040107810 */ /* 0x000fe40007ffe0ff */
[-C--:B------:R-:W-:Y:S02]  /*6f10*/  ISETP.GE.AND P5, PT, R3, R8.reuse, PT ;  /* 0x000000080300720c */ /* 0x080fe40003fa6270 */
[----:B------:R-:W-:Y:S02]  /*6f20*/  IADD3 R3, R6, 0x60, RZ ;  /* 0x0000006006037810 */ /* 0x000fe40007ffe0ff */
[----:B------:R-:W-:-:S02]  /*6f30*/  ISETP.GE.AND P3, PT, R9, R8, PT ;  /* 0x000000080900720c */ /* 0x000fc40003f66270 */
[----:B------:R-:W-:Y:S02]  /*6f40*/  ISETP.GE.AND P6, PT, R3, R8, PT ;  /* 0x000000080300720c */ /* 0x000fe40003fc6270 */
[--C-:B------:R-:W-:Y:S02]  /*6f50*/  @!P4 SHF.R.S32.HI R3, RZ, 0x1f, R16.reuse ;  /* 0x0000001fff03c819 */ /* 0x100fe40000011410 */
[----:B------:R-:W-:Y:S02]  /*6f60*/  LEA.HI R9, R13, R74, RZ, 0x6 ;  /* 0x0000004a0d097211 */ /* 0x000fe400078f30ff */
[----:B------:R-:W-:Y:S02]  /*6f70*/  @!P4 LEA.HI R36, R3, R16, RZ, 0x3 ;  /* 0x000000100324c211 */ /* 0x000fe400078f18ff */
[----:B------:R-:W-:Y:S01]  /*6f80*/  @!P5 SHF.R.S32.HI R3, RZ, 0x1f, R16 ;  /* 0x0000001fff03d819 */ /* 0x000fe20000011410 */
[----:B------:R-:W-:Y:S01]  /*6f90*/  IMAD.SHL.U32 R9, R9, 0x8, RZ ;  /* 0x0000000809097824 */ /* 0x000fe200078e00ff */
[----:B------:R-:W-:-:S02]  /*6fa0*/  @!P4 LOP3.LUT R36, R36, 0xfffffff8, RZ, 0xc0, !PT ;  /* 0xfffffff82424c812 */ /* 0x000fc400078ec0ff */
[----:B------:R-:W-:Y:S02]  /*6fb0*/  @!P3 LEA R28, P0, R64, R42, 0x1 ;  /* 0x0000002a401cb211 */ /* 0x000fe400078008ff */
[----:B------:R-:W-:Y:S01]  /*6fc0*/  LOP3.LUT R9, R9, 0xfffffe00, RZ, 0xc0, !PT ;  /* 0xfffffe0009097812 */ /* 0x000fe200078ec0ff */
[----:B------:R-:W-:Y:S01]  /*6fd0*/  @!P4 IMAD.WIDE R36, R36, 0x2, R10 ;  /* 0x000000022424c825 */ /* 0x000fe200078e020a */
[C-C-:B----4-:R-:W-:Y:S02]  /*6fe0*/  @!P3 LEA.HI.X R29, R64.reuse, R43, R65.reuse, 0x1, P0 ;  /* 0x0000002b401db211 */ /* 0x150fe400000f0c41 */
[----:B------:R-:W-:Y:S01]  /*6ff0*/  @!P5 LEA R26, P0, R64, R40, 0x1 ;  /* 0x00000028401ad211 */ /* 0x000fe200078008ff */
[----:B------:R-:W-:Y:S01]  /*7000*/  IMAD.SHL.U32 R11, R4, 0x40, RZ ;  /* 0x00000040040b7824 */ /* 0x000fe200078e00ff */
[----:B--2---:R-:W-:Y:S02]  /*7010*/  @!P3 SHF.R.S32.HI R5, RZ, 0x1f, R16 ;  /* 0x0000001fff05b819 */ /* 0x004fe40000011410 */
[----:B------:R-:W-:-:S02]  /*7020*/  @!P5 LEA.HI.X R27, R64, R41, R65, 0x1, P0 ;  /* 0x00000029401bd211 */ /* 0x000fc400000f0c41 */
[----:B------:R-:W-:Y:S02]  /*7030*/  LOP3.LUT R11, R11, 0x1c0, RZ, 0xc0, !PT ;  /* 0x000001c00b0b7812 */ /* 0x000fe400078ec0ff */
[C---:B-1----:R-:W-:Y:S02]  /*7040*/  @!P6 LEA R24, P0, R64.reuse, R22, 0x1 ;  /* 0x000000164018e211 */ /* 0x042fe400078008ff */
[----:B------:R-:W-:Y:S02]  /*7050*/  LOP3.LUT R34, R11, 0x38, R64, 0xf8, !PT ;  /* 0x000000380b227812 */ /* 0x000fe400078ef840 */
[----:B------:R-:W-:Y:S02]  /*7060*/  SHF.R.U32.HI R10, RZ, 0x3, R11 ;  /* 0x00000003ff0a7819 */ /* 0x000fe4000001160b */
[----:B------:R-:W-:Y:S02]  /*7070*/  @!P6 LEA.HI.X R25, R64, R23, R65, 0x1, P0 ;  /* 0x000000174019e211 */ /* 0x000fe400000f0c41 */
[----:B------:R-:W-:-:S02]  /*7080*/  LOP3.LUT R34, R9, R34, R10, 0xf6, !PT ;  /* 0x0000002209227212 */ /* 0x000fc400078ef60a */
[-C--:B------:R-:W-:Y:S02]  /*7090*/  @!P3 LEA.HI R5, R5, R16.reuse, RZ, 0x3 ;  /* 0x000000100505b211 */ /* 0x080fe400078f18ff */
[----:B------:R-:W-:Y:S01]  /*70a0*/  ISETP.GE.AND P0, PT, R16, c[0x0][0x198], PT ;  /* 0x0000660010007a0c */ /* 0x000fe20003f06270 */
[----:B------:R-:W-:Y:S01]  /*70b0*/  @!P4 IMAD.SHL.U32 R7, R34, 0x2, RZ ;  /* 0x000000022207c824 */ /* 0x000fe200078e00ff */
[----:B------:R-:W-:Y:S02]  /*70c0*/  @!P5 LEA.HI R3, R3, R16, RZ, 0x3 ;  /* 0x000000100303d211 */ /* 0x000fe400078f18ff */
[----:B------:R-:W-:Y:S02]  /*70d0*/  @!P3 LOP3.LUT R5, R5, 0xfffffff8, RZ, 0xc0, !PT ;  /* 0xfffffff80505b812 */ /* 0x000fe400078ec0ff */
[----:B------:R1:W-:Y:S01]  /*70e0*/  @!P4 LDGSTS.E.BYPASS.LTC128B.128 [R7+0x100], [R38.64], !P1 ;  /* 0x001000002607cfae */ /* 0x0003e2000c901d50 */
[----:B------:R-:W-:Y:S02]  /*70f0*/  @!P5 LOP3.LUT R3, R3, 0xfffffff8, RZ, 0xc0, !PT ;  /* 0xfffffff80303d812 */ /* 0x000fe400078ec0ff */
[----:B------:R-:W-:Y:S01]  /*7100*/  @!P3 IMAD.WIDE R42, R5, 0x2, R42 ;  /* 0x00000002052ab825 */ /* 0x000fe200078e022a */
[----:B------:R-:W-:-:S03]  /*7110*/  P2R R17, PR, RZ, 0x8 ;  /* 0x00000008ff117803 */ /* 0x000fc60000000000 */
[----:B------:R-:W-:Y:S01]  /*7120*/  @!P3 IMAD.SHL.U32 R5, R34, 0x2, RZ ;  /* 0x000000022205b824 */ /* 0x000fe200078e00ff */
[----:B------:R2:W-:Y:S01]  /*7130*/  @!P4 LDGSTS.E.BYPASS.LTC128B.128 [R7+0x4100], [R36.64], !P0 ;  /* 0x041000002407cfae */ /* 0x0005e2000c101d50 */
[----:B------:R-:W-:-:S03]  /*7140*/  @!P5 IMAD.WIDE R44, R3, 0x2, R40 ;  /* 0x00000002032cd825 */ /* 0x000fc600078e0228 */
[----:B------:R3:W-:Y:S01]  /*7150*/  @!P3 LDGSTS.E.BYPASS.LTC128B.128 [R5+0x1100], [R28.64], !P1 ;  /* 0x011000001c05bfae */ /* 0x0007e2000c901d50 */
[C---:B------:R-:W-:Y:S02]  /*7160*/  @!P5 IMAD.SHL.U32 R3, R34.reuse, 0x2, RZ ;  /* 0x000000022203d824 */ /* 0x040fe400078e00ff */
[----:B------:R-:W-:Y:S01]  /*7170*/  @!P6 IMAD.SHL.U32 R41, R34, 0x2, RZ ;  /* 0x000000022229e824 */ /* 0x000fe200078e00ff */
[----:B------:R4:W-:Y:S01]  /*7180*/  @!P3 LDGSTS.E.BYPASS.LTC128B.128 [R5+0x5100], [R42.64], !P0 ;  /* 0x051000002a05bfae */ /* 0x0009e2000c101d50 */
[----:B------:R-:W-:-:S03]  /*7190*/  ISETP.GE.AND P3, PT, R32, 0x21, PT ;  /* 0x000000212000780c */ /* 0x000fc60003f66270 */
[----:B------:R4:W-:Y:S04]  /*71a0*/  @!P5 LDGSTS.E.BYPASS.LTC128B.128 [R3+0x2100], [R26.64], !P1 ;  /* 0x021000001a03dfae */ /* 0x0009e8000c901d50 */
[----:B------:R4:W-:Y:S01]  /*71b0*/  @!P5 LDGSTS.E.BYPASS.LTC128B.128 [R3+0x6100], [R44.64], !P0 ;  /* 0x061000002c03dfae */ /* 0x0009e2000c101d50 */
[----:B-1----:R-:W-:-:S03]  /*71c0*/  @!P6 SHF.R.S32.HI R39, RZ, 0x1f, R16 ;  /* 0x0000001fff27e819 */ /* 0x002fc60000011410 */
[----:B------:R1:W-:Y:S01]  /*71d0*/  @!P6 LDGSTS.E.BYPASS.LTC128B.128 [R41+0x3100], [R24.64], !P1 ;  /* 0x031000001829efae */ /* 0x0003e2000c901d50 */
[----:B------:R-:W-:-:S04]  /*71e0*/  @!P6 LEA.HI R39, R39, R16, RZ, 0x3 ;  /* 0x000000102727e211 */ /* 0x000fc800078f18ff */
[----:B------:R-:W-:Y:S02]  /*71f0*/  @!P6 LOP3.LUT R39, R39, 0xfffffff8, RZ, 0xc0, !PT ;  /* 0xfffffff82727e812 */ /* 0x000fe400078ec0ff */
[----:B--2---:R-:W-:Y:S02]  /*7200*/  P2R R7, PR, RZ, 0x10 ;  /* 0x00000010ff077803 */ /* 0x004fe40000000000 */
[----:B------:R-:W-:Y:S01]  /*7210*/  ISETP.GE.AND P4, PT, R64, c[0x0][0x1d4], PT ;  /* 0x0000750040007a0c */ /* 0x000fe20003f86270 */
[----:B------:R-:W-:Y:S01]  /*7220*/  @!P6 IMAD.WIDE R36, R39, 0x2, R22 ;  /* 0x000000022724e825 */ /* 0x000fe200078e0216 */
[----:B------:R-:W-:-:S03]  /*7230*/  LEA.HI R23, R13, R74, RZ, 0x4 ;  /* 0x0000004a0d177211 */ /* 0x000fc600078f20ff */
[----:B---3--:R-:W-:Y:S01]  /*7240*/  @P2 IMAD.SHL.U32 R29, R34, 0x2, RZ ;  /* 0x00000002221d2824 */ /* 0x008fe200078e00ff */
[----:B------:R2:W-:Y:S01]  /*7250*/  @!P6 LDGSTS.E.BYPASS.LTC128B.128 [R41+0x7100], [R36.64], !P0 ;  /* 0x071000002429efae */ /* 0x0005e2000c101d50 */
[----:B------:R-:W-:Y:S01]  /*7260*/  ISETP.GE.AND P0, PT, R16, c[0x0][0x1d4], PT ;  /* 0x0000750010007a0c */ /* 0x000fe20003f06270 */
[----:B----4-:R-:W-:Y:S02]  /*7270*/  IMAD.MOV.U32 R5, RZ, RZ, 0x10 ;  /* 0x00000010ff057424 */ /* 0x010fe400078e00ff */
[----:B------:R-:W0:Y:S01]  /*7280*/  LDGDEPBAR ;  /* 0x00000000000079af */ /* 0x000e220000000000 */
[----:B------:R-:W-:Y:S01]  /*7290*/  IMAD.WIDE.U32 R26, R123, c[0x0][0x208], R64 ;  /* 0x000082007b1a7a25 */ /* 0x000fe200078e0040 */
[----:B------:R-:W-:Y:S02]  /*72a0*/  LOP3.LUT R3, R23, 0xfffffff0, RZ, 0xc0, !PT ;  /* 0xfffffff017037812 */ /* 0x000fe400078ec0ff */
[----:B------:R2:W-:Y:S01]  /*72b0*/  @P2 LDGSTS.E.BYPASS.LTC128B.128 [R29+0x8100], [R30.64], !P4 ;  /* 0x081000001e1d2fae */ /* 0x0005e2000e101d50 */
[----:B------:R-:W-:Y:S01]  /*72c0*/  @P4 LOP3.LUT R214, R214, 0x40000, RZ, 0xfc, !PT ;  /* 0x00040000d6d64812 */ /* 0x000fe200078efcff */
[----:B-1----:R-:W-:Y:S01]  /*72d0*/  @P3 IMAD.SHL.U32 R25, R34, 0x2, RZ ;  /* 0x0000000222193824 */ /* 0x002fe200078e00ff */
[----:B------:R-:W-:Y:S01]  /*72e0*/  SHF.R.S32.HI R24, RZ, 0x4, R23 ;  /* 0x00000004ff187819 */ /* 0x000fe20000011417 */
[----:B------:R-:W-:Y:S01]  /*72f0*/  IMAD.IADD R3, R74, 0x1, -R3 ;  /* 0x000000014a037824 */ /* 0x000fe200078e0a03 */
[----:B------:R-:W-:Y:S01]  /*7300*/  LOP3.LUT R214, R214, 0xfffdffff, RZ, 0xc0, !PT ;  /* 0xfffdffffd6d67812 */ /* 0x000fe200078ec0ff */
[----:B------:R2:W-:Y:S03]  /*7310*/  @P2 LDGSTS.E.BYPASS.LTC128B.128 [R29+0xb100], [R30.64+0x80], !P0 ;  /* 0x0b1000801e1d2fae */ /* 0x0005e6000c101d50 */
[----:B------:R-:W-:Y:S01]  /*7320*/  SHF.R.S32.HI R16, RZ, 0x1f, R3 ;  /* 0x0000001fff107819 */ /* 0x000fe20000011403 */
[----:B------:R1:W-:Y:S01]  /*7330*/  @P3 LDGSTS.E.BYPASS.LTC128B.128 [R25+0x9100], [R20.64], !P4 ;  /* 0x0910000014193fae */ /* 0x0003e2000e101d50 */
[----:B------:R-:W-:-:S02]  /*7340*/  @P0 LOP3.LUT R214, R214, 0x20000, RZ, 0xfc, !PT ;  /* 0x00020000d6d60812 */ /* 0x000fc400078efcff */
[----:B------:R-:W-:Y:S01]  /*7350*/  LEA.HI R16, R16, R3, RZ, 0x3 ;  /* 0x0000000310107211 */ /* 0x000fe200078f18ff */
[----:B------:R1:W-:Y:S03]  /*7360*/  @P3 LDGSTS.E.BYPASS.LTC128B.128 [R25+0xc100], [R20.64+0x80], !P0 ;  /* 0x0c10008014193fae */ /* 0x0003e6000c101d50 */
        /* <DEDUP_REMOVED lines=8> */
[----:B------:R-:W-:Y:S02]  /*73f0*/  LOP3.LUT R22, R22, 0x1c0, RZ, 0xc0, !PT ;  /* 0x000001c016167812 */ /* 0x000fe400078ec0ff */
[----:B------:R-:W-:Y:S01]  /*7400*/  SEL R3, R3, 0xffffffe0, !P2 ;  /* 0xffffffe003037807 */ /* 0x000fe20005000000 */
[----:B-1----:R-:W-:Y:S02]  /*7410*/  IMAD.IADD R25, R27, 0x1, R0 ;  /* 0x000000011b197824 */ /* 0x002fe400078e0200 */
[----:B------:R-:W-:-:S06]  /*7420*/  IMAD R20, R210, c[0x0][0x210], RZ ;  /* 0x00008400d2147a24 */ /* 0x000fcc00078e02ff */
[----:B------:R-:W-:Y:S02]  /*7430*/  @P1 IMAD.SHL.U32 R17, R34, 0x2, RZ ;  /* 0x0000000222111824 */ /* 0x000fe400078e00ff */
[----:B------:R-:W-:-:S03]  /*7440*/  IMAD R20, R211, c[0x0][0x214], R20 ;  /* 0x00008500d3147a24 */ /* 0x000fc600078e0214 */
[----:B------:R2:W-:Y:S01]  /*7450*/  @P1 LDGSTS.E.BYPASS.LTC128B.128 [R17+0xa100], [R18.64], !P4 ;  /* 0x0a10000012111fae */ /* 0x0005e2000e101d50 */
[----:B------:R-:W-:Y:S02]  /*7460*/  ISETP.NE.AND P4, PT, R7, RZ, PT ;  /* 0x000000ff0700720c */ /* 0x000fe40003f85270 */
[----:B------:R-:W-:Y:S01]  /*7470*/  LEA.HI R7, R23, R24, RZ, 0x1 ;  /* 0x0000001817077211 */ /* 0x000fe200078f08ff */
[----:B------:R2:W-:Y:S01]  /*7480*/  @P1 LDGSTS.E.BYPASS.LTC128B.128 [R17+0xd100], [R18.64+0x80], !P0 ;  /* 0x0d10008012111fae */ /* 0x0005e2000c101d50 */
[----:B------:R-:W-:Y:S02]  /*7490*/  ISETP.LT.AND P0, PT, RZ, c[0x0][0x27c], PT ;  /* 0x00009f00ff007a0c */ /* 0x000fe40003f01270 */
[----:B------:R-:W-:Y:S01]  /*74a0*/  LOP3.LUT R7, R7, 0xfffffffe, RZ, 0xc0, !PT ;  /* 0xfffffffe07077812 */ /* 0x000fe200078ec0ff */
[----:B------:R-:W0:Y:S04]  /*74b0*/  LDGDEPBAR ;  /* 0x00000000000079af */ /* 0x000e280000000000 */
[----:B------:R-:W-:-:S02]  /*74c0*/  IMAD.IADD R0, R24, 0x1, -R7 ;  /* 0x0000000118007824 */ /* 0x000fc400078e0a07 */
[----:B------:R-:W-:Y:S02]  /*74d0*/  IMAD.MOV.U32 R24, RZ, RZ, R26 ;  /* 0x000000ffff187224 */ /* 0x000fe400078e001a */
[----:B------:R-:W-:Y:S02]  /*74e0*/  IMAD.SHL.U32 R7, R0, 0x8, RZ ;  /* 0x0000000800077824 */ /* 0x000fe400078e00ff */
[----:B------:R-:W-:-:S03]  /*74f0*/  IMAD.WIDE.U32 R24, R211, c[0x0][0x210], R24 ;  /* 0x00008400d3187a25 */ /* 0x000fc600078e0018 */
[----:B------:R-:W-:Y:S01]  /*7500*/  LOP3.LUT R7, R22, 0x8, R7, 0xf8, !PT ;  /* 0x0000000816077812 */ /* 0x000fe200078ef807 */
[----:B------:R-:W-:Y:S01]  /*7510*/  IMAD.IADD R25, R20, 0x1, R25 ;  /* 0x0000000114197824 */ /* 0x000fe200078e0219 */
[----:B------:R-:W-:-:S03]  /*7520*/  SHF.R.U32.HI R22, RZ, 0x3, R22 ;  /* 0x00000003ff167819 */ /* 0x000fc60000011616 */
[----:B------:R-:W-:Y:S01]  /*7530*/  IMAD.WIDE.U32 R226, R226, c[0x0][0x218], R24 ;  /* 0x00008600e2e27a25 */ /* 0x000fe200078e0018 */
[----:B------:R-:W-:-:S03]  /*7540*/  LOP3.LUT R2, R7, R22, RZ, 0x3c, !PT ;  /* 0x0000001607027212 */ /* 0x000fc600078e3cff */
[----:B------:R-:W-:Y:S02]  /*7550*/  IMAD.SHL.U32 R7, R16, 0x40, RZ ;  /* 0x0000004010077824 */ /* 0x000fe400078e00ff */
[----:B------:R-:W-:-:S03]  /*7560*/  IMAD.IADD R229, R227, 0x1, R229 ;  /* 0x00000001e3e57824 */ /* 0x000fc600078e02e5 */
[----:B------:R-:W-:Y:S01]  /*7570*/  LOP3.LUT R2, R2, 0xfffffe00, R7, 0xf8, !PT ;  /* 0xfffffe0002027812 */ /* 0x000fe200078ef807 */
[----:B------:R-:W-:Y:S05]  /*7580*/  @P0 BRA `(.L_x_2170) ;  /* 0x0000002000000947 */ /* 0x000fea0003800000 */
[----:B--2---:R-:W-:-:S04]  /*7590*/  DEPBAR.LE SB0, 0x1 ;  /* 0x000080400000791a */ /* 0x004fc80000000000 */
[----:B------:R-:W-:Y:S05]  /*75a0*/  BRA `(.L_x_2171) ;  /* 0x000048b000007947 */ /* 0x000fea0003800000 */
.L_x_2170:
[----:B--2---:R-:W-:Y:S01]  /*75b0*/  ULDC.U8 UR4, c[0x0][0x298] ;  /* 0x0000a60000047ab9 */ /* 0x004fe20000000000 */
[----:B------:R-:W-:Y:S01]  /*75c0*/  SHF.R.S32.HI R16, RZ, 0x1f, R75 ;  /* 0x0000001fff107819 */ /* 0x000fe2000001144b */
[----:B------:R-:W-:Y:S01]  /*75d0*/  IMAD.WIDE.U32 R24, R75, c[0x0][0x280], RZ ;  /* 0x0000a0004b187a25 */ /* 0x000fe200078e00ff */
[----:B------:R-:W-:Y:S01]  /*75e0*/  ISETP.NE.AND P0, PT, RZ, UR4, PT ;  /* 0x00000004ff007c0c */ /* 0x000fe2000bf05270 */
[----:B------:R-:W-:Y:S01]  /*75f0*/  BSSY B2, `(.L_x_2171) ;  /* 0x0000486000027945 */ /* 0x000fe20003800000 */
[----:B------:R-:W-:Y:S01]  /*7600*/  LEA R7, R33, R6, 0x5 ;  /* 0x0000000621077211 */ /* 0x000fe200078e28ff */
[----:B------:R-:W-:Y:S01]  /*7610*/  IMAD R18, R16, c[0x0][0x280], RZ ;  /* 0x0000a00010127a24 */ /* 0x000fe200078e02ff */
[----:B------:R-:W-:Y:S01]  /*7620*/  SHF.L.U32 R6, R34, 0x1, RZ ;  /* 0x0000000122067819 */ /* 0x000fe200000006ff */
[----:B------:R-:W-:Y:S02]  /*7630*/  IMAD R16, R16, c[0x0][0x290], RZ ;  /* 0x0000a40010107a24 */ /* 0x000fe400078e02ff */
[----:B------:R-:W-:-:S02]  /*7640*/  IMAD R17, R75, c[0x0][0x284], R18 ;  /* 0x0000a1004b117a24 */ /* 0x000fc400078e0212 */
[C---:B------:R-:W-:Y:S02]  /*7650*/  IMAD R16, R75.reuse, c[0x0][0x294], R16 ;  /* 0x0000a5004b107a24 */ /* 0x040fe400078e0210 */
        /* <DEDUP_REMOVED lines=20> */
[----:B------:R-:W-:-:S05]  /*77a0*/  IMAD R10, R7, c[0x0][0x284], R10 ;  /* 0x0000a100070a7a24 */ /* 0x000fca00078e020a */
[----:B------:R-:W-:Y:S01]  /*77b0*/  IADD3 R24, R17, R10, RZ ;  /* 0x0000000a11187210 */ /* 0x000fe20007ffe0ff */
[----:B------:R-:W-:Y:S02]  /*77c0*/  IMAD R10, R9, c[0x0][0x290], RZ ;  /* 0x0000a400090a7a24 */ /* 0x000fe400078e02ff */
[----:B------:R-:W-:Y:S01]  /*77d0*/  IMAD.SHL.U32 R17, R33, 0x4, RZ ;  /* 0x0000000421117824 */ /* 0x000fe200078e00ff */
[----:B------:R-:W-:Y:S01]  /*77e0*/  LEA.HI.X R24, R16, c[0x0][0x274], R24, 0x1, P0 ;  /* 0x00009d0010187a11 */ /* 0x000fe200000f0c18 */
[----:B------:R-:W-:Y:S01]  /*77f0*/  IMAD R10, R7, c[0x0][0x294], R10 ;  /* 0x0000a500070a7a24 */ /* 0x000fe200078e020a */
[----:B------:R-:W-:-:S04]  /*7800*/  LEA R16, P0, R22, c[0x0][0x288], 0x1 ;  /* 0x0000a20016107a11 */ /* 0x000fc800078008ff */
[----:B------:R-:W-:Y:S01]  /*7810*/  IADD3 R18, R23, R10, RZ ;  /* 0x0000000a17127210 */ /* 0x000fe20007ffe0ff */
[----:B------:R1:W2:Y:S03]  /*7820*/  SHFL.IDX PT, R20, R16, RZ, 0x181f ;  /* 0x00181fff10147589 */ /* 0x0002a600000e0000 */
[----:B------:R-:W-:Y:S01]  /*7830*/  LEA.HI.X R18, R22, c[0x0][0x28c], R18, 0x1, P0 ;  /* 0x0000a30016127a11 */ /* 0x000fe200000f0c12 */
[----:B------:R1:W3:Y:S04]  /*7840*/  SHFL.IDX PT, R23, R24, RZ, 0x181f ;  /* 0x00181fff18177589 */ /* 0x0002e800000e0000 */
[----:B------:R1:W4:Y:S04]  /*7850*/  SHFL.IDX PT, R22, R19, RZ, 0x181f ;  /* 0x00181fff13167589 */ /* 0x00032800000e0000 */
        /* <DEDUP_REMOVED lines=20> */
.L_x_2174:
[----:B------:R-:W-:Y:S05]  /*79a0*/  BSYNC B0 ;  /* 0x0000000000007941 */ /* 0x000fea0003800000 */
.L_x_2173:
[----:B-----5:R-:W-:Y:S01]  /*79b0*/  IMAD.MOV.U32 R11, RZ, RZ, R78 ;  /* 0x000000ffff0b7224 */ /* 0x020fe200078e004e */
[----:B------:R-:W-:Y:S01]  /*79c0*/  MOV R9, R60 ;  /* 0x0000003c00097202 */ /* 0x000fe20000000f00 */
[----:B------:R-:W-:Y:S01]  /*79d0*/  IMAD.MOV.U32 R10, RZ, RZ, R79 ;  /* 0x000000ffff0a7224 */ /* 0x000fe200078e004f */
[----:B-1-3--:R1:W3:Y:S01]  /*79e0*/  SHFL.IDX PT, R23, R24, 0x1, 0x181f ;  /* 0x00381f0018177f89 */ /* 0x00a2e200000e0000 */
        /* <DEDUP_REMOVED lines=8> */
[----:B----4-:R1:W4:Y:S01]  /*7a70*/  SHFL.IDX PT, R22, R19, 0x1, 0x181f ;  /* 0x00381f0013167f89 */ /* 0x01032200000e0000 */
[----:B------:R-:W-:Y:S01]  /*7a80*/  MOV R7, R63 ;  /* 0x0000003f00077202 */ /* 0x000fe20000000f00 */
[----:B------:R-:W-:Y:S01]  /*7a90*/  CS2R R50, SRZ ;  /* 0x0000000000327805 */ /* 0x000fe2000001ff00 */
[----:B------:R-:W-:Y:S01]  /*7aa0*/  PRMT R49, R10, 0x5410, R11 ;  /* 0x000054100a317816 */ /* 0x000fe2000000000b */
[----:B------:R1:W2:Y:S01]  /*7ab0*/  SHFL.IDX PT, R21, R18, 0x1, 0x181f ;  /* 0x00381f0012157f89 */ /* 0x0002a200000e0000 */
[----:B------:R-:W-:Y:S01]  /*7ac0*/  PRMT R55, R7, 0x5410, R9 ;  /* 0x0000541007377816 */ /* 0x000fe20000000009 */
[----:B------:R-:W-:-:S02]  /*7ad0*/  CS2R R58, SRZ ;  /* 0x00000000003a7805 */ /* 0x000fc4000001ff00 */
[----:B--2---:R1:W2:Y:S01]  /*7ae0*/  SHFL.IDX PT, R20, R16, 0x1, 0x181f ;  /* 0x00381f0010147f89 */ /* 0x0042a200000e0000 */
[----:B------:R-:W-:Y:S05]  /*7af0*/  @P3 BRA `(.L_x_2176) ;  /* 0x0000012000003947 */ /* 0x000fea0003800000 */
[C---:B------:R-:W-:Y:S01]  /*7b00*/  ISETP.GE.AND P0, PT, R17.reuse, c[0x0][0x27c], PT ;  /* 0x00009f0011007a0c */ /* 0x040fe20003f06270 */
[----:B------:R-:W-:Y:S01]  /*7b10*/  CS2R R64, SRZ ;  /* 0x0000000000407805 */ /* 0x000fe2000001ff00 */
[----:B------:R-:W-:Y:S01]  /*7b20*/  CS2R R58, SRZ ;  /* 0x00000000003a7805 */ /* 0x000fe2000001ff00 */
[----:B------:R-:W-:-:S10]  /*7b30*/  IADD3 R10, R17, 0x20, RZ ;  /* 0x00000020110a7810 */ /* 0x000fd40007ffe0ff */
[----:B---34-:R-:W-:-:S04]  /*7b40*/  @!P0 IMAD.WIDE R28, R17, 0x2, R22 ;  /* 0x00000002111c8825 */ /* 0x018fc800078e0216 */
[----:B--2---:R-:W-:Y:S01]  /*7b50*/  @!P0 IMAD.WIDE R26, R17, 0x2, R20 ;  /* 0x00000002111a8825 */ /* 0x004fe200078e0214 */
        /* <DEDUP_REMOVED lines=12> */
.L_x_2176:
[----:B------:R-:W-:Y:S05]  /*7c20*/  BSYNC B0 ;  /* 0x0000000000007941 */ /* 0x000fea0003800000 */
.L_x_2175:
[----:B-----5:R-:W-:Y:S01]  /*7c30*/  IMAD.MOV.U32 R11, RZ, RZ, R52 ;  /* 0x000000ffff0b7224 */ /* 0x020fe200078e0034 */
[----:B------:R-:W-:Y:S01]  /*7c40*/  MOV R9, R64 ;  /* 0x0000004000097202 */ /* 0x000fe20000000f00 */
[----:B------:R-:W-:Y:S01]  /*7c50*/  IMAD.MOV.U32 R10, RZ, RZ, R53 ;  /* 0x000000ffff0a7224 */ /* 0x000fe200078e0035 */
[----:B--2---:R2:W1:Y:S01]  /*7c60*/  SHFL.IDX PT, R27, R24, 0x2, 0x181f ;  /* 0x00581f00181b7f89 */ /* 0x00446200000e0000 */
        /* <DEDUP_REMOVED lines=25> */
[----:B------:R-:W-:-:S11]  /*7e00*/  CS2R R38, SRZ ;  /* 0x0000000000267805 */ /* 0x000fd6000001ff00 */
[----:B------:R-:W-:-:S04]  /*7e10*/  @!P0 SHF.R.S32.HI R7, RZ, 0x1f, R10 ;  /* 0x0000001fff078819 */ /* 0x000fc8000001140a */
[----:B------:R-:W-:Y:S01]  /*7e20*/  @!P0 LEA.HI R7, R7, R10, RZ, 0x2 ;  /* 0x0000000a07078211 */ /* 0x000fe200078f10ff */
[----:B-1----:R-:W-:-:S03]  /*7e30*/  @!P1 IMAD.WIDE R10, R17, 0x2, R26 ;  /* 0x00000002110a9825 */ /* 0x002fc600078e021a */
[----:B------:R-:W-:Y:S02]  /*7e40*/  @!P0 LOP3.LUT R7, R7, 0xfffffffc, RZ, 0xc0, !PT ;  /* 0xfffffffc07078812 */ /* 0x000fe400078ec0ff */
[----:B------:R1:W5:Y:S03]  /*7e50*/  @!P1 LD.E.64 R46, [R10.64] ;  /* 0x000000100a2e9980 */ /* 0x000366000c101b00 */
[----:B---34-:R-:W-:-:S04]  /*7e60*/  @!P0 IMAD.WIDE R28, R7, 0x2, R22 ;  /* 0x00000002071c8825 */ /* 0x018fc800078e0216 */
[----:B------:R-:W-:Y:S01]  /*7e70*/  @!P0 IMAD.WIDE R26, R7, 0x2, R26 ;  /* 0x00000002071a8825 */ /* 0x000fe200078e021a */
[----:B------:R1:W5:Y:S03]  /*7e80*/  @!P0 LD.E.64 R38, [R28.64] ;  /* 0x000000101c268980 */ /* 0x000366000c101b00 */
[----:B------:R-:W-:Y:S01]  /*7e90*/  @!P1 IMAD.WIDE R22, R17, 0x2, R22 ;  /* 0x0000000211169825 */ /* 0x000fe200078e0216 */
[----:B------:R1:W5:Y:S04]  /*7ea0*/  @!P0 LD.E.64 R40, [R26.64] ;  /* 0x000000101a288980 */ /* 0x000368000c101b00 */
[----:B------:R1:W5:Y:S02]  /*7eb0*/  @!P1 LD.E.64 R44, [R22.64] ;  /* 0x00000010162c9980 */ /* 0x000364000c101b00 */
.L_x_2178:
[----:B------:R-:W-:Y:S05]  /*7ec0*/  BSYNC B0 ;  /* 0x0000000000007941 */ /* 0x000fea0003800000 */
.L_x_2177:
[----:B-1---5:R-:W-:Y:S01]  /*7ed0*/  IMAD.MOV.U32 R11, RZ, RZ, R40 ;  /* 0x000000ffff0b7224 */ /* 0x022fe200078e0028 */
[----:B------:R-:W-:Y:S01]  /*7ee0*/  MOV R9, R46 ;  /* 0x0000002e00097202 */ /* 0x000fe20000000f00 */
[----:B------:R-:W-:Y:S01]  /*7ef0*/  IMAD.MOV.U32 R10, RZ, RZ, R41 ;  /* 0x000000ffff0a7224 */ /* 0x000fe200078e0029 */
        /* <DEDUP_REMOVED lines=12> */
[----:B---3--:R3:W2:Y:S01]  /*7fc0*/  SHFL.IDX PT, R23, R18, 0x3, 0x181f ;  /* 0x00781f0012177f89 */ /* 0x0086a200000e0000 */
[----:B------:R-:W-:-:S03]  /*7fd0*/  PRMT R27, R7, 0x5410, R9 ;  /* 0x00005410071b7816 */ /* 0x000fc60000000009 */
[----:B----4-:R4:W2:Y:S02]  /*7fe0*/  SHFL.IDX PT, R22, R16, 0x3, 0x181f ;  /* 0x00781f0010167f89 */ /* 0x0108a400000e0000 */
[----:B-12---:R-:W-:Y:S01]  /*7ff0*/  PRMT R24, R10, 0x5410, R11 ;  /* 0x000054100a187816 */ /* 0x006fe2000000000b */
[----:B---3--:R-:W-:Y:S01]  /*8000*/  CS2R R18, SRZ ;  /* 0x0000000000127805 */ /* 0x008fe2000001ff00 */
        /* <DEDUP_REMOVED lines=10> */
[----:B------:R-:W-:-:S03]  /*80b0*/  @!P1 IMAD.WIDE R10, R17, 0x2, R66 ;  /* 0x00000002110a9825 */ /* 0x000fc600078e0242 */
[----:B------:R-:W-:Y:S02]  /*80c0*/  @!P0 LOP3.LUT R7, R7, 0xfffffffc, RZ, 0xc0, !PT ;  /* 0xfffffffc07078812 */ /* 0x000fe400078ec0ff */
[----:B------:R1:W5:Y:S03]  /*80d0*/  @!P1 LD.E.64 R30, [R10.64] ;  /* 0x000000100a1e9980 */ /* 0x000366000c101b00 */
[----:B------:R-:W-:-:S04]  /*80e0*/  @!P0 IMAD.WIDE R68, R7, 0x2, R22 ;  /* 0x0000000207448825 */ /* 0x000fc800078e0216 */
[----:B------:R-:W-:Y:S01]  /*80f0*/  @!P0 IMAD.WIDE R66, R7, 0x2, R66 ;  /* 0x0000000207428825 */ /* 0x000fe200078e0242 */
[----:B------:R1:W5:Y:S03]  /*8100*/  @!P0 LD.E.64 R18, [R68.64] ;  /* 0x0000001044128980 */ /* 0x000366000c101b00 */
[----:B------:R-:W-:Y:S01]  /*8110*/  @!P1 IMAD.WIDE R22, R17, 0x2, R22 ;  /* 0x0000000211169825 */ /* 0x000fe200078e0216 */
[----:B------:R1:W5:Y:S04]  /*8120*/  @!P0 LD.E.64 R20, [R66.64] ;  /* 0x0000001042148980 */ /* 0x000368000c101b00 */
[----:B------:R1:W5:Y:S02]  /*8130*/  @!P1 LD.E.64 R28, [R22.64] ;  /* 0x00000010161c9980 */ /* 0x000364000c101b00 */
.L_x_2180:
[----:B------:R-:W-:Y:S05]  /*8140*/  BSYNC B0 ;  /* 0x0000000000007941 */ /* 0x000fea0003800000 */
.L_x_2179:
[----:B------:R-:W-:Y:S01]  /*8150*/  IADD3 R25, -R117, R8, RZ ;  /* 0x0000000875197210 */ /* 0x000fe20007ffe1ff */
[----:B-----5:R-:W-:Y:S01]  /*8160*/  IMAD.MOV.U32 R7, RZ, RZ, R20 ;  /* 0x000000ffff077224 */ /* 0x020fe200078e0014 */
[----:B------:R-:W-:-:S04]  /*8170*/  DEPBAR.LE SB0, 0x1 ;  /* 0x000080400000791a */ /* 0x000fc80000000000 */
[----:B------:R-:W-:Y:S01]  /*8180*/  IMNMX R25, R25, 0x80, PT ;  /* 0x0000008019197817 */ /* 0x000fe20003800200 */
[----:B-1----:R-:W-:Y:S01]  /*8190*/  IMAD.MOV.U32 R10, RZ, RZ, R21 ;  /* 0x000000ffff0a7224 */ /* 0x002fe200078e0015 */
[----:B------:R-:W-:Y:S01]  /*81a0*/  MOV R8, R29 ;  /* 0x0000001d00087202 */ /* 0x000fe20000000f00 */
[----:B------:R-:W-:Y:S01]  /*81b0*/  IMAD.MOV.U32 R9, RZ, RZ, R30 ;  /* 0x000000ffff097224 */ /* 0x000fe200078e001e */
[----:B------:R-:W-:Y:S01]  /*81c0*/  BAR.SYNC.DEFER_BLOCKING 0x0 ;  /* 0x0000000000007b1d */ /* 0x000fe20000010000 */
[----:B------:R-:W-:Y:S02]  /*81d0*/  ISETP.GE.AND P0, PT, R4, R25, PT ;  /* 0x000000190400720c */ /* 0x000fe40003f06270 */
[----:B----4-:R-:W-:Y:S01]  /*81e0*/  PRMT R16, R10, 0x5410, R7 ;  /* 0x000054100a107816 */ /* 0x010fe20000000007 */
[----:B------:R-:W-:Y:S02]  /*81f0*/  IMAD.MOV.U32 R7, RZ, RZ, R31 ;  /* 0x000000ffff077224 */ /* 0x000fe400078e001f */
[----:B------:R-:W-:Y:S01]  /*8200*/  IMAD.MOV.U32 R10, RZ, RZ, R18 ;  /* 0x000000ffff0a7224 */ /* 0x000fe200078e0012 */
[----:B------:R-:W-:Y:S02]  /*8210*/  BSSY B1, `(.L_x_2181) ;  /* 0x0000062000017945 */ /* 0x000fe40003800000 */
[----:B------:R-:W-:Y:S01]  /*8220*/  PRMT R23, R7, 0x5410, R9 ;  /* 0x0000541007177816 */ /* 0x000fe20000000009 */
[----:B------:R-:W-:Y:S01]  /*8230*/  IMAD.MOV.U32 R9, RZ, RZ, R28 ;  /* 0x000000ffff097224 */ /* 0x000fe200078e001c */
[----:B------:R-:W-:-:S04]  /*8240*/  MOV R7, R19 ;  /* 0x0000001300077202 */ /* 0x000fc80000000f00 */
        /* <DEDUP_REMOVED lines=48> */
.L_x_2184:
[----:B------:R-:W-:Y:S05]  /*8550*/  BSYNC B0 ;  /* 0x0000000000007941 */ /* 0x000fea0003800000 */
.L_x_2183:
        /* <DEDUP_REMOVED lines=45> */
.L_x_2182:
[----:B------:R-:W-:Y:S05]  /*8830*/  BSYNC B1 ;  /* 0x0000000000017941 */ /* 0x000fea0003800000 */
.L_x_2181:
        /* <DEDUP_REMOVED lines=49> */
.L_x_2188:
[----:B------:R-:W-:Y:S05]  /*8b50*/  BSYNC B0 ;  /* 0x0000000000007941 */ /* 0x000fea0003800000 */
.L_x_2187:
        /* <DEDUP_REMOVED lines=45> */
.L_x_2186:
[----:B------:R-:W-:Y:S05]  /*8e30*/  BSYNC B1 ;  /* 0x0000000000017941 */ /* 0x000fea0003800000 */
.L_x_2185:
        /* <DEDUP_REMOVED lines=49> */
.L_x_2192:
[----:B------:R-:W-:Y:S05]  /*9150*/  BSYNC B0 ;  /* 0x0000000000007941 */ /* 0x000fea0003800000 */
.L_x_2191:
        /* <DEDUP_REMOVED lines=45> */
.L_x_2190:
[----:B------:R-:W-:Y:S05]  /*9430*/  BSYNC B1 ;  /* 0x0000000000017941 */ /* 0x000fea0003800000 */
.L_x_2189:
        /* <DEDUP_REMOVED lines=48> */
.L_x_2195:
[----:B------:R-:W-:Y:S05]  /*9740*/  BSYNC B0 ;  /* 0x0000000000007941 */ /* 0x000fea0003800000 */
.L_x_2194:
        /* <DEDUP_REMOVED lines=46> */
.L_x_2172:
        /* <DEDUP_REMOVED lines=9> */
[----:B------:R-:W-:Y:S01]  /*9ac0*/  IMAD R18, R16, c[0x0][0x280], RZ ;  /* 0x0000a00010127a24 */ /* 0x000fe200078e02ff */
[----:B------:R-:W-:Y:S01]  /*9ad0*/  LEA R17, P0, R24, c[0x0][0x270], 0x1 ;  /* 0x00009c0018117a11 */ /* 0x000fe200078008ff */
[----:B------:R-:W-:Y:S02]  /*9ae0*/  IMAD R16, R16, c[0x0][0x290], RZ ;  /* 0x0000a40010107a24 */ /* 0x000fe400078e02ff */
[C---:B------:R-:W-:Y:S02]  /*9af0*/  IMAD R18, R7.reuse, c[0x0][0x284], R18 ;  /* 0x0000a10007127a24 */ /* 0x040fe400078e0212 */
[----:B------:R-:W-:Y:S01]  /*9b00*/  IMAD.WIDE.U32 R20, R7, c[0x0][0x290], R20 ;  /* 0x0000a40007147a25 */ /* 0x000fe200078e0014 */
[----:B------:R-:W1:Y:S03]  /*9b10*/  SHFL.IDX PT, R19, R17, RZ, 0x181f ;  /* 0x00181fff11137589 */ /* 0x000e6600000e0000 */
[----:B------:R-:W-:-:S02]  /*9b20*/  IMAD.IADD R18, R25, 0x1, R18 ;  /* 0x0000000119127824 */ /* 0x000fc400078e0212 */
[----:B------:R-:W-:-:S03]  /*9b30*/  IMAD R16, R7, c[0x0][0x294], R16 ;  /* 0x0000a50007107a24 */ /* 0x000fc600078e0210 */
        /* <DEDUP_REMOVED lines=53> */
.L_x_2197:
[----:B---3--:R-:W-:Y:S05]  /*9e90*/  BSYNC B0 ;  /* 0x0000000000007941 */ /* 0x008fea0003800000 */
.L_x_2196:
        /* <DEDUP_REMOVED lines=63> */
.L_x_2199:
[----:B-1-3--:R-:W-:Y:S05]  /*a290*/  BSYNC B0 ;  /* 0x0000000000007941 */ /* 0x00afea0003800000 */
.L_x_2198:
        /* <DEDUP_REMOVED lines=40> */
[----:B------:R-:W-:Y:S02]  /*a520*/  SHF.R.U64 R53, R58, 0x10, R59 ;  /* 0x000000103a357819 */ /* 0x000fe4000000123b */
        /* <DEDUP_REMOVED lines=73> */
.L_x_2201:
[----:B------:R-:W-:Y:S05]  /*a9c0*/  BSYNC B0 ;  /* 0x0000000000007941 */ /* 0x000fea0003800000 */
.L_x_2200:
        /* <DEDUP_REMOVED lines=109> */
.L_x_2203:
[----:B------:R-:W-:Y:S05]  /*b0a0*/  BSYNC B0 ;  /* 0x0000000000007941 */ /* 0x000fea0003800000 */
.L_x_2202:
        /* <DEDUP_REMOVED lines=109> */
.L_x_2205:
[----:B------:R-:W-:Y:S05]  /*b780*/  BSYNC B0 ;  /* 0x0000000000007941 */ /* 0x000fea0003800000 */
.L_x_2204:
        /* <DEDUP_REMOVED lines=108> */
.L_x_2193:
[----:B------:R-:W-:Y:S05]  /*be50*/  BSYNC B2 ;  /* 0x0000000000027941 */ /* 0x000fea0003800000 */
.L_x_2171:
        /* <DEDUP_REMOVED lines=263> */
.L_x_2206:
        /* <DEDUP_REMOVED lines=17> */
[----:B------:R-:W-:Y:S01]  /*cfe0*/  ISETP.NE.AND P0, PT, R209, 0x1, PT ;  /* 0x00000001d100780c */ /* 0x000fe20003f05270 */
[----:B------:R-:W-:Y:S02]  /*cff0*/  IMAD R7, R20, 0x10, R7 ;  /* 0x0000001014077824 */ /* 0x000fe400078e0207 */
[----:B------:R-:W-:Y:S01]  /*d000*/  IMAD.IADD R74, R74, 0x1, -R13 ;  /* 0x000000014a4a7824 */ /* 0x000fe200078e0a0d */
[----:B------:R-:W-:-:S03]  /*d010*/  LOP3.LUT R13, R4, 0x7ffffffc, RZ, 0xc0, !PT ;  /* 0x7ffffffc040d7812 */ /* 0x000fc600078ec0ff */
[----:B------:R-:W-:Y:S02]  /*d020*/  IMAD R221, R74, 0x8, R7 ;  /* 0x000000084add7824 */ /* 0x000fe400078e0207 */
[----:B------:R-:W-:Y:S01]  /*d030*/  IMAD.IADD R222, R0, 0x1, -R13 ;  /* 0x0000000100de7824 */ /* 0x000fe200078e0a0d */
[----:B------:R-:W-:Y:S01]  /*d040*/  IADD3 R13, R207, 0x1, R12 ;  /* 0x00000001cf0d7810 */ /* 0x000fe20007ffe00c */
[----:B------:R-:W-:Y:S02]  /*d050*/  IMAD.MOV.U32 R24, RZ, RZ, R221 ;  /* 0x000000ffff187224 */ /* 0x000fe400078e00dd */
[----:B------:R-:W-:-:S04]  /*d060*/  @P0 IMAD.HI.U32 R6, R221, c[0x0][0x2c8], RZ ;  /* 0x0000b200dd060a27 */ /* 0x000fc800078e00ff */
[----:B------:R-:W-:Y:S01]  /*d070*/  IMAD.SHL.U32 R222, R222, 0x2, RZ ;  /* 0x00000002dede7824 */ /* 0x000fe200078e00ff */
[----:B------:R-:W-:Y:S02]  /*d080*/  @P0 SHF.R.U32.HI R24, RZ, c[0x0][0x2cc], R6 ;  /* 0x0000b300ff180a19 */ /* 0x000fe40000011606 */
[----:B------:R-:W-:Y:S01]  /*d090*/  ISETP.GE.AND P0, PT, R208, 0x1, PT ;  /* 0x00000001d000780c */ /* 0x000fe20003f06270 */
[--C-:B------:R-:W-:Y:S01]  /*d0a0*/  IMAD.IADD R4, R12, 0x1, -R222.reuse ;  /* 0x000000010c047824 */ /* 0x100fe200078e0ade */
[----:B------:R-:W-:Y:S01]  /*d0b0*/  IADD3 R20, -R212, R13, -R222 ;  /* 0x0000000dd4147210 */ /* 0x000fe20007ffe9de */
[----:B------:R-:W1:Y:S01]  /*d0c0*/  SHFL.IDX PT, R7, R24, RZ, 0x1c1f ;  /* 0x001c1fff18077589 */ /* 0x000e6200000e0000 */
[----:B------:R-:W-:Y:S02]  /*d0d0*/  IADD3 R6, -R222, R207, R12 ;  /* 0x000000cfde067210 */ /* 0x000fe40007ffe10c */
[C---:B------:R-:W-:Y:S02]  /*d0e0*/  IADD3 R23, R20.reuse, c[0x0][0x328], RZ ;  /* 0x0000ca0014177a10 */ /* 0x040fe40007ffe0ff */
[----:B------:R-:W-:-:S03]  /*d0f0*/  IADD3 R20, R20, UR10, RZ ;  /* 0x0000000a14147c10 */ /* 0x000fc6000fffe0ff */
        /* <DEDUP_REMOVED lines=15> */
.L_x_2209:
[----:B------:R-:W-:-:S04]  /*d1f0*/  MOV R0, c[0x0][0x32c] ;  /* 0x0000cb0000007a02 */ /* 0x000fc80000000f00 */
[----:B------:R-:W-:-:S13]  /*d200*/  ISETP.NE.AND P0, PT, R0, 0x1, PT ;  /* 0x000000010000780c */ /* 0x000fda0003f05270 */
[----:B------:R-:W-:-:S05]  /*d210*/  @P0 IMAD.HI.U32 R0, R7, c[0x0][0x330], RZ ;  /* 0x0000cc0007000a27 */ /* 0x000fca00078e00ff */
[----:B------:R-:W-:Y:S02]  /*d220*/  @P0 SHF.R.U32.HI R7, RZ, c[0x0][0x334], R0 ;  /* 0x0000cd00ff070a19 */ /* 0x000fe40000011600 */
.L_x_2210:
[----:B------:R-:W-:Y:S05]  /*d230*/  BSYNC B0 ;  /* 0x0000000000007941 */ /* 0x000fea0003800000 */
.L_x_2208:
[----:B------:R-:W-:-:S05]  /*d240*/  IMAD R0, R7, c[0x0][0x32c], R4 ;  /* 0x0000cb0007007a24 */ /* 0x000fca00078e0204 */
[----:B------:R-:W-:Y:S02]  /*d250*/  IADD3 R7, R0, c[0x0][0x32c], RZ ;  /* 0x0000cb0000077a10 */ /* 0x000fe40007ffe0ff */
[----:B------:R-:W-:Y:S02]  /*d260*/  IMNMX R25, R25, R0, !PT ;  /* 0x0000000019197217 */ /* 0x000fe40007800200 */
[----:B------:R-:W-:Y:S02]  /*d270*/  IMNMX R26, R26, R7, PT ;  /* 0x000000071a1a7217 */ /* 0x000fe40003800200 */
.L_x_2207:
[C---:B------:R-:W-:Y:S02]  /*d280*/  ISETP.GE.AND P0, PT, R12.reuse, 0x2, PT ;  /* 0x000000020c00780c */ /* 0x040fe40003f06270 */
[----:B------:R-:W-:Y:S02]  /*d290*/  ISETP.GE.AND P1, PT, R12, 0x9, PT ;  /* 0x000000090c00780c */ /* 0x000fe40003f26270 */
[----:B------:R-:W-:Y:S02]  /*d2a0*/  P2R R0, PR, RZ, 0x1 ;  /* 0x00000001ff007803 */ /* 0x000fe40000000000 */
[----:B------:R-:W-:-:S02]  /*d2b0*/  ISETP.GT.AND P0, PT, R25, 0x1, !P0 ;  /* 0x000000011900780c */ /* 0x000fc40004704270 */
[----:B------:R-:W-:Y:S02]  /*d2c0*/  P2R R41, PR, RZ, 0x2 ;  /* 0x00000002ff297803 */ /* 0x000fe40000000000 */
[----:B------:R-:W-:Y:S02]  /*d2d0*/  ISETP.LT.OR P0, PT, R26, 0x2, P0 ;  /* 0x000000021a00780c */ /* 0x000fe40000701670 */
[C---:B------:R-:W-:Y:S02]  /*d2e0*/  ISETP.GE.AND P6, PT, R12.reuse, 0x3a, PT ;  /* 0x0000003a0c00780c */ /* 0x040fe40003fc6270 */
        /* <DEDUP_REMOVED lines=21> */
[C---:B------:R-:W-:Y:S02]  /*d440*/  ISETP.GT.AND P0, PT, R25.reuse, 0x18, !P1 ;  /* 0x000000181900780c */ /* 0x040fe40004f04270 */
        /* <DEDUP_REMOVED lines=37> */
[C---:B------:R-:W-:Y:S02]  /*d6a0*/  ISETP.GE.AND P5, PT, R12.reuse, 0x41, PT ;  /* 0x000000410c00780c */ /* 0x040fe40003fa6270 */
[----:B------:R-:W-:Y:S02]  /*d6b0*/  FSEL R155, R65, -INF , !P0 ;  /* 0xff800000419b7808 */ /* 0x000fe40004000000 */
[----:B------:R-:W-:Y:S02]  /*d6c0*/  ISETP.GT.AND P0, PT, R25, 0x38, !P1 ;  /* 0x000000381900780c */ /* 0x000fe40004f04270 */
[----:B------:R-:W-:-:S02]  /*d6d0*/  ISETP.GE.AND P4, PT, R12, 0x42, PT ;  /* 0x000000420c00780c */ /* 0x000fc40003f86270 */
[----:B------:R-:W-:Y:S02]  /*d6e0*/  ISETP.LT.OR P0, PT, R26, 0x39, P0 ;  /* 0x000000391a00780c */ /* 0x000fe40000701670 */
[----:B------:R-:W-:Y:S02]  /*d6f0*/  ISETP.GE.AND P3, PT, R12, 0x49, PT ;  /* 0x000000490c00780c */ /* 0x000fe40003f66270 */
        /* <DEDUP_REMOVED lines=17> */
[----:B------:R-:W-:Y:S02]  /*d810*/  P2R R52, PR, RZ, 0x2 ;  /* 0x00000002ff347803 */ /* 0x000fe40000000000 */
        /* <DEDUP_REMOVED lines=14> */
[----:B------:R-:W-:-:S04]  /*d900*/  ISETP.LT.OR P0, PT, R26, 0x59, P0 ;  /* 0x000000591a00780c */ /* 0x000fc80000701670 */
[----:B------:R-:W-:Y:S02]  /*d910*/  FSEL R133, R44, -INF , !P0 ;  /* 0xff8000002c857808 */ /* 0x000fe40004000000 */
[----:B------:R-:W-:-:S04]  /*d920*/  ISETP.GT.AND P0, PT, R25, RZ, !P1 ;  /* 0x000000ff1900720c */ /* 0x000fc80004f04270 */
[----:B------:R-:W-:-:S04]  /*d930*/  ISETP.LT.OR P0, PT, R26, 0x1, P0 ;  /* 0x000000011a00780c */ /* 0x000fc80000701670 */
[----:B------:R-:W-:Y:S02]  /*d940*/  FSEL R22, R16, -INF , !P0 ;  /* 0xff80000010167808 */ /* 0x000fe40004000000 */
[----:B------:R-:W-:Y:S01]  /*d950*/  ISETP.GE.AND P0, PT, R12, 0x5a, PT ;  /* 0x0000005a0c00780c */ /* 0x000fe20003f06270 */
[----:B------:R-:W1:Y:S03]  /*d960*/  SHFL.IDX PT, R16, R24, 0x1, 0x1c1f ;  /* 0x003c1f0018107f89 */ /* 0x000e6600000e0000 */
[----:B------:R-:W-:Y:S02]  /*d970*/  P2R R12, PR, RZ, 0x1 ;  /* 0x00000001ff0c7803 */ /* 0x000fe40000000000 */
[----:B------:R-:W-:-:S04]  /*d980*/  ISETP.GT.AND P0, PT, R25, 0x59, !P0 ;  /* 0x000000591900780c */ /* 0x000fc80004704270 */
[----:B------:R-:W-:-:S04]  /*d990*/  ISETP.LT.OR P0, PT, R26, 0x5a, P0 ;  /* 0x0000005a1a00780c */ /* 0x000fc80000701670 */
[----:B------:R-:W-:Y:S02]  /*d9a0*/  FSEL R131, R45, -INF , !P0 ;  /* 0xff8000002d837808 */ /* 0x000fe40004000000 */
[----:B------:R-:W-:Y:S01]  /*d9b0*/  ISETP.GE.AND P0, PT, R208, 0x1, PT ;  /* 0x00000001d000780c */ /* 0x000fe20003f06270 */
[--C-:B-1----:R-:W-:Y:S02]  /*d9c0*/  IMAD.IADD R23, R23, 0x1, R16.reuse ;  /* 0x0000000117177824 */ /* 0x102fe400078e0210 */
[----:B------:R-:W-:-:S03]  /*d9d0*/  IMAD.IADD R25, R20, 0x1, R16 ;  /* 0x0000000114197824 */ /* 0x000fc600078e0210 */
[----:B------:R-:W-:-:S07]  /*d9e0*/  IMNMX R23, R23, R6, PT ;  /* 0x0000000617177217 */ /* 0x000fce0003800200 */
        /* <DEDUP_REMOVED lines=12> */
.L_x_2213:
[----:B------:R-:W-:-:S04]  /*dab0*/  MOV R6, c[0x0][0x32c] ;  /* 0x0000cb0000067a02 */ /* 0x000fc80000000f00 */
[----:B------:R-:W-:-:S13]  /*dac0*/  ISETP.NE.AND P0, PT, R6, 0x1, PT ;  /* 0x000000010600780c */ /* 0x000fda0003f05270 */
[----:B------:R-:W-:-:S05]  /*dad0*/  @P0 IMAD.HI.U32 R6, R45, c[0x0][0x330], RZ ;  /* 0x0000cc002d060a27 */ /* 0x000fca00078e00ff */
[----:B------:R-:W-:Y:S02]  /*dae0*/  @P0 SHF.R.U32.HI R45, RZ, c[0x0][0x334], R6 ;  /* 0x0000cd00ff2d0a19 */ /* 0x000fe40000011606 */
.L_x_2214:
[----:B------:R-:W-:Y:S05]  /*daf0*/  BSYNC B0 ;  /* 0x0000000000007941 */ /* 0x000fea0003800000 */
.L_x_2212:
[----:B------:R-:W-:-:S05]  /*db00*/  IMAD R6, R45, c[0x0][0x32c], R4 ;  /* 0x0000cb002d067a24 */ /* 0x000fca00078e0204 */
[----:B------:R-:W-:Y:S02]  /*db10*/  IADD3 R4, R6, c[0x0][0x32c], RZ ;  /* 0x0000cb0006047a10 */ /* 0x000fe40007ffe0ff */
[----:B------:R-:W-:Y:S02]  /*db20*/  IMNMX R25, R25, R6, !PT ;  /* 0x0000000619197217 */ /* 0x000fe40007800200 */
[----:B------:R-:W-:Y:S02]  /*db30*/  IMNMX R23, R23, R4, PT ;  /* 0x0000000417177217 */ /* 0x000fe40003800200 */
.L_x_2211:
[----:B------:R-:W-:Y:S01]  /*db40*/  ISETP.NE.AND P0, PT, R41, RZ, PT ;  /* 0x000000ff2900720c */ /* 0x000fe20003f05270 */
[----:B------:R-:W-:-:S03]  /*db50*/  IMAD.SHL.U32 R204, R2, 0x2, RZ ;  /* 0x0000000202cc7824 */ /* 0x000fc600078e00ff */
[----:B------:R-:W-:Y:S01]  /*db60*/  ISETP.GT.AND P0, PT, R25, 0x8, !P0 ;  /* 0x000000081900780c */ /* 0x000fe20004704270 */
[--C-:B------:R-:W-:Y:S01]  /*db70*/  IMAD R202, R5, 0x2, R204.reuse ;  /* 0x0000000205ca7824 */ /* 0x100fe200078e02cc */
[----:B------:R-:W-:Y:S01]  /*db80*/  LDSM.16.MT88.4 R96, [R204+0x3100] ;  /* 0x00310000cc60783b */ /* 0x000fe20000004200 */
[----:B------:R-:W-:Y:S01]  /*db90*/  IMAD R201, R3, 0x2, R204 ;  /* 0x0000000203c97824 */ /* 0x000fe200078e02cc */
[----:B------:R-:W-:Y:S01]  /*dba0*/  ISETP.LT.OR P0, PT, R23, 0x9, P0 ;  /* 0x000000091700780c */ /* 0x000fe20000701670 */
[----:B------:R-:W-:Y:S01]  /*dbb0*/  IMAD R200, R3, 0x2, R202 ;  /* 0x0000000203c87824 */ /* 0x000fe200078e02ca */
[----:B------:R-:W-:Y:S02]  /*dbc0*/  LDSM.16.MT88.4 R108, [R204+0x100] ;  /* 0x00010000cc6c783b */ /* 0x000fe40000004200 */
[----:B------:R-:W-:Y:S02]  /*dbd0*/  FSEL R6, R10, -INF , !P0 ;  /* 0xff8000000a067808 */ /* 0x000fe40004000000 */
[----:B------:R-:W-:Y:S01]  /*dbe0*/  ISETP.NE.AND P0, PT, R40, RZ, PT ;  /* 0x000000ff2800720c */ /* 0x000fe20003f05270 */
[----:B------:R-:W-:Y:S03]  /*dbf0*/  LDSM.16.MT88.4 R88, [R200+0x100] ;  /* 0x00010000c858783b */ /* 0x000fe60000004200 */
[----:B------:R-:W-:Y:S01]  /*dc00*/  ISETP.GT.AND P0, PT, R25, 0x9, !P0 ;  /* 0x000000091900780c */ /* 0x000fe20004704270 */
[----:B------:R-:W-:Y:S03]  /*dc10*/  LDSM.16.MT88.4 R72, [R202+0x100] ;  /* 0x00010000ca48783b */ /* 0x000fe60000004200 */
[----:B------:R-:W-:Y:S01]  /*dc20*/  ISETP.LT.OR P0, PT, R23, 0xa, P0 ;  /* 0x0000000a1700780c */ /* 0x000fe20000701670 */
[----:B------:R-:W-:Y:S03]  /*dc30*/  LDSM.16.MT88.4 R104, [R202+0x3100] ;  /* 0x00310000ca68783b */ /* 0x000fe60000004200 */
        /* <DEDUP_REMOVED lines=61> */
[----:B------:R-:W-:Y:S01]  /*e010*/  ISETP.GT.AND P0, PT, R25, 0x48, !P3 ;  /* 0x000000481900780c */ /* 0x000fe20005f04270 */
[----:B------:R-:W-:Y:S01]  /*e020*/  LDSM.16.MT88.4 R56, [R201+0x3100] ;  /* 0x00310000c938783b */ /* 0x000fe20000004200 */
[----:B------:R-:W-:-:S02]  /*e030*/  FMNMX.FTZ R0, R13, R0, !PT ;  /* 0x000000000d007209 */ /* 0x000fc40007810000 */
[----:B------:R-:W-:Y:S02]  /*e040*/  ISETP.LT.OR P0, PT, R23, 0x49, P0 ;  /* 0x000000491700780c */ /* 0x000fe40000701670 */
[----:B------:R-:W-:Y:S02]  /*e050*/  FMNMX.FTZ R0, R85, R0, !PT ;  /* 0x0000000055007209 */ /* 0x000fe40007810000 */
[----:B------:R-:W-:Y:S02]  /*e060*/  FSEL R152, R54, -INF , !P0 ;  /* 0xff80000036987808 */ /* 0x000fe40004000000 */
[----:B------:R-:W-:Y:S02]  /*e070*/  ISETP.GT.AND P0, PT, R25, 0x49, !P2 ;  /* 0x000000491900780c */ /* 0x000fe40005704270 */
[----:B------:R-:W-:Y:S02]  /*e080*/  FMNMX.FTZ R0, R7, R0, !PT ;  /* 0x0000000007007209 */ /* 0x000fe40007810000 */
[----:B------:R-:W-:-:S02]  /*e090*/  ISETP.LT.OR P0, PT, R23, 0x4a, P0 ;  /* 0x0000004a1700780c */ /* 0x000fc40000701670 */
[----:B------:R-:W-:Y:S02]  /*e0a0*/  FMNMX.FTZ R0, R9, R0, !PT ;  /* 0x0000000009007209 */ /* 0x000fe40007810000 */
[----:B------:R-:W-:Y:S02]  /*e0b0*/  FSEL R150, R55, -INF , !P0 ;  /* 0xff80000037967808 */ /* 0x000fe40004000000 */
[----:B------:R-:W-:Y:S02]  /*e0c0*/  ISETP.GT.AND P0, PT, R25, 0x1, !P5 ;  /* 0x000000011900780c */ /* 0x000fe40006f04270 */
[----:B------:R-:W-:Y:S02]  /*e0d0*/  FMNMX.FTZ R0, R37, R0, !PT ;  /* 0x0000000025007209 */ /* 0x000fe40007810000 */
[----:B------:R-:W-:Y:S02]  /*e0e0*/  ISETP.LT.OR P0, PT, R23, 0x2, P0 ;  /* 0x000000021700780c */ /* 0x000fe40000701670 */
[----:B------:R-:W-:-:S02]  /*e0f0*/  FMNMX.FTZ R0, R35, R0, !PT ;  /* 0x0000000023007209 */ /* 0x000fc40007810000 */
[----:B------:R-:W-:Y:S02]  /*e100*/  FSEL R24, R19, -INF , !P0 ;  /* 0xff80000013187808 */ /* 0x000fe40004000000 */
[----:B------:R-:W-:Y:S02]  /*e110*/  ISETP.GT.AND P0, PT, R25, RZ, !P1 ;  /* 0x000000ff1900720c */ /* 0x000fe40004f04270 */
[----:B------:R-:W-:Y:S02]  /*e120*/  FMNMX.FTZ R0, R33, R0, !PT ;  /* 0x0000000021007209 */ /* 0x000fe40007810000 */
[----:B------:R-:W-:Y:S02]  /*e130*/  ISETP.LT.OR P0, PT, R23, 0x1, P0 ;  /* 0x000000011700780c */ /* 0x000fe40000701670 */
[----:B------:R-:W-:Y:S02]  /*e140*/  FMNMX.FTZ R0, R119, R0, !PT ;  /* 0x0000000077007209 */ /* 0x000fe40007810000 */
[----:B------:R-:W-:-:S02]  /*e150*/  FSEL R18, R18, -INF , !P0 ;  /* 0xff80000012127808 */ /* 0x000fc40004000000 */
        /* <DEDUP_REMOVED lines=10> */
[----:B------:R-:W-:Y:S02]  /*e200*/  ISETP.GT.AND P0, PT, R25, 0x50, !P6 ;  /* 0x000000501900780c */ /* 0x000fe40007704270 */
[----:B------:R-:W-:-:S02]  /*e210*/  FMNMX.FTZ R19, R10, R19, !PT ;  /* 0x000000130a137209 */ /* 0x000fc40007810000 */
[----:B------:R-:W-:Y:S02]  /*e220*/  FMNMX.FTZ R0, R151, R0, !PT ;  /* 0x0000000097007209 */ /* 0x000fe40007810000 */
[----:B------:R-:W-:Y:S02]  /*e230*/  FMNMX.FTZ R19, R8, R19, !PT ;  /* 0x0000001308137209 */ /* 0x000fe40007810000 */
[----:B------:R-:W-:Y:S02]  /*e240*/  ISETP.LT.OR P0, PT, R23, 0x51, P0 ;  /* 0x000000511700780c */ /* 0x000fe40000701670 */
[----:B------:R-:W-:Y:S02]  /*e250*/  FMNMX.FTZ R19, R148, R19, !PT ;  /* 0x0000001394137209 */ /* 0x000fe40007810000 */
[----:B------:R-:W-:Y:S02]  /*e260*/  ISETP.NE.AND P4, PT, R42, RZ, PT ;  /* 0x000000ff2a00720c */ /* 0x000fe40003f85270 */
[----:B------:R-:W-:-:S02]  /*e270*/  FMNMX.FTZ R19, R128, R19, !PT ;  /* 0x0000001380137209 */ /* 0x000fc40007810000 */
[----:B------:R-:W-:Y:S02]  /*e280*/  FMNMX.FTZ R0, R153, R0, !PT ;  /* 0x0000000099007209 */ /* 0x000fe40007810000 */
[----:B------:R-:W-:Y:S02]  /*e290*/  FMNMX.FTZ R19, R146, R19, !PT ;  /* 0x0000001392137209 */ /* 0x000fe40007810000 */
[----:B------:R-:W-:Y:S02]  /*e2a0*/  FSEL R142, R50, -INF , !P0 ;  /* 0xff800000328e7808 */ /* 0x000fe40004000000 */
[----:B------:R-:W-:Y:S02]  /*e2b0*/  FMNMX.FTZ R19, R134, R19, !PT ;  /* 0x0000001386137209 */ /* 0x000fe40007810000 */
[----:B------:R-:W-:Y:S02]  /*e2c0*/  FMNMX.FTZ R0, R149, R0, !PT ;  /* 0x0000000095007209 */ /* 0x000fe40007810000 */
[----:B------:R-:W-:-:S02]  /*e2d0*/  FMNMX.FTZ R19, R224, R19, !PT ;  /* 0x00000013e0137209 */ /* 0x000fc40007810000 */
[----:B------:R-:W-:Y:S02]  /*e2e0*/  ISETP.GT.AND P0, PT, R25, 0x51, !P4 ;  /* 0x000000511900780c */ /* 0x000fe40006704270 */
[----:B------:R-:W-:Y:S02]  /*e2f0*/  FMNMX.FTZ R19, R154, R19, !PT ;  /* 0x000000139a137209 */ /* 0x000fe40007810000 */
[----:B------:R-:W-:Y:S02]  /*e300*/  ISETP.NE.AND P5, PT, R43, RZ, PT ;  /* 0x000000ff2b00720c */ /* 0x000fe40003fa5270 */
[----:B------:R-:W-:Y:S02]  /*e310*/  FMNMX.FTZ R19, R186, R19, !PT ;  /* 0x00000013ba137209 */ /* 0x000fe40007810000 */
[----:B------:R-:W-:Y:S02]  /*e320*/  FMNMX.FTZ R0, R141, R0, !PT ;  /* 0x000000008d007209 */ /* 0x000fe40007810000 */
[----:B------:R-:W-:-:S02]  /*e330*/  FMNMX.FTZ R19, R160, R19, !PT ;  /* 0x00000013a0137209 */ /* 0x000fc40007810000 */
[----:B------:R-:W-:Y:S02]  /*e340*/  ISETP.LT.OR P1, PT, R23, 0x52, P0 ;  /* 0x000000521700780c */ /* 0x000fe40000721670 */
[----:B------:R-:W-:Y:S02]  /*e350*/  FMNMX.FTZ R19, R162, R19, !PT ;  /* 0x00000013a2137209 */ /* 0x000fe40007810000 */
[----:B------:R-:W-:Y:S02]  /*e360*/  ISETP.NE.AND P6, PT, R12, RZ, PT ;  /* 0x000000ff0c00720c */ /* 0x000fe40003fc5270 */
[----:B------:R-:W-:Y:S02]  /*e370*/  FMNMX.FTZ R19, R184, R19, !PT ;  /* 0x00000013b8137209 */ /* 0x000fe40007810000 */
[----:B------:R-:W-:Y:S02]  /*e380*/  ISETP.GT.AND P0, PT, R25, 0x58, !P5 ;  /* 0x000000581900780c */ /* 0x000fe40006f04270 */
[----:B------:R-:W-:-:S02]  /*e390*/  FMNMX.FTZ R19, R152, R19, !PT ;  /* 0x0000001398137209 */ /* 0x000fc40007810000 */
[----:B------:R-:W-:Y:S02]  /*e3a0*/  FMNMX.FTZ R0, R135, R0, !PT ;  /* 0x0000000087007209 */ /* 0x000fe40007810000 */
[----:B------:R-:W-:Y:S02]  /*e3b0*/  FMNMX.FTZ R19, R150, R19, !PT ;  /* 0x0000001396137209 */ /* 0x000fe40007810000 */
[----:B------:R-:W-:Y:S02]  /*e3c0*/  FSEL R140, R51, -INF , !P1 ;  /* 0xff800000338c7808 */ /* 0x000fe40004800000 */
[----:B------:R-:W-:Y:S02]  /*e3d0*/  ISETP.GT.AND P2, PT, R25, 0x59, !P6 ;  /* 0x000000591900780c */ /* 0x000fe40007744270 */
[----:B------:R-:W-:Y:S02]  /*e3e0*/  ISETP.LT.OR P1, PT, R23, 0x59, P0 ;  /* 0x000000591700780c */ /* 0x000fe40000721670 */
[----:B------:R-:W-:-:S02]  /*e3f0*/  FMNMX.FTZ R19, R142, R19, !PT ;  /* 0x000000138e137209 */ /* 0x000fc40007810000 */
[----:B------:R-:W-:Y:S02]  /*e400*/  FMNMX.FTZ R0, R133, R0, !PT ;  /* 0x0000000085007209 */ /* 0x000fe40007810000 */
[----:B------:R-:W-:Y:S02]  /*e410*/  ISETP.LT.OR P0, PT, R23, 0x5a, P2 ;  /* 0x0000005a1700780c */ /* 0x000fe40001701670 */
[----:B------:R-:W-:Y:S02]  /*e420*/  FSEL R132, R46, -INF , !P1 ;  /* 0xff8000002e847808 */ /* 0x000fe40004800000 */
[----:B------:R-:W-:Y:S02]  /*e430*/  FMNMX.FTZ R19, R140, R19, !PT ;  /* 0x000000138c137209 */ /* 0x000fe40007810000 */
[----:B------:R-:W-:Y:S02]  /*e440*/  FMNMX.FTZ R11, R131, R0, !PT ;  /* 0x00000000830b7209 */ /* 0x000fe40007810000 */
[----:B------:R-:W-:-:S02]  /*e450*/  FSEL R130, R47, -INF , !P0 ;  /* 0xff8000002f827808 */ /* 0x000fc40004000000 */
        /* <DEDUP_REMOVED lines=23> */
[----:B------:R-:W-:-:S02]  /*e5d0*/  FFMA.FTZ R49, R18, c[0x0][0x2d0], -R123 ;  /* 0x0000b40012317a23 */ /* 0x000fc4000001087b */
[--C-:B------:R-:W-:Y:S02]  /*e5e0*/  FFMA.FTZ R118, R24, c[0x0][0x2d0], -R123.reuse ;  /* 0x0000b40018767a23 */ /* 0x100fe4000001087b */
[--C-:B------:R-:W-:Y:S01]  /*e5f0*/  FFMA.FTZ R48, R6, c[0x0][0x2d0], -R123.reuse ;  /* 0x0000b40006307a23 */ /* 0x100fe2000001087b */
[----:B------:R-:W-:Y:S01]  /*e600*/  LDSM.16.MT88.4 R24, [R202+0x900] ;  /* 0x00090000ca18783b */ /* 0x000fe20000004200 */
[--C-:B------:R-:W-:Y:S01]  /*e610*/  FFMA.FTZ R45, R4, c[0x0][0x2d0], -R123.reuse ;  /* 0x0000b400042d7a23 */ /* 0x100fe2000001087b */
[----:B------:R-:W1:Y:S01]  /*e620*/  MUFU.EX2 R47, R47 ;  /* 0x0000002f002f7308 */ /* 0x000e620000000800 */
[--C-:B------:R-:W-:Y:S02]  /*e630*/  FFMA.FTZ R40, R7, c[0x0][0x2d0], -R144.reuse ;  /* 0x0000b40007287a23 */ /* 0x100fe40000010890 */
[----:B------:R-:W2:Y:S01]  /*e640*/  LDSM.16.MT88.4 R4, [R200+0x3100] ;  /* 0x00310000c804783b */ /* 0x000ea20000004200 */
[----:B------:R-:W-:Y:S02]  /*e650*/  FFMA.FTZ R15, R16, c[0x0][0x2d0], -R123 ;  /* 0x0000b400100f7a23 */ /* 0x000fe4000001087b */
[--C-:B------:R-:W-:Y:S01]  /*e660*/  FFMA.FTZ R44, R13, c[0x0][0x2d0], -R144.reuse ;  /* 0x0000b4000d2c7a23 */ /* 0x100fe20000010890 */
[----:B------:R-:W3:Y:S01]  /*e670*/  LDSM.16.MT88.4 R16, [R200+0x900] ;  /* 0x00090000c810783b */ /* 0x000ee20000004200 */
[----:B------:R-:W-:Y:S01]  /*e680*/  MUFU.EX2 R46, R46 ;  /* 0x0000002e002e7308 */ /* 0x000fe20000000800 */
[----:B------:R-:W-:-:S02]  /*e690*/  FFMA.FTZ R13, R9, c[0x0][0x2d0], -R144 ;  /* 0x0000b400090d7a23 */ /* 0x000fc40000010890 */
[--C-:B------:R-:W-:Y:S02]  /*e6a0*/  FFMA.FTZ R3, R10, c[0x0][0x2d0], -R123.reuse ;  /* 0x0000b4000a037a23 */ /* 0x100fe4000001087b */
[--C-:B------:R-:W-:Y:S02]  /*e6b0*/  FFMA.FTZ R2, R8, c[0x0][0x2d0], -R123.reuse ;  /* 0x0000b40008027a23 */ /* 0x100fe4000001087b */
[----:B------:R-:W4:Y:S01]  /*e6c0*/  LDSM.16.MT88.4 R8, [R204+0x3900] ;  /* 0x00390000cc08783b */ /* 0x000f220000004200 */
[----:B------:R-:W5:Y:S01]  /*e6d0*/  MUFU.EX2 R43, R43 ;  /* 0x0000002b002b7308 */ /* 0x000f620000000800 */
[----:B-1----:R-:W-:Y:S01]  /*e6e0*/  F2FP.PACK_AB R64, R47, R50 ;  /* 0x000000322f40723e */ /* 0x002fe200000000ff */
[--C-:B------:R-:W-:Y:S02]  /*e6f0*/  FFMA.FTZ R41, R85, c[0x0][0x2d0], -R144.reuse ;  /* 0x0000b40055297a23 */ /* 0x100fe40000010890 */
[----:B------:R-:W-:Y:S02]  /*e700*/  FFMA.FTZ R42, R20, c[0x0][0x2d0], -R123 ;  /* 0x0000b400142a7a23 */ /* 0x000fe4000001087b */
[--C-:B------:R-:W-:Y:S01]  /*e710*/  FFMA.FTZ R51, R37, c[0x0][0x2d0], -R144.reuse ;  /* 0x0000b40025337a23 */ /* 0x100fe20000010890 */
[----:B------:R-:W1:Y:S01]  /*e720*/  LDSM.16.MT88.4 R20, [R201+0x900] ;  /* 0x00090000c914783b */ /* 0x000e620000004200 */
[----:B------:R-:W-:Y:S01]  /*e730*/  MUFU.EX2 R49, R49 ;  /* 0x0000003100317308 */ /* 0x000fe20000000800 */
[----:B------:R-:W-:-:S02]  /*e740*/  FFMA.FTZ R120, R35, c[0x0][0x2d0], -R144 ;  /* 0x0000b40023787a23 */ /* 0x000fc40000010890 */
[--C-:B------:R-:W-:Y:S01]  /*e750*/  FFMA.FTZ R122, R33, c[0x0][0x2d0], -R144.reuse ;  /* 0x0000b400217a7a23 */ /* 0x100fe20000010890 */
[----:B------:R-:W1:Y:S01]  /*e760*/  LDSM.16.MT88.4 R36, [R202+0x3900] ;  /* 0x00390000ca24783b */ /* 0x000e620000004200 */
[----:B------:R-:W-:Y:S02]  /*e770*/  FFMA.FTZ R119, R119, c[0x0][0x2d0], -R144 ;  /* 0x0000b40077777a23 */ /* 0x000fe40000010890 */
[--C-:B------:R-:W-:Y:S01]  /*e780*/  FFMA.FTZ R121, R148, c[0x0][0x2d0], -R123.reuse ;  /* 0x0000b40094797a23 */ /* 0x100fe2000001087b */
[----:B------:R-:W2:Y:S01]  /*e790*/  MUFU.EX2 R118, R118 ;  /* 0x0000007600767308 */ /* 0x000ea20000000800 */
[----:B-----5:R-:W-:Y:S01]  /*e7a0*/  F2FP.PACK_AB R66, R43, R46 ;  /* 0x0000002e2b42723e */ /* 0x020fe200000000ff */
[----:B------:R-:W5:Y:S01]  /*e7b0*/  LDSM.16.MT88.4 R32, [R201+0x3900] ;  /* 0x00390000c920783b */ /* 0x000f620000004200 */
        /* <DEDUP_REMOVED lines=26> */
[----:B------:R-:W-:Y:S01]  /*e960*/  FFMA.FTZ R153, R150, c[0x0][0x2d0], -R123 ;  /* 0x0000b40096997a23 */ /* 0x000fe2000001087b */
[----:B------:R-:W-:Y:S01]  /*e970*/  IADD3 R184, R14, -0x2, RZ ;  /* 0xfffffffe0eb87810 */ /* 0x000fe20007ffe0ff */
        /* <DEDUP_REMOVED lines=154> */
[----:B-----5:R-:W-:-:S07]  /*f320*/  F2FP.PACK_AB R7, R153, R152 ;  /* 0x000000989907723e */ /* 0x020fce00000000ff */
        /* <DEDUP_REMOVED lines=99> */
.L_x_2216:
[----:B------:R-:W-:-:S13]  /*f960*/  ISETP.NE.AND P0, PT, R2, 0x1, PT ;  /* 0x000000010200780c */ /* 0x000fda0003f05270 */
[----:B------:R-:W-:-:S05]  /*f970*/  @P0 IMAD.HI.U32 R4, R5, c[0x0][0x330], RZ ;  /* 0x0000cc0005040a27 */ /* 0x000fca00078e00ff */
[----:B------:R-:W-:-:S05]  /*f980*/  @P0 SHF.R.U32.HI R5, RZ, c[0x0][0x334], R4 ;  /* 0x0000cd00ff050a19 */ /* 0x000fca0000011604 */
.L_x_2217:
[----:B------:R-:W-:-:S05]  /*f990*/  IMAD R2, R5, R2, c[0x0][0x32c] ;  /* 0x0000cb0005027624 */ /* 0x000fca00078e0202 */
[----:B------:R-:W-:-:S05]  /*f9a0*/  IMNMX R3, R3, R2, PT ;  /* 0x0000000203037217 */ /* 0x000fca0003800200 */
.L_x_2215:
        /* <DEDUP_REMOVED lines=13> */
.L_x_2227:
[----:B------:R-:W-:Y:S04]  /*fa80*/  DEPBAR.LE SB0, 0x0 ;  /* 0x000080000000791a */ /* 0x000fe80000000000 */
[----:B------:R-:W-:Y:S01]  /*fa90*/  BAR.SYNC.DEFER_BLOCKING 0x0 ;  /* 0x0000000000007b1d */ /* 0x000fe20000010000 */
[----:B------:R-:W-:Y:S02]  /*faa0*/  ISETP.GT.AND P0, PT, R215, R230, PT ;  /* 0x000000e6d700720c */ /* 0x000fe40003f04270 */
[C---:B------:R-:W-:Y:S02]  /*fab0*/  LOP3.LUT P4, RZ, R214.reuse, 0x40000, RZ, 0xc0, !PT ;  /* 0x00040000d6ff7812 */ /* 0x040fe4000788c0ff */
[----:B------:R-:W-:Y:S02]  /*fac0*/  LOP3.LUT P3, RZ, R214, 0x20000, RZ, 0xc0, !PT ;  /* 0x00020000d6ff7812 */ /* 0x000fe4000786c0ff */
[----:B------:R-:W-:Y:S07]  /*fad0*/  ISETP.NE.AND P5, PT, R209, 0x1, PT ;  /* 0x00000001d100780c */ /* 0x000fee0003fa5270 */
        /* <DEDUP_REMOVED lines=49> */
[----:B------:R1:W-:Y:S05]  /*fdf0*/  @!P0 LDGSTS.E.BYPASS.LTC128B.128 [R220+0x4100], [R232.64+0x80], !P3 ;  /* 0x04100080e8dc8fae */ /* 0x0003ea000d901d50 */
[----:B------:R1:W-:Y:S05]  /*fe00*/  @!P0 LDGSTS.E.BYPASS.LTC128B.128 [R220+0x2100], [R236.64], !P4 ;  /* 0x02100000ecdc8fae */ /* 0x0003ea000e101d50 */
[----:B------:R1:W-:Y:S01]  /*fe10*/  @!P0 LDGSTS.E.BYPASS.LTC128B.128 [R220+0x5100], [R236.64+0x80], !P3 ;  /* 0x05100080ecdc8fae */ /* 0x0003e2000d901d50 */
[C---:B--2---:R-:W-:Y:S01]  /*fe20*/  HMMA.16816.F32 R44, R124.reuse, R120, RZ ;  /* 0x000000787c2c723c */ /* 0x044fe200000018ff */
[C---:B------:R-:W-:Y:S03]  /*fe30*/  ISETP.GT.AND P0, PT, R230.reuse, R215, PT ;  /* 0x000000d7e600720c */ /* 0x040fe60003f04270 */
[----:B------:R-:W2:Y:S04]  /*fe40*/  LDSM.16.M88.4 R160, [R203+0x8100] ;  /* 0x00810000cba0783b */ /* 0x000ea80000000200 */
[----:B------:R-:W-:Y:S01]  /*fe50*/  HMMA.16816.F32 R48, R124, R122, RZ ;  /* 0x0000007a7c30723c */ /* 0x000fe200000018ff */
[----:B------:R-:W0:Y:S05]  /*fe60*/  LDGDEPBAR ;  /* 0x00000000000079af */ /* 0x000e2a0000000000 */
[----:B------:R-:W5:Y:S01]  /*fe70*/  LDSM.16.M88.4 R116, [R203+0x8900] ;  /* 0x00890000cb74783b */ /* 0x000f620000000200 */
[----:B------:R-:W-:Y:S01]  /*fe80*/  @P0 IADD3 R0, R230, -0x1, RZ ;  /* 0xffffffffe6000810 */ /* 0x000fe20007ffe0ff */
[C---:B---3--:R-:W-:Y:S03]  /*fe90*/  HMMA.16816.F32 R4, R136.reuse, R128, R4 ;  /* 0x000000808804723c */ /* 0x048fe60000001804 */
[----:B------:R-:W3:Y:S05]  /*fea0*/  LDSM.16.M88.4 R120, [R203+0x9100] ;  /* 0x00910000cb78783b */ /* 0x000eea0000000200 */
[C---:B------:R-:W-:Y:S01]  /*feb0*/  HMMA.16816.F32 R8, R136.reuse, R130, R8 ;  /* 0x000000828808723c */ /* 0x040fe20000001808 */
[----:B------:R-:W1:Y:S07]  /*fec0*/  LDSM.16.M88.4 R128, [R203+0x9900] ;  /* 0x00990000cb80783b */ /* 0x000e6e0000000200 */
[C---:B------:R-:W-:Y:S08]  /*fed0*/  HMMA.16816.F32 R12, R136.reuse, R140, R12 ;  /* 0x0000008c880c723c */ /* 0x040ff0000000180c */
[C---:B------:R-:W-:Y:S01]  /*fee0*/  HMMA.16816.F32 R16, R136.reuse, R142, R16 ;  /* 0x0000008e8810723c */ /* 0x040fe20000001810 */
[----:B------:R-:W-:Y:S07]  /*fef0*/  LDSM.16.M88.4 R140, [R194] ;  /* 0x00000000c28c783b */ /* 0x000fee0000000200 */
        /* <DEDUP_REMOVED lines=9> */
[C---:B----4-:R-:W-:Y:S08]  /*ff90*/  HMMA.16816.F32 R44, R136.reuse, R132, R44 ;  /* 0x00000084882c723c */ /* 0x050ff0000000182c */
[----:B------:R-:W-:Y:S01]  /*ffa0*/  HMMA.16816.F32 R48, R136, R134, R48 ;  /* 0x000000868830723c */ /* 0x000fe20000001830 */
[----:B------:R-:W4:Y:S07]  /*ffb0*/  LDSM.16.M88.4 R132, [R203+0xa100] ;  /* 0x00a10000cb84783b */ /* 0x000f2e0000000200 */
[C---:B--2---:R-:W-:Y:S08]  /*ffc0*/  HMMA.16816.F32 R4, R156.reuse, R160, R4 ;  /* 0x000000a09c04723c */ /* 0x044ff00000001804 */
[C---:B------:R-:W-:Y:S01]  /*ffd0*/  HMMA.16816.F32 R8, R156.reuse, R162, R8 ;  /* 0x000000a29c08723c */ /* 0x040fe20000001808 */
[----:B------:R-:W-:Y:S07]  /*ffe0*/  LDSM.16.M88.4 R160, [R194+0x4000] ;  /* 0x00400000c2a0783b */ /* 0x000fee0000000200 */
[C---:B-----5:R-:W-:Y:S08]  /*fff0*/  HMMA.16816.F32 R12, R156.reuse, R116, R12 ;  /* 0x000000749c0c723c */ /* 0x060ff0000000180c */
        /* <DEDUP_REMOVED lines=11> */
[C---:B--2---:R-:W-:Y:S08]  /*100b0*/  HMMA.16816.F32 R44, R156.reuse, R116, R44 ;  /* 0x000000749c2c723c */ /* 0x044ff0000000182c */
[----:B------:R-:W-:Y:S01]  /*100c0*/  HMMA.16816.F32 R48, R156, R118, R48 ;  /* 0x000000769c30723c */ /* 0x000fe20000001830 */
[----:B------:R-:W2:Y:S07]  /*100d0*/  LDSM.16.M88.4 R116, [R206+0xb900] ;  /* 0x00b90000ce74783b */ /* 0x000eae0000000200 */
[C---:B------:R-:W-:Y:S08]  /*100e0*/  HMMA.16816.F32 R4, R164.reuse, R140, R4 ;  /* 0x0000008ca404723c */ /* 0x040ff00000001804 */
        /* <DEDUP_REMOVED lines=10> */
[----:B------:R-:W-:Y:S07]  /*10190*/  LDSM.16.M88.4 R148, [R191] ;  /* 0x00000000bf94783b */ /* 0x000fee0000000200 */
[C---:B------:R-:W-:Y:S08]  /*101a0*/  HMMA.16816.F32 R36, R164.reuse, R152, R36 ;  /* 0x00000098a424723c */ /* 0x040ff00000001824 */
[C---:B------:R-:W-:Y:S01]  /*101b0*/  HMMA.16816.F32 R40, R164.reuse, R154, R40 ;  /* 0x0000009aa428723c */ /* 0x040fe20000001828 */
[----:B------:R-:W-:Y:S07]  /*101c0*/  LDSM.16.M88.4 R152, [R203+0xd900] ;  /* 0x00d90000cb98783b */ /* 0x000fee0000000200 */
[C---:B-1----:R-:W-:Y:S08]  /*101d0*/  HMMA.16816.F32 R44, R164.reuse, R128, R44 ;  /* 0x00000080a42c723c */ /* 0x042ff0000000182c */
[----:B------:R-:W-:Y:S01]  /*101e0*/  HMMA.16816.F32 R48, R164, R130, R48 ;  /* 0x00000082a430723c */ /* 0x000fe20000001830 */
[----:B------:R-:W1:Y:S07]  /*101f0*/  LDSM.16.M88.4 R128, [R206+0xd100] ;  /* 0x00d10000ce80783b */ /* 0x000e6e0000000200 */
[C---:B----4-:R-:W-:Y:S08]  /*10200*/  HMMA.16816.F32 R4, R168.reuse, R132, R4 ;  /* 0x00000084a804723c */ /* 0x050ff00000001804 */
[C---:B------:R-:W-:Y:S01]  /*10210*/  HMMA.16816.F32 R8, R168.reuse, R134, R8 ;  /* 0x00000086a808723c */ /* 0x040fe20000001808 */
[----:B------:R-:W4:Y:S07]  /*10220*/  LDSM.16.M88.4 R132, [R193] ;  /* 0x00000000c184783b */ /* 0x000f2e0000000200 */
[C---:B--2---:R-:W-:Y:S08]  /*10230*/  HMMA.16816.F32 R12, R168.reuse, R116, R12 ;  /* 0x00000074a80c723c */ /* 0x044ff0000000180c */
[C---:B------:R-:W-:Y:S01]  /*10240*/  HMMA.16816.F32 R16, R168.reuse, R118, R16 ;  /* 0x00000076a810723c */ /* 0x040fe20000001810 */
[----:B------:R-:W2:Y:S07]  /*10250*/  LDSM.16.M88.4 R116, [R192] ;  /* 0x00000000c074783b */ /* 0x000eae0000000200 */
[C---:B-----5:R-:W-:Y:S08]  /*10260*/  HMMA.16816.F32 R20, R168.reuse, R140, R20 ;  /* 0x0000008ca814723c */ /* 0x060ff00000001814 */
[C---:B------:R-:W-:Y:S01]  /*10270*/  HMMA.16816.F32 R24, R168.reuse, R142, R24 ;  /* 0x0000008ea818723c */ /* 0x040fe20000001818 */
[----:B------:R-:W5:Y:S07]  /*10280*/  LDSM.16.M88.4 R140, [R190] ;  /* 0x00000000be8c783b */ /* 0x000f6e0000000200 */
        /* <DEDUP_REMOVED lines=12> */
[C---:B--2---:R-:W-:Y:S08]  /*10350*/  HMMA.16816.F32 R12, R172.reuse, R116, R12 ;  /* 0x00000074ac0c723c */ /* 0x044ff0000000180c */
[C---:B------:R-:W-:Y:S01]  /*10360*/  HMMA.16816.F32 R16, R172.reuse, R118, R16 ;  /* 0x00000076ac10723c */ /* 0x040fe20000001810 */
[----:B------:R-:W2:Y:S07]  /*10370*/  LDSM.16.M88.4 R116, [R203+0xb900] ;  /* 0x00b90000cb74783b */ /* 0x000eae0000000200 */
        /* <DEDUP_REMOVED lines=10> */
[----:B------:R-:W-:Y:S01]  /*10420*/  HMMA.16816.F32 R48, R172, R130, R48 ;  /* 0x00000082ac30723c */ /* 0x000fe20000001830 */
[----:B------:R-:W1:Y:S07]  /*10430*/  LDSM.16.M88.4 R128, [R194+0x3800] ;  /* 0x00380000c280783b */ /* 0x000e6e0000000200 */
[C---:B----4-:R-:W-:Y:S08]  /*10440*/  HMMA.16816.F32 R4, R176.reuse, R132, R4 ;  /* 0x00000084b004723c */ /* 0x050ff00000001804 */
[C---:B------:R-:W-:Y:S08]  /*10450*/  HMMA.16816.F32 R8, R176.reuse, R134, R8 ;  /* 0x00000086b008723c */ /* 0x040ff00000001808 */
[C---:B--2---:R-:W-:Y:S08]  /*10460*/  HMMA.16816.F32 R12, R176.reuse, R116, R12 ;  /* 0x00000074b00c723c */ /* 0x044ff0000000180c */
[C---:B------:R-:W-:Y:S01]  /*10470*/  HMMA.16816.F32 R16, R176.reuse, R118, R16 ;  /* 0x00000076b010723c */ /* 0x040fe20000001810 */
[----:B------:R-:W2:Y:S07]  /*10480*/  LDSM.16.M88.4 R116, [R194+0x4800] ;  /* 0x00480000c274783b */ /* 0x000eae0000000200 */
[C---:B------:R-:W-:Y:S08]  /*10490*/  HMMA.16816.F32 R20, R176.reuse, R144, R20 ;  /* 0x00000090b014723c */ /* 0x040ff00000001814 */
[C---:B------:R-:W-:Y:S08]  /*104a0*/  HMMA.16816.F32 R24, R176.reuse, R146, R24 ;  /* 0x00000092b018723c */ /* 0x040ff00000001818 */
[C---:B------:R-:W-:Y:S07]  /*104b0*/  HMMA.16816.F32 R28, R176.reuse, R148, R28 ;  /* 0x00000094b01c723c */ /* 0x040fee000000181c */
[----:B------:R-:W-:Y:S01]  /*104c0*/  @P0 SHF.R.S32.HI R148, RZ, 0x1f, R0 ;  /* 0x0000001fff940819 */ /* 0x000fe20000011400 */
[C---:B------:R-:W-:Y:S04]  /*104d0*/  HMMA.16816.F32 R32, R176.reuse, R150, R32 ;  /* 0x00000096b020723c */ /* 0x040fe80000001820 */
[----:B------:R-:W-:Y:S03]  /*104e0*/  @P0 IMAD R148, R148, c[0x0][0x1e0], RZ ;  /* 0x0000780094940a24 */ /* 0x000fe600078e02ff */
[C---:B------:R-:W-:Y:S01]  /*104f0*/  @P0 IMAD.WIDE.U32 R150, R0.reuse, c[0x0][0x1e0], RZ ;  /* 0x0000780000960a25 */ /* 0x040fe200078e00ff */
[C---:B-----5:R-:W-:Y:S04]  /*10500*/  HMMA.16816.F32 R36, R176.reuse, R140, R36 ;  /* 0x0000008cb024723c */ /* 0x060fe80000001824 */
[----:B------:R-:W-:Y:S04]  /*10510*/  @P0 IMAD R148, R0, c[0x0][0x1e4], R148 ;  /* 0x0000790000940a24 */ /* 0x000fe800078e0294 */
[C---:B------:R-:W-:Y:S04]  /*10520*/  HMMA.16816.F32 R40, R176.reuse, R142, R40 ;  /* 0x0000008eb028723c */ /* 0x040fe80000001828 */
[----:B------:R-:W-:Y:S04]  /*10530*/  @P0 IMAD.IADD R148, R151, 0x1, R148 ;  /* 0x0000000197940824 */ /* 0x000fe800078e0294 */
[C---:B------:R-:W-:Y:S04]  /*10540*/  HMMA.16816.F32 R44, R176.reuse, R152, R44 ;  /* 0x00000098b02c723c */ /* 0x040fe8000000182c */
[----:B------:R-:W-:Y:S03]  /*10550*/  @P0 IMAD R148, R148, 0x60, RZ ;  /* 0x0000006094940824 */ /* 0x000fe600078e02ff */
[----:B------:R-:W-:Y:S01]  /*10560*/  @P0 IMAD.MOV.U32 R152, RZ, RZ, R216 ;  /* 0x000000ffff980224 */ /* 0x000fe200078e00d8 */
[----:B------:R-:W-:Y:S04]  /*10570*/  HMMA.16816.F32 R48, R176, R154, R48 ;  /* 0x0000009ab030723c */ /* 0x000fe80000001830 */
[----:B------:R-:W-:Y:S04]  /*10580*/  @P0 IMAD.MOV.U32 R153, RZ, RZ, R219 ;  /* 0x000000ffff990224 */ /* 0x000fe800078e00db */
[C---:B---3--:R-:W-:Y:S05]  /*10590*/  HMMA.16816.F32 R4, R180.reuse, R120, R4 ;  /* 0x00000078b404723c */ /* 0x048fea0000001804 */
[----:B------:R-:W-:Y:S03]  /*105a0*/  @P0 IMAD.WIDE.U32 R150, R150, 0x60, R152 ;  /* 0x0000006096960825 */ /* 0x000fe600078e0098 */
[C---:B------:R-:W-:Y:S01]  /*105b0*/  HMMA.16816.F32 R8, R180.reuse, R122, R8 ;  /* 0x0000007ab408723c */ /* 0x040fe20000001808 */
[----:B------:R-:W3:Y:S03]  /*105c0*/  LDSM.16.M88.4 R120, [R194+0x5000] ;  /* 0x00500000c278783b */ /* 0x000ee60000000200 */
[----:B------:R-:W-:Y:S02]  /*105d0*/  @P0 IMAD.IADD R149, R151, 0x1, R148 ;  /* 0x0000000197950824 */ /* 0x000fe400078e0294 */
[C---:B------:R-:W-:Y:S02]  /*105e0*/  @P0 IMAD.SHL.U32 R0, R150.reuse, 0x2, RZ ;  /* 0x0000000296000824 */ /* 0x040fe400078e00ff */
[C---:B-1----:R-:W-:Y:S04]  /*105f0*/  HMMA.16816.F32 R12, R180.reuse, R128, R12 ;  /* 0x00000080b40c723c */ /* 0x042fe8000000180c */
[----:B------:R-:W-:Y:S01]  /*10600*/  @P0 SHF.L.U64.HI R148, R150, 0x1, R149 ;  /* 0x0000000196940819 */ /* 0x000fe20000010295 */
[C---:B------:R-:W-:Y:S01]  /*10610*/  @P0 IMAD.SHL.U32 R153, R187.reuse, 0x40, RZ ;  /* 0x00000040bb990824 */ /* 0x040fe200078e00ff */
[----:B------:R-:W-:Y:S02]  /*10620*/  @P0 IADD3 R150, P1, R0, c[0x0][0x1c8], RZ ;  /* 0x0000720000960a10 */ /* 0x000fe40007f3e0ff */
[C---:B------:R-:W-:Y:S01]  /*10630*/  HMMA.16816.F32 R16, R180.reuse, R130, R16 ;  /* 0x00000082b410723c */ /* 0x040fe20000001810 */
[----:B------:R-:W1:Y:S01]  /*10640*/  LDSM.16.M88.4 R128, [R194+0x5800] ;  /* 0x00580000c280783b */ /* 0x000e620000000200 */
[----:B------:R-:W-:Y:S04]  /*10650*/  DEPBAR.LE SB0, 0x0 ;  /* 0x000080000000791a */ /* 0x000fe80000000000 */
[----:B------:R-:W-:Y:S01]  /*10660*/  BAR.SYNC.DEFER_BLOCKING 0x0 ;  /* 0x0000000000007b1d */ /* 0x000fe20000010000 */
[----:B------:R-:W-:Y:S01]  /*10670*/  @P0 IADD3.X R151, R148, c[0x0][0x1cc], RZ, P1, !PT ;  /* 0x0000730094970a10 */ /* 0x000fe20000ffe4ff */
[C---:B------:R-:W-:Y:S05]  /*10680*/  HMMA.16816.F32 R20, R180.reuse, R160, R20 ;  /* 0x000000a0b414723c */ /* 0x040fea0000001814 */
[----:B------:R-:W-:Y:S02]  /*10690*/  @P0 IADD3 R0, P2, R0, 0x80, RZ ;  /* 0x0000008000000810 */ /* 0x000fe40007f5e0ff */
[----:B------:R-:W-:Y:S01]  /*106a0*/  @P0 SHF.L.U64.HI R149, R187, R186, c[0x0][0x1e4] ;  /* 0x00007900bb950619 */ /* 0x000fe200000102ba */
[C---:B------:R-:W-:Y:S04]  /*106b0*/  HMMA.16816.F32 R24, R180.reuse, R162, R24 ;  /* 0x000000a2b418723c */ /* 0x040fe80000001818 */
[----:B------:R-:W-:Y:S01]  /*106c0*/  @P0 IADD3 R160, P1, R0, c[0x0][0x1c8], RZ ;  /* 0x0000720000a00a10 */ /* 0x000fe20007f3e0ff */
[----:B------:R-:W-:Y:S02]  /*106d0*/  IMAD.MOV.U32 R0, RZ, RZ, R221 ;  /* 0x000000ffff007224 */ /* 0x000fe400078e00dd */
[----:B------:R-:W-:Y:S01]  /*106e0*/  @P5 IMAD.MOV.U32 R0, RZ, RZ, R185 ;  /* 0x000000ffff005224 */ /* 0x000fe200078e00b9 */
[C---:B--2---:R-:W-:Y:S04]  /*106f0*/  HMMA.16816.F32 R28, R180.reuse, R116, R28 ;  /* 0x00000074b41c723c */ /* 0x044fe8000000181c */
[----:B------:R-:W-:Y:S01]  /*10700*/  @P0 IADD3.X R161, RZ, c[0x0][0x1cc], R148, P1, P2 ;  /* 0x00007300ffa10a10 */ /* 0x000fe20000fe4494 */
[----:B------:R-:W-:Y:S01]  /*10710*/  @!PT LDS RZ, [RZ] ;  /* 0x00000000fffff984 */ /* 0x000fe20000000800 */
[----:B------:R-:W-:Y:S01]  /*10720*/  @!PT LDS RZ, [RZ] ;  /* 0x00000000fffff984 */ /* 0x000fe20000000800 */
[----:B------:R-:W-:Y:S01]  /*10730*/  @!PT LDS RZ, [RZ] ;  /* 0x00000000fffff984 */ /* 0x000fe20000000800 */
[----:B------:R2:W-:Y:S01]  /*10740*/  @P0 LDGSTS.E.BYPASS.LTC128B.128 [R220+0x8100], [R150.64], !P4 ;  /* 0x0810000096dc0fae */ /* 0x0005e2000e101d50 */
[-C--:B------:R-:W-:Y:S02]  /*10750*/  @P0 IADD3 R154, P2, R150, R153.reuse, RZ ;  /* 0x00000099969a0210 */ /* 0x080fe40007f5e0ff */
[C---:B------:R-:W-:Y:S02]  /*10760*/  HMMA.16816.F32 R32, R180.reuse, R118, R32 ;  /* 0x00000076b420723c */ /* 0x040fe40000001820 */
[----:B------:R4:W-:Y:S02]  /*10770*/  @P0 LDGSTS.E.BYPASS.LTC128B.128 [R220+0xb100], [R160.64], !P3 ;  /* 0x0b100000a0dc0fae */ /* 0x0009e4000d901d50 */
[--C-:B------:R-:W-:Y:S01]  /*10780*/  @P0 IMAD.X R155, R151, 0x1, R149.reuse, P2 ;  /* 0x00000001979b0824 */ /* 0x100fe200010e0695 */
[----:B------:R-:W-:Y:S01]  /*10790*/  @P0 IADD3 R162, P1, R154, R153, RZ ;  /* 0x000000999aa20210 */ /* 0x000fe20007f3e0ff */
[----:B------:R-:W-:Y:S02]  /*107a0*/  IMAD R153, R230, -0x60, RZ ;  /* 0xffffffa0e6997824 */ /* 0x000fe400078e02ff */
[C---:B---3--:R-:W-:Y:S01]  /*107b0*/  HMMA.16816.F32 R36, R180.reuse, R120, R36 ;  /* 0x00000078b424723c */ /* 0x048fe20000001824 */
[----:B------:R3:W-:Y:S03]  /*107c0*/  @P0 LDGSTS.E.BYPASS.LTC128B.128 [R220+0x9100], [R154.64], !P4 ;  /* 0x091000009adc0fae */ /* 0x0007e6000e101d50 */
[----:B------:R-:W-:Y:S01]  /*107d0*/  @P0 IMAD.X R163, R155, 0x1, R149, P1 ;  /* 0x000000019ba30824 */ /* 0x000fe200008e0695 */
[----:B------:R-:W-:Y:S01]  /*107e0*/  IADD3 R149, -R222, 0x1, R153 ;  /* 0x00000001de957810 */ /* 0x000fe20007ffe199 */
[----:B------:R3:W-:Y:S02]  /*107f0*/  @P0 LDGSTS.E.BYPASS.LTC128B.128 [R220+0xc100], [R154.64+0x80], !P3 ;  /* 0x0c1000809adc0fae */ /* 0x0007e4000d901d50 */
[C---:B------:R-:W-:Y:S03]  /*10800*/  HMMA.16816.F32 R40, R180.reuse, R122, R40 ;  /* 0x0000007ab428723c */ /* 0x040fe60000001828 */
[----:B------:R3:W-:Y:S01]  /*10810*/  @P0 LDGSTS.E.BYPASS.LTC128B.128 [R220+0xa100], [R162.64], !P4 ;  /* 0x0a100000a2dc0fae */ /* 0x0007e2000e101d50 */
[----:B------:R-:W-:Y:S04]  /*10820*/  IADD3 R149, -R212, R149, R207 ;  /* 0x00000095d4957210 */ /* 0x000fe80007ffe1cf */
[C---:B-1----:R-:W-:Y:S01]  /*10830*/  HMMA.16816.F32 R44, R180.reuse, R128, R44 ;  /* 0x00000080b42c723c */ /* 0x042fe2000000182c */
[----:B------:R1:W-:Y:S02]  /*10840*/  @P0 LDGSTS.E.BYPASS.LTC128B.128 [R220+0xd100], [R162.64+0x80], !P3 ;  /* 0x0d100080a2dc0fae */ /* 0x0003e4000d901d50 */
[----:B------:R-:W-:Y:S02]  /*10850*/  ISETP.GE.AND P3, PT, R208, 0x1, PT ;  /* 0x00000001d000780c */ /* 0x000fe40003f66270 */
[C---:B--2---:R-:W-:Y:S01]  /*10860*/  IADD3 R151, R149.reuse, c[0x0][0x328], RZ ;  /* 0x0000ca0095977a10 */ /* 0x044fe20007ffe0ff */
[----:B------:R-:W4:Y:S01]  /*10870*/  SHFL.IDX PT, R148, R0, RZ, 0x1c1f ;  /* 0x001c1fff00947589 */ /* 0x000f2200000e0000 */
[----:B------:R-:W-:Y:S01]  /*10880*/  IADD3 R149, R149, UR10, RZ ;  /* 0x0000000a95957c10 */ /* 0x000fe2000fffe0ff */
[----:B------:R-:W-:Y:S03]  /*10890*/  HMMA.16816.F32 R48, R180, R130, R48 ;  /* 0x00000082b430723c */ /* 0x000fe60000001830 */
[----:B------:R-:W0:Y:S01]  /*108a0*/  LDGDEPBAR ;  /* 0x00000000000079af */ /* 0x000e220000000000 */
[----:B----4-:R-:W-:Y:S02]  /*108b0*/  IMAD.IADD R161, R151, 0x1, R148 ;  /* 0x0000000197a17824 */ /* 0x010fe400078e0294 */
[----:B---3--:R-:W-:Y:S02]  /*108c0*/  IMAD.IADD R155, R148, 0x1, R149 ;  /* 0x00000001949b7824 */ /* 0x008fe400078e0295 */
[----:B------:R-:W-:-:S05]  /*108d0*/  @!P3 BRA `(.L_x_2219) ;  /* 0x000001800000b947 */ /* 0x000fca0003800000 */
[----:B-1----:R-:W-:Y:S01]  /*108e0*/  IADD3 R148, -R212, R207, R148 ;  /* 0x000000cfd4947210 */ /* 0x002fe20007ffe194 */
        /* <DEDUP_REMOVED lines=12> */
.L_x_2221:
[----:B------:R-:W-:Y:S04]  /*109b0*/  MOV R116, c[0x0][0x32c] ;  /* 0x0000cb0000747a02 */ /* 0x000fe80000000f00 */
[----:B------:R-:W-:Y:S11]  /*109c0*/  ISETP.NE.AND P0, PT, R116, 0x1, PT ;  /* 0x000000017400780c */ /* 0x000ff60003f05270 */
[----:B------:R-:W-:Y:S02]  /*109d0*/  @!UPT UIADD3 URZ, URZ, URZ, URZ ;  /* 0x0000003f3f3ff290 */ /* 0x000fe4000fffe03f */
[----:B------:R-:W-:Y:S05]  /*109e0*/  @P0 IMAD.HI.U32 R116, R148, c[0x0][0x330], RZ ;  /* 0x0000cc0094740a27 */ /* 0x000fea00078e00ff */
[----:B------:R-:W-:Y:S02]  /*109f0*/  @P0 SHF.R.U32.HI R148, RZ, c[0x0][0x334], R116 ;  /* 0x0000cd00ff940a19 */ /* 0x000fe40000011674 */
.L_x_2222:
[----:B------:R-:W-:Y:S05]  /*10a00*/  BSYNC B0 ;  /* 0x0000000000007941 */ /* 0x000fea0003800000 */
.L_x_2220:
[----:B------:R-:W-:Y:S04]  /*10a10*/  IMAD.IADD R117, R153, 0x1, -R222 ;  /* 0x0000000199757824 */ /* 0x000fe800078e0ade */
[----:B------:R-:W-:Y:S05]  /*10a20*/  IMAD R148, R148, c[0x0][0x32c], R117 ;  /* 0x0000cb0094947a24 */ /* 0x000fea00078e0275 */
[----:B------:R-:W-:Y:S02]  /*10a30*/  IADD3 R116, R148, c[0x0][0x32c], RZ ;  /* 0x0000cb0094747a10 */ /* 0x000fe40007ffe0ff */
[----:B------:R-:W-:Y:S02]  /*10a40*/  IMNMX R155, R155, R148, !PT ;  /* 0x000000949b9b7217 */ /* 0x000fe40007800200 */
[----:B------:R-:W-:Y:S02]  /*10a50*/  IMNMX R161, R161, R116, PT ;  /* 0x00000074a1a17217 */ /* 0x000fe40003800200 */
.L_x_2219:
[C---:B-1----:R-:W-:Y:S01]  /*10a60*/  ISETP.GE.AND P0, PT, R153.reuse, 0x1, PT ;  /* 0x000000019900780c */ /* 0x042fe20003f06270 */
[----:B------:R-:W1:Y:S01]  /*10a70*/  SHFL.IDX PT, R0, R0, 0x1, 0x1c1f ;  /* 0x003c1f0000007f89 */ /* 0x000e6200000e0000 */
        /* <DEDUP_REMOVED lines=12> */
[--C-:B-1----:R-:W-:Y:S01]  /*10b40*/  IMAD.IADD R151, R151, 0x1, R0.reuse ;  /* 0x0000000197977824 */ /* 0x102fe200078e0200 */
        /* <DEDUP_REMOVED lines=137> */
.L_x_2225:
[----:B------:R-:W-:Y:S04]  /*113e0*/  MOV R0, c[0x0][0x32c] ;  /* 0x0000cb0000007a02 */ /* 0x000fe80000000f00 */
[----:B------:R-:W-:Y:S11]  /*113f0*/  ISETP.NE.AND P0, PT, R0, 0x1, PT ;  /* 0x000000010000780c */ /* 0x000ff60003f05270 */
[----:B------:R-:W-:Y:S02]  /*11400*/  @!UPT UIADD3 URZ, URZ, URZ, URZ ;  /* 0x0000003f3f3ff290 */ /* 0x000fe4000fffe03f */
[----:B------:R-:W-:Y:S05]  /*11410*/  @P0 IMAD.HI.U32 R0, R5, c[0x0][0x330], RZ ;  /* 0x0000cc0005000a27 */ /* 0x000fea00078e00ff */
[----:B------:R-:W-:Y:S02]  /*11420*/  @P0 SHF.R.U32.HI R5, RZ, c[0x0][0x334], R0 ;  /* 0x0000cd00ff050a19 */ /* 0x000fe40000011600 */
.L_x_2226:
[----:B------:R-:W-:Y:S05]  /*11430*/  BSYNC B0 ;  /* 0x0000000000007941 */ /* 0x000fea0003800000 */
.L_x_2224:
[----:B------:R-:W-:Y:S04]  /*11440*/  IMAD.IADD R0, R153, 0x1, -R222 ;  /* 0x0000000199007824 */ /* 0x000fe800078e0ade */
[----:B------:R-:W-:Y:S05]  /*11450*/  IMAD R0, R5, c[0x0][0x32c], R0 ;  /* 0x0000cb0005007a24 */ /* 0x000fea00078e0200 */
[----:B------:R-:W-:Y:S02]  /*11460*/  IADD3 R12, R0, c[0x0][0x32c], RZ ;  /* 0x0000cb00000c7a10 */ /* 0x000fe40007ffe0ff */
[----:B------:R-:W-:Y:S02]  /*11470*/  IMNMX R4, R4, R0, !PT ;  /* 0x0000000004047217 */ /* 0x000fe40007800200 */
[----:B------:R-:W-:Y:S02]  /*11480*/  IMNMX R151, R151, R12, PT ;  /* 0x0000000c97977217 */ /* 0x000fe40003800200 */
.L_x_2223:
[----:B------:R-:W-:Y:S04]  /*11490*/  LOP3.LUT P0, RZ, R214, 0x8000, RZ, 0xc0, !PT ;  /* 0x00008000d6ff7812 */ /* 0x000fe8000780c0ff */
[----:B------:R-:W-:Y:S04]  /*114a0*/  ISETP.GT.AND P0, PT, R4, RZ, !P0 ;  /* 0x000000ff0400720c */ /* 0x000fe80004704270 */
        /* <DEDUP_REMOVED lines=95> */
[----:B------:R-:W-:Y:S04]  /*11aa0*/  ISETP.GT.AND P0, PT, R4, 0x38, !P0 ;  /* 0x000000380400780c */ /* 0x000fe80004704270 */
        /* <DEDUP_REMOVED lines=16> */
[----:B------:R-:W-:Y:S02]  /*11bb0*/  LOP3.LUT P6, RZ, R214, 0x80000, RZ, 0xc0, !PT ;  /* 0x00080000d6ff7812 */ /* 0x000fe400078cc0ff */
[----:B------:R-:W-:Y:S02]  /*11bc0*/  FSEL R231, R39, -INF , !P0 ;  /* 0xff80000027e77808 */ /* 0x000fe40004000000 */
[----:B------:R-:W-:Y:S01]  /*11bd0*/  ISETP.GT.AND P0, PT, R4, 0x48, !P5 ;  /* 0x000000480400780c */ /* 0x000fe20006f04270 */
[----:B------:R-:W-:Y:S01]  /*11be0*/  LDSM.16.MT88.4 R36, [R200+0x100] ;  /* 0x00010000c824783b */ /* 0x000fe20000004200 */
[----:B------:R-:W-:Y:S02]  /*11bf0*/  FMNMX.FTZ R0, R231, R0, !PT ;  /* 0x00000000e7007209 */ /* 0x000fe40007810000 */
[----:B------:R-:W-:Y:S04]  /*11c00*/  ISETP.LT.OR P0, PT, R151, 0x49, P0 ;  /* 0x000000499700780c */ /* 0x000fe80000701670 */
[----:B------:R-:W-:Y:S02]  /*11c10*/  FSEL R163, R42, -INF , !P0 ;  /* 0xff8000002aa37808 */ /* 0x000fe40004000000 */
[C---:B------:R-:W-:Y:S02]  /*11c20*/  ISETP.GT.AND P0, PT, R4.reuse, 0x49, !P4 ;  /* 0x000000490400780c */ /* 0x040fe40006704270 */
[----:B------:R-:W-:Y:S02]  /*11c30*/  FMNMX.FTZ R0, R163, R0, !PT ;  /* 0x00000000a3007209 */ /* 0x000fe40007810000 */
[----:B------:R-:W-:Y:S04]  /*11c40*/  ISETP.LT.OR P0, PT, R151, 0x4a, P0 ;  /* 0x0000004a9700780c */ /* 0x000fe80000701670 */
[----:B------:R-:W-:Y:S02]  /*11c50*/  FSEL R161, R43, -INF , !P0 ;  /* 0xff8000002ba17808 */ /* 0x000fe40004000000 */
[----:B------:R-:W-:Y:S02]  /*11c60*/  ISETP.GT.AND P0, PT, R4, 0x50, !P3 ;  /* 0x000000500400780c */ /* 0x000fe40005f04270 */
[----:B------:R-:W-:Y:S02]  /*11c70*/  FMNMX.FTZ R0, R161, R0, !PT ;  /* 0x00000000a1007209 */ /* 0x000fe40007810000 */
[----:B------:R-:W-:Y:S04]  /*11c80*/  ISETP.LT.OR P0, PT, R151, 0x51, P0 ;  /* 0x000000519700780c */ /* 0x000fe80000701670 */
[----:B------:R-:W-:Y:S02]  /*11c90*/  FSEL R149, R46, -INF , !P0 ;  /* 0xff8000002e957808 */ /* 0x000fe40004000000 */
[C---:B------:R-:W-:Y:S02]  /*11ca0*/  ISETP.GT.AND P0, PT, R4.reuse, 0x51, !P1 ;  /* 0x000000510400780c */ /* 0x040fe40004f04270 */
[----:B------:R-:W-:Y:S02]  /*11cb0*/  FMNMX.FTZ R0, R149, R0, !PT ;  /* 0x0000000095007209 */ /* 0x000fe40007810000 */
[----:B------:R-:W-:Y:S02]  /*11cc0*/  ISETP.LT.OR P1, PT, R151, 0x52, P0 ;  /* 0x000000529700780c */ /* 0x000fe40000721670 */
[C---:B------:R-:W-:Y:S02]  /*11cd0*/  ISETP.GT.AND P0, PT, R4.reuse, 0x58, !P2 ;  /* 0x000000580400780c */ /* 0x040fe40005704270 */
[----:B------:R-:W-:Y:S02]  /*11ce0*/  FSEL R143, R47, -INF , !P1 ;  /* 0xff8000002f8f7808 */ /* 0x000fe40004800000 */
[C---:B------:R-:W-:Y:S01]  /*11cf0*/  ISETP.LT.OR P1, PT, R151.reuse, 0x59, P0 ;  /* 0x000000599700780c */ /* 0x040fe20000721670 */
[----:B------:R-:W-:Y:S01]  /*11d00*/  LDSM.16.MT88.4 R44, [R204+0x3100] ;  /* 0x00310000cc2c783b */ /* 0x000fe20000004200 */
[----:B------:R-:W-:Y:S02]  /*11d10*/  ISETP.GT.AND P2, PT, R4, 0x59, !P6 ;  /* 0x000000590400780c */ /* 0x000fe40007744270 */
[----:B------:R-:W-:Y:S02]  /*11d20*/  FSEL R135, R50, -INF , !P1 ;  /* 0xff80000032877808 */ /* 0x000fe40004800000 */
[----:B------:R-:W-:Y:S02]  /*11d30*/  ISETP.LT.OR P0, PT, R151, 0x5a, P2 ;  /* 0x0000005a9700780c */ /* 0x000fe40001701670 */
[----:B------:R-:W-:Y:S02]  /*11d40*/  FMNMX.FTZ R0, R143, R0, !PT ;  /* 0x000000008f007209 */ /* 0x000fe40007810000 */
[----:B------:R-:W-:Y:S02]  /*11d50*/  FSEL R117, R51, -INF , !P0 ;  /* 0xff80000033757808 */ /* 0x000fe40004000000 */
[----:B------:R-:W-:Y:S04]  /*11d60*/  FMNMX.FTZ R0, R135, R0, !PT ;  /* 0x0000000087007209 */ /* 0x000fe80007810000 */
[----:B------:R-:W-:Y:S05]  /*11d70*/  FMNMX.FTZ R7, R117, R0, !PT ;  /* 0x0000000075077209 */ /* 0x000fea0007810000 */
[----:B------:R-:W2:Y:S01]  /*11d80*/  SHFL.BFLY PT, R4, R7, 0x2, 0x1f ;  /* 0x0c401f0007047f89 */ /* 0x000ea200000e0000 */
[----:B-1----:R-:W-:Y:S07]  /*11d90*/  FMNMX.FTZ R6, R5, R6, !PT ;  /* 0x0000000605067209 */ /* 0x002fee0007810000 */
[----:B------:R-:W1:Y:S01]  /*11da0*/  SHFL.BFLY PT, R15, R6, 0x1, 0x1f ;  /* 0x0c201f00060f7f89 */ /* 0x000e6200000e0000 */
[----:B--2---:R-:W-:Y:S07]  /*11db0*/  FMNMX.FTZ R5, R7, R4, !PT ;  /* 0x0000000407057209 */ /* 0x004fee0007810000 */
        /* <DEDUP_REMOVED lines=8> */
[--C-:B------:R-:W-:Y:S02]  /*11e40*/  FFMA.FTZ R118, R116, c[0x0][0x2d0], -R151.reuse ;  /* 0x0000b40074767a23 */ /* 0x100fe40000010897 */
[--C-:B------:R-:W-:Y:S01]  /*11e50*/  FFMA.FTZ R129, R8, c[0x0][0x2d0], -R151.reuse ;  /* 0x0000b40008817a23 */ /* 0x100fe20000010897 */
[----:B--2---:R-:W-:Y:S01]  /*11e60*/  FMNMX.FTZ R116, R5, R4, !PT ;  /* 0x0000000405747209 */ /* 0x004fe20007810000 */
[--C-:B------:R-:W-:Y:S01]  /*11e70*/  FFMA.FTZ R128, R120, c[0x0][0x2d0], -R151.reuse ;  /* 0x0000b40078807a23 */ /* 0x100fe20000010897 */
[----:B------:R-:W-:Y:S01]  /*11e80*/  MUFU.EX2 R119, R119 ;  /* 0x0000007700777308 */ /* 0x000fe20000000800 */
[----:B------:R-:W-:Y:S01]  /*11e90*/  FMUL.FTZ R4, R3, c[0x0][0x2d0] ;  /* 0x0000b40003047a20 */ /* 0x000fe20000410000 */
[C---:B------:R-:W-:Y:S01]  /*11ea0*/  FSETP.NEU.FTZ.AND P0, PT, R116.reuse, -INF , PT ;  /* 0xff8000007400780b */ /* 0x040fe20003f1d000 */
[----:B------:R-:W-:Y:S02]  /*11eb0*/  FMUL.FTZ R134, R116, c[0x0][0x2d0] ;  /* 0x0000b40074867a20 */ /* 0x000fe40000410000 */
[--C-:B------:R-:W-:Y:S01]  /*11ec0*/  FFMA.FTZ R141, R152, c[0x0][0x2d0], -R151.reuse ;  /* 0x0000b400988d7a23 */ /* 0x100fe20000010897 */
[----:B------:R-:W-:Y:S01]  /*11ed0*/  FSEL R5, R116, RZ, P0 ;  /* 0x000000ff74057208 */ /* 0x000fe20000000000 */
[--C-:B------:R-:W-:Y:S01]  /*11ee0*/  FFMA.FTZ R144, R144, c[0x0][0x2d0], -R151.reuse ;  /* 0x0000b40090907a23 */ /* 0x100fe20000010897 */
[----:B------:R-:W-:Y:S01]  /*11ef0*/  FSEL R134, R134, RZ, P0 ;  /* 0x000000ff86867208 */ /* 0x000fe20000000000 */
[--C-:B------:R-:W-:Y:S01]  /*11f00*/  FFMA.FTZ R147, R150, c[0x0][0x2d0], -R151.reuse ;  /* 0x0000b40096937a23 */ /* 0x100fe20000010897 */
[----:B------:R-:W1:Y:S01]  /*11f10*/  MUFU.EX2 R3, R4 ;  /* 0x0000000400037308 */ /* 0x000e620000000800 */
[----:B------:R-:W-:Y:S01]  /*11f20*/  FADD.FTZ R5, -R5, R2 ;  /* 0x0000000205057221 */ /* 0x000fe20000010100 */
[----:B------:R-:W-:Y:S01]  /*11f30*/  ISETP.GT.AND P0, PT, R230, R225, PT ;  /* 0x000000e1e600720c */ /* 0x000fe20003f04270 */
[--C-:B------:R-:W-:Y:S02]  /*11f40*/  FFMA.FTZ R132, R13, c[0x0][0x2d0], -R134.reuse ;  /* 0x0000b4000d847a23 */ /* 0x100fe40000010886 */
[----:B------:R-:W2:Y:S01]  /*11f50*/  LDSM.16.MT88.4 R12, [R204+0x100] ;  /* 0x00010000cc0c783b */ /* 0x000ea20000004200 */
[--C-:B------:R-:W-:Y:S02]  /*11f60*/  FFMA.FTZ R133, R17, c[0x0][0x2d0], -R134.reuse ;  /* 0x0000b40011857a23 */ /* 0x100fe40000010886 */
[--C-:B------:R-:W-:Y:S02]  /*11f70*/  FFMA.FTZ R131, R9, c[0x0][0x2d0], -R134.reuse ;  /* 0x0000b40009837a23 */ /* 0x100fe40000010886 */
[--C-:B------:R-:W-:Y:S01]  /*11f80*/  FFMA.FTZ R130, R11, c[0x0][0x2d0], -R134.reuse ;  /* 0x0000b4000b827a23 */ /* 0x100fe20000010886 */
[----:B------:R-:W3:Y:S01]  /*11f90*/  MUFU.EX2 R128, R128 ;  /* 0x0000008000807308 */ /* 0x000ee20000000800 */
[----:B------:R-:W-:Y:S02]  /*11fa0*/  FMUL.FTZ R2, R5, c[0x0][0x2d0] ;  /* 0x0000b40005027a20 */ /* 0x000fe40000410000 */
[--C-:B------:R-:W-:Y:S02]  /*11fb0*/  FFMA.FTZ R148, R148, c[0x0][0x2d0], -R151.reuse ;  /* 0x0000b40094947a23 */ /* 0x100fe40000010897 */
[--C-:B------:R-:W-:Y:S02]  /*11fc0*/  FFMA.FTZ R150, R235, c[0x0][0x2d0], -R134.reuse ;  /* 0x0000b400eb967a23 */ /* 0x100fe40000010886 */
[--C-:B------:R-:W-:Y:S02]  /*11fd0*/  FFMA.FTZ R153, R153, c[0x0][0x2d0], -R134.reuse ;  /* 0x0000b40099997a23 */ /* 0x100fe40000010886 */
[--C-:B------:R-:W-:Y:S01]  /*11fe0*/  FFMA.FTZ R152, R233, c[0x0][0x2d0], -R134.reuse ;  /* 0x0000b400e9987a23 */ /* 0x100fe20000010886 */
[----:B------:R-:W4:Y:S01]  /*11ff0*/  MUFU.EX2 R2, R2 ;  /* 0x0000000200027308 */ /* 0x000f220000000800 */
[--C-:B------:R-:W-:Y:S02]  /*12000*/  FFMA.FTZ R155, R155, c[0x0][0x2d0], -R134.reuse ;  /* 0x0000b4009b9b7a23 */ /* 0x100fe40000010886 */
[C---:B-1----:R-:W-:Y:S02]  /*12010*/  FMUL.FTZ R4, R3.reuse, R112 ;  /* 0x0000007003047220 */ /* 0x042fe40000410000 */
[C---:B------:R-:W-:Y:S02]  /*12020*/  FMUL.FTZ R5, R3.reuse, R113 ;  /* 0x0000007103057220 */ /* 0x040fe40000410000 */
[C---:B------:R-:W-:Y:S02]  /*12030*/  FMUL.FTZ R8, R3.reuse, R108 ;  /* 0x0000006c03087220 */ /* 0x040fe40000410000 */
[C---:B------:R-:W-:Y:S01]  /*12040*/  FMUL.FTZ R9, R3.reuse, R109 ;  /* 0x0000006d03097220 */ /* 0x040fe20000410000 */
[----:B------:R-:W-:Y:S01]  /*12050*/  MUFU.EX2 R118, R118 ;  /* 0x0000007600767308 */ /* 0x000fe20000000800 */
[C---:B------:R-:W-:Y:S02]  /*12060*/  FMUL.FTZ R16, R3.reuse, R72 ;  /* 0x0000004803107220 */ /* 0x040fe40000410000 */
[----:B------:R-:W-:Y:S01]  /*12070*/  FMUL.FTZ R17, R3, R73 ;  /* 0x0000004903117220 */ /* 0x000fe20000410000 */
[----:B---3--:R-:W-:Y:S01]  /*12080*/  F2FP.PACK_AB R120, R119, R128 ;  /* 0x000000807778723e */ /* 0x008fe200000000ff */
[C---:B------:R-:W-:Y:S02]  /*12090*/  FMUL.FTZ R24, R3.reuse, R80 ;  /* 0x0000005003187220 */ /* 0x040fe40000410000 */
[C---:B------:R-:W-:Y:S02]  /*120a0*/  FMUL.FTZ R25, R3.reuse, R81 ;  /* 0x0000005103197220 */ /* 0x040fe40000410000 */
[C---:B------:R-:W-:Y:S01]  /*120b0*/  FMUL.FTZ R32, R3.reuse, R88 ;  /* 0x0000005803207220 */ /* 0x040fe20000410000 */
[----:B------:R-:W1:Y:S01]  /*120c0*/  MUFU.EX2 R129, R129 ;  /* 0x0000008100817308 */ /* 0x000e620000000800 */
[C---:B------:R-:W-:Y:S02]  /*120d0*/  FMUL.FTZ R33, R3.reuse, R89 ;  /* 0x0000005903217220 */ /* 0x040fe40000410000 */
[----:B------:R-:W-:Y:S02]  /*120e0*/  FMUL.FTZ R40, R3, R96 ;  /* 0x0000006003287220 */ /* 0x000fe40000410000 */
[C---:B----4-:R-:W-:Y:S02]  /*120f0*/  FMUL.FTZ R6, R2.reuse, R114 ;  /* 0x0000007202067220 */ /* 0x050fe40000410000 */
        /* <DEDUP_REMOVED lines=9> */
[----:B------:R-:W3:Y:S01]  /*12190*/  MUFU.EX2 R132, R132 ;  /* 0x0000008400847308 */ /* 0x000ee20000000800 */
[C---:B------:R-:W-:Y:S01]  /*121a0*/  FMUL.FTZ R34, R2.reuse, R90 ;  /* 0x0000005a02227220 */ /* 0x040fe20000410000 */
[----:B------:R-:W-:Y:S01]  /*121b0*/  LDSM.16.MT88.4 R72, [R201+0x3100] ;  /* 0x00310000c948783b */ /* 0x000fe20000004200 */
[C---:B------:R-:W-:Y:S01]  /*121c0*/  FMUL.FTZ R35, R2.reuse, R91 ;  /* 0x0000005b02237220 */ /* 0x040fe20000410000 */
[----:B-1----:R-:W-:Y:S01]  /*121d0*/  F2FP.PACK_AB R122, R129, R118 ;  /* 0x00000076817a723e */ /* 0x002fe200000000ff */
[C---:B------:R-:W-:Y:S02]  /*121e0*/  FMUL.FTZ R41, R3.reuse, R97 ;  /* 0x0000006103297220 */ /* 0x040fe40000410000 */
[C---:B------:R-:W-:Y:S02]  /*121f0*/  FMUL.FTZ R42, R2.reuse, R98 ;  /* 0x00000062022a7220 */ /* 0x040fe40000410000 */
[C---:B------:R-:W-:Y:S01]  /*12200*/  FMUL.FTZ R43, R2.reuse, R99 ;  /* 0x00000063022b7220 */ /* 0x040fe20000410000 */
[----:B------:R-:W-:Y:S01]  /*12210*/  MUFU.EX2 R131, R131 ;  /* 0x0000008300837308 */ /* 0x000fe20000000800 */
[----:B------:R-:W-:Y:S01]  /*12220*/  LDSM.16.MT88.4 R80, [R204+0x900] ;  /* 0x00090000cc50783b */ /* 0x000fe20000004200 */
[C---:B------:R-:W-:Y:S02]  /*12230*/  FMUL.FTZ R48, R3.reuse, R104 ;  /* 0x0000006803307220 */ /* 0x040fe40000410000 */
[C---:B------:R-:W-:Y:S02]  /*12240*/  FMUL.FTZ R49, R3.reuse, R105 ;  /* 0x0000006903317220 */ /* 0x040fe40000410000 */
[C---:B------:R-:W-:Y:S02]  /*12250*/  FMUL.FTZ R50, R2.reuse, R106 ;  /* 0x0000006a02327220 */ /* 0x040fe40000410000 */
[----:B------:R-:W-:Y:S01]  /*12260*/  FMUL.FTZ R51, R2, R107 ;  /* 0x0000006b02337220 */ /* 0x000fe20000410000 */
[----:B------:R-:W-:Y:S01]  /*12270*/  LDSM.16.MT88.4 R88, [R200+0x900] ;  /* 0x00090000c858783b */ /* 0x000fe20000004200 */
[----:B------:R-:W1:Y:S01]  /*12280*/  MUFU.EX2 R130, R130 ;  /* 0x0000008200827308 */ /* 0x000e620000000800 */
[C---:B------:R-:W-:Y:S02]  /*12290*/  FMUL.FTZ R52, R3.reuse, R52 ;  /* 0x0000003403347220 */ /* 0x040fe40000410000 */
[C---:B------:R-:W-:Y:S01]  /*122a0*/  FMUL.FTZ R53, R3.reuse, R53 ;  /* 0x0000003503357220 */ /* 0x040fe20000410000 */
[----:B---3--:R-:W-:Y:S01]  /*122b0*/  F2FP.PACK_AB R121, R132, R133 ;  /* 0x000000858479723e */ /* 0x008fe200000000ff */
[C---:B------:R-:W-:Y:S02]  /*122c0*/  FMUL.FTZ R54, R2.reuse, R54 ;  /* 0x0000003602367220 */ /* 0x040fe40000410000 */
        /* <DEDUP_REMOVED lines=11> */
[----:B------:R-:W-:Y:S01]  /*12380*/  FMUL.FTZ R62, R2, R62 ;  /* 0x0000003e023e7220 */ /* 0x000fe20000410000 */
[----:B-1----:R-:W-:Y:S01]  /*12390*/  F2FP.PACK_AB R123, R130, R131 ;  /* 0x00000083827b723e */ /* 0x002fe200000000ff */
[C---:B------:R-:W-:Y:S02]  /*123a0*/  FMUL.FTZ R63, R2.reuse, R63 ;  /* 0x0000003f023f7220 */ /* 0x040fe40000410000 */
[C---:B------:R-:W-:Y:S02]  /*123b0*/  FMUL.FTZ R64, R3.reuse, R64 ;  /* 0x0000004003407220 */ /* 0x040fe40000410000 */
[C---:B------:R-:W-:Y:S02]  /*123c0*/  FMUL.FTZ R65, R3.reuse, R65 ;  /* 0x0000004103417220 */ /* 0x040fe40000410000 */
[C---:B--2---:R-:W-:Y:S01]  /*123d0*/  HMMA.16816.F32 R4, R120.reuse, R12, R4 ;  /* 0x0000000c7804723c */ /* 0x044fe20000001804 */
[----:B------:R-:W-:Y:S04]  /*123e0*/  MUFU.EX2 R147, R147 ;  /* 0x0000009300937308 */ /* 0x000fe80000000800 */
[C---:B------:R-:W-:Y:S02]  /*123f0*/  FMUL.FTZ R66, R2.reuse, R66 ;  /* 0x0000004202427220 */ /* 0x040fe40000410000 */
[C---:B------:R-:W-:Y:S01]  /*12400*/  FMUL.FTZ R12, R3.reuse, R68 ;  /* 0x00000044030c7220 */ /* 0x040fe20000410000 */
[C---:B------:R-:W-:Y:S03]  /*12410*/  HMMA.16816.F32 R8, R120.reuse, R14, R8 ;  /* 0x0000000e7808723c */ /* 0x040fe60000001808 */
[----:B------:R-:W-:Y:S01]  /*12420*/  MUFU.EX2 R148, R148 ;  /* 0x0000009400947308 */ /* 0x000fe20000000800 */
[C---:B------:R-:W-:Y:S02]  /*12430*/  FMUL.FTZ R13, R3.reuse, R69 ;  /* 0x00000045030d7220 */ /* 0x040fe40000410000 */
[C---:B------:R-:W-:Y:S02]  /*12440*/  FMUL.FTZ R67, R2.reuse, R67 ;  /* 0x0000004302437220 */ /* 0x040fe40000410000 */
[C---:B------:R-:W-:Y:S04]  /*12450*/  FMUL.FTZ R14, R2.reuse, R70 ;  /* 0x00000046020e7220 */ /* 0x040fe80000410000 */
[----:B------:R-:W-:Y:S01]  /*12460*/  FMUL.FTZ R15, R2, R71 ;  /* 0x00000047020f7220 */ /* 0x000fe20000410000 */
[----:B------:R-:W-:Y:S01]  /*12470*/  MUFU.EX2 R150, R150 ;  /* 0x0000009600967308 */ /* 0x000fe20000000800 */
[----:B------:R-:W1:Y:S01]  /*12480*/  LDSM.16.MT88.4 R68, [R202+0x3100] ;  /* 0x00310000ca44783b */ /* 0x000e620000004200 */
[--C-:B------:R-:W-:Y:S02]  /*12490*/  FFMA.FTZ R233, R238, c[0x0][0x2d0], -R151.reuse ;  /* 0x0000b400eee97a23 */ /* 0x100fe40000010897 */
[--C-:B------:R-:W-:Y:S02]  /*124a0*/  FFMA.FTZ R162, R162, c[0x0][0x2d0], -R151.reuse ;  /* 0x0000b400a2a27a23 */ /* 0x100fe40000010897 */
[C---:B------:R-:W-:Y:S03]  /*124b0*/  HMMA.16816.F32 R12, R120.reuse, R20, R12 ;  /* 0x00000014780c723c */ /* 0x040fe6000000180c */
[--C-:B------:R-:W-:Y:S01]  /*124c0*/  FFMA.FTZ R232, R232, c[0x0][0x2d0], -R151.reuse ;  /* 0x0000b400e8e87a23 */ /* 0x100fe20000010897 */
[----:B------:R-:W2:Y:S01]  /*124d0*/  MUFU.EX2 R153, R153 ;  /* 0x0000009900997308 */ /* 0x000ea20000000800 */
[--C-:B------:R-:W-:Y:S02]  /*124e0*/  FFMA.FTZ R235, R236, c[0x0][0x2d0], -R151.reuse ;  /* 0x0000b400eceb7a23 */ /* 0x100fe40000010897 */
[C---:B------:R-:W-:Y:S01]  /*124f0*/  FMUL.FTZ R20, R3.reuse, R76 ;  /* 0x0000004c03147220 */ /* 0x040fe20000410000 */
[C---:B------:R-:W-:Y:S04]  /*12500*/  HMMA.16816.F32 R16, R120.reuse, R22, R16 ;  /* 0x000000167810723c */ /* 0x040fe80000001810 */
[----:B------:R-:W-:Y:S02]  /*12510*/  FMUL.FTZ R21, R3, R77 ;  /* 0x0000004d03157220 */ /* 0x000fe40000410000 */
[----:B------:R-:W-:Y:S01]  /*12520*/  MUFU.EX2 R152, R152 ;  /* 0x0000009800987308 */ /* 0x000fe20000000800 */
[C---:B------:R-:W-:Y:S02]  /*12530*/  FMUL.FTZ R22, R2.reuse, R78 ;  /* 0x0000004e02167220 */ /* 0x040fe40000410000 */
[----:B------:R-:W-:Y:S02]  /*12540*/  FMUL.FTZ R23, R2, R79 ;  /* 0x0000004f02177220 */ /* 0x000fe40000410000 */
[----:B------:R-:W4:Y:S01]  /*12550*/  LDSM.16.MT88.4 R76, [R200+0x3100] ;  /* 0x00310000c84c783b */ /* 0x000f220000004200 */
[--C-:B------:R-:W-:Y:S02]  /*12560*/  FFMA.FTZ R236, R247, c[0x0][0x2d0], -R134.reuse ;  /* 0x0000b400f7ec7a23 */ /* 0x100fe40000010886 */
[--C-:B------:R-:W-:Y:S02]  /*12570*/  FFMA.FTZ R239, R239, c[0x0][0x2d0], -R134.reuse ;  /* 0x0000b400efef7a23 */ /* 0x100fe40000010886 */
[C---:B------:R-:W-:Y:S01]  /*12580*/  HMMA.16816.F32 R20, R120.reuse, R28, R20 ;  /* 0x0000001c7814723c */ /* 0x040fe20000001814 */
[----:B------:R-:W5:Y:S02]  /*12590*/  MUFU.EX2 R155, R155 ;  /* 0x0000009b009b7308 */ /* 0x000f640000000800 */
[--C-:B------:R-:W-:Y:S02]  /*125a0*/  FFMA.FTZ R238, R243, c[0x0][0x2d0], -R134.reuse ;  /* 0x0000b400f3ee7a23 */ /* 0x100fe40000010886 */
[--C-:B------:R-:W-:Y:S02]  /*125b0*/  FFMA.FTZ R241, R241, c[0x0][0x2d0], -R134.reuse ;  /* 0x0000b400f1f17a23 */ /* 0x100fe40000010886 */
[C---:B------:R-:W-:Y:S01]  /*125c0*/  FMUL.FTZ R28, R3.reuse, R84 ;  /* 0x00000054031c7220 */ /* 0x040fe20000410000 */
[C---:B------:R-:W-:Y:S03]  /*125d0*/  HMMA.16816.F32 R24, R120.reuse, R30, R24 ;  /* 0x0000001e7818723c */ /* 0x040fe60000001818 */
[----:B------:R-:W-:Y:S01]  /*125e0*/  MUFU.EX2 R233, R233 ;  /* 0x000000e900e97308 */ /* 0x000fe20000000800 */
[C---:B------:R-:W-:Y:S02]  /*125f0*/  FMUL.FTZ R29, R3.reuse, R85 ;  /* 0x00000055031d7220 */ /* 0x040fe40000410000 */
[--C-:B------:R-:W-:Y:S02]  /*12600*/  FFMA.FTZ R240, R240, c[0x0][0x2d0], -R151.reuse ;  /* 0x0000b400f0f07a23 */ /* 0x100fe40000010897 */
[C---:B------:R-:W-:Y:S04]  /*12610*/  FMUL.FTZ R30, R2.reuse, R86 ;  /* 0x00000056021e7220 */ /* 0x040fe80000410000 */
[----:B------:R-:W-:Y:S01]  /*12620*/  FMUL.FTZ R31, R2, R87 ;  /* 0x00000057021f7220 */ /* 0x000fe20000410000 */
[----:B------:R-:W1:Y:S01]  /*12630*/  MUFU.EX2 R162, R162 ;  /* 0x000000a200a27308 */ /* 0x000e620000000800 */
        /* <DEDUP_REMOVED lines=22> */
[----:B------:R-:W2:Y:S01]  /*127a0*/  MUFU.EX2 R239, R239 ;  /* 0x000000ef00ef7308 */ /* 0x000ea20000000800 */
        /* <DEDUP_REMOVED lines=8> */
[C---:B-1----:R-:W-:Y:S03]  /*12830*/  HMMA.16816.F32 R44, R120.reuse, R68, R44 ;  /* 0x00000044782c723c */ /* 0x042fe6000000182c */
[--C-:B------:R-:W-:Y:S01]  /*12840*/  FFMA.FTZ R184, R237, c[0x0][0x2d0], -R134.reuse ;  /* 0x0000b400edb87a23 */ /* 0x100fe20000010886 */
[----:B------:R-:W1:Y:S01]  /*12850*/  MUFU.EX2 R241, R241 ;  /* 0x000000f100f17308 */ /* 0x000e620000000800 */
[--C-:B------:R-:W-:Y:S02]  /*12860*/  FFMA.FTZ R231, R231, c[0x0][0x2d0], -R134.reuse ;  /* 0x0000b400e7e77a23 */ /* 0x100fe40000010886 */
[----:B---3--:R-:W-:Y:S01]  /*12870*/  F2FP.PACK_AB R68, R144, R141 ;  /* 0x0000008d9044723e */ /* 0x008fe200000000ff */
[C---:B------:R-:W-:Y:S04]  /*12880*/  HMMA.16816.F32 R48, R120.reuse, R70, R48 ;  /* 0x000000467830723c */ /* 0x040fe80000001830 */
[----:B--2---:R-:W-:Y:S01]  /*12890*/  F2FP.PACK_AB R69, R153, R150 ;  /* 0x000000969945723e */ /* 0x004fe200000000ff */
[--C-:B------:R-:W-:Y:S01]  /*128a0*/  FFMA.FTZ R163, R163, c[0x0][0x2d0], -R134.reuse ;  /* 0x0000b400a3a37a23 */ /* 0x100fe20000010886 */
[----:B------:R-:W-:Y:S01]  /*128b0*/  MUFU.EX2 R240, R240 ;  /* 0x000000f000f07308 */ /* 0x000fe20000000800 */
[----:B------:R-:W-:Y:S01]  /*128c0*/  F2FP.PACK_AB R70, R148, R147 ;  /* 0x000000939446723e */ /* 0x000fe200000000ff */
[C---:B------:R-:W-:Y:S04]  /*128d0*/  HMMA.16816.F32 R52, R120.reuse, R72, R52 ;  /* 0x000000487834723c */ /* 0x040fe80000001834 */
[----:B-----5:R-:W-:Y:S01]  /*128e0*/  F2FP.PACK_AB R71, R155, R152 ;  /* 0x000000989b47723e */ /* 0x020fe200000000ff */
[--C-:B------:R-:W-:Y:S02]  /*128f0*/  FFMA.FTZ R248, R161, c[0x0][0x2d0], -R134.reuse ;  /* 0x0000b400a1f87a23 */ /* 0x100fe40000010886 */
[--C-:B------:R-:W-:Y:S01]  /*12900*/  FFMA.FTZ R146, R146, c[0x0][0x2d0], -R151.reuse ;  /* 0x0000b40092927a23 */ /* 0x100fe20000010897 */
[C---:B------:R-:W-:Y:S01]  /*12910*/  HMMA.16816.F32 R56, R120.reuse, R74, R56 ;  /* 0x0000004a7838723c */ /* 0x040fe20000001838 */
[----:B------:R-:W2:Y:S01]  /*12920*/  LDSM.16.MT88.4 R72, [R202+0x900] ;  /* 0x00090000ca48783b */ /* 0x000ea20000004200 */
[----:B------:R-:W-:Y:S02]  /*12930*/  MUFU.EX2 R243, R243 ;  /* 0x000000f300f37308 */ /* 0x000fe40000000800 */
[--C-:B------:R-:W-:Y:S02]  /*12940*/  FFMA.FTZ R145, R145, c[0x0][0x2d0], -R151.reuse ;  /* 0x0000b40091917a23 */ /* 0x100fe40000010897 */
[--C-:B------:R-:W-:Y:S02]  /*12950*/  FFMA.FTZ R142, R142, c[0x0][0x2d0], -R151.reuse ;  /* 0x0000b4008e8e7a23 */ /* 0x100fe40000010897 */
[C---:B----4-:R-:W-:Y:S04]  /*12960*/  HMMA.16816.F32 R60, R120.reuse, R76, R60 ;  /* 0x0000004c783c723c */ /* 0x050fe8000000183c */
[----:B------:R-:W-:Y:S01]  /*12970*/  MUFU.EX2 R242, R242 ;  /* 0x000000f200f27308 */ /* 0x000fe20000000800 */
[----:B------:R-:W-:Y:S02]  /*12980*/  FFMA.FTZ R151, R140, c[0x0][0x2d0], -R151 ;  /* 0x0000b4008c977a23 */ /* 0x000fe40000010897 */
[--C-:B------:R-:W-:Y:S01]  /*12990*/  FFMA.FTZ R140, R149, c[0x0][0x2d0], -R134.reuse ;  /* 0x0000b400958c7a23 */ /* 0x100fe20000010886 */
[----:B------:R-:W-:Y:S01]  /*129a0*/  HMMA.16816.F32 R64, R120, R78, R64 ;  /* 0x0000004e7840723c */ /* 0x000fe20000001840 */
[----:B------:R-:W3:Y:S03]  /*129b0*/  LDSM.16.MT88.4 R76, [R204+0x3900] ;  /* 0x00390000cc4c783b */ /* 0x000ee60000004200 */
[--C-:B------:R-:W-:Y:S02]  /*129c0*/  FFMA.FTZ R143, R143, c[0x0][0x2d0], -R134.reuse ;  /* 0x0000b4008f8f7a23 */ /* 0x100fe40000010886 */
[----:B------:R-:W-:Y:S01]  /*129d0*/  MUFU.EX2 R247, R247 ;  /* 0x000000f700f77308 */ /* 0x000fe20000000800 */
[--C-:B------:R-:W-:Y:S01]  /*129e0*/  FFMA.FTZ R135, R135, c[0x0][0x2d0], -R134.reuse ;  /* 0x0000b40087877a23 */ /* 0x100fe20000010886 */
[C---:B------:R-:W-:Y:S05]  /*129f0*/  HMMA.16816.F32 R4, R68.reuse, R80, R4 ;  /* 0x000000504404723c */ /* 0x040fea0000001804 */
[----:B------:R-:W-:Y:S02]  /*12a00*/  FFMA.FTZ R134, R117, c[0x0][0x2d0], -R134 ;  /* 0x0000b40075867a23 */ /* 0x000fe40000010886 */
[----:B------:R-:W-:Y:S01]  /*12a10*/  FFMA.FTZ R128, R3, R224, R128 ;  /* 0x000000e003807223 */ /* 0x000fe20000010080 */
[C---:B------:R-:W-:Y:S01]  /*12a20*/  HMMA.16816.F32 R8, R68.reuse, R82, R8 ;  /* 0x000000524408723c */ /* 0x040fe20000001808 */
[----:B------:R-:W-:Y:S01]  /*12a30*/  LDSM.16.MT88.4 R80, [R201+0x3900] ;  /* 0x00390000c950783b */ /* 0x000fe20000004200 */
[----:B------:R-:W-:Y:S02]  /*12a40*/  MUFU.EX2 R244, R244 ;  /* 0x000000f400f47308 */ /* 0x000fe40000000800 */
[----:B------:R-:W-:Y:S02]  /*12a50*/  FFMA.FTZ R133, R2, R223, R133 ;  /* 0x000000df02857223 */ /* 0x000fe40000010085 */
[----:B------:R-:W-:Y:S02]  /*12a60*/  FADD.FTZ R119, R119, R128 ;  /* 0x0000008077777221 */ /* 0x000fe40000010000 */
[----:B------:R-:W-:Y:S01]  /*12a70*/  FADD.FTZ R132, R132, R133 ;  /* 0x0000008584847221 */ /* 0x000fe20000010000 */
[C---:B--2---:R-:W-:Y:S03]  /*12a80*/  HMMA.16816.F32 R12, R68.reuse, R72, R12 ;  /* 0x00000048440c723c */ /* 0x044fe6000000180c */
[----:B------:R-:W-:Y:S01]  /*12a90*/  MUFU.EX2 R251, R251 ;  /* 0x000000fb00fb7308 */ /* 0x000fe20000000800 */
[----:B------:R-:W-:Y:S02]  /*12aa0*/  FADD.FTZ R118, R118, R119 ;  /* 0x0000007776767221 */ /* 0x000fe40000010000 */
[----:B------:R-:W-:Y:S02]  /*12ab0*/  FADD.FTZ R3, R131, R132 ;  /* 0x0000008483037221 */ /* 0x000fe40000010000 */
[C---:B------:R-:W-:Y:S01]  /*12ac0*/  HMMA.16816.F32 R16, R68.reuse, R74, R16 ;  /* 0x0000004a4410723c */ /* 0x040fe20000001810 */
[----:B------:R-:W2:Y:S03]  /*12ad0*/  LDSM.16.MT88.4 R72, [R202+0x3900] ;  /* 0x00390000ca48783b */ /* 0x000ea60000004200 */
[----:B------:R-:W-:Y:S01]  /*12ae0*/  FADD.FTZ R118, R129, R118 ;  /* 0x0000007681767221 */ /* 0x000fe20000010000 */
[----:B------:R-:W-:Y:S01]  /*12af0*/  MUFU.EX2 R246, R246 ;  /* 0x000000f600f67308 */ /* 0x000fe20000000800 */
[----:B------:R-:W-:Y:S02]  /*12b00*/  FADD.FTZ R3, R130, R3 ;  /* 0x0000000382037221 */ /* 0x000fe40000010000 */
[C---:B------:R-:W-:Y:S04]  /*12b10*/  HMMA.16816.F32 R20, R68.reuse, R84, R20 ;  /* 0x000000544414723c */ /* 0x040fe80000001814 */
[----:B------:R-:W-:Y:S02]  /*12b20*/  FADD.FTZ R141, R141, R118 ;  /* 0x000000768d8d7221 */ /* 0x000fe40000010000 */
[----:B------:R-:W-:Y:S01]  /*12b30*/  FADD.FTZ R150, R150, R3 ;  /* 0x0000000396967221 */ /* 0x000fe20000010000 */
[----:B------:R-:W-:Y:S01]  /*12b40*/  MUFU.EX2 R245, R245 ;  /* 0x000000f500f57308 */ /* 0x000fe20000000800 */
[C---:B------:R-:W-:Y:S01]  /*12b50*/  HMMA.16816.F32 R24, R68.reuse, R86, R24 ;  /* 0x000000564418723c */ /* 0x040fe20000001818 */
[----:B------:R-:W4:Y:S03]  /*12b60*/  LDSM.16.MT88.4 R84, [R200+0x3900] ;  /* 0x00390000c854783b */ /* 0x000f260000004200 */
[----:B------:R-:W-:Y:S02]  /*12b70*/  FADD.FTZ R144, R144, R141 ;  /* 0x0000008d90907221 */ /* 0x000fe40000010000 */
[----:B------:R-:W-:Y:S02]  /*12b80*/  FADD.FTZ R153, R153, R150 ;  /* 0x0000009699997221 */ /* 0x000fe40000010000 */
[C---:B------:R-:W-:Y:S01]  /*12b90*/  HMMA.16816.F32 R28, R68.reuse, R88, R28 ;  /* 0x00000058441c723c */ /* 0x040fe2000000181c */
[----:B------:R-:W-:Y:S03]  /*12ba0*/  MUFU.EX2 R234, R234 ;  /* 0x000000ea00ea7308 */ /* 0x000fe60000000800 */
[----:B------:R-:W-:Y:S02]  /*12bb0*/  FADD.FTZ R147, R147, R144 ;  /* 0x0000009093937221 */ /* 0x000fe40000010000 */
[----:B------:R-:W-:Y:S02]  /*12bc0*/  FADD.FTZ R152, R152, R153 ;  /* 0x0000009998987221 */ /* 0x000fe40000010000 */
[C---:B------:R-:W-:Y:S01]  /*12bd0*/  HMMA.16816.F32 R32, R68.reuse, R90, R32 ;  /* 0x0000005a4420723c */ /* 0x040fe20000001820 */
[----:B------:R-:W-:Y:S02]  /*12be0*/  LDSM.16.MT88.4 R88, [R200+0x4100] ;  /* 0x00410000c858783b */ /* 0x000fe40000004200 */
[----:B------:R-:W-:Y:S01]  /*12bf0*/  MUFU.EX2 R249, R249 ;  /* 0x000000f900f97308 */ /* 0x000fe20000000800 */
[----:B------:R-:W-:Y:S02]  /*12c00*/  FADD.FTZ R148, R148, R147 ;  /* 0x0000009394947221 */ /* 0x000fe40000010000 */
[----:B------:R-:W-:Y:S02]  /*12c10*/  FADD.FTZ R155, R155, R152 ;  /* 0x000000989b9b7221 */ /* 0x000fe40000010000 */
[C---:B---3--:R-:W-:Y:S05]  /*12c20*/  HMMA.16816.F32 R36, R68.reuse, R76, R36 ;  /* 0x0000004c4424723c */ /* 0x048fea0000001824 */
[----:B------:R-:W-:Y:S03]  /*12c30*/  MUFU.EX2 R160, R160 ;  /* 0x000000a000a07308 */ /* 0x000fe60000000800 */
[C---:B------:R-:W-:Y:S01]  /*12c40*/  HMMA.16816.F32 R40, R68.reuse, R78, R40 ;  /* 0x0000004e4428723c */ /* 0x040fe20000001828 */
[----:B------:R-:W-:Y:S06]  /*12c50*/  LDSM.16.MT88.4 R76, [R202+0x1100] ;  /* 0x00110000ca4c783b */ /* 0x000fec0000004200 */
[----:B------:R-:W-:Y:S01]  /*12c60*/  MUFU.EX2 R154, R154 ;  /* 0x0000009a009a7308 */ /* 0x000fe20000000800 */
[C---:B--2---:R-:W-:Y:S08]  /*12c70*/  HMMA.16816.F32 R44, R68.reuse, R72, R44 ;  /* 0x00000048442c723c */ /* 0x044ff0000000182c */
[C---:B------:R-:W-:Y:S01]  /*12c80*/  HMMA.16816.F32 R48, R68.reuse, R74, R48 ;  /* 0x0000004a4430723c */ /* 0x040fe20000001830 */
[----:B------:R-:W2:Y:S01]  /*12c90*/  LDSM.16.MT88.4 R72, [R204+0x1100] ;  /* 0x00110000cc48783b */ /* 0x000ea20000004200 */
[----:B------:R-:W-:Y:S06]  /*12ca0*/  MUFU.EX2 R184, R184 ;  /* 0x000000b800b87308 */ /* 0x000fec0000000800 */
[C---:B------:R-:W-:Y:S04]  /*12cb0*/  HMMA.16816.F32 R52, R68.reuse, R80, R52 ;  /* 0x000000504434723c */ /* 0x040fe80000001834 */
[----:B------:R-:W-:Y:S04]  /*12cc0*/  MUFU.EX2 R231, R231 ;  /* 0x000000e700e77308 */ /* 0x000fe80000000800 */
[C---:B------:R-:W-:Y:S01]  /*12cd0*/  HMMA.16816.F32 R56, R68.reuse, R82, R56 ;  /* 0x000000524438723c */ /* 0x040fe20000001838 */
[----:B------:R-:W3:Y:S05]  /*12ce0*/  LDSM.16.MT88.4 R80, [R201+0x1100] ;  /* 0x00110000c950783b */ /* 0x000eea0000004200 */
[----:B------:R-:W-:Y:S02]  /*12cf0*/  MUFU.EX2 R163, R163 ;  /* 0x000000a300a37308 */ /* 0x000fe40000000800 */
[C---:B----4-:R-:W-:Y:S08]  /*12d00*/  HMMA.16816.F32 R60, R68.reuse, R84, R60 ;  /* 0x00000054443c723c */ /* 0x050ff0000000183c */
[----:B------:R-:W-:Y:S01]  /*12d10*/  HMMA.16816.F32 R64, R68, R86, R64 ;  /* 0x000000564440723c */ /* 0x000fe20000001840 */
[----:B------:R-:W4:Y:S01]  /*12d20*/  LDSM.16.MT88.4 R84, [R200+0x1100] ;  /* 0x00110000c854783b */ /* 0x000f220000004200 */
[----:B------:R-:W-:Y:S05]  /*12d30*/  MUFU.EX2 R248, R248 ;  /* 0x000000f800f87308 */ /* 0x000fea0000000800 */
[----:B------:R-:W-:Y:S01]  /*12d40*/  F2FP.PACK_AB R68, R162, R233 ;  /* 0x000000e9a244723e */ /* 0x000fe200000000ff */
[----:B------:R-:W-:Y:S01]  /*12d50*/  FADD.FTZ R233, R233, R148 ;  /* 0x00000094e9e97221 */ /* 0x000fe20000010000 */
[----:B------:R-:W-:Y:S03]  /*12d60*/  F2FP.PACK_AB R70, R235, R232 ;  /* 0x000000e8eb46723e */ /* 0x000fe600000000ff */
[----:B------:R-:W-:Y:S01]  /*12d70*/  F2FP.PACK_AB R69, R239, R236 ;  /* 0x000000ecef45723e */ /* 0x000fe200000000ff */
[----:B------:R-:W-:Y:S01]  /*12d80*/  MUFU.EX2 R146, R146 ;  /* 0x0000009200927308 */ /* 0x000fe20000000800 */
[----:B-1----:R-:W-:Y:S01]  /*12d90*/  F2FP.PACK_AB R71, R241, R238 ;  /* 0x000000eef147723e */ /* 0x002fe200000000ff */
[----:B------:R-:W-:Y:S02]  /*12da0*/  FADD.FTZ R236, R236, R155 ;  /* 0x0000009becec7221 */ /* 0x000fe40000010000 */
[----:B------:R-:W-:Y:S02]  /*12db0*/  FADD.FTZ R233, R162, R233 ;  /* 0x000000e9a2e97221 */ /* 0x000fe40000010000 */
[----:B------:R-:W-:Y:S02]  /*12dc0*/  FADD.FTZ R239, R239, R236 ;  /* 0x000000ecefef7221 */ /* 0x000fe40000010000 */
[C---:B--2---:R-:W-:Y:S02]  /*12dd0*/  HMMA.16816.F32 R4, R68.reuse, R72, R4 ;  /* 0x000000484404723c */ /* 0x044fe40000001804 */
[----:B------:R-:W1:Y:S01]  /*12de0*/  MUFU.EX2 R145, R145 ;  /* 0x0000009100917308 */ /* 0x000e620000000800 */
[----:B------:R-:W-:Y:S02]  /*12df0*/  FADD.FTZ R232, R232, R233 ;  /* 0x000000e9e8e87221 */ /* 0x000fe40000010000 */
[----:B------:R-:W-:Y:S02]  /*12e00*/  FADD.FTZ R238, R238, R239 ;  /* 0x000000efeeee7221 */ /* 0x000fe40000010000 */
[----:B------:R-:W-:Y:S01]  /*12e10*/  FADD.FTZ R235, R235, R232 ;  /* 0x000000e8ebeb7221 */ /* 0x000fe20000010000 */
[C---:B------:R-:W-:Y:S01]  /*12e20*/  HMMA.16816.F32 R8, R68.reuse, R74, R8 ;  /* 0x0000004a4408723c */ /* 0x040fe20000001808 */
[----:B------:R-:W2:Y:S03]  /*12e30*/  LDSM.16.MT88.4 R72, [R204+0x4100] ;  /* 0x00410000cc48783b */ /* 0x000ea60000004200 */
[----:B------:R-:W-:Y:S01]  /*12e40*/  MUFU.EX2 R142, R142 ;  /* 0x0000008e008e7308 */ /* 0x000fe20000000800 */
[----:B------:R-:W-:Y:S03]  /*12e50*/  FADD.FTZ R241, R241, R238 ;  /* 0x000000eef1f17221 */ /* 0x000fe60000010000 */
[C---:B------:R-:W-:Y:S06]  /*12e60*/  HMMA.16816.F32 R12, R68.reuse, R76, R12 ;  /* 0x0000004c440c723c */ /* 0x040fec000000180c */
[----:B------:R-:W5:Y:S02]  /*12e70*/  MUFU.EX2 R151, R151 ;  /* 0x0000009700977308 */ /* 0x000f640000000800 */
[C---:B------:R-:W-:Y:S01]  /*12e80*/  HMMA.16816.F32 R16, R68.reuse, R78, R16 ;  /* 0x0000004e4410723c */ /* 0x040fe20000001810 */
[----:B------:R-:W2:Y:S03]  /*12e90*/  LDSM.16.MT88.4 R76, [R202+0x4100] ;  /* 0x00410000ca4c783b */ /* 0x000ea60000004200 */
[----:B-1----:R-:W-:Y:S04]  /*12ea0*/  F2FP.PACK_AB R120, R145, R146 ;  /* 0x000000929178723e */ /* 0x002fe800000000ff */
[C---:B---3--:R-:W-:Y:S01]  /*12eb0*/  HMMA.16816.F32 R20, R68.reuse, R80, R20 ;  /* 0x000000504414723c */ /* 0x048fe20000001814 */
[----:B------:R-:W-:Y:S07]  /*12ec0*/  MUFU.EX2 R140, R140 ;  /* 0x0000008c008c7308 */ /* 0x000fee0000000800 */
[C---:B------:R-:W-:Y:S01]  /*12ed0*/  HMMA.16816.F32 R24, R68.reuse, R82, R24 ;  /* 0x000000524418723c */ /* 0x040fe20000001818 */
[----:B------:R-:W1:Y:S02]  /*12ee0*/  LDSM.16.MT88.4 R80, [R201+0x4100] ;  /* 0x00410000c950783b */ /* 0x000e640000004200 */
[----:B------:R-:W3:Y:S01]  /*12ef0*/  MUFU.EX2 R143, R143 ;  /* 0x0000008f008f7308 */ /* 0x000ee20000000800 */
[----:B-----5:R-:W-:Y:S04]  /*12f00*/  F2FP.PACK_AB R122, R151, R142 ;  /* 0x0000008e977a723e */ /* 0x020fe800000000ff */
[C---:B----4-:R-:W-:Y:S05]  /*12f10*/  HMMA.16816.F32 R28, R68.reuse, R84, R28 ;  /* 0x00000054441c723c */ /* 0x050fea000000181c */
[----:B------:R-:W-:Y:S03]  /*12f20*/  MUFU.EX2 R135, R135 ;  /* 0x0000008700877308 */ /* 0x000fe60000000800 */
[C---:B------:R-:W-:Y:S01]  /*12f30*/  HMMA.16816.F32 R32, R68.reuse, R86, R32 ;  /* 0x000000564420723c */ /* 0x040fe20000001820 */
[----:B------:R-:W4:Y:S06]  /*12f40*/  LDSM.16.MT88.4 R84, [R204+0x1900] ;  /* 0x00190000cc54783b */ /* 0x000f2c0000004200 */
[----:B------:R-:W5:Y:S01]  /*12f50*/  MUFU.EX2 R134, R134 ;  /* 0x0000008600867308 */ /* 0x000f620000000800 */
[C---:B--2---:R-:W-:Y:S04]  /*12f60*/  HMMA.16816.F32 R36, R68.reuse, R72, R36 ;  /* 0x000000484424723c */ /* 0x044fe80000001824 */
[----:B---3--:R-:W-:Y:S04]  /*12f70*/  F2FP.PACK_AB R121, R143, R140 ;  /* 0x0000008c8f79723e */ /* 0x008fe800000000ff */
[C---:B------:R-:W-:Y:S01]  /*12f80*/  HMMA.16816.F32 R40, R68.reuse, R74, R40 ;  /* 0x0000004a4428723c */ /* 0x040fe20000001828 */
[----:B------:R-:W2:Y:S07]  /*12f90*/  LDSM.16.MT88.4 R72, [R202+0x1900] ;  /* 0x00190000ca48783b */ /* 0x000eae0000004200 */
[C---:B------:R-:W-:Y:S04]  /*12fa0*/  HMMA.16816.F32 R44, R68.reuse, R76, R44 ;  /* 0x0000004c442c723c */ /* 0x040fe8000000182c */
[----:B-----5:R-:W-:Y:S04]  /*12fb0*/  F2FP.PACK_AB R123, R134, R135 ;  /* 0x00000087867b723e */ /* 0x020fe800000000ff */
[C---:B------:R-:W-:Y:S01]  /*12fc0*/  HMMA.16816.F32 R48, R68.reuse, R78, R48 ;  /* 0x0000004e4430723c */ /* 0x040fe20000001830 */
[----:B------:R-:W3:Y:S07]  /*12fd0*/  LDSM.16.MT88.4 R76, [R201+0x1900] ;  /* 0x00190000c94c783b */ /* 0x000eee0000004200 */
        /* <DEDUP_REMOVED lines=32> */
[C---:B----4-:R-:W-:Y:S08]  /*131e0*/  HMMA.16816.F32 R36, R68.reuse, R84, R36 ;  /* 0x000000544424723c */ /* 0x050ff00000001824 */
        /* <DEDUP_REMOVED lines=17> */
[----:B------:R-:W-:Y:S01]  /*13300*/  FADD.FTZ R163, R163, R2 ;  /* 0x00000002a3a37221 */ /* 0x000fe20000010000 */
[----:B------:R-:W-:Y:S01]  /*13310*/  IADD3 R184, R230, -0x1, RZ ;  /* 0xffffffffe6b87810 */ /* 0x000fe20007ffe0ff */
[----:B------:R-:W-:Y:S02]  /*13320*/  FADD.FTZ R3, R160, R3 ;  /* 0x00000003a0037221 */ /* 0x000fe40000010000 */
[----:B------:R-:W-:Y:S02]  /*13330*/  IMAD.MOV.U32 R2, RZ, RZ, R116 ;  /* 0x000000ffff027224 */ /* 0x000fe400078e0074 */
[C---:B---3--:R-:W-:Y:S03]  /*13340*/  HMMA.16816.F32 R4, R68.reuse, R76, R4 ;  /* 0x0000004c4404723c */ /* 0x048fe60000001804 */
[----:B------:R-:W-:Y:S05]  /*13350*/  IMAD.MOV.U32 R230, RZ, RZ, R184 ;  /* 0x000000ffffe67224 */ /* 0x000fea00078e00b8 */
        /* <DEDUP_REMOVED lines=12> */
[C---:B------:R-:W-:Y:S08]  /*13420*/  HMMA.16816.F32 R40, R68.reuse, R78, R40 ;  /* 0x0000004e4428723c */ /* 0x040ff00000001828 */
[C---:B-1----:R-:W-:Y:S08]  /*13430*/  HMMA.16816.F32 R44, R68.reuse, R80, R44 ;  /* 0x00000050442c723c */ /* 0x042ff0000000182c */
        /* <DEDUP_REMOVED lines=20> */
[C---:B-1----:R-:W-:Y:S07]  /*13580*/  HMMA.16816.F32 R52, R120.reuse, R4, R52 ;  /* 0x000000047834723c */ /* 0x042fee0000001834 */
[----:B------:R-:W-:Y:S01]  /*13590*/  FADD.FTZ R5, R154, R3 ;  /* 0x000000039a057221 */ /* 0x000fe20000010000 */
[C---:B------:R-:W-:Y:S04]  /*135a0*/  HMMA.16816.F32 R56, R120.reuse, R6, R56 ;  /* 0x000000067838723c */ /* 0x040fe80000001838 */
[----:B------:R-:W-:Y:S02]  /*135b0*/  FADD.FTZ R3, R248, R163 ;  /* 0x000000a3f8037221 */ /* 0x000fe40000010000 */
[----:B------:R-:W-:Y:S02]  /*135c0*/  FADD.FTZ R146, R146, R5 ;  /* 0x0000000592927221 */ /* 0x000fe40000010000 */
[C---:B--2---:R-:W-:Y:S04]  /*135d0*/  HMMA.16816.F32 R60, R120.reuse, R8, R60 ;  /* 0x00000008783c723c */ /* 0x044fe8000000183c */
[----:B------:R-:W-:Y:S02]  /*135e0*/  FADD.FTZ R140, R140, R3 ;  /* 0x000000038c8c7221 */ /* 0x000fe40000010000 */
[----:B------:R-:W-:Y:S02]  /*135f0*/  FADD.FTZ R145, R145, R146 ;  /* 0x0000009291917221 */ /* 0x000fe40000010000 */
[----:B------:R-:W-:Y:S01]  /*13600*/  FADD.FTZ R140, R143, R140 ;  /* 0x0000008c8f8c7221 */ /* 0x000fe20000010000 */
[----:B------:R-:W-:Y:S03]  /*13610*/  HMMA.16816.F32 R64, R120, R10, R64 ;  /* 0x0000000a7840723c */ /* 0x000fe60000001840 */
[----:B------:R-:W-:Y:S02]  /*13620*/  FADD.FTZ R142, R142, R145 ;  /* 0x000000918e8e7221 */ /* 0x000fe40000010000 */
[----:B------:R-:W-:Y:S02]  /*13630*/  FADD.FTZ R135, R135, R140 ;  /* 0x0000008c87877221 */ /* 0x000fe40000010000 */
[----:B------:R-:W-:Y:S02]  /*13640*/  FADD.FTZ R224, R151, R142 ;  /* 0x0000008e97e07221 */ /* 0x000fe40000010000 */
[----:B------:R-:W-:Y:S03]  /*13650*/  FADD.FTZ R223, R134, R135 ;  /* 0x0000008786df7221 */ /* 0x000fe60000010000 */
[----:B------:R-:W-:Y:S01]  /*13660*/  IMAD.MOV.U32 R3, RZ, RZ, R0 ;  /* 0x000000ffff037224 */ /* 0x000fe200078e0000 */
[----:B------:R-:W-:-:S05]  /*13670*/  @P0 BRA `(.L_x_2227) ;  /* 0xffffc40000000947 */ /* 0x000fca000383ffff */
.L_x_2218:
        /* <DEDUP_REMOVED lines=19> */
.L_x_2229:
[----:B------:R-:W-:-:S04]  /*137b0*/  MOV R2, c[0x0][0x32c] ;  /* 0x0000cb0000027a02 */ /* 0x000fc80000000f00 */
[----:B------:R-:W-:-:S13]  /*137c0*/  ISETP.NE.AND P0, PT, R2, 0x1, PT ;  /* 0x000000010200780c */ /* 0x000fda0003f05270 */
[----:B------:R-:W-:-:S05]  /*137d0*/  @P0 IMAD.HI.U32 R2, R4, c[0x0][0x330], RZ ;  /* 0x0000cc0004020a27 */ /* 0x000fca00078e00ff */
[----:B------:R-:W-:-:S05]  /*137e0*/  @P0 SHF.R.U32.HI R4, RZ, c[0x0][0x334], R2 ;  /* 0x0000cd00ff040a19 */ /* 0x000fca0000011602 */
.L_x_2230:
[----:B------:R-:W-:-:S05]  /*137f0*/  IMAD R4, R4, c[0x0][0x32c], RZ ;  /* 0x0000cb0004047a24 */ /* 0x000fca00078e02ff */
[----:B------:R-:W-:-:S04]  /*13800*/  IMNMX R3, R3, R4, !PT ;  /* 0x0000000403037217 */ /* 0x000fc80007800200 */
.L_x_2228:
        /* <DEDUP_REMOVED lines=12> */
.L_x_2232:
        /* <DEDUP_REMOVED lines=286> */
[----:B------:R-:W-:Y:S01]  /*14ab0*/  @P0 SHF.L.U64.HI R4, R225, R118, c[0x0][0x1e4] ;  /* 0x00007900e1040619 */ /* 0x000fe20000010276 */
        /* <DEDUP_REMOVED lines=16> */
[C---:B------:R-:W-:Y:S02]  /*14bc0*/  FMUL.FTZ R78, R2.reuse, R78 ;  /* 0x0000004e024e7220 */ /* 0x040fe40000410000 */
[C---:B------:R-:W-:Y:S02]  /*14bd0*/  FMUL.FTZ R79, R2.reuse, R79 ;  /* 0x0000004f024f7220 */ /* 0x040fe40000410000 */
        /* <DEDUP_REMOVED lines=12> */
[----:B------:R-:W-:Y:S01]  /*14ca0*/  FMUL.FTZ R87, R2, R87 ;  /* 0x0000005702577220 */ /* 0x000fe20000410000 */
[----:B------:R-:W-:Y:S01]  /*14cb0*/  ISETP.GT.AND P0, PT, R230, R231, PT ;  /* 0x000000e7e600720c */ /* 0x000fe20003f04270 */
[--C-:B------:R-:W-:Y:S01]  /*14cc0*/  FFMA.FTZ R149, R15, c[0x0][0x2d0], -R145.reuse ;  /* 0x0000b4000f957a23 */ /* 0x100fe20000010891 */
[----:B------:R-:W-:Y:S01]  /*14cd0*/  MOV R230, R184 ;  /* 0x000000b800e67202 */ /* 0x000fe20000000f00 */
        /* <DEDUP_REMOVED lines=339> */
.L_x_2231:
        /* <DEDUP_REMOVED lines=22> */
.L_x_2242:
        /* <DEDUP_REMOVED lines=10> */
[----:B------:R-:W-:Y:S04]  /*16410*/  IMAD.WIDE.U32 R28, R184, UR18, R186 ;  /* 0x00000012b81c7c25 */ /* 0x000fe8000f8e00ba */
[----:B------:R-:W-:Y:S01]  /*16420*/  IMAD.IADD R0, R31, 0x1, R29 ;  /* 0x000000011f007824 */ /* 0x000fe200078e021d */
[C---:B------:R-:W-:Y:S04]  /*16430*/  LEA R44, P0, R28.reuse, c[0x0][0x1f8], 0x1 ;  /* 0x00007e001c2c7a11 */ /* 0x040fe800078008ff */
[----:B------:R-:W-:Y:S02]  /*16440*/  LEA.HI.X R45, R28, c[0x0][0x1fc], R0, 0x1, P0 ;  /* 0x00007f001c2d7a11 */ /* 0x000fe400000f0c00 */
        /* <DEDUP_REMOVED lines=33> */
[C---:B------:R-:W-:Y:S01]  /*16660*/  HMMA.16816.F32 R32, R124.reuse, R34, RZ ;  /* 0x000000227c20723c */ /* 0x040fe200000018ff */
[C---:B------:R-:W-:Y:S02]  /*16670*/  ISETP.GT.AND P0, PT, R184.reuse, R215, PT ;  /* 0x000000d7b800720c */ /* 0x040fe40003f04270 */
[----:B------:R4:W-:Y:S05]  /*16680*/  LDGSTS.E.BYPASS.LTC128B.128 [R220+0x4100], [R152.64+0x80], !P3 ;  /* 0x0410008098dc7fae */ /* 0x0009ea000d901d50 */
[----:B------:R1:W-:Y:S05]  /*16690*/  LDGSTS.E.BYPASS.LTC128B.128 [R220+0x2100], [R160.64], !P4 ;  /* 0x02100000a0dc7fae */ /* 0x0003ea000e101d50 */
[----:B------:R4:W-:Y:S01]  /*166a0*/  LDGSTS.E.BYPASS.LTC128B.128 [R220+0x5100], [R154.64], !P3 ;  /* 0x051000009adc7fae */ /* 0x0009e2000d901d50 */
[C---:B-----5:R-:W-:Y:S01]  /*166b0*/  HMMA.16816.F32 R36, R124.reuse, R40, RZ ;  /* 0x000000287c24723c */ /* 0x060fe200000018ff */
[----:B------:R-:W-:Y:S03]  /*166c0*/  @P0 IADD3 R0, R184, -0x1, RZ ;  /* 0xffffffffb8000810 */ /* 0x000fe60007ffe0ff */
        /* <DEDUP_REMOVED lines=136> */
[----:B------:R-:W-:Y:S01]  /*16f50*/  @P0 IADD3 R120, P2, R120, 0x80, RZ ;  /* 0x0000008078780810 */ /* 0x000fe20007f5e0ff */
[----:B------:R-:W-:Y:S01]  /*16f60*/  IMAD R129, R184, -0x60, RZ ;  /* 0xffffffa0b8817824 */ /* 0x000fe200078e02ff */
        /* <DEDUP_REMOVED lines=16> */
[C---:B------:R-:W-:Y:S01]  /*17070*/  @P0 IADD3 R132, P2, R130.reuse, UR13, RZ ;  /* 0x0000000d82840c10 */ /* 0x040fe2000ff5e0ff */
[----:B------:R-:W-:Y:S01]  /*17080*/  IMAD.IADD R117, R129, 0x1, -R222 ;  /* 0x0000000181757824 */ /* 0x000fe200078e0ade */
[----:B------:R-:W-:Y:S02]  /*17090*/  @P0 IADD3 R134, P1, R130, UR9, RZ ;  /* 0x0000000982860c10 */ /* 0x000fe4000ff3e0ff */
[----:B------:R4:W-:Y:S01]  /*170a0*/  @P0 LDGSTS.E.BYPASS.LTC128B.128 [R220+0x9100], [R130.64], !P4 ;  /* 0x0910000082dc0fae */ /* 0x0009e2000e101d50 */
[C---:B------:R-:W-:Y:S03]  /*170b0*/  @P0 IADD3.X R133, R131.reuse, UR11, RZ, P2, !PT ;  /* 0x0000000b83850c10 */ /* 0x040fe600097fe4ff */
[----:B------:R-:W-:Y:S01]  /*170c0*/  @P0 IADD3.X R135, R131, UR6, RZ, P1, !PT ;  /* 0x0000000683870c10 */ /* 0x000fe20008ffe4ff */
[----:B------:R4:W-:Y:S01]  /*170d0*/  @P0 LDGSTS.E.BYPASS.LTC128B.128 [R220+0xc100], [R130.64+0x80], !P3 ;  /* 0x0c10008082dc0fae */ /* 0x0009e2000d901d50 */
[----:B------:R-:W-:Y:S04]  /*170e0*/  IADD3 R119, -R222, 0x1, R129 ;  /* 0x00000001de777810 */ /* 0x000fe80007ffe181 */
[----:B------:R1:W-:Y:S01]  /*170f0*/  @P0 LDGSTS.E.BYPASS.LTC128B.128 [R220+0xa100], [R132.64], !P4 ;  /* 0x0a10000084dc0fae */ /* 0x0003e2000e101d50 */
[----:B------:R-:W-:Y:S04]  /*17100*/  IADD3 R119, -R212, R119, R207 ;  /* 0x00000077d4777210 */ /* 0x000fe80007ffe1cf */
[----:B------:R1:W-:Y:S01]  /*17110*/  @P0 LDGSTS.E.BYPASS.LTC128B.128 [R220+0xd100], [R134.64], !P3 ;  /* 0x0d10000086dc0fae */ /* 0x0003e2000d901d50 */
[----:B------:R-:W-:Y:S02]  /*17120*/  ISETP.GE.AND P3, PT, R208, 0x1, PT ;  /* 0x00000001d000780c */ /* 0x000fe40003f66270 */
[C---:B--2---:R-:W-:Y:S02]  /*17130*/  IADD3 R123, R119.reuse, c[0x0][0x328], RZ ;  /* 0x0000ca00777b7a10 */ /* 0x044fe40007ffe0ff */
[----:B------:R-:W0:Y:S01]  /*17140*/  LDGDEPBAR ;  /* 0x00000000000079af */ /* 0x000e220000000000 */
[----:B------:R-:W-:Y:S05]  /*17150*/  IADD3 R119, R119, UR10, RZ ;  /* 0x0000000a77777c10 */ /* 0x000fea000fffe0ff */
        /* <DEDUP_REMOVED lines=16> */
.L_x_2236:
[----:B------:R-:W-:Y:S04]  /*17260*/  MOV R118, c[0x0][0x32c] ;  /* 0x0000cb0000767a02 */ /* 0x000fe80000000f00 */
[----:B------:R-:W-:Y:S11]  /*17270*/  ISETP.NE.AND P0, PT, R118, 0x1, PT ;  /* 0x000000017600780c */ /* 0x000ff60003f05270 */
[----:B------:R-:W-:Y:S02]  /*17280*/  @!UPT UIADD3 URZ, URZ, URZ, URZ ;  /* 0x0000003f3f3ff290 */ /* 0x000fe4000fffe03f */
[----:B------:R-:W-:Y:S05]  /*17290*/  @P0 IMAD.HI.U32 R118, R128, c[0x0][0x330], RZ ;  /* 0x0000cc0080760a27 */ /* 0x000fea00078e00ff */
[----:B------:R-:W-:Y:S02]  /*172a0*/  @P0 SHF.R.U32.HI R128, RZ, c[0x0][0x334], R118 ;  /* 0x0000cd00ff800a19 */ /* 0x000fe40000011676 */
.L_x_2237:
[----:B------:R-:W-:Y:S05]  /*172b0*/  BSYNC B0 ;  /* 0x0000000000007941 */ /* 0x000fea0003800000 */
.L_x_2235:
[----:B-1----:R-:W-:Y:S05]  /*172c0*/  IMAD R121, R128, c[0x0][0x32c], R117 ;  /* 0x0000cb0080797a24 */ /* 0x002fea00078e0275 */
[----:B------:R-:W-:Y:S02]  /*172d0*/  IADD3 R118, R121, c[0x0][0x32c], RZ ;  /* 0x0000cb0079767a10 */ /* 0x000fe40007ffe0ff */
[----:B------:R-:W-:Y:S02]  /*172e0*/  IMNMX R116, R116, R121, !PT ;  /* 0x0000007974747217 */ /* 0x000fe40007800200 */
[----:B------:R-:W-:Y:S02]  /*172f0*/  IMNMX R131, R131, R118, PT ;  /* 0x0000007683837217 */ /* 0x000fe40003800200 */
.L_x_2234:
[C---:B------:R-:W-:Y:S01]  /*17300*/  ISETP.GE.AND P0, PT, R129.reuse, 0x2, PT ;  /* 0x000000028100780c */ /* 0x040fe20003f06270 */
        /* <DEDUP_REMOVED lines=12> */
[----:B------:R-:W-:Y:S01]  /*173d0*/  FSEL R230, R5, -INF , !P0 ;  /* 0xff80000005e67808 */ /* 0x000fe20004000000 */
[--C-:B--2---:R-:W-:Y:S01]  /*173e0*/  IMAD.IADD R123, R123, 0x1, R0.reuse ;  /* 0x000000017b7b7824 */ /* 0x104fe200078e0200 */
        /* <DEDUP_REMOVED lines=137> */
.L_x_2240:
[----:B------:R-:W-:Y:S04]  /*17c80*/  MOV R0, c[0x0][0x32c] ;  /* 0x0000cb0000007a02 */ /* 0x000fe80000000f00 */
[----:B------:R-:W-:Y:S11]  /*17c90*/  ISETP.NE.AND P0, PT, R0, 0x1, PT ;  /* 0x000000010000780c */ /* 0x000ff60003f05270 */
[----:B------:R-:W-:Y:S02]  /*17ca0*/  @!UPT UIADD3 URZ, URZ, URZ, URZ ;  /* 0x0000003f3f3ff290 */ /* 0x000fe4000fffe03f */
[----:B------:R-:W-:Y:S05]  /*17cb0*/  @P0 IMAD.HI.U32 R0, R16, c[0x0][0x330], RZ ;  /* 0x0000cc0010000a27 */ /* 0x000fea00078e00ff */
[----:B------:R-:W-:Y:S02]  /*17cc0*/  @P0 SHF.R.U32.HI R16, RZ, c[0x0][0x334], R0 ;  /* 0x0000cd00ff100a19 */ /* 0x000fe40000011600 */
.L_x_2241:
[----:B------:R-:W-:Y:S05]  /*17cd0*/  BSYNC B0 ;  /* 0x0000000000007941 */ /* 0x000fea0003800000 */
.L_x_2239:
[----:B------:R-:W-:Y:S05]  /*17ce0*/  IMAD R117, R16, c[0x0][0x32c], R117 ;  /* 0x0000cb0010757a24 */ /* 0x000fea00078e0275 */
[----:B------:R-:W-:Y:S02]  /*17cf0*/  IADD3 R0, R117, c[0x0][0x32c], RZ ;  /* 0x0000cb0075007a10 */ /* 0x000fe40007ffe0ff */
[----:B------:R-:W-:Y:S02]  /*17d00*/  IMNMX R4, R4, R117, !PT ;  /* 0x0000007504047217 */ /* 0x000fe40007800200 */
[----:B------:R-:W-:Y:S02]  /*17d10*/  IMNMX R123, R123, R0, PT ;  /* 0x000000007b7b7217 */ /* 0x000fe40003800200 */
.L_x_2238:
[----:B------:R-:W-:Y:S02]  /*17d20*/  ISETP.GT.AND P0, PT, R4, RZ, !P1 ;  /* 0x000000ff0400720c */ /* 0x000fe40004f04270 */
[----:B------:R-:W-:Y:S02]  /*17d30*/  LOP3.LUT P1, RZ, R214, 0x800, RZ, 0xc0, !PT ;  /* 0x00000800d6ff7812 */ /* 0x000fe4000782c0ff */
        /* <DEDUP_REMOVED lines=109> */
[C---:B------:R-:W-:Y:S02]  /*18410*/  ISETP.GT.AND P0, PT, R4.reuse, 0x41, !P1 ;  /* 0x000000410400780c */ /* 0x040fe40004f04270 */
[----:B------:R-:W-:Y:S02]  /*18420*/  FMNMX.FTZ R0, R41, R0, !PT ;  /* 0x0000000029007209 */ /* 0x000fe40007810000 */
[----:B------:R-:W-:Y:S02]  /*18430*/  ISETP.LT.OR P0, PT, R123, 0x42, P0 ;  /* 0x000000427b00780c */ /* 0x000fe40000701670 */
[----:B-1----:R-:W-:Y:S02]  /*18440*/  FMNMX.FTZ R6, R5, R6, !PT ;  /* 0x0000000605067209 */ /* 0x002fe40007810000 */
[----:B------:R-:W-:Y:S02]  /*18450*/  FSEL R145, R39, -INF , !P0 ;  /* 0xff80000027917808 */ /* 0x000fe40004000000 */
[----:B------:R-:W-:Y:S01]  /*18460*/  ISETP.GT.AND P0, PT, R4, 0x48, !P6 ;  /* 0x000000480400780c */ /* 0x000fe20007704270 */
[----:B------:R-:W1:Y:S01]  /*18470*/  SHFL.BFLY PT, R15, R6, 0x1, 0x1f ;  /* 0x0c201f00060f7f89 */ /* 0x000e6200000e0000 */
[----:B------:R-:W-:Y:S02]  /*18480*/  FMNMX.FTZ R0, R145, R0, !PT ;  /* 0x0000000091007209 */ /* 0x000fe40007810000 */
[----:B------:R-:W-:Y:S02]  /*18490*/  ISETP.LT.OR P0, PT, R123, 0x49, P0 ;  /* 0x000000497b00780c */ /* 0x000fe40000701670 */
[----:B------:R-:W-:Y:S02]  /*184a0*/  LOP3.LUT P6, RZ, R214, 0x80000, RZ, 0xc0, !PT ;  /* 0x00080000d6ff7812 */ /* 0x000fe400078cc0ff */
        /* <DEDUP_REMOVED lines=14> */
[----:B------:R-:W-:Y:S02]  /*18590*/  ISETP.GT.AND P2, PT, R4, 0x59, !P6 ;  /* 0x000000590400780c */ /* 0x000fe40007744270 */
[C---:B------:R-:W-:Y:S02]  /*185a0*/  ISETP.LT.OR P1, PT, R123.reuse, 0x59, P0 ;  /* 0x000000597b00780c */ /* 0x040fe40000721670 */
[----:B------:R-:W-:Y:S02]  /*185b0*/  ISETP.LT.OR P0, PT, R123, 0x5a, P2 ;  /* 0x0000005a7b00780c */ /* 0x000fe40001701670 */
[----:B------:R-:W-:Y:S02]  /*185c0*/  FSEL R117, R50, -INF , !P1 ;  /* 0xff80000032757808 */ /* 0x000fe40004800000 */
[----:B------:R-:W-:Y:S02]  /*185d0*/  FMNMX.FTZ R0, R119, R0, !PT ;  /* 0x0000000077007209 */ /* 0x000fe40007810000 */
[----:B------:R-:W-:Y:S02]  /*185e0*/  FSEL R13, R51, -INF , !P0 ;  /* 0xff800000330d7808 */ /* 0x000fe40004000000 */
        /* <DEDUP_REMOVED lines=401> */
.L_x_2233:
        /* <DEDUP_REMOVED lines=15> */
[----:B------:R-:W-:-:S05]  /*19ff0*/  @P0 MOV R13, 0x3f317218 ;  /* 0x3f317218000d0802 */ /* 0x000fca0000000f00 */
[----:B------:R-:W2:Y:S01]  /*1a000*/  @P1 MUFU.LG2 R6, R6 ;  /* 0x0000000600061308 */ /* 0x000ea20000000c00 */
[----:B------:R-:W-:-:S07]  /*1a010*/  @P0 FMUL.FTZ R13, R13, c[0x0][0x2d0] ;  /* 0x0000b4000d0d0a20 */ /* 0x000fce0000410000 */
[----:B------:R-:W3:Y:S01]  /*1a020*/  @P0 MUFU.LG2 R10, R3 ;  /* 0x00000003000a0308 */ /* 0x000ee20000000c00 */
[C---:B-1----:R-:W-:Y:S02]  /*1a030*/  FMUL.FTZ R112, R5.reuse, R112 ;  /* 0x0000007005707220 */ /* 0x042fe40000410000 */
[C---:B------:R-:W-:Y:S02]  /*1a040*/  FMUL.FTZ R113, R5.reuse, R113 ;  /* 0x0000007105717220 */ /* 0x040fe40000410000 */
[C---:B------:R-:W-:Y:S02]  /*1a050*/  FMUL.FTZ R108, R5.reuse, R108 ;  /* 0x0000006c056c7220 */ /* 0x040fe40000410000 */
[----:B------:R-:W-:Y:S01]  /*1a060*/  FMUL.FTZ R109, R5, R109 ;  /* 0x0000006d056d7220 */ /* 0x000fe20000410000 */
[----:B------:R1:W4:Y:S01]  /*1a070*/  @P0 MUFU.RCP R4, R3 ;  /* 0x0000000300040308 */ /* 0x0003220000001000 */
[----:B--2---:R-:W-:Y:S02]  /*1a080*/  @P1 FMUL.FTZ R11, R6, 0.69314718246459960938 ;  /* 0x3f317218060b1820 */ /* 0x004fe40000410000 */
[----:B------:R-:W-:-:S02]  /*1a090*/  @P1 FMUL.FTZ R6, R14, c[0x0][0x2d0] ;  /* 0x0000b4000e061a20 */ /* 0x000fc40000410000 */
[C---:B------:R-:W-:Y:S02]  /*1a0a0*/  FMUL.FTZ R68, R5.reuse, R68 ;  /* 0x0000004405447220 */ /* 0x040fe40000410000 */
        /* <DEDUP_REMOVED lines=63> */
.L_x_2169:
        /* <DEDUP_REMOVED lines=38> */
[----:B------:R-:W-:Y:S02]  /*1a700*/  R2P PR, R13, 0x6 ;  /* 0x000000060d007804 */ /* 0x000fe40000000000 */
[----:B------:R-:W-:Y:S01]  /*1a710*/  F2FP.PACK_AB R94, R95, R94 ;  /* 0x0000005e5f5e723e */ /* 0x000fe200000000ff */
[----:B------:R-:W-:Y:S01]  /*1a720*/  IMAD.U32 R10, R10, 0x2, R17 ;  /* 0x000000020a0a7824 */ /* 0x000fe200078e0011 */
[----:B------:R-:W-:Y:S02]  /*1a730*/  F2FP.PACK_AB R96, R97, R96 ;  /* 0x000000606160723e */ /* 0x000fe400000000ff */
[----:B------:R-:W-:Y:S01]  /*1a740*/  F2FP.PACK_AB R98, R99, R98 ;  /* 0x000000626362723e */ /* 0x000fe200000000ff */
[----:B------:R-:W-:Y:S01]  /*1a750*/  IMAD.SHL.U32 R17, R10, 0x2, RZ ;  /* 0x000000020a117824 */ /* 0x000fe200078e00ff */
[----:B------:R-:W-:Y:S01]  /*1a760*/  F2FP.PACK_AB R100, R101, R100 ;  /* 0x000000646564723e */ /* 0x000fe200000000ff */
[----:B------:R-:W-:Y:S01]  /*1a770*/  IMAD.MOV.U32 R10, RZ, RZ, 0x20 ;  /* 0x00000020ff0a7424 */ /* 0x000fe200078e00ff */
[----:B------:R-:W-:-:S02]  /*1a780*/  F2FP.PACK_AB R102, R103, R102 ;  /* 0x000000666766723e */ /* 0x000fc400000000ff */
[C---:B------:R-:W-:Y:S01]  /*1a790*/  IADD3 R8, R17.reuse, 0x80, RZ ;  /* 0x0000008011087810 */ /* 0x040fe20007ffe0ff */
[----:B------:R-:W-:Y:S01]  /*1a7a0*/  STS [R17+0x80], R112 ;  /* 0x0000807011007388 */ /* 0x000fe20000000800 */
[----:B------:R-:W-:Y:S02]  /*1a7b0*/  IADD3 R5, R17, 0x70, RZ ;  /* 0x0000007011057810 */ /* 0x000fe40007ffe0ff */
[----:B------:R-:W-:Y:S01]  /*1a7c0*/  @P0 IADD3 R5, R8, 0x10, RZ ;  /* 0x0000001008050810 */ /* 0x000fe20007ffe0ff */
[----:B------:R-:W-:Y:S01]  /*1a7d0*/  IMAD.MOV.U32 R8, RZ, RZ, 0x40 ;  /* 0x00000040ff087424 */ /* 0x000fe200078e00ff */
[----:B------:R-:W-:Y:S01]  /*1a7e0*/  SEL R10, R10, 0xffffffe0, !P1 ;  /* 0xffffffe00a0a7807 */ /* 0x000fe20004800000 */
[----:B------:R-:W-:Y:S01]  /*1a7f0*/  STS [R17+0x480], R114 ;  /* 0x0004807211007388 */ /* 0x000fe20000000800 */
[----:B------:R-:W-:Y:S02]  /*1a800*/  F2FP.PACK_AB R104, R105, R104 ;  /* 0x000000686968723e */ /* 0x000fe400000000ff */
[----:B------:R-:W-:Y:S01]  /*1a810*/  SEL R8, R8, 0xffffffc0, !P2 ;  /* 0xffffffc008087807 */ /* 0x000fe20005000000 */
[----:B------:R-:W-:Y:S01]  /*1a820*/  IMAD.IADD R13, R17, 0x1, R10 ;  /* 0x00000001110d7824 */ /* 0x000fe200078e020a */
[----:B------:R-:W-:Y:S01]  /*1a830*/  STS [R5], R108 ;  /* 0x0000006c05007388 */ /* 0x000fe20000000800 */
[--C-:B------:R-:W-:Y:S01]  /*1a840*/  IMAD.IADD R19, R10, 0x1, R5.reuse ;  /* 0x000000010a137824 */ /* 0x100fe200078e0205 */
        /* <DEDUP_REMOVED lines=18> */
[----:B------:R1:W-:Y:S01]  /*1a970*/  STS [R21+0x80], R2 ;  /* 0x0000800215007388 */ /* 0x0003e20000000800 */
        /* <DEDUP_REMOVED lines=8> */
[----:B------:R-:W-:Y:S01]  /*1aa00*/  STS [R27], R88 ;  /* 0x000000581b007388 */ /* 0x000fe20000000800 */
[----:B-1----:R-:W-:-:S03]  /*1aa10*/  IMAD.MOV.U32 R2, RZ, RZ, 0x4 ;  /* 0x00000004ff027424 */ /* 0x002fc600078e00ff */
        /* <DEDUP_REMOVED lines=8> */
[----:B------:R2:W-:Y:S04]  /*1aaa0*/  STS [R19+0x4400], R106 ;  /* 0x0044006a13007388 */ /* 0x0005e80000000800 */
[----:B------:R3:W-:Y:S04]  /*1aab0*/  STS [R21+0x4080], R52 ;  /* 0x0040803415007388 */ /* 0x0007e80000000800 */
[----:B------:R3:W-:Y:S04]  /*1aac0*/  STS [R21+0x4480], R54 ;  /* 0x0044803615007388 */ /* 0x0007e80000000800 */
[----:B------:R3:W-:Y:S04]  /*1aad0*/  STS [R23+0x4000], R56 ;  /* 0x0040003817007388 */ /* 0x0007e80000000800 */
[----:B------:R3:W-:Y:S01]  /*1aae0*/  STS [R23+0x4400], R58 ;  /* 0x0044003a17007388 */ /* 0x0007e20000000800 */
[----:B-1----:R-:W-:-:S03]  /*1aaf0*/  IMAD.WIDE R12, R213, R2, c[0x0][0x500] ;  /* 0x00014000d50c7625 */ /* 0x002fc600078e0202 */
[----:B------:R3:W-:Y:S04]  /*1ab00*/  STS [R25+0x4080], R60 ;  /* 0x0040803c19007388 */ /* 0x0007e80000000800 */
[----:B------:R3:W-:Y:S04]  /*1ab10*/  STS [R25+0x4480], R62 ;  /* 0x0044803e19007388 */ /* 0x0007e80000000800 */
[----:B------:R3:W-:Y:S04]  /*1ab20*/  STS [R27+0x4000], R64 ;  /* 0x004000401b007388 */ /* 0x0007e80000000800 */
[----:B------:R3:W-:Y:S04]  /*1ab30*/  STS [R27+0x4400], R66 ;  /* 0x004400421b007388 */ /* 0x0007e80000000800 */
[----:B------:R-:W-:Y:S01]  /*1ab40*/  BAR.SYNC.DEFER_BLOCKING 0x1, 0x100 ;  /* 0x0044000000007b1d */ /* 0x000fe20000010000 */
[----:B------:R-:W-:-:S02]  /*1ab50*/  IMAD.MOV.U32 R5, RZ, RZ, c[0x0][0x388] ;  /* 0x0000e200ff057624 */ /* 0x000fc400078e00ff */
[----:B------:R-:W-:-:S03]  /*1ab60*/  @P1 IMAD.WIDE R16, R213, R2, c[0x0][0x508] ;  /* 0x00014200d5101625 */ /* 0x000fc600078e0202 */
[----:B------:R-:W4:Y:S04]  /*1ab70*/  @P0 LDG.E R7, [R12.64] ;  /* 0x000000100c070981 */ /* 0x000f28000c1e1900 */
[----:B------:R3:W5:Y:S01]  /*1ab80*/  @P1 LDG.E R5, [R16.64] ;  /* 0x0000001010051981 */ /* 0x000762000c1e1900 */
[----:B--2---:R-:W-:Y:S02]  /*1ab90*/  CS2R R18, SRZ ;  /* 0x0000000000127805 */ /* 0x004fe4000001ff00 */
[--C-:B----4-:R-:W-:Y:S01]  /*1aba0*/  @P0 SHF.R.S32.HI R19, RZ, 0x1f, R7.reuse ;  /* 0x0000001fff130819 */ /* 0x110fe20000011407 */
[----:B------:R-:W-:Y:S01]  /*1abb0*/  @P0 IMAD.MOV.U32 R18, RZ, RZ, R7 ;  /* 0x000000ffff120224 */ /* 0x000fe200078e0007 */
[----:B------:R-:W-:Y:S05]  /*1abc0*/  @P1 BRA `(.L_x_2244) ;  /* 0x0000004000001947 */ /* 0x000fea0003800000 */
[----:B---3--:R-:W-:Y:S05]  /*1abd0*/  @!P0 BRA `(.L_x_2244) ;  /* 0x0000003000008947 */ /* 0x008fea0003800000 */
[----:B-----5:R-:W2:Y:S04]  /*1abe0*/  LDG.E R5, [R12.64] ;  /* 0x000000100c057981 */ /* 0x020ea8000c1e1900 */
[----:B------:R-:W2:Y:S02]  /*1abf0*/  LDG.E R2, [R12.64+0x4] ;  /* 0x000004100c027981 */ /* 0x000ea4000c1e1900 */
[----:B--2---:R-:W-:-:S02]  /*1ac00*/  IADD3 R5, -R5, R2, RZ ;  /* 0x0000000205057210 */ /* 0x004fc40007ffe1ff */
.L_x_2244:
        /* <DEDUP_REMOVED lines=8> */
[----:B------:R-:W-:Y:S01]  /*1ac90*/  LOP3.LUT R2, R2, 0x1ffffffe, RZ, 0xc0, !PT ;  /* 0x1ffffffe02027812 */ /* 0x000fe200078ec0ff */
[----:B------:R-:W-:Y:S01]  /*1aca0*/  BSSY B0, `(.L_x_2245) ;  /* 0x0000075000007945 */ /* 0x000fe20003800000 */
[----:B------:R-:W-:-:S02]  /*1acb0*/  SHF.R.S32.HI R13, RZ, 0x1f, R8 ;  /* 0x0000001fff0d7819 */ /* 0x000fc40000011408 */
[----:B------:R-:W-:Y:S01]  /*1acc0*/  LOP3.LUT R7, R7, 0xffffff8, RZ, 0xc0, !PT ;  /* 0x0ffffff807077812 */ /* 0x000fe200078ec0ff */
[----:B------:R-:W-:Y:S01]  /*1acd0*/  IMAD.IADD R15, R15, 0x1, -R2 ;  /* 0x000000010f0f7824 */ /* 0x000fe200078e0a02 */
[----:B------:R-:W-:Y:S01]  /*1ace0*/  LEA.HI R6, R13, R8, RZ, 0x2 ;  /* 0x000000080d067211 */ /* 0x000fe200078f10ff */
[----:B------:R-:W-:Y:S01]  /*1acf0*/  IMAD R13, R19, c[0x0][0x3a0], RZ ;  /* 0x0000e800130d7a24 */ /* 0x000fe200078e02ff */
[----:B------:R-:W-:Y:S02]  /*1ad00*/  IADD3 R7, R4, -R7, RZ ;  /* 0x8000000704077210 */ /* 0x000fe40007ffe0ff */
[----:B------:R-:W-:Y:S01]  /*1ad10*/  SHF.R.S32.HI R6, RZ, 0x2, R6 ;  /* 0x00000002ff067819 */ /* 0x000fe20000011406 */
[----:B------:R-:W-:Y:S01]  /*1ad20*/  IMAD R13, R18, c[0x0][0x3a4], R13 ;  /* 0x0000e900120d7a24 */ /* 0x000fe200078e020d */
[----:B------:R-:W-:Y:S02]  /*1ad30*/  ISETP.NE.AND P1, PT, R10, 0x1, PT ;  /* 0x000000010a00780c */ /* 0x000fe40003f25270 */
[----:B------:R-:W-:Y:S01]  /*1ad40*/  LOP3.LUT P2, RZ, R8, 0x3, RZ, 0xc0, !PT ;  /* 0x0000000308ff7812 */ /* 0x000fe2000784c0ff */
[----:B------:R-:W-:Y:S01]  /*1ad50*/  IMAD R2, R7, 0x10, R6 ;  /* 0x0000001007027824 */ /* 0x000fe200078e0206 */
[----:B------:R-:W-:Y:S01]  /*1ad60*/  LEA.HI R8, R11, R0, RZ, 0x3 ;  /* 0x000000000b087211 */ /* 0x000fe200078f18ff */
[----:B------:R-:W-:Y:S01]  /*1ad70*/  IMAD R6, R210, c[0x0][0x490], RZ ;  /* 0x00012400d2067a24 */ /* 0x000fe200078e02ff */
[----:B------:R-:W-:Y:S01]  /*1ad80*/  MOV R22, R18 ;  /* 0x0000001200167202 */ /* 0x000fe20000000f00 */
[----:B------:R-:W-:Y:S01]  /*1ad90*/  IMAD R4, R15, 0x8, R2 ;  /* 0x000000080f047824 */ /* 0x000fe200078e0202 */
[----:B------:R-:W-:Y:S01]  /*1ada0*/  LOP3.LUT R7, R8, 0xfffffff8, RZ, 0xc0, !PT ;  /* 0xfffffff808077812 */ /* 0x000fe200078ec0ff */
[----:B------:R-:W-:Y:S01]  /*1adb0*/  IMAD.WIDE.U32 R18, R18, c[0x0][0x3a0], RZ ;  /* 0x0000e80012127a25 */ /* 0x000fe200078e00ff */
[----:B------:R-:W-:-:S02]  /*1adc0*/  LEA.HI R11, R11, R0, RZ, 0x6 ;  /* 0x000000000b0b7211 */ /* 0x000fc400078f30ff */
[----:B------:R-:W-:Y:S01]  /*1add0*/  SHF.R.S32.HI R15, RZ, 0x1f, R213 ;  /* 0x0000001fff0f7819 */ /* 0x000fe200000114d5 */
[----:B-1----:R-:W-:Y:S01]  /*1ade0*/  IMAD R4, R39, 0x80, R4 ;  /* 0x0000008027047824 */ /* 0x002fe200078e0204 */
[----:B------:R-:W-:Y:S01]  /*1adf0*/  IADD3 R19, R19, R13, RZ ;  /* 0x0000000d13137210 */ /* 0x000fe20007ffe0ff */
[----:B------:R-:W-:Y:S01]  /*1ae00*/  IMAD.IADD R7, R0, 0x1, -R7 ;  /* 0x0000000100077824 */ /* 0x000fe200078e0a07 */
[----:B------:R-:W-:Y:S01]  /*1ae10*/  SEL R15, R15, RZ, !P0 ;  /* 0x000000ff0f0f7207 */ /* 0x000fe20004000000 */
[----:B------:R-:W-:Y:S01]  /*1ae20*/  @P1 IMAD.HI.U32 R0, R4, c[0x0][0x4ec], RZ ;  /* 0x00013b0004001a27 */ /* 0x000fe200078e00ff */
[----:B------:R-:W-:Y:S02]  /*1ae30*/  SEL R14, R213, RZ, !P0 ;  /* 0x000000ffd50e7207 */ /* 0x000fe40004000000 */
[----:B------:R-:W-:Y:S01]  /*1ae40*/  SHF.R.S32.HI R8, RZ, 0x3, R8 ;  /* 0x00000003ff087819 */ /* 0x000fe20000011408 */
[----:B------:R-:W-:-:S04]  /*1ae50*/  IMAD.WIDE.U32 R22, R211, c[0x0][0x490], R22 ;  /* 0x00012400d3167a25 */ /* 0x000fc800078e0016 */
[----:B------:R-:W-:Y:S02]  /*1ae60*/  IMAD R13, R211, c[0x0][0x494], R6 ;  /* 0x00012500d30d7a24 */ /* 0x000fe400078e0206 */
[----:B------:R-:W-:Y:S01]  /*1ae70*/  IMAD.MOV.U32 R16, RZ, RZ, R4 ;  /* 0x000000ffff107224 */ /* 0x000fe200078e0004 */
[----:B------:R-:W-:Y:S01]  /*1ae80*/  @P1 SHF.R.U32.HI R16, RZ, c[0x0][0x4f0], R0 ;  /* 0x00013c00ff101a19 */ /* 0x000fe20000011600 */
[----:B------:R-:W-:Y:S01]  /*1ae90*/  IMAD R17, R15, c[0x0][0x498], RZ ;  /* 0x000126000f117a24 */ /* 0x000fe200078e02ff */
[----:B------:R-:W-:Y:S01]  /*1aea0*/  IADD3 R23, R23, R13, RZ ;  /* 0x0000000d17177210 */ /* 0x000fe20007ffe0ff */
[----:B------:R-:W-:Y:S01]  /*1aeb0*/  IMAD R210, R210, c[0x0][0x3e8], RZ ;  /* 0x0000fa00d2d27a24 */ /* 0x000fe200078e02ff */
[----:B------:R-:W-:Y:S01]  /*1aec0*/  LEA R0, R7, R8, 0x5 ;  /* 0x0000000807007211 */ /* 0x000fe200078e28ff */
[----:B------:R-:W-:Y:S02]  /*1aed0*/  IMAD.MOV R21, RZ, RZ, -R16 ;  /* 0x000000ffff157224 */ /* 0x000fe400078e0a10 */
[----:B------:R-:W-:-:S04]  /*1aee0*/  IMAD.WIDE.U32 R22, R14, c[0x0][0x498], R22 ;  /* 0x000126000e167a25 */ /* 0x000fc800078e0016 */
[----:B------:R-:W-:Y:S02]  /*1aef0*/  IMAD R4, R21, c[0x0][0x4e8], R4 ;  /* 0x00013a0015047a24 */ /* 0x000fe400078e0204 */
[----:B------:R-:W-:Y:S01]  /*1af00*/  IMAD R10, R14, c[0x0][0x49c], R17 ;  /* 0x000127000e0a7a24 */ /* 0x000fe200078e0211 */
[----:B------:R-:W-:Y:S01]  /*1af10*/  SHF.R.S32.HI R17, RZ, 0x1f, R16 ;  /* 0x0000001fff117819 */ /* 0x000fe20000011410 */
[C---:B------:R-:W-:Y:S01]  /*1af20*/  IMAD R13, R211.reuse, c[0x0][0x3ec], R210 ;  /* 0x0000fb00d30d7a24 */ /* 0x040fe200078e02d2 */
[----:B------:R-:W-:Y:S01]  /*1af30*/  IADD3 R16, P0, R16, R22, RZ ;  /* 0x0000001610107210 */ /* 0x000fe20007f1e0ff */
[----:B------:R-:W-:Y:S01]  /*1af40*/  IMAD.WIDE.U32 R18, R211, c[0x0][0x3e8], R18 ;  /* 0x0000fa00d3127a25 */ /* 0x000fe200078e0012 */
[----:B------:R-:W-:Y:S02]  /*1af50*/  SHF.R.S32.HI R21, RZ, 0x1f, R4 ;  /* 0x0000001fff157819 */ /* 0x000fe40000011404 */
[----:B------:R-:W-:Y:S01]  /*1af60*/  IADD3.X R17, R17, R23, R10, P0, !PT ;  /* 0x0000001711117210 */ /* 0x000fe200007fe40a */
[----:B------:R-:W-:-:S02]  /*1af70*/  IMAD.IADD R19, R19, 0x1, R13 ;  /* 0x0000000113137824 */ /* 0x000fc400078e020d */
[----:B------:R-:W-:Y:S02]  /*1af80*/  IMAD R21, R21, c[0x0][0x488], RZ ;  /* 0x0001220015157a24 */ /* 0x000fe400078e02ff */
[----:B------:R-:W-:Y:S02]  /*1af90*/  IMAD R13, R39, 0x80, R0 ;  /* 0x00000080270d7824 */ /* 0x000fe400078e0200 */
[----:B------:R-:W-:-:S03]  /*1afa0*/  IMAD.WIDE.U32 R16, R4, c[0x0][0x488], R16 ;  /* 0x0001220004107a25 */ /* 0x000fc600078e0010 */
[----:B------:R-:W-:Y:S01]  /*1afb0*/  MOV R6, R13 ;  /* 0x0000000d00067202 */ /* 0x000fe20000000f00 */
[----:B------:R-:W-:Y:S01]  /*1afc0*/  IMAD R21, R4, c[0x0][0x48c], R21 ;  /* 0x0001230004157a24 */ /* 0x000fe200078e0215 */
[----:B------:R-:W-:Y:S01]  /*1afd0*/  LEA R12, P0, R16, c[0x0][0x450], 0x2 ;  /* 0x00011400100c7a11 */ /* 0x000fe200078010ff */
[----:B------:R-:W-:-:S03]  /*1afe0*/  @P1 IMAD.HI.U32 R0, R13, c[0x0][0x4ec], RZ ;  /* 0x00013b000d001a27 */ /* 0x000fc600078e00ff */
[----:B------:R-:W-:Y:S01]  /*1aff0*/  IADD3 R10, R17, R21, RZ ;  /* 0x00000015110a7210 */ /* 0x000fe20007ffe0ff */
[----:B------:R-:W-:Y:S01]  /*1b000*/  IMAD.SHL.U32 R23, R8, 0x40, RZ ;  /* 0x0000004008177824 */ /* 0x000fe200078e00ff */
[----:B------:R-:W-:Y:S01]  /*1b010*/  @P1 SHF.R.U32.HI R6, RZ, c[0x0][0x4f0], R0 ;  /* 0x00013c00ff061a19 */ /* 0x000fe20000011600 */
[----:B------:R-:W-:Y:S01]  /*1b020*/  IMAD.SHL.U32 R0, R7, 0x8, RZ ;  /* 0x0000000807007824 */ /* 0x000fe200078e00ff */
[----:B------:R-:W-:Y:S01]  /*1b030*/  LEA.HI.X R10, R16, c[0x0][0x454], R10, 0x2, P0 ;  /* 0x00011500100a7a11 */ /* 0x000fe200000f140a */
[----:B------:R-:W-:Y:S01]  /*1b040*/  SHFL.IDX PT, R42, R12, RZ, 0x1c1f ;  /* 0x001c1fff0c2a7589 */ /* 0x000fe200000e0000 */
[----:B------:R-:W-:Y:S01]  /*1b050*/  LOP3.LUT R23, R23, 0x1c0, RZ, 0xc0, !PT ;  /* 0x000001c017177812 */ /* 0x000fe200078ec0ff */
[----:B-----5:R-:W-:Y:S01]  /*1b060*/  IMAD.MOV R32, RZ, RZ, -R6 ;  /* 0x000000ffff207224 */ /* 0x020fe200078e0a06 */
[----:B------:R-:W-:Y:S01]  /*1b070*/  IADD3 R36, R0, 0x40, RZ ;  /* 0x0000004000247810 */ /* 0x000fe20007ffe0ff */
[----:B------:R-:W1:Y:S01]  /*1b080*/  SHFL.IDX PT, R43, R10, RZ, 0x1c1f ;  /* 0x001c1fff0a2b7589 */ /* 0x000e6200000e0000 */
[----:B------:R-:W-:Y:S01]  /*1b090*/  LOP3.LUT R7, R23, 0x38, R0, 0xf8, !PT ;  /* 0x0000003817077812 */ /* 0x000fe200078ef800 */
[----:B------:R-:W-:Y:S01]  /*1b0a0*/  IMAD R15, R15, c[0x0][0x3f0], RZ ;  /* 0x0000fc000f0f7a24 */ /* 0x000fe200078e02ff */
[----:B------:R-:W-:Y:S01]  /*1b0b0*/  SHF.R.U32.HI R4, RZ, 0x3, R23 ;  /* 0x00000003ff047819 */ /* 0x000fe20000011617 */
[----:B------:R-:W-:Y:S01]  /*1b0c0*/  SHFL.IDX PT, R34, R12, 0x1, 0x1c1f ;  /* 0x003c1f000c227f89 */ /* 0x000fe200000e0000 */
[----:B------:R-:W-:Y:S01]  /*1b0d0*/  IMAD R32, R32, c[0x0][0x4e8], R13 ;  /* 0x00013a0020207a24 */ /* 0x000fe200078e020d */
[----:B------:R-:W-:Y:S01]  /*1b0e0*/  LEA R13, R39, R2, 0x7 ;  /* 0x00000002270d7211 */ /* 0x000fe200078e38ff */
[C---:B------:R-:W-:Y:S01]  /*1b0f0*/  IMAD R17, R14.reuse, c[0x0][0x3f4], R15 ;  /* 0x0000fd000e117a24 */ /* 0x040fe200078e020f */
[----:B------:R2:W3:Y:S01]  /*1b100*/  SHFL.IDX PT, R35, R10, 0x1, 0x1c1f ;  /* 0x003c1f000a237f89 */ /* 0x0004e200000e0000 */
[----:B------:R-:W-:Y:S01]  /*1b110*/  LOP3.LUT R4, R7, R4, RZ, 0x3c, !PT ;  /* 0x0000000407047212 */ /* 0x000fe200078e3cff */
[----:B------:R-:W-:Y:S01]  /*1b120*/  IMAD.WIDE.U32 R14, R14, c[0x0][0x3f0], R18 ;  /* 0x0000fc000e0e7a25 */ /* 0x000fe200078e0012 */
[----:B------:R-:W-:-:S02]  /*1b130*/  SHF.R.S32.HI R7, RZ, 0x1f, R6 ;  /* 0x0000001fff077819 */ /* 0x000fc40000011406 */
[----:B------:R-:W-:Y:S01]  /*1b140*/  LEA R39, R39, R8, 0x7 ;  /* 0x0000000827277211 */ /* 0x000fe200078e38ff */
[----:B------:R-:W-:Y:S01]  /*1b150*/  IMAD R2, R5, c[0x0][0x4e8], RZ ;  /* 0x00013a0005027a24 */ /* 0x000fe200078e02ff */
[----:B------:R-:W-:Y:S01]  /*1b160*/  IADD3 R5, R13, 0x8, RZ ;  /* 0x000000080d057810 */ /* 0x000fe20007ffe0ff */
[----:B------:R-:W-:Y:S02]  /*1b170*/  IMAD.IADD R15, R15, 0x1, R17 ;  /* 0x000000010f0f7824 */ /* 0x000fe400078e0211 */
[----:B------:R-:W-:Y:S01]  /*1b180*/  IMAD R7, R7, c[0x0][0x3e0], RZ ;  /* 0x0000f80007077a24 */ /* 0x000fe200078e02ff */
[-C--:B------:R-:W-:Y:S01]  /*1b190*/  ISETP.GE.OR P1, PT, R13, R2.reuse, P2 ;  /* 0x000000020d00720c */ /* 0x080fe20001726670 */
[----:B------:R-:W-:Y:S01]  /*1b1a0*/  IMAD.SHL.U32 R11, R11, 0x8, RZ ;  /* 0x000000080b0b7824 */ /* 0x000fe200078e00ff */
[----:B------:R-:W-:Y:S01]  /*1b1b0*/  ISETP.GE.OR P0, PT, R5, R2, P2 ;  /* 0x000000020500720c */ /* 0x000fe20001706670 */
[C---:B------:R-:W-:Y:S02]  /*1b1c0*/  IMAD R7, R6.reuse, c[0x0][0x3e4], R7 ;  /* 0x0000f90006077a24 */ /* 0x040fe400078e0207 */
[----:B------:R-:W-:Y:S01]  /*1b1d0*/  IMAD.WIDE.U32 R14, R6, c[0x0][0x3e0], R14 ;  /* 0x0000f800060e7a25 */ /* 0x000fe200078e000e */
[----:B------:R-:W-:-:S02]  /*1b1e0*/  SHF.R.S32.HI R6, RZ, 0x1f, R32 ;  /* 0x0000001fff067819 */ /* 0x000fc40000011420 */
[----:B------:R-:W-:Y:S01]  /*1b1f0*/  LOP3.LUT R4, R4, 0x7ffffe00, R11, 0xf8, !PT ;  /* 0x7ffffe0004047812 */ /* 0x000fe200078ef80b */
[----:B------:R-:W-:Y:S02]  /*1b200*/  IMAD.IADD R15, R15, 0x1, R7 ;  /* 0x000000010f0f7824 */ /* 0x000fe400078e0207 */
[----:B------:R-:W-:Y:S01]  /*1b210*/  IMAD R5, R6, c[0x0][0x3d8], RZ ;  /* 0x0000f60006057a24 */ /* 0x000fe200078e02ff */
[----:B------:R-:W-:Y:S01]  /*1b220*/  SHF.L.U32 R40, R4, 0x1, RZ ;  /* 0x0000000104287819 */ /* 0x000fe200000006ff */
[----:B-1----:R1:W-:Y:S02]  /*1b230*/  @!P1 ST.E [R42.64], R3 ;  /* 0x000000032a009985 */ /* 0x0023e4000c101910 */
[C---:B--2---:R-:W-:Y:S02]  /*1b240*/  IMAD R10, R32.reuse, c[0x0][0x3dc], R5 ;  /* 0x0000f700200a7a24 */ /* 0x044fe400078e0205 */
[----:B------:R-:W-:Y:S01]  /*1b250*/  IMAD.WIDE.U32 R32, R32, c[0x0][0x3d8], R14 ;  /* 0x0000f60020207a25 */ /* 0x000fe200078e000e */
[----:B---3--:R1:W-:Y:S03]  /*1b260*/  @!P0 ST.E [R34.64], R9 ;  /* 0x0000000922008985 */ /* 0x0083e6000c101910 */
        /* <DEDUP_REMOVED lines=24> */
.L_x_2246:
[----:B------:R-:W-:Y:S05]  /*1b3f0*/  BSYNC B0 ;  /* 0x0000000000007941 */ /* 0x000fea0003800000 */
.L_x_2245:
        /* <DEDUP_REMOVED lines=15> */
.L_x_2248:
[----:B------:R-:W-:Y:S05]  /*1b4f0*/  BSYNC B0 ;  /* 0x0000000000007941 */ /* 0x000fea0003800000 */
.L_x_2247:
        /* <DEDUP_REMOVED lines=15> */
.L_x_2250:
[----:B------:R-:W-:Y:S05]  /*1b5f0*/  BSYNC B0 ;  /* 0x0000000000007941 */ /* 0x000fea0003800000 */
.L_x_2249:
        /* <DEDUP_REMOVED lines=16> */
.L_x_2243:
        /* <DEDUP_REMOVED lines=18> */
.L_x_2251:
        /* <DEDUP_REMOVED lines=40> */
.L_x_2253:
[----:B------:R-:W-:Y:S05]  /*1baa0*/  BSYNC B0 ;  /* 0x0000000000007941 */ /* 0x000fea0003800000 */
.L_x_2252:
        /* <DEDUP_REMOVED lines=57> */
.L_x_2255:
[----:B------:R-:W-:Y:S05]  /*1be40*/  BSYNC B0 ;  /* 0x0000000000007941 */ /* 0x000fea0003800000 */
.L_x_2254:
        /* <DEDUP_REMOVED lines=15> */
.L_x_2257:
[----:B------:R-:W-:Y:S05]  /*1bf40*/  BSYNC B0 ;  /* 0x0000000000007941 */ /* 0x000fea0003800000 */
.L_x_2256:
        /* <DEDUP_REMOVED lines=15> */
.L_x_2259:
[----:B------:R-:W-:Y:S05]  /*1c040*/  BSYNC B0 ;  /* 0x0000000000007941 */ /* 0x000fea0003800000 */
.L_x_2258:
        /* <DEDUP_REMOVED lines=16> */
.L_x_2260:
        /* <DEDUP_REMOVED lines=11> */
.L_x_3566:


//--------------------- .text._ZN7cutlass13device_kernelIN5flash19enable_sm80_to_sm89INS1_16FlashAttnFwdSm80INS1_25CollectiveMainloopFwdSm80ILi8ELi1ELb1EN4cute5tupleIJNS5_1CILi128EEES8_S8_EEELi128ENS_6half_tEfNS_4arch4Sm80ELb1ELb0ELb0ELb0ELb0ELb0ELb1ELb0EEENS1_21CollectiveEpilogueFwdIS9_NS6_IJNS7_ILi1EEESF_SF_EEESA_SC_Li256ELb0ELb1ELb0ELb0EEENS1_30DynamicPersistentTileSchedulerILi256ELi256ELb0ELb1ELb0EEEEEEEEEvNT_6ParamsE --------------------------
	.section	.text._ZN7cutlass13device_kernelIN5flash19enable_sm80_to_sm89INS1_16FlashAttnFwdSm80INS1_25CollectiveMainloopFwdSm80ILi8ELi1ELb1EN4cute5tupleIJNS5_1CILi128EEES8_S8_EEELi128ENS_6half_tEfNS_4arch4Sm80ELb1ELb0ELb0ELb0ELb0ELb0ELb1ELb0EEENS1_21CollectiveEpilogueFwdIS9_NS6_IJNS7_ILi1EEESF_SF_EEESA_SC_Li256ELb0ELb1ELb0ELb0EEENS1_30DynamicPersistentTileSchedulerILi256ELi256ELb0ELb1ELb0EEEEEEEEEvNT_6ParamsE,"ax",@progbits
	.sectioninfo	@"SHI_REGISTERS=255"
	.align	128
.text._ZN7cutlass13device_kernelIN5flash19enable_sm80_to_sm89INS1_16FlashAttnFwdSm80INS1_25CollectiveMainloopFwdSm80ILi8ELi1ELb1EN4cute5tupleIJNS5_1CILi128EEES8_S8_EEELi128ENS_6half_tEfNS_4arch4Sm80ELb1ELb0ELb0ELb0ELb0ELb0ELb1ELb0EEENS1_21CollectiveEpilogueFwdIS9_NS6_IJNS7_ILi1EEESF_SF_EEESA_SC_Li256ELb0ELb1ELb0ELb0EEENS1_30DynamicPersistentTileSchedulerILi256ELi256ELb0ELb1ELb0EEEEEEEEEvNT_6ParamsE:
        .type           _ZN7cutlass13device_kernelIN5flash19enable_sm80_to_sm89INS1_16FlashAttnFwdSm80INS1_25CollectiveMainloopFwdSm80ILi8ELi1ELb1EN4cute5tupleIJNS5_1CILi128EEES8_S8_EEELi128ENS_6half_tEfNS_4arch4Sm80ELb1ELb0ELb0ELb0ELb0ELb0ELb1ELb0EEENS1_21CollectiveEpilogueFwdIS9_NS6_IJNS7_ILi1EEESF_SF_EEESA_SC_Li256ELb0ELb1ELb0ELb0EEENS1_30DynamicPersistentTileSchedulerILi256ELi256ELb0ELb1ELb0EEEEEEEEEvNT_6ParamsE,@function
        .size           _ZN7cutlass13device_kernelIN5flash19enable_sm80_to_sm89INS1_16FlashAttnFwdSm80INS1_25CollectiveMainloopFwdSm80ILi8ELi1ELb1EN4cute5tupleIJNS5_1CILi128EEES8_S8_EEELi128ENS_6half_tEfNS_4arch4Sm80ELb1ELb0ELb0ELb0ELb0ELb0ELb1ELb0EEENS1_21CollectiveEpilogueFwdIS9_NS6_IJNS7_ILi1EEESF_SF_EEESA_SC_Li256ELb0ELb1ELb0ELb0EEENS1_30DynamicPersistentTileSchedulerILi256ELi256ELb0ELb1ELb0EEEEEEEEEvNT_6ParamsE,(.L_x_3567 - _ZN7cutlass13device_kernelIN5flash19enable_sm80_to_sm89INS1_16FlashAttnFwdSm80INS1_25CollectiveMainloopFwdSm80ILi8ELi1ELb1EN4cute5tupleIJNS5_1CILi128EEES8_S8_EEELi128ENS_6half_tEfNS_4arch4Sm80ELb1ELb0ELb0ELb0ELb0ELb0ELb1ELb0EEENS1_21CollectiveEpilogueFwdIS9_NS6_IJNS7_ILi1EEESF_SF_EEESA_SC_Li256ELb0ELb1ELb0ELb0EEENS1_30DynamicPersistentTileSchedulerILi256ELi256ELb0ELb1ELb0EEEEEEEEEvNT_6ParamsE)
        .other          _ZN7cutlass13device_kernelIN5flash19enable_sm80_to_sm89INS1_16FlashAttnFwdSm80INS1_25CollectiveMainloopFwdSm80ILi8ELi1ELb1EN4cute5tupleIJNS5_1CILi128EEES8_S8_EEELi128ENS_6half_tEfNS_4arch4Sm80ELb1ELb0ELb0ELb0ELb0ELb0ELb1ELb0EEENS1_21CollectiveEpilogueFwdIS9_NS6_IJNS7_ILi1EEESF_SF_EEESA_SC_Li256ELb0ELb1ELb0ELb0EEENS1_30DynamicPersistentTileSchedulerILi256ELi256ELb0ELb1ELb0EEEEEEEEEvNT_6ParamsE,@"STO_CUDA_ENTRY STV_DEFAULT"
_ZN7cutlass13device_kernelIN5flash19enable_sm80_to_sm89INS1_16FlashAttnFwdSm80INS1_25CollectiveMainloopFwdSm80ILi8ELi1ELb1EN4cute5tupleIJNS5_1CILi128EEES8_S8_EEELi128ENS_6half_tEfNS_4arch4Sm80ELb1ELb0ELb0ELb0ELb0ELb0ELb1ELb0EEENS1_21CollectiveEpilogueFwdIS9_NS6_IJNS7_ILi1EEESF_SF_EEESA_SC_Li256ELb0ELb1ELb0ELb0EEENS1_30DynamicPersistentTileSchedulerILi256ELi256ELb0ELb1ELb0EEEEEEEEEvNT_6ParamsE:
        /* <DEDUP_REMOVED lines=160> */
.L_x_2302:
        /* <DEDUP_REMOVED lines=19> */
.L_x_2262:
[----:B------:R-:W-:-:S04]  /*0b30*/  MOV R0, c[0x0][0x554] ;  /* 0x0001550000007a02 */ /* 0x000fc80000000f00 */
[----:B------:R-:W-:Y:S02]  /*0b40*/  ISETP.NE.AND P0, PT, R0, 0x1, PT ;  /* 0x000000010000780c */ /* 0x000fe40003f05270 */
[----:B------:R-:W-:-:S11]  /*0b50*/  MOV R0, R2 ;  /* 0x0000000200007202 */ /* 0x000fd60000000f00 */
[----:B------:R-:W-:-:S05]  /*0b60*/  @P0 IMAD.HI.U32 R4, R2, c[0x0][0x558], RZ ;  /* 0x0001560002040a27 */ /* 0x000fca00078e00ff */
[----:B------:R-:W-:-:S05]  /*0b70*/  @P0 SHF.R.U32.HI R0, RZ, c[0x0][0x55c], R4 ;  /* 0x00015700ff000a19 */ /* 0x000fca0000011604 */
[----:B------:R-:W-:Y:S02]  /*0b80*/  IMAD R4, R0, c[0x0][0x554], RZ ;  /* 0x0001550000047a24 */ /* 0x000fe400078e02ff */
.L_x_2263:
[----:B------:R-:W-:Y:S05]  /*0b90*/  BSYNC B0 ;  /* 0x0000000000007941 */ /* 0x000fea0003800000 */
.L_x_2261:
        /* <DEDUP_REMOVED lines=138> */
[----:B------:R-:W-:Y:S02]  /*1440*/  IMAD.MOV.U32 R7, RZ, RZ, R6 ;  /* 0x000000ffff077224 */ /* 0x000fe400078e0006 */
[----:B------:R-:W-:-:S02]  /*1450*/  IMAD R3, R10, c[0x0][0x1c0], RZ ;  /* 0x000070000a037a24 */ /* 0x000fc400078e02ff */
[----:B------:R-:W-:Y:S02]  /*1460*/  IMAD.MOV.U32 R6, RZ, RZ, R8 ;  /* 0x000000ffff067224 */ /* 0x000fe400078e0008 */
[C---:B------:R-:W-:Y:S02]  /*1470*/  IMAD R3, R36.reuse, c[0x0][0x1c4], R3 ;  /* 0x0000710024037a24 */ /* 0x040fe400078e0203 */
[----:B------:R-:W-:-:S04]  /*1480*/  IMAD.WIDE.U32 R6, R36, c[0x0][0x1c0], R6 ;  /* 0x0000700024067a25 */ /* 0x000fc800078e0006 */
[----:B------:R-:W-:Y:S02]  /*1490*/  IMAD.IADD R3, R7, 0x1, R3 ;  /* 0x0000000107037824 */ /* 0x000fe400078e0203 */
[----:B------:R-:W-:Y:S01]  /*14a0*/  IMAD R13, R35, c[0x0][0x168], RZ ;  /* 0x00005a00230d7a24 */ /* 0x000fe200078e02ff */
[----:B------:R-:W-:Y:S01]  /*14b0*/  BAR.SYNC.DEFER_BLOCKING 0x0 ;  /* 0x0000000000007b1d */ /* 0x000fe20000010000 */
[----:B------:R-:W-:Y:S01]  /*14c0*/  ISETP.GE.AND P3, PT, R148, c[0x0][0x198], PT ;  /* 0x0000660094007a0c */ /* 0x000fe20003f66270 */
[----:B------:R-:W-:Y:S02]  /*14d0*/  IMAD.MOV.U32 R145, RZ, RZ, c[0x0][0x1e0] ;  /* 0x00007800ff917624 */ /* 0x000fe400078e00ff */
[----:B------:R-:W-:Y:S02]  /*14e0*/  IMAD.MOV.U32 R146, RZ, RZ, c[0x0][0x1e4] ;  /* 0x00007900ff927624 */ /* 0x000fe400078e00ff */
[----:B--2---:R-:W-:-:S04]  /*14f0*/  IMAD.IADD R2, R12, 0x1, R153 ;  /* 0x000000010c027824 */ /* 0x004fc800078e0299 */
[----:B------:R-:W-:-:S04]  /*1500*/  @P4 IMAD.HI.U32 R4, R2, c[0x0][0x2c8], RZ ;  /* 0x0000b20002044a27 */ /* 0x000fc800078e00ff */
[----:B------:R-:W-:Y:S01]  /*1510*/  IMAD.MOV.U32 R0, RZ, RZ, R2 ;  /* 0x000000ffff007224 */ /* 0x000fe200078e0002 */
[----:B------:R-:W-:-:S04]  /*1520*/  @P4 SHF.R.U32.HI R0, RZ, c[0x0][0x2cc], R4 ;  /* 0x0000b300ff004a19 */ /* 0x000fc80000011604 */
[--C-:B------:R-:W-:Y:S01]  /*1530*/  SHF.R.S32.HI R5, RZ, 0x1f, R0.reuse ;  /* 0x0000001fff057819 */ /* 0x100fe20000011400 */
[----:B------:R-:W-:-:S04]  /*1540*/  IMAD.MOV R4, RZ, RZ, -R0 ;  /* 0x000000ffff047224 */ /* 0x000fc800078e0a00 */
[----:B------:R-:W-:Y:S02]  /*1550*/  IMAD R4, R4, c[0x0][0x2c4], R2 ;  /* 0x0000b10004047a24 */ /* 0x000fe400078e0202 */
[----:B------:R-:W-:Y:S02]  /*1560*/  IMAD.MOV.U32 R2, RZ, RZ, R6 ;  /* 0x000000ffff027224 */ /* 0x000fe400078e0006 */
[----:B------:R-:W-:Y:S02]  /*1570*/  IMAD R5, R5, c[0x0][0x1b0], RZ ;  /* 0x00006c0005057a24 */ /* 0x000fe400078e02ff */
[----:B------:R-:W-:-:S04]  /*1580*/  IMAD.WIDE.U32 R2, R0, c[0x0][0x1b0], R2 ;  /* 0x00006c0000027a25 */ /* 0x000fc800078e0002 */
[----:B------:R-:W-:Y:S01]  /*1590*/  IMAD R0, R0, c[0x0][0x1b4], R5 ;  /* 0x00006d0000007a24 */ /* 0x000fe200078e0205 */
[----:B------:R-:W-:-:S03]  /*15a0*/  SHF.R.S32.HI R5, RZ, 0x1f, R4 ;  /* 0x0000001fff057819 */ /* 0x000fc60000011404 */
[----:B------:R-:W-:Y:S02]  /*15b0*/  IMAD.IADD R3, R3, 0x1, R0 ;  /* 0x0000000103037824 */ /* 0x000fe400078e0200 */
[----:B------:R-:W-:-:S04]  /*15c0*/  IMAD R0, R5, c[0x0][0x1a8], RZ ;  /* 0x00006a0005007a24 */ /* 0x000fc800078e02ff */
[C---:B------:R-:W-:Y:S02]  /*15d0*/  IMAD R0, R4.reuse, c[0x0][0x1ac], R0 ;  /* 0x00006b0004007a24 */ /* 0x040fe400078e0200 */
[----:B------:R-:W-:-:S04]  /*15e0*/  IMAD.WIDE.U32 R4, R4, c[0x0][0x1a8], R2 ;  /* 0x00006a0004047a25 */ /* 0x000fc800078e0002 */
[----:B------:R-:W-:Y:S01]  /*15f0*/  IMAD.IADD R0, R5, 0x1, R0 ;  /* 0x0000000105007824 */ /* 0x000fe200078e0200 */
        /* <DEDUP_REMOVED lines=9> */
[----:B---3--:R-:W-:Y:S02]  /*1690*/  ISETP.GE.AND P6, PT, R14, c[0x0][0x198], PT ;  /* 0x000066000e007a0c */ /* 0x008fe40003fc6270 */
[----:B------:R-:W-:Y:S01]  /*16a0*/  ISETP.GE.AND P1, PT, R6, R13, PT ;  /* 0x0000000d0600720c */ /* 0x000fe20003f26270 */
[----:B------:R-:W3:Y:S01]  /*16b0*/  SHFL.IDX PT, R10, R2, 0x2, 0x181f ;  /* 0x00581f00020a7f89 */ /* 0x000ee200000e0000 */
[----:B------:R-:W-:-:S03]  /*16c0*/  IADD3 R11, R3, 0x40, RZ ;  /* 0x00000040030b7810 */ /* 0x000fc60007ffe0ff */
[----:B------:R-:W1:Y:S01]  /*16d0*/  SHFL.IDX PT, R12, R0, 0x2, 0x181f ;  /* 0x00581f00000c7f89 */ /* 0x000e6200000e0000 */
[-C--:B--2---:R-:W-:Y:S02]  /*16e0*/  @!P5 LEA R6, P2, R148, R4.reuse, 0x1 ;  /* 0x000000049406d211 */ /* 0x084fe400078408ff */
[----:B------:R-:W-:Y:S02]  /*16f0*/  @!P5 LEA R4, P0, R14, R4, 0x1 ;  /* 0x000000040e04d211 */ /* 0x000fe400078008ff */
[----:B-----5:R-:W-:Y:S02]  /*1700*/  @!P5 LEA.HI.X R7, R148, R5, R149, 0x1, P2 ;  /* 0x000000059407d211 */ /* 0x020fe400010f0c95 */
[----:B------:R-:W-:Y:S02]  /*1710*/  ISETP.GE.AND P2, PT, R11, R13, PT ;  /* 0x0000000d0b00720c */ /* 0x000fe40003f46270 */
[----:B----4-:R-:W-:Y:S01]  /*1720*/  @!P5 LEA.HI.X R5, R14, R5, R15, 0x1, P0 ;  /* 0x000000050e05d211 */ /* 0x010fe200000f0c0f */
[----:B------:R1:W2:Y:S04]  /*1730*/  SHFL.IDX PT, R11, R2, 0x3, 0x181f ;  /* 0x00781f00020b7f89 */ /* 0x0002a800000e0000 */
[----:B------:R4:W-:Y:S01]  /*1740*/  @!P5 LDGSTS.E.BYPASS.LTC128B.128 [R228+0x100], [R6.64], !P3 ;  /* 0x0010000006e4dfae */ /* 0x0009e2000d901d46 */
[----:B------:R-:W-:-:S03]  /*1750*/  IADD3 R3, R3, 0x60, RZ ;  /* 0x0000006003037810 */ /* 0x000fc60007ffe0ff */
[----:B------:R5:W-:Y:S01]  /*1760*/  @!P5 LDGSTS.E.BYPASS.LTC128B.128 [R228+0x4100], [R4.64], !P6 ;  /* 0x0410000004e4dfae */ /* 0x000be2000f101d46 */
[----:B-1----:R-:W-:-:S03]  /*1770*/  @!P1 LEA R2, P0, R14, R8, 0x1 ;  /* 0x000000080e029211 */ /* 0x002fc600078008ff */
[----:B----4-:R1:W4:Y:S01]  /*1780*/  SHFL.IDX PT, R7, R0, 0x3, 0x181f ;  /* 0x00781f0000077f89 */ /* 0x01032200000e0000 */
[----:B-----5:R-:W-:-:S04]  /*1790*/  @!P1 LEA R4, P5, R148, R8, 0x1 ;  /* 0x0000000894049211 */ /* 0x020fc800078a08ff */
[----:B------:R-:W-:Y:S02]  /*17a0*/  @!P1 LEA.HI.X R5, R148, R9, R149, 0x1, P5 ;  /* 0x0000000994059211 */ /* 0x000fe400028f0c95 */
[----:B------:R-:W-:Y:S02]  /*17b0*/  ISETP.GE.AND P5, PT, R3, R13, PT ;  /* 0x0000000d0300720c */ /* 0x000fe40003fa6270 */
[----:B------:R-:W-:Y:S01]  /*17c0*/  @!P1 LEA.HI.X R3, R14, R9, R15, 0x1, P0 ;  /* 0x000000090e039211 */ /* 0x000fe200000f0c0f */
[----:B------:R5:W-:Y:S01]  /*17d0*/  @!P1 LDGSTS.E.BYPASS.LTC128B.128 [R228+0x1100], [R4.64], !P3 ;  /* 0x0110000004e49fae */ /* 0x000be2000d901d46 */
[----:B------:R-:W-:Y:S02]  /*17e0*/  IADD3 R6, -R73, c[0x0][0x1d0], RZ ;  /* 0x0000740049067a10 */ /* 0x000fe40007ffe1ff */
[----:B---3--:R-:W-:Y:S01]  /*17f0*/  @!P2 LEA R8, P0, R148, R10, 0x1 ;  /* 0x0000000a9408a211 */ /* 0x008fe200078008ff */
[----:B------:R2:W-:Y:S01]  /*1800*/  @!P1 LDGSTS.E.BYPASS.LTC128B.128 [R228+0x5100], [R2.64], !P6 ;  /* 0x0510000002e49fae */ /* 0x0005e2000f101d46 */
[----:B-1----:R-:W-:-:S02]  /*1810*/  IADD3 R0, R168, -0x1, RZ ;  /* 0xffffffffa8007810 */ /* 0x002fc40007ffe0ff */
[----:B------:R-:W-:-:S03]  /*1820*/  @!P2 LEA.HI.X R9, R148, R12, R149, 0x1, P0 ;  /* 0x0000000c9409a211 */ /* 0x000fc600000f0c95 */
[----:B------:R-:W-:Y:S01]  /*1830*/  IMAD R6, R0, -0x80, R6 ;  /* 0xffffff8000067824 */ /* 0x000fe200078e0206 */
[----:B------:R-:W-:Y:S01]  /*1840*/  SHF.R.S32.HI R24, RZ, 0x1f, R0 ;  /* 0x0000001fff187819 */ /* 0x000fe20000011400 */
[----:B------:R1:W-:Y:S01]  /*1850*/  @!P2 LDGSTS.E.BYPASS.LTC128B.128 [R228+0x2100], [R8.64], !P3 ;  /* 0x0210000008e4afae */ /* 0x0003e2000d901d46 */
[----:B-----5:R-:W-:-:S04]  /*1860*/  @!P2 LEA R4, P1, R14, R10, 0x1 ;  /* 0x0000000a0e04a211 */ /* 0x020fc800078208ff */
[----:B------:R-:W-:Y:S02]  /*1870*/  @!P2 LEA.HI.X R5, R14, R12, R15, 0x1, P1 ;  /* 0x0000000c0e05a211 */ /* 0x000fe400008f0c0f */
[----:B------:R-:W-:Y:S02]  /*1880*/  ISETP.GE.AND P1, PT, R6, 0x1, PT ;  /* 0x000000010600780c */ /* 0x000fe40003f26270 */
[C---:B--2---:R-:W-:Y:S01]  /*1890*/  @!P5 LEA R2, P0, R148.reuse, R11, 0x1 ;  /* 0x0000000b9402d211 */ /* 0x044fe200078008ff */
[----:B------:R2:W-:Y:S03]  /*18a0*/  @!P2 LDGSTS.E.BYPASS.LTC128B.128 [R228+0x6100], [R4.64], !P6 ;  /* 0x0610000004e4afae */ /* 0x0005e6000f101d46 */
[----:B----4-:R-:W-:Y:S01]  /*18b0*/  @!P5 LEA.HI.X R3, R148, R7, R149, 0x1, P0 ;  /* 0x000000079403d211 */ /* 0x010fe200000f0c95 */
[----:B-1----:R-:W-:-:S04]  /*18c0*/  IMAD R8, R24, c[0x0][0x1e0], RZ ;  /* 0x0000780018087a24 */ /* 0x002fc800078e02ff */
[----:B------:R1:W-:Y:S01]  /*18d0*/  @!P5 LDGSTS.E.BYPASS.LTC128B.128 [R228+0x3100], [R2.64], !P3 ;  /* 0x0310000002e4dfae */ /* 0x0003e2000d901d46 */
[----:B------:R-:W-:Y:S01]  /*18e0*/  IMAD R9, R0, c[0x0][0x1e4], R8 ;  /* 0x0000790000097a24 */ /* 0x000fe200078e0208 */
[----:B------:R-:W-:Y:S02]  /*18f0*/  @!P5 LEA R8, P0, R14, R11, 0x1 ;  /* 0x0000000b0e08d211 */ /* 0x000fe400078008ff */
[----:B------:R-:W-:Y:S01]  /*1900*/  ISETP.GE.AND P2, PT, R6, 0x21, PT ;  /* 0x000000210600780c */ /* 0x000fe20003f46270 */
[----:B--2---:R-:W-:-:S04]  /*1910*/  IMAD.WIDE.U32 R4, R0, c[0x0][0x1e0], RZ ;  /* 0x0000780000047a25 */ /* 0x004fc800078e00ff */
[----:B-1----:R-:W-:Y:S01]  /*1920*/  IMAD.IADD R3, R5, 0x1, R9 ;  /* 0x0000000105037824 */ /* 0x002fe200078e0209 */
[----:B------:R-:W-:Y:S02]  /*1930*/  LEA R2, P3, R4, R154, 0x7 ;  /* 0x0000009a04027211 */ /* 0x000fe400078638ff */
[----:B------:R-:W-:Y:S02]  /*1940*/  @!P5 LEA.HI.X R9, R14, R7, R15, 0x1, P0 ;  /* 0x000000070e09d211 */ /* 0x000fe400000f0c0f */
[----:B------:R-:W-:Y:S02]  /*1950*/  @P1 ISETP.GE.AND P0, PT, R148, c[0x0][0x1d4], PT ;  /* 0x0000750094001a0c */ /* 0x000fe40003f06270 */
[----:B------:R-:W-:Y:S01]  /*1960*/  LEA.HI.X R3, R4, R150, R3, 0x7, P3 ;  /* 0x0000009604037211 */ /* 0x000fe200018f3c03 */
[----:B------:R1:W-:Y:S01]  /*1970*/  @!P5 LDGSTS.E.BYPASS.LTC128B.128 [R228+0x7100], [R8.64], !P6 ;  /* 0x0710000008e4dfae */ /* 0x0003e2000f101d46 */
[----:B------:R-:W-:Y:S02]  /*1980*/  @P1 LEA R4, P3, R2, c[0x0][0x1c8], 0x1 ;  /* 0x0000720002041a11 */ /* 0x000fe400078608ff */
[----:B------:R-:W-:Y:S01]  /*1990*/  ISETP.GE.AND P6, PT, R14, c[0x0][0x1d4], PT ;  /* 0x000075000e007a0c */ /* 0x000fe20003fc6270 */
[----:B------:R-:W0:Y:S01]  /*19a0*/  LDGDEPBAR ;  /* 0x00000000000079af */ /* 0x000e220000000000 */
[----:B------:R-:W-:-:S02]  /*19b0*/  @P1 LEA.HI.X R5, R2, c[0x0][0x1cc], R3, 0x1, P3 ;  /* 0x0000730002051a11 */ /* 0x000fc400018f0c03 */
[----:B------:R-:W-:Y:S02]  /*19c0*/  ISETP.GE.AND P5, PT, R6, 0x41, PT ;  /* 0x000000410600780c */ /* 0x000fe40003fa6270 */
[C---:B------:R-:W-:Y:S01]  /*19d0*/  @P2 LEA R7, P3, R145.reuse, R2, 0x5 ;  /* 0x0000000291072211 */ /* 0x040fe200078628ff */
[----:B------:R2:W-:Y:S01]  /*19e0*/  @P1 LDGSTS.E.BYPASS.LTC128B.128 [R228+0x8100], [R4.64], !P0 ;  /* 0x0810000004e41fae */ /* 0x0005e2000c101d46 */
[----:B------:R-:W-:-:S05]  /*19f0*/  IMAD.WIDE.U32 R10, R145, 0x40, RZ ;  /* 0x00000040910a7825 */ /* 0x000fca00078e00ff */
[----:B------:R2:W-:Y:S01]  /*1a00*/  @P1 LDGSTS.E.BYPASS.LTC128B.128 [R228+0xc100], [R4.64+0x80], !P6 ;  /* 0x0c10008004e41fae */ /* 0x0005e2000f101d46 */
[----:B-1----:R-:W-:Y:S02]  /*1a10*/  @P2 LEA R8, P0, R7, c[0x0][0x1c8], 0x1 ;  /* 0x0000720007082a11 */ /* 0x002fe400078008ff */
[----:B------:R-:W-:Y:S02]  /*1a20*/  @P2 LEA.HI.X R9, R145, R3, R146, 0x5, P3 ;  /* 0x0000000391092211 */ /* 0x000fe400018f2c92 */
[----:B------:R-:W-:Y:S02]  /*1a30*/  ISETP.GE.AND P3, PT, R6, 0x61, PT ;  /* 0x000000610600780c */ /* 0x000fe40003f66270 */
[----:B------:R-:W-:Y:S02]  /*1a40*/  @P2 LEA.HI.X R9, R7, c[0x0][0x1cc], R9, 0x1, P0 ;  /* 0x0000730007092a11 */ /* 0x000fe400000f0c09 */
[----:B------:R-:W-:Y:S01]  /*1a50*/  @P2 ISETP.GE.AND P0, PT, R148, c[0x0][0x1d4], PT ;  /* 0x0000750094002a0c */ /* 0x000fe20003f06270 */
[----:B--2---:R-:W-:Y:S01]  /*1a60*/  IMAD.SHL.U32 R5, R146, 0x40, RZ ;  /* 0x0000004092057824 */ /* 0x004fe200078e00ff */
[----:B------:R-:W-:-:S04]  /*1a70*/  @P5 IADD3 R4, P1, R2, R10, RZ ;  /* 0x0000000a02045210 */ /* 0x000fc80007f3e0ff */
[----:B------:R-:W-:-:S07]  /*1a80*/  @P5 IADD3.X R5, R3, R11, R5, P1, !PT ;  /* 0x0000000b03055210 */ /* 0x000fce0000ffe405 */
[----:B------:R1:W-:Y:S01]  /*1a90*/  @P2 LDGSTS.E.BYPASS.LTC128B.128 [R228+0x9100], [R8.64], !P0 ;  /* 0x0910000008e42fae */ /* 0x0003e2000c101d46 */
[----:B------:R-:W-:Y:S01]  /*1aa0*/  @P5 LEA R6, P1, R4, c[0x0][0x1c8], 0x1 ;  /* 0x0000720004065a11 */ /* 0x000fe200078208ff */
[----:B------:R-:W-:Y:S01]  /*1ab0*/  @P3 IMAD.WIDE.U32 R2, R145, 0x60, R2 ;  /* 0x0000006091023825 */ /* 0x000fe200078e0002 */
[----:B------:R-:W-:Y:S01]  /*1ac0*/  @P3 ISETP.GE.AND P0, PT, R148, c[0x0][0x1d4], PT ;  /* 0x0000750094003a0c */ /* 0x000fe20003f06270 */
[----:B------:R1:W-:Y:S01]  /*1ad0*/  @P2 LDGSTS.E.BYPASS.LTC128B.128 [R228+0xd100], [R8.64+0x80], !P6 ;  /* 0x0d10008008e42fae */ /* 0x0003e2000f101d46 */
[----:B------:R-:W-:Y:S01]  /*1ae0*/  @P5 LEA.HI.X R7, R4, c[0x0][0x1cc], R5, 0x1, P1 ;  /* 0x0000730004075a11 */ /* 0x000fe200008f0c05 */
[----:B------:R-:W-:Y:S01]  /*1af0*/  @P3 IMAD R4, R146, 0x60, RZ ;  /* 0x0000006092043824 */ /* 0x000fe200078e02ff */
[----:B------:R-:W-:-:S03]  /*1b00*/  @P5 ISETP.GE.AND P1, PT, R148, c[0x0][0x1d4], PT ;  /* 0x0000750094005a0c */ /* 0x000fc60003f26270 */
[----:B------:R-:W-:Y:S01]  /*1b10*/  @P3 IMAD.IADD R3, R3, 0x1, R4 ;  /* 0x0000000103033824 */ /* 0x000fe200078e0204 */
[----:B------:R-:W-:-:S04]  /*1b20*/  @P3 LEA R4, P2, R2, c[0x0][0x1c8], 0x1 ;  /* 0x0000720002043a11 */ /* 0x000fc800078408ff */
[----:B------:R-:W-:-:S05]  /*1b30*/  @P3 LEA.HI.X R5, R2, c[0x0][0x1cc], R3, 0x1, P2 ;  /* 0x0000730002053a11 */ /* 0x000fca00010f0c03 */
        /* <DEDUP_REMOVED lines=18> */
[----:B-1----:R-:W1:Y:S04]  /*1c60*/  LDSM.16.M88.4 R8, [R201+0x800] ;  /* 0x00080000c908783b */ /* 0x002e680000000200 */
[----:B------:R-:W3:Y:S04]  /*1c70*/  LDSM.16.M88.4 R20, [R201+0x1800] ;  /* 0x00180000c914783b */ /* 0x000ee80000000200 */
[----:B------:R-:W4:Y:S04]  /*1c80*/  LDSM.16.M88.4 R12, [R201] ;  /* 0x00000000c90c783b */ /* 0x000f280000000200 */
[----:B--2---:R-:W2:Y:S04]  /*1c90*/  LDSM.16.M88.4 R4, [R201+0x1000] ;  /* 0x00100000c904783b */ /* 0x004ea80000000200 */
[----:B------:R-:W5:Y:S04]  /*1ca0*/  LDSM.16.M88.4 R56, [R201+0x2000] ;  /* 0x00200000c938783b */ /* 0x000f680000000200 */
[----:B------:R-:W2:Y:S04]  /*1cb0*/  LDSM.16.M88.4 R32, [R220] ;  /* 0x00000000dc20783b */ /* 0x000ea80000000200 */
[----:B------:R-:W2:Y:S04]  /*1cc0*/  LDSM.16.M88.4 R44, [R222] ;  /* 0x00000000de2c783b */ /* 0x000ea80000000200 */
[----:B------:R-:W2:Y:S04]  /*1cd0*/  LDSM.16.M88.4 R64, [R219] ;  /* 0x00000000db40783b */ /* 0x000ea80000000200 */
[----:B------:R-:W2:Y:S04]  /*1ce0*/  LDSM.16.M88.4 R48, [R207] ;  /* 0x00000000cf30783b */ /* 0x000ea80000000200 */
[----:B------:R-:W2:Y:S01]  /*1cf0*/  LDSM.16.M88.4 R40, [R221] ;  /* 0x00000000dd28783b */ /* 0x000ea20000000200 */
[C---:B-1----:R-:W-:Y:S03]  /*1d00*/  HMMA.16816.F32 R36, R136.reuse, R8, RZ ;  /* 0x000000088824723c */ /* 0x042fe600000018ff */
[----:B------:R-:W1:Y:S05]  /*1d10*/  LDSM.16.M88.4 R68, [R201+0x2800] ;  /* 0x00280000c944783b */ /* 0x000e6a0000000200 */
[C---:B------:R-:W-:Y:S08]  /*1d20*/  HMMA.16816.F32 R28, R136.reuse, R10, RZ ;  /* 0x0000000a881c723c */ /* 0x040ff000000018ff */
[C---:B---3--:R-:W-:Y:S08]  /*1d30*/  HMMA.16816.F32 R8, R136.reuse, R20, RZ ;  /* 0x000000148808723c */ /* 0x048ff000000018ff */
[C---:B----4-:R-:W-:Y:S08]  /*1d40*/  HMMA.16816.F32 R60, R136.reuse, R12, RZ ;  /* 0x0000000c883c723c */ /* 0x050ff000000018ff */
[C---:B------:R-:W-:Y:S08]  /*1d50*/  HMMA.16816.F32 R52, R136.reuse, R14, RZ ;  /* 0x0000000e8834723c */ /* 0x040ff000000018ff */
[C---:B--2---:R-:W-:Y:S08]  /*1d60*/  HMMA.16816.F32 R16, R136.reuse, R4, RZ ;  /* 0x000000048810723c */ /* 0x044ff000000018ff */
[C---:B------:R-:W-:Y:S08]  /*1d70*/  HMMA.16816.F32 R12, R136.reuse, R6, RZ ;  /* 0x00000006880c723c */ /* 0x040ff000000018ff */
[C---:B------:R-:W-:Y:S08]  /*1d80*/  HMMA.16816.F32 R4, R136.reuse, R22, RZ ;  /* 0x000000168804723c */ /* 0x040ff000000018ff */
[----:B-----5:R-:W-:Y:S08]  /*1d90*/  HMMA.16816.F32 R20, R136, R56, RZ ;  /* 0x000000388814723c */ /* 0x020ff000000018ff */
[----:B------:R-:W-:Y:S01]  /*1da0*/  HMMA.16816.F32 R76, R140, R32, R8 ;  /* 0x000000208c4c723c */ /* 0x000fe20000001808 */
[----:B------:R-:W-:-:S07]  /*1db0*/  IMAD R2, R24, c[0x0][0x208], RZ ;  /* 0x0000820018027a24 */ /* 0x000fce00078e02ff */
[----:B------:R-:W-:Y:S01]  /*1dc0*/  HMMA.16816.F32 R8, R136, R58, RZ ;  /* 0x0000003a8808723c */ /* 0x000fe200000018ff */
[----:B------:R-:W-:Y:S02]  /*1dd0*/  IMAD R2, R0, c[0x0][0x20c], R2 ;  /* 0x0000830000027a24 */ /* 0x000fe400078e0202 */
[----:B------:R-:W-:-:S05]  /*1de0*/  IMAD.MOV.U32 R147, RZ, RZ, -0x80 ;  /* 0xffffff80ff937424 */ /* 0x000fca00078e00ff */
[----:B------:R-:W-:Y:S01]  /*1df0*/  HMMA.16816.F32 R80, R140, R34, R4 ;  /* 0x000000228c50723c */ /* 0x000fe20000001804 */
[----:B------:R-:W-:Y:S01]  /*1e00*/  IMAD R144, R0, R147, c[0x0][0x1d0] ;  /* 0x0000740000907624 */ /* 0x000fe200078e0293 */
[----:B------:R-:W-:Y:S01]  /*1e10*/  ISETP.GE.AND P5, PT, R148, c[0x0][0x1d4], PT ;  /* 0x0000750094007a0c */ /* 0x000fe20003fa6270 */
[----:B------:R-:W-:Y:S04]  /*1e20*/  LDSM.16.M88.4 R32, [R217] ;  /* 0x00000000d920783b */ /* 0x000fe80000000200 */
[----:B------:R-:W-:-:S04]  /*1e30*/  IMAD.WIDE.U32 R4, R0, c[0x0][0x208], RZ ;  /* 0x0000820000047a25 */ /* 0x000fc800078e00ff */
[----:B------:R-:W-:Y:S01]  /*1e40*/  IMAD.IADD R2, R5, 0x1, R2 ;  /* 0x0000000105027824 */ /* 0x000fe200078e0202 */
[----:B------:R-:W-:Y:S01]  /*1e50*/  LEA R3, P0, R4, R26, 0x7 ;  /* 0x0000001a04037211 */ /* 0x000fe200078038ff */
[C---:B------:R-:W-:Y:S01]  /*1e60*/  HMMA.16816.F32 R104, R140.reuse, R44, R36 ;  /* 0x0000002c8c68723c */ /* 0x040fe20000001824 */
[----:B------:R-:W2:Y:S01]  /*1e70*/  LDSM.16.M88.4 R36, [R218] ;  /* 0x00000000da24783b */ /* 0x000ea20000000200 */
[----:B------:R-:W-:Y:S01]  /*1e80*/  IMAD.IADD R6, R144, 0x1, -R73 ;  /* 0x0000000190067824 */ /* 0x000fe200078e0a49 */
[----:B------:R-:W-:Y:S01]  /*1e90*/  LEA.HI.X R4, R4, R25, R2, 0x7, P0 ;  /* 0x0000001904047211 */ /* 0x000fe200000f3c02 */
[----:B------:R-:W-:Y:S01]  /*1ea0*/  IMAD.MOV.U32 R5, RZ, RZ, c[0x0][0x208] ;  /* 0x00008200ff057624 */ /* 0x000fe200078e00ff */
[----:B------:R-:W-:Y:S03]  /*1eb0*/  LDSM.16.M88.4 R24, [R201+0x3800] ;  /* 0x00380000c918783b */ /* 0x000fe60000000200 */
[----:B------:R-:W-:Y:S01]  /*1ec0*/  HMMA.16816.F32 R84, R140, R64, R20 ;  /* 0x000000408c54723c */ /* 0x000fe20000001814 */
[----:B------:R-:W3:Y:S01]  /*1ed0*/  LDSM.16.M88.4 R20, [R201+0x3000] ;  /* 0x00300000c914783b */ /* 0x000ee20000000200 */
[----:B------:R-:W-:Y:S01]  /*1ee0*/  IMAD.MOV.U32 R7, RZ, RZ, 0x6 ;  /* 0x00000006ff077424 */ /* 0x000fe200078e00ff */
[----:B------:R-:W-:-:S02]  /*1ef0*/  LEA R2, P0, R3, c[0x0][0x1f8], 0x1 ;  /* 0x00007e0003027a11 */ /* 0x000fc400078008ff */
[----:B------:R-:W-:-:S03]  /*1f00*/  ISETP.LT.OR P3, PT, R6, 0x1, P5 ;  /* 0x000000010600780c */ /* 0x000fc60002f61670 */
[----:B------:R-:W-:Y:S01]  /*1f10*/  HMMA.16816.F32 R88, R140, R66, R8 ;  /* 0x000000428c58723c */ /* 0x000fe20000001808 */
[C---:B------:R-:W-:Y:S02]  /*1f20*/  ISETP.LT.OR P2, PT, R6.reuse, 0x1, P6 ;  /* 0x000000010600780c */ /* 0x040fe40003741670 */
[----:B------:R-:W-:-:S04]  /*1f30*/  ISETP.LT.OR P1, PT, R6, 0x21, P5 ;  /* 0x000000210600780c */ /* 0x000fc80002f21670 */
[----:B------:R-:W-:Y:S01]  /*1f40*/  IMAD.SHL.U32 R10, R5, 0x40, RZ ;  /* 0x00000040050a7824 */ /* 0x000fe200078e00ff */
[----:B------:R-:W-:Y:S02]  /*1f50*/  LEA.HI.X R3, R3, c[0x0][0x1fc], R4, 0x1, P0 ;  /* 0x00007f0003037a11 */ /* 0x000fe400000f0c04 */
[----:B------:R-:W-:Y:S02]  /*1f60*/  SHF.L.U64.HI R7, R5, R7, c[0x0][0x20c] ;  /* 0x0000830005077619 */ /* 0x000fe40000010207 */
[----:B------:R-:W-:Y:S01]  /*1f70*/  IADD3 R8, P0, R10, R2, RZ ;  /* 0x000000020a087210 */ /* 0x000fe20007f1e0ff */
[----:B------:R-:W-:Y:S04]  /*1f80*/  HMMA.16816.F32 R108, R140, R48, R60 ;  /* 0x000000308c6c723c */ /* 0x000fe8000000183c */
[----:B------:R-:W-:Y:S01]  /*1f90*/  IMAD.X R9, R7, 0x1, R3, P0 ;  /* 0x0000000107097824 */ /* 0x000fe200000e0603 */
[----:B------:R-:W-:-:S03]  /*1fa0*/  IADD3 R4, P0, R8, R10, RZ ;  /* 0x0000000a08047210 */ /* 0x000fc60007f1e0ff */
[----:B------:R-:W-:Y:S02]  /*1fb0*/  HMMA.16816.F32 R92, R140, R42, R12 ;  /* 0x0000002a8c5c723c */ /* 0x000fe4000000180c */
[----:B------:R-:W-:-:S06]  /*1fc0*/  IMAD.X R5, R9, 0x1, R7, P0 ;  /* 0x0000000109057824 */ /* 0x000fcc00000e0607 */
[----:B------:R-:W-:Y:S01]  /*1fd0*/  HMMA.16816.F32 R60, R140, R40, R16 ;  /* 0x000000288c3c723c */ /* 0x000fe20000001810 */
[----:B------:R-:W4:Y:S04]  /*1fe0*/  LDSM.16.M88.4 R40, [R216] ;  /* 0x00000000d828783b */ /* 0x000f280000000200 */
[----:B------:R-:W-:Y:S01]  /*1ff0*/  @!PT LDS RZ, [RZ] ;  /* 0x00000000fffff984 */ /* 0x000fe20000000800 */
[----:B------:R-:W-:Y:S01]  /*2000*/  @!PT LDS RZ, [RZ] ;  /* 0x00000000fffff984 */ /* 0x000fe20000000800 */
[----:B------:R-:W-:Y:S01]  /*2010*/  @!PT LDS RZ, [RZ] ;  /* 0x00000000fffff984 */ /* 0x000fe20000000800 */
[----:B------:R5:W-:Y:S03]  /*2020*/  LDGSTS.E.BYPASS.LTC128B.128 [R228+0x100], [R2.64], !P3 ;  /* 0x0010000002e47fae */ /* 0x000be6000d901d46 */
[----:B-1----:R-:W-:Y:S01]  /*2030*/  HMMA.16816.F32 R12, R136, R68, RZ ;  /* 0x00000044880c723c */ /* 0x002fe200000018ff */
[----:B------:R5:W-:Y:S04]  /*2040*/  LDGSTS.E.BYPASS.LTC128B.128 [R228+0x4100], [R2.64+0x80], !P2 ;  /* 0x0410008002e47fae */ /* 0x000be8000d101d46 */
[----:B------:R1:W-:Y:S01]  /*2050*/  LDGSTS.E.BYPASS.LTC128B.128 [R228+0x1100], [R8.64], !P1 ;  /* 0x0110000008e47fae */ /* 0x0003e2000c901d46 */
[----:B------:R-:W-:-:S02]  /*2060*/  ISETP.LT.OR P3, PT, R6, 0x21, P6 ;  /* 0x000000210600780c */ /* 0x000fc40003761670 */
[----:B-1----:R-:W-:Y:S02]  /*2070*/  IADD3 R8, P2, P1, R10, 0x80, R2 ;  /* 0x000000800a087810 */ /* 0x002fe4000795e002 */
[----:B-----5:R-:W-:Y:S02]  /*2080*/  IADD3 R2, P0, R4, R10, RZ ;  /* 0x0000000a04027210 */ /* 0x020fe40007f1e0ff */
[----:B------:R-:W-:Y:S02]  /*2090*/  IADD3.X R9, R7, RZ, R3, P2, P1 ;  /* 0x000000ff07097210 */ /* 0x000fe400017e2403 */
[C---:B------:R-:W-:Y:S01]  /*20a0*/  ISETP.LT.OR P1, PT, R6.reuse, 0x41, P5 ;  /* 0x000000410600780c */ /* 0x040fe20002f21670 */
[----:B------:R-:W-:Y:S01]  /*20b0*/  IMAD.X R3, R5, 0x1, R7, P0 ;  /* 0x0000000105037824 */ /* 0x000fe200000e0607 */
[----:B------:R-:W-:-:S03]  /*20c0*/  ISETP.LT.OR P0, PT, R6, 0x41, P6 ;  /* 0x000000410600780c */ /* 0x000fc60003701670 */
[----:B------:R1:W-:Y:S05]  /*20d0*/  LDGSTS.E.BYPASS.LTC128B.128 [R228+0x5100], [R8.64], !P3 ;  /* 0x0510000008e47fae */ /* 0x0003ea000d901d46 */
[----:B--2---:R-:W-:Y:S01]  /*20e0*/  HMMA.16816.F32 R72, R140, R36, R12 ;  /* 0x000000248c48723c */ /* 0x004fe2000000180c */
[C---:B------:R-:W-:Y:S02]  /*20f0*/  ISETP.LT.OR P5, PT, R6.reuse, 0x61, P5 ;  /* 0x000000610600780c */ /* 0x040fe40002fa1670 */
[----:B------:R-:W-:-:S05]  /*2100*/  ISETP.LT.OR P2, PT, R6, 0x61, P6 ;  /* 0x000000610600780c */ /* 0x000fca0003741670 */
[----:B---3--:R-:W-:Y:S01]  /*2110*/  HMMA.16816.F32 R12, R136, R22, RZ ;  /* 0x00000016880c723c */ /* 0x008fe200000018ff */
[----:B------:R2:W-:Y:S04]  /*2120*/  LDGSTS.E.BYPASS.LTC128B.128 [R228+0x2100], [R4.64], !P1 ;  /* 0x0210000004e47fae */ /* 0x0005e8000c901d46 */
[----:B------:R2:W-:Y:S03]  /*2130*/  LDGSTS.E.BYPASS.LTC128B.128 [R228+0x6100], [R4.64+0x80], !P0 ;  /* 0x0610008004e47fae */ /* 0x0005e6000c101d46 */
[----:B------:R-:W-:Y:S01]  /*2140*/  HMMA.16816.F32 R100, R140, R50, R52 ;  /* 0x000000328c64723c */ /* 0x000fe20000001834 */
[----:B------:R3:W-:Y:S04]  /*2150*/  LDGSTS.E.BYPASS.LTC128B.128 [R228+0x3100], [R2.64], !P5 ;  /* 0x0310000002e47fae */ /* 0x0007e8000e901d46 */
[----:B------:R3:W-:Y:S03]  /*2160*/  LDGSTS.E.BYPASS.LTC128B.128 [R228+0x7100], [R2.64+0x80], !P2 ;  /* 0x0710008002e47fae */ /* 0x0007e6000d101d46 */
[C---:B------:R-:W-:Y:S01]  /*2170*/  HMMA.16816.F32 R16, R136.reuse, R20, RZ ;  /* 0x000000148810723c */ /* 0x040fe200000018ff */
[----:B------:R-:W-:Y:S04]  /*2180*/  LDSM.16.M88.4 R20, [R205] ;  /* 0x00000000cd14783b */ /* 0x000fe80000000200 */
[----:B------:R-:W-:Y:S03]  /*2190*/  LDSM.16.M88.4 R132, [R205+0x4000] ;  /* 0x00400000cd84783b */ /* 0x000fe60000000200 */
[C---:B-1----:R-:W-:Y:S01]  /*21a0*/  HMMA.16816.F32 R8, R136.reuse, R24, RZ ;  /* 0x000000188808723c */ /* 0x042fe200000018ff */
[----:B------:R-:W0:Y:S07]  /*21b0*/  LDGDEPBAR ;  /* 0x00000000000079af */ /* 0x000e2e0000000000 */
[----:B--2---:R-:W-:Y:S01]  /*21c0*/  HMMA.16816.F32 R4, R136, R26, RZ ;  /* 0x0000001a8804723c */ /* 0x004fe200000018ff */
[----:B------:R-:W1:Y:S07]  /*21d0*/  LDSM.16.M88.4 R24, [R205+0x800] ;  /* 0x00080000cd18783b */ /* 0x000e6e0000000200 */
[C---:B------:R-:W-:Y:S01]  /*21e0*/  HMMA.16816.F32 R52, R140.reuse, R34, R12 ;  /* 0x000000228c34723c */ /* 0x040fe2000000180c */
[----:B------:R-:W2:Y:S07]  /*21f0*/  LDSM.16.M88.4 R12, [R205+0x1800] ;  /* 0x00180000cd0c783b */ /* 0x000eae0000000200 */
[C---:B----4-:R-:W-:Y:S01]  /*2200*/  HMMA.16816.F32 R48, R140.reuse, R40, R8 ;  /* 0x000000288c30723c */ /* 0x050fe20000001808 */
[----:B------:R-:W-:Y:S07]  /*2210*/  LDSM.16.M88.4 R8, [R205+0x2800] ;  /* 0x00280000cd08783b */ /* 0x000fee0000000200 */
[C---:B------:R-:W-:Y:S01]  /*2220*/  HMMA.16816.F32 R40, R140.reuse, R42, R4 ;  /* 0x0000002a8c28723c */ /* 0x040fe20000001804 */
[----:B------:R-:W4:Y:S07]  /*2230*/  LDSM.16.M88.4 R4, [R205+0x2000] ;  /* 0x00200000cd04783b */ /* 0x000f2e0000000200 */
[----:B------:R-:W-:Y:S01]  /*2240*/  HMMA.16816.F32 R96, R140, R46, R28 ;  /* 0x0000002e8c60723c */ /* 0x000fe2000000181c */
[----:B------:R-:W5:Y:S07]  /*2250*/  LDSM.16.M88.4 R44, [R205+0x1000] ;  /* 0x00100000cd2c783b */ /* 0x000f6e0000000200 */
[----:B------:R-:W-:Y:S08]  /*2260*/  HMMA.16816.F32 R28, R136, R70, RZ ;  /* 0x00000046881c723c */ /* 0x000ff000000018ff */
[----:B------:R-:W-:Y:S01]  /*2270*/  HMMA.16816.F32 R56, R140, R32, R16 ;  /* 0x000000208c38723c */ /* 0x000fe20000001810 */
[----:B------:R-:W2:Y:S07]  /*2280*/  LDSM.16.M88.4 R16, [R205+0x3800] ;  /* 0x00380000cd10783b */ /* 0x000eae0000000200 */
[----:B-1----:R-:W-:Y:S08]  /*2290*/  HMMA.16816.F32 R32, R164, R26, R96 ;  /* 0x0000001aa420723c */ /* 0x002ff00000001860 */
[----:B------:R-:W-:Y:S08]  /*22a0*/  HMMA.16816.F32 R64, R140, R38, R28 ;  /* 0x000000268c40723c */ /* 0x000ff0000000181c */
[C---:B------:R-:W-:Y:S08]  /*22b0*/  HMMA.16816.F32 R28, R164.reuse, R20, R108 ;  /* 0x00000014a41c723c */ /* 0x040ff0000000186c */
[C---:B------:R-:W-:Y:S01]  /*22c0*/  HMMA.16816.F32 R36, R164.reuse, R24, R104 ;  /* 0x00000018a424723c */ /* 0x040fe20000001868 */
[----:B------:R-:W1:Y:S07]  /*22d0*/  LDSM.16.M88.4 R24, [R205+0x3000] ;  /* 0x00300000cd18783b */ /* 0x000e6e0000000200 */
[C---:B------:R-:W-:Y:S08]  /*22e0*/  HMMA.16816.F32 R20, R164.reuse, R22, R100 ;  /* 0x00000016a414723c */ /* 0x040ff00000001864 */
[C---:B--2---:R-:W-:Y:S08]  /*22f0*/  HMMA.16816.F32 R76, R164.reuse, R12, R76 ;  /* 0x0000000ca44c723c */ /* 0x044ff0000000184c */
[C---:B------:R-:W-:Y:S01]  /*2300*/  HMMA.16816.F32 R80, R164.reuse, R14, R80 ;  /* 0x0000000ea450723c */ /* 0x040fe20000001850 */
[----:B------:R-:W2:Y:S07]  /*2310*/  LDSM.16.M88.4 R12, [R202] ;  /* 0x00000000ca0c783b */ /* 0x000eae0000000200 */
[C---:B----4-:R-:W-:Y:S08]  /*2320*/  HMMA.16816.F32 R84, R164.reuse, R4, R84 ;  /* 0x00000004a454723c */ /* 0x050ff00000001854 */
[C---:B------:R-:W-:Y:S01]  /*2330*/  HMMA.16816.F32 R100, R164.reuse, R6, R88 ;  /* 0x00000006a464723c */ /* 0x040fe20000001858 */
[----:B------:R-:W4:Y:S07]  /*2340*/  LDSM.16.M88.4 R4, [R202+0x800] ;  /* 0x00080000ca04783b */ /* 0x000f2e0000000200 */
[C---:B-----5:R-:W-:Y:S08]  /*2350*/  HMMA.16816.F32 R68, R164.reuse, R46, R92 ;  /* 0x0000002ea444723c */ /* 0x060ff0000000185c */
[C---:B------:R-:W-:Y:S08]  /*2360*/  HMMA.16816.F32 R92, R164.reuse, R8, R72 ;  /* 0x00000008a45c723c */ /* 0x040ff00000001848 */
[C---:B------:R-:W-:Y:S01]  /*2370*/  HMMA.16816.F32 R104, R164.reuse, R10, R64 ;  /* 0x0000000aa468723c */ /* 0x040fe20000001840 */
[----:B------:R-:W5:Y:S07]  /*2380*/  LDSM.16.M88.4 R8, [R202+0x1000] ;  /* 0x00100000ca08783b */ /* 0x000f6e0000000200 */
[C---:B------:R-:W-:Y:S08]  /*2390*/  HMMA.16816.F32 R88, R164.reuse, R16, R48 ;  /* 0x00000010a458723c */ /* 0x040ff00000001830 */
[C---:B------:R-:W-:Y:S01]  /*23a0*/  HMMA.16816.F32 R72, R164.reuse, R18, R40 ;  /* 0x00000012a448723c */ /* 0x040fe20000001828 */
[----:B------:R-:W3:Y:S07]  /*23b0*/  LDSM.16.M88.4 R16, [R202+0x2800] ;  /* 0x00280000ca10783b */ /* 0x000eee0000000200 */
[C---:B-1----:R-:W-:Y:S08]  /*23c0*/  HMMA.16816.F32 R108, R164.reuse, R24, R56 ;  /* 0x00000018a46c723c */ /* 0x042ff00000001838 */
[----:B------:R-:W-:Y:S08]  /*23d0*/  HMMA.16816.F32 R60, R164, R44, R60 ;  /* 0x0000002ca43c723c */ /* 0x000ff0000000183c */
[C---:B--2---:R-:W-:Y:S08]  /*23e0*/  HMMA.16816.F32 R64, R172.reuse, R12, R28 ;  /* 0x0000000cac40723c */ /* 0x044ff0000000181c */
[----:B------:R-:W-:Y:S01]  /*23f0*/  HMMA.16816.F32 R56, R172, R14, R20 ;  /* 0x0000000eac38723c */ /* 0x000fe20000001814 */
[----:B------:R-:W1:Y:S04]  /*2400*/  LDSM.16.M88.4 R12, [R202+0x3800] ;  /* 0x00380000ca0c783b */ /* 0x000e680000000200 */
[----:B------:R-:W-:Y:S03]  /*2410*/  LDSM.16.M88.4 R20, [R201+0x4800] ;  /* 0x00480000c914783b */ /* 0x000fe60000000200 */
[----:B------:R-:W-:Y:S01]  /*2420*/  HMMA.16816.F32 R96, R164, R26, R52 ;  /* 0x0000001aa460723c */ /* 0x000fe20000001834 */
[----:B------:R-:W2:Y:S04]  /*2430*/  LDSM.16.M88.4 R24, [R202+0x1800] ;  /* 0x00180000ca18783b */ /* 0x000ea80000000200 */
[----:B------:R-:W-:Y:S03]  /*2440*/  LDSM.16.M88.4 R52, [R202+0x2000] ;  /* 0x00200000ca34783b */ /* 0x000fe60000000200 */
[C---:B----4-:R-:W-:Y:S01]  /*2450*/  HMMA.16816.F32 R48, R172.reuse, R4, R36 ;  /* 0x00000004ac30723c */ /* 0x050fe20000001824 */
[----:B------:R-:W-:Y:S07]  /*2460*/  LDSM.16.M88.4 R36, [R201+0x4000] ;  /* 0x00400000c924783b */ /* 0x000fee0000000200 */
[C---:B------:R-:W-:Y:S01]  /*2470*/  HMMA.16816.F32 R44, R172.reuse, R6, R32 ;  /* 0x00000006ac2c723c */ /* 0x040fe20000001820 */
[----:B------:R-:W4:Y:S07]  /*2480*/  LDSM.16.M88.4 R4, [R202+0x3000] ;  /* 0x00300000ca04783b */ /* 0x000f2e0000000200 */
[C---:B-----5:R-:W-:Y:S01]  /*2490*/  HMMA.16816.F32 R40, R172.reuse, R8, R60 ;  /* 0x00000008ac28723c */ /* 0x060fe2000000183c */
[----:B------:R-:W-:Y:S07]  /*24a0*/  LDSM.16.M88.4 R60, [R215] ;  /* 0x00000000d73c783b */ /* 0x000fee0000000200 */
[C---:B------:R-:W-:Y:S01]  /*24b0*/  HMMA.16816.F32 R32, R172.reuse, R10, R68 ;  /* 0x0000000aac20723c */ /* 0x040fe20000001844 */
[----:B------:R-:W-:Y:S07]  /*24c0*/  LDSM.16.M88.4 R8, [R201+0x5800] ;  /* 0x00580000c908783b */ /* 0x000fee0000000200 */
[C---:B---3--:R-:W-:Y:S08]  /*24d0*/  HMMA.16816.F32 R92, R172.reuse, R16, R92 ;  /* 0x00000010ac5c723c */ /* 0x048ff0000000185c */
[C---:B------:R-:W-:Y:S01]  /*24e0*/  HMMA.16816.F32 R104, R172.reuse, R18, R104 ;  /* 0x00000012ac68723c */ /* 0x040fe20000001868 */
[----:B------:R-:W3:Y:S07]  /*24f0*/  LDSM.16.M88.4 R16, [R201+0x5000] ;  /* 0x00500000c910783b */ /* 0x000eee0000000200 */
[C---:B-1----:R-:W-:Y:S08]  /*2500*/  HMMA.16816.F32 R116, R172.reuse, R12, R88 ;  /* 0x0000000cac74723c */ /* 0x042ff00000001858 */
[C---:B------:R-:W-:Y:S01]  /*2510*/  HMMA.16816.F32 R112, R172.reuse, R14, R72 ;  /* 0x0000000eac70723c */ /* 0x040fe20000001848 */
[----:B------:R-:W1:Y:S07]  /*2520*/  LDSM.16.M88.4 R12, [R201+0x6800] ;  /* 0x00680000c90c783b */ /* 0x000e6e0000000200 */
[C---:B--2---:R-:W-:Y:S08]  /*2530*/  HMMA.16816.F32 R28, R172.reuse, R24, R76 ;  /* 0x00000018ac1c723c */ /* 0x044ff0000000184c */
[C---:B----4-:R-:W-:Y:S08]  /*2540*/  HMMA.16816.F32 R120, R172.reuse, R6, R96 ;  /* 0x00000006ac78723c */ /* 0x050ff00000001860 */
[----:B------:R-:W-:Y:S08]  /*2550*/  HMMA.16816.F32 R24, R172, R26, R80 ;  /* 0x0000001aac18723c */ /* 0x000ff00000001850 */
[----:B------:R-:W-:Y:S01]  /*2560*/  HMMA.16816.F32 R96, R176, R22, R44 ;  /* 0x00000016b060723c */ /* 0x000fe2000000182c */
[----:B------:R-:W2:Y:S07]  /*2570*/  LDSM.16.M88.4 R44, [R201+0x7000] ;  /* 0x00700000c92c783b */ /* 0x000eae0000000200 */
[C---:B------:R-:W-:Y:S01]  /*2580*/  HMMA.16816.F32 R124, R172.reuse, R4, R108 ;  /* 0x00000004ac7c723c */ /* 0x040fe2000000186c */
[----:B------:R-:W4:Y:S07]  /*2590*/  LDSM.16.M88.4 R4, [R201+0x6000] ;  /* 0x00600000c904783b */ /* 0x000f2e0000000200 */
[C---:B------:R-:W-:Y:S08]  /*25a0*/  HMMA.16816.F32 R68, R172.reuse, R52, R84 ;  /* 0x00000034ac44723c */ /* 0x040ff00000001854 */
[----:B------:R-:W-:Y:S01]  /*25b0*/  HMMA.16816.F32 R84, R172, R54, R100 ;  /* 0x00000036ac54723c */ /* 0x000fe20000001864 */
[----:B------:R-:W5:Y:S07]  /*25c0*/  LDSM.16.M88.4 R52, [R213] ;  /* 0x00000000d534783b */ /* 0x000f6e0000000200 */
[C---:B------:R-:W-:Y:S01]  /*25d0*/  HMMA.16816.F32 R72, R176.reuse, R36, R64 ;  /* 0x00000024b048723c */ /* 0x040fe20000001840 */
[----:B------:R-:W1:Y:S07]  /*25e0*/  LDSM.16.M88.4 R64, [R201+0x7800] ;  /* 0x00780000c940783b */ /* 0x000e6e0000000200 */
[C---:B------:R-:W-:Y:S01]  /*25f0*/  HMMA.16816.F32 R108, R176.reuse, R38, R56 ;  /* 0x00000026b06c723c */ /* 0x040fe20000001838 */
[----:B------:R-:W1:Y:S07]  /*2600*/  LDSM.16.M88.4 R56, [R214] ;  /* 0x00000000d638783b */ /* 0x000e6e0000000200 */
[C---:B------:R-:W-:Y:S08]  /*2610*/  HMMA.16816.F32 R100, R176.reuse, R20, R48 ;  /* 0x00000014b064723c */ /* 0x040ff00000001830 */
[C---:B---3--:R-:W-:Y:S01]  /*2620*/  HMMA.16816.F32 R88, R176.reuse, R16, R40 ;  /* 0x00000010b058723c */ /* 0x048fe20000001828 */
[----:B------:R-:W3:Y:S07]  /*2630*/  LDSM.16.M88.4 R40, [R212] ;  /* 0x00000000d428783b */ /* 0x000eee0000000200 */
[C---:B------:R-:W-:Y:S01]  /*2640*/  HMMA.16816.F32 R76, R176.reuse, R8, R28 ;  /* 0x00000008b04c723c */ /* 0x040fe2000000181c */
[----:B------:R-:W3:Y:S07]  /*2650*/  LDSM.16.M88.4 R28, [R210] ;  /* 0x00000000d21c783b */ /* 0x000eee0000000200 */
[C---:B------:R-:W-:Y:S01]  /*2660*/  HMMA.16816.F32 R48, R176.reuse, R10, R24 ;  /* 0x0000000ab030723c */ /* 0x040fe20000001818 */
[----:B------:R-:W3:Y:S07]  /*2670*/  LDSM.16.M88.4 R24, [R209] ;  /* 0x00000000d118783b */ /* 0x000eee0000000200 */
[C---:B------:R-:W-:Y:S01]  /*2680*/  HMMA.16816.F32 R80, R176.reuse, R18, R32 ;  /* 0x00000012b050723c */ /* 0x040fe20000001820 */
[----:B------:R-:W3:Y:S07]  /*2690*/  LDSM.16.M88.4 R32, [R211] ;  /* 0x00000000d320783b */ /* 0x000eee0000000200 */
[C---:B-1----:R-:W-:Y:S08]  /*26a0*/  HMMA.16816.F32 R16, R176.reuse, R12, R92 ;  /* 0x0000000cb010723c */ /* 0x042ff0000000185c */
[C---:B------:R-:W-:Y:S08]  /*26b0*/  HMMA.16816.F32 R12, R176.reuse, R14, R104 ;  /* 0x0000000eb00c723c */ /* 0x040ff00000001868 */
[C---:B--2---:R-:W-:Y:S08]  /*26c0*/  HMMA.16816.F32 R8, R176.reuse, R44, R124 ;  /* 0x0000002cb008723c */ /* 0x044ff0000000187c */
[C---:B----4-:R-:W-:Y:S01]  /*26d0*/  HMMA.16816.F32 R36, R176.reuse, R4, R68 ;  /* 0x00000004b024723c */ /* 0x050fe20000001844 */
[----:B------:R-:W1:Y:S07]  /*26e0*/  LDSM.16.M88.4 R68, [R208] ;  /* 0x00000000d044783b */ /* 0x000e6e0000000200 */
[----:B------:R-:W-:Y:S01]  /*26f0*/  HMMA.16816.F32 R20, R176, R6, R84 ;  /* 0x00000006b014723c */ /* 0x000fe20000001854 */
[----:B------:R-:W-:Y:S07]  /*2700*/  LDSM.16.M88.4 R84, [R205+0x5000] ;  /* 0x00500000cd54783b */ /* 0x000fee0000000200 */
[----:B-----5:R-:W-:Y:S01]  /*2710*/  HMMA.16816.F32 R128, R180, R54, R80 ;  /* 0x00000036b480723c */ /* 0x020fe20000001850 */
[----:B------:R-:W2:Y:S07]  /*2720*/  LDSM.16.M88.4 R80, [R205+0x4800] ;  /* 0x00480000cd50783b */ /* 0x000eae0000000200 */
[C---:B------:R-:W-:Y:S08]  /*2730*/  HMMA.16816.F32 R4, R176.reuse, R46, R120 ;  /* 0x0000002eb004723c */ /* 0x040ff00000001878 */
[C---:B------:R-:W-:Y:S08]  /*2740*/  HMMA.16816.F32 R44, R176.reuse, R64, R116 ;  /* 0x00000040b02c723c */ /* 0x040ff00000001874 */
[----:B------:R-:W-:Y:S08]  /*2750*/  HMMA.16816.F32 R64, R176, R66, R112 ;  /* 0x00000042b040723c */ /* 0x000ff00000001870 */
[C---:B------:R-:W-:Y:S08]  /*2760*/  HMMA.16816.F32 R116, R180.reuse, R56, R100 ;  /* 0x00000038b474723c */ /* 0x040ff00000001864 */
[C---:B------:R-:W-:Y:S01]  /*2770*/  HMMA.16816.F32 R104, R180.reuse, R58, R96 ;  /* 0x0000003ab468723c */ /* 0x040fe20000001860 */
[----:B------:R-:W-:Y:S07]  /*2780*/  LDSM.16.M88.4 R56, [R202+0x4800] ;  /* 0x00480000ca38783b */ /* 0x000fee0000000200 */
[C---:B---3--:R-:W-:Y:S08]  /*2790*/  HMMA.16816.F32 R124, R180.reuse, R40, R76 ;  /* 0x00000028b47c723c */ /* 0x048ff0000000184c */
[C---:B------:R-:W-:Y:S01]  /*27a0*/  HMMA.16816.F32 R100, R180.reuse, R28, R16 ;  /* 0x0000001cb464723c */ /* 0x040fe20000001810 */
[----:B------:R-:W3:Y:S07]  /*27b0*/  LDSM.16.M88.4 R16, [R205+0x6000] ;  /* 0x00600000cd10783b */ /* 0x000eee0000000200 */
[C---:B------:R-:W-:Y:S01]  /*27c0*/  HMMA.16816.F32 R96, R180.reuse, R30, R12 ;  /* 0x0000001eb460723c */ /* 0x040fe2000000180c */
[----:B------:R-:W4:Y:S04]  /*27d0*/  LDSM.16.M88.4 R12, [R205+0x6800] ;  /* 0x00680000cd0c783b */ /* 0x000f280000000200 */
[----:B------:R-:W-:Y:S03]  /*27e0*/  LDSM.16.M88.4 R28, [R205+0x7800] ;  /* 0x00780000cd1c783b */ /* 0x000fe60000000200 */
[C---:B------:R-:W-:Y:S01]  /*27f0*/  HMMA.16816.F32 R76, R180.reuse, R24, R8 ;  /* 0x00000018b44c723c */ /* 0x040fe20000001808 */
[----:B------:R-:W5:Y:S07]  /*2800*/  LDSM.16.M88.4 R8, [R205+0x7000] ;  /* 0x00700000cd08783b */ /* 0x000f6e0000000200 */
[C---:B------:R-:W-:Y:S08]  /*2810*/  HMMA.16816.F32 R72, R180.reuse, R60, R72 ;  /* 0x0000003cb448723c */ /* 0x040ff00000001848 */
[C---:B------:R-:W-:Y:S01]  /*2820*/  HMMA.16816.F32 R108, R180.reuse, R62, R108 ;  /* 0x0000003eb46c723c */ /* 0x040fe2000000186c */
[----:B------:R-:W-:Y:S07]  /*2830*/  LDSM.16.M88.4 R60, [R202+0x4000] ;  /* 0x00400000ca3c783b */ /* 0x000fee0000000200 */
[C---:B------:R-:W-:Y:S08]  /*2840*/  HMMA.16816.F32 R88, R180.reuse, R52, R88 ;  /* 0x00000034b458723c */ /* 0x040ff00000001858 */
[C---:B------:R-:W-:Y:S01]  /*2850*/  HMMA.16816.F32 R92, R180.reuse, R34, R20 ;  /* 0x00000022b45c723c */ /* 0x040fe20000001814 */
[----:B------:R-:W2:Y:S07]  /*2860*/  LDSM.16.M88.4 R20, [R205+0x5800] ;  /* 0x00580000cd14783b */ /* 0x000eae0000000200 */
[C---:B------:R-:W-:Y:S08]  /*2870*/  HMMA.16816.F32 R112, R180.reuse, R32, R36 ;  /* 0x00000020b470723c */ /* 0x040ff00000001824 */
[C---:B------:R-:W-:Y:S08]  /*2880*/  HMMA.16816.F32 R4, R180.reuse, R26, R4 ;  /* 0x0000001ab404723c */ /* 0x040ff00000001804 */
[C---:B------:R-:W-:Y:S08]  /*2890*/  HMMA.16816.F32 R120, R180.reuse, R42, R48 ;  /* 0x0000002ab478723c */ /* 0x040ff00000001830 */
[C---:B-1----:R-:W-:Y:S08]  /*28a0*/  HMMA.16816.F32 R24, R180.reuse, R68, R44 ;  /* 0x00000044b418723c */ /* 0x042ff0000000182c */
[----:B------:R-:W-:Y:S01]  /*28b0*/  HMMA.16816.F32 R32, R180, R70, R64 ;  /* 0x00000046b420723c */ /* 0x000fe20000001840 */
[----:B------:R-:W1:Y:S07]  /*28c0*/  LDSM.16.M88.4 R64, [R202+0x5000] ;  /* 0x00500000ca40783b */ /* 0x000e6e0000000200 */
[C---:B------:R-:W-:Y:S08]  /*28d0*/  HMMA.16816.F32 R52, R184.reuse, R132, R72 ;  /* 0x00000084b834723c */ /* 0x040ff00000001848 */
[C---:B------:R-:W-:Y:S01]  /*28e0*/  HMMA.16816.F32 R48, R184.reuse, R134, R108 ;  /* 0x00000086b830723c */ /* 0x040fe2000000186c */
[----:B------:R-:W-:Y:S07]  /*28f0*/  LDSM.16.M88.4 R132, [R202+0x7000] ;  /* 0x00700000ca84783b */ /* 0x000fee0000000200 */
[C---:B--2---:R-:W-:Y:S01]  /*2900*/  HMMA.16816.F32 R44, R184.reuse, R80, R116 ;  /* 0x00000050b82c723c */ /* 0x044fe20000001874 */
[----:B------:R-:W-:Y:S07]  /*2910*/  LDSM.16.M88.4 R116, [R202+0x6800] ;  /* 0x00680000ca74783b */ /* 0x000fee0000000200 */
[C---:B------:R-:W-:Y:S01]  /*2920*/  HMMA.16816.F32 R40, R184.reuse, R82, R104 ;  /* 0x00000052b828723c */ /* 0x040fe20000001868 */
[----:B------:R-:W-:Y:S07]  /*2930*/  LDSM.16.M88.4 R104, [R202+0x6000] ;  /* 0x00600000ca68783b */ /* 0x000fee0000000200 */
[C---:B------:R-:W-:Y:S01]  /*2940*/  HMMA.16816.F32 R36, R184.reuse, R84, R88 ;  /* 0x00000054b824723c */ /* 0x040fe20000001858 */
[----:B------:R-:W2:Y:S07]  /*2950*/  LDSM.16.M88.4 R88, [R202+0x5800] ;  /* 0x00580000ca58783b */ /* 0x000eae0000000200 */
[----:B------:R-:W-:Y:S01]  /*2960*/  HMMA.16816.F32 R68, R184, R86, R128 ;  /* 0x00000056b844723c */ /* 0x000fe20000001880 */
[----:B------:R-:W1:Y:S01]  /*2970*/  LDSM.16.M88.4 R128, [R202+0x7800] ;  /* 0x00780000ca80783b */ /* 0x000e620000000200 */
[----:B------:R-:W-:Y:S01]  /*2980*/  ISETP.GE.AND P0, PT, R168, 0x2, PT ;  /* 0x00000002a800780c */ /* 0x000fe20003f06270 */
[----:B------:R-:W-:-:S05]  /*2990*/  DEPBAR.LE SB0, 0x0 ;  /* 0x000080000000791a */ /* 0x000fca0000000000 */
[C---:B---3--:R-:W-:Y:S08]  /*29a0*/  HMMA.16816.F32 R84, R184.reuse, R16, R112 ;  /* 0x00000010b854723c */ /* 0x048ff00000001870 */
[C---:B------:R-:W-:Y:S08]  /*29b0*/  HMMA.16816.F32 R92, R184.reuse, R18, R92 ;  /* 0x00000012b85c723c */ /* 0x040ff0000000185c */
[C---:B----4-:R-:W-:Y:S08]  /*29c0*/  HMMA.16816.F32 R100, R184.reuse, R12, R100 ;  /* 0x0000000cb864723c */ /* 0x050ff00000001864 */
[C---:B------:R-:W-:Y:S08]  /*29d0*/  HMMA.16816.F32 R96, R184.reuse, R14, R96 ;  /* 0x0000000eb860723c */ /* 0x040ff00000001860 */
[C---:B-----5:R-:W-:Y:S08]  /*29e0*/  HMMA.16816.F32 R16, R184.reuse, R8, R76 ;  /* 0x00000008b810723c */ /* 0x060ff0000000184c */
[C---:B------:R-:W-:Y:S08]  /*29f0*/  HMMA.16816.F32 R12, R184.reuse, R10, R4 ;  /* 0x0000000ab80c723c */ /* 0x040ff00000001804 */
[C---:B------:R-:W-:Y:S08]  /*2a00*/  HMMA.16816.F32 R72, R184.reuse, R20, R124 ;  /* 0x00000014b848723c */ /* 0x040ff0000000187c */
[C---:B------:R-:W-:Y:S08]  /*2a10*/  HMMA.16816.F32 R80, R184.reuse, R22, R120 ;  /* 0x00000016b850723c */ /* 0x040ff00000001878 */
[C---:B------:R-:W-:Y:S08]  /*2a20*/  HMMA.16816.F32 R8, R184.reuse, R28, R24 ;  /* 0x0000001cb808723c */ /* 0x040ff00000001818 */
[----:B------:R-:W-:Y:S01]  /*2a30*/  HMMA.16816.F32 R4, R184, R30, R32 ;  /* 0x0000001eb804723c */ /* 0x000fe20000001820 */
[----:B------:R-:W-:Y:S07]  /*2a40*/  BSSY B0, `(.L_x_2265) ;  /* 0x0000034000007945 */ /* 0x000fee0003800000 */
        /* <DEDUP_REMOVED lines=16> */
[----:B------:R-:W-:Y:S06]  /*2b50*/  BAR.SYNC.DEFER_BLOCKING 0x0 ;  /* 0x0000000000007b1d */ /* 0x000fec0000010000 */
[----:B------:R-:W-:Y:S01]  /*2b60*/  @!UPT UIADD3 URZ, URZ, URZ, URZ ;  /* 0x0000003f3f3ff290 */ /* 0x000fe2000fffe03f */
[----:B------:R-:W-:Y:S11]  /*2b70*/  @!P0 BRA `(.L_x_2266) ;  /* 0x0000020000008947 */ /* 0x000ff60003800000 */
[----:B------:R-:W-:Y:S01]  /*2b80*/  IADD3 R2, R168, -0x2, RZ ;  /* 0xfffffffea8027810 */ /* 0x000fe20007ffe0ff */
        /* <DEDUP_REMOVED lines=31> */
.L_x_2266:
[----:B------:R-:W-:Y:S05]  /*2d80*/  BSYNC B0 ;  /* 0x0000000000007941 */ /* 0x000fea0003800000 */
.L_x_2265:
[----:B-1----:R-:W2:Y:S04]  /*2d90*/  LDL R2, [R1+0x40] ;  /* 0x0000400001027983 */ /* 0x002ea80000100800 */
[----:B------:R-:W3:Y:S01]  /*2da0*/  LDL R6, [R1+0x44] ;  /* 0x0000440001067983 */ /* 0x000ee20000100800 */
[----:B------:R-:W-:-:S03]  /*2db0*/  IMAD R0, R0, R147, 0x1 ;  /* 0x0000000100007424 */ /* 0x000fc600078e0293 */
[----:B------:R-:W0:Y:S01]  /*2dc0*/  LDGDEPBAR ;  /* 0x00000000000079af */ /* 0x000e220000000000 */
[----:B--2---:R-:W-:-:S04]  /*2dd0*/  IMAD.IADD R2, R2, 0x1, R153 ;  /* 0x0000000102027824 */ /* 0x004fc800078e0299 */
[----:B------:R-:W-:Y:S01]  /*2de0*/  @P4 IMAD.HI.U32 R3, R2, c[0x0][0x2c8], RZ ;  /* 0x0000b20002034a27 */ /* 0x000fe200078e00ff */
[----:B---3--:R-:W-:-:S04]  /*2df0*/  IADD3 R0, -R6, c[0x0][0x1d0], R0 ;  /* 0x0000740006007a10 */ /* 0x008fc80007ffe100 */
[----:B------:R-:W-:Y:S01]  /*2e00*/  @P4 SHF.R.U32.HI R2, RZ, c[0x0][0x2cc], R3 ;  /* 0x0000b300ff024a19 */ /* 0x000fe20000011603 */
[----:B------:R-:W-:Y:S01]  /*2e10*/  IMAD.IADD R3, R144, 0x1, -R6 ;  /* 0x0000000190037824 */ /* 0x000fe200078e0a06 */
[----:B------:R-:W-:-:S03]  /*2e20*/  IADD3 R0, R0, -c[0x0][0x168], RZ ;  /* 0x80005a0000007a10 */ /* 0x000fc60007ffe0ff */
[----:B------:R-:W1:Y:S04]  /*2e30*/  SHFL.IDX PT, R5, R2, RZ, 0x1c1f ;  /* 0x001c1fff02057589 */ /* 0x000e6800000e0000 */
[----:B------:R1:W2:Y:S02]  /*2e40*/  SHFL.IDX PT, R4, R2, 0x1, 0x1c1f ;  /* 0x003c1f0002047f89 */ /* 0x0002a400000e0000 */
[C---:B-1----:R-:W-:Y:S02]  /*2e50*/  IMAD.IADD R2, R0.reuse, 0x1, R5 ;  /* 0x0000000100027824 */ /* 0x042fe400078e0205 */
[----:B--2---:R-:W-:-:S03]  /*2e60*/  IMAD.IADD R0, R0, 0x1, R4 ;  /* 0x0000000100007824 */ /* 0x004fc600078e0204 */
[C---:B------:R-:W-:Y:S02]  /*2e70*/  IMNMX R2, R3.reuse, R2, PT ;  /* 0x0000000203027217 */ /* 0x040fe40003800200 */
[----:B------:R-:W-:Y:S02]  /*2e80*/  IMNMX R0, R3, R0, PT ;  /* 0x0000000003007217 */ /* 0x000fe40003800200 */
[C---:B------:R-:W-:Y:S02]  /*2e90*/  ISETP.GT.AND P3, PT, R2.reuse, RZ, PT ;  /* 0x000000ff0200720c */ /* 0x040fe40003f64270 */
[----:B------:R-:W-:Y:S02]  /*2ea0*/  ISETP.GT.AND P2, PT, R2, 0x1, PT ;  /* 0x000000010200780c */ /* 0x000fe40003f44270 */
[----:B------:R-:W-:Y:S02]  /*2eb0*/  FSEL R5, R112, -INF , P3 ;  /* 0xff80000070057808 */ /* 0x000fe40001800000 */
[----:B------:R-:W-:-:S02]  /*2ec0*/  FSEL R6, R113, -INF , P2 ;  /* 0xff80000071067808 */ /* 0x000fc40001000000 */
[C---:B------:R-:W-:Y:S02]  /*2ed0*/  ISETP.GT.AND P3, PT, R2.reuse, 0x8, PT ;  /* 0x000000080200780c */ /* 0x040fe40003f64270 */
[----:B------:R-:W-:Y:S02]  /*2ee0*/  ISETP.GT.AND P2, PT, R2, 0x9, PT ;  /* 0x000000090200780c */ /* 0x000fe40003f44270 */
[----:B------:R-:W-:Y:S02]  /*2ef0*/  FSEL R7, R108, -INF , P3 ;  /* 0xff8000006c077808 */ /* 0x000fe40001800000 */
[----:B------:R-:W-:Y:S02]  /*2f00*/  FMNMX.FTZ R3, R5, R6, !PT ;  /* 0x0000000605037209 */ /* 0x000fe40007810000 */
[----:B------:R-:W-:Y:S02]  /*2f10*/  FSEL R8, R109, -INF , P2 ;  /* 0xff8000006d087808 */ /* 0x000fe40001000000 */
[----:B------:R-:W-:-:S02]  /*2f20*/  ISETP.GT.AND P3, PT, R2, 0x10, PT ;  /* 0x000000100200780c */ /* 0x000fc40003f64270 */
[----:B------:R-:W-:Y:S02]  /*2f30*/  FMNMX.FTZ R3, R7, R3, !PT ;  /* 0x0000000307037209 */ /* 0x000fe40007810000 */
[----:B------:R-:W-:Y:S02]  /*2f40*/  ISETP.GT.AND P1, PT, R0, RZ, PT ;  /* 0x000000ff0000720c */ /* 0x000fe40003f24270 */
[----:B------:R-:W-:Y:S02]  /*2f50*/  ISETP.GT.AND P2, PT, R2, 0x11, PT ;  /* 0x000000110200780c */ /* 0x000fe40003f44270 */
[----:B------:R-:W-:Y:S02]  /*2f60*/  FSEL R36, R48, -INF , P3 ;  /* 0xff80000030247808 */ /* 0x000fe40001800000 */
[----:B------:R-:W-:Y:S02]  /*2f70*/  FMNMX.FTZ R3, R8, R3, !PT ;  /* 0x0000000308037209 */ /* 0x000fe40007810000 */
[----:B------:R-:W-:-:S02]  /*2f80*/  ISETP.GT.AND P0, PT, R0, 0x1, PT ;  /* 0x000000010000780c */ /* 0x000fc40003f04270 */
[----:B------:R-:W-:Y:S02]  /*2f90*/  FSEL R9, R114, -INF , P1 ;  /* 0xff80000072097808 */ /* 0x000fe40000800000 */
[----:B------:R-:W-:Y:S02]  /*2fa0*/  FSEL R37, R49, -INF , P2 ;  /* 0xff80000031257808 */ /* 0x000fe40001000000 */
[----:B------:R-:W-:Y:S02]  /*2fb0*/  ISETP.GT.AND P3, PT, R2, 0x18, PT ;  /* 0x000000180200780c */ /* 0x000fe40003f64270 */
[----:B------:R-:W-:Y:S02]  /*2fc0*/  FMNMX.FTZ R3, R36, R3, !PT ;  /* 0x0000000324037209 */ /* 0x000fe40007810000 */
[----:B------:R-:W-:Y:S02]  /*2fd0*/  FSEL R16, R115, -INF , P0 ;  /* 0xff80000073107808 */ /* 0x000fe40000000000 */
[----:B------:R-:W-:-:S02]  /*2fe0*/  ISETP.GT.AND P1, PT, R0, 0x8, PT ;  /* 0x000000080000780c */ /* 0x000fc40003f24270 */
[----:B------:R-:W-:Y:S02]  /*2ff0*/  ISETP.GT.AND P2, PT, R2, 0x19, PT ;  /* 0x000000190200780c */ /* 0x000fe40003f44270 */
[----:B------:R-:W-:Y:S02]  /*3000*/  FSEL R38, R76, -INF , P3 ;  /* 0xff8000004c267808 */ /* 0x000fe40001800000 */
[----:B------:R-:W-:Y:S02]  /*3010*/  FMNMX.FTZ R3, R37, R3, !PT ;  /* 0x0000000325037209 */ /* 0x000fe40007810000 */
[----:B------:R-:W-:Y:S02]  /*3020*/  ISETP.GT.AND P0, PT, R0, 0x9, PT ;  /* 0x000000090000780c */ /* 0x000fe40003f04270 */
[----:B------:R-:W-:Y:S02]  /*3030*/  FSEL R17, R110, -INF , P1 ;  /* 0xff8000006e117808 */ /* 0x000fe40000800000 */
[----:B------:R-:W-:-:S02]  /*3040*/  FMNMX.FTZ R4, R9, R16, !PT ;  /* 0x0000001009047209 */ /* 0x000fc40007810000 */
[----:B------:R-:W-:Y:S02]  /*3050*/  FSEL R39, R77, -INF , P2 ;  /* 0xff8000004d277808 */ /* 0x000fe40001000000 */
[----:B------:R-:W-:Y:S02]  /*3060*/  ISETP.GT.AND P3, PT, R2, 0x20, PT ;  /* 0x000000200200780c */ /* 0x000fe40003f64270 */
[----:B------:R-:W-:Y:S02]  /*3070*/  FMNMX.FTZ R3, R38, R3, !PT ;  /* 0x0000000326037209 */ /* 0x000fe40007810000 */
[----:B------:R-:W-:Y:S02]  /*3080*/  FSEL R18, R111, -INF , P0 ;  /* 0xff8000006f127808 */ /* 0x000fe40000000000 */
[----:B------:R-:W-:Y:S02]  /*3090*/  ISETP.GT.AND P1, PT, R0, 0x10, PT ;  /* 0x000000100000780c */ /* 0x000fe40003f24270 */
[----:B------:R-:W-:-:S02]  /*30a0*/  FMNMX.FTZ R4, R17, R4, !PT ;  /* 0x0000000411047209 */ /* 0x000fc40007810000 */
        /* <DEDUP_REMOVED lines=34> */
[----:B------:R-:W-:Y:S01]  /*32d0*/  ISETP.GT.AND P1, PT, R0, 0x28, PT ;  /* 0x000000280000780c */ /* 0x000fe20003f24270 */
[----:B------:R-:W-:Y:S01]  /*32e0*/  LDSM.16.MT88.4 R28, [R200+0x4000] ;  /* 0x00400000c81c783b */ /* 0x000fe20000004200 */
        /* <DEDUP_REMOVED lines=38> */
[----:B------:R-:W-:Y:S01]  /*3550*/  LDSM.16.MT88.4 R32, [R223] ;  /* 0x00000000df20783b */ /* 0x000fe20000004200 */
[----:B------:R-:W-:-:S02]  /*3560*/  FMNMX.FTZ R4, R127, R4, !PT ;  /* 0x000000047f047209 */ /* 0x000fc40007810000 */
[----:B------:R-:W-:Y:S02]  /*3570*/  ISETP.GT.AND P2, PT, R2, 0x51, PT ;  /* 0x000000510200780c */ /* 0x000fe40003f44270 */
[----:B------:R-:W-:Y:S02]  /*3580*/  FSEL R149, R52, -INF , P3 ;  /* 0xff80000034957808 */ /* 0x000fe40001800000 */
[----:B------:R-:W-:Y:S02]  /*3590*/  FMNMX.FTZ R3, R130, R3, !PT ;  /* 0x0000000382037209 */ /* 0x000fe40007810000 */
[----:B------:R-:W-:Y:S02]  /*35a0*/  ISETP.GT.AND P0, PT, R0, 0x41, PT ;  /* 0x000000410000780c */ /* 0x000fe40003f04270 */
[----:B------:R-:W-:Y:S02]  /*35b0*/  FSEL R135, R42, -INF , P1 ;  /* 0xff8000002a877808 */ /* 0x000fe40000800000 */
[----:B------:R-:W-:-:S02]  /*35c0*/  FMNMX.FTZ R4, R129, R4, !PT ;  /* 0x0000000481047209 */ /* 0x000fc40007810000 */
[----:B------:R-:W-:Y:S02]  /*35d0*/  ISETP.GT.AND P1, PT, R0, 0x48, PT ;  /* 0x000000480000780c */ /* 0x000fe40003f24270 */
[----:B------:R-:W-:Y:S02]  /*35e0*/  FSEL R148, R53, -INF , P2 ;  /* 0xff80000035947808 */ /* 0x000fe40001000000 */
[----:B------:R-:W-:Y:S02]  /*35f0*/  ISETP.GT.AND P3, PT, R2, 0x58, PT ;  /* 0x000000580200780c */ /* 0x000fe40003f64270 */
[----:B------:R-:W-:Y:S02]  /*3600*/  FMNMX.FTZ R3, R149, R3, !PT ;  /* 0x0000000395037209 */ /* 0x000fe40007810000 */
[----:B------:R-:W-:Y:S02]  /*3610*/  FSEL R144, R43, -INF , P0 ;  /* 0xff8000002b907808 */ /* 0x000fe40000000000 */
[----:B------:R-:W-:-:S02]  /*3620*/  FMNMX.FTZ R4, R135, R4, !PT ;  /* 0x0000000487047209 */ /* 0x000fc40007810000 */
[----:B------:R-:W-:Y:S02]  /*3630*/  FSEL R134, R46, -INF , P1 ;  /* 0xff8000002e867808 */ /* 0x000fe40000800000 */
[----:B------:R-:W-:Y:S02]  /*3640*/  ISETP.GT.AND P1, PT, R0, 0x50, PT ;  /* 0x000000500000780c */ /* 0x000fe40003f24270 */
[----:B------:R-:W-:Y:S02]  /*3650*/  ISETP.GT.AND P2, PT, R2, 0x59, PT ;  /* 0x000000590200780c */ /* 0x000fe40003f44270 */
[----:B------:R-:W-:Y:S02]  /*3660*/  FSEL R147, R56, -INF , P3 ;  /* 0xff80000038937808 */ /* 0x000fe40001800000 */
[----:B------:R-:W-:Y:S02]  /*3670*/  FMNMX.FTZ R3, R148, R3, !PT ;  /* 0x0000000394037209 */ /* 0x000fe40007810000 */
[----:B------:R-:W-:-:S02]  /*3680*/  ISETP.GT.AND P0, PT, R0, 0x49, PT ;  /* 0x000000490000780c */ /* 0x000fc40003f04270 */
[----:B------:R-:W-:Y:S02]  /*3690*/  FMNMX.FTZ R4, R144, R4, !PT ;  /* 0x0000000490047209 */ /* 0x000fe40007810000 */
[----:B------:R-:W-:Y:S02]  /*36a0*/  FSEL R163, R54, -INF , P1 ;  /* 0xff80000036a37808 */ /* 0x000fe40000800000 */
[----:B------:R-:W-:Y:S02]  /*36b0*/  ISETP.GT.AND P1, PT, R0, 0x58, PT ;  /* 0x000000580000780c */ /* 0x000fe40003f24270 */
[----:B------:R-:W-:Y:S02]  /*36c0*/  FSEL R146, R57, -INF , P2 ;  /* 0xff80000039927808 */ /* 0x000fe40001000000 */
[----:B------:R-:W-:Y:S02]  /*36d0*/  ISETP.GT.AND P3, PT, R2, 0x60, PT ;  /* 0x000000600200780c */ /* 0x000fe40003f64270 */
[----:B------:R-:W-:-:S02]  /*36e0*/  FMNMX.FTZ R3, R147, R3, !PT ;  /* 0x0000000393037209 */ /* 0x000fc40007810000 */
[----:B------:R-:W-:Y:S02]  /*36f0*/  FSEL R145, R47, -INF , P0 ;  /* 0xff8000002f917808 */ /* 0x000fe40000000000 */
[----:B------:R-:W-:Y:S02]  /*3700*/  FMNMX.FTZ R4, R134, R4, !PT ;  /* 0x0000000486047209 */ /* 0x000fe40007810000 */
[----:B------:R-:W-:Y:S02]  /*3710*/  ISETP.GT.AND P0, PT, R0, 0x51, PT ;  /* 0x000000510000780c */ /* 0x000fe40003f04270 */
[----:B------:R-:W-:Y:S02]  /*3720*/  FSEL R162, R58, -INF , P1 ;  /* 0xff8000003aa27808 */ /* 0x000fe40000800000 */
[----:B------:R-:W-:Y:S02]  /*3730*/  ISETP.GT.AND P2, PT, R2, 0x61, PT ;  /* 0x000000610200780c */ /* 0x000fe40003f44270 */
[----:B------:R-:W-:-:S02]  /*3740*/  FSEL R232, R60, -INF , P3 ;  /* 0xff8000003ce87808 */ /* 0x000fc40001800000 */
[----:B------:R-:W-:Y:S02]  /*3750*/  FMNMX.FTZ R3, R146, R3, !PT ;  /* 0x0000000392037209 */ /* 0x000fe40007810000 */
[----:B------:R-:W-:Y:S02]  /*3760*/  ISETP.GT.AND P1, PT, R2, 0x68, PT ;  /* 0x000000680200780c */ /* 0x000fe40003f24270 */
        /* <DEDUP_REMOVED lines=10> */
[----:B------:R-:W-:Y:S02]  /*3810*/  FMNMX.FTZ R3, R231, R3, !PT ;  /* 0x00000003e7037209 */ /* 0x000fe40007810000 */
[----:B------:R-:W-:Y:S02]  /*3820*/  FMNMX.FTZ R4, R171, R4, !PT ;  /* 0x00000004ab047209 */ /* 0x000fe40007810000 */
[----:B------:R-:W-:Y:S02]  /*3830*/  FSEL R229, R62, -INF , P1 ;  /* 0xff8000003ee57808 */ /* 0x000fe40000800000 */
[C---:B------:R-:W-:Y:S02]  /*3840*/  ISETP.GT.AND P5, PT, R2.reuse, 0x70, PT ;  /* 0x000000700200780c */ /* 0x040fe40003fa4270 */
[C---:B------:R-:W-:Y:S02]  /*3850*/  ISETP.GT.AND P3, PT, R2.reuse, 0x71, PT ;  /* 0x000000710200780c */ /* 0x040fe40003f64270 */
[----:B------:R-:W-:-:S02]  /*3860*/  ISETP.GT.AND P2, PT, R2, 0x78, PT ;  /* 0x000000780200780c */ /* 0x000fc40003f44270 */
        /* <DEDUP_REMOVED lines=8> */
[----:B------:R-:W-:Y:S02]  /*38f0*/  FSEL R233, R63, -INF , P0 ;  /* 0xff8000003fe97808 */ /* 0x000fe40000000000 */
[----:B------:R-:W-:Y:S02]  /*3900*/  FSEL R245, R69, -INF , P3 ;  /* 0xff80000045f57808 */ /* 0x000fe40001800000 */
[----:B------:R-:W-:Y:S02]  /*3910*/  FMNMX.FTZ R2, R247, R2, !PT ;  /* 0x00000002f7027209 */ /* 0x000fe40007810000 */
[----:B------:R-:W-:-:S02]  /*3920*/  ISETP.GT.AND P0, PT, R0, 0x68, PT ;  /* 0x000000680000780c */ /* 0x000fc40003f04270 */
[----:B------:R-:W-:Y:S02]  /*3930*/  FMNMX.FTZ R3, R229, R3, !PT ;  /* 0x00000003e5037209 */ /* 0x000fe40007810000 */
[----:B------:R-:W-:Y:S02]  /*3940*/  FMNMX.FTZ R117, R245, R2, !PT ;  /* 0x00000002f5757209 */ /* 0x000fe40007810000 */
[----:B------:R-:W-:Y:S02]  /*3950*/  ISETP.GT.AND P3, PT, R0, 0x69, PT ;  /* 0x000000690000780c */ /* 0x000fe40003f64270 */
[----:B------:R-:W-:Y:S02]  /*3960*/  FSEL R198, R14, -INF , P0 ;  /* 0xff8000000ec67808 */ /* 0x000fe40000000000 */
[----:B------:R-:W-:Y:S02]  /*3970*/  FMNMX.FTZ R2, R233, R3, !PT ;  /* 0x00000003e9027209 */ /* 0x000fe40007810000 */
[----:B------:R-:W-:-:S02]  /*3980*/  FSEL R156, R64, -INF , P2 ;  /* 0xff800000409c7808 */ /* 0x000fc40001000000 */
[----:B------:R-:W-:Y:S02]  /*3990*/  FSEL R251, R65, -INF , P1 ;  /* 0xff80000041fb7808 */ /* 0x000fe40000800000 */
[----:B------:R-:W-:Y:S02]  /*39a0*/  FSEL R234, R15, -INF , P3 ;  /* 0xff8000000fea7808 */ /* 0x000fe40001800000 */
[----:B------:R-:W-:Y:S01]  /*39b0*/  ISETP.GT.AND P1, PT, R0, 0x70, PT ;  /* 0x000000700000780c */ /* 0x000fe20003f24270 */
[----:B------:R-:W-:Y:S01]  /*39c0*/  LDSM.16.MT88.4 R12, [R204] ;  /* 0x00000000cc0c783b */ /* 0x000fe20000004200 */
[----:B------:R-:W-:Y:S02]  /*39d0*/  FMNMX.FTZ R2, R198, R2, !PT ;  /* 0x00000002c6027209 */ /* 0x000fe40007810000 */
[----:B------:R-:W-:Y:S02]  /*39e0*/  FMNMX.FTZ R117, R156, R117, !PT ;  /* 0x000000759c757209 */ /* 0x000fe40007810000 */
[----:B------:R-:W-:-:S02]  /*39f0*/  ISETP.GT.AND P0, PT, R0, 0x71, PT ;  /* 0x000000710000780c */ /* 0x000fc40003f04270 */
[----:B------:R-:W-:Y:S02]  /*3a00*/  FSEL R250, R70, -INF , P1 ;  /* 0xff80000046fa7808 */ /* 0x000fe40000800000 */
[----:B------:R-:W-:Y:S02]  /*3a10*/  FMNMX.FTZ R2, R234, R2, !PT ;  /* 0x00000002ea027209 */ /* 0x000fe40007810000 */
[----:B------:R-:W-:Y:S02]  /*3a20*/  FMNMX.FTZ R117, R251, R117, !PT ;  /* 0x00000075fb757209 */ /* 0x000fe40007810000 */
[----:B------:R-:W-:Y:S02]  /*3a30*/  FSEL R249, R71, -INF , P0 ;  /* 0xff80000047f97808 */ /* 0x000fe40000000000 */
[----:B------:R-:W-:Y:S01]  /*3a40*/  ISETP.GT.AND P1, PT, R0, 0x78, PT ;  /* 0x000000780000780c */ /* 0x000fe20003f24270 */
[----:B------:R-:W1:Y:S01]  /*3a50*/  SHFL.BFLY PT, R3, R117, 0x2, 0x1f ;  /* 0x0c401f0075037f89 */ /* 0x000e6200000e0000 */
[----:B------:R-:W-:-:S02]  /*3a60*/  FMNMX.FTZ R2, R250, R2, !PT ;  /* 0x00000002fa027209 */ /* 0x000fc40007810000 */
[----:B------:R-:W-:Y:S02]  /*3a70*/  ISETP.GT.AND P0, PT, R0, 0x79, PT ;  /* 0x000000790000780c */ /* 0x000fe40003f04270 */
        /* <DEDUP_REMOVED lines=25> */
[----:B-1----:R-:W-:-:S04]  /*3c10*/  FFMA.FTZ R3, R8, c[0x0][0x2d0], -R2 ;  /* 0x0000b40008037a23 */ /* 0x002fc80000010802 */
[----:B------:R1:W2:Y:S02]  /*3c20*/  MUFU.EX2 R159, R3 ;  /* 0x00000003009f7308 */ /* 0x0002a40000000800 */
[--C-:B-1----:R-:W-:Y:S01]  /*3c30*/  FFMA.FTZ R3, R9, c[0x0][0x2d0], -R0.reuse ;  /* 0x0000b40009037a23 */ /* 0x102fe20000010800 */
[----:B--2---:R-:W-:Y:S01]  /*3c40*/  F2FP.PACK_AB R6, R159, R158 ;  /* 0x0000009e9f06723e */ /* 0x004fe200000000ff */
[----:B------:R-:W1:Y:S04]  /*3c50*/  LDSM.16.MT88.4 R8, [R200] ;  /* 0x00000000c808783b */ /* 0x000e680000004200 */
        /* <DEDUP_REMOVED lines=8> */
[----:B------:R3:W4:Y:S02]  /*3ce0*/  MUFU.EX2 R154, R3 ;  /* 0x00000003009a7308 */ /* 0x0007240000000800 */
[----:B---3--:R-:W-:Y:S01]  /*3cf0*/  FFMA.FTZ R3, R36, c[0x0][0x2d0], -R2 ;  /* 0x0000b40024037a23 */ /* 0x008fe20000010802 */
[----:B----4-:R-:W-:-:S05]  /*3d00*/  F2FP.PACK_AB R7, R154, R252 ;  /* 0x000000fc9a07723e */ /* 0x010fca00000000ff */
[----:B------:R3:W-:Y:S02]  /*3d10*/  MUFU.EX2 R155, R3 ;  /* 0x00000003009b7308 */ /* 0x0007e40000000800 */
[C---:B-1----:R-:W-:Y:S08]  /*3d20*/  HMMA.16816.F32 R60, R4.reuse, R8, RZ ;  /* 0x00000008043c723c */ /* 0x042ff000000018ff */
[----:B------:R-:W-:Y:S01]  /*3d30*/  HMMA.16816.F32 R52, R4, R10, RZ ;  /* 0x0000000a0434723c */ /* 0x000fe200000018ff */
[----:B------:R-:W-:Y:S01]  /*3d40*/  LDSM.16.MT88.4 R8, [R206+0x4000] ;  /* 0x00400000ce08783b */ /* 0x000fe20000004200 */
[----:B---3--:R-:W-:-:S04]  /*3d50*/  FFMA.FTZ R3, R37, c[0x0][0x2d0], -R2 ;  /* 0x0000b40025037a23 */ /* 0x008fc80000010802 */
[----:B------:R1:W3:Y:S02]  /*3d60*/  MUFU.EX2 R151, R3 ;  /* 0x0000000300977308 */ /* 0x0002e40000000800 */
[C---:B------:R-:W-:Y:S08]  /*3d70*/  HMMA.16816.F32 R44, R4.reuse, R12, RZ ;  /* 0x0000000c042c723c */ /* 0x040ff000000018ff */
[----:B------:R-:W-:Y:S01]  /*3d80*/  HMMA.16816.F32 R68, R4, R14, RZ ;  /* 0x0000000e0444723c */ /* 0x000fe200000018ff */
[----:B------:R-:W4:Y:S01]  /*3d90*/  LDSM.16.MT88.4 R12, [R203+0x4000] ;  /* 0x00400000cb0c783b */ /* 0x000f220000004200 */
[----:B-1----:R-:W-:-:S06]  /*3da0*/  FFMA.FTZ R3, R38, c[0x0][0x2d0], -R2 ;  /* 0x0000b40026037a23 */ /* 0x002fcc0000010802 */
[C---:B--2---:R-:W-:Y:S01]  /*3db0*/  HMMA.16816.F32 R64, R4.reuse, R16, RZ ;  /* 0x000000100440723c */ /* 0x044fe200000018ff */
[----:B------:R1:W-:Y:S07]  /*3dc0*/  MUFU.EX2 R161, R3 ;  /* 0x0000000300a17308 */ /* 0x0003ee0000000800 */
[C---:B------:R-:W-:Y:S01]  /*3dd0*/  HMMA.16816.F32 R56, R4.reuse, R18, RZ ;  /* 0x000000120438723c */ /* 0x040fe200000018ff */
[----:B------:R-:W2:Y:S07]  /*3de0*/  LDSM.16.MT88.4 R16, [R200+0x800] ;  /* 0x00080000c810783b */ /* 0x000eae0000004200 */
[----:B------:R-:W-:Y:S01]  /*3df0*/  HMMA.16816.F32 R40, R4, R34, RZ ;  /* 0x000000220428723c */ /* 0x000fe200000018ff */
[----:B-1----:R-:W-:-:S04]  /*3e00*/  FFMA.FTZ R3, R39, c[0x0][0x2d0], -R2 ;  /* 0x0000b40027037a23 */ /* 0x002fc80000010802 */
[----:B------:R1:W-:Y:S03]  /*3e10*/  MUFU.EX2 R192, R3 ;  /* 0x0000000300c07308 */ /* 0x0003e60000000800 */
[C---:B------:R-:W-:Y:S08]  /*3e20*/  HMMA.16816.F32 R36, R4.reuse, R28, RZ ;  /* 0x0000001c0424723c */ /* 0x040ff000000018ff */
[----:B------:R-:W-:Y:S01]  /*3e30*/  HMMA.16816.F32 R28, R4, R30, RZ ;  /* 0x0000001e041c723c */ /* 0x000fe200000018ff */
[----:B-1----:R-:W-:-:S07]  /*3e40*/  FFMA.FTZ R3, R48, c[0x0][0x2d0], -R0 ;  /* 0x0000b40030037a23 */ /* 0x002fce0000010800 */
[C---:B----4-:R-:W-:Y:S01]  /*3e50*/  HMMA.16816.F32 R76, R4.reuse, R12, RZ ;  /* 0x0000000c044c723c */ /* 0x050fe200000018ff */
[----:B------:R1:W-:Y:S07]  /*3e60*/  MUFU.EX2 R152, R3 ;  /* 0x0000000300987308 */ /* 0x0003ee0000000800 */
[C---:B------:R-:W-:Y:S08]  /*3e70*/  HMMA.16816.F32 R48, R4.reuse, R32, RZ ;  /* 0x000000200430723c */ /* 0x040ff000000018ff */
[----:B------:R-:W-:Y:S01]  /*3e80*/  HMMA.16816.F32 R32, R4, R20, RZ ;  /* 0x000000140420723c */ /* 0x000fe200000018ff */
[----:B-1----:R-:W-:-:S04]  /*3e90*/  FFMA.FTZ R3, R72, c[0x0][0x2d0], -R0 ;  /* 0x0000b40048037a23 */ /* 0x002fc80000010800 */
[----:B------:R1:W4:Y:S03]  /*3ea0*/  MUFU.EX2 R150, R3 ;  /* 0x0000000300967308 */ /* 0x0003260000000800 */
[C---:B------:R-:W-:Y:S01]  /*3eb0*/  HMMA.16816.F32 R80, R4.reuse, R14, RZ ;  /* 0x0000000e0450723c */ /* 0x040fe200000018ff */
[----:B------:R-:W5:Y:S07]  /*3ec0*/  LDSM.16.MT88.4 R12, [R206+0x800] ;  /* 0x00080000ce0c783b */ /* 0x000f6e0000004200 */
[----:B------:R-:W-:Y:S01]  /*3ed0*/  HMMA.16816.F32 R100, R4, R8, RZ ;  /* 0x000000080464723c */ /* 0x000fe200000018ff */
[----:B-1----:R-:W-:-:S07]  /*3ee0*/  FFMA.FTZ R3, R73, c[0x0][0x2d0], -R0 ;  /* 0x0000b40049037a23 */ /* 0x002fce0000010800 */
[----:B------:R-:W-:Y:S01]  /*3ef0*/  HMMA.16816.F32 R92, R4, R10, RZ ;  /* 0x0000000a045c723c */ /* 0x000fe200000018ff */
[----:B------:R-:W-:Y:S01]  /*3f00*/  LDSM.16.MT88.4 R8, [R200+0x4800] ;  /* 0x00480000c808783b */ /* 0x000fe20000004200 */
[----:B------:R1:W-:Y:S02]  /*3f10*/  MUFU.EX2 R169, R3 ;  /* 0x0000000300a97308 */ /* 0x0003e40000000800 */
[----:B-1----:R-:W-:-:S04]  /*3f20*/  FFMA.FTZ R3, R74, c[0x0][0x2d0], -R0 ;  /* 0x0000b4004a037a23 */ /* 0x002fc80000010800 */
[----:B------:R-:W-:Y:S01]  /*3f30*/  HMMA.16816.F32 R72, R4, R22, RZ ;  /* 0x000000160448723c */ /* 0x000fe200000018ff */
[----:B------:R-:W1:Y:S01]  /*3f40*/  LDSM.16.MT88.4 R20, [R204+0x4800] ;  /* 0x00480000cc14783b */ /* 0x000e620000004200 */
[----:B------:R-:W2:Y:S05]  /*3f50*/  MUFU.EX2 R170, R3 ;  /* 0x0000000300aa7308 */ /* 0x000eaa0000000800 */
[----:B---3--:R-:W-:Y:S02]  /*3f60*/  F2FP.PACK_AB R4, R151, R155 ;  /* 0x0000009b9704723e */ /* 0x008fe400000000ff */
[----:B----4-:R-:W-:Y:S02]  /*3f70*/  F2FP.PACK_AB R5, R150, R152 ;  /* 0x000000989605723e */ /* 0x010fe400000000ff */
[----:B------:R-:W-:-:S02]  /*3f80*/  F2FP.PACK_AB R6, R192, R161 ;  /* 0x000000a1c006723e */ /* 0x000fc400000000ff */
[----:B--2---:R-:W-:Y:S01]  /*3f90*/  F2FP.PACK_AB R7, R170, R169 ;  /* 0x000000a9aa07723e */ /* 0x004fe200000000ff */
[--C-:B------:R-:W-:Y:S02]  /*3fa0*/  FFMA.FTZ R3, R115, c[0x0][0x2d0], -R2.reuse ;  /* 0x0000b40073037a23 */ /* 0x100fe40000010802 */
[----:B------:R-:W-:Y:S02]  /*3fb0*/  IMAD.MOV.U32 R115, RZ, RZ, R159 ;  /* 0x000000ffff737224 */ /* 0x000fe400078e009f */
[----:B------:R2:W-:Y:S02]  /*3fc0*/  MUFU.EX2 R239, R3 ;  /* 0x0000000300ef7308 */ /* 0x0005e40000000800 */
[C---:B------:R-:W-:Y:S08]  /*3fd0*/  HMMA.16816.F32 R96, R4.reuse, R16, R60 ;  /* 0x000000100460723c */ /* 0x040ff0000000183c */
[----:B------:R-:W-:Y:S01]  /*3fe0*/  HMMA.16816.F32 R88, R4, R18, R52 ;  /* 0x000000120458723c */ /* 0x000fe20000001834 */
[----:B------:R-:W3:Y:S01]  /*3ff0*/  LDSM.16.MT88.4 R16, [R203+0x800] ;  /* 0x00080000cb10783b */ /* 0x000ee20000004200 */
[----:B--2---:R-:W-:-:S06]  /*4000*/  FFMA.FTZ R3, R114, c[0x0][0x2d0], -R2 ;  /* 0x0000b40072037a23 */ /* 0x004fcc0000010802 */
[C---:B-----5:R-:W-:Y:S01]  /*4010*/  HMMA.16816.F32 R52, R4.reuse, R14, R40 ;  /* 0x0000000e0434723c */ /* 0x060fe20000001828 */
[----:B------:R-:W-:Y:S01]  /*4020*/  IMAD.MOV.U32 R114, RZ, RZ, R158 ;  /* 0x000000ffff727224 */ /* 0x000fe200078e009e */
[----:B------:R2:W4:Y:S06]  /*4030*/  MUFU.EX2 R241, R3 ;  /* 0x0000000300f17308 */ /* 0x00052c0000000800 */
[C---:B------:R-:W-:Y:S08]  /*4040*/  HMMA.16816.F32 R60, R4.reuse, R24, R44 ;  /* 0x00000018043c723c */ /* 0x040ff0000000182c */
[----:B------:R-:W-:Y:S01]  /*4050*/  HMMA.16816.F32 R104, R4, R26, R68 ;  /* 0x0000001a0468723c */ /* 0x000fe20000001844 */
[----:B--2---:R-:W-:-:S02]  /*4060*/  FFMA.FTZ R3, R113, c[0x0][0x2d0], -R2 ;  /* 0x0000b40071037a23 */ /* 0x004fc40000010802 */
[----:B------:R-:W-:Y:S02]  /*4070*/  IMAD.MOV.U32 R113, RZ, RZ, R192 ;  /* 0x000000ffff717224 */ /* 0x000fe400078e00c0 */
[----:B------:R2:W-:Y:S03]  /*4080*/  MUFU.EX2 R240, R3 ;  /* 0x0000000300f07308 */ /* 0x0005e60000000800 */
[C---:B-1----:R-:W-:Y:S08]  /*4090*/  HMMA.16816.F32 R32, R4.reuse, R20, R32 ;  /* 0x000000140420723c */ /* 0x042ff00000001820 */
[----:B---3--:R-:W-:Y:S01]  /*40a0*/  HMMA.16816.F32 R84, R4, R18, R56 ;  /* 0x000000120454723c */ /* 0x008fe20000001838 */
[----:B--2---:R-:W-:-:S02]  /*40b0*/  FFMA.FTZ R3, R112, c[0x0][0x2d0], -R2 ;  /* 0x0000b40070037a23 */ /* 0x004fc40000010802 */
[----:B------:R-:W-:-:S05]  /*40c0*/  IMAD.MOV.U32 R112, RZ, RZ, R170 ;  /* 0x000000ffff707224 */ /* 0x000fca00078e00aa */
[C---:B------:R-:W-:Y:S01]  /*40d0*/  HMMA.16816.F32 R56, R4.reuse, R12, R48 ;  /* 0x0000000c0438723c */ /* 0x040fe20000001830 */
[----:B------:R-:W1:Y:S01]  /*40e0*/  LDSM.16.MT88.4 R12, [R206+0x4800] ;  /* 0x00480000ce0c783b */ /* 0x000e620000004200 */
[----:B------:R2:W-:Y:S06]  /*40f0*/  MUFU.EX2 R242, R3 ;  /* 0x0000000300f27308 */ /* 0x0005ec0000000800 */
[C---:B------:R-:W-:Y:S08]  /*4100*/  HMMA.16816.F32 R48, R4.reuse, R8, R36 ;  /* 0x000000080430723c */ /* 0x040ff00000001824 */
[----:B------:R-:W-:Y:S01]  /*4110*/  HMMA.16816.F32 R36, R4, R10, R28 ;  /* 0x0000000a0424723c */ /* 0x000fe2000000181c */
[----:B------:R-:W3:Y:S01]  /*4120*/  LDSM.16.MT88.4 R8, [R203+0x4800] ;  /* 0x00480000cb08783b */ /* 0x000ee20000004200 */
[----:B--2---:R-:W-:-:S02]  /*4130*/  FFMA.FTZ R3, R118, c[0x0][0x2d0], -R0 ;  /* 0x0000b40076037a23 */ /* 0x004fc40000010800 */
[----:B------:R-:W-:Y:S02]  /*4140*/  IMAD.MOV.U32 R118, RZ, RZ, R156 ;  /* 0x000000ffff767224 */ /* 0x000fe400078e009c */
[----:B------:R2:W-:Y:S02]  /*4150*/  MUFU.EX2 R238, R3 ;  /* 0x0000000300ee7308 */ /* 0x0005e40000000800 */
[C---:B------:R-:W-:Y:S01]  /*4160*/  HMMA.16816.F32 R108, R4.reuse, R16, R64 ;  /* 0x00000010046c723c */ /* 0x040fe20000001840 */
[----:B------:R-:W-:Y:S07]  /*4170*/  LDSM.16.MT88.4 R16, [R203+0x1000] ;  /* 0x00100000cb10783b */ /* 0x000fee0000004200 */
[----:B------:R-:W-:Y:S01]  /*4180*/  HMMA.16816.F32 R28, R4, R22, R72 ;  /* 0x00000016041c723c */ /* 0x000fe20000001848 */
[----:B------:R-:W5:Y:S01]  /*4190*/  LDSM.16.MT88.4 R20, [R204+0x1000] ;  /* 0x00100000cc14783b */ /* 0x000f620000004200 */
[----:B--2---:R-:W-:-:S02]  /*41a0*/  FFMA.FTZ R3, R120, c[0x0][0x2d0], -R0 ;  /* 0x0000b40078037a23 */ /* 0x004fc40000010800 */
[----:B------:R-:W-:-:S04]  /*41b0*/  IMAD.MOV.U32 R120, RZ, RZ, R160 ;  /* 0x000000ffff787224 */ /* 0x000fc800078e00a0 */
[C---:B-1----:R-:W-:Y:S01]  /*41c0*/  HMMA.16816.F32 R64, R4.reuse, R12, R100 ;  /* 0x0000000c0440723c */ /* 0x042fe20000001864 */
[----:B------:R1:W2:Y:S07]  /*41d0*/  MUFU.EX2 R236, R3 ;  /* 0x0000000300ec7308 */ /* 0x0002ae0000000800 */
[C---:B------:R-:W-:Y:S01]  /*41e0*/  HMMA.16816.F32 R44, R4.reuse, R14, R92 ;  /* 0x0000000e042c723c */ /* 0x040fe2000000185c */
[----:B------:R-:W-:Y:S07]  /*41f0*/  LDSM.16.MT88.4 R12, [R206+0x1000] ;  /* 0x00100000ce0c783b */ /* 0x000fee0000004200 */
[----:B---3--:R-:W-:Y:S01]  /*4200*/  HMMA.16816.F32 R24, R4, R8, R76 ;  /* 0x000000080418723c */ /* 0x008fe2000000184c */
[----:B-1----:R-:W-:-:S02]  /*4210*/  FFMA.FTZ R3, R119, c[0x0][0x2d0], -R0 ;  /* 0x0000b40077037a23 */ /* 0x002fc40000010800 */
[----:B------:R-:W-:Y:S02]  /*4220*/  IMAD.MOV.U32 R119, RZ, RZ, R157 ;  /* 0x000000ffff777224 */ /* 0x000fe400078e009d */
[----:B------:R1:W-:Y:S03]  /*4230*/  MUFU.EX2 R235, R3 ;  /* 0x0000000300eb7308 */ /* 0x0003e60000000800 */
[----:B------:R-:W-:Y:S01]  /*4240*/  HMMA.16816.F32 R40, R4, R10, R80 ;  /* 0x0000000a0428723c */ /* 0x000fe20000001850 */
[----:B------:R-:W3:Y:S06]  /*4250*/  LDSM.16.MT88.4 R8, [R200+0x1000] ;  /* 0x00100000c808783b */ /* 0x000eec0000004200 */
[----:B----4-:R-:W-:-:S02]  /*4260*/  F2FP.PACK_AB R4, R241, R239 ;  /* 0x000000eff104723e */ /* 0x010fc400000000ff */
[----:B--2---:R-:W-:Y:S02]  /*4270*/  F2FP.PACK_AB R5, R236, R238 ;  /* 0x000000eeec05723e */ /* 0x004fe400000000ff */
[----:B------:R-:W-:Y:S01]  /*4280*/  F2FP.PACK_AB R6, R242, R240 ;  /* 0x000000f0f206723e */ /* 0x000fe200000000ff */
[----:B-1----:R-:W-:Y:S02]  /*4290*/  FFMA.FTZ R3, R121, c[0x0][0x2d0], -R0 ;  /* 0x0000b40079037a23 */ /* 0x002fe40000010800 */
[----:B------:R-:W-:Y:S02]  /*42a0*/  IMAD.MOV.U32 R121, RZ, RZ, R155 ;  /* 0x000000ffff797224 */ /* 0x000fe400078e009b */
[----:B------:R-:W1:Y:S02]  /*42b0*/  MUFU.EX2 R237, R3 ;  /* 0x0000000300ed7308 */ /* 0x000e640000000800 */
[----:B-1----:R-:W-:Y:S01]  /*42c0*/  F2FP.PACK_AB R7, R237, R235 ;  /* 0x000000ebed07723e */ /* 0x002fe200000000ff */
[----:B------:R-:W-:-:S02]  /*42d0*/  FFMA.FTZ R3, R125, c[0x0][0x2d0], -R2 ;  /* 0x0000b4007d037a23 */ /* 0x000fc40000010802 */
[----:B------:R-:W-:-:S03]  /*42e0*/  IMAD.MOV.U32 R125, RZ, RZ, R118 ;  /* 0x000000ffff7d7224 */ /* 0x000fc600078e0076 */
[----:B------:R1:W-:Y:S01]  /*42f0*/  MUFU.EX2 R194, R3 ;  /* 0x0000000300c27308 */ /* 0x0003e20000000800 */
[C---:B-----5:R-:W-:Y:S08]  /*4300*/  HMMA.16816.F32 R72, R4.reuse, R20, R60 ;  /* 0x000000140448723c */ /* 0x060ff0000000183c */
[----:B---3--:R-:W-:Y:S01]  /*4310*/  HMMA.16816.F32 R92, R4, R8, R96 ;  /* 0x00000008045c723c */ /* 0x008fe20000001860 */
[----:B-1----:R-:W-:-:S07]  /*4320*/  FFMA.FTZ R3, R124, c[0x0][0x2d0], -R2 ;  /* 0x0000b4007c037a23 */ /* 0x002fce0000010802 */
[C---:B------:R-:W-:Y:S01]  /*4330*/  HMMA.16816.F32 R68, R4.reuse, R10, R88 ;  /* 0x0000000a0444723c */ /* 0x040fe20000001858 */
[----:B------:R-:W1:Y:S01]  /*4340*/  LDSM.16.MT88.4 R8, [R200+0x5000] ;  /* 0x00500000c808783b */ /* 0x000e620000004200 */
[----:B------:R2:W3:Y:S06]  /*4350*/  MUFU.EX2 R197, R3 ;  /* 0x0000000300c57308 */ /* 0x0004ec0000000800 */
[C---:B------:R-:W-:Y:S08]  /*4360*/  HMMA.16816.F32 R76, R4.reuse, R14, R52 ;  /* 0x0000000e044c723c */ /* 0x040ff00000001834 */
[----:B------:R-:W-:Y:S01]  /*4370*/  HMMA.16816.F32 R96, R4, R22, R104 ;  /* 0x000000160460723c */ /* 0x000fe20000001868 */
[----:B------:R-:W4:Y:S01]  /*4380*/  LDSM.16.MT88.4 R20, [R204+0x5000] ;  /* 0x00500000cc14783b */ /* 0x000f220000004200 */
[----:B--2---:R-:W-:-:S04]  /*4390*/  FFMA.FTZ R3, R123, c[0x0][0x2d0], -R2 ;  /* 0x0000b4007b037a23 */ /* 0x004fc80000010802 */
[----:B------:R2:W-:Y:S01]  /*43a0*/  MUFU.EX2 R196, R3 ;  /* 0x0000000300c47308 */ /* 0x0005e20000000800 */
[----:B------:R-:W-:Y:S01]  /*43b0*/  IMAD.MOV.U32 R107, RZ, RZ, R154 ;  /* 0x000000ffff6b7224 */ /* 0x000fe200078e009a */
[----:B------:R-:W-:Y:S01]  /*43c0*/  HMMA.16816.F32 R88, R4, R18, R84 ;  /* 0x000000120458723c */ /* 0x000fe20000001854 */
[----:B------:R-:W-:Y:S02]  /*43d0*/  IMAD.MOV.U32 R104, RZ, RZ, R151 ;  /* 0x000000ffff687224 */ /* 0x000fe400078e0097 */
[----:B------:R-:W-:Y:S02]  /*43e0*/  IMAD.MOV.U32 R106, RZ, RZ, R153 ;  /* 0x000000ffff6a7224 */ /* 0x000fe400078e0099 */
[----:B------:R-:W-:-:S03]  /*43f0*/  IMAD.MOV.U32 R105, RZ, RZ, R152 ;  /* 0x000000ffff697224 */ /* 0x000fc600078e0098 */
[----:B------:R-:W-:Y:S01]  /*4400*/  HMMA.16816.F32 R84, R4, R12, R56 ;  /* 0x0000000c0454723c */ /* 0x000fe20000001838 */
[----:B------:R-:W5:Y:S01]  /*4410*/  LDSM.16.MT88.4 R12, [R206+0x5000] ;  /* 0x00500000ce0c783b */ /* 0x000f620000004200 */
[----:B--2---:R-:W-:-:S06]  /*4420*/  FFMA.FTZ R3, R122, c[0x0][0x2d0], -R2 ;  /* 0x0000b4007a037a23 */ /* 0x004fcc0000010802 */
[C---:B------:R-:W-:Y:S01]  /*4430*/  HMMA.16816.F32 R100, R4.reuse, R16, R108 ;  /* 0x000000100464723c */ /* 0x040fe2000000186c */
[----:B------:R-:W-:Y:S01]  /*4440*/  LDSM.16.MT88.4 R16, [R203+0x1800] ;  /* 0x00180000cb10783b */ /* 0x000fe20000004200 */
[----:B------:R2:W-:Y:S05]  /*4450*/  MUFU.EX2 R195, R3 ;  /* 0x0000000300c37308 */ /* 0x0005ea0000000800 */
[----:B------:R-:W-:Y:S01]  /*4460*/  IMAD.MOV.U32 R109, RZ, RZ, R169 ;  /* 0x000000ffff6d7224 */ /* 0x000fe200078e00a9 */
[----:B-1----:R-:W-:Y:S01]  /*4470*/  HMMA.16816.F32 R60, R4, R8, R48 ;  /* 0x00000008043c723c */ /* 0x002fe20000001830 */
[----:B------:R-:W-:Y:S02]  /*4480*/  IMAD.MOV.U32 R110, RZ, RZ, R168 ;  /* 0x000000ffff6e7224 */ /* 0x000fe400078e00a8 */
[----:B------:R-:W-:-:S02]  /*4490*/  IMAD.MOV.U32 R108, RZ, RZ, R161 ;  /* 0x000000ffff6c7224 */ /* 0x000fc400078e00a1 */
[----:B------:R-:W-:-:S03]  /*44a0*/  IMAD.MOV.U32 R111, RZ, RZ, R150 ;  /* 0x000000ffff6f7224 */ /* 0x000fc600078e0096 */
[----:B------:R-:W-:Y:S01]  /*44b0*/  HMMA.16816.F32 R52, R4, R10, R36 ;  /* 0x0000000a0434723c */ /* 0x000fe20000001824 */
[----:B------:R-:W1:Y:S01]  /*44c0*/  LDSM.16.MT88.4 R8, [R203+0x5000] ;  /* 0x00500000cb08783b */ /* 0x000e620000004200 */
[----:B--2---:R-:W-:-:S04]  /*44d0*/  FFMA.FTZ R3, R126, c[0x0][0x2d0], -R0 ;  /* 0x0000b4007e037a23 */ /* 0x004fc80000010800 */
[----:B------:R2:W-:Y:S02]  /*44e0*/  MUFU.EX2 R192, R3 ;  /* 0x0000000300c07308 */ /* 0x0005e40000000800 */
[C---:B----4-:R-:W-:Y:S08]  /*44f0*/  HMMA.16816.F32 R56, R4.reuse, R20, R32 ;  /* 0x000000140438723c */ /* 0x050ff00000001820 */
[----:B------:R-:W-:Y:S01]  /*4500*/  HMMA.16816.F32 R48, R4, R22, R28 ;  /* 0x000000160430723c */ /* 0x000fe2000000181c */
[----:B------:R-:W4:Y:S01]  /*4510*/  LDSM.16.MT88.4 R20, [R204+0x1800] ;  /* 0x00180000cc14783b */ /* 0x000f220000004200 */
[----:B--2---:R-:W-:-:S06]  /*4520*/  FFMA.FTZ R3, R128, c[0x0][0x2d0], -R0 ;  /* 0x0000b40080037a23 */ /* 0x004fcc0000010800 */
[C---:B-----5:R-:W-:Y:S01]  /*4530*/  HMMA.16816.F32 R80, R4.reuse, R12, R64 ;  /* 0x0000000c0450723c */ /* 0x060fe20000001840 */
[----:B------:R2:W5:Y:S07]  /*4540*/  MUFU.EX2 R169, R3 ;  /* 0x0000000300a97308 */ /* 0x00056e0000000800 */
[C---:B------:R-:W-:Y:S01]  /*4550*/  HMMA.16816.F32 R32, R4.reuse, R14, R44 ;  /* 0x0000000e0420723c */ /* 0x040fe2000000182c */
[----:B------:R-:W-:Y:S07]  /*4560*/  LDSM.16.MT88.4 R12, [R206+0x1800] ;  /* 0x00180000ce0c783b */ /* 0x000fee0000004200 */
[----:B-1----:R-:W-:Y:S01]  /*4570*/  HMMA.16816.F32 R24, R4, R8, R24 ;  /* 0x000000080418723c */ /* 0x002fe20000001818 */
[----:B--2---:R-:W-:-:S04]  /*4580*/  FFMA.FTZ R3, R127, c[0x0][0x2d0], -R0 ;  /* 0x0000b4007f037a23 */ /* 0x004fc80000010800 */
[----:B------:R1:W-:Y:S03]  /*4590*/  MUFU.EX2 R168, R3 ;  /* 0x0000000300a87308 */ /* 0x0003e60000000800 */
[----:B------:R-:W-:Y:S01]  /*45a0*/  HMMA.16816.F32 R36, R4, R10, R40 ;  /* 0x0000000a0424723c */ /* 0x000fe20000001828 */
[----:B------:R-:W2:Y:S06]  /*45b0*/  LDSM.16.MT88.4 R8, [R200+0x1800] ;  /* 0x00180000c808783b */ /* 0x000eac0000004200 */
[----:B---3--:R-:W-:-:S02]  /*45c0*/  F2FP.PACK_AB R4, R197, R194 ;  /* 0x000000c2c504723e */ /* 0x008fc400000000ff */
[----:B-----5:R-:W-:Y:S02]  /*45d0*/  F2FP.PACK_AB R5, R169, R192 ;  /* 0x000000c0a905723e */ /* 0x020fe400000000ff */
[----:B------:R-:W-:Y:S01]  /*45e0*/  F2FP.PACK_AB R6, R195, R196 ;  /* 0x000000c4c306723e */ /* 0x000fe200000000ff */
[----:B-1----:R-:W-:-:S04]  /*45f0*/  FFMA.FTZ R3, R129, c[0x0][0x2d0], -R0 ;  /* 0x0000b40081037a23 */ /* 0x002fc80000010800 */
[----:B------:R-:W1:Y:S02]  /*4600*/  MUFU.EX2 R170, R3 ;  /* 0x0000000300aa7308 */ /* 0x000e640000000800 */
[----:B-1----:R-:W-:Y:S01]  /*4610*/  F2FP.PACK_AB R7, R170, R168 ;  /* 0x000000a8aa07723e */ /* 0x002fe200000000ff */
[----:B------:R-:W-:-:S05]  /*4620*/  FFMA.FTZ R3, R133, c[0x0][0x2d0], -R2 ;  /* 0x0000b40085037a23 */ /* 0x000fca0000010802 */
[----:B------:R1:W-:Y:S01]  /*4630*/  MUFU.EX2 R158, R3 ;  /* 0x00000003009e7308 */ /* 0x0003e20000000800 */
[C---:B----4-:R-:W-:Y:S08]  /*4640*/  HMMA.16816.F32 R96, R4.reuse, R22, R96 ;  /* 0x000000160460723c */ /* 0x050ff00000001860 */
[----:B--2---:R-:W-:Y:S01]  /*4650*/  HMMA.16816.F32 R40, R4, R8, R92 ;  /* 0x000000080428723c */ /* 0x004fe2000000185c */
        /* <DEDUP_REMOVED lines=9> */
[C---:B------:R-:W-:Y:S01]  /*46f0*/  HMMA.16816.F32 R76, R4.reuse, R14, R76 ;  /* 0x0000000e044c723c */ /* 0x040fe2000000184c */
[----:B------:R-:W5:Y:S07]  /*4700*/  LDSM.16.MT88.4 R12, [R206+0x5800] ;  /* 0x00580000ce0c783b */ /* 0x000f6e0000004200 */
[----:B------:R-:W-:Y:S01]  /*4710*/  HMMA.16816.F32 R100, R4, R16, R100 ;  /* 0x000000100464723c */ /* 0x000fe20000001864 */
[----:B--2---:R-:W-:-:S07]  /*4720*/  FFMA.FTZ R3, R130, c[0x0][0x2d0], -R2 ;  /* 0x0000b40082037a23 */ /* 0x004fce0000010802 */
[C---:B------:R-:W-:Y:S01]  /*4730*/  HMMA.16816.F32 R88, R4.reuse, R18, R88 ;  /* 0x000000120458723c */ /* 0x040fe20000001858 */
[----:B------:R-:W-:Y:S01]  /*4740*/  LDSM.16.MT88.4 R16, [R203+0x2000] ;  /* 0x00200000cb10783b */ /* 0x000fe20000004200 */
[----:B------:R2:W-:Y:S06]  /*4750*/  MUFU.EX2 R159, R3 ;  /* 0x00000003009f7308 */ /* 0x0005ec0000000800 */
[C---:B-1----:R-:W-:Y:S08]  /*4760*/  HMMA.16816.F32 R72, R4.reuse, R8, R60 ;  /* 0x000000080448723c */ /* 0x042ff0000000183c */
        /* <DEDUP_REMOVED lines=46> */
[----:B--2---:R-:W-:-:S02]  /*4a50*/  FFMA.FTZ R3, R163, c[0x0][0x2d0], -R0 ;  /* 0x0000b400a3037a23 */ /* 0x004fc40000010800 */
[----:B------:R-:W-:Y:S02]  /*4a60*/  IMAD.MOV.U32 R163, RZ, RZ, R111 ;  /* 0x000000ffffa37224 */ /* 0x000fe400078e006f */
[----:B------:R2:W-:Y:S01]  /*4a70*/  MUFU.EX2 R149, R3 ;  /* 0x0000000300957308 */ /* 0x0005e20000000800 */
[----:B------:R-:W-:Y:S01]  /*4a80*/  IMAD.MOV.U32 R111, RZ, RZ, R106 ;  /* 0x000000ffff6f7224 */ /* 0x000fe200078e006a */
[----:B----4-:R-:W-:Y:S01]  /*4a90*/  HMMA.16816.F32 R40, R4, R22, R56 ;  /* 0x000000160428723c */ /* 0x010fe20000001838 */
[----:B------:R-:W-:Y:S02]  /*4aa0*/  IMAD.MOV.U32 R106, RZ, RZ, R107 ;  /* 0x000000ffff6a7224 */ /* 0x000fe400078e006b */
[----:B------:R-:W-:Y:S02]  /*4ab0*/  IMAD.MOV.U32 R107, RZ, RZ, R119 ;  /* 0x000000ffff6b7224 */ /* 0x000fe400078e0077 */
[----:B------:R-:W-:-:S03]  /*4ac0*/  IMAD.MOV.U32 R119, RZ, RZ, R120 ;  /* 0x000000ffff777224 */ /* 0x000fc600078e0078 */
[----:B------:R-:W-:Y:S01]  /*4ad0*/  HMMA.16816.F32 R44, R4, R20, R64 ;  /* 0x00000014042c723c */ /* 0x000fe20000001840 */
[----:B------:R-:W4:Y:S01]  /*4ae0*/  LDSM.16.MT88.4 R20, [R204+0x2800] ;  /* 0x00280000cc14783b */ /* 0x000f220000004200 */
[----:B--2---:R-:W-:-:S06]  /*4af0*/  FFMA.FTZ R3, R171, c[0x0][0x2d0], -R0 ;  /* 0x0000b400ab037a23 */ /* 0x004fcc0000010800 */
[C---:B-----5:R-:W-:Y:S01]  /*4b00*/  HMMA.16816.F32 R80, R4.reuse, R12, R80 ;  /* 0x0000000c0450723c */ /* 0x060fe20000001850 */
[----:B------:R-:W-:Y:S01]  /*4b10*/  IMAD.MOV.U32 R171, RZ, RZ, R104 ;  /* 0x000000ffffab7224 */ /* 0x000fe200078e0068 */
[----:B------:R2:W5:Y:S06]  /*4b20*/  MUFU.EX2 R148, R3 ;  /* 0x0000000300947308 */ /* 0x00056c0000000800 */
[C---:B------:R-:W-:Y:S01]  /*4b30*/  HMMA.16816.F32 R56, R4.reuse, R14, R52 ;  /* 0x0000000e0438723c */ /* 0x040fe20000001834 */
[----:B------:R-:W-:Y:S07]  /*4b40*/  LDSM.16.MT88.4 R12, [R206+0x2800] ;  /* 0x00280000ce0c783b */ /* 0x000fee0000004200 */
[----:B-1----:R-:W-:Y:S01]  /*4b50*/  HMMA.16816.F32 R24, R4, R8, R24 ;  /* 0x000000080418723c */ /* 0x002fe20000001818 */
[----:B--2---:R-:W-:-:S02]  /*4b60*/  FFMA.FTZ R3, R162, c[0x0][0x2d0], -R0 ;  /* 0x0000b400a2037a23 */ /* 0x004fc40000010800 */
[----:B------:R-:W-:Y:S02]  /*4b70*/  IMAD.MOV.U32 R162, RZ, RZ, R105 ;  /* 0x000000ffffa27224 */ /* 0x000fe400078e0069 */
[----:B------:R1:W-:Y:S03]  /*4b80*/  MUFU.EX2 R134, R3 ;  /* 0x0000000300867308 */ /* 0x0003e60000000800 */
[----:B------:R-:W-:Y:S01]  /*4b90*/  HMMA.16816.F32 R48, R4, R10, R48 ;  /* 0x0000000a0430723c */ /* 0x000fe20000001830 */
[----:B------:R-:W2:Y:S06]  /*4ba0*/  LDSM.16.MT88.4 R8, [R200+0x2800] ;  /* 0x00280000c808783b */ /* 0x000eac0000004200 */
[----:B---3--:R-:W-:-:S02]  /*4bb0*/  F2FP.PACK_AB R4, R151, R150 ;  /* 0x000000969704723e */ /* 0x008fc400000000ff */
[----:B-----5:R-:W-:Y:S02]  /*4bc0*/  F2FP.PACK_AB R5, R148, R149 ;  /* 0x000000959405723e */ /* 0x020fe400000000ff */
        /* <DEDUP_REMOVED lines=8> */
[C---:B----4-:R-:W-:Y:S08]  /*4c50*/  HMMA.16816.F32 R52, R4.reuse, R20, R28 ;  /* 0x000000140434723c */ /* 0x050ff0000000181c */
[----:B--2---:R-:W-:Y:S01]  /*4c60*/  HMMA.16816.F32 R120, R4, R8, R60 ;  /* 0x000000080478723c */ /* 0x004fe2000000183c */
[----:B-1----:R-:W-:-:S07]  /*4c70*/  FFMA.FTZ R3, R231, c[0x0][0x2d0], -R2 ;  /* 0x0000b400e7037a23 */ /* 0x002fce0000010802 */
[----:B------:R-:W-:Y:S01]  /*4c80*/  HMMA.16816.F32 R60, R4, R10, R36 ;  /* 0x0000000a043c723c */ /* 0x000fe20000001824 */
[----:B------:R-:W1:Y:S01]  /*4c90*/  LDSM.16.MT88.4 R8, [R200+0x6800] ;  /* 0x00680000c808783b */ /* 0x000e620000004200 */
[----:B------:R2:W3:Y:S01]  /*4ca0*/  MUFU.EX2 R145, R3 ;  /* 0x0000000300917308 */ /* 0x0004e20000000800 */
[----:B------:R-:W-:-:S05]  /*4cb0*/  IMAD.MOV.U32 R231, RZ, RZ, R107 ;  /* 0x000000ffffe77224 */ /* 0x000fca00078e006b */
[C---:B------:R-:W-:Y:S01]  /*4cc0*/  HMMA.16816.F32 R88, R4.reuse, R22, R96 ;  /* 0x000000160458723c */ /* 0x040fe20000001860 */
[----:B------:R-:W4:Y:S07]  /*4cd0*/  LDSM.16.MT88.4 R20, [R204+0x6800] ;  /* 0x00680000cc14783b */ /* 0x000f2e0000004200 */
[----:B------:R-:W-:Y:S01]  /*4ce0*/  HMMA.16816.F32 R96, R4, R18, R92 ;  /* 0x000000120460723c */ /* 0x000fe2000000185c */
[----:B--2---:R-:W-:Y:S02]  /*4cf0*/  FFMA.FTZ R3, R230, c[0x0][0x2d0], -R2 ;  /* 0x0000b400e6037a23 */ /* 0x004fe40000010802 */
[----:B------:R-:W-:-:S02]  /*4d00*/  IMAD.MOV.U32 R230, RZ, RZ, R119 ;  /* 0x000000ffffe67224 */ /* 0x000fc400078e0077 */
[----:B------:R2:W-:Y:S03]  /*4d10*/  MUFU.EX2 R147, R3 ;  /* 0x0000000300937308 */ /* 0x0005e60000000800 */
[C---:B------:R-:W-:Y:S08]  /*4d20*/  HMMA.16816.F32 R92, R4.reuse, R12, R84 ;  /* 0x0000000c045c723c */ /* 0x040ff00000001854 */
[----:B------:R-:W-:Y:S01]  /*4d30*/  HMMA.16816.F32 R84, R4, R14, R76 ;  /* 0x0000000e0454723c */ /* 0x000fe2000000184c */
[----:B------:R-:W5:Y:S01]  /*4d40*/  LDSM.16.MT88.4 R12, [R206+0x6800] ;  /* 0x00680000ce0c783b */ /* 0x000f620000004200 */
[----:B--2---:R-:W-:-:S06]  /*4d50*/  FFMA.FTZ R3, R199, c[0x0][0x2d0], -R2 ;  /* 0x0000b400c7037a23 */ /* 0x004fcc0000010802 */
        /* <DEDUP_REMOVED lines=13> */
[----:B------:R-:W-:Y:S01]  /*4e30*/  LDSM.16.MT88.4 R80, [R203+0x3800] ;  /* 0x00380000cb50783b */ /* 0x000fe20000004200 */
[----:B------:R2:W5:Y:S06]  /*4e40*/  MUFU.EX2 R119, R3 ;  /* 0x0000000300777308 */ /* 0x00056c0000000800 */
        /* <DEDUP_REMOVED lines=13> */
[----:B------:R-:W-:-:S06]  /*4f20*/  FFMA.FTZ R3, R247, c[0x0][0x2d0], -R2 ;  /* 0x0000b400f7037a23 */ /* 0x000fcc0000010802 */
[C---:B----4-:R-:W-:Y:S08]  /*4f30*/  HMMA.16816.F32 R52, R4.reuse, R20, R52 ;  /* 0x000000140434723c */ /* 0x050ff00000001834 */
[C---:B--2---:R-:W-:Y:S08]  /*4f40*/  HMMA.16816.F32 R120, R4.reuse, R8, R120 ;  /* 0x000000080478723c */ /* 0x044ff00000001878 */
[C---:B------:R-:W-:Y:S01]  /*4f50*/  HMMA.16816.F32 R60, R4.reuse, R10, R60 ;  /* 0x0000000a043c723c */ /* 0x040fe2000000183c */
[----:B------:R-:W1:Y:S07]  /*4f60*/  LDSM.16.MT88.4 R8, [R200+0x7000] ;  /* 0x00700000c808783b */ /* 0x000e6e0000004200 */
[C---:B------:R-:W-:Y:S01]  /*4f70*/  HMMA.16816.F32 R44, R4.reuse, R22, R88 ;  /* 0x00000016042c723c */ /* 0x040fe20000001858 */
[----:B------:R-:W2:Y:S04]  /*4f80*/  LDSM.16.MT88.4 R20, [R204+0x7000] ;  /* 0x00700000cc14783b */ /* 0x000ea80000004200 */
[----:B------:R-:W-:Y:S03]  /*4f90*/  LDSM.16.MT88.4 R88, [R206+0x3800] ;  /* 0x00380000ce58783b */ /* 0x000fe60000004200 */
[C---:B------:R-:W-:Y:S01]  /*4fa0*/  HMMA.16816.F32 R76, R4.reuse, R16, R100 ;  /* 0x00000010044c723c */ /* 0x040fe20000001864 */
[----:B------:R-:W-:Y:S07]  /*4fb0*/  LDSM.16.MT88.4 R100, [R204+0x7800] ;  /* 0x00780000cc64783b */ /* 0x000fee0000004200 */
[C---:B------:R-:W-:Y:S01]  /*4fc0*/  HMMA.16816.F32 R48, R4.reuse, R18, R96 ;  /* 0x000000120430723c */ /* 0x040fe20000001860 */
[----:B------:R-:W-:Y:S07]  /*4fd0*/  LDSM.16.MT88.4 R96, [R200+0x7800] ;  /* 0x00780000c860783b */ /* 0x000fee0000004200 */
[C---:B------:R-:W-:Y:S08]  /*4fe0*/  HMMA.16816.F32 R56, R4.reuse, R12, R92 ;  /* 0x0000000c0438723c */ /* 0x040ff0000000185c */
[C---:B------:R-:W-:Y:S01]  /*4ff0*/  HMMA.16816.F32 R92, R4.reuse, R14, R84 ;  /* 0x0000000e045c723c */ /* 0x040fe20000001854 */
[----:B------:R-:W3:Y:S07]  /*5000*/  LDSM.16.MT88.4 R12, [R206+0x7000] ;  /* 0x00700000ce0c783b */ /* 0x000eee0000004200 */
[C---:B-1----:R-:W-:Y:S01]  /*5010*/  HMMA.16816.F32 R104, R4.reuse, R8, R72 ;  /* 0x000000080468723c */ /* 0x042fe20000001848 */
[----:B------:R-:W-:Y:S07]  /*5020*/  LDSM.16.MT88.4 R72, [R204+0x3800] ;  /* 0x00380000cc48783b */ /* 0x000fee0000004200 */
[C---:B------:R-:W-:Y:S01]  /*5030*/  HMMA.16816.F32 R128, R4.reuse, R10, R68 ;  /* 0x0000000a0480723c */ /* 0x040fe20000001844 */
[----:B------:R-:W1:Y:S07]  /*5040*/  LDSM.16.MT88.4 R8, [R203+0x7000] ;  /* 0x00700000cb08783b */ /* 0x000e6e0000004200 */
[C---:B--2---:R-:W-:Y:S01]  /*5050*/  HMMA.16816.F32 R64, R4.reuse, R20, R64 ;  /* 0x000000140440723c */ /* 0x044fe20000001840 */
[----:B------:R2:W-:Y:S07]  /*5060*/  MUFU.EX2 R20, R3 ;  /* 0x0000000300147308 */ /* 0x0005ee0000000800 */
[----:B------:R-:W-:Y:S01]  /*5070*/  HMMA.16816.F32 R40, R4, R22, R40 ;  /* 0x000000160428723c */ /* 0x000fe20000001828 */
[----:B--2---:R-:W-:-:S07]  /*5080*/  FFMA.FTZ R3, R245, c[0x0][0x2d0], -R2 ;  /* 0x0000b400f5037a23 */ /* 0x004fce0000010802 */
[C---:B---3--:R-:W-:Y:S01]  /*5090*/  HMMA.16816.F32 R36, R4.reuse, R12, R36 ;  /* 0x0000000c0424723c */ /* 0x048fe20000001824 */
[----:B------:R2:W-:Y:S07]  /*50a0*/  MUFU.EX2 R17, R3 ;  /* 0x0000000300117308 */ /* 0x0005ee0000000800 */
[C---:B------:R-:W-:Y:S01]  /*50b0*/  HMMA.16816.F32 R32, R4.reuse, R14, R32 ;  /* 0x0000000e0420723c */ /* 0x040fe20000001820 */
[----:B------:R-:W-:Y:S07]  /*50c0*/  LDSM.16.MT88.4 R12, [R206+0x7800] ;  /* 0x00780000ce0c783b */ /* 0x000fee0000004200 */
[----:B-1----:R-:W-:Y:S01]  /*50d0*/  HMMA.16816.F32 R28, R4, R8, R28 ;  /* 0x00000008041c723c */ /* 0x002fe2000000181c */
[----:B--2---:R-:W-:-:S02]  /*50e0*/  FFMA.FTZ R3, R125, c[0x0][0x2d0], -R2 ;  /* 0x0000b4007d037a23 */ /* 0x004fc40000010802 */
[----:B------:R-:W-:Y:S01]  /*50f0*/  FFMA.FTZ R2, R251, c[0x0][0x2d0], -R2 ;  /* 0x0000b400fb027a23 */ /* 0x000fe20000010802 */
[----:B------:R-:W1:Y:S01]  /*5100*/  LDSM.16.MT88.4 R124, [R200+0x3800] ;  /* 0x00380000c87c783b */ /* 0x000e620000004200 */
[----:B------:R2:W-:Y:S03]  /*5110*/  MUFU.EX2 R19, R3 ;  /* 0x0000000300137308 */ /* 0x0005e60000000800 */
[----:B------:R-:W-:Y:S05]  /*5120*/  HMMA.16816.F32 R24, R4, R10, R24 ;  /* 0x0000000a0418723c */ /* 0x000fea0000001818 */
[----:B------:R3:W-:Y:S02]  /*5130*/  MUFU.EX2 R18, R2 ;  /* 0x0000000200127308 */ /* 0x0007e40000000800 */
[----:B------:R-:W-:-:S02]  /*5140*/  IMAD.MOV.U32 R5, RZ, RZ, c[0x0][0x168] ;  /* 0x00005a00ff057624 */ /* 0x000fc400078e00ff */
[----:B--2---:R-:W-:Y:S02]  /*5150*/  FADD.FTZ R3, R248, R243 ;  /* 0x000000f3f8037221 */ /* 0x004fe40000010000 */
[----:B---3--:R-:W-:-:S04]  /*5160*/  FFMA.FTZ R2, R250, c[0x0][0x2d0], -R0 ;  /* 0x0000b400fa027a23 */ /* 0x008fc80000010800 */
[----:B------:R2:W-:Y:S02]  /*5170*/  MUFU.EX2 R16, R2 ;  /* 0x0000000200107308 */ /* 0x0005e40000000800 */
[----:B--2---:R-:W-:-:S06]  /*5180*/  FFMA.FTZ R2, R249, c[0x0][0x2d0], -R0 ;  /* 0x0000b400f9027a23 */ /* 0x004fcc0000010800 */
[----:B------:R2:W3:Y:S02]  /*5190*/  MUFU.EX2 R9, R2 ;  /* 0x0000000200097308 */ /* 0x0004e40000000800 */
[--C-:B--2---:R-:W-:Y:S02]  /*51a0*/  FFMA.FTZ R2, R230, c[0x0][0x2d0], -R0.reuse ;  /* 0x0000b400e6027a23 */ /* 0x104fe40000010800 */
[----:B------:R-:W-:-:S04]  /*51b0*/  FFMA.FTZ R0, R231, c[0x0][0x2d0], -R0 ;  /* 0x0000b400e7007a23 */ /* 0x000fc80000010800 */
[----:B------:R2:W-:Y:S01]  /*51c0*/  MUFU.EX2 R10, R2 ;  /* 0x00000002000a7308 */ /* 0x0005e20000000800 */
[----:B------:R-:W-:Y:S02]  /*51d0*/  IMAD.MOV.U32 R230, RZ, RZ, R232 ;  /* 0x000000ffffe67224 */ /* 0x000fe400078e00e8 */
[----:B------:R-:W-:Y:S02]  /*51e0*/  IMAD.MOV.U32 R231, RZ, RZ, R193 ;  /* 0x000000ffffe77224 */ /* 0x000fe400078e00c1 */
[----:B------:R-:W-:Y:S02]  /*51f0*/  IMAD.MOV.U32 R232, RZ, RZ, R162 ;  /* 0x000000ffffe87224 */ /* 0x000fe400078e00a2 */
[----:B------:R-:W-:Y:S01]  /*5200*/  IMAD.MOV.U32 R193, RZ, RZ, R171 ;  /* 0x000000ffffc17224 */ /* 0x000fe200078e00ab */
[----:B------:R4:W5:Y:S01]  /*5210*/  MUFU.EX2 R8, R0 ;  /* 0x0000000000087308 */ /* 0x0009620000000800 */
[----:B------:R-:W-:Y:S02]  /*5220*/  IMAD.MOV.U32 R162, RZ, RZ, R163 ;  /* 0x000000ffffa27224 */ /* 0x000fe400078e00a3 */
[----:B------:R-:W-:-:S02]  /*5230*/  IMAD.MOV.U32 R171, RZ, RZ, R108 ;  /* 0x000000ffffab7224 */ /* 0x000fc400078e006c */
[----:B------:R-:W-:Y:S02]  /*5240*/  IMAD.MOV.U32 R163, RZ, RZ, R109 ;  /* 0x000000ffffa37224 */ /* 0x000fe400078e006d */
[----:B------:R-:W-:Y:S01]  /*5250*/  IMAD.MOV.U32 R108, RZ, RZ, R113 ;  /* 0x000000ffff6c7224 */ /* 0x000fe200078e0071 */
[----:B---3--:R-:W-:Y:S01]  /*5260*/  F2FP.PACK_AB R113, R9, R16 ;  /* 0x000000100971723e */ /* 0x008fe200000000ff */
[----:B--2---:R-:W-:Y:S02]  /*5270*/  FADD.FTZ R2, R246, R244 ;  /* 0x000000f4f6027221 */ /* 0x004fe40000010000 */
[----:B------:R-:W-:Y:S01]  /*5280*/  IMAD.MOV.U32 R109, RZ, RZ, R112 ;  /* 0x000000ffff6d7224 */ /* 0x000fe200078e0070 */
[----:B------:R-:W-:Y:S01]  /*5290*/  F2FP.PACK_AB R112, R17, R20 ;  /* 0x000000141170723e */ /* 0x000fe200000000ff */
[----:B------:R-:W-:Y:S02]  /*52a0*/  FADD.FTZ R2, R252, R2 ;  /* 0x00000002fc027221 */ /* 0x000fe40000010000 */
[----:B----4-:R-:W-:Y:S01]  /*52b0*/  FADD.FTZ R0, R114, R3 ;  /* 0x0000000372007221 */ /* 0x010fe20000010000 */
[----:B------:R-:W-:Y:S01]  /*52c0*/  F2FP.PACK_AB R114, R18, R19 ;  /* 0x000000131272723e */ /* 0x000fe200000000ff */
[----:B------:R-:W-:-:S02]  /*52d0*/  FADD.FTZ R2, R230, R2 ;  /* 0x00000002e6027221 */ /* 0x000fc40000010000 */
[----:B------:R-:W-:Y:S01]  /*52e0*/  FADD.FTZ R0, R115, R0 ;  /* 0x0000000073007221 */ /* 0x000fe20000010000 */
[----:B-----5:R-:W-:Y:S01]  /*52f0*/  F2FP.PACK_AB R115, R8, R10 ;  /* 0x0000000a0873723e */ /* 0x020fe200000000ff */
        /* <DEDUP_REMOVED lines=40> */
[----:B------:R-:W-:Y:S02]  /*5580*/  IMAD.MOV.U32 R171, RZ, RZ, R111 ;  /* 0x000000ffffab7224 */ /* 0x000fe400078e006f */
[----:B------:R-:W-:Y:S02]  /*5590*/  FADD.FTZ R0, R150, R0 ;  /* 0x0000000096007221 */ /* 0x000fe40000010000 */
[----:B------:R-:W-:-:S02]  /*55a0*/  FADD.FTZ R3, R149, R2 ;  /* 0x0000000295037221 */ /* 0x000fc40000010000 */
[----:B------:R-:W-:Y:S01]  /*55b0*/  FADD.FTZ R4, R151, R0 ;  /* 0x0000000097047221 */ /* 0x000fe20000010000 */
[----:B------:R-:W-:Y:S01]  /*55c0*/  HMMA.16816.F32 R124, R112, R126, R60 ;  /* 0x0000007e707c723c */ /* 0x000fe2000000183c */
[----:B------:R-:W-:-:S04]  /*55d0*/  @P4 IMAD.HI.U32 R2, R171, c[0x0][0x2c8], RZ ;  /* 0x0000b200ab024a27 */ /* 0x000fc800078e00ff */
[----:B------:R-:W-:Y:S02]  /*55e0*/  FADD.FTZ R3, R148, R3 ;  /* 0x0000000394037221 */ /* 0x000fe40000010000 */
[----:B------:R-:W-:Y:S01]  /*55f0*/  FADD.FTZ R4, R153, R4 ;  /* 0x0000000499047221 */ /* 0x000fe20000010000 */
[C---:B------:R-:W-:Y:S01]  /*5600*/  HMMA.16816.F32 R72, R112.reuse, R74, R44 ;  /* 0x0000004a7048723c */ /* 0x040fe2000000182c */
        /* <DEDUP_REMOVED lines=13> */
[----:B------:R-:W-:Y:S01]  /*56e0*/  IMAD.MOV.U32 R163, RZ, RZ, R110 ;  /* 0x000000ffffa37224 */ /* 0x000fe200078e006e */
[----:B------:R-:W-:Y:S01]  /*56f0*/  LEA.HI R4, R4, R0, RZ, 0x7 ;  /* 0x0000000004047211 */ /* 0x000fe200078f38ff */
[----:B------:R-:W-:Y:S01]  /*5700*/  FADD.FTZ R0, R118, R2 ;  /* 0x0000000276007221 */ /* 0x000fe20000010000 */
[----:B------:R-:W1:Y:S01]  /*5710*/  LDSM.16.MT88.4 R108, [R203+0x7800] ;  /* 0x00780000cb6c783b */ /* 0x000e620000004200 */
[----:B------:R-:W-:Y:S01]  /*5720*/  FADD.FTZ R3, R147, R3 ;  /* 0x0000000393037221 */ /* 0x000fe20000010000 */
[----:B------:R-:W-:Y:S01]  /*5730*/  IADD3 R229, R163, -0x2, RZ ;  /* 0xfffffffea3e57810 */ /* 0x000fe20007ffe0ff */
[----:B------:R-:W-:Y:S01]  /*5740*/  FADD.FTZ R0, R144, R0 ;  /* 0x0000000090007221 */ /* 0x000fe20000010000 */
[----:B------:R-:W-:Y:S01]  /*5750*/  HMMA.16816.F32 R132, R112, R12, R36 ;  /* 0x0000000c7084723c */ /* 0x000fe20000001824 */
[----:B------:R-:W-:Y:S01]  /*5760*/  FADD.FTZ R2, R146, R3 ;  /* 0x0000000392027221 */ /* 0x000fe20000010000 */
[----:B------:R-:W-:Y:S01]  /*5770*/  SHF.R.S32.HI R3, RZ, 0x7, R4 ;  /* 0x00000007ff037819 */ /* 0x000fe20000011404 */
[----:B------:R-:W-:-:S02]  /*5780*/  FADD.FTZ R0, R16, R0 ;  /* 0x0000000010007221 */ /* 0x000fc40000010000 */
[----:B------:R-:W-:Y:S01]  /*5790*/  FADD.FTZ R2, R20, R2 ;  /* 0x0000000214027221 */ /* 0x000fe20000010000 */
[----:B------:R-:W-:Y:S01]  /*57a0*/  IMNMX R3, RZ, R3, !PT ;  /* 0x00000003ff037217 */ /* 0x000fe20007800200 */
[----:B------:R-:W-:Y:S02]  /*57b0*/  FADD.FTZ R0, R9, R0 ;  /* 0x0000000009007221 */ /* 0x000fe40000010000 */
[----:B------:R-:W-:Y:S01]  /*57c0*/  FADD.FTZ R2, R17, R2 ;  /* 0x0000000211027221 */ /* 0x000fe20000010000 */
[----:B------:R-:W-:Y:S01]  /*57d0*/  ISETP.GE.AND P0, PT, R229, R3, PT ;  /* 0x00000003e500720c */ /* 0x000fe20003f06270 */
[----:B------:R-:W-:Y:S01]  /*57e0*/  FADD.FTZ R0, R10, R0 ;  /* 0x000000000a007221 */ /* 0x000fe20000010000 */
[----:B------:R2:W-:Y:S01]  /*57f0*/  STL [R1+0x2c], R3 ;  /* 0x00002c0301007387 */ /* 0x0005e20000100800 */
[----:B------:R-:W-:Y:S02]  /*5800*/  FADD.FTZ R2, R19, R2 ;  /* 0x0000000213027221 */ /* 0x000fe40000010000 */
[----:B------:R-:W-:-:S02]  /*5810*/  FADD.FTZ R0, R8, R0 ;  /* 0x0000000008007221 */ /* 0x000fc40000010000 */
[----:B------:R-:W-:-:S03]  /*5820*/  FADD.FTZ R2, R18, R2 ;  /* 0x0000000212027221 */ /* 0x000fc60000010000 */
[----:B------:R2:W-:Y:S04]  /*5830*/  STL [R1+0x10], R0 ;  /* 0x0000100001007387 */ /* 0x0005e80000100800 */
[----:B------:R2:W-:Y:S01]  /*5840*/  STL [R1], R2 ;  /* 0x0000000201007387 */ /* 0x0005e20000100800 */
[C---:B-1----:R-:W-:Y:S08]  /*5850*/  HMMA.16816.F32 R104, R112.reuse, R108, R28 ;  /* 0x0000006c7068723c */ /* 0x042ff0000000181c */
[C---:B------:R-:W-:Y:S08]  /*5860*/  HMMA.16816.F32 R108, R112.reuse, R110, R24 ;  /* 0x0000006e706c723c */ /* 0x040ff00000001818 */
[----:B------:R-:W-:Y:S01]  /*5870*/  HMMA.16816.F32 R112, R112, R14, R32 ;  /* 0x0000000e7070723c */ /* 0x000fe20000001820 */
[----:B------:R-:W-:Y:S01]  /*5880*/  @!UPT UIADD3 URZ, URZ, URZ, URZ ;  /* 0x0000003f3f3ff290 */ /* 0x000fe2000fffe03f */
[----:B------:R-:W-:Y:S11]  /*5890*/  @!P0 BRA `(.L_x_2267) ;  /* 0x0000412000008947 */ /* 0x000ff60003800000 */
[----:B--2---:R-:W-:Y:S02]  /*58a0*/  MOV R118, R116 ;  /* 0x0000007400767202 */ /* 0x004fe40000000f00 */
[----:B------:R-:W-:-:S02]  /*58b0*/  MOV R3, R117 ;  /* 0x0000007500037202 */ /* 0x000fc40000000f00 */
[----:B------:R-:W-:-:S07]  /*58c0*/  MOV R192, R229 ;  /* 0x000000e500c07202 */ /* 0x000fce0000000f00 */
.L_x_2268:
        /* <DEDUP_REMOVED lines=9> */
[----:B------:R-:W-:Y:S02]  /*5960*/  @P5 IMAD R0, R0, c[0x0][0x208], RZ ;  /* 0x0000820000005a24 */ /* 0x000fe400078e02ff */
[----:B------:R-:W-:Y:S02]  /*5970*/  @P5 IMAD.SHL.U32 R119, R116, 0x80, RZ ;  /* 0x0000008074775824 */ /* 0x000fe400078e00ff */
        /* <DEDUP_REMOVED lines=24> */
[----:B------:R-:W4:Y:S04]  /*5b00*/  LDL R196, [R1+0x34] ;  /* 0x0000340001c47983 */ /* 0x000f280000100800 */
[----:B------:R-:W4:Y:S01]  /*5b10*/  LDL R193, [R1+0x40] ;  /* 0x0000400001c17983 */ /* 0x000f220000100800 */
[C---:B------:R-:W-:Y:S08]  /*5b20*/  HMMA.16816.F32 R36, R136.reuse, R40, RZ ;  /* 0x000000288824723c */ /* 0x040ff000000018ff */
[C---:B------:R-:W-:Y:S08]  /*5b30*/  HMMA.16816.F32 R40, R136.reuse, R42, RZ ;  /* 0x0000002a8828723c */ /* 0x040ff000000018ff */
        /* <DEDUP_REMOVED lines=12> */
[C---:B------:R-:W-:Y:S08]  /*5c00*/  HMMA.16816.F32 R20, R140.reuse, R152, R20 ;  /* 0x000000988c14723c */ /* 0x040ff00000001814 */
[C---:B------:R-:W-:Y:S01]  /*5c10*/  HMMA.16816.F32 R24, R140.reuse, R154, R24 ;  /* 0x0000009a8c18723c */ /* 0x040fe20000001818 */
[----:B------:R-:W2:Y:S07]  /*5c20*/  LDSM.16.M88.4 R152, [R217] ;  /* 0x00000000d998783b */ /* 0x000eae0000000200 */
[C---:B------:R-:W-:Y:S08]  /*5c30*/  HMMA.16816.F32 R28, R140.reuse, R156, R28 ;  /* 0x0000009c8c1c723c */ /* 0x040ff0000000181c */
[C---:B------:R-:W-:Y:S08]  /*5c40*/  HMMA.16816.F32 R32, R140.reuse, R158, R32 ;  /* 0x0000009e8c20723c */ /* 0x040ff00000001820 */
[C---:B-1----:R-:W-:Y:S08]  /*5c50*/  HMMA.16816.F32 R36, R140.reuse, R144, R36 ;  /* 0x000000908c24723c */ /* 0x042ff00000001824 */
[C---:B------:R-:W-:Y:S08]  /*5c60*/  HMMA.16816.F32 R40, R140.reuse, R146, R40 ;  /* 0x000000928c28723c */ /* 0x040ff00000001828 */
[C---:B-----5:R-:W-:Y:S08]  /*5c70*/  HMMA.16816.F32 R44, R140.reuse, R148, R44 ;  /* 0x000000948c2c723c */ /* 0x060ff0000000182c */
[C---:B------:R-:W-:Y:S04]  /*5c80*/  HMMA.16816.F32 R48, R140.reuse, R150, R48 ;  /* 0x000000968c30723c */ /* 0x040fe80000001830 */
[C---:B--2---:R-:W-:Y:S04]  /*5c90*/  @P5 IADD3 R0, P2, R119.reuse, R160, RZ ;  /* 0x000000a077005210 */ /* 0x044fe80007f5e0ff */
[C---:B------:R-:W-:Y:S04]  /*5ca0*/  HMMA.16816.F32 R52, R140.reuse, R152, R52 ;  /* 0x000000988c34723c */ /* 0x040fe80000001834 */
[----:B---3--:R-:W-:Y:S01]  /*5cb0*/  @P5 IMAD.X R117, R2, 0x1, R170, P2 ;  /* 0x0000000102755824 */ /* 0x008fe200010e06aa */
[C---:B------:R-:W-:Y:S03]  /*5cc0*/  @P5 LEA R116, P1, R0.reuse, c[0x0][0x1f8], 0x1 ;  /* 0x00007e0000745a11 */ /* 0x040fe600078208ff */
[C---:B------:R-:W-:Y:S04]  /*5cd0*/  HMMA.16816.F32 R56, R140.reuse, R154, R56 ;  /* 0x0000009a8c38723c */ /* 0x040fe80000001838 */
[----:B------:R-:W-:Y:S02]  /*5ce0*/  @P5 LEA.HI.X R117, R0, c[0x0][0x1fc], R117, 0x1, P1 ;  /* 0x00007f0000755a11 */ /* 0x000fe400008f0c75 */
[----:B------:R-:W-:Y:S02]  /*5cf0*/  @P5 IADD3 R0, P3, P2, R119, 0x40, R160 ;  /* 0x0000004077005810 */ /* 0x000fe40007a7e0a0 */
[----:B------:R-:W1:Y:S04]  /*5d00*/  LDSM.16.M88.4 R160, [R216] ;  /* 0x00000000d8a0783b */ /* 0x000e680000000200 */
[----:B------:R-:W-:Y:S02]  /*5d10*/  @P5 LEA R168, P1, R0, c[0x0][0x1f8], 0x1 ;  /* 0x00007e0000a85a11 */ /* 0x000fe400078208ff */
[----:B------:R-:W-:Y:S02]  /*5d20*/  @P5 IADD3.X R2, R2, RZ, R170, P3, P2 ;  /* 0x000000ff02025210 */ /* 0x000fe40001fe44aa */
[----:B------:R-:W2:Y:S02]  /*5d30*/  LDL R119, [R1+0x44] ;  /* 0x0000440001777983 */ /* 0x000ea40000100800 */
[----:B------:R-:W-:Y:S01]  /*5d40*/  @P5 LEA.HI.X R169, R0, c[0x0][0x1fc], R2, 0x1, P1 ;  /* 0x00007f0000a95a11 */ /* 0x000fe200008f0c02 */
[----:B------:R-:W-:Y:S02]  /*5d50*/  @P5 IMAD.MOV.U32 R2, RZ, RZ, c[0x0][0x208] ;  /* 0x00008200ff025624 */ /* 0x000fe400078e00ff */
[----:B------:R-:W-:Y:S01]  /*5d60*/  @P5 IMAD.MOV.U32 R0, RZ, RZ, 0x6 ;  /* 0x00000006ff005424 */ /* 0x000fe200078e00ff */
[----:B------:R-:W-:Y:S04]  /*5d70*/  @P5 ISETP.GE.AND P0, PT, R194, c[0x0][0x1d4], PT ;  /* 0x00007500c2005a0c */ /* 0x000fe80003f06270 */
[C---:B------:R-:W-:Y:S01]  /*5d80*/  @P5 SHF.L.U64.HI R0, R2.reuse, R0, c[0x0][0x20c] ;  /* 0x0000830002005619 */ /* 0x040fe20000010200 */
[----:B------:R-:W-:Y:S05]  /*5d90*/  @P5 IMAD.SHL.U32 R2, R2, 0x40, RZ ;  /* 0x0000004002025824 */ /* 0x000fea00078e00ff */
[-C--:B------:R-:W-:Y:S03]  /*5da0*/  @P5 IADD3 R156, P1, R116, R2.reuse, RZ ;  /* 0x00000002749c5210 */ /* 0x080fe60007f3e0ff */
[----:B------:R-:W-:Y:S01]  /*5db0*/  @!PT LDS RZ, [RZ] ;  /* 0x00000000fffff984 */ /* 0x000fe20000000800 */
[----:B------:R-:W-:Y:S01]  /*5dc0*/  @!PT LDS RZ, [RZ] ;  /* 0x00000000fffff984 */ /* 0x000fe20000000800 */
[----:B------:R-:W-:Y:S01]  /*5dd0*/  @!PT LDS RZ, [RZ] ;  /* 0x00000000fffff984 */ /* 0x000fe20000000800 */
[----:B------:R3:W-:Y:S02]  /*5de0*/  @P5 LDGSTS.E.BYPASS.LTC128B.128 [R228+0x100], [R116.64], !P0 ;  /* 0x0010000074e45fae */ /* 0x0007e4000c101d46 */
[--C-:B------:R-:W-:Y:S06]  /*5df0*/  @P5 IMAD.X R157, R117, 0x1, R0.reuse, P1 ;  /* 0x00000001759d5824 */ /* 0x100fec00008e0600 */
[----:B------:R5:W-:Y:S01]  /*5e00*/  @P5 LDGSTS.E.BYPASS.LTC128B.128 [R228+0x4100], [R168.64], !P6 ;  /* 0x04100000a8e45fae */ /* 0x000be2000f101d46 */
[C---:B-1----:R-:W-:Y:S07]  /*5e10*/  HMMA.16816.F32 R60, R140.reuse, R160, R60 ;  /* 0x000000a08c3c723c */ /* 0x042fee000000183c */
[----:B------:R1:W-:Y:S01]  /*5e20*/  @P5 LDGSTS.E.BYPASS.LTC128B.128 [R228+0x1100], [R156.64], !P0 ;  /* 0x011000009ce45fae */ /* 0x0003e2000c101d46 */
[----:B------:R-:W-:Y:S07]  /*5e30*/  HMMA.16816.F32 R64, R140, R162, R64 ;  /* 0x000000a28c40723c */ /* 0x000fee0000001840 */
[----:B------:R1:W-:Y:S01]  /*5e40*/  @P5 LDGSTS.E.BYPASS.LTC128B.128 [R228+0x5100], [R156.64+0x80], !P6 ;  /* 0x051000809ce45fae */ /* 0x0003e2000f101d46 */
[-C--:B---3--:R-:W-:Y:S05]  /*5e50*/  @P5 IADD3 R116, P2, R156, R2.reuse, RZ ;  /* 0x000000029c745210 */ /* 0x088fea0007f5e0ff */
[--C-:B------:R-:W-:Y:S01]  /*5e60*/  @P5 IMAD.X R117, R157, 0x1, R0.reuse, P2 ;  /* 0x000000019d755824 */ /* 0x100fe200010e0600 */
[----:B-----5:R-:W-:Y:S04]  /*5e70*/  @P5 IADD3 R168, P1, R116, R2, RZ ;  /* 0x0000000274a85210 */ /* 0x020fe80007f3e0ff */
[----:B------:R3:W-:Y:S01]  /*5e80*/  @P5 LDGSTS.E.BYPASS.LTC128B.128 [R228+0x2100], [R116.64], !P0 ;  /* 0x0210000074e45fae */ /* 0x0007e2000c101d46 */
[----:B------:R-:W-:Y:S07]  /*5e90*/  @P5 IMAD.X R169, R117, 0x1, R0, P1 ;  /* 0x0000000175a95824 */ /* 0x000fee00008e0600 */
[----:B------:R3:W-:Y:S08]  /*5ea0*/  @P5 LDGSTS.E.BYPASS.LTC128B.128 [R228+0x6100], [R116.64+0x80], !P6 ;  /* 0x0610008074e45fae */ /* 0x0007f0000f101d46 */
[----:B------:R5:W-:Y:S08]  /*5eb0*/  @P5 LDGSTS.E.BYPASS.LTC128B.128 [R228+0x3100], [R168.64], !P0 ;  /* 0x03100000a8e45fae */ /* 0x000bf0000c101d46 */
[----:B------:R5:W-:Y:S08]  /*5ec0*/  @P5 LDGSTS.E.BYPASS.LTC128B.128 [R228+0x7100], [R168.64+0x80], !P6 ;  /* 0x07100080a8e45fae */ /* 0x000bf0000f101d46 */
[----:B------:R-:W-:Y:S08]  /*5ed0*/  LDSM.16.M88.4 R144, [R205+0x800] ;  /* 0x00080000cd90783b */ /* 0x000ff00000000200 */
[----:B------:R-:W-:Y:S08]  /*5ee0*/  LDSM.16.M88.4 R148, [R205+0x1000] ;  /* 0x00100000cd94783b */ /* 0x000ff00000000200 */
[----:B------:R-:W-:Y:S08]  /*5ef0*/  LDSM.16.M88.4 R152, [R205+0x1800] ;  /* 0x00180000cd98783b */ /* 0x000ff00000000200 */
[----:B-----5:R-:W5:Y:S01]  /*5f00*/  LDSM.16.M88.4 R168, [R205] ;  /* 0x00000000cda8783b */ /* 0x020f620000000200 */
[----:B----4-:R-:W-:Y:S04]  /*5f10*/  IMAD.IADD R0, R193, 0x1, R196 ;  /* 0x00000001c1007824 */ /* 0x010fe800078e02c4 */
[----:B------:R-:W-:Y:S03]  /*5f20*/  @P4 IMAD.HI.U32 R2, R0, c[0x0][0x2c8], RZ ;  /* 0x0000b20000024a27 */ /* 0x000fe600078e00ff */
[----:B------:R-:W0:Y:S02]  /*5f30*/  LDGDEPBAR ;  /* 0x00000000000079af */ /* 0x000e240000000000 */
[----:B------:R-:W-:Y:S06]  /*5f40*/  @P4 SHF.R.U32.HI R0, RZ, c[0x0][0x2cc], R2 ;  /* 0x0000b300ff004a19 */ /* 0x000fec0000011602 */
[----:B-1----:R-:W1:Y:S08]  /*5f50*/  LDSM.16.M88.4 R156, [R205+0x2000] ;  /* 0x00200000cd9c783b */ /* 0x002e700000000200 */
[----:B------:R-:W4:Y:S08]  /*5f60*/  LDSM.16.M88.4 R160, [R205+0x2800] ;  /* 0x00280000cda0783b */ /* 0x000f300000000200 */
[----:B---3--:R-:W-:Y:S01]  /*5f70*/  SHFL.IDX PT, R116, R0, 0x1, 0x1c1f ;  /* 0x003c1f0000747f89 */ /* 0x008fe200000e0000 */
[C---:B-----5:R-:W-:Y:S07]  /*5f80*/  HMMA.16816.F32 R4, R164.reuse, R168, R4 ;  /* 0x000000a8a404723c */ /* 0x060fee0000001804 */
[----:B------:R3:W-:Y:S01]  /*5f90*/  SHFL.IDX PT, R2, R0, RZ, 0x1c1f ;  /* 0x001c1fff00027589 */ /* 0x0007e200000e0000 */
[C---:B------:R-:W-:Y:S07]  /*5fa0*/  HMMA.16816.F32 R8, R164.reuse, R170, R8 ;  /* 0x000000aaa408723c */ /* 0x040fee0000001808 */
[----:B------:R-:W5:Y:S01]  /*5fb0*/  LDSM.16.M88.4 R168, [R205+0x3000] ;  /* 0x00300000cda8783b */ /* 0x000f620000000200 */
[C---:B------:R-:W-:Y:S08]  /*5fc0*/  HMMA.16816.F32 R12, R164.reuse, R144, R12 ;  /* 0x00000090a40c723c */ /* 0x040ff0000000180c */
[C---:B------:R-:W-:Y:S01]  /*5fd0*/  HMMA.16816.F32 R16, R164.reuse, R146, R16 ;  /* 0x00000092a410723c */ /* 0x040fe20000001810 */
[----:B------:R-:W4:Y:S03]  /*5fe0*/  LDSM.16.M88.4 R144, [R205+0x3800] ;  /* 0x00380000cd90783b */ /* 0x000f260000000200 */
[----:B---3--:R-:W-:Y:S04]  /*5ff0*/  IMAD.MOV.U32 R0, RZ, RZ, -0x80 ;  /* 0xffffff80ff007424 */ /* 0x008fe800078e00ff */
[C---:B------:R-:W-:Y:S04]  /*6000*/  HMMA.16816.F32 R20, R164.reuse, R148, R20 ;  /* 0x00000094a414723c */ /* 0x040fe80000001814 */
[----:B------:R-:W-:Y:S04]  /*6010*/  IMAD R0, R192, R0, 0x1 ;  /* 0x00000001c0007424 */ /* 0x000fe800078e0200 */
[C---:B------:R-:W-:Y:S01]  /*6020*/  HMMA.16816.F32 R24, R164.reuse, R150, R24 ;  /* 0x00000096a418723c */ /* 0x040fe20000001818 */
[----:B------:R-:W3:Y:S07]  /*6030*/  LDSM.16.M88.4 R148, [R202] ;  /* 0x00000000ca94783b */ /* 0x000eee0000000200 */
[C---:B------:R-:W-:Y:S08]  /*6040*/  HMMA.16816.F32 R28, R164.reuse, R152, R28 ;  /* 0x00000098a41c723c */ /* 0x040ff0000000181c */
        /* <DEDUP_REMOVED lines=12> */
[----:B------:R-:W-:Y:S01]  /*6110*/  HMMA.16816.F32 R64, R164, R146, R64 ;  /* 0x00000092a440723c */ /* 0x000fe20000001840 */
[----:B------:R-:W4:Y:S07]  /*6120*/  LDSM.16.M88.4 R144, [R202+0x2800] ;  /* 0x00280000ca90783b */ /* 0x000f2e0000000200 */
[C---:B---3--:R-:W-:Y:S08]  /*6130*/  HMMA.16816.F32 R4, R172.reuse, R148, R4 ;  /* 0x00000094ac04723c */ /* 0x048ff00000001804 */
[C---:B------:R-:W-:Y:S01]  /*6140*/  HMMA.16816.F32 R8, R172.reuse, R150, R8 ;  /* 0x00000096ac08723c */ /* 0x040fe20000001808 */
[----:B------:R-:W3:Y:S07]  /*6150*/  LDSM.16.M88.4 R148, [R202+0x3000] ;  /* 0x00300000ca94783b */ /* 0x000eee0000000200 */
[C---:B------:R-:W-:Y:S04]  /*6160*/  HMMA.16816.F32 R12, R172.reuse, R152, R12 ;  /* 0x00000098ac0c723c */ /* 0x040fe8000000180c */
[----:B--2---:R-:W-:Y:S04]  /*6170*/  IADD3 R0, R0, c[0x0][0x1d0], -R119 ;  /* 0x0000740000007a10 */ /* 0x004fe80007ffe877 */
[C---:B------:R-:W-:Y:S01]  /*6180*/  HMMA.16816.F32 R16, R172.reuse, R154, R16 ;  /* 0x0000009aac10723c */ /* 0x040fe20000001810 */
[----:B------:R-:W2:Y:S03]  /*6190*/  LDSM.16.M88.4 R152, [R202+0x3800] ;  /* 0x00380000ca98783b */ /* 0x000ea60000000200 */
[----:B------:R-:W-:Y:S04]  /*61a0*/  IADD3 R0, R0, -c[0x0][0x168], RZ ;  /* 0x80005a0000007a10 */ /* 0x000fe80007ffe0ff */
[C---:B-1----:R-:W-:Y:S04]  /*61b0*/  HMMA.16816.F32 R20, R172.reuse, R156, R20 ;  /* 0x0000009cac14723c */ /* 0x042fe80000001814 */
[C---:B------:R-:W-:Y:S02]  /*61c0*/  IMAD.IADD R2, R0.reuse, 0x1, R2 ;  /* 0x0000000100027824 */ /* 0x040fe400078e0202 */
[----:B------:R-:W-:Y:S02]  /*61d0*/  IMAD.IADD R0, R0, 0x1, R116 ;  /* 0x0000000100007824 */ /* 0x000fe400078e0274 */
[C---:B------:R-:W-:Y:S01]  /*61e0*/  HMMA.16816.F32 R24, R172.reuse, R158, R24 ;  /* 0x0000009eac18723c */ /* 0x040fe20000001818 */
[----:B------:R-:W1:Y:S02]  /*61f0*/  LDSM.16.M88.4 R156, [R201+0x4000] ;  /* 0x00400000c99c783b */ /* 0x000e640000000200 */
[C---:B------:R-:W-:Y:S02]  /*6200*/  ISETP.GT.AND P1, PT, R0.reuse, RZ, PT ;  /* 0x000000ff0000720c */ /* 0x040fe40003f24270 */
[----:B------:R-:W-:Y:S02]  /*6210*/  ISETP.GT.AND P0, PT, R0, 0x1, PT ;  /* 0x000000010000780c */ /* 0x000fe40003f04270 */
[C---:B------:R-:W-:Y:S01]  /*6220*/  ISETP.GT.AND P3, PT, R2.reuse, RZ, PT ;  /* 0x000000ff0200720c */ /* 0x040fe20003f64270 */
[C---:B----4-:R-:W-:Y:S03]  /*6230*/  HMMA.16816.F32 R28, R172.reuse, R160, R28 ;  /* 0x000000a0ac1c723c */ /* 0x050fe6000000181c */
[C---:B------:R-:W-:Y:S02]  /*6240*/  ISETP.GT.AND P2, PT, R2.reuse, 0x1, PT ;  /* 0x000000010200780c */ /* 0x040fe40003f44270 */
[----:B------:R-:W-:Y:S03]  /*6250*/  ISETP.GT.AND P5, PT, R2, 0x60, PT ;  /* 0x000000600200780c */ /* 0x000fe60003fa4270 */
[C---:B------:R-:W-:Y:S01]  /*6260*/  HMMA.16816.F32 R32, R172.reuse, R162, R32 ;  /* 0x000000a2ac20723c */ /* 0x040fe20000001820 */
[----:B------:R-:W4:Y:S07]  /*6270*/  LDSM.16.M88.4 R160, [R201+0x4800] ;  /* 0x00480000c9a0783b */ /* 0x000f2e0000000200 */
[C---:B-----5:R-:W-:Y:S08]  /*6280*/  HMMA.16816.F32 R36, R172.reuse, R168, R36 ;  /* 0x000000a8ac24723c */ /* 0x060ff00000001824 */
[C---:B------:R-:W-:Y:S01]  /*6290*/  HMMA.16816.F32 R40, R172.reuse, R170, R40 ;  /* 0x000000aaac28723c */ /* 0x040fe20000001828 */
[----:B------:R-:W5:Y:S07]  /*62a0*/  LDSM.16.M88.4 R168, [R201+0x5000] ;  /* 0x00500000c9a8783b */ /* 0x000f6e0000000200 */
[C---:B------:R-:W-:Y:S08]  /*62b0*/  HMMA.16816.F32 R44, R172.reuse, R144, R44 ;  /* 0x00000090ac2c723c */ /* 0x040ff0000000182c */
        /* <DEDUP_REMOVED lines=29> */
[C---:B----4-:R-:W-:Y:S08]  /*6490*/  HMMA.16816.F32 R60, R176.reuse, R160, R60 ;  /* 0x000000a0b03c723c */ /* 0x050ff0000000183c */
[----:B------:R-:W-:Y:S01]  /*64a0*/  HMMA.16816.F32 R64, R176, R162, R64 ;  /* 0x000000a2b040723c */ /* 0x000fe20000001840 */
[----:B------:R-:W-:Y:S07]  /*64b0*/  LDSM.16.M88.4 R160, [R209] ;  /* 0x00000000d1a0783b */ /* 0x000fee0000000200 */
[C---:B-----5:R-:W-:Y:S08]  /*64c0*/  HMMA.16816.F32 R4, R180.reuse, R168, R4 ;  /* 0x000000a8b404723c */ /* 0x060ff00000001804 */
[C---:B------:R-:W-:Y:S01]  /*64d0*/  HMMA.16816.F32 R8, R180.reuse, R170, R8 ;  /* 0x000000aab408723c */ /* 0x040fe20000001808 */
[----:B------:R-:W-:Y:S07]  /*64e0*/  LDSM.16.M88.4 R168, [R208] ;  /* 0x00000000d0a8783b */ /* 0x000fee0000000200 */
[C---:B------:R-:W-:Y:S08]  /*64f0*/  HMMA.16816.F32 R12, R180.reuse, R144, R12 ;  /* 0x00000090b40c723c */ /* 0x040ff0000000180c */
[C---:B------:R-:W-:Y:S01]  /*6500*/  HMMA.16816.F32 R16, R180.reuse, R146, R16 ;  /* 0x00000092b410723c */ /* 0x040fe20000001810 */
[----:B------:R-:W4:Y:S07]  /*6510*/  LDSM.16.M88.4 R144, [R210] ;  /* 0x00000000d290783b */ /* 0x000f2e0000000200 */
[C---:B---3--:R-:W-:Y:S08]  /*6520*/  HMMA.16816.F32 R20, R180.reuse, R148, R20 ;  /* 0x00000094b414723c */ /* 0x048ff00000001814 */
        /* <DEDUP_REMOVED lines=13> */
[----:B------:R-:W-:Y:S07]  /*6600*/  LDSM.16.M88.4 R160, [R205+0x6800] ;  /* 0x00680000cda0783b */ /* 0x000fee0000000200 */
[C---:B------:R-:W-:Y:S08]  /*6610*/  HMMA.16816.F32 R60, R180.reuse, R168, R60 ;  /* 0x000000a8b43c723c */ /* 0x040ff0000000183c */
[----:B------:R-:W-:Y:S01]  /*6620*/  HMMA.16816.F32 R64, R180, R170, R64 ;  /* 0x000000aab440723c */ /* 0x000fe20000001840 */
[----:B------:R-:W-:Y:S07]  /*6630*/  LDSM.16.M88.4 R168, [R205+0x7000] ;  /* 0x00700000cda8783b */ /* 0x000fee0000000200 */
        /* <DEDUP_REMOVED lines=23> */
[C---:B------:R-:W-:Y:S08]  /*67b0*/  HMMA.16816.F32 R8, R188.reuse, R158, R8 ;  /* 0x0000009ebc08723c */ /* 0x040ff00000001808 */
[C---:B----4-:R-:W-:Y:S08]  /*67c0*/  HMMA.16816.F32 R12, R188.reuse, R144, R12 ;  /* 0x00000090bc0c723c */ /* 0x050ff0000000180c */
[C---:B------:R-:W-:Y:S01]  /*67d0*/  HMMA.16816.F32 R16, R188.reuse, R146, R16 ;  /* 0x00000092bc10723c */ /* 0x040fe20000001810 */
[----:B------:R-:W1:Y:S03]  /*67e0*/  LDSM.16.M88.4 R144, [R202+0x6000] ;  /* 0x00600000ca90783b */ /* 0x000e660000000200 */
[----:B------:R-:W-:Y:S02]  /*67f0*/  FSEL R157, R6, -INF , P1 ;  /* 0xff800000069d7808 */ /* 0x000fe40000800000 */
[----:B------:R-:W-:Y:S02]  /*6800*/  FSEL R159, R7, -INF , P0 ;  /* 0xff800000079f7808 */ /* 0x000fe40000000000 */
[C---:B---3--:R-:W-:Y:S03]  /*6810*/  HMMA.16816.F32 R20, R188.reuse, R148, R20 ;  /* 0x00000094bc14723c */ /* 0x048fe60000001814 */
[----:B------:R-:W-:Y:S02]  /*6820*/  ISETP.GT.AND P1, PT, R0, 0x8, PT ;  /* 0x000000080000780c */ /* 0x000fe40003f24270 */
[----:B------:R-:W-:Y:S02]  /*6830*/  FSEL R116, R4, -INF , P3 ;  /* 0xff80000004747808 */ /* 0x000fe40001800000 */
[----:B------:R-:W-:Y:S01]  /*6840*/  FSEL R156, R5, -INF , P2 ;  /* 0xff800000059c7808 */ /* 0x000fe20001000000 */
[C---:B------:R-:W-:Y:S01]  /*6850*/  HMMA.16816.F32 R24, R188.reuse, R150, R24 ;  /* 0x00000096bc18723c */ /* 0x040fe20000001818 */
[----:B------:R-:W3:Y:S02]  /*6860*/  LDSM.16.M88.4 R4, [R202+0x6800] ;  /* 0x00680000ca04783b */ /* 0x000ee40000000200 */
[----:B------:R-:W-:Y:S02]  /*6870*/  ISETP.GT.AND P0, PT, R0, 0x9, PT ;  /* 0x000000090000780c */ /* 0x000fe40003f04270 */
[----:B------:R-:W-:Y:S02]  /*6880*/  ISETP.GT.AND P3, PT, R2, 0x8, PT ;  /* 0x000000080200780c */ /* 0x000fe40003f64270 */
[----:B------:R-:W-:Y:S01]  /*6890*/  FSEL R151, R10, -INF , P1 ;  /* 0xff8000000a977808 */ /* 0x000fe20000800000 */
[C---:B--2---:R-:W-:Y:S03]  /*68a0*/  HMMA.16816.F32 R28, R188.reuse, R152, R28 ;  /* 0x00000098bc1c723c */ /* 0x044fe6000000181c */
[C---:B------:R-:W-:Y:S02]  /*68b0*/  ISETP.GT.AND P1, PT, R0.reuse, 0x10, PT ;  /* 0x000000100000780c */ /* 0x040fe40003f24270 */
[----:B------:R-:W-:Y:S02]  /*68c0*/  FSEL R158, R11, -INF , P0 ;  /* 0xff8000000b9e7808 */ /* 0x000fe40000000000 */
[----:B------:R-:W-:Y:S01]  /*68d0*/  ISETP.GT.AND P0, PT, R0, 0x11, PT ;  /* 0x000000110000780c */ /* 0x000fe20003f04270 */
[C---:B------:R-:W-:Y:S03]  /*68e0*/  HMMA.16816.F32 R32, R188.reuse, R154, R32 ;  /* 0x0000009abc20723c */ /* 0x040fe60000001820 */
[----:B------:R-:W-:Y:S02]  /*68f0*/  ISETP.GT.AND P2, PT, R2, 0x9, PT ;  /* 0x000000090200780c */ /* 0x000fe40003f44270 */
[----:B------:R-:W-:Y:S02]  /*6900*/  FSEL R149, R8, -INF , P3 ;  /* 0xff80000008957808 */ /* 0x000fe40001800000 */
[----:B------:R-:W-:Y:S01]  /*6910*/  FSEL R160, R14, -INF , P1 ;  /* 0xff8000000ea07808 */ /* 0x000fe20000800000 */
[----:B------:R-:W-:Y:S01]  /*6920*/  IMAD.MOV.U32 R14, RZ, RZ, R194 ;  /* 0x000000ffff0e7224 */ /* 0x000fe200078e00c2 */
[C---:B-1----:R-:W-:Y:S03]  /*6930*/  HMMA.16816.F32 R36, R188.reuse, R144, R36 ;  /* 0x00000090bc24723c */ /* 0x042fe60000001824 */
[----:B------:R-:W-:Y:S01]  /*6940*/  FSEL R161, R15, -INF , P0 ;  /* 0xff8000000fa17808 */ /* 0x000fe20000000000 */
[----:B------:R-:W-:Y:S01]  /*6950*/  IMAD.MOV.U32 R15, RZ, RZ, R195 ;  /* 0x000000ffff0f7224 */ /* 0x000fe200078e00c3 */
[C---:B------:R-:W-:Y:S02]  /*6960*/  ISETP.GT.AND P1, PT, R0.reuse, 0x18, PT ;  /* 0x000000180000780c */ /* 0x040fe40003f24270 */
[----:B------:R-:W-:Y:S01]  /*6970*/  ISETP.GT.AND P0, PT, R0, 0x19, PT ;  /* 0x000000190000780c */ /* 0x000fe20003f04270 */
[C---:B------:R-:W-:Y:S03]  /*6980*/  HMMA.16816.F32 R40, R188.reuse, R146, R40 ;  /* 0x00000092bc28723c */ /* 0x040fe60000001828 */
[----:B------:R-:W-:Y:S02]  /*6990*/  ISETP.GT.AND P3, PT, R2, 0x10, PT ;  /* 0x000000100200780c */ /* 0x000fe40003f64270 */
[----:B------:R-:W-:Y:S02]  /*69a0*/  FSEL R162, R18, -INF , P1 ;  /* 0xff80000012a27808 */ /* 0x000fe40000800000 */
[----:B------:R-:W-:Y:S01]  /*69b0*/  FSEL R163, R19, -INF , P0 ;  /* 0xff80000013a37808 */ /* 0x000fe20000000000 */
[C---:B---3--:R-:W-:Y:S01]  /*69c0*/  HMMA.16816.F32 R44, R188.reuse, R4, R44 ;  /* 0x00000004bc2c723c */ /* 0x048fe2000000182c */
[----:B------:R-:W2:Y:S02]  /*69d0*/  LDL.64 R18, [R1+0x18] ;  /* 0x0000180001127983 */ /* 0x000ea40000100a00 */
[----:B------:R-:W-:Y:S02]  /*69e0*/  ISETP.GT.AND P1, PT, R0, 0x20, PT ;  /* 0x000000200000780c */ /* 0x000fe40003f24270 */
[----:B------:R-:W-:Y:S02]  /*69f0*/  FSEL R152, R12, -INF , P3 ;  /* 0xff8000000c987808 */ /* 0x000fe40001800000 */
[----:B------:R-:W-:Y:S01]  /*6a00*/  ISETP.GT.AND P3, PT, R2, 0x18, PT ;  /* 0x000000180200780c */ /* 0x000fe20003f64270 */
[C---:B------:R-:W-:Y:S01]  /*6a10*/  HMMA.16816.F32 R48, R188.reuse, R6, R48 ;  /* 0x00000006bc30723c */ /* 0x040fe20000001830 */
[----:B------:R-:W-:Y:S02]  /*6a20*/  LDSM.16.M88.4 R4, [R202+0x7800] ;  /* 0x00780000ca04783b */ /* 0x000fe40000000200 */
[----:B------:R-:W-:Y:S02]  /*6a30*/  ISETP.GT.AND P0, PT, R0, 0x21, PT ;  /* 0x000000210000780c */ /* 0x000fe40003f04270 */
[----:B------:R-:W-:Y:S02]  /*6a40*/  FSEL R154, R16, -INF , P3 ;  /* 0xff800000109a7808 */ /* 0x000fe40001800000 */
[----:B------:R-:W-:Y:S02]  /*6a50*/  FSEL R150, R9, -INF , P2 ;  /* 0xff80000009967808 */ /* 0x000fe40001000000 */
[----:B------:R-:W3:Y:S01]  /*6a60*/  LDL R16, [R1+0x14] ;  /* 0x0000140001107983 */ /* 0x000ee20000100800 */
[----:B------:R-:W-:Y:S02]  /*6a70*/  ISETP.GT.AND P2, PT, R2, 0x11, PT ;  /* 0x000000110200780c */ /* 0x000fe40003f44270 */
[----:B------:R-:W-:Y:S01]  /*6a80*/  FMNMX.FTZ R12, R116, R3, !PT ;  /* 0x00000003740c7209 */ /* 0x000fe20007810000 */
[----:B------:R-:W1:Y:S01]  /*6a90*/  LDSM.16.M88.4 R8, [R202+0x7000] ;  /* 0x00700000ca08783b */ /* 0x000e620000000200 */
[----:B------:R-:W-:Y:S04]  /*6aa0*/  DEPBAR.LE SB0, 0x0 ;  /* 0x000080000000791a */ /* 0x000fe80000000000 */
[----:B------:R-:W-:Y:S02]  /*6ab0*/  FMNMX.FTZ R12, R156, R12, !PT ;  /* 0x0000000c9c0c7209 */ /* 0x000fe40007810000 */
[----:B------:R-:W-:Y:S01]  /*6ac0*/  FSEL R170, R22, -INF , P1 ;  /* 0xff80000016aa7808 */ /* 0x000fe20000800000 */
[----:B------:R-:W-:Y:S01]  /*6ad0*/  BAR.SYNC.DEFER_BLOCKING 0x0 ;  /* 0x0000000000007b1d */ /* 0x000fe20000010000 */
[----:B------:R-:W-:Y:S02]  /*6ae0*/  FMNMX.FTZ R12, R149, R12, !PT ;  /* 0x0000000c950c7209 */ /* 0x000fe40007810000 */
[----:B------:R-:W-:Y:S02]  /*6af0*/  FSEL R193, R23, -INF , P0 ;  /* 0xff80000017c17808 */ /* 0x000fe40000000000 */
[----:B------:R-:W-:Y:S02]  /*6b00*/  FMNMX.FTZ R12, R150, R12, !PT ;  /* 0x0000000c960c7209 */ /* 0x000fe40007810000 */
[----:B------:R-:W-:Y:S02]  /*6b10*/  FSEL R153, R13, -INF , P2 ;  /* 0xff8000000d997808 */ /* 0x000fe40001000000 */
[----:B------:R-:W-:Y:S02]  /*6b20*/  FMNMX.FTZ R12, R152, R12, !PT ;  /* 0x0000000c980c7209 */ /* 0x000fe40007810000 */
[----:B------:R-:W-:Y:S02]  /*6b30*/  ISETP.GT.AND P3, PT, R2, 0x20, PT ;  /* 0x000000200200780c */ /* 0x000fe40003f64270 */
[----:B------:R-:W-:Y:S02]  /*6b40*/  ISETP.GT.AND P1, PT, R0, 0x28, PT ;  /* 0x000000280000780c */ /* 0x000fe40003f24270 */
[----:B------:R-:W-:Y:S02]  /*6b50*/  FSEL R168, R20, -INF , P3 ;  /* 0xff80000014a87808 */ /* 0x000fe40001800000 */
[----:B------:R-:W-:Y:S02]  /*6b60*/  ISETP.GT.AND P0, PT, R0, 0x29, PT ;  /* 0x000000290000780c */ /* 0x000fe40003f04270 */
[----:B------:R-:W-:Y:S02]  /*6b70*/  FSEL R195, R26, -INF , P1 ;  /* 0xff8000001ac37808 */ /* 0x000fe40000800000 */
[----:B------:R-:W-:Y:S02]  /*6b80*/  ISETP.GT.AND P1, PT, R0, 0x30, PT ;  /* 0x000000300000780c */ /* 0x000fe40003f24270 */
[----:B------:R-:W-:Y:S02]  /*6b90*/  FSEL R196, R27, -INF , P0 ;  /* 0xff8000001bc47808 */ /* 0x000fe40000000000 */
[----:B------:R-:W-:Y:S02]  /*6ba0*/  FSEL R199, R30, -INF , P1 ;  /* 0xff8000001ec77808 */ /* 0x000fe40000800000 */
[C---:B------:R-:W-:Y:S02]  /*6bb0*/  ISETP.GT.AND P0, PT, R0.reuse, 0x31, PT ;  /* 0x000000310000780c */ /* 0x040fe40003f04270 */
[----:B------:R-:W-:Y:S02]  /*6bc0*/  ISETP.GT.AND P1, PT, R0, 0x38, PT ;  /* 0x000000380000780c */ /* 0x000fe40003f24270 */
[----:B------:R-:W-:Y:S01]  /*6bd0*/  FSEL R232, R31, -INF , P0 ;  /* 0xff8000001fe87808 */ /* 0x000fe20000000000 */
[C---:B-1----:R-:W-:Y:S05]  /*6be0*/  HMMA.16816.F32 R52, R188.reuse, R8, R52 ;  /* 0x00000008bc34723c */ /* 0x042fea0000001834 */
[C---:B------:R-:W-:Y:S02]  /*6bf0*/  ISETP.GT.AND P2, PT, R2.reuse, 0x19, PT ;  /* 0x000000190200780c */ /* 0x040fe40003f44270 */
[----:B------:R-:W-:Y:S01]  /*6c00*/  FMNMX.FTZ R8, R153, R12, !PT ;  /* 0x0000000c99087209 */ /* 0x000fe20007810000 */
[C---:B------:R-:W-:Y:S03]  /*6c10*/  HMMA.16816.F32 R56, R188.reuse, R10, R56 ;  /* 0x0000000abc38723c */ /* 0x040fe60000001838 */
[----:B------:R-:W-:Y:S02]  /*6c20*/  ISETP.GT.AND P3, PT, R2, 0x28, PT ;  /* 0x000000280200780c */ /* 0x000fe40003f64270 */
[----:B------:R-:W-:Y:S02]  /*6c30*/  FSEL R155, R17, -INF , P2 ;  /* 0xff800000119b7808 */ /* 0x000fe40001000000 */
[----:B------:R-:W-:Y:S01]  /*6c40*/  FMNMX.FTZ R8, R154, R8, !PT ;  /* 0x000000089a087209 */ /* 0x000fe20007810000 */
[C---:B------:R-:W-:Y:S03]  /*6c50*/  HMMA.16816.F32 R60, R188.reuse, R4, R60 ;  /* 0x00000004bc3c723c */ /* 0x040fe6000000183c */
[C---:B------:R-:W-:Y:S02]  /*6c60*/  ISETP.GT.AND P2, PT, R2.reuse, 0x21, PT ;  /* 0x000000210200780c */ /* 0x040fe40003f44270 */
[----:B------:R-:W-:Y:S02]  /*6c70*/  FMNMX.FTZ R8, R155, R8, !PT ;  /* 0x000000089b087209 */ /* 0x000fe40007810000 */
[----:B------:R-:W-:Y:S01]  /*6c80*/  FSEL R169, R21, -INF , P2 ;  /* 0xff80000015a97808 */ /* 0x000fe20001000000 */
[----:B------:R-:W-:Y:S03]  /*6c90*/  HMMA.16816.F32 R64, R188, R6, R64 ;  /* 0x00000006bc40723c */ /* 0x000fe60000001840 */
[----:B------:R-:W-:Y:S02]  /*6ca0*/  ISETP.GT.AND P2, PT, R2, 0x29, PT ;  /* 0x000000290200780c */ /* 0x000fe40003f44270 */
[----:B------:R-:W-:Y:S02]  /*6cb0*/  FMNMX.FTZ R8, R168, R8, !PT ;  /* 0x00000008a8087209 */ /* 0x000fe40007810000 */
[----:B------:R-:W-:Y:S02]  /*6cc0*/  FSEL R171, R24, -INF , P3 ;  /* 0xff80000018ab7808 */ /* 0x000fe40001800000 */
[----:B------:R-:W-:Y:S02]  /*6cd0*/  FMNMX.FTZ R8, R169, R8, !PT ;  /* 0x00000008a9087209 */ /* 0x000fe40007810000 */
[----:B------:R-:W-:Y:S02]  /*6ce0*/  ISETP.GT.AND P3, PT, R2, 0x30, PT ;  /* 0x000000300200780c */ /* 0x000fe40003f64270 */
[----:B------:R-:W-:Y:S02]  /*6cf0*/  FSEL R194, R25, -INF , P2 ;  /* 0xff80000019c27808 */ /* 0x000fe40001000000 */
[----:B------:R-:W-:Y:S02]  /*6d00*/  FMNMX.FTZ R8, R171, R8, !PT ;  /* 0x00000008ab087209 */ /* 0x000fe40007810000 */
[----:B------:R-:W-:Y:S02]  /*6d10*/  FSEL R198, R28, -INF , P3 ;  /* 0xff8000001cc67808 */ /* 0x000fe40001800000 */
[----:B------:R-:W-:Y:S02]  /*6d20*/  FMNMX.FTZ R8, R194, R8, !PT ;  /* 0x00000008c2087209 */ /* 0x000fe40007810000 */
[----:B------:R-:W-:Y:S02]  /*6d30*/  ISETP.GT.AND P2, PT, R2, 0x31, PT ;  /* 0x000000310200780c */ /* 0x000fe40003f44270 */
[----:B------:R-:W-:Y:S02]  /*6d40*/  FMNMX.FTZ R8, R198, R8, !PT ;  /* 0x00000008c6087209 */ /* 0x000fe40007810000 */
[----:B------:R-:W-:Y:S02]  /*6d50*/  FSEL R197, R29, -INF , P2 ;  /* 0xff8000001dc57808 */ /* 0x000fe40001000000 */
[C---:B------:R-:W-:Y:S02]  /*6d60*/  ISETP.GT.AND P3, PT, R2.reuse, 0x38, PT ;  /* 0x000000380200780c */ /* 0x040fe40003f64270 */
[----:B------:R-:W-:Y:S02]  /*6d70*/  FMNMX.FTZ R4, R197, R8, !PT ;  /* 0x00000008c5047209 */ /* 0x000fe40007810000 */
[----:B------:R-:W-:Y:S02]  /*6d80*/  ISETP.GT.AND P2, PT, R2, 0x39, PT ;  /* 0x000000390200780c */ /* 0x000fe40003f44270 */
[----:B------:R-:W-:Y:S02]  /*6d90*/  FSEL R230, R32, -INF , P3 ;  /* 0xff80000020e67808 */ /* 0x000fe40001800000 */
[----:B------:R-:W-:Y:S02]  /*6da0*/  ISETP.GT.AND P3, PT, R2, 0x40, PT ;  /* 0x000000400200780c */ /* 0x000fe40003f64270 */
[----:B------:R-:W-:Y:S02]  /*6db0*/  FSEL R231, R33, -INF , P2 ;  /* 0xff80000021e77808 */ /* 0x000fe40001000000 */
[----:B------:R-:W-:Y:S02]  /*6dc0*/  FMNMX.FTZ R9, R157, R118, !PT ;  /* 0x000000769d097209 */ /* 0x000fe40007810000 */
[----:B------:R-:W-:Y:S02]  /*6dd0*/  FMNMX.FTZ R4, R230, R4, !PT ;  /* 0x00000004e6047209 */ /* 0x000fe40007810000 */
[----:B------:R-:W-:Y:S02]  /*6de0*/  FSEL R235, R36, -INF , P3 ;  /* 0xff80000024eb7808 */ /* 0x000fe40001800000 */
[C---:B------:R-:W-:Y:S02]  /*6df0*/  ISETP.GT.AND P2, PT, R2.reuse, 0x41, PT ;  /* 0x000000410200780c */ /* 0x040fe40003f44270 */
[----:B------:R-:W-:Y:S02]  /*6e00*/  FMNMX.FTZ R9, R159, R9, !PT ;  /* 0x000000099f097209 */ /* 0x000fe40007810000 */
[----:B------:R-:W-:Y:S02]  /*6e10*/  FMNMX.FTZ R4, R231, R4, !PT ;  /* 0x00000004e7047209 */ /* 0x000fe40007810000 */
[----:B------:R-:W-:Y:S02]  /*6e20*/  FSEL R236, R37, -INF , P2 ;  /* 0xff80000025ec7808 */ /* 0x000fe40001000000 */
[----:B------:R-:W-:Y:S02]  /*6e30*/  FMNMX.FTZ R9, R151, R9, !PT ;  /* 0x0000000997097209 */ /* 0x000fe40007810000 */
[----:B------:R-:W-:Y:S02]  /*6e40*/  ISETP.GT.AND P3, PT, R2, 0x48, PT ;  /* 0x000000480200780c */ /* 0x000fe40003f64270 */
[----:B------:R-:W-:Y:S02]  /*6e50*/  FMNMX.FTZ R4, R235, R4, !PT ;  /* 0x00000004eb047209 */ /* 0x000fe40007810000 */
[----:B------:R-:W-:Y:S02]  /*6e60*/  ISETP.GT.AND P0, PT, R0, 0x39, PT ;  /* 0x000000390000780c */ /* 0x000fe40003f04270 */
[----:B------:R-:W-:Y:S02]  /*6e70*/  FSEL R233, R34, -INF , P1 ;  /* 0xff80000022e97808 */ /* 0x000fe40000800000 */
[----:B------:R-:W-:Y:S02]  /*6e80*/  ISETP.GT.AND P1, PT, R0, 0x40, PT ;  /* 0x000000400000780c */ /* 0x000fe40003f24270 */
[----:B------:R-:W-:Y:S02]  /*6e90*/  ISETP.GT.AND P2, PT, R2, 0x49, PT ;  /* 0x000000490200780c */ /* 0x000fe40003f44270 */
[----:B------:R-:W-:Y:S02]  /*6ea0*/  FSEL R238, R40, -INF , P3 ;  /* 0xff80000028ee7808 */ /* 0x000fe40001800000 */
[----:B------:R-:W-:Y:S02]  /*6eb0*/  FMNMX.FTZ R9, R158, R9, !PT ;  /* 0x000000099e097209 */ /* 0x000fe40007810000 */
[----:B------:R-:W-:Y:S02]  /*6ec0*/  FMNMX.FTZ R117, R236, R4, !PT ;  /* 0x00000004ec757209 */ /* 0x000fe40007810000 */
[----:B------:R-:W-:Y:S02]  /*6ed0*/  FSEL R237, R38, -INF , P1 ;  /* 0xff80000026ed7808 */ /* 0x000fe40000800000 */
[----:B------:R-:W-:Y:S02]  /*6ee0*/  ISETP.GT.AND P1, PT, R0, 0x48, PT ;  /* 0x000000480000780c */ /* 0x000fe40003f24270 */
[----:B------:R-:W-:Y:S02]  /*6ef0*/  ISETP.GT.AND P3, PT, R2, 0x50, PT ;  /* 0x000000500200780c */ /* 0x000fe40003f64270 */
[----:B------:R-:W-:Y:S02]  /*6f00*/  FMNMX.FTZ R9, R160, R9, !PT ;  /* 0x00000009a0097209 */ /* 0x000fe40007810000 */
[----:B------:R-:W-:Y:S02]  /*6f10*/  FSEL R234, R35, -INF , P0 ;  /* 0xff80000023ea7808 */ /* 0x000fe40000000000 */
[----:B------:R-:W-:Y:S02]  /*6f20*/  ISETP.GT.AND P0, PT, R0, 0x41, PT ;  /* 0x000000410000780c */ /* 0x000fe40003f04270 */
[----:B------:R-:W-:Y:S02]  /*6f30*/  FSEL R239, R41, -INF , P2 ;  /* 0xff80000029ef7808 */ /* 0x000fe40001000000 */
[----:B------:R-:W-:Y:S02]  /*6f40*/  FMNMX.FTZ R117, R238, R117, !PT ;  /* 0x00000075ee757209 */ /* 0x000fe40007810000 */
[----:B------:R-:W-:Y:S02]  /*6f50*/  FSEL R240, R39, -INF , P0 ;  /* 0xff80000027f07808 */ /* 0x000fe40000000000 */
[----:B------:R-:W-:Y:S02]  /*6f60*/  FSEL R248, R44, -INF , P3 ;  /* 0xff8000002cf87808 */ /* 0x000fe40001800000 */
[----:B------:R-:W-:Y:S02]  /*6f70*/  FMNMX.FTZ R9, R161, R9, !PT ;  /* 0x00000009a1097209 */ /* 0x000fe40007810000 */
[----:B------:R-:W-:Y:S02]  /*6f80*/  ISETP.GT.AND P0, PT, R0, 0x49, PT ;  /* 0x000000490000780c */ /* 0x000fe40003f04270 */
[----:B------:R-:W-:Y:S02]  /*6f90*/  ISETP.GT.AND P2, PT, R2, 0x51, PT ;  /* 0x000000510200780c */ /* 0x000fe40003f44270 */
[----:B------:R-:W-:Y:S02]  /*6fa0*/  FSEL R241, R42, -INF , P1 ;  /* 0xff8000002af17808 */ /* 0x000fe40000800000 */
[----:B------:R-:W-:Y:S02]  /*6fb0*/  ISETP.GT.AND P1, PT, R0, 0x50, PT ;  /* 0x000000500000780c */ /* 0x000fe40003f24270 */
[----:B------:R-:W-:Y:S02]  /*6fc0*/  FMNMX.FTZ R117, R239, R117, !PT ;  /* 0x00000075ef757209 */ /* 0x000fe40007810000 */
[----:B------:R-:W-:Y:S02]  /*6fd0*/  FSEL R250, R45, -INF , P2 ;  /* 0xff8000002dfa7808 */ /* 0x000fe40001000000 */
[----:B------:R-:W-:Y:S02]  /*6fe0*/  FSEL R252, R46, -INF , P1 ;  /* 0xff8000002efc7808 */ /* 0x000fe40000800000 */
        /* <DEDUP_REMOVED lines=9> */
[----:B------:R-:W-:Y:S02]  /*7080*/  FMNMX.FTZ R117, R250, R117, !PT ;  /* 0x00000075fa757209 */ /* 0x000fe40007810000 */
        /* <DEDUP_REMOVED lines=8> */
[----:B------:R-:W-:Y:S02]  /*7110*/  ISETP.GT.AND P2, PT, R2, 0x68, PT ;  /* 0x000000680200780c */ /* 0x000fe40003f44270 */
[----:B------:R-:W-:Y:S02]  /*7120*/  FMNMX.FTZ R117, R40, R117, !PT ;  /* 0x0000007528757209 */ /* 0x000fe40007810000 */
[----:B------:R-:W-:Y:S02]  /*7130*/  FMNMX.FTZ R4, R195, R5, !PT ;  /* 0x00000005c3047209 */ /* 0x000fe40007810000 */
        /* <DEDUP_REMOVED lines=12> */
[----:B------:R-:W-:Y:S02]  /*7200*/  FMNMX.FTZ R117, R60, R117, !PT ;  /* 0x000000753c757209 */ /* 0x000fe40007810000 */
[----:B------:R-:W-:Y:S02]  /*7210*/  FSEL R42, R61, -INF , P5 ;  /* 0xff8000003d2a7808 */ /* 0x000fe40002800000 */
[C---:B------:R-:W-:Y:S02]  /*7220*/  ISETP.GT.AND P3, PT, R2.reuse, 0x78, PT ;  /* 0x000000780200780c */ /* 0x040fe40003f64270 */
[----:B------:R-:W-:Y:S02]  /*7230*/  FMNMX.FTZ R4, R233, R4, !PT ;  /* 0x00000004e9047209 */ /* 0x000fe40007810000 */
[----:B------:R-:W-:Y:S02]  /*7240*/  ISETP.GT.AND P2, PT, R2, 0x79, PT ;  /* 0x000000790200780c */ /* 0x000fe40003f44270 */
[----:B------:R-:W-:Y:S02]  /*7250*/  FMNMX.FTZ R117, R42, R117, !PT ;  /* 0x000000752a757209 */ /* 0x000fe40007810000 */
[----:B------:R-:W-:Y:S01]  /*7260*/  FSEL R41, R64, -INF , P3 ;  /* 0xff80000040297808 */ /* 0x000fe20001800000 */
[----:B------:R-:W-:Y:S01]  /*7270*/  IMAD.MOV.U32 R64, RZ, RZ, R49 ;  /* 0x000000ffff407224 */ /* 0x000fe200078e0031 */
        /* <DEDUP_REMOVED lines=8> */
[----:B------:R-:W-:Y:S02]  /*7300*/  FMNMX.FTZ R2, R241, R2, !PT ;  /* 0x00000002f1027209 */ /* 0x000fe40007810000 */
[----:B------:R-:W-:Y:S02]  /*7310*/  ISETP.GT.AND P0, PT, R0, 0x59, PT ;  /* 0x000000590000780c */ /* 0x000fe40003f04270 */
[----:B------:R-:W-:Y:S02]  /*7320*/  FMNMX.FTZ R2, R242, R2, !PT ;  /* 0x00000002f2027209 */ /* 0x000fe40007810000 */
        /* <DEDUP_REMOVED lines=9> */
[----:B------:R-:W-:Y:S02]  /*73c0*/  FSEL R13, R55, -INF , P1 ;  /* 0xff800000370d7808 */ /* 0x000fe40000800000 */
[C---:B------:R-:W-:Y:S02]  /*73d0*/  ISETP.GT.AND P1, PT, R0.reuse, 0x68, PT ;  /* 0x000000680000780c */ /* 0x040fe40003f24270 */
[----:B------:R-:W-:Y:S02]  /*73e0*/  FMNMX.FTZ R2, R43, R2, !PT ;  /* 0x000000022b027209 */ /* 0x000fe40007810000 */
[----:B-1----:R-:W-:Y:S02]  /*73f0*/  FMNMX.FTZ R117, R117, R4, !PT ;  /* 0x0000000475757209 */ /* 0x002fe40007810000 */
[----:B------:R-:W-:Y:S02]  /*7400*/  FMNMX.FTZ R2, R13, R2, !PT ;  /* 0x000000020d027209 */ /* 0x000fe40007810000 */
[----:B------:R-:W-:Y:S01]  /*7410*/  ISETP.GT.AND P0, PT, R0, 0x69, PT ;  /* 0x000000690000780c */ /* 0x000fe20003f04270 */
[----:B------:R-:W1:Y:S01]  /*7420*/  SHFL.BFLY PT, R4, R117, 0x1, 0x1f ;  /* 0x0c201f0075047f89 */ /* 0x000e6200000e0000 */
[----:B------:R-:W-:Y:S02]  /*7430*/  FSEL R58, R58, -INF , P1 ;  /* 0xff8000003a3a7808 */ /* 0x000fe40000800000 */
[----:B------:R-:W-:Y:S02]  /*7440*/  FSEL R59, R59, -INF , P0 ;  /* 0xff8000003b3b7808 */ /* 0x000fe40000000000 */
[----:B------:R-:W-:Y:S02]  /*7450*/  ISETP.GT.AND P1, PT, R0, 0x70, PT ;  /* 0x000000700000780c */ /* 0x000fe40003f24270 */
[----:B------:R-:W-:Y:S02]  /*7460*/  FMNMX.FTZ R2, R58, R2, !PT ;  /* 0x000000023a027209 */ /* 0x000fe40007810000 */
[----:B------:R-:W-:Y:S02]  /*7470*/  FSEL R62, R62, -INF , P1 ;  /* 0xff8000003e3e7808 */ /* 0x000fe40000800000 */
[----:B------:R-:W-:Y:S02]  /*7480*/  ISETP.GT.AND P0, PT, R0, 0x71, PT ;  /* 0x000000710000780c */ /* 0x000fe40003f04270 */
[----:B------:R-:W-:Y:S02]  /*7490*/  FMNMX.FTZ R2, R59, R2, !PT ;  /* 0x000000023b027209 */ /* 0x000fe40007810000 */
[----:B------:R-:W-:Y:S02]  /*74a0*/  FSEL R63, R63, -INF , P0 ;  /* 0xff8000003f3f7808 */ /* 0x000fe40000000000 */
[----:B------:R-:W-:Y:S02]  /*74b0*/  FMNMX.FTZ R2, R62, R2, !PT ;  /* 0x000000023e027209 */ /* 0x000fe40007810000 */
[C---:B------:R-:W-:Y:S02]  /*74c0*/  ISETP.GT.AND P1, PT, R0.reuse, 0x78, PT ;  /* 0x000000780000780c */ /* 0x040fe40003f24270 */
[----:B------:R-:W-:Y:S02]  /*74d0*/  ISETP.GT.AND P0, PT, R0, 0x79, PT ;  /* 0x000000790000780c */ /* 0x000fe40003f04270 */
[----:B------:R-:W-:Y:S02]  /*74e0*/  FMNMX.FTZ R0, R63, R2, !PT ;  /* 0x000000023f007209 */ /* 0x000fe40007810000 */
[----:B------:R-:W-:Y:S02]  /*74f0*/  FSEL R66, R66, -INF , P1 ;  /* 0xff80000042427808 */ /* 0x000fe40000800000 */
[----:B------:R-:W-:Y:S01]  /*7500*/  FSEL R119, R67, -INF , P0 ;  /* 0xff80000043777808 */ /* 0x000fe20000000000 */
[----:B------:R-:W-:Y:S01]  /*7510*/  IMAD.MOV.U32 R67, RZ, RZ, R60 ;  /* 0x000000ffff437224 */ /* 0x000fe200078e003c */
[----:B------:R-:W-:Y:S02]  /*7520*/  FMNMX.FTZ R0, R66, R0, !PT ;  /* 0x0000000042007209 */ /* 0x000fe40007810000 */
[----:B-1----:R-:W-:Y:S02]  /*7530*/  FMNMX.FTZ R117, R117, R4, !PT ;  /* 0x0000000475757209 */ /* 0x002fe40007810000 */
[----:B------:R-:W-:Y:S02]  /*7540*/  FMNMX.FTZ R0, R119, R0, !PT ;  /* 0x0000000077007209 */ /* 0x000fe40007810000 */
[C---:B------:R-:W-:Y:S01]  /*7550*/  FSETP.NEU.FTZ.AND P1, PT, R117.reuse, -INF , PT ;  /* 0xff8000007500780b */ /* 0x040fe20003f3d000 */
[----:B------:R-:W-:Y:S01]  /*7560*/  FMUL.FTZ R148, R117, c[0x0][0x2d0] ;  /* 0x0000b40075947a20 */ /* 0x000fe20000410000 */
[----:B------:R-:W-:Y:S01]  /*7570*/  ISETP.GE.AND P5, PT, R192, 0x1, PT ;  /* 0x00000001c000780c */ /* 0x000fe20003fa6270 */
[----:B------:R-:W1:Y:S03]  /*7580*/  SHFL.BFLY PT, R2, R0, 0x2, 0x1f ;  /* 0x0c401f0000027f89 */ /* 0x000e6600000e0000 */
[----:B------:R-:W-:Y:S05]  /*7590*/  FSEL R148, R148, RZ, P1 ;  /* 0x000000ff94947208 */ /* 0x000fea0000800000 */
[--C-:B------:R-:W-:Y:S02]  /*75a0*/  FFMA.FTZ R6, R156, c[0x0][0x2d0], -R148.reuse ;  /* 0x0000b4009c067a23 */ /* 0x100fe40000010894 */
[--C-:B------:R-:W-:Y:S02]  /*75b0*/  FFMA.FTZ R4, R116, c[0x0][0x2d0], -R148.reuse ;  /* 0x0000b40074047a23 */ /* 0x100fe40000010894 */
[----:B------:R4:W-:Y:S01]  /*75c0*/  MUFU.EX2 R246, R6 ;  /* 0x0000000600f67308 */ /* 0x0009e20000000800 */
[----:B------:R-:W-:Y:S01]  /*75d0*/  @P5 SHF.R.S32.HI R7, RZ, 0x1f, R229 ;  /* 0x0000001fff075819 */ /* 0x000fe200000114e5 */
[----:B------:R-:W-:Y:S04]  /*75e0*/  @P5 IMAD.MOV.U32 R10, RZ, RZ, c[0x0][0x1e0] ;  /* 0x00007800ff0a5624 */ /* 0x000fe800078e00ff */
[----:B------:R-:W-:Y:S02]  /*75f0*/  @P5 IMAD R7, R7, c[0x0][0x1e0], RZ ;  /* 0x0000780007075a24 */ /* 0x000fe400078e02ff */
[----:B------:R-:W-:Y:S02]  /*7600*/  @P5 IMAD.SHL.U32 R11, R10, 0x40, RZ ;  /* 0x000000400a0b5824 */ /* 0x000fe400078e00ff */
[----:B------:R5:W2:Y:S01]  /*7610*/  MUFU.EX2 R243, R4 ;  /* 0x0000000400f37308 */ /* 0x000aa20000000800 */
[----:B-1----:R-:W-:Y:S05]  /*7620*/  FMNMX.FTZ R0, R0, R2, !PT ;  /* 0x0000000200007209 */ /* 0x002fea0007810000 */
[----:B------:R-:W1:Y:S01]  /*7630*/  SHFL.BFLY PT, R2, R0, 0x1, 0x1f ;  /* 0x0c201f0000027f89 */ /* 0x000e6200000e0000 */
[----:B----4-:R-:W-:Y:S02]  /*7640*/  @P5 IMAD R6, R229, c[0x0][0x1e4], R7 ;  /* 0x00007900e5065a24 */ /* 0x010fe400078e0207 */
[----:B------:R-:W-:Y:S04]  /*7650*/  FFMA.FTZ R7, R149, c[0x0][0x2d0], -R148 ;  /* 0x0000b40095077a23 */ /* 0x000fe80000010894 */
[----:B------:R4:W-:Y:S01]  /*7660*/  MUFU.EX2 R52, R7 ;  /* 0x0000000700347308 */ /* 0x0009e20000000800 */
[----:B-----5:R-:W-:Y:S01]  /*7670*/  @P5 IMAD.WIDE.U32 R4, R229, c[0x0][0x1e0], RZ ;  /* 0x00007800e5045a25 */ /* 0x020fe200078e00ff */
[----:B--2---:R-:W-:Y:S03]  /*7680*/  F2FP.PACK_AB R144, R246, R243 ;  /* 0x000000f3f690723e */ /* 0x004fe600000000ff */
[----:B------:R-:W-:Y:S01]  /*7690*/  @P5 IMAD.SHL.U32 R8, R4, 0x80, RZ ;  /* 0x0000008004085824 */ /* 0x000fe200078e00ff */
[----:B-1----:R-:W-:Y:S01]  /*76a0*/  FMNMX.FTZ R116, R0, R2, !PT ;  /* 0x0000000200747209 */ /* 0x002fe20007810000 */
[----:B------:R-:W-:Y:S03]  /*76b0*/  @P5 IMAD.IADD R0, R5, 0x1, R6 ;  /* 0x0000000105005824 */ /* 0x000fe600078e0206 */
[----:B------:R-:W-:Y:S02]  /*76c0*/  @P5 IADD3 R2, P3, R8, R18, RZ ;  /* 0x0000001208025210 */ /* 0x000fe40007f7e0ff */
[C---:B------:R-:W-:Y:S01]  /*76d0*/  FSETP.NEU.FTZ.AND P0, PT, R116.reuse, -INF , PT ;  /* 0xff8000007400780b */ /* 0x040fe20003f1d000 */
[----:B------:R-:W-:Y:S01]  /*76e0*/  FMUL.FTZ R149, R116, c[0x0][0x2d0] ;  /* 0x0000b40074957a20 */ /* 0x000fe20000410000 */
[----:B------:R-:W-:Y:S01]  /*76f0*/  @P5 SHF.L.U64.HI R0, R4, 0x7, R0 ;  /* 0x0000000704005819 */ /* 0x000fe20000010200 */
[----:B------:R-:W-:Y:S01]  /*7700*/  FFMA.FTZ R4, R150, c[0x0][0x2d0], -R148 ;  /* 0x0000b40096047a23 */ /* 0x000fe20000010894 */
[----:B------:R-:W-:Y:S02]  /*7710*/  @P5 LEA R6, P2, R2, c[0x0][0x1c8], 0x1 ;  /* 0x0000720002065a11 */ /* 0x000fe400078408ff */
[----:B---3--:R-:W-:Y:S01]  /*7720*/  @P5 IADD3.X R5, R0, R16, RZ, P3, !PT ;  /* 0x0000001000055210 */ /* 0x008fe20001ffe4ff */
[----:B------:R-:W1:Y:S01]  /*7730*/  MUFU.EX2 R61, R4 ;  /* 0x00000004003d7308 */ /* 0x000e620000000800 */
[----:B------:R-:W-:Y:S02]  /*7740*/  FSEL R149, R149, RZ, P0 ;  /* 0x000000ff95957208 */ /* 0x000fe40000000000 */
[----:B----4-:R-:W-:Y:S01]  /*7750*/  @P5 LEA.HI.X R7, R2, c[0x0][0x1cc], R5, 0x1, P2 ;  /* 0x0000730002075a11 */ /* 0x010fe200010f0c05 */
[----:B------:R-:W-:Y:S01]  /*7760*/  @P5 IMAD.MOV.U32 R5, RZ, RZ, 0x6 ;  /* 0x00000006ff055424 */ /* 0x000fe200078e00ff */
[----:B------:R-:W-:Y:S04]  /*7770*/  @P5 IADD3 R2, P3, P2, R8, 0x40, R18 ;  /* 0x0000004008025810 */ /* 0x000fe80007a7e012 */
[----:B------:R-:W-:Y:S02]  /*7780*/  @P5 IADD3.X R0, R0, RZ, R16, P3, P2 ;  /* 0x000000ff00005210 */ /* 0x000fe40001fe4410 */
[----:B------:R-:W-:Y:S02]  /*7790*/  @P5 LEA R8, P3, R2, c[0x0][0x1c8], 0x1 ;  /* 0x0000720002085a11 */ /* 0x000fe400078608ff */
[----:B------:R-:W-:Y:S02]  /*77a0*/  @P5 ISETP.GE.AND P2, PT, R14, c[0x0][0x1d4], PT ;  /* 0x000075000e005a0c */ /* 0x000fe40003f46270 */
[----:B------:R-:W-:Y:S01]  /*77b0*/  @P5 LEA.HI.X R9, R2, c[0x0][0x1cc], R0, 0x1, P3 ;  /* 0x0000730002095a11 */ /* 0x000fe200018f0c00 */
[--C-:B------:R-:W-:Y:S01]  /*77c0*/  FFMA.FTZ R0, R151, c[0x0][0x2d0], -R149.reuse ;  /* 0x0000b40097007a23 */ /* 0x100fe20000010895 */
[----:B------:R-:W-:Y:S01]  /*77d0*/  @P5 SHF.L.U64.HI R10, R10, R5, c[0x0][0x1e4] ;  /* 0x000079000a0a5619 */ /* 0x000fe20000010205 */
[--C-:B------:R-:W-:Y:S02]  /*77e0*/  FFMA.FTZ R5, R159, c[0x0][0x2d0], -R149.reuse ;  /* 0x0000b4009f057a23 */ /* 0x100fe40000010895 */
[----:B------:R2:W-:Y:S01]  /*77f0*/  MUFU.EX2 R51, R0 ;  /* 0x0000000000337308 */ /* 0x0005e20000000800 */
[----:B------:R-:W-:Y:S02]  /*7800*/  FFMA.FTZ R2, R158, c[0x0][0x2d0], -R149 ;  /* 0x0000b4009e027a23 */ /* 0x000fe40000010895 */
[----:B------:R-:W-:Y:S01]  /*7810*/  IMAD.MOV.U32 R151, RZ, RZ, R13 ;  /* 0x000000ffff977224 */ /* 0x000fe200078e000d */
[----:B-1----:R-:W-:Y:S01]  /*7820*/  F2FP.PACK_AB R146, R61, R52 ;  /* 0x000000343d92723e */ /* 0x002fe200000000ff */
[----:B------:R-:W-:Y:S01]  /*7830*/  FFMA.FTZ R4, R157, c[0x0][0x2d0], -R149 ;  /* 0x0000b4009d047a23 */ /* 0x000fe20000010895 */
[----:B------:R1:W-:Y:S04]  /*7840*/  @P5 LDGSTS.E.BYPASS.LTC128B.128 [R228+0x8100], [R6.64], !P2 ;  /* 0x0810000006e45fae */ /* 0x0003e8000d101d46 */
[----:B------:R3:W-:Y:S04]  /*7850*/  MUFU.EX2 R150, R4 ;  /* 0x0000000400967308 */ /* 0x0007e80000000800 */
[----:B------:R4:W-:Y:S06]  /*7860*/  @P5 LDGSTS.E.BYPASS.LTC128B.128 [R228+0xc100], [R8.64], !P6 ;  /* 0x0c10000008e45fae */ /* 0x0009ec000f101d46 */
[----:B------:R5:W1:Y:S01]  /*7870*/  MUFU.EX2 R56, R5 ;  /* 0x0000000500387308 */ /* 0x000a620000000800 */
[----:B--2---:R-:W-:Y:S05]  /*7880*/  FSEL R0, R117, RZ, P1 ;  /* 0x000000ff75007208 */ /* 0x004fea0000800000 */
[----:B------:R-:W-:Y:S04]  /*7890*/  FADD.FTZ R0, -R0, R3 ;  /* 0x0000000300007221 */ /* 0x000fe80000010100 */
[----:B------:R2:W2:Y:S01]  /*78a0*/  MUFU.EX2 R50, R2 ;  /* 0x0000000200327308 */ /* 0x0004a20000000800 */
[----:B------:R-:W-:Y:S01]  /*78b0*/  FMUL.FTZ R0, R0, c[0x0][0x2d0] ;  /* 0x0000b40000007a20 */ /* 0x000fe20000410000 */
[-C--:B---3--:R-:W-:Y:S08]  /*78c0*/  @P5 IADD3 R4, P3, R6, R11.reuse, RZ ;  /* 0x0000000b06045210 */ /* 0x088ff00007f7e0ff */
[----:B------:R3:W3:Y:S01]  /*78d0*/  MUFU.EX2 R3, R0 ;  /* 0x0000000000037308 */ /* 0x0006e20000000800 */
[----:B-----5:R-:W-:Y:S01]  /*78e0*/  @P5 IMAD.X R5, R10, 0x1, R7, P3 ;  /* 0x000000010a055824 */ /* 0x020fe200018e0607 */
[-C--:B-1----:R-:W-:Y:S02]  /*78f0*/  @P5 IADD3 R6, P3, R4, R11.reuse, RZ ;  /* 0x0000000b04065210 */ /* 0x082fe40007f7e0ff */
[----:B------:R-:W-:Y:S02]  /*7900*/  F2FP.PACK_AB R145, R56, R150 ;  /* 0x000000963891723e */ /* 0x000fe400000000ff */
[----:B------:R1:W-:Y:S01]  /*7910*/  @P5 LDGSTS.E.BYPASS.LTC128B.128 [R228+0x9100], [R4.64], !P2 ;  /* 0x0910000004e45fae */ /* 0x0003e2000d101d46 */
[--C-:B------:R-:W-:Y:S01]  /*7920*/  @P5 IMAD.X R7, R5, 0x1, R10.reuse, P3 ;  /* 0x0000000105075824 */ /* 0x100fe200018e060a */
[----:B----4-:R-:W-:Y:S02]  /*7930*/  @P5 IADD3 R8, P1, R6, R11, RZ ;  /* 0x0000000b06085210 */ /* 0x010fe40007f3e0ff */
[----:B--2---:R-:W-:Y:S03]  /*7940*/  FSEL R2, R116, RZ, P0 ;  /* 0x000000ff74027208 */ /* 0x004fe60000000000 */
[----:B------:R-:W-:Y:S01]  /*7950*/  @P5 IMAD.X R9, R7, 0x1, R10, P1 ;  /* 0x0000000107095824 */ /* 0x000fe200008e060a */
[----:B------:R1:W-:Y:S01]  /*7960*/  @P5 LDGSTS.E.BYPASS.LTC128B.128 [R228+0xd100], [R4.64+0x80], !P6 ;  /* 0x0d10008004e45fae */ /* 0x0003e2000f101d46 */
[----:B------:R-:W-:Y:S01]  /*7970*/  F2FP.PACK_AB R147, R50, R51 ;  /* 0x000000333293723e */ /* 0x000fe200000000ff */
[----:B---3--:R-:W-:Y:S06]  /*7980*/  FADD.FTZ R0, -R2, R118 ;  /* 0x0000007602007221 */ /* 0x008fec0000010100 */
[----:B------:R2:W-:Y:S01]  /*7990*/  @P5 LDGSTS.E.BYPASS.LTC128B.128 [R228+0xa100], [R6.64], !P2 ;  /* 0x0a10000006e45fae */ /* 0x0005e2000d101d46 */
[----:B------:R-:W-:Y:S01]  /*79a0*/  FFMA.FTZ R2, R152, c[0x0][0x2d0], -R148 ;  /* 0x0000b40098027a23 */ /* 0x000fe20000010894 */
[----:B------:R-:W-:Y:S01]  /*79b0*/  MOV R118, R66 ;  /* 0x0000004200767202 */ /* 0x000fe20000000f00 */
[----:B------:R-:W-:Y:S02]  /*79c0*/  FMUL.FTZ R0, R0, c[0x0][0x2d0] ;  /* 0x0000b40000007a20 */ /* 0x000fe40000410000 */
[----:B------:R-:W-:Y:S02]  /*79d0*/  IMAD.MOV.U32 R66, RZ, RZ, R57 ;  /* 0x000000ffff427224 */ /* 0x000fe400078e0039 */
[----:B------:R-:W-:Y:S01]  /*79e0*/  IMAD.MOV.U32 R57, RZ, RZ, R40 ;  /* 0x000000ffff397224 */ /* 0x000fe200078e0028 */
[----:B------:R2:W-:Y:S01]  /*79f0*/  @P5 LDGSTS.E.BYPASS.LTC128B.128 [R228+0xe100], [R6.64+0x80], !P6 ;  /* 0x0e10008006e45fae */ /* 0x0005e2000f101d46 */
[----:B------:R-:W3:Y:S01]  /*7a00*/  MUFU.EX2 R0, R0 ;  /* 0x0000000000007308 */ /* 0x000ee20000000800 */
[C---:B------:R-:W-:Y:S02]  /*7a10*/  FMUL.FTZ R40, R3.reuse, R96 ;  /* 0x0000006003287220 */ /* 0x040fe40000410000 */
[----:B------:R-:W-:Y:S02]  /*7a20*/  IMAD.MOV.U32 R96, RZ, RZ, R41 ;  /* 0x000000ffff607224 */ /* 0x000fe400078e0029 */
[C---:B------:R-:W-:Y:S02]  /*7a30*/  FMUL.FTZ R41, R3.reuse, R97 ;  /* 0x0000006103297220 */ /* 0x040fe40000410000 */
[----:B------:R4:W-:Y:S01]  /*7a40*/  @P5 LDGSTS.E.BYPASS.LTC128B.128 [R228+0xb100], [R8.64], !P2 ;  /* 0x0b10000008e45fae */ /* 0x0009e2000d101d46 */
[----:B------:R-:W-:Y:S02]  /*7a50*/  IMAD.MOV.U32 R97, RZ, RZ, R42 ;  /* 0x000000ffff617224 */ /* 0x000fe400078e002a */
[C---:B-1----:R-:W-:Y:S02]  /*7a60*/  FMUL.FTZ R5, R3.reuse, R121 ;  /* 0x0000007903057220 */ /* 0x042fe40000410000 */
[C---:B------:R-:W-:Y:S02]  /*7a70*/  FMUL.FTZ R4, R3.reuse, R120 ;  /* 0x0000007803047220 */ /* 0x040fe40000410000 */
[C---:B------:R-:W-:Y:S01]  /*7a80*/  FMUL.FTZ R16, R3.reuse, R72 ;  /* 0x0000004803107220 */ /* 0x040fe20000410000 */
[----:B------:R4:W-:Y:S01]  /*7a90*/  @P5 LDGSTS.E.BYPASS.LTC128B.128 [R228+0xf100], [R8.64+0x80], !P6 ;  /* 0x0f10008008e45fae */ /* 0x0009e2000f101d46 */
[C---:B------:R-:W-:Y:S02]  /*7aa0*/  FMUL.FTZ R17, R3.reuse, R73 ;  /* 0x0000004903117220 */ /* 0x040fe40000410000 */
[C---:B------:R-:W-:Y:S02]  /*7ab0*/  FMUL.FTZ R49, R3.reuse, R101 ;  /* 0x0000006503317220 */ /* 0x040fe40000410000 */
[C---:B------:R-:W-:Y:S02]  /*7ac0*/  FMUL.FTZ R24, R3.reuse, R80 ;  /* 0x0000005003187220 */ /* 0x040fe40000410000 */
[C---:B------:R-:W-:Y:S01]  /*7ad0*/  FMUL.FTZ R25, R3.reuse, R81 ;  /* 0x0000005103197220 */ /* 0x040fe20000410000 */
[----:B------:R-:W1:Y:S01]  /*7ae0*/  LDSM.16.MT88.4 R12, [R200] ;  /* 0x00000000c80c783b */ /* 0x000e620000004200 */
[C---:B---3--:R-:W-:Y:S02]  /*7af0*/  FMUL.FTZ R42, R0.reuse, R98 ;  /* 0x00000062002a7220 */ /* 0x048fe40000410000 */
[C---:B--2---:R-:W-:Y:S02]  /*7b00*/  FMUL.FTZ R7, R0.reuse, R123 ;  /* 0x0000007b00077220 */ /* 0x044fe40000410000 */
[----:B------:R2:W-:Y:S01]  /*7b10*/  MUFU.EX2 R123, R2 ;  /* 0x00000002007b7308 */ /* 0x0005e20000000800 */
[C---:B------:R-:W-:Y:S02]  /*7b20*/  FMUL.FTZ R6, R0.reuse, R122 ;  /* 0x0000007a00067220 */ /* 0x040fe40000410000 */
[----:B------:R-:W3:Y:S01]  /*7b30*/  LDSM.16.MT88.4 R20, [R204] ;  /* 0x00000000cc14783b */ /* 0x000ee20000004200 */
[C---:B------:R-:W-:Y:S02]  /*7b40*/  FMUL.FTZ R18, R0.reuse, R74 ;  /* 0x0000004a00127220 */ /* 0x040fe40000410000 */
[C---:B------:R-:W-:Y:S02]  /*7b50*/  FMUL.FTZ R19, R0.reuse, R75 ;  /* 0x0000004b00137220 */ /* 0x040fe40000410000 */
[C---:B------:R-:W-:Y:S02]  /*7b60*/  FMUL.FTZ R26, R0.reuse, R82 ;  /* 0x00000052001a7220 */ /* 0x040fe40000410000 */
[C---:B------:R-:W-:Y:S01]  /*7b70*/  FMUL.FTZ R27, R0.reuse, R83 ;  /* 0x00000053001b7220 */ /* 0x040fe20000410000 */
[----:B------:R-:W5:Y:S01]  /*7b80*/  LDSM.16.MT88.4 R28, [R203] ;  /* 0x00000000cb1c783b */ /* 0x000f620000004200 */
[C---:B------:R-:W-:Y:S02]  /*7b90*/  FMUL.FTZ R10, R0.reuse, R126 ;  /* 0x0000007e000a7220 */ /* 0x040fe40000410000 */
[C---:B----4-:R-:W-:Y:S02]  /*7ba0*/  FMUL.FTZ R8, R3.reuse, R124 ;  /* 0x0000007c03087220 */ /* 0x050fe40000410000 */
[----:B------:R-:W-:Y:S02]  /*7bb0*/  IMAD.MOV.U32 R124, RZ, RZ, R50 ;  /* 0x000000ffff7c7224 */ /* 0x000fe400078e0032 */
[C---:B------:R-:W-:Y:S01]  /*7bc0*/  FMUL.FTZ R50, R0.reuse, R102 ;  /* 0x0000006600327220 */ /* 0x040fe20000410000 */
[----:B------:R-:W4:Y:S01]  /*7bd0*/  LDSM.16.MT88.4 R36, [R223] ;  /* 0x00000000df24783b */ /* 0x000f220000004200 */
[----:B------:R-:W-:Y:S02]  /*7be0*/  IMAD.MOV.U32 R126, RZ, RZ, R51 ;  /* 0x000000ffff7e7224 */ /* 0x000fe400078e0033 */
[----:B------:R-:W-:Y:S02]  /*7bf0*/  FMUL.FTZ R9, R3, R125 ;  /* 0x0000007d03097220 */ /* 0x000fe40000410000 */
[----:B--2---:R-:W-:Y:S02]  /*7c00*/  FFMA.FTZ R2, R153, c[0x0][0x2d0], -R148 ;  /* 0x0000b40099027a23 */ /* 0x004fe40000010894 */
[----:B------:R-:W-:Y:S01]  /*7c10*/  IMAD.MOV.U32 R153, RZ, RZ, R43 ;  /* 0x000000ffff997224 */ /* 0x000fe200078e002b */
[----:B------:R-:W2:Y:S01]  /*7c20*/  LDSM.16.MT88.4 R44, [R200+0x4000] ;  /* 0x00400000c82c783b */ /* 0x000ea20000004200 */
[----:B------:R3:W2:Y:S01]  /*7c30*/  MUFU.EX2 R122, R2 ;  /* 0x00000002007a7308 */ /* 0x0006a20000000800 */
[C---:B------:R-:W-:Y:S02]  /*7c40*/  FMUL.FTZ R43, R0.reuse, R99 ;  /* 0x00000063002b7220 */ /* 0x040fe40000410000 */
[----:B------:R-:W-:Y:S02]  /*7c50*/  IMAD.MOV.U32 R125, RZ, RZ, R61 ;  /* 0x000000ffff7d7224 */ /* 0x000fe400078e003d */
[C---:B------:R-:W-:Y:S01]  /*7c60*/  FMUL.FTZ R11, R0.reuse, R127 ;  /* 0x0000007f000b7220 */ /* 0x040fe20000410000 */
[C---:B-1----:R-:W-:Y:S01]  /*7c70*/  HMMA.16816.F32 R4, R144.reuse, R12, R4 ;  /* 0x0000000c9004723c */ /* 0x042fe20000001804 */
[----:B------:R-:W-:Y:S04]  /*7c80*/  LDSM.16.MT88.4 R72, [R200+0x800] ;  /* 0x00080000c848783b */ /* 0x000fe80000004200 */
[C---:B------:R-:W-:Y:S02]  /*7c90*/  FMUL.FTZ R51, R0.reuse, R103 ;  /* 0x0000006700337220 */ /* 0x040fe40000410000 */
[C---:B------:R-:W-:Y:S01]  /*7ca0*/  FMUL.FTZ R12, R3.reuse, R68 ;  /* 0x00000044030c7220 */ /* 0x040fe20000410000 */
[C---:B------:R-:W-:Y:S01]  /*7cb0*/  HMMA.16816.F32 R8, R144.reuse, R14, R8 ;  /* 0x0000000e9008723c */ /* 0x040fe20000001808 */
[----:B------:R-:W-:Y:S03]  /*7cc0*/  LDSM.16.MT88.4 R80, [R203+0x800] ;  /* 0x00080000cb50783b */ /* 0x000fe60000004200 */
[C---:B------:R-:W-:Y:S02]  /*7cd0*/  FMUL.FTZ R13, R3.reuse, R69 ;  /* 0x00000045030d7220 */ /* 0x040fe40000410000 */
[C---:B------:R-:W-:Y:S02]  /*7ce0*/  FMUL.FTZ R32, R3.reuse, R88 ;  /* 0x0000005803207220 */ /* 0x040fe40000410000 */
[----:B------:R-:W-:Y:S01]  /*7cf0*/  FMUL.FTZ R14, R0, R70 ;  /* 0x00000046000e7220 */ /* 0x000fe20000410000 */
[----:B------:R-:W0:Y:S03]  /*7d00*/  LDGDEPBAR ;  /* 0x00000000000079af */ /* 0x000e260000000000 */
[----:B---3--:R-:W-:Y:S02]  /*7d10*/  FFMA.FTZ R2, R160, c[0x0][0x2d0], -R149 ;  /* 0x0000b400a0027a23 */ /* 0x008fe40000010895 */
[C---:B------:R-:W-:Y:S02]  /*7d20*/  FMUL.FTZ R15, R0.reuse, R71 ;  /* 0x00000047000f7220 */ /* 0x040fe40000410000 */
[----:B------:R1:W-:Y:S01]  /*7d30*/  MUFU.EX2 R121, R2 ;  /* 0x0000000200797308 */ /* 0x0003e20000000800 */
[----:B------:R-:W-:Y:S01]  /*7d40*/  LDSM.16.MT88.4 R68, [R206+0x4000] ;  /* 0x00400000ce44783b */ /* 0x000fe20000004200 */
[----:B------:R-:W-:Y:S02]  /*7d50*/  IMAD.MOV.U32 R88, RZ, RZ, R58 ;  /* 0x000000ffff587224 */ /* 0x000fe400078e003a */
[----:B------:R-:W-:Y:S01]  /*7d60*/  IMAD.MOV.U32 R127, RZ, RZ, R63 ;  /* 0x000000ffff7f7224 */ /* 0x000fe200078e003f */
[C---:B------:R-:W-:Y:S03]  /*7d70*/  HMMA.16816.F32 R12, R144.reuse, R20, R12 ;  /* 0x00000014900c723c */ /* 0x040fe6000000180c */
[C---:B------:R-:W-:Y:S02]  /*7d80*/  FMUL.FTZ R33, R3.reuse, R89 ;  /* 0x0000005903217220 */ /* 0x040fe40000410000 */
[----:B------:R-:W-:Y:S02]  /*7d90*/  IMAD.MOV.U32 R89, RZ, RZ, R59 ;  /* 0x000000ffff597224 */ /* 0x000fe400078e003b */
[C---:B------:R-:W-:Y:S01]  /*7da0*/  FMUL.FTZ R20, R3.reuse, R76 ;  /* 0x0000004c03147220 */ /* 0x040fe20000410000 */
[C---:B------:R-:W-:Y:S04]  /*7db0*/  HMMA.16816.F32 R16, R144.reuse, R22, R16 ;  /* 0x000000169010723c */ /* 0x040fe80000001810 */
[----:B------:R-:W-:Y:S02]  /*7dc0*/  FMUL.FTZ R21, R3, R77 ;  /* 0x0000004d03157220 */ /* 0x000fe40000410000 */
[C---:B------:R-:W-:Y:S02]  /*7dd0*/  FMUL.FTZ R34, R0.reuse, R90 ;  /* 0x0000005a00227220 */ /* 0x040fe40000410000 */
[C---:B------:R-:W-:Y:S04]  /*7de0*/  FMUL.FTZ R22, R0.reuse, R78 ;  /* 0x0000004e00167220 */ /* 0x040fe80000410000 */
[----:B-1----:R-:W-:Y:S02]  /*7df0*/  FFMA.FTZ R2, R161, c[0x0][0x2d0], -R149 ;  /* 0x0000b400a1027a23 */ /* 0x002fe40000010895 */
[C---:B------:R-:W-:Y:S02]  /*7e00*/  FMUL.FTZ R23, R0.reuse, R79 ;  /* 0x0000004f00177220 */ /* 0x040fe40000410000 */
[----:B------:R1:W3:Y:S01]  /*7e10*/  MUFU.EX2 R120, R2 ;  /* 0x0000000200787308 */ /* 0x0002e20000000800 */
[----:B------:R-:W-:Y:S01]  /*7e20*/  LDSM.16.MT88.4 R76, [R204+0x800] ;  /* 0x00080000cc4c783b */ /* 0x000fe20000004200 */
[----:B------:R-:W-:Y:S02]  /*7e30*/  IMAD.MOV.U32 R90, RZ, RZ, R56 ;  /* 0x000000ffff5a7224 */ /* 0x000fe400078e0038 */
[C---:B------:R-:W-:Y:S01]  /*7e40*/  FMUL.FTZ R35, R0.reuse, R91 ;  /* 0x0000005b00237220 */ /* 0x040fe20000410000 */
[C---:B-----5:R-:W-:Y:S03]  /*7e50*/  HMMA.16816.F32 R20, R144.reuse, R28, R20 ;  /* 0x0000001c9014723c */ /* 0x060fe60000001814 */
[----:B------:R-:W-:Y:S02]  /*7e60*/  IMAD.MOV.U32 R91, RZ, RZ, R52 ;  /* 0x000000ffff5b7224 */ /* 0x000fe400078e0034 */
[----:B------:R-:W5:Y:S01]  /*7e70*/  LDSM.16.MT88.4 R52, [R204+0x4000] ;  /* 0x00400000cc34783b */ /* 0x000f620000004200 */
[----:B------:R-:W-:Y:S02]  /*7e80*/  IMAD.MOV.U32 R152, RZ, RZ, R65 ;  /* 0x000000ffff987224 */ /* 0x000fe400078e0041 */
[C---:B------:R-:W-:Y:S04]  /*7e90*/  HMMA.16816.F32 R24, R144.reuse, R30, R24 ;  /* 0x0000001e9018723c */ /* 0x040fe80000001818 */
[C---:B------:R-:W-:Y:S02]  /*7ea0*/  FMUL.FTZ R28, R3.reuse, R84 ;  /* 0x00000054031c7220 */ /* 0x040fe40000410000 */
[C---:B------:R-:W-:Y:S02]  /*7eb0*/  FMUL.FTZ R29, R3.reuse, R85 ;  /* 0x00000055031d7220 */ /* 0x040fe40000410000 */
[----:B------:R-:W-:Y:S04]  /*7ec0*/  FMUL.FTZ R30, R0, R86 ;  /* 0x00000056001e7220 */ /* 0x000fe80000410000 */
[----:B-1----:R-:W-:Y:S02]  /*7ed0*/  FFMA.FTZ R2, R154, c[0x0][0x2d0], -R148 ;  /* 0x0000b4009a027a23 */ /* 0x002fe40000010894 */
[C---:B------:R-:W-:Y:S02]  /*7ee0*/  FMUL.FTZ R31, R0.reuse, R87 ;  /* 0x00000057001f7220 */ /* 0x040fe40000410000 */
[----:B------:R1:W-:Y:S01]  /*7ef0*/  MUFU.EX2 R102, R2 ;  /* 0x0000000200667308 */ /* 0x0003e20000000800 */
[----:B------:R-:W-:Y:S01]  /*7f00*/  LDSM.16.MT88.4 R84, [R206+0x800] ;  /* 0x00080000ce54783b */ /* 0x000fe20000004200 */
[C---:B------:R-:W-:Y:S02]  /*7f10*/  FMUL.FTZ R59, R0.reuse, R111 ;  /* 0x0000006f003b7220 */ /* 0x040fe40000410000 */
[C---:B------:R-:W-:Y:S01]  /*7f20*/  FMUL.FTZ R58, R0.reuse, R110 ;  /* 0x0000006e003a7220 */ /* 0x040fe20000410000 */
[C---:B----4-:R-:W-:Y:S03]  /*7f30*/  HMMA.16816.F32 R28, R144.reuse, R36, R28 ;  /* 0x00000024901c723c */ /* 0x050fe6000000181c */
[C---:B------:R-:W-:Y:S02]  /*7f40*/  FMUL.FTZ R56, R3.reuse, R108 ;  /* 0x0000006c03387220 */ /* 0x040fe40000410000 */
[----:B------:R-:W-:Y:S02]  /*7f50*/  IMAD.MOV.U32 R65, RZ, RZ, R48 ;  /* 0x000000ffff417224 */ /* 0x000fe400078e0030 */
[C---:B------:R-:W-:Y:S01]  /*7f60*/  FMUL.FTZ R48, R3.reuse, R100 ;  /* 0x0000006403307220 */ /* 0x040fe20000410000 */
[C---:B------:R-:W-:Y:S04]  /*7f70*/  HMMA.16816.F32 R32, R144.reuse, R38, R32 ;  /* 0x000000269020723c */ /* 0x040fe80000001820 */
[C---:B------:R-:W-:Y:S02]  /*7f80*/  FMUL.FTZ R36, R3.reuse, R92 ;  /* 0x0000005c03247220 */ /* 0x040fe40000410000 */
[----:B------:R-:W-:Y:S01]  /*7f90*/  FMUL.FTZ R37, R3, R93 ;  /* 0x0000005d03257220 */ /* 0x000fe20000410000 */
[----:B------:R-:W-:Y:S01]  /*7fa0*/  MOV R93, R65 ;  /* 0x00000041005d7202 */ /* 0x000fe20000000f00 */
[C---:B------:R-:W-:Y:S04]  /*7fb0*/  FMUL.FTZ R39, R0.reuse, R95 ;  /* 0x0000005f00277220 */ /* 0x040fe80000410000 */
[----:B-1----:R-:W-:Y:S02]  /*7fc0*/  FFMA.FTZ R2, R155, c[0x0][0x2d0], -R148 ;  /* 0x0000b4009b027a23 */ /* 0x002fe40000010894 */
[----:B------:R-:W-:Y:S02]  /*7fd0*/  IMAD.MOV.U32 R155, RZ, RZ, R251 ;  /* 0x000000ffff9b7224 */ /* 0x000fe400078e00fb */
[----:B------:R1:W4:Y:S01]  /*7fe0*/  MUFU.EX2 R99, R2 ;  /* 0x0000000200637308 */ /* 0x0003220000000800 */
[----:B------:R-:W-:Y:S02]  /*7ff0*/  FMUL.FTZ R38, R0, R94 ;  /* 0x0000005e00267220 */ /* 0x000fe40000410000 */
[----:B------:R-:W-:Y:S02]  /*8000*/  IMAD.MOV.U32 R95, RZ, RZ, R62 ;  /* 0x000000ffff5f7224 */ /* 0x000fe400078e003e */
[----:B------:R-:W3:Y:S01]  /*8010*/  LDSM.16.MT88.4 R60, [R203+0x4000] ;  /* 0x00400000cb3c783b */ /* 0x000ee20000004200 */
[----:B------:R-:W-:Y:S02]  /*8020*/  FFMA.FTZ R93, R93, c[0x0][0x2d0], -R148 ;  /* 0x0000b4005d5d7a23 */ /* 0x000fe40000010894 */
[C---:B--2---:R-:W-:Y:S03]  /*8030*/  HMMA.16816.F32 R36, R144.reuse, R44, R36 ;  /* 0x0000002c9024723c */ /* 0x044fe60000001824 */
[----:B------:R-:W-:Y:S02]  /*8040*/  IMAD.MOV.U32 R94, RZ, RZ, R66 ;  /* 0x000000ffff5e7224 */ /* 0x000fe400078e0042 */
[----:B------:R-:W-:Y:S02]  /*8050*/  IMAD.MOV.U32 R92, RZ, RZ, R64 ;  /* 0x000000ffff5c7224 */ /* 0x000fe400078e0040 */
[C---:B------:R-:W-:Y:S01]  /*8060*/  FMUL.FTZ R64, R3.reuse, R112 ;  /* 0x0000007003407220 */ /* 0x040fe20000410000 */
[C---:B------:R-:W-:Y:S01]  /*8070*/  HMMA.16816.F32 R40, R144.reuse, R46, R40 ;  /* 0x0000002e9028723c */ /* 0x040fe20000001828 */
[----:B------:R-:W2:Y:S03]  /*8080*/  LDL.LU R112, [R1] ;  /* 0x0000000001707983 */ /* 0x000ea60000300800 */
[C---:B------:R-:W-:Y:S02]  /*8090*/  FMUL.FTZ R44, R3.reuse, R128 ;  /* 0x00000080032c7220 */ /* 0x040fe40000410000 */
[C---:B------:R-:W-:Y:S02]  /*80a0*/  FMUL.FTZ R45, R3.reuse, R129 ;  /* 0x00000081032d7220 */ /* 0x040fe40000410000 */
[----:B-1----:R-:W-:Y:S04]  /*80b0*/  FFMA.FTZ R2, R162, c[0x0][0x2d0], -R149 ;  /* 0x0000b400a2027a23 */ /* 0x002fe80000010895 */
[----:B------:R1:W-:Y:S01]  /*80c0*/  MUFU.EX2 R98, R2 ;  /* 0x0000000200627308 */ /* 0x0003e20000000800 */
[C---:B------:R-:W-:Y:S02]  /*80d0*/  FMUL.FTZ R46, R0.reuse, R130 ;  /* 0x00000082002e7220 */ /* 0x040fe40000410000 */
[----:B------:R-:W-:Y:S02]  /*80e0*/  FMUL.FTZ R47, R0, R131 ;  /* 0x00000083002f7220 */ /* 0x000fe40000410000 */
[--C-:B------:R-:W-:Y:S02]  /*80f0*/  FFMA.FTZ R92, R92, c[0x0][0x2d0], -R148.reuse ;  /* 0x0000b4005c5c7a23 */ /* 0x100fe40000010894 */
[----:B------:R-:W-:Y:S02]  /*8100*/  FFMA.FTZ R94, R94, c[0x0][0x2d0], -R148 ;  /* 0x0000b4005e5e7a23 */ /* 0x000fe40000010894 */
[C---:B------:R-:W-:Y:S01]  /*8110*/  FMUL.FTZ R65, R3.reuse, R113 ;  /* 0x0000007103417220 */ /* 0x040fe20000410000 */
[C---:B-----5:R-:W-:Y:S03]  /*8120*/  HMMA.16816.F32 R44, R144.reuse, R52, R44 ;  /* 0x00000034902c723c */ /* 0x060fe6000000182c */
[----:B------:R-:W-:Y:S02]  /*8130*/  IMAD.MOV.U32 R113, RZ, RZ, R90 ;  /* 0x000000ffff717224 */ /* 0x000fe400078e005a */
[C---:B------:R-:W-:Y:S02]  /*8140*/  FMUL.FTZ R66, R0.reuse, R114 ;  /* 0x0000007200427220 */ /* 0x040fe40000410000 */
[----:B------:R-:W-:Y:S01]  /*8150*/  FMUL.FTZ R53, R3, R105 ;  /* 0x0000006903357220 */ /* 0x000fe20000410000 */
[C---:B------:R-:W-:Y:S04]  /*8160*/  HMMA.16816.F32 R48, R144.reuse, R54, R48 ;  /* 0x000000369030723c */ /* 0x040fe80000001830 */
[----:B------:R-:W-:Y:S02]  /*8170*/  IMAD.MOV.U32 R105, RZ, RZ, R245 ;  /* 0x000000ffff697224 */ /* 0x000fe400078e00f5 */
[----:B-1----:R-:W-:Y:S02]  /*8180*/  FFMA.FTZ R2, R163, c[0x0][0x2d0], -R149 ;  /* 0x0000b400a3027a23 */ /* 0x002fe40000010895 */
[C---:B------:R-:W-:Y:S02]  /*8190*/  FMUL.FTZ R54, R0.reuse, R106 ;  /* 0x0000006a00367220 */ /* 0x040fe40000410000 */
[----:B------:R1:W5:Y:S02]  /*81a0*/  MUFU.EX2 R103, R2 ;  /* 0x0000000200677308 */ /* 0x0003640000000800 */
[----:B------:R-:W-:Y:S02]  /*81b0*/  IMAD.MOV.U32 R106, RZ, RZ, R244 ;  /* 0x000000ffff6a7224 */ /* 0x000fe400078e00f4 */
[C---:B------:R-:W-:Y:S02]  /*81c0*/  FMUL.FTZ R52, R3.reuse, R104 ;  /* 0x0000006803347220 */ /* 0x040fe40000410000 */
[----:B------:R-:W-:Y:S02]  /*81d0*/  IMAD.MOV.U32 R104, RZ, RZ, R57 ;  /* 0x000000ffff687224 */ /* 0x000fe400078e0039 */
[C---:B------:R-:W-:Y:S02]  /*81e0*/  FMUL.FTZ R57, R3.reuse, R109 ;  /* 0x0000006d03397220 */ /* 0x040fe40000410000 */
[----:B------:R-:W-:Y:S02]  /*81f0*/  FMUL.FTZ R55, R0, R107 ;  /* 0x0000006b00377220 */ /* 0x000fe40000410000 */
[----:B------:R-:W-:Y:S02]  /*8200*/  IMAD.MOV.U32 R114, RZ, RZ, R89 ;  /* 0x000000ffff727224 */ /* 0x000fe400078e0059 */
[----:B------:R-:W-:Y:S02]  /*8210*/  FFMA.FTZ R118, R118, c[0x0][0x2d0], -R149 ;  /* 0x0000b40076767a23 */ /* 0x000fe40000010895 */
[----:B------:R-:W-:Y:S01]  /*8220*/  IMAD.MOV.U32 R154, RZ, RZ, R67 ;  /* 0x000000ffff9a7224 */ /* 0x000fe200078e0043 */
[C---:B---3--:R-:W-:Y:S03]  /*8230*/  HMMA.16816.F32 R52, R144.reuse, R60, R52 ;  /* 0x0000003c9034723c */ /* 0x048fe60000001834 */
[----:B------:R-:W-:Y:S01]  /*8240*/  FMUL.FTZ R67, R0, R115 ;  /* 0x0000007300437220 */ /* 0x000fe20000410000 */
[----:B------:R-:W-:Y:S01]  /*8250*/  MUFU.EX2 R118, R118 ;  /* 0x0000007600767308 */ /* 0x000fe20000000800 */
[----:B-1----:R-:W-:Y:S03]  /*8260*/  FFMA.FTZ R2, R168, c[0x0][0x2d0], -R148 ;  /* 0x0000b400a8027a23 */ /* 0x002fe60000010894 */
[C---:B------:R-:W-:Y:S04]  /*8270*/  HMMA.16816.F32 R56, R144.reuse, R62, R56 ;  /* 0x0000003e9038723c */ /* 0x040fe80000001838 */
[C---:B------:R-:W-:Y:S02]  /*8280*/  FMUL.FTZ R60, R3.reuse, R132 ;  /* 0x00000084033c7220 */ /* 0x040fe40000410000 */
[----:B------:R1:W-:Y:S01]  /*8290*/  MUFU.EX2 R101, R2 ;  /* 0x0000000200657308 */ /* 0x0003e20000000800 */
[----:B------:R-:W-:Y:S02]  /*82a0*/  FMUL.FTZ R61, R3, R133 ;  /* 0x00000085033d7220 */ /* 0x000fe40000410000 */
[C---:B------:R-:W-:Y:S03]  /*82b0*/  FMUL.FTZ R62, R0.reuse, R134 ;  /* 0x00000086003e7220 */ /* 0x040fe60000410000 */
[----:B------:R-:W-:Y:S02]  /*82c0*/  FMUL.FTZ R63, R0, R135 ;  /* 0x00000087003f7220 */ /* 0x000fe40000410000 */
[----:B------:R-:W-:Y:S02]  /*82d0*/  IMAD.MOV.U32 R132, RZ, RZ, R97 ;  /* 0x000000ffff847224 */ /* 0x000fe400078e0061 */
[----:B------:R-:W-:Y:S01]  /*82e0*/  IMAD.MOV.U32 R97, RZ, RZ, R96 ;  /* 0x000000ffff617224 */ /* 0x000fe200078e0060 */
[----:B------:R-:W-:Y:S01]  /*82f0*/  MOV R96, R153 ;  /* 0x0000009900607202 */ /* 0x000fe20000000f00 */
[----:B------:R-:W-:Y:S01]  /*8300*/  IMAD.MOV.U32 R153, RZ, RZ, R95 ;  /* 0x000000ffff997224 */ /* 0x000fe200078e005f */
[C---:B------:R-:W-:Y:S01]  /*8310*/  HMMA.16816.F32 R60, R144.reuse, R68, R60 ;  /* 0x00000044903c723c */ /* 0x040fe2000000183c */
[----:B------:R-:W4:Y:S02]  /*8320*/  LDL.LU R95, [R1+0x10] ;  /* 0x00001000015f7983 */ /* 0x000f240000300800 */
[----:B------:R-:W-:Y:S02]  /*8330*/  FFMA.FTZ R97, R97, c[0x0][0x2d0], -R148 ;  /* 0x0000b40061617a23 */ /* 0x000fe40000010894 */
[----:B------:R-:W-:Y:S02]  /*8340*/  IMAD.MOV.U32 R134, RZ, RZ, R104 ;  /* 0x000000ffff867224 */ /* 0x000fe400078e0068 */
[----:B------:R-:W-:Y:S01]  /*8350*/  F2FP.PACK_AB R68, R122, R123 ;  /* 0x0000007b7a44723e */ /* 0x000fe200000000ff */
[----:B------:R-:W-:Y:S04]  /*8360*/  HMMA.16816.F32 R64, R144, R70, R64 ;  /* 0x000000469040723c */ /* 0x000fe80000001840 */
[----:B-1----:R-:W-:Y:S01]  /*8370*/  FFMA.FTZ R2, R169, c[0x0][0x2d0], -R148 ;  /* 0x0000b400a9027a23 */ /* 0x002fe20000010894 */
[----:B------:R-:W-:Y:S01]  /*8380*/  F2FP.PACK_AB R69, R120, R121 ;  /* 0x000000797845723e */ /* 0x000fe200000000ff */
[----:B------:R-:W-:Y:S01]  /*8390*/  IMAD.MOV.U32 R133, RZ, RZ, R154 ;  /* 0x000000ffff857224 */ /* 0x000fe200078e009a */
[----:B----4-:R-:W-:Y:S01]  /*83a0*/  F2FP.PACK_AB R70, R99, R102 ;  /* 0x000000666346723e */ /* 0x010fe200000000ff */
[----:B------:R1:W4:Y:S01]  /*83b0*/  MUFU.EX2 R251, R2 ;  /* 0x0000000200fb7308 */ /* 0x0003220000000800 */
[----:B-----5:R-:W-:Y:S03]  /*83c0*/  F2FP.PACK_AB R71, R103, R98 ;  /* 0x000000626747723e */ /* 0x020fe600000000ff */
[----:B------:R-:W-:Y:S02]  /*83d0*/  FFMA.FTZ R146, R132, c[0x0][0x2d0], -R148 ;  /* 0x0000b40084927a23 */ /* 0x000fe40000010894 */
[----:B------:R-:W-:Y:S02]  /*83e0*/  IMAD.MOV.U32 R132, RZ, RZ, R88 ;  /* 0x000000ffff847224 */ /* 0x000fe400078e0058 */
[C---:B------:R-:W-:Y:S02]  /*83f0*/  HMMA.16816.F32 R4, R68.reuse, R72, R4 ;  /* 0x000000484404723c */ /* 0x040fe40000001804 */
[----:B------:R-:W-:Y:S03]  /*8400*/  MUFU.EX2 R146, R146 ;  /* 0x0000009200927308 */ /* 0x000fe60000000800 */
[----:B------:R-:W-:Y:S02]  /*8410*/  FFMA.FTZ R147, R133, c[0x0][0x2d0], -R148 ;  /* 0x0000b40085937a23 */ /* 0x000fe40000010894 */
[----:B------:R-:W-:Y:S01]  /*8420*/  IMAD.MOV.U32 R133, RZ, RZ, R96 ;  /* 0x000000ffff857224 */ /* 0x000fe200078e0060 */
[C---:B------:R-:W-:Y:S01]  /*8430*/  HMMA.16816.F32 R8, R68.reuse, R74, R8 ;  /* 0x0000004a4408723c */ /* 0x040fe20000001808 */
[----:B------:R-:W5:Y:S03]  /*8440*/  LDSM.16.MT88.4 R72, [R200+0x4800] ;  /* 0x00480000c848783b */ /* 0x000f660000004200 */
[----:B------:R-:W-:Y:S01]  /*8450*/  IMAD.MOV.U32 R96, RZ, RZ, R153 ;  /* 0x000000ffff607224 */ /* 0x000fe200078e0099 */
[----:B------:R-:W-:Y:S03]  /*8460*/  MUFU.EX2 R147, R147 ;  /* 0x0000009300937308 */ /* 0x000fe60000000800 */
[C---:B------:R-:W-:Y:S04]  /*8470*/  HMMA.16816.F32 R12, R68.reuse, R76, R12 ;  /* 0x0000004c440c723c */ /* 0x040fe8000000180c */
[--C-:B-1----:R-:W-:Y:S04]  /*8480*/  FFMA.FTZ R2, R170, c[0x0][0x2d0], -R149.reuse ;  /* 0x0000b400aa027a23 */ /* 0x102fe80000010895 */
[C---:B------:R-:W-:Y:S01]  /*8490*/  HMMA.16816.F32 R16, R68.reuse, R78, R16 ;  /* 0x0000004e4410723c */ /* 0x040fe20000001810 */
[----:B------:R1:W-:Y:S01]  /*84a0*/  MUFU.EX2 R100, R2 ;  /* 0x0000000200647308 */ /* 0x0003e20000000800 */
[----:B------:R-:W4:Y:S06]  /*84b0*/  LDSM.16.MT88.4 R76, [R204+0x4800] ;  /* 0x00480000cc4c783b */ /* 0x000f2c0000004200 */
[C---:B------:R-:W-:Y:S08]  /*84c0*/  HMMA.16816.F32 R20, R68.reuse, R80, R20 ;  /* 0x000000504414723c */ /* 0x040ff00000001814 */
[C---:B------:R-:W-:Y:S01]  /*84d0*/  HMMA.16816.F32 R24, R68.reuse, R82, R24 ;  /* 0x000000524418723c */ /* 0x040fe20000001818 */
[----:B------:R-:W4:Y:S07]  /*84e0*/  LDSM.16.MT88.4 R80, [R203+0x4800] ;  /* 0x00480000cb50783b */ /* 0x000f2e0000004200 */
[C---:B------:R-:W-:Y:S04]  /*84f0*/  HMMA.16816.F32 R28, R68.reuse, R84, R28 ;  /* 0x00000054441c723c */ /* 0x040fe8000000181c */
[--C-:B-1----:R-:W-:Y:S04]  /*8500*/  FFMA.FTZ R2, R193, c[0x0][0x2d0], -R149.reuse ;  /* 0x0000b400c1027a23 */ /* 0x102fe80000010895 */
[C---:B------:R-:W-:Y:S01]  /*8510*/  HMMA.16816.F32 R32, R68.reuse, R86, R32 ;  /* 0x000000564420723c */ /* 0x040fe20000001820 */
[----:B------:R1:W1:Y:S01]  /*8520*/  MUFU.EX2 R245, R2 ;  /* 0x0000000200f57308 */ /* 0x0002620000000800 */
[----:B------:R-:W1:Y:S06]  /*8530*/  LDSM.16.MT88.4 R84, [R206+0x4800] ;  /* 0x00480000ce54783b */ /* 0x000e6c0000004200 */
        /* <DEDUP_REMOVED lines=8> */
[C---:B------:R-:W-:Y:S08]  /*85c0*/  HMMA.16816.F32 R52, R68.reuse, R80, R52 ;  /* 0x000000504434723c */ /* 0x040ff00000001834 */
[C---:B------:R-:W-:Y:S01]  /*85d0*/  HMMA.16816.F32 R56, R68.reuse, R82, R56 ;  /* 0x000000524438723c */ /* 0x040fe20000001838 */
[----:B------:R-:W2:Y:S07]  /*85e0*/  LDSM.16.MT88.4 R80, [R203+0x1000] ;  /* 0x00100000cb50783b */ /* 0x000eae0000004200 */
[C---:B------:R-:W-:Y:S04]  /*85f0*/  HMMA.16816.F32 R60, R68.reuse, R84, R60 ;  /* 0x00000054443c723c */ /* 0x040fe8000000183c */
[--C-:B-1----:R-:W-:Y:S02]  /*8600*/  FFMA.FTZ R2, R194, c[0x0][0x2d0], -R148.reuse ;  /* 0x0000b400c2027a23 */ /* 0x102fe40000010894 */
[----:B------:R-:W3:Y:S02]  /*8610*/  LDL R194, [R1+0x2c] ;  /* 0x00002c0001c27983 */ /* 0x000ee40000100800 */
[----:B------:R-:W-:Y:S01]  /*8620*/  HMMA.16816.F32 R64, R68, R86, R64 ;  /* 0x000000564440723c */ /* 0x000fe20000001840 */
[----:B------:R1:W1:Y:S01]  /*8630*/  MUFU.EX2 R193, R2 ;  /* 0x0000000200c17308 */ /* 0x0002620000000800 */
[----:B------:R-:W2:Y:S05]  /*8640*/  LDSM.16.MT88.4 R84, [R206+0x1000] ;  /* 0x00100000ce54783b */ /* 0x000eaa0000004200 */
[----:B------:R-:W-:Y:S02]  /*8650*/  F2FP.PACK_AB R68, R251, R101 ;  /* 0x00000065fb44723e */ /* 0x000fe400000000ff */
[----:B------:R-:W-:Y:S03]  /*8660*/  F2FP.PACK_AB R69, R245, R100 ;  /* 0x00000064f545723e */ /* 0x000fe600000000ff */
[--C-:B-1----:R-:W-:Y:S01]  /*8670*/  FFMA.FTZ R2, R195, c[0x0][0x2d0], -R149.reuse ;  /* 0x0000b400c3027a23 */ /* 0x102fe20000010895 */
[----:B------:R-:W-:Y:S03]  /*8680*/  F2FP.PACK_AB R70, R193, R244 ;  /* 0x000000f4c146723e */ /* 0x000fe600000000ff */
[----:B------:R1:W-:Y:S02]  /*8690*/  MUFU.EX2 R111, R2 ;  /* 0x00000002006f7308 */ /* 0x0003e40000000800 */
[----:B-1----:R-:W-:Y:S08]  /*86a0*/  FFMA.FTZ R2, R196, c[0x0][0x2d0], -R149 ;  /* 0x0000b400c4027a23 */ /* 0x002ff00000010895 */
[----:B------:R1:W1:Y:S01]  /*86b0*/  MUFU.EX2 R110, R2 ;  /* 0x00000002006e7308 */ /* 0x0002620000000800 */
[----:B--2---:R-:W-:Y:S02]  /*86c0*/  FFMA.FTZ R3, R3, R112, R243 ;  /* 0x0000007003037223 */ /* 0x004fe400000100f3 */
[----:B------:R-:W-:Y:S02]  /*86d0*/  IMAD.MOV.U32 R112, RZ, RZ, R91 ;  /* 0x000000ffff707224 */ /* 0x000fe400078e005b */
[----:B------:R-:W-:Y:S01]  /*86e0*/  LDSM.16.MT88.4 R88, [R200+0x6800] ;  /* 0x00680000c858783b */ /* 0x000fe20000004200 */
[----:B------:R-:W-:Y:S02]  /*86f0*/  FADD.FTZ R3, R246, R3 ;  /* 0x00000003f6037221 */ /* 0x000fe40000010000 */
[--C-:B-1----:R-:W-:Y:S01]  /*8700*/  FFMA.FTZ R2, R198, c[0x0][0x2d0], -R148.reuse ;  /* 0x0000b400c6027a23 */ /* 0x102fe20000010894 */
[----:B------:R-:W-:Y:S03]  /*8710*/  F2FP.PACK_AB R71, R110, R111 ;  /* 0x0000006f6e47723e */ /* 0x000fe600000000ff */
[----:B------:R1:W-:Y:S04]  /*8720*/  MUFU.EX2 R109, R2 ;  /* 0x00000002006d7308 */ /* 0x0003e80000000800 */
[C---:B-----5:R-:W-:Y:S08]  /*8730*/  HMMA.16816.F32 R4, R68.reuse, R72, R4 ;  /* 0x000000484404723c */ /* 0x060ff00000001804 */
[C---:B------:R-:W-:Y:S01]  /*8740*/  HMMA.16816.F32 R8, R68.reuse, R74, R8 ;  /* 0x0000004a4408723c */ /* 0x040fe20000001808 */
[----:B------:R-:W2:Y:S07]  /*8750*/  LDSM.16.MT88.4 R72, [R200+0x5000] ;  /* 0x00500000c848783b */ /* 0x000eae0000004200 */
[C---:B----4-:R-:W-:Y:S04]  /*8760*/  HMMA.16816.F32 R12, R68.reuse, R76, R12 ;  /* 0x0000004c440c723c */ /* 0x050fe8000000180c */
[----:B-1----:R-:W-:Y:S04]  /*8770*/  FFMA.FTZ R2, R197, c[0x0][0x2d0], -R148 ;  /* 0x0000b400c5027a23 */ /* 0x002fe80000010894 */
[C---:B------:R-:W-:Y:S01]  /*8780*/  HMMA.16816.F32 R16, R68.reuse, R78, R16 ;  /* 0x0000004e4410723c */ /* 0x040fe20000001810 */
[----:B------:R1:W4:Y:S01]  /*8790*/  MUFU.EX2 R171, R2 ;  /* 0x0000000200ab7308 */ /* 0x0003220000000800 */
[----:B------:R-:W5:Y:S06]  /*87a0*/  LDSM.16.MT88.4 R76, [R204+0x5000] ;  /* 0x00500000cc4c783b */ /* 0x000f6c0000004200 */
[C---:B------:R-:W-:Y:S08]  /*87b0*/  HMMA.16816.F32 R20, R68.reuse, R80, R20 ;  /* 0x000000504414723c */ /* 0x040ff00000001814 */
[C---:B------:R-:W-:Y:S01]  /*87c0*/  HMMA.16816.F32 R24, R68.reuse, R82, R24 ;  /* 0x000000524418723c */ /* 0x040fe20000001818 */
[----:B------:R-:W4:Y:S07]  /*87d0*/  LDSM.16.MT88.4 R80, [R203+0x5000] ;  /* 0x00500000cb50783b */ /* 0x000f2e0000004200 */
[C---:B------:R-:W-:Y:S04]  /*87e0*/  HMMA.16816.F32 R28, R68.reuse, R84, R28 ;  /* 0x00000054441c723c */ /* 0x040fe8000000181c */
[--C-:B-1----:R-:W-:Y:S04]  /*87f0*/  FFMA.FTZ R2, R199, c[0x0][0x2d0], -R149.reuse ;  /* 0x0000b400c7027a23 */ /* 0x102fe80000010895 */
[C---:B------:R-:W-:Y:S01]  /*8800*/  HMMA.16816.F32 R32, R68.reuse, R86, R32 ;  /* 0x000000564420723c */ /* 0x040fe20000001820 */
[----:B------:R1:W-:Y:S01]  /*8810*/  MUFU.EX2 R108, R2 ;  /* 0x00000002006c7308 */ /* 0x0003e20000000800 */
[----:B------:R-:W4:Y:S06]  /*8820*/  LDSM.16.MT88.4 R84, [R206+0x5000] ;  /* 0x00500000ce54783b */ /* 0x000f2c0000004200 */
[C---:B--2---:R-:W-:Y:S04]  /*8830*/  HMMA.16816.F32 R36, R68.reuse, R72, R36 ;  /* 0x000000484424723c */ /* 0x044fe80000001824 */
[----:B------:R-:W-:Y:S02]  /*8840*/  FFMA.FTZ R95, R0, R95, R150 ;  /* 0x0000005f005f7223 */ /* 0x000fe40000010096 */
[--C-:B------:R-:W-:Y:S02]  /*8850*/  FFMA.FTZ R0, R133, c[0x0][0x2d0], -R149.reuse ;  /* 0x0000b40085007a23 */ /* 0x100fe40000010895 */
[C---:B------:R-:W-:Y:S01]  /*8860*/  HMMA.16816.F32 R40, R68.reuse, R74, R40 ;  /* 0x0000004a4428723c */ /* 0x040fe20000001828 */
[----:B------:R-:W2:Y:S01]  /*8870*/  LDSM.16.MT88.4 R72, [R200+0x1800] ;  /* 0x00180000c848783b */ /* 0x000ea20000004200 */
[----:B------:R-:W-:Y:S06]  /*8880*/  MUFU.EX2 R133, R93 ;  /* 0x0000005d00857308 */ /* 0x000fec0000000800 */
[C---:B-----5:R-:W-:Y:S04]  /*8890*/  HMMA.16816.F32 R44, R68.reuse, R76, R44 ;  /* 0x0000004c442c723c */ /* 0x060fe8000000182c */
[--C-:B-1----:R-:W-:Y:S01]  /*88a0*/  FFMA.FTZ R2, R232, c[0x0][0x2d0], -R149.reuse ;  /* 0x0000b400e8027a23 */ /* 0x102fe20000010895 */
[----:B------:R1:W-:Y:S03]  /*88b0*/  MUFU.EX2 R135, R0 ;  /* 0x0000000000877308 */ /* 0x0003e60000000800 */
[C---:B------:R-:W-:Y:S01]  /*88c0*/  HMMA.16816.F32 R48, R68.reuse, R78, R48 ;  /* 0x0000004e4430723c */ /* 0x040fe20000001830 */
[----:B------:R-:W5:Y:S06]  /*88d0*/  LDSM.16.MT88.4 R76, [R204+0x1800] ;  /* 0x00180000cc4c783b */ /* 0x000f6c0000004200 */
[----:B------:R2:W2:Y:S01]  /*88e0*/  MUFU.EX2 R170, R2 ;  /* 0x0000000200aa7308 */ /* 0x0004a20000000800 */
[C---:B----4-:R-:W-:Y:S08]  /*88f0*/  HMMA.16816.F32 R52, R68.reuse, R80, R52 ;  /* 0x000000504434723c */ /* 0x050ff00000001834 */
[C---:B------:R-:W-:Y:S01]  /*8900*/  HMMA.16816.F32 R56, R68.reuse, R82, R56 ;  /* 0x000000524438723c */ /* 0x040fe20000001838 */
[----:B------:R-:W4:Y:S03]  /*8910*/  LDSM.16.MT88.4 R80, [R203+0x1800] ;  /* 0x00180000cb50783b */ /* 0x000f260000004200 */
[--C-:B-1----:R-:W-:Y:S02]  /*8920*/  FFMA.FTZ R0, R151, c[0x0][0x2d0], -R149.reuse ;  /* 0x0000b40097007a23 */ /* 0x102fe40000010895 */
[----:B------:R-:W-:Y:S02]  /*8930*/  MUFU.EX2 R151, R94 ;  /* 0x0000005e00977308 */ /* 0x000fe40000000800 */
[C---:B------:R-:W-:Y:S04]  /*8940*/  HMMA.16816.F32 R60, R68.reuse, R84, R60 ;  /* 0x00000054443c723c */ /* 0x040fe8000000183c */
[--C-:B--2---:R-:W-:Y:S04]  /*8950*/  FFMA.FTZ R2, R230, c[0x0][0x2d0], -R148.reuse ;  /* 0x0000b400e6027a23 */ /* 0x104fe80000010894 */
[----:B------:R-:W-:Y:S01]  /*8960*/  HMMA.16816.F32 R64, R68, R86, R64 ;  /* 0x000000564440723c */ /* 0x000fe20000001840 */
[----:B------:R-:W1:Y:S01]  /*8970*/  LDSM.16.MT88.4 R84, [R206+0x1800] ;  /* 0x00180000ce54783b */ /* 0x000e620000004200 */
[----:B------:R2:W-:Y:S05]  /*8980*/  MUFU.EX2 R169, R2 ;  /* 0x0000000200a97308 */ /* 0x0005ea0000000800 */
[----:B------:R-:W-:Y:S02]  /*8990*/  F2FP.PACK_AB R68, R171, R109 ;  /* 0x0000006dab44723e */ /* 0x000fe400000000ff */
[----:B------:R-:W-:Y:S03]  /*89a0*/  F2FP.PACK_AB R69, R170, R108 ;  /* 0x0000006caa45723e */ /* 0x000fe600000000ff */
[--C-:B--2---:R-:W-:Y:S04]  /*89b0*/  FFMA.FTZ R2, R231, c[0x0][0x2d0], -R148.reuse ;  /* 0x0000b400e7027a23 */ /* 0x104fe80000010894 */
[----:B------:R2:W1:Y:S02]  /*89c0*/  MUFU.EX2 R168, R2 ;  /* 0x0000000200a87308 */ /* 0x0004640000000800 */
[--C-:B--2---:R-:W-:Y:S01]  /*89d0*/  FFMA.FTZ R2, R233, c[0x0][0x2d0], -R149.reuse ;  /* 0x0000b400e9027a23 */ /* 0x104fe20000010895 */
[----:B-1----:R-:W-:Y:S07]  /*89e0*/  F2FP.PACK_AB R70, R168, R169 ;  /* 0x000000a9a846723e */ /* 0x002fee00000000ff */
[----:B------:R1:W-:Y:S02]  /*89f0*/  MUFU.EX2 R163, R2 ;  /* 0x0000000200a37308 */ /* 0x0003e40000000800 */
[----:B-1----:R-:W-:Y:S08]  /*8a00*/  FFMA.FTZ R2, R234, c[0x0][0x2d0], -R149 ;  /* 0x0000b400ea027a23 */ /* 0x002ff00000010895 */
[----:B------:R1:W2:Y:S01]  /*8a10*/  MUFU.EX2 R162, R2 ;  /* 0x0000000200a27308 */ /* 0x0002a20000000800 */
[----:B---3--:R-:W-:Y:S01]  /*8a20*/  ISETP.GT.AND P0, PT, R192, R194, PT ;  /* 0x000000c2c000720c */ /* 0x008fe20003f04270 */
[----:B------:R-:W-:Y:S02]  /*8a30*/  IMAD.MOV.U32 R192, RZ, RZ, R229 ;  /* 0x000000ffffc07224 */ /* 0x000fe400078e00e5 */
[--C-:B-1----:R-:W-:Y:S01]  /*8a40*/  FFMA.FTZ R2, R235, c[0x0][0x2d0], -R148.reuse ;  /* 0x0000b400eb027a23 */ /* 0x102fe20000010894 */
[----:B--2---:R-:W-:Y:S05]  /*8a50*/  F2FP.PACK_AB R71, R162, R163 ;  /* 0x000000a3a247723e */ /* 0x004fea00000000ff */
[----:B------:R1:W-:Y:S02]  /*8a60*/  MUFU.EX2 R160, R2 ;  /* 0x0000000200a07308 */ /* 0x0003e40000000800 */
[C---:B------:R-:W-:Y:S08]  /*8a70*/  HMMA.16816.F32 R4, R68.reuse, R72, R4 ;  /* 0x000000484404723c */ /* 0x040ff00000001804 */
[C---:B------:R-:W-:Y:S01]  /*8a80*/  HMMA.16816.F32 R8, R68.reuse, R74, R8 ;  /* 0x0000004a4408723c */ /* 0x040fe20000001808 */
[----:B------:R-:W2:Y:S07]  /*8a90*/  LDSM.16.MT88.4 R72, [R200+0x5800] ;  /* 0x00580000c848783b */ /* 0x000eae0000004200 */
[C---:B-----5:R-:W-:Y:S04]  /*8aa0*/  HMMA.16816.F32 R12, R68.reuse, R76, R12 ;  /* 0x0000004c440c723c */ /* 0x060fe8000000180c */
        /* <DEDUP_REMOVED lines=20> */
[C---:B----4-:R-:W-:Y:S08]  /*8bf0*/  HMMA.16816.F32 R52, R68.reuse, R80, R52 ;  /* 0x000000504434723c */ /* 0x050ff00000001834 */
[C---:B------:R-:W-:Y:S01]  /*8c00*/  HMMA.16816.F32 R56, R68.reuse, R82, R56 ;  /* 0x000000524438723c */ /* 0x040fe20000001838 */
[----:B------:R-:W4:Y:S07]  /*8c10*/  LDSM.16.MT88.4 R80, [R203+0x2000] ;  /* 0x00200000cb50783b */ /* 0x000f2e0000004200 */
[C---:B---3--:R-:W-:Y:S04]  /*8c20*/  HMMA.16816.F32 R60, R68.reuse, R84, R60 ;  /* 0x00000054443c723c */ /* 0x048fe8000000183c */
[--C-:B-1----:R-:W-:Y:S04]  /*8c30*/  FFMA.FTZ R2, R238, c[0x0][0x2d0], -R148.reuse ;  /* 0x0000b400ee027a23 */ /* 0x102fe80000010894 */
[----:B------:R-:W-:Y:S01]  /*8c40*/  HMMA.16816.F32 R64, R68, R86, R64 ;  /* 0x000000564440723c */ /* 0x000fe20000001840 */
[----:B------:R1:W-:Y:S01]  /*8c50*/  MUFU.EX2 R129, R2 ;  /* 0x0000000200817308 */ /* 0x0003e20000000800 */
[----:B------:R-:W3:Y:S05]  /*8c60*/  LDSM.16.MT88.4 R84, [R206+0x2000] ;  /* 0x00200000ce54783b */ /* 0x000eea0000004200 */
        /* <DEDUP_REMOVED lines=8> */
[----:B------:R1:W5:Y:S02]  /*8cf0*/  MUFU.EX2 R158, R2 ;  /* 0x00000002009e7308 */ /* 0x0003640000000800 */
[--C-:B-1----:R-:W-:Y:S01]  /*8d00*/  FFMA.FTZ R2, R248, c[0x0][0x2d0], -R148.reuse ;  /* 0x0000b400f8027a23 */ /* 0x102fe20000010894 */
[----:B-----5:R-:W-:Y:S07]  /*8d10*/  F2FP.PACK_AB R71, R158, R128 ;  /* 0x000000809e47723e */ /* 0x020fee00000000ff */
[----:B------:R1:W-:Y:S01]  /*8d20*/  MUFU.EX2 R156, R2 ;  /* 0x00000002009c7308 */ /* 0x0003e20000000800 */
[C---:B--2---:R-:W-:Y:S08]  /*8d30*/  HMMA.16816.F32 R4, R68.reuse, R72, R4 ;  /* 0x000000484404723c */ /* 0x044ff00000001804 */
[C---:B------:R-:W-:Y:S01]  /*8d40*/  HMMA.16816.F32 R8, R68.reuse, R74, R8 ;  /* 0x0000004a4408723c */ /* 0x040fe20000001808 */
[----:B------:R-:W2:Y:S07]  /*8d50*/  LDSM.16.MT88.4 R72, [R200+0x6000] ;  /* 0x00600000c848783b */ /* 0x000eae0000004200 */
        /* <DEDUP_REMOVED lines=8> */
[C---:B---3--:R-:W-:Y:S04]  /*8de0*/  HMMA.16816.F32 R28, R68.reuse, R84, R28 ;  /* 0x00000054441c723c */ /* 0x048fe8000000181c */
        /* <DEDUP_REMOVED lines=30> */
[--C-:B------:R-:W-:Y:S02]  /*8fd0*/  FFMA.FTZ R2, R134, c[0x0][0x2d0], -R148.reuse ;  /* 0x0000b40086027a23 */ /* 0x100fe40000010894 */
[----:B------:R-:W-:Y:S05]  /*8fe0*/  FFMA.FTZ R148, R152, c[0x0][0x2d0], -R148 ;  /* 0x0000b40098947a23 */ /* 0x000fea0000010894 */
[----:B------:R1:W-:Y:S01]  /*8ff0*/  MUFU.EX2 R134, R0 ;  /* 0x0000000000867308 */ /* 0x0003e20000000800 */
[C---:B--2---:R-:W-:Y:S09]  /*9000*/  HMMA.16816.F32 R4, R68.reuse, R72, R4 ;  /* 0x000000484404723c */ /* 0x044ff20000001804 */
[----:B------:R-:W-:Y:S01]  /*9010*/  MUFU.EX2 R152, R92 ;  /* 0x0000005c00987308 */ /* 0x000fe20000000800 */
[C---:B------:R-:W-:Y:S01]  /*9020*/  HMMA.16816.F32 R8, R68.reuse, R74, R8 ;  /* 0x0000004a4408723c */ /* 0x040fe20000001808 */
[----:B------:R-:W2:Y:S07]  /*9030*/  LDSM.16.MT88.4 R72, [R204+0x6800] ;  /* 0x00680000cc48783b */ /* 0x000eae0000004200 */
[C---:B------:R-:W-:Y:S01]  /*9040*/  HMMA.16816.F32 R12, R68.reuse, R76, R12 ;  /* 0x0000004c440c723c */ /* 0x040fe2000000180c */
[----:B------:R5:W2:Y:S03]  /*9050*/  MUFU.EX2 R153, R2 ;  /* 0x0000000200997308 */ /* 0x000aa60000000800 */
[----:B-1----:R-:W-:Y:S04]  /*9060*/  FFMA.FTZ R0, R132, c[0x0][0x2d0], -R149 ;  /* 0x0000b40084007a23 */ /* 0x002fe80000010895 */
[C---:B------:R-:W-:Y:S01]  /*9070*/  HMMA.16816.F32 R16, R68.reuse, R78, R16 ;  /* 0x0000004e4410723c */ /* 0x040fe20000001810 */
[----:B------:R-:W1:Y:S02]  /*9080*/  LDSM.16.MT88.4 R76, [R203+0x6800] ;  /* 0x00680000cb4c783b */ /* 0x000e640000004200 */
[----:B------:R-:W-:Y:S05]  /*9090*/  MUFU.EX2 R148, R148 ;  /* 0x0000009400947308 */ /* 0x000fea0000000800 */
[C---:B----4-:R-:W-:Y:S05]  /*90a0*/  HMMA.16816.F32 R20, R68.reuse, R80, R20 ;  /* 0x000000504414723c */ /* 0x050fea0000001814 */
[----:B------:R4:W-:Y:S03]  /*90b0*/  MUFU.EX2 R132, R0 ;  /* 0x0000000000847308 */ /* 0x0009e60000000800 */
[C---:B------:R-:W-:Y:S01]  /*90c0*/  HMMA.16816.F32 R24, R68.reuse, R82, R24 ;  /* 0x000000524418723c */ /* 0x040fe20000001818 */
[----:B------:R-:W1:Y:S03]  /*90d0*/  LDSM.16.MT88.4 R80, [R206+0x6800] ;  /* 0x00680000ce50783b */ /* 0x000e660000004200 */
[----:B-----5:R-:W-:Y:S04]  /*90e0*/  FADD.FTZ R2, R113, R95 ;  /* 0x0000005f71027221 */ /* 0x020fe80000010000 */
[C---:B---3--:R-:W-:Y:S01]  /*90f0*/  HMMA.16816.F32 R28, R68.reuse, R84, R28 ;  /* 0x00000054441c723c */ /* 0x048fe2000000181c */
[----:B------:R-:W-:Y:S03]  /*9100*/  LDSM.16.MT88.4 R92, [R204+0x7000] ;  /* 0x00700000cc5c783b */ /* 0x000fe60000004200 */
[----:B------:R-:W-:Y:S04]  /*9110*/  FADD.FTZ R2, R126, R2 ;  /* 0x000000027e027221 */ /* 0x000fe80000010000 */
[C---:B------:R-:W-:Y:S01]  /*9120*/  HMMA.16816.F32 R32, R68.reuse, R86, R32 ;  /* 0x000000564420723c */ /* 0x040fe20000001820 */
[----:B------:R-:W-:Y:S03]  /*9130*/  LDSM.16.MT88.4 R84, [R203+0x3000] ;  /* 0x00300000cb54783b */ /* 0x000fe60000004200 */
[----:B----4-:R-:W-:Y:S04]  /*9140*/  FFMA.FTZ R0, R114, c[0x0][0x2d0], -R149 ;  /* 0x0000b40072007a23 */ /* 0x010fe80000010895 */
[C---:B------:R-:W-:Y:S01]  /*9150*/  HMMA.16816.F32 R36, R68.reuse, R88, R36 ;  /* 0x000000584424723c */ /* 0x040fe20000001824 */
[----:B------:R3:W4:Y:S07]  /*9160*/  MUFU.EX2 R150, R0 ;  /* 0x0000000000967308 */ /* 0x00072e0000000800 */
[C---:B------:R-:W-:Y:S01]  /*9170*/  HMMA.16816.F32 R40, R68.reuse, R90, R40 ;  /* 0x0000005a4428723c */ /* 0x040fe20000001828 */
[----:B------:R-:W-:Y:S07]  /*9180*/  LDSM.16.MT88.4 R88, [R206+0x3000] ;  /* 0x00300000ce58783b */ /* 0x000fee0000004200 */
[C---:B--2---:R-:W-:Y:S08]  /*9190*/  HMMA.16816.F32 R44, R68.reuse, R72, R44 ;  /* 0x00000048442c723c */ /* 0x044ff0000000182c */
[C---:B------:R-:W-:Y:S01]  /*91a0*/  HMMA.16816.F32 R48, R68.reuse, R74, R48 ;  /* 0x0000004a4430723c */ /* 0x040fe20000001830 */
[----:B------:R-:W2:Y:S03]  /*91b0*/  LDSM.16.MT88.4 R72, [R200+0x3000] ;  /* 0x00300000c848783b */ /* 0x000ea60000004200 */
[----:B---3--:R-:W-:Y:S02]  /*91c0*/  FADD.FTZ R0, R112, R3 ;  /* 0x0000000370007221 */ /* 0x008fe40000010000 */
[----:B------:R-:W-:Y:S02]  /*91d0*/  IMAD.MOV.U32 R112, RZ, RZ, R124 ;  /* 0x000000ffff707224 */ /* 0x000fe400078e007c */
[C---:B-1----:R-:W-:Y:S04]  /*91e0*/  HMMA.16816.F32 R52, R68.reuse, R76, R52 ;  /* 0x0000004c4434723c */ /* 0x042fe80000001834 */
[----:B------:R-:W-:Y:S02]  /*91f0*/  FADD.FTZ R0, R125, R0 ;  /* 0x000000007d007221 */ /* 0x000fe40000010000 */
[--C-:B------:R-:W-:Y:S02]  /*9200*/  FFMA.FTZ R3, R96, c[0x0][0x2d0], -R149.reuse ;  /* 0x0000b40060037a23 */ /* 0x100fe40000010895 */
[C---:B------:R-:W-:Y:S01]  /*9210*/  HMMA.16816.F32 R56, R68.reuse, R78, R56 ;  /* 0x0000004e4438723c */ /* 0x040fe20000001838 */
[----:B------:R-:W1:Y:S01]  /*9220*/  LDSM.16.MT88.4 R76, [R204+0x3000] ;  /* 0x00300000cc4c783b */ /* 0x000e620000004200 */
[----:B------:R3:W-:Y:S02]  /*9230*/  MUFU.EX2 R145, R3 ;  /* 0x0000000300917308 */ /* 0x0007e40000000800 */
[--C-:B------:R-:W-:Y:S02]  /*9240*/  FFMA.FTZ R96, R127, c[0x0][0x2d0], -R149.reuse ;  /* 0x0000b4007f607a23 */ /* 0x100fe40000010895 */
[----:B------:R-:W-:Y:S02]  /*9250*/  FFMA.FTZ R149, R119, c[0x0][0x2d0], -R149 ;  /* 0x0000b40077957a23 */ /* 0x000fe40000010895 */
[C---:B------:R-:W-:Y:S01]  /*9260*/  HMMA.16816.F32 R60, R68.reuse, R80, R60 ;  /* 0x00000050443c723c */ /* 0x040fe2000000183c */
[----:B------:R-:W-:Y:S03]  /*9270*/  LDSM.16.MT88.4 R124, [R200+0x3800] ;  /* 0x00380000c87c783b */ /* 0x000fe60000004200 */
[----:B------:R-:W5:Y:S01]  /*9280*/  MUFU.EX2 R144, R96 ;  /* 0x0000006000907308 */ /* 0x000f620000000800 */
[----:B------:R-:W-:Y:S02]  /*9290*/  FADD.FTZ R0, R123, R0 ;  /* 0x000000007b007221 */ /* 0x000fe40000010000 */
[----:B------:R-:W-:Y:S01]  /*92a0*/  FADD.FTZ R2, R112, R2 ;  /* 0x0000000270027221 */ /* 0x000fe20000010000 */
[----:B------:R-:W-:Y:S01]  /*92b0*/  HMMA.16816.F32 R64, R68, R82, R64 ;  /* 0x000000524440723c */ /* 0x000fe20000001840 */
[----:B------:R-:W1:Y:S03]  /*92c0*/  LDSM.16.MT88.4 R80, [R200+0x7000] ;  /* 0x00700000c850783b */ /* 0x000e660000004200 */
[----:B------:R-:W-:Y:S02]  /*92d0*/  F2FP.PACK_AB R112, R146, R147 ;  /* 0x000000939270723e */ /* 0x000fe400000000ff */
[----:B------:R-:W1:Y:S01]  /*92e0*/  MUFU.EX2 R119, R97 ;  /* 0x0000006100777308 */ /* 0x000e620000000800 */
[----:B------:R-:W-:Y:S02]  /*92f0*/  F2FP.PACK_AB R68, R152, R153 ;  /* 0x000000999844723e */ /* 0x000fe400000000ff */
[----:B------:R-:W-:Y:S03]  /*9300*/  F2FP.PACK_AB R69, R134, R135 ;  /* 0x000000878645723e */ /* 0x000fe600000000ff */
[----:B------:R-:W-:Y:S01]  /*9310*/  F2FP.PACK_AB R70, R151, R133 ;  /* 0x000000859746723e */ /* 0x000fe200000000ff */
[----:B---3--:R-:W-:Y:S01]  /*9320*/  FADD.FTZ R3, R121, R2 ;  /* 0x0000000279037221 */ /* 0x008fe20000010000 */
[----:B----4-:R-:W-:Y:S01]  /*9330*/  F2FP.PACK_AB R71, R150, R132 ;  /* 0x000000849647723e */ /* 0x010fe200000000ff */
[----:B------:R-:W-:Y:S01]  /*9340*/  FADD.FTZ R2, R122, R0 ;  /* 0x000000007a027221 */ /* 0x000fe20000010000 */
[----:B------:R-:W3:Y:S01]  /*9350*/  MUFU.EX2 R149, R149 ;  /* 0x0000009500957308 */ /* 0x000ee20000000800 */
[----:B------:R-:W-:Y:S02]  /*9360*/  FADD.FTZ R0, R120, R3 ;  /* 0x0000000378007221 */ /* 0x000fe40000010000 */
[----:B------:R-:W-:Y:S01]  /*9370*/  FADD.FTZ R2, R102, R2 ;  /* 0x0000000266027221 */ /* 0x000fe20000010000 */
[----:B-----5:R-:W-:Y:S01]  /*9380*/  F2FP.PACK_AB R113, R144, R145 ;  /* 0x000000919071723e */ /* 0x020fe200000000ff */
[C---:B--2---:R-:W-:Y:S03]  /*9390*/  HMMA.16816.F32 R4, R68.reuse, R72, R4 ;  /* 0x000000484404723c */ /* 0x044fe60000001804 */
[----:B------:R-:W-:Y:S02]  /*93a0*/  FADD.FTZ R0, R98, R0 ;  /* 0x0000000062007221 */ /* 0x000fe40000010000 */
[----:B------:R-:W-:Y:S02]  /*93b0*/  FADD.FTZ R2, R99, R2 ;  /* 0x0000000263027221 */ /* 0x000fe40000010000 */
[----:B------:R-:W-:Y:S01]  /*93c0*/  FADD.FTZ R0, R103, R0 ;  /* 0x0000000067007221 */ /* 0x000fe20000010000 */
[C---:B------:R-:W-:Y:S01]  /*93d0*/  HMMA.16816.F32 R8, R68.reuse, R74, R8 ;  /* 0x0000004a4408723c */ /* 0x040fe20000001808 */
[----:B------:R-:W2:Y:S03]  /*93e0*/  LDSM.16.MT88.4 R72, [R203+0x7000] ;  /* 0x00700000cb48783b */ /* 0x000ea60000004200 */
[----:B------:R-:W-:Y:S01]  /*93f0*/  FADD.FTZ R2, R101, R2 ;  /* 0x0000000265027221 */ /* 0x000fe20000010000 */
[----:B-1----:R-:W-:Y:S01]  /*9400*/  F2FP.PACK_AB R114, R148, R119 ;  /* 0x000000779472723e */ /* 0x002fe200000000ff */
[----:B------:R-:W-:Y:S02]  /*9410*/  FADD.FTZ R0, R100, R0 ;  /* 0x0000000064007221 */ /* 0x000fe40000010000 */
[C---:B------:R-:W-:Y:S01]  /*9420*/  HMMA.16816.F32 R12, R68.reuse, R76, R12 ;  /* 0x0000004c440c723c */ /* 0x040fe2000000180c */
[----:B------:R-:W-:Y:S03]  /*9430*/  LDSM.16.MT88.4 R96, [R200+0x7800] ;  /* 0x00780000c860783b */ /* 0x000fe60000004200 */
[----:B---3--:R-:W-:Y:S01]  /*9440*/  F2FP.PACK_AB R115, R149, R118 ;  /* 0x000000769573723e */ /* 0x008fe200000000ff */
[----:B------:R-:W-:Y:S02]  /*9450*/  FADD.FTZ R0, R245, R0 ;  /* 0x00000000f5007221 */ /* 0x000fe40000010000 */
[----:B------:R-:W-:Y:S01]  /*9460*/  FADD.FTZ R2, R251, R2 ;  /* 0x00000002fb027221 */ /* 0x000fe20000010000 */
[C---:B------:R-:W-:Y:S01]  /*9470*/  HMMA.16816.F32 R16, R68.reuse, R78, R16 ;  /* 0x0000004e4410723c */ /* 0x040fe20000001810 */
[----:B------:R-:W1:Y:S03]  /*9480*/  LDSM.16.MT88.4 R76, [R206+0x7000] ;  /* 0x00700000ce4c783b */ /* 0x000e660000004200 */
[----:B------:R-:W-:Y:S02]  /*9490*/  FADD.FTZ R0, R111, R0 ;  /* 0x000000006f007221 */ /* 0x000fe40000010000 */
[----:B------:R-:W-:Y:S02]  /*94a0*/  FADD.FTZ R2, R244, R2 ;  /* 0x00000002f4027221 */ /* 0x000fe40000010000 */
[C---:B------:R-:W-:Y:S01]  /*94b0*/  HMMA.16816.F32 R20, R68.reuse, R84, R20 ;  /* 0x000000544414723c */ /* 0x040fe20000001814 */
[----:B------:R-:W-:Y:S03]  /*94c0*/  LDSM.16.MT88.4 R100, [R204+0x7800] ;  /* 0x00780000cc64783b */ /* 0x000fe60000004200 */
        /* <DEDUP_REMOVED lines=18> */
[----:B------:R-:W3:Y:S03]  /*95f0*/  LDSM.16.MT88.4 R80, [R204+0x3800] ;  /* 0x00380000cc50783b */ /* 0x000ee60000004200 */
        /* <DEDUP_REMOVED lines=14> */
[C---:B-1----:R-:W-:Y:S04]  /*96e0*/  HMMA.16816.F32 R60, R68.reuse, R76, R60 ;  /* 0x0000004c443c723c */ /* 0x042fe8000000183c */
[----:B------:R-:W-:Y:S02]  /*96f0*/  FADD.FTZ R2, R157, R2 ;  /* 0x000000029d027221 */ /* 0x000fe40000010000 */
[----:B------:R-:W-:Y:S02]  /*9700*/  FADD.FTZ R0, R106, R0 ;  /* 0x000000006a007221 */ /* 0x000fe40000010000 */
[----:B------:R-:W-:Y:S04]  /*9710*/  HMMA.16816.F32 R64, R68, R78, R64 ;  /* 0x0000004e4440723c */ /* 0x000fe80000001840 */
[----:B------:R-:W-:Y:S02]  /*9720*/  FADD.FTZ R2, R105, R2 ;  /* 0x0000000269027221 */ /* 0x000fe40000010000 */
[----:B------:R-:W-:Y:S02]  /*9730*/  FADD.FTZ R0, R104, R0 ;  /* 0x0000000068007221 */ /* 0x000fe40000010000 */
[C---:B------:R-:W-:Y:S01]  /*9740*/  HMMA.16816.F32 R120, R112.reuse, R124, R4 ;  /* 0x0000007c7078723c */ /* 0x040fe20000001804 */
[----:B------:R-:W1:Y:S04]  /*9750*/  LDSM.16.MT88.4 R4, [R206+0x7800] ;  /* 0x00780000ce04783b */ /* 0x000e680000004200 */
[----:B------:R-:W-:Y:S02]  /*9760*/  FADD.FTZ R2, R155, R2 ;  /* 0x000000029b027221 */ /* 0x000fe40000010000 */
[----:B------:R-:W-:Y:S01]  /*9770*/  FADD.FTZ R0, R154, R0 ;  /* 0x000000009a007221 */ /* 0x000fe20000010000 */
[C---:B------:R-:W-:Y:S04]  /*9780*/  HMMA.16816.F32 R124, R112.reuse, R126, R8 ;  /* 0x0000007e707c723c */ /* 0x040fe80000001808 */
[----:B------:R-:W-:Y:S02]  /*9790*/  FADD.FTZ R2, R153, R2 ;  /* 0x0000000299027221 */ /* 0x000fe40000010000 */
[----:B------:R-:W-:Y:S02]  /*97a0*/  FADD.FTZ R0, R135, R0 ;  /* 0x0000000087007221 */ /* 0x000fe40000010000 */
[C---:B---3--:R-:W-:Y:S04]  /*97b0*/  HMMA.16816.F32 R68, R112.reuse, R80, R12 ;  /* 0x000000507044723c */ /* 0x048fe8000000180c */
        /* <DEDUP_REMOVED lines=20> */
[C---:B------:R-:W-:Y:S01]  /*9900*/  HMMA.16816.F32 R96, R112.reuse, R98, R40 ;  /* 0x000000627060723c */ /* 0x040fe20000001828 */
[----:B------:R2:W-:Y:S03]  /*9910*/  STL [R1], R2 ;  /* 0x0000000201007387 */ /* 0x0005e60000100800 */
[----:B------:R-:W-:Y:S01]  /*9920*/  IMAD.MOV.U32 R118, RZ, RZ, R116 ;  /* 0x000000ffff767224 */ /* 0x000fe200078e0074 */
[----:B------:R2:W-:Y:S01]  /*9930*/  STL [R1+0x10], R0 ;  /* 0x0000100001007387 */ /* 0x0005e20000100800 */
[----:B------:R-:W-:Y:S02]  /*9940*/  IMAD.MOV.U32 R3, RZ, RZ, R117 ;  /* 0x000000ffff037224 */ /* 0x000fe400078e0075 */
[C---:B------:R-:W-:Y:S08]  /*9950*/  HMMA.16816.F32 R128, R112.reuse, R100, R44 ;  /* 0x000000647080723c */ /* 0x040ff0000000182c */
[C---:B------:R-:W-:Y:S08]  /*9960*/  HMMA.16816.F32 R100, R112.reuse, R102, R48 ;  /* 0x000000667064723c */ /* 0x040ff00000001830 */
[C---:B------:R-:W-:Y:S08]  /*9970*/  HMMA.16816.F32 R104, R112.reuse, R108, R52 ;  /* 0x0000006c7068723c */ /* 0x040ff00000001834 */
[C---:B------:R-:W-:Y:S08]  /*9980*/  HMMA.16816.F32 R108, R112.reuse, R110, R56 ;  /* 0x0000006e706c723c */ /* 0x040ff00000001838 */
[C---:B-1----:R-:W-:Y:S08]  /*9990*/  HMMA.16816.F32 R132, R112.reuse, R4, R60 ;  /* 0x000000047084723c */ /* 0x042ff0000000183c */
[----:B------:R-:W-:Y:S01]  /*99a0*/  HMMA.16816.F32 R112, R112, R6, R64 ;  /* 0x000000067070723c */ /* 0x000fe20000001840 */
[----:B--2---:R-:W-:-:S07]  /*99b0*/  @P0 BRA `(.L_x_2268) ;  /* 0xffffbf1000000947 */ /* 0x004fce000383ffff */
.L_x_2267:
[----:B--2---:R-:W-:-:S13]  /*99c0*/  ISETP.GE.AND P0, PT, R229, RZ, PT ;  /* 0x000000ffe500720c */ /* 0x004fda0003f06270 */
[----:B------:R-:W-:Y:S05]  /*99d0*/  @!P0 BRA `(.L_x_2269) ;  /* 0x000034c000008947 */ /* 0x000fea0003800000 */
[----:B------:R-:W-:Y:S02]  /*99e0*/  MOV R119, R116 ;  /* 0x0000007400777202 */ /* 0x000fe40000000f00 */
[----:B------:R-:W-:Y:S02]  /*99f0*/  MOV R118, R117 ;  /* 0x0000007500767202 */ /* 0x000fe40000000f00 */
.L_x_2270:
[----:B------:R-:W2:Y:S01]  /*9a00*/  LDL.64 R38, [R1+0x20] ;  /* 0x0000200001267983 */ /* 0x000ea20000100a00 */
[----:B------:R-:W-:Y:S04]  /*9a10*/  DEPBAR.LE SB0, 0x0 ;  /* 0x000080000000791a */ /* 0x000fe80000000000 */
[----:B------:R-:W-:Y:S01]  /*9a20*/  WARPSYNC 0xffffffff ;  /* 0xffffffff00007948 */ /* 0x000fe20003800000 */
[----:B------:R-:W3:Y:S01]  /*9a30*/  LDL R37, [R1+0x28] ;  /* 0x0000280001257983 */ /* 0x000ee20000100800 */
[----:B------:R-:W-:Y:S01]  /*9a40*/  SHF.R.S32.HI R0, RZ, 0x1f, R229 ;  /* 0x0000001fff007819 */ /* 0x000fe200000114e5 */
        /* <DEDUP_REMOVED lines=12> */
[----:B------:R-:W4:Y:S06]  /*9b10*/  LDL.64 R234, [R1+0x18] ;  /* 0x0000180001ea7983 */ /* 0x000f2c0000100a00 */
[----:B------:R-:W5:Y:S08]  /*9b20*/  LDSM.16.M88.4 R32, [R201+0x1800] ;  /* 0x00180000c920783b */ /* 0x000f700000000200 */
[----:B------:R-:W4:Y:S01]  /*9b30*/  LDL R233, [R1+0x14] ;  /* 0x0000140001e97983 */ /* 0x000f220000100800 */
[C---:B-1----:R-:W-:Y:S03]  /*9b40*/  HMMA.16816.F32 R4, R136.reuse, R8, RZ ;  /* 0x000000088804723c */ /* 0x042fe600000018ff */
[----:B------:R-:W1:Y:S05]  /*9b50*/  LDSM.16.M88.4 R40, [R201+0x2000] ;  /* 0x00200000c928783b */ /* 0x000e6a0000000200 */
[C---:B------:R-:W-:Y:S03]  /*9b60*/  HMMA.16816.F32 R8, R136.reuse, R10, RZ ;  /* 0x0000000a8808723c */ /* 0x040fe600000018ff */
[----:B------:R-:W1:Y:S05]  /*9b70*/  LDSM.16.M88.4 R48, [R201+0x2800] ;  /* 0x00280000c930783b */ /* 0x000e6a0000000200 */
[C---:B-----5:R-:W-:Y:S03]  /*9b80*/  HMMA.16816.F32 R12, R136.reuse, R16, RZ ;  /* 0x00000010880c723c */ /* 0x060fe600000018ff */
[----:B------:R-:W5:Y:S05]  /*9b90*/  LDSM.16.M88.4 R56, [R201+0x3000] ;  /* 0x00300000c938783b */ /* 0x000f6a0000000200 */
[C---:B------:R-:W-:Y:S03]  /*9ba0*/  HMMA.16816.F32 R16, R136.reuse, R18, RZ ;  /* 0x000000128810723c */ /* 0x040fe600000018ff */
[----:B------:R-:W1:Y:S05]  /*9bb0*/  LDSM.16.M88.4 R64, [R201+0x3800] ;  /* 0x00380000c940783b */ /* 0x000e6a0000000200 */
[C---:B------:R-:W-:Y:S03]  /*9bc0*/  HMMA.16816.F32 R20, R136.reuse, R24, RZ ;  /* 0x000000188814723c */ /* 0x040fe600000018ff */
[----:B------:R-:W1:Y:S05]  /*9bd0*/  LDSM.16.M88.4 R144, [R207] ;  /* 0x00000000cf90783b */ /* 0x000e6a0000000200 */
[C---:B------:R-:W-:Y:S03]  /*9be0*/  HMMA.16816.F32 R24, R136.reuse, R26, RZ ;  /* 0x0000001a8818723c */ /* 0x040fe600000018ff */
[----:B------:R-:W1:Y:S05]  /*9bf0*/  LDSM.16.M88.4 R148, [R222] ;  /* 0x00000000de94783b */ /* 0x000e6a0000000200 */
[C---:B------:R-:W-:Y:S03]  /*9c00*/  HMMA.16816.F32 R28, R136.reuse, R32, RZ ;  /* 0x00000020881c723c */ /* 0x040fe600000018ff */
[----:B------:R-:W1:Y:S05]  /*9c10*/  LDSM.16.M88.4 R152, [R221] ;  /* 0x00000000dd98783b */ /* 0x000e6a0000000200 */
[C---:B------:R-:W-:Y:S03]  /*9c20*/  HMMA.16816.F32 R32, R136.reuse, R34, RZ ;  /* 0x000000228820723c */ /* 0x040fe600000018ff */
[----:B------:R-:W1:Y:S08]  /*9c30*/  LDSM.16.M88.4 R156, [R220] ;  /* 0x00000000dc9c783b */ /* 0x000e700000000200 */
        /* <DEDUP_REMOVED lines=13> */
[C---:B-1----:R-:W-:Y:S01]  /*9d10*/  HMMA.16816.F32 R36, R136.reuse, R40, RZ ;  /* 0x000000288824723c */ /* 0x042fe200000018ff */
        /* <DEDUP_REMOVED lines=26> */
[C---:B-----5:R-:W-:Y:S08]  /*9ec0*/  HMMA.16816.F32 R52, R136.reuse, R56, RZ ;  /* 0x000000388834723c */ /* 0x060ff000000018ff */
[C---:B------:R-:W-:Y:S08]  /*9ed0*/  HMMA.16816.F32 R56, R136.reuse, R58, RZ ;  /* 0x0000003a8838723c */ /* 0x040ff000000018ff */
[C---:B-1----:R-:W-:Y:S08]  /*9ee0*/  HMMA.16816.F32 R60, R136.reuse, R64, RZ ;  /* 0x00000040883c723c */ /* 0x042ff000000018ff */
[----:B------:R-:W-:Y:S08]  /*9ef0*/  HMMA.16816.F32 R64, R136, R66, RZ ;  /* 0x000000428840723c */ /* 0x000ff000000018ff */
[C---:B------:R-:W-:Y:S08]  /*9f00*/  HMMA.16816.F32 R4, R140.reuse, R144, R4 ;  /* 0x000000908c04723c */ /* 0x040ff00000001804 */
[C---:B------:R-:W-:Y:S01]  /*9f10*/  HMMA.16816.F32 R8, R140.reuse, R146, R8 ;  /* 0x000000928c08723c */ /* 0x040fe20000001808 */
[----:B------:R-:W1:Y:S07]  /*9f20*/  LDSM.16.M88.4 R144, [R205] ;  /* 0x00000000cd90783b */ /* 0x000e6e0000000200 */
        /* <DEDUP_REMOVED lines=17> */
[----:B------:R-:W2:Y:S07]  /*a040*/  LDSM.16.M88.4 R192, [R205+0x3000] ;  /* 0x00300000cdc0783b */ /* 0x000eae0000000200 */
[C---:B------:R-:W-:Y:S08]  /*a050*/  HMMA.16816.F32 R60, R140.reuse, R196, R60 ;  /* 0x000000c48c3c723c */ /* 0x040ff0000000183c */
[----:B------:R-:W-:Y:S08]  /*a060*/  HMMA.16816.F32 R64, R140, R198, R64 ;  /* 0x000000c68c40723c */ /* 0x000ff00000001840 */
[C---:B-1----:R-:W-:Y:S08]  /*a070*/  HMMA.16816.F32 R4, R164.reuse, R144, R4 ;  /* 0x00000090a404723c */ /* 0x042ff00000001804 */
[C---:B------:R-:W-:Y:S01]  /*a080*/  HMMA.16816.F32 R8, R164.reuse, R146, R8 ;  /* 0x00000092a408723c */ /* 0x040fe20000001808 */
[----:B------:R-:W1:Y:S07]  /*a090*/  LDSM.16.M88.4 R144, [R205+0x3800] ;  /* 0x00380000cd90783b */ /* 0x000e6e0000000200 */
[C---:B---3--:R-:W-:Y:S08]  /*a0a0*/  HMMA.16816.F32 R12, R164.reuse, R148, R12 ;  /* 0x00000094a40c723c */ /* 0x048ff0000000180c */
[C---:B------:R-:W-:Y:S01]  /*a0b0*/  HMMA.16816.F32 R16, R164.reuse, R150, R16 ;  /* 0x00000096a410723c */ /* 0x040fe20000001810 */
[----:B------:R-:W3:Y:S07]  /*a0c0*/  LDSM.16.M88.4 R148, [R202] ;  /* 0x00000000ca94783b */ /* 0x000eee0000000200 */
        /* <DEDUP_REMOVED lines=8> */
[----:B------:R-:W3:Y:S07]  /*a150*/  LDSM.16.M88.4 R160, [R202+0x1800] ;  /* 0x00180000caa0783b */ /* 0x000eee0000000200 */
[C---:B--2---:R-:W-:Y:S08]  /*a160*/  HMMA.16816.F32 R44, R164.reuse, R168, R44 ;  /* 0x000000a8a42c723c */ /* 0x044ff0000000182c */
[C---:B------:R-:W-:Y:S01]  /*a170*/  HMMA.16816.F32 R48, R164.reuse, R170, R48 ;  /* 0x000000aaa430723c */ /* 0x040fe20000001830 */
[----:B------:R-:W2:Y:S07]  /*a180*/  LDSM.16.M88.4 R168, [R202+0x2000] ;  /* 0x00200000caa8783b */ /* 0x000eae0000000200 */
[C---:B------:R-:W-:Y:S08]  /*a190*/  HMMA.16816.F32 R52, R164.reuse, R192, R52 ;  /* 0x000000c0a434723c */ /* 0x040ff00000001834 */
        /* <DEDUP_REMOVED lines=22> */
[----:B------:R-:W-:Y:S07]  /*a300*/  LDSM.16.M88.4 R192, [R201+0x6800] ;  /* 0x00680000c9c0783b */ /* 0x000fee0000000200 */
[C---:B-1----:R-:W-:Y:S08]  /*a310*/  HMMA.16816.F32 R52, R172.reuse, R144, R52 ;  /* 0x00000090ac34723c */ /* 0x042ff00000001834 */
        /* <DEDUP_REMOVED lines=22> */
[----:B------:R-:W-:Y:S07]  /*a480*/  LDSM.16.M88.4 R192, [R210] ;  /* 0x00000000d2c0783b */ /* 0x000fee0000000200 */
[C---:B---3--:R-:W-:Y:S08]  /*a490*/  HMMA.16816.F32 R52, R176.reuse, R148, R52 ;  /* 0x00000094b034723c */ /* 0x048ff00000001834 */
[C---:B------:R-:W-:Y:S01]  /*a4a0*/  HMMA.16816.F32 R56, R176.reuse, R150, R56 ;  /* 0x00000096b038723c */ /* 0x040fe20000001838 */
[----:B------:R-:W2:Y:S07]  /*a4b0*/  LDSM.16.M88.4 R148, [R212] ;  /* 0x00000000d494783b */ /* 0x000eae0000000200 */
[C---:B----4-:R-:W-:Y:S08]  /*a4c0*/  HMMA.16816.F32 R60, R176.reuse, R152, R60 ;  /* 0x00000098b03c723c */ /* 0x050ff0000000183c */
[----:B------:R-:W-:Y:S01]  /*a4d0*/  HMMA.16816.F32 R64, R176, R154, R64 ;  /* 0x0000009ab040723c */ /* 0x000fe20000001840 */
[----:B------:R-:W3:Y:S07]  /*a4e0*/  LDSM.16.M88.4 R152, [R209] ;  /* 0x00000000d198783b */ /* 0x000eee0000000200 */
[C---:B-----5:R-:W-:Y:S08]  /*a4f0*/  HMMA.16816.F32 R4, R180.reuse, R156, R4 ;  /* 0x0000009cb404723c */ /* 0x060ff00000001804 */
[C---:B------:R-:W-:Y:S01]  /*a500*/  HMMA.16816.F32 R8, R180.reuse, R158, R8 ;  /* 0x0000009eb408723c */ /* 0x040fe20000001808 */
[----:B------:R-:W4:Y:S07]  /*a510*/  LDSM.16.M88.4 R156, [R208] ;  /* 0x00000000d09c783b */ /* 0x000f2e0000000200 */
        /* <DEDUP_REMOVED lines=17> */
[----:B------:R-:W3:Y:S07]  /*a630*/  LDSM.16.M88.4 R152, [R205+0x5800] ;  /* 0x00580000cd98783b */ /* 0x000eee0000000200 */
[C---:B----4-:R-:W-:Y:S08]  /*a640*/  HMMA.16816.F32 R60, R180.reuse, R156, R60 ;  /* 0x0000009cb43c723c */ /* 0x050ff0000000183c */
[----:B------:R-:W-:Y:S01]  /*a650*/  HMMA.16816.F32 R64, R180, R158, R64 ;  /* 0x0000009eb440723c */ /* 0x000fe20000001840 */
[----:B------:R-:W4:Y:S07]  /*a660*/  LDSM.16.M88.4 R156, [R205+0x6000] ;  /* 0x00600000cd9c783b */ /* 0x000f2e0000000200 */
        /* <DEDUP_REMOVED lines=14> */
[----:B------:R-:W4:Y:S07]  /*a750*/  LDSM.16.M88.4 R156, [R202+0x5800] ;  /* 0x00580000ca9c783b */ /* 0x000f2e0000000200 */
[C---:B------:R-:W-:Y:S08]  /*a760*/  HMMA.16816.F32 R44, R184.reuse, R168, R44 ;  /* 0x000000a8b82c723c */ /* 0x040ff0000000182c */
[C---:B------:R-:W-:Y:S08]  /*a770*/  HMMA.16816.F32 R48, R184.reuse, R170, R48 ;  /* 0x000000aab830723c */ /* 0x040ff00000001830 */
[C---:B------:R-:W-:Y:S08]  /*a780*/  HMMA.16816.F32 R52, R184.reuse, R192, R52 ;  /* 0x000000c0b834723c */ /* 0x040ff00000001834 */
[C---:B------:R-:W-:Y:S08]  /*a790*/  HMMA.16816.F32 R56, R184.reuse, R194, R56 ;  /* 0x000000c2b838723c */ /* 0x040ff00000001838 */
[C---:B-----5:R-:W-:Y:S08]  /*a7a0*/  HMMA.16816.F32 R60, R184.reuse, R160, R60 ;  /* 0x000000a0b83c723c */ /* 0x060ff0000000183c */
[----:B------:R-:W-:Y:S08]  /*a7b0*/  HMMA.16816.F32 R64, R184, R162, R64 ;  /* 0x000000a2b840723c */ /* 0x000ff00000001840 */
[C---:B-1----:R-:W-:Y:S08]  /*a7c0*/  HMMA.16816.F32 R4, R188.reuse, R144, R4 ;  /* 0x00000090bc04723c */ /* 0x042ff00000001804 */
[C---:B------:R-:W-:Y:S01]  /*a7d0*/  HMMA.16816.F32 R8, R188.reuse, R146, R8 ;  /* 0x00000092bc08723c */ /* 0x040fe20000001808 */
[----:B------:R-:W1:Y:S07]  /*a7e0*/  LDSM.16.M88.4 R144, [R202+0x6000] ;  /* 0x00600000ca90783b */ /* 0x000e6e0000000200 */
[C---:B--2---:R-:W-:Y:S08]  /*a7f0*/  HMMA.16816.F32 R12, R188.reuse, R148, R12 ;  /* 0x00000094bc0c723c */ /* 0x044ff0000000180c */
[C---:B------:R-:W-:Y:S01]  /*a800*/  HMMA.16816.F32 R16, R188.reuse, R150, R16 ;  /* 0x00000096bc10723c */ /* 0x040fe20000001810 */
[----:B------:R-:W2:Y:S03]  /*a810*/  LDSM.16.M88.4 R148, [R202+0x6800] ;  /* 0x00680000ca94783b */ /* 0x000ea60000000200 */
[----:B------:R-:W-:Y:S02]  /*a820*/  FMNMX.FTZ R0, R4, R118, !PT ;  /* 0x0000007604007209 */ /* 0x000fe40007810000 */
[----:B------:R-:W-:Y:S02]  /*a830*/  FMNMX.FTZ R2, R6, R119, !PT ;  /* 0x0000007706027209 */ /* 0x000fe40007810000 */
[C---:B---3--:R-:W-:Y:S04]  /*a840*/  HMMA.16816.F32 R20, R188.reuse, R152, R20 ;  /* 0x00000098bc14723c */ /* 0x048fe80000001814 */
[----:B------:R-:W-:Y:S02]  /*a850*/  FMNMX.FTZ R0, R5, R0, !PT ;  /* 0x0000000005007209 */ /* 0x000fe40007810000 */
[----:B------:R-:W-:Y:S02]  /*a860*/  FMNMX.FTZ R2, R7, R2, !PT ;  /* 0x0000000207027209 */ /* 0x000fe40007810000 */
[C---:B------:R-:W-:Y:S01]  /*a870*/  HMMA.16816.F32 R24, R188.reuse, R154, R24 ;  /* 0x0000009abc18723c */ /* 0x040fe20000001818 */
[----:B------:R-:W3:Y:S03]  /*a880*/  LDSM.16.M88.4 R152, [R202+0x7000] ;  /* 0x00700000ca98783b */ /* 0x000ee60000000200 */
        /* <DEDUP_REMOVED lines=15> */
[C---:B--2---:R-:W-:Y:S01]  /*a980*/  HMMA.16816.F32 R44, R188.reuse, R148, R44 ;  /* 0x00000094bc2c723c */ /* 0x044fe2000000182c */
[----:B------:R-:W-:Y:S04]  /*a990*/  BAR.SYNC.DEFER_BLOCKING 0x0 ;  /* 0x0000000000007b1d */ /* 0x000fe80000010000 */
[----:B------:R-:W-:Y:S02]  /*a9a0*/  FMNMX.FTZ R0, R17, R0, !PT ;  /* 0x0000000011007209 */ /* 0x000fe40007810000 */
[----:B------:R-:W-:Y:S01]  /*a9b0*/  FMNMX.FTZ R2, R18, R2, !PT ;  /* 0x0000000212027209 */ /* 0x000fe20007810000 */
[C---:B------:R-:W-:Y:S04]  /*a9c0*/  HMMA.16816.F32 R48, R188.reuse, R150, R48 ;  /* 0x00000096bc30723c */ /* 0x040fe80000001830 */
        /* <DEDUP_REMOVED lines=8> */
[----:B------:R-:W-:Y:S01]  /*aa50*/  FMNMX.FTZ R0, R25, R0, !PT ;  /* 0x0000000019007209 */ /* 0x000fe20007810000 */
[C---:B-1----:R-:W-:Y:S03]  /*aa60*/  HMMA.16816.F32 R60, R188.reuse, R144, R60 ;  /* 0x00000090bc3c723c */ /* 0x042fe6000000183c */
[----:B------:R-:W-:Y:S02]  /*aa70*/  FMNMX.FTZ R0, R28, R0, !PT ;  /* 0x000000001c007209 */ /* 0x000fe40007810000 */
[----:B------:R-:W-:Y:S02]  /*aa80*/  FMNMX.FTZ R2, R26, R2, !PT ;  /* 0x000000021a027209 */ /* 0x000fe40007810000 */
[----:B------:R-:W-:Y:S01]  /*aa90*/  FMNMX.FTZ R0, R29, R0, !PT ;  /* 0x000000001d007209 */ /* 0x000fe20007810000 */
        /* <DEDUP_REMOVED lines=39> */
[----:B------:R-:W-:Y:S04]  /*ad10*/  FMNMX.FTZ R0, R66, R0, !PT ;  /* 0x0000000042007209 */ /* 0x000fe80007810000 */
[----:B------:R-:W-:Y:S05]  /*ad20*/  FMNMX.FTZ R0, R67, R0, !PT ;  /* 0x0000000043007209 */ /* 0x000fea0007810000 */
[----:B------:R-:W2:Y:S01]  /*ad30*/  SHFL.BFLY PT, R2, R0, 0x2, 0x1f ;  /* 0x0c401f0000027f89 */ /* 0x000ea200000e0000 */
[----:B-1----:R-:W-:Y:S07]  /*ad40*/  FMNMX.FTZ R117, R117, R3, !PT ;  /* 0x0000000375757209 */ /* 0x002fee0007810000 */
[----:B------:R-:W1:Y:S01]  /*ad50*/  SHFL.BFLY PT, R116, R117, 0x1, 0x1f ;  /* 0x0c201f0075747f89 */ /* 0x000e6200000e0000 */
[----:B--2---:R-:W-:Y:S07]  /*ad60*/  FMNMX.FTZ R0, R0, R2, !PT ;  /* 0x0000000200007209 */ /* 0x004fee0007810000 */
[----:B------:R-:W2:Y:S01]  /*ad70*/  SHFL.BFLY PT, R3, R0, 0x1, 0x1f ;  /* 0x0c201f0000037f89 */ /* 0x000ea200000e0000 */
[----:B-1----:R-:W-:Y:S05]  /*ad80*/  FMNMX.FTZ R117, R117, R116, !PT ;  /* 0x0000007475757209 */ /* 0x002fea0007810000 */
[C---:B------:R-:W-:Y:S02]  /*ad90*/  FMUL.FTZ R156, R117.reuse, c[0x0][0x2d0] ;  /* 0x0000b400759c7a20 */ /* 0x040fe40000410000 */
[----:B------:R-:W-:Y:S02]  /*ada0*/  FADD.FTZ R2, -R117, R118 ;  /* 0x0000007675027221 */ /* 0x000fe40000010100 */
[--C-:B------:R-:W-:Y:S01]  /*adb0*/  FFMA.FTZ R4, R4, c[0x0][0x2d0], -R156.reuse ;  /* 0x0000b40004047a23 */ /* 0x100fe2000001089c */
[----:B--2---:R-:W-:Y:S01]  /*adc0*/  FMNMX.FTZ R116, R0, R3, !PT ;  /* 0x0000000300747209 */ /* 0x004fe20007810000 */
[----:B------:R-:W-:Y:S01]  /*add0*/  FMUL.FTZ R0, R2, c[0x0][0x2d0] ;  /* 0x0000b40002007a20 */ /* 0x000fe20000410000 */
[----:B------:R-:W-:Y:S01]  /*ade0*/  @P1 SHF.R.S32.HI R3, RZ, 0x1f, R229 ;  /* 0x0000001fff031819 */ /* 0x000fe200000114e5 */
[----:B------:R1:W-:Y:S01]  /*adf0*/  MUFU.EX2 R230, R4 ;  /* 0x0000000400e67308 */ /* 0x0003e20000000800 */
[--C-:B------:R-:W-:Y:S02]  /*ae00*/  FFMA.FTZ R5, R5, c[0x0][0x2d0], -R156.reuse ;  /* 0x0000b40005057a23 */ /* 0x100fe4000001089c */
[--C-:B------:R-:W-:Y:S02]  /*ae10*/  FFMA.FTZ R9, R9, c[0x0][0x2d0], -R156.reuse ;  /* 0x0000b40009097a23 */ /* 0x100fe4000001089c */
[----:B------:R-:W-:Y:S02]  /*ae20*/  @P1 IMAD R3, R3, c[0x0][0x1e0], RZ ;  /* 0x0000780003031a24 */ /* 0x000fe400078e02ff */
[--C-:B------:R-:W-:Y:S02]  /*ae30*/  FFMA.FTZ R12, R12, c[0x0][0x2d0], -R156.reuse ;  /* 0x0000b4000c0c7a23 */ /* 0x100fe4000001089c */
[--C-:B------:R-:W-:Y:S01]  /*ae40*/  FFMA.FTZ R13, R13, c[0x0][0x2d0], -R156.reuse ;  /* 0x0000b4000d0d7a23 */ /* 0x100fe2000001089c */
[----:B------:R2:W3:Y:S01]  /*ae50*/  MUFU.EX2 R2, R0 ;  /* 0x0000000000027308 */ /* 0x0004e20000000800 */
[--C-:B------:R-:W-:Y:S02]  /*ae60*/  FFMA.FTZ R20, R20, c[0x0][0x2d0], -R156.reuse ;  /* 0x0000b40014147a23 */ /* 0x100fe4000001089c */
[--C-:B------:R-:W-:Y:S02]  /*ae70*/  FFMA.FTZ R21, R21, c[0x0][0x2d0], -R156.reuse ;  /* 0x0000b40015157a23 */ /* 0x100fe4000001089c */
[--C-:B------:R-:W-:Y:S02]  /*ae80*/  FFMA.FTZ R24, R24, c[0x0][0x2d0], -R156.reuse ;  /* 0x0000b40018187a23 */ /* 0x100fe4000001089c */
[--C-:B------:R-:W-:Y:S02]  /*ae90*/  FFMA.FTZ R25, R25, c[0x0][0x2d0], -R156.reuse ;  /* 0x0000b40019197a23 */ /* 0x100fe4000001089c */
[--C-:B------:R-:W-:Y:S01]  /*aea0*/  FFMA.FTZ R28, R28, c[0x0][0x2d0], -R156.reuse ;  /* 0x0000b4001c1c7a23 */ /* 0x100fe2000001089c */
[----:B------:R4:W-:Y:S01]  /*aeb0*/  MUFU.EX2 R231, R5 ;  /* 0x0000000500e77308 */ /* 0x0009e20000000800 */
[--C-:B------:R-:W-:Y:S02]  /*aec0*/  FFMA.FTZ R29, R29, c[0x0][0x2d0], -R156.reuse ;  /* 0x0000b4001d1d7a23 */ /* 0x100fe4000001089c */
[--C-:B------:R-:W-:Y:S02]  /*aed0*/  FFMA.FTZ R32, R32, c[0x0][0x2d0], -R156.reuse ;  /* 0x0000b40020207a23 */ /* 0x100fe4000001089c */
[----:B-1----:R-:W-:Y:S02]  /*aee0*/  @P1 IMAD R4, R229, c[0x0][0x1e4], R3 ;  /* 0x00007900e5041a24 */ /* 0x002fe400078e0203 */
[--C-:B------:R-:W-:Y:S02]  /*aef0*/  FFMA.FTZ R33, R33, c[0x0][0x2d0], -R156.reuse ;  /* 0x0000b40021217a23 */ /* 0x100fe4000001089c */
[--C-:B------:R-:W-:Y:S01]  /*af00*/  FFMA.FTZ R36, R36, c[0x0][0x2d0], -R156.reuse ;  /* 0x0000b40024247a23 */ /* 0x100fe2000001089c */
[----:B------:R-:W-:Y:S01]  /*af10*/  MUFU.EX2 R198, R12 ;  /* 0x0000000c00c67308 */ /* 0x000fe20000000800 */
[--C-:B------:R-:W-:Y:S02]  /*af20*/  FFMA.FTZ R37, R37, c[0x0][0x2d0], -R156.reuse ;  /* 0x0000b40025257a23 */ /* 0x100fe4000001089c */
[----:B------:R-:W-:Y:S02]  /*af30*/  FFMA.FTZ R40, R40, c[0x0][0x2d0], -R156 ;  /* 0x0000b40028287a23 */ /* 0x000fe4000001089c */
[----:B--2---:R-:W-:Y:S02]  /*af40*/  FADD.FTZ R0, -R116, R119 ;  /* 0x0000007774007221 */ /* 0x004fe40000010100 */
[----:B------:R-:W-:Y:S03]  /*af50*/  @P1 IMAD.WIDE.U32 R118, R229, c[0x0][0x1e0], RZ ;  /* 0x00007800e5761a25 */ /* 0x000fe600078e00ff */
[----:B------:R-:W-:Y:S01]  /*af60*/  MUFU.EX2 R197, R13 ;  /* 0x0000000d00c57308 */ /* 0x000fe20000000800 */
[----:B------:R-:W-:Y:S01]  /*af70*/  FMUL.FTZ R0, R0, c[0x0][0x2d0] ;  /* 0x0000b40000007a20 */ /* 0x000fe20000410000 */
[----:B------:R-:W-:Y:S01]  /*af80*/  @P1 IADD3 R4, R119, R4, RZ ;  /* 0x0000000477041210 */ /* 0x000fe20007ffe0ff */
[----:B---3--:R-:W-:Y:S01]  /*af90*/  FMUL.FTZ R68, R2, R68 ;  /* 0x0000004402447220 */ /* 0x008fe20000410000 */
[----:B------:R-:W-:Y:S01]  /*afa0*/  @P1 SHF.L.U32 R3, R118, 0x7, RZ ;  /* 0x0000000776031819 */ /* 0x000fe200000006ff */
[----:B------:R-:W-:Y:S01]  /*afb0*/  FMUL.FTZ R69, R2, R69 ;  /* 0x0000004502457220 */ /* 0x000fe20000410000 */
[----:B------:R-:W-:Y:S01]  /*afc0*/  @P1 SHF.L.U64.HI R119, R118, 0x7, R4 ;  /* 0x0000000776771819 */ /* 0x000fe20000010204 */
[----:B------:R-:W-:Y:S01]  /*afd0*/  FFMA.FTZ R118, R8, c[0x0][0x2d0], -R156 ;  /* 0x0000b40008767a23 */ /* 0x000fe2000001089c */
[----:B----4-:R-:W-:Y:S01]  /*afe0*/  @P1 IADD3 R5, P3, R3, R234, RZ ;  /* 0x000000ea03051210 */ /* 0x010fe20007f7e0ff */
[C---:B------:R-:W-:Y:S01]  /*aff0*/  FMUL.FTZ R72, R2.reuse, R72 ;  /* 0x0000004802487220 */ /* 0x040fe20000410000 */
[----:B------:R-:W1:Y:S01]  /*b000*/  MUFU.EX2 R0, R0 ;  /* 0x0000000000007308 */ /* 0x000e620000000800 */
[C---:B------:R-:W-:Y:S01]  /*b010*/  FMUL.FTZ R73, R2.reuse, R73 ;  /* 0x0000004902497220 */ /* 0x040fe20000410000 */
[----:B------:R-:W-:Y:S01]  /*b020*/  @P1 LEA R4, P2, R5, c[0x0][0x1c8], 0x1 ;  /* 0x0000720005041a11 */ /* 0x000fe200078408ff */
[C---:B------:R-:W-:Y:S01]  /*b030*/  FMUL.FTZ R76, R2.reuse, R76 ;  /* 0x0000004c024c7220 */ /* 0x040fe20000410000 */
[----:B------:R-:W-:Y:S01]  /*b040*/  @P1 IADD3.X R8, R119, R233, RZ, P3, !PT ;  /* 0x000000e977081210 */ /* 0x000fe20001ffe4ff */
[C---:B------:R-:W-:Y:S01]  /*b050*/  FMUL.FTZ R77, R2.reuse, R77 ;  /* 0x0000004d024d7220 */ /* 0x040fe20000410000 */
[----:B------:R-:W-:Y:S01]  /*b060*/  @P1 IADD3 R3, P4, P3, R3, 0x40, R234 ;  /* 0x0000004003031810 */ /* 0x000fe20007b9e0ea */
[C---:B------:R-:W-:Y:S01]  /*b070*/  FMUL.FTZ R80, R2.reuse, R80 ;  /* 0x0000005002507220 */ /* 0x040fe20000410000 */
[----:B------:R-:W-:Y:S01]  /*b080*/  @P1 LEA.HI.X R5, R5, c[0x0][0x1cc], R8, 0x1, P2 ;  /* 0x0000730005051a11 */ /* 0x000fe200010f0c08 */
[C---:B------:R-:W-:Y:S01]  /*b090*/  FMUL.FTZ R81, R2.reuse, R81 ;  /* 0x0000005102517220 */ /* 0x040fe20000410000 */
[----:B------:R2:W-:Y:S01]  /*b0a0*/  MUFU.EX2 R199, R118 ;  /* 0x0000007600c77308 */ /* 0x0005e20000000800 */
[----:B------:R-:W-:Y:S01]  /*b0b0*/  @P1 IADD3.X R8, R119, RZ, R233, P4, P3 ;  /* 0x000000ff77081210 */ /* 0x000fe200027e64e9 */
[C---:B------:R-:W-:Y:S01]  /*b0c0*/  FMUL.FTZ R84, R2.reuse, R84 ;  /* 0x0000005402547220 */ /* 0x040fe20000410000 */
[----:B------:R3:W-:Y:S01]  /*b0d0*/  @P1 LDGSTS.E.BYPASS.LTC128B.128 [R228+0x8100], [R4.64], !P0 ;  /* 0x0810000004e41fae */ /* 0x0007e2000c101d46 */
[C---:B------:R-:W-:Y:S01]  /*b0e0*/  @P1 LEA R144, P2, R3.reuse, c[0x0][0x1c8], 0x1 ;  /* 0x0000720003901a11 */ /* 0x040fe200078408ff */
[C---:B------:R-:W-:Y:S02]  /*b0f0*/  FMUL.FTZ R85, R2.reuse, R85 ;  /* 0x0000005502557220 */ /* 0x040fe40000410000 */
[----:B------:R-:W-:Y:S01]  /*b100*/  FMUL.FTZ R88, R2, R88 ;  /* 0x0000005802587220 */ /* 0x000fe20000410000 */
[----:B------:R-:W-:Y:S01]  /*b110*/  @P1 LEA.HI.X R145, R3, c[0x0][0x1cc], R8, 0x1, P2 ;  /* 0x0000730003911a11 */ /* 0x000fe200010f0c08 */
[----:B------:R-:W-:Y:S01]  /*b120*/  FMUL.FTZ R3, R116, c[0x0][0x2d0] ;  /* 0x0000b40074037a20 */ /* 0x000fe20000410000 */
[----:B------:R-:W-:Y:S01]  /*b130*/  MUFU.EX2 R194, R20 ;  /* 0x0000001400c27308 */ /* 0x000fe20000000800 */
[----:B------:R-:W-:Y:S01]  /*b140*/  FMUL.FTZ R89, R2, R89 ;  /* 0x0000005902597220 */ /* 0x000fe20000410000 */
[----:B------:R-:W4:Y:S01]  /*b150*/  LDL.LU R234, [R1] ;  /* 0x0000000001ea7983 */ /* 0x000f220000300800 */
[--C-:B------:R-:W-:Y:S02]  /*b160*/  FFMA.FTZ R6, R6, c[0x0][0x2d0], -R3.reuse ;  /* 0x0000b40006067a23 */ /* 0x100fe40000010803 */
[--C-:B------:R-:W-:Y:S01]  /*b170*/  FFMA.FTZ R7, R7, c[0x0][0x2d0], -R3.reuse ;  /* 0x0000b40007077a23 */ /* 0x100fe20000010803 */
[----:B------:R5:W-:Y:S01]  /*b180*/  @P1 LDGSTS.E.BYPASS.LTC128B.128 [R228+0xc100], [R144.64], !P6 ;  /* 0x0c10000090e41fae */ /* 0x000be2000f101d46 */
[--C-:B------:R-:W-:Y:S02]  /*b190*/  FFMA.FTZ R10, R10, c[0x0][0x2d0], -R3.reuse ;  /* 0x0000b4000a0a7a23 */ /* 0x100fe40000010803 */
[--C-:B------:R-:W-:Y:S01]  /*b1a0*/  FFMA.FTZ R11, R11, c[0x0][0x2d0], -R3.reuse ;  /* 0x0000b4000b0b7a23 */ /* 0x100fe20000010803 */
[----:B------:R-:W-:Y:S01]  /*b1b0*/  MUFU.EX2 R163, R6 ;  /* 0x0000000600a37308 */ /* 0x000fe20000000800 */
[C---:B-1----:R-:W-:Y:S02]  /*b1c0*/  FMUL.FTZ R70, R0.reuse, R70 ;  /* 0x0000004600467220 */ /* 0x042fe40000410000 */
[C---:B------:R-:W-:Y:S01]  /*b1d0*/  FMUL.FTZ R71, R0.reuse, R71 ;  /* 0x0000004700477220 */ /* 0x040fe20000410000 */
[----:B--2---:R-:W-:Y:S01]  /*b1e0*/  @P1 MOV R118, c[0x0][0x1e0] ;  /* 0x0000780000761a02 */ /* 0x004fe20000000f00 */
[C---:B------:R-:W-:Y:S01]  /*b1f0*/  FMUL.FTZ R74, R0.reuse, R74 ;  /* 0x0000004a004a7220 */ /* 0x040fe20000410000 */
[----:B------:R-:W2:Y:S01]  /*b200*/  LDL.LU R233, [R1+0x10] ;  /* 0x0000100001e97983 */ /* 0x000ea20000300800 */
[----:B------:R-:W-:Y:S01]  /*b210*/  FMUL.FTZ R75, R0, R75 ;  /* 0x0000004b004b7220 */ /* 0x000fe20000410000 */
[----:B------:R-:W-:Y:S01]  /*b220*/  @P1 SHF.L.U64.HI R119, R118, R232, c[0x0][0x1e4] ;  /* 0x0000790076771619 */ /* 0x000fe200000102e8 */
[----:B------:R-:W-:Y:S01]  /*b230*/  FMUL.FTZ R78, R0, R78 ;  /* 0x0000004e004e7220 */ /* 0x000fe20000410000 */
[----:B------:R1:W-:Y:S01]  /*b240*/  MUFU.EX2 R232, R9 ;  /* 0x0000000900e87308 */ /* 0x0003e20000000800 */
[----:B------:R-:W-:Y:S01]  /*b250*/  @P1 SHF.L.U32 R118, R118, 0x6, RZ ;  /* 0x0000000676761819 */ /* 0x000fe200000006ff */
[C---:B------:R-:W-:Y:S02]  /*b260*/  FMUL.FTZ R79, R0.reuse, R79 ;  /* 0x0000004f004f7220 */ /* 0x040fe40000410000 */
[----:B------:R-:W-:Y:S01]  /*b270*/  FMUL.FTZ R82, R0, R82 ;  /* 0x0000005200527220 */ /* 0x000fe20000410000 */
[----:B------:R-:W-:Y:S01]  /*b280*/  @P1 IADD3 R8, P2, R4, R118, RZ ;  /* 0x0000007604081210 */ /* 0x000fe20007f5e0ff */
[C---:B------:R-:W-:Y:S02]  /*b290*/  FMUL.FTZ R83, R0.reuse, R83 ;  /* 0x0000005300537220 */ /* 0x040fe40000410000 */
[----:B------:R-:W-:Y:S01]  /*b2a0*/  FMUL.FTZ R86, R0, R86 ;  /* 0x0000005600567220 */ /* 0x000fe20000410000 */
[----:B---3--:R-:W-:Y:S01]  /*b2b0*/  @P1 IADD3 R4, P3, R8, R118, RZ ;  /* 0x0000007608041210 */ /* 0x008fe20007f7e0ff */
[----:B------:R3:W3:Y:S01]  /*b2c0*/  MUFU.EX2 R162, R7 ;  /* 0x0000000700a27308 */ /* 0x0006e20000000800 */
[----:B------:R-:W-:Y:S02]  /*b2d0*/  FMUL.FTZ R87, R0, R87 ;  /* 0x0000005700577220 */ /* 0x000fe40000410000 */
[--C-:B------:R-:W-:Y:S02]  /*b2e0*/  FFMA.FTZ R14, R14, c[0x0][0x2d0], -R3.reuse ;  /* 0x0000b4000e0e7a23 */ /* 0x100fe40000010803 */
[--C-:B------:R-:W-:Y:S02]  /*b2f0*/  FFMA.FTZ R15, R15, c[0x0][0x2d0], -R3.reuse ;  /* 0x0000b4000f0f7a23 */ /* 0x100fe40000010803 */
[C---:B------:R-:W-:Y:S02]  /*b300*/  FMUL.FTZ R90, R0.reuse, R90 ;  /* 0x0000005a005a7220 */ /* 0x040fe40000410000 */
[----:B------:R-:W-:Y:S01]  /*b310*/  FMUL.FTZ R91, R0, R91 ;  /* 0x0000005b005b7220 */ /* 0x000fe20000410000 */
[----:B------:R5:W-:Y:S01]  /*b320*/  MUFU.EX2 R161, R10 ;  /* 0x0000000a00a17308 */ /* 0x000be20000000800 */
[C---:B------:R-:W-:Y:S02]  /*b330*/  FMUL.FTZ R12, R2.reuse, R128 ;  /* 0x00000080020c7220 */ /* 0x040fe40000410000 */
[----:B------:R-:W-:Y:S01]  /*b340*/  FMUL.FTZ R13, R2, R129 ;  /* 0x00000081020d7220 */ /* 0x000fe20000410000 */
[-C--:B-1----:R-:W-:Y:S01]  /*b350*/  @P1 IADD3.X R9, R5, R119.reuse, RZ, P2, !PT ;  /* 0x0000007705091210 */ /* 0x082fe200017fe4ff */
[--C-:B------:R-:W-:Y:S01]  /*b360*/  FFMA.FTZ R22, R22, c[0x0][0x2d0], -R3.reuse ;  /* 0x0000b40016167a23 */ /* 0x100fe20000010803 */
[----:B------:R-:W-:Y:S01]  /*b370*/  @P1 IADD3 R6, P2, R4, R118, RZ ;  /* 0x0000007604061210 */ /* 0x000fe20007f5e0ff */
[--C-:B------:R-:W-:Y:S01]  /*b380*/  FFMA.FTZ R23, R23, c[0x0][0x2d0], -R3.reuse ;  /* 0x0000b40017177a23 */ /* 0x100fe20000010803 */
[-C--:B------:R-:W-:Y:S01]  /*b390*/  @P1 IADD3.X R5, R9, R119.reuse, RZ, P3, !PT ;  /* 0x0000007709051210 */ /* 0x080fe20001ffe4ff */
[----:B------:R1:W-:Y:S01]  /*b3a0*/  @P1 LDGSTS.E.BYPASS.LTC128B.128 [R228+0x9100], [R8.64], !P0 ;  /* 0x0910000008e41fae */ /* 0x0003e2000c101d46 */
[----:B------:R1:W1:Y:S01]  /*b3b0*/  MUFU.EX2 R168, R11 ;  /* 0x0000000b00a87308 */ /* 0x0002620000000800 */
[--C-:B------:R-:W-:Y:S02]  /*b3c0*/  FFMA.FTZ R26, R26, c[0x0][0x2d0], -R3.reuse ;  /* 0x0000b4001a1a7a23 */ /* 0x100fe40000010803 */
[--C-:B------:R-:W-:Y:S01]  /*b3d0*/  FFMA.FTZ R27, R27, c[0x0][0x2d0], -R3.reuse ;  /* 0x0000b4001b1b7a23 */ /* 0x100fe20000010803 */
[----:B---3--:R-:W-:Y:S01]  /*b3e0*/  @P1 IADD3.X R7, R5, R119, RZ, P2, !PT ;  /* 0x0000007705071210 */ /* 0x008fe200017fe4ff */
[--C-:B------:R-:W-:Y:S02]  /*b3f0*/  FFMA.FTZ R30, R30, c[0x0][0x2d0], -R3.reuse ;  /* 0x0000b4001e1e7a23 */ /* 0x100fe40000010803 */
[----:B------:R3:W-:Y:S01]  /*b400*/  @P1 LDGSTS.E.BYPASS.LTC128B.128 [R228+0xd100], [R8.64+0x80], !P6 ;  /* 0x0d10008008e41fae */ /* 0x0007e2000f101d46 */
[--C-:B------:R-:W-:Y:S02]  /*b410*/  FFMA.FTZ R31, R31, c[0x0][0x2d0], -R3.reuse ;  /* 0x0000b4001f1f7a23 */ /* 0x100fe40000010803 */
[----:B------:R3:W-:Y:S01]  /*b420*/  MUFU.EX2 R160, R14 ;  /* 0x0000000e00a07308 */ /* 0x0007e20000000800 */
[--C-:B------:R-:W-:Y:S02]  /*b430*/  FFMA.FTZ R34, R34, c[0x0][0x2d0], -R3.reuse ;  /* 0x0000b40022227a23 */ /* 0x100fe40000010803 */
[--C-:B------:R-:W-:Y:S02]  /*b440*/  FFMA.FTZ R35, R35, c[0x0][0x2d0], -R3.reuse ;  /* 0x0000b40023237a23 */ /* 0x100fe40000010803 */
[----:B------:R3:W-:Y:S01]  /*b450*/  @P1 LDGSTS.E.BYPASS.LTC128B.128 [R228+0xa100], [R4.64], !P0 ;  /* 0x0a10000004e41fae */ /* 0x0007e2000c101d46 */
[----:B-----5:R-:W-:Y:S02]  /*b460*/  FMUL.FTZ R10, R0, R126 ;  /* 0x0000007e000a7220 */ /* 0x020fe40000410000 */
[--C-:B------:R-:W-:Y:S02]  /*b470*/  FFMA.FTZ R38, R38, c[0x0][0x2d0], -R3.reuse ;  /* 0x0000b40026267a23 */ /* 0x100fe40000010803 */
[----:B------:R5:W5:Y:S01]  /*b480*/  MUFU.EX2 R159, R15 ;  /* 0x0000000f009f7308 */ /* 0x000b620000000800 */
[--C-:B------:R-:W-:Y:S02]  /*b490*/  FFMA.FTZ R39, R39, c[0x0][0x2d0], -R3.reuse ;  /* 0x0000b40027277a23 */ /* 0x100fe40000010803 */
[----:B------:R5:W-:Y:S01]  /*b4a0*/  @P1 LDGSTS.E.BYPASS.LTC128B.128 [R228+0xe100], [R4.64+0x80], !P6 ;  /* 0x0e10008004e41fae */ /* 0x000be2000f101d46 */
[----:B-1----:R-:W-:Y:S02]  /*b4b0*/  FMUL.FTZ R11, R0, R127 ;  /* 0x0000007f000b7220 */ /* 0x002fe40000410000 */
[--C-:B------:R-:W-:Y:S02]  /*b4c0*/  FFMA.FTZ R41, R41, c[0x0][0x2d0], -R156.reuse ;  /* 0x0000b40029297a23 */ /* 0x100fe4000001089c */
[--C-:B------:R-:W-:Y:S02]  /*b4d0*/  FFMA.FTZ R42, R42, c[0x0][0x2d0], -R3.reuse ;  /* 0x0000b4002a2a7a23 */ /* 0x100fe40000010803 */
[----:B------:R-:W-:Y:S01]  /*b4e0*/  MUFU.EX2 R193, R21 ;  /* 0x0000001500c17308 */ /* 0x000fe20000000800 */
[----:B------:R1:W-:Y:S01]  /*b4f0*/  @P1 LDGSTS.E.BYPASS.LTC128B.128 [R228+0xb100], [R6.64], !P0 ;  /* 0x0b10000006e41fae */ /* 0x0003e2000c101d46 */
[--C-:B------:R-:W-:Y:S02]  /*b500*/  FFMA.FTZ R43, R43, c[0x0][0x2d0], -R3.reuse ;  /* 0x0000b4002b2b7a23 */ /* 0x100fe40000010803 */
[C---:B---3--:R-:W-:Y:S02]  /*b510*/  FMUL.FTZ R8, R2.reuse, R124 ;  /* 0x0000007c02087220 */ /* 0x048fe40000410000 */
[----:B------:R-:W-:Y:S02]  /*b520*/  FMUL.FTZ R9, R2, R125 ;  /* 0x0000007d02097220 */ /* 0x000fe40000410000 */
[----:B------:R-:W-:Y:S01]  /*b530*/  FMUL.FTZ R14, R0, R130 ;  /* 0x00000082000e7220 */ /* 0x000fe20000410000 */
[----:B------:R1:W-:Y:S01]  /*b540*/  @P1 LDGSTS.E.BYPASS.LTC128B.128 [R228+0xf100], [R6.64+0x80], !P6 ;  /* 0x0f10008006e41fae */ /* 0x0003e2000f101d46 */
[----:B------:R-:W-:Y:S01]  /*b550*/  MUFU.EX2 R192, R24 ;  /* 0x0000001800c07308 */ /* 0x000fe20000000800 */
[--C-:B------:R-:W-:Y:S02]  /*b560*/  FFMA.FTZ R44, R44, c[0x0][0x2d0], -R156.reuse ;  /* 0x0000b4002c2c7a23 */ /* 0x100fe4000001089c */
[--C-:B------:R-:W-:Y:S02]  /*b570*/  FFMA.FTZ R45, R45, c[0x0][0x2d0], -R156.reuse ;  /* 0x0000b4002d2d7a23 */ /* 0x100fe4000001089c */
[----:B-----5:R-:W-:Y:S02]  /*b580*/  FMUL.FTZ R15, R0, R131 ;  /* 0x00000083000f7220 */ /* 0x020fe40000410000 */
[----:B------:R-:W3:Y:S01]  /*b590*/  LDSM.16.MT88.4 R144, [R200] ;  /* 0x00000000c890783b */ /* 0x000ee20000004200 */
[--C-:B------:R-:W-:Y:S02]  /*b5a0*/  FFMA.FTZ R46, R46, c[0x0][0x2d0], -R3.reuse ;  /* 0x0000b4002e2e7a23 */ /* 0x100fe40000010803 */
[C---:B------:R-:W-:Y:S01]  /*b5b0*/  FMUL.FTZ R4, R2.reuse, R120 ;  /* 0x0000007802047220 */ /* 0x040fe20000410000 */
[----:B------:R-:W-:Y:S01]  /*b5c0*/  F2FP.PACK_AB R120, R231, R230 ;  /* 0x000000e6e778723e */ /* 0x000fe200000000ff */
[----:B------:R-:W-:Y:S01]  /*b5d0*/  FMUL.FTZ R5, R2, R121 ;  /* 0x0000007902057220 */ /* 0x000fe20000410000 */
[----:B------:R-:W-:Y:S01]  /*b5e0*/  F2FP.PACK_AB R121, R162, R163 ;  /* 0x000000a3a279723e */ /* 0x000fe200000000ff */
[----:B------:R-:W-:Y:S01]  /*b5f0*/  MUFU.EX2 R171, R25 ;  /* 0x0000001900ab7308 */ /* 0x000fe20000000800 */
[----:B------:R-:W5:Y:S01]  /*b600*/  LDSM.16.MT88.4 R148, [R204] ;  /* 0x00000000cc94783b */ /* 0x000f620000004200 */
[--C-:B------:R-:W-:Y:S02]  /*b610*/  FFMA.FTZ R47, R47, c[0x0][0x2d0], -R3.reuse ;  /* 0x0000b4002f2f7a23 */ /* 0x100fe40000010803 */
[C---:B------:R-:W-:Y:S02]  /*b620*/  FMUL.FTZ R92, R2.reuse, R92 ;  /* 0x0000005c025c7220 */ /* 0x040fe40000410000 */
[----:B------:R-:W-:Y:S02]  /*b630*/  FMUL.FTZ R93, R2, R93 ;  /* 0x0000005d025d7220 */ /* 0x000fe40000410000 */
[C---:B------:R-:W-:Y:S01]  /*b640*/  FMUL.FTZ R94, R0.reuse, R94 ;  /* 0x0000005e005e7220 */ /* 0x040fe20000410000 */
[----:B------:R-:W5:Y:S01]  /*b650*/  LDSM.16.MT88.4 R152, [R203] ;  /* 0x00000000cb98783b */ /* 0x000f620000004200 */
[----:B------:R-:W-:Y:S01]  /*b660*/  MUFU.EX2 R170, R28 ;  /* 0x0000001c00aa7308 */ /* 0x000fe20000000800 */
[C---:B------:R-:W-:Y:S02]  /*b670*/  FMUL.FTZ R95, R0.reuse, R95 ;  /* 0x0000005f005f7220 */ /* 0x040fe40000410000 */
[----:B-1----:R-:W-:Y:S01]  /*b680*/  FMUL.FTZ R6, R0, R122 ;  /* 0x0000007a00067220 */ /* 0x002fe20000410000 */
[----:B------:R-:W-:Y:S01]  /*b690*/  F2FP.PACK_AB R122, R232, R199 ;  /* 0x000000c7e87a723e */ /* 0x000fe200000000ff */
[----:B------:R-:W-:Y:S01]  /*b6a0*/  FMUL.FTZ R7, R0, R123 ;  /* 0x0000007b00077220 */ /* 0x000fe20000410000 */
[----:B------:R-:W-:Y:S01]  /*b6b0*/  F2FP.PACK_AB R123, R168, R161 ;  /* 0x000000a1a87b723e */ /* 0x000fe200000000ff */
[----:B------:R-:W1:Y:S01]  /*b6c0*/  LDSM.16.MT88.4 R124, [R223] ;  /* 0x00000000df7c783b */ /* 0x000e620000004200 */
[C---:B------:R-:W-:Y:S02]  /*b6d0*/  FMUL.FTZ R96, R2.reuse, R96 ;  /* 0x0000006002607220 */ /* 0x040fe40000410000 */
[----:B------:R-:W-:Y:S01]  /*b6e0*/  MUFU.EX2 R169, R29 ;  /* 0x0000001d00a97308 */ /* 0x000fe20000000800 */
[----:B------:R-:W-:Y:S02]  /*b6f0*/  FMUL.FTZ R97, R2, R97 ;  /* 0x0000006102617220 */ /* 0x000fe40000410000 */
[C---:B------:R-:W-:Y:S02]  /*b700*/  FMUL.FTZ R98, R0.reuse, R98 ;  /* 0x0000006200627220 */ /* 0x040fe40000410000 */
[----:B------:R-:W-:Y:S01]  /*b710*/  LDSM.16.MT88.4 R128, [R206+0x4000] ;  /* 0x00400000ce80783b */ /* 0x000fe20000004200 */
[----:B------:R-:W-:Y:S02]  /*b720*/  FMUL.FTZ R99, R0, R99 ;  /* 0x0000006300637220 */ /* 0x000fe40000410000 */
[--C-:B------:R-:W-:Y:S02]  /*b730*/  FFMA.FTZ R16, R16, c[0x0][0x2d0], -R156.reuse ;  /* 0x0000b40010107a23 */ /* 0x100fe4000001089c */
[----:B------:R-:W-:Y:S01]  /*b740*/  MUFU.EX2 R119, R46 ;  /* 0x0000002e00777308 */ /* 0x000fe20000000800 */
[--C-:B------:R-:W-:Y:S01]  /*b750*/  FFMA.FTZ R17, R17, c[0x0][0x2d0], -R156.reuse ;  /* 0x0000b40011117a23 */ /* 0x100fe2000001089c */
[C---:B---3--:R-:W-:Y:S01]  /*b760*/  HMMA.16816.F32 R4, R120.reuse, R144, R4 ;  /* 0x000000907804723c */ /* 0x048fe20000001804 */
[----:B------:R-:W0:Y:S04]  /*b770*/  LDGDEPBAR ;  /* 0x00000000000079af */ /* 0x000e280000000000 */
[--C-:B------:R-:W-:Y:S03]  /*b780*/  FFMA.FTZ R18, R18, c[0x0][0x2d0], -R3.reuse ;  /* 0x0000b40012127a23 */ /* 0x100fe60000010803 */
[----:B------:R-:W-:Y:S01]  /*b790*/  MUFU.EX2 R118, R47 ;  /* 0x0000002f00767308 */ /* 0x000fe20000000800 */
[C---:B------:R-:W-:Y:S01]  /*b7a0*/  HMMA.16816.F32 R8, R120.reuse, R146, R8 ;  /* 0x000000927808723c */ /* 0x040fe20000001808 */
[----:B------:R-:W3:Y:S02]  /*b7b0*/  LDSM.16.MT88.4 R144, [R200+0x4000] ;  /* 0x00400000c890783b */ /* 0x000ee40000004200 */
[--C-:B------:R-:W-:Y:S02]  /*b7c0*/  FFMA.FTZ R19, R19, c[0x0][0x2d0], -R3.reuse ;  /* 0x0000b40013137a23 */ /* 0x100fe40000010803 */
[C---:B------:R-:W-:Y:S03]  /*b7d0*/  FMUL.FTZ R100, R2.reuse, R100 ;  /* 0x0000006402647220 */ /* 0x040fe60000410000 */
[C---:B-----5:R-:W-:Y:S01]  /*b7e0*/  HMMA.16816.F32 R68, R120.reuse, R148, R68 ;  /* 0x000000947844723c */ /* 0x060fe20000001844 */
[----:B------:R5:W-:Y:S03]  /*b7f0*/  MUFU.EX2 R196, R16 ;  /* 0x0000001000c47308 */ /* 0x000be60000000800 */
[----:B------:R-:W-:Y:S02]  /*b800*/  FMUL.FTZ R101, R2, R101 ;  /* 0x0000006502657220 */ /* 0x000fe40000410000 */
[C---:B------:R-:W-:Y:S02]  /*b810*/  FMUL.FTZ R102, R0.reuse, R102 ;  /* 0x0000006600667220 */ /* 0x040fe40000410000 */
[C---:B------:R-:W-:Y:S01]  /*b820*/  HMMA.16816.F32 R72, R120.reuse, R150, R72 ;  /* 0x000000967848723c */ /* 0x040fe20000001848 */
[----:B------:R-:W3:Y:S02]  /*b830*/  LDSM.16.MT88.4 R148, [R204+0x4000] ;  /* 0x00400000cc94783b */ /* 0x000ee40000004200 */
[----:B------:R1:W1:Y:S01]  /*b840*/  MUFU.EX2 R195, R17 ;  /* 0x0000001100c37308 */ /* 0x0002620000000800 */
[----:B------:R-:W-:Y:S02]  /*b850*/  FMUL.FTZ R103, R0, R103 ;  /* 0x0000006700677220 */ /* 0x000fe40000410000 */
[C---:B------:R-:W-:Y:S02]  /*b860*/  FMUL.FTZ R104, R2.reuse, R104 ;  /* 0x0000006802687220 */ /* 0x040fe40000410000 */
[C---:B------:R-:W-:Y:S04]  /*b870*/  HMMA.16816.F32 R76, R120.reuse, R152, R76 ;  /* 0x00000098784c723c */ /* 0x040fe8000000184c */
[----:B------:R-:W-:Y:S01]  /*b880*/  FMUL.FTZ R105, R2, R105 ;  /* 0x0000006902697220 */ /* 0x000fe20000410000 */
[----:B------:R-:W-:Y:S01]  /*b890*/  MUFU.EX2 R153, R26 ;  /* 0x0000001a00997308 */ /* 0x000fe20000000800 */
[----:B------:R-:W-:Y:S02]  /*b8a0*/  FMUL.FTZ R106, R0, R106 ;  /* 0x0000006a006a7220 */ /* 0x000fe40000410000 */
[C---:B------:R-:W-:Y:S04]  /*b8b0*/  HMMA.16816.F32 R80, R120.reuse, R154, R80 ;  /* 0x0000009a7850723c */ /* 0x040fe80000001850 */
[----:B-----5:R-:W-:Y:S02]  /*b8c0*/  FMUL.FTZ R16, R2, R132 ;  /* 0x0000008402107220 */ /* 0x020fe40000410000 */
[----:B------:R-:W-:Y:S01]  /*b8d0*/  FMUL.FTZ R107, R0, R107 ;  /* 0x0000006b006b7220 */ /* 0x000fe20000410000 */
[----:B------:R-:W-:Y:S01]  /*b8e0*/  MUFU.EX2 R155, R22 ;  /* 0x00000016009b7308 */ /* 0x000fe20000000800 */
[C---:B-1----:R-:W-:Y:S04]  /*b8f0*/  HMMA.16816.F32 R84, R120.reuse, R124, R84 ;  /* 0x0000007c7854723c */ /* 0x042fe80000001854 */
[C---:B------:R-:W-:Y:S02]  /*b900*/  FMUL.FTZ R17, R2.reuse, R133 ;  /* 0x0000008502117220 */ /* 0x040fe40000410000 */
[C---:B------:R-:W-:Y:S02]  /*b910*/  FMUL.FTZ R108, R2.reuse, R108 ;  /* 0x0000006c026c7220 */ /* 0x040fe40000410000 */
[C---:B------:R-:W-:Y:S01]  /*b920*/  HMMA.16816.F32 R88, R120.reuse, R126, R88 ;  /* 0x0000007e7858723c */ /* 0x040fe20000001858 */
[----:B------:R-:W1:Y:S01]  /*b930*/  LDSM.16.MT88.4 R124, [R203+0x4000] ;  /* 0x00400000cb7c783b */ /* 0x000e620000004200 */
[----:B------:R5:W-:Y:S02]  /*b940*/  MUFU.EX2 R154, R23 ;  /* 0x00000017009a7308 */ /* 0x000be40000000800 */
[----:B------:R-:W-:Y:S02]  /*b950*/  FMUL.FTZ R109, R2, R109 ;  /* 0x0000006d026d7220 */ /* 0x000fe40000410000 */
[C---:B------:R-:W-:Y:S02]  /*b960*/  FMUL.FTZ R110, R0.reuse, R110 ;  /* 0x0000006e006e7220 */ /* 0x040fe40000410000 */
[C---:B---3--:R-:W-:Y:S04]  /*b970*/  HMMA.16816.F32 R92, R120.reuse, R144, R92 ;  /* 0x00000090785c723c */ /* 0x048fe8000000185c */
[----:B------:R3:W-:Y:S01]  /*b980*/  MUFU.EX2 R152, R27 ;  /* 0x0000001b00987308 */ /* 0x0007e20000000800 */
[----:B------:R-:W-:Y:S02]  /*b990*/  FMUL.FTZ R111, R0, R111 ;  /* 0x0000006f006f7220 */ /* 0x000fe40000410000 */
[C---:B------:R-:W-:Y:S01]  /*b9a0*/  FMUL.FTZ R112, R2.reuse, R112 ;  /* 0x0000007002707220 */ /* 0x040fe20000410000 */
[C---:B------:R-:W-:Y:S01]  /*b9b0*/  HMMA.16816.F32 R96, R120.reuse, R146, R96 ;  /* 0x000000927860723c */ /* 0x040fe20000001860 */
[----:B------:R-:W3:Y:S03]  /*b9c0*/  LDSM.16.MT88.4 R144, [R200+0x800] ;  /* 0x00080000c890783b */ /* 0x000ee60000004200 */
[----:B------:R-:W-:Y:S02]  /*b9d0*/  FMUL.FTZ R113, R2, R113 ;  /* 0x0000007102717220 */ /* 0x000fe40000410000 */
[----:B------:R3:W-:Y:S01]  /*b9e0*/  MUFU.EX2 R158, R18 ;  /* 0x00000012009e7308 */ /* 0x0007e20000000800 */
[C---:B------:R-:W-:Y:S01]  /*b9f0*/  FMUL.FTZ R114, R0.reuse, R114 ;  /* 0x0000007200727220 */ /* 0x040fe20000410000 */
[C---:B------:R-:W-:Y:S01]  /*ba00*/  HMMA.16816.F32 R12, R120.reuse, R148, R12 ;  /* 0x00000094780c723c */ /* 0x040fe2000000180c */
[----:B-----5:R-:W-:Y:S03]  /*ba10*/  LDSM.16.MT88.4 R20, [R204+0x4800] ;  /* 0x00480000cc14783b */ /* 0x020fe60000004200 */
[----:B------:R-:W-:Y:S02]  /*ba20*/  FMUL.FTZ R115, R0, R115 ;  /* 0x0000007300737220 */ /* 0x000fe40000410000 */
[--C-:B------:R-:W-:Y:S02]  /*ba30*/  FFMA.FTZ R48, R48, c[0x0][0x2d0], -R156.reuse ;  /* 0x0000b40030307a23 */ /* 0x100fe4000001089c */
[C---:B------:R-:W-:Y:S01]  /*ba40*/  HMMA.16816.F32 R100, R120.reuse, R150, R100 ;  /* 0x000000967864723c */ /* 0x040fe20000001864 */
[----:B------:R5:W3:Y:S01]  /*ba50*/  MUFU.EX2 R157, R19 ;  /* 0x00000013009d7308 */ /* 0x000ae20000000800 */
[----:B------:R-:W-:Y:S02]  /*ba60*/  LDSM.16.MT88.4 R148, [R206+0x4800] ;  /* 0x00480000ce94783b */ /* 0x000fe40000004200 */
[--C-:B------:R-:W-:Y:S02]  /*ba70*/  FFMA.FTZ R49, R49, c[0x0][0x2d0], -R156.reuse ;  /* 0x0000b40031317a23 */ /* 0x100fe4000001089c */
[--C-:B------:R-:W-:Y:S02]  /*ba80*/  FFMA.FTZ R50, R50, c[0x0][0x2d0], -R3.reuse ;  /* 0x0000b40032327a23 */ /* 0x100fe40000010803 */
[--C-:B------:R-:W-:Y:S01]  /*ba90*/  FFMA.FTZ R51, R51, c[0x0][0x2d0], -R3.reuse ;  /* 0x0000b40033337a23 */ /* 0x100fe20000010803 */
[C---:B-1----:R-:W-:Y:S01]  /*baa0*/  HMMA.16816.F32 R104, R120.reuse, R124, R104 ;  /* 0x0000007c7868723c */ /* 0x042fe20000001868 */
[----:B---3--:R-:W-:Y:S01]  /*bab0*/  LDSM.16.MT88.4 R24, [R204+0x1000] ;  /* 0x00100000cc18783b */ /* 0x008fe20000004200 */
[----:B------:R-:W-:Y:S01]  /*bac0*/  MUFU.EX2 R48, R48 ;  /* 0x0000003000307308 */ /* 0x000fe20000000800 */
[--C-:B------:R-:W-:Y:S02]  /*bad0*/  FFMA.FTZ R52, R52, c[0x0][0x2d0], -R156.reuse ;  /* 0x0000b40034347a23 */ /* 0x100fe4000001089c */
[----:B------:R-:W-:Y:S02]  /*bae0*/  FMUL.FTZ R18, R0, R134 ;  /* 0x0000008600127220 */ /* 0x000fe40000410000 */
[--C-:B------:R-:W-:Y:S01]  /*baf0*/  FFMA.FTZ R53, R53, c[0x0][0x2d0], -R156.reuse ;  /* 0x0000b40035357a23 */ /* 0x100fe2000001089c */
[C---:B------:R-:W-:Y:S01]  /*bb00*/  HMMA.16816.F32 R108, R120.reuse, R126, R108 ;  /* 0x0000007e786c723c */ /* 0x040fe2000000186c */
[----:B------:R-:W1:Y:S03]  /*bb10*/  LDSM.16.MT88.4 R124, [R204+0x800] ;  /* 0x00080000cc7c783b */ /* 0x000e660000004200 */
[----:B------:R-:W-:Y:S01]  /*bb20*/  MUFU.EX2 R49, R49 ;  /* 0x0000003100317308 */ /* 0x000fe20000000800 */
[--C-:B------:R-:W-:Y:S02]  /*bb30*/  FFMA.FTZ R54, R54, c[0x0][0x2d0], -R3.reuse ;  /* 0x0000b40036367a23 */ /* 0x100fe40000010803 */
[--C-:B------:R-:W-:Y:S02]  /*bb40*/  FFMA.FTZ R55, R55, c[0x0][0x2d0], -R3.reuse ;  /* 0x0000b40037377a23 */ /* 0x100fe40000010803 */
[----:B-----5:R-:W-:Y:S02]  /*bb50*/  FMUL.FTZ R19, R0, R135 ;  /* 0x0000008700137220 */ /* 0x020fe40000410000 */
[----:B------:R-:W3:Y:S01]  /*bb60*/  LDSM.16.MT88.4 R132, [R203+0x800] ;  /* 0x00080000cb84783b */ /* 0x000ee20000004200 */
[--C-:B------:R-:W-:Y:S02]  /*bb70*/  FFMA.FTZ R56, R56, c[0x0][0x2d0], -R156.reuse ;  /* 0x0000b40038387a23 */ /* 0x100fe4000001089c */
[----:B------:R-:W-:Y:S01]  /*bb80*/  MUFU.EX2 R50, R50 ;  /* 0x0000003200327308 */ /* 0x000fe20000000800 */
[--C-:B------:R-:W-:Y:S01]  /*bb90*/  FFMA.FTZ R57, R57, c[0x0][0x2d0], -R156.reuse ;  /* 0x0000b40039397a23 */ /* 0x100fe2000001089c */
[C---:B------:R-:W-:Y:S03]  /*bba0*/  HMMA.16816.F32 R16, R120.reuse, R128, R16 ;  /* 0x000000807810723c */ /* 0x040fe60000001810 */
[--C-:B------:R-:W-:Y:S02]  /*bbb0*/  FFMA.FTZ R58, R58, c[0x0][0x2d0], -R3.reuse ;  /* 0x0000b4003a3a7a23 */ /* 0x100fe40000010803 */
[--C-:B------:R-:W-:Y:S02]  /*bbc0*/  FFMA.FTZ R59, R59, c[0x0][0x2d0], -R3.reuse ;  /* 0x0000b4003b3b7a23 */ /* 0x100fe40000010803 */
[--C-:B------:R-:W-:Y:S01]  /*bbd0*/  FFMA.FTZ R60, R60, c[0x0][0x2d0], -R156.reuse ;  /* 0x0000b4003c3c7a23 */ /* 0x100fe2000001089c */
[----:B------:R-:W-:Y:S01]  /*bbe0*/  HMMA.16816.F32 R112, R120, R130, R112 ;  /* 0x000000827870723c */ /* 0x000fe20000001870 */
[----:B------:R-:W5:Y:S01]  /*bbf0*/  LDSM.16.MT88.4 R128, [R206+0x800] ;  /* 0x00080000ce80783b */ /* 0x000f620000004200 */
[----:B------:R-:W-:Y:S02]  /*bc00*/  MUFU.EX2 R51, R51 ;  /* 0x0000003300337308 */ /* 0x000fe40000000800 */
[--C-:B------:R-:W-:Y:S02]  /*bc10*/  FFMA.FTZ R61, R61, c[0x0][0x2d0], -R156.reuse ;  /* 0x0000b4003d3d7a23 */ /* 0x100fe4000001089c */
[--C-:B------:R-:W-:Y:S01]  /*bc20*/  FFMA.FTZ R64, R64, c[0x0][0x2d0], -R156.reuse ;  /* 0x0000b40040407a23 */ /* 0x100fe2000001089c */
[----:B------:R-:W-:Y:S01]  /*bc30*/  F2FP.PACK_AB R120, R197, R198 ;  /* 0x000000c6c578723e */ /* 0x000fe200000000ff */
[----:B------:R-:W-:Y:S01]  /*bc40*/  FFMA.FTZ R156, R65, c[0x0][0x2d0], -R156 ;  /* 0x0000b400419c7a23 */ /* 0x000fe2000001089c */
[----:B------:R-:W-:Y:S03]  /*bc50*/  F2FP.PACK_AB R121, R159, R160 ;  /* 0x000000a09f79723e */ /* 0x000fe600000000ff */
[----:B------:R-:W-:Y:S01]  /*bc60*/  F2FP.PACK_AB R122, R195, R196 ;  /* 0x000000c4c37a723e */ /* 0x000fe200000000ff */
[----:B------:R-:W-:Y:S01]  /*bc70*/  MUFU.EX2 R52, R52 ;  /* 0x0000003400347308 */ /* 0x000fe20000000800 */
[----:B------:R-:W-:Y:S01]  /*bc80*/  F2FP.PACK_AB R123, R157, R158 ;  /* 0x0000009e9d7b723e */ /* 0x000fe200000000ff */
[--C-:B------:R-:W-:Y:S02]  /*bc90*/  FFMA.FTZ R62, R62, c[0x0][0x2d0], -R3.reuse ;  /* 0x0000b4003e3e7a23 */ /* 0x100fe40000010803 */
[--C-:B------:R-:W-:Y:S02]  /*bca0*/  FFMA.FTZ R63, R63, c[0x0][0x2d0], -R3.reuse ;  /* 0x0000b4003f3f7a23 */ /* 0x100fe40000010803 */
[--C-:B------:R-:W-:Y:S02]  /*bcb0*/  FFMA.FTZ R66, R66, c[0x0][0x2d0], -R3.reuse ;  /* 0x0000b40042427a23 */ /* 0x100fe40000010803 */
[C---:B------:R-:W-:Y:S02]  /*bcc0*/  HMMA.16816.F32 R4, R120.reuse, R144, R4 ;  /* 0x000000907804723c */ /* 0x040fe40000001804 */
[----:B------:R-:W-:Y:S01]  /*bcd0*/  MUFU.EX2 R156, R156 ;  /* 0x0000009c009c7308 */ /* 0x000fe20000000800 */
[----:B------:R-:W-:Y:S05]  /*bce0*/  FFMA.FTZ R3, R67, c[0x0][0x2d0], -R3 ;  /* 0x0000b40043037a23 */ /* 0x000fea0000010803 */
[C---:B------:R-:W-:Y:S01]  /*bcf0*/  HMMA.16816.F32 R8, R120.reuse, R146, R8 ;  /* 0x000000927808723c */ /* 0x040fe20000001808 */
[----:B------:R-:W5:Y:S03]  /*bd00*/  LDSM.16.MT88.4 R144, [R200+0x4800] ;  /* 0x00480000c890783b */ /* 0x000f660000004200 */
[----:B------:R-:W-:Y:S01]  /*bd10*/  MUFU.EX2 R53, R53 ;  /* 0x0000003500357308 */ /* 0x000fe20000000800 */
[----:B----4-:R-:W-:Y:S03]  /*bd20*/  FFMA.FTZ R2, R2, R234, R230 ;  /* 0x000000ea02027223 */ /* 0x010fe600000100e6 */
[C---:B-1----:R-:W-:Y:S04]  /*bd30*/  HMMA.16816.F32 R68, R120.reuse, R124, R68 ;  /* 0x0000007c7844723c */ /* 0x042fe80000001844 */
[----:B------:R-:W-:Y:S02]  /*bd40*/  FADD.FTZ R2, R231, R2 ;  /* 0x00000002e7027221 */ /* 0x000fe40000010000 */
[----:B------:R-:W-:Y:S02]  /*bd50*/  MUFU.EX2 R54, R54 ;  /* 0x0000003600367308 */ /* 0x000fe40000000800 */
[C---:B------:R-:W-:Y:S01]  /*bd60*/  HMMA.16816.F32 R72, R120.reuse, R126, R72 ;  /* 0x0000007e7848723c */ /* 0x040fe20000001848 */
[----:B------:R-:W1:Y:S03]  /*bd70*/  LDSM.16.MT88.4 R124, [R203+0x4800] ;  /* 0x00480000cb7c783b */ /* 0x000e660000004200 */
[----:B------:R-:W-:Y:S02]  /*bd80*/  FADD.FTZ R2, R199, R2 ;  /* 0x00000002c7027221 */ /* 0x000fe40000010000 */
[----:B--2---:R-:W-:Y:S02]  /*bd90*/  FFMA.FTZ R0, R0, R233, R163 ;  /* 0x000000e900007223 */ /* 0x004fe400000100a3 */
[C---:B---3--:R-:W-:Y:S01]  /*bda0*/  HMMA.16816.F32 R76, R120.reuse, R132, R76 ;  /* 0x00000084784c723c */ /* 0x048fe2000000184c */
        /* <DEDUP_REMOVED lines=8> */
[C---:B-----5:R-:W-:Y:S04]  /*be30*/  HMMA.16816.F32 R84, R120.reuse, R128, R84 ;  /* 0x000000807854723c */ /* 0x060fe80000001854 */
        /* <DEDUP_REMOVED lines=12> */
[----:B------:R-:W3:Y:S03]  /*bf00*/  MUFU.EX2 R146, R30 ;  /* 0x0000001e00927308 */ /* 0x000ee60000000800 */
[----:B------:R-:W-:Y:S02]  /*bf10*/  FADD.FTZ R2, R194, R2 ;  /* 0x00000002c2027221 */ /* 0x000fe40000010000 */
[----:B------:R-:W-:Y:S02]  /*bf20*/  FADD.FTZ R0, R158, R0 ;  /* 0x000000009e007221 */ /* 0x000fe40000010000 */
[C---:B------:R-:W-:Y:S03]  /*bf30*/  HMMA.16816.F32 R12, R120.reuse, R20, R12 ;  /* 0x00000014780c723c */ /* 0x040fe6000000180c */
[----:B------:R4:W-:Y:S01]  /*bf40*/  MUFU.EX2 R145, R31 ;  /* 0x0000001f00917308 */ /* 0x0009e20000000800 */
[----:B------:R-:W-:Y:S02]  /*bf50*/  FADD.FTZ R2, R193, R2 ;  /* 0x00000002c1027221 */ /* 0x000fe40000010000 */
[----:B------:R-:W-:Y:S01]  /*bf60*/  FADD.FTZ R0, R157, R0 ;  /* 0x000000009d007221 */ /* 0x000fe20000010000 */
[----:B------:R-:W-:Y:S01]  /*bf70*/  F2FP.PACK_AB R20, R193, R194 ;  /* 0x000000c2c114723e */ /* 0x000fe200000000ff */
[C---:B------:R-:W-:Y:S04]  /*bf80*/  HMMA.16816.F32 R100, R120.reuse, R22, R100 ;  /* 0x000000167864723c */ /* 0x040fe80000001864 */
[----:B------:R-:W-:Y:S01]  /*bf90*/  F2FP.PACK_AB R21, R154, R155 ;  /* 0x0000009b9a15723e */ /* 0x000fe200000000ff */
[----:B------:R-:W-:Y:S01]  /*bfa0*/  MUFU.EX2 R144, R34 ;  /* 0x0000002200907308 */ /* 0x000fe20000000800 */
[----:B------:R-:W-:Y:S01]  /*bfb0*/  FADD.FTZ R2, R192, R2 ;  /* 0x00000002c0027221 */ /* 0x000fe20000010000 */
[C---:B------:R-:W-:Y:S01]  /*bfc0*/  F2FP.PACK_AB R22, R171.reuse, R192 ;  /* 0x000000c0ab16723e */ /* 0x040fe200000000ff */
[C---:B-1----:R-:W-:Y:S04]  /*bfd0*/  HMMA.16816.F32 R104, R120.reuse, R124, R104 ;  /* 0x0000007c7868723c */ /* 0x042fe80000001868 */
[----:B------:R-:W-:Y:S01]  /*bfe0*/  F2FP.PACK_AB R23, R152, R153 ;  /* 0x000000999817723e */ /* 0x000fe200000000ff */
[----:B------:R-:W-:Y:S02]  /*bff0*/  FADD.FTZ R2, R171, R2 ;  /* 0x00000002ab027221 */ /* 0x000fe40000010000 */
[----:B------:R-:W-:Y:S01]  /*c000*/  MUFU.EX2 R147, R41 ;  /* 0x0000002900937308 */ /* 0x000fe20000000800 */
[C---:B------:R-:W-:Y:S01]  /*c010*/  HMMA.16816.F32 R108, R120.reuse, R126, R108 ;  /* 0x0000007e786c723c */ /* 0x040fe2000000186c */
[----:B------:R-:W1:Y:S03]  /*c020*/  LDSM.16.MT88.4 R124, [R203+0x1000] ;  /* 0x00100000cb7c783b */ /* 0x000e660000004200 */
[----:B------:R-:W-:Y:S02]  /*c030*/  FADD.FTZ R2, R170, R2 ;  /* 0x00000002aa027221 */ /* 0x000fe40000010000 */
[----:B------:R-:W-:Y:S02]  /*c040*/  FADD.FTZ R0, R155, R0 ;  /* 0x000000009b007221 */ /* 0x000fe40000010000 */
[C---:B------:R-:W-:Y:S01]  /*c050*/  HMMA.16816.F32 R16, R120.reuse, R148, R16 ;  /* 0x000000947810723c */ /* 0x040fe20000001810 */
[----:B----4-:R-:W-:Y:S01]  /*c060*/  LDSM.16.MT88.4 R28, [R203+0x5000] ;  /* 0x00500000cb1c783b */ /* 0x010fe20000004200 */
[----:B------:R-:W-:Y:S02]  /*c070*/  MUFU.EX2 R149, R36 ;  /* 0x0000002400957308 */ /* 0x000fe40000000800 */
[----:B------:R-:W-:Y:S02]  /*c080*/  FADD.FTZ R2, R169, R2 ;  /* 0x00000002a9027221 */ /* 0x000fe40000010000 */
[----:B------:R-:W-:Y:S02]  /*c090*/  FADD.FTZ R0, R154, R0 ;  /* 0x000000009a007221 */ /* 0x000fe40000010000 */
[----:B------:R-:W-:Y:S01]  /*c0a0*/  HMMA.16816.F32 R112, R120, R150, R112 ;  /* 0x000000967870723c */ /* 0x000fe20000001870 */
[----:B------:R-:W4:Y:S03]  /*c0b0*/  LDSM.16.MT88.4 R120, [R206+0x1000] ;  /* 0x00100000ce78783b */ /* 0x000f260000004200 */
[----:B------:R-:W5:Y:S01]  /*c0c0*/  MUFU.EX2 R151, R32 ;  /* 0x0000002000977308 */ /* 0x000f620000000800 */
[----:B------:R-:W-:Y:S03]  /*c0d0*/  FADD.FTZ R0, R153, R0 ;  /* 0x0000000099007221 */ /* 0x000fe60000010000 */
[C---:B--2---:R-:W-:Y:S05]  /*c0e0*/  HMMA.16816.F32 R4, R20.reuse, R132, R4 ;  /* 0x000000841404723c */ /* 0x044fea0000001804 */
[----:B------:R-:W-:Y:S01]  /*c0f0*/  FADD.FTZ R0, R152, R0 ;  /* 0x0000000098007221 */ /* 0x000fe20000010000 */
[----:B------:R-:W2:Y:S02]  /*c100*/  MUFU.EX2 R150, R33 ;  /* 0x0000002100967308 */ /* 0x000ea40000000800 */
[C---:B------:R-:W-:Y:S01]  /*c110*/  HMMA.16816.F32 R8, R20.reuse, R134, R8 ;  /* 0x000000861408723c */ /* 0x040fe20000001808 */
[----:B------:R-:W-:Y:S03]  /*c120*/  LDSM.16.MT88.4 R132, [R204+0x1800] ;  /* 0x00180000cc84783b */ /* 0x000fe60000004200 */
[----:B---3--:R-:W-:Y:S04]  /*c130*/  FADD.FTZ R0, R146, R0 ;  /* 0x0000000092007221 */ /* 0x008fe80000010000 */
[C---:B------:R-:W-:Y:S01]  /*c140*/  HMMA.16816.F32 R68, R20.reuse, R24, R68 ;  /* 0x000000181444723c */ /* 0x040fe20000001844 */
[----:B------:R-:W-:Y:S03]  /*c150*/  MUFU.EX2 R148, R40 ;  /* 0x0000002800947308 */ /* 0x000fe60000000800 */
[----:B-----5:R-:W-:Y:S02]  /*c160*/  FADD.FTZ R2, R151, R2 ;  /* 0x0000000297027221 */ /* 0x020fe40000010000 */
[----:B------:R-:W-:Y:S02]  /*c170*/  FADD.FTZ R0, R145, R0 ;  /* 0x0000000091007221 */ /* 0x000fe40000010000 */
[C---:B------:R-:W-:Y:S01]  /*c180*/  HMMA.16816.F32 R72, R20.reuse, R26, R72 ;  /* 0x0000001a1448723c */ /* 0x040fe20000001848 */
[----:B------:R-:W3:Y:S02]  /*c190*/  LDSM.16.MT88.4 R24, [R204+0x5000] ;  /* 0x00500000cc18783b */ /* 0x000ee40000004200 */
[----:B------:R-:W-:Y:S01]  /*c1a0*/  MUFU.EX2 R59, R59 ;  /* 0x0000003b003b7308 */ /* 0x000fe20000000800 */
[----:B------:R-:W-:Y:S02]  /*c1b0*/  FADD.FTZ R0, R144, R0 ;  /* 0x0000000090007221 */ /* 0x000fe40000010000 */
[----:B--2---:R-:W-:Y:S02]  /*c1c0*/  FADD.FTZ R2, R150, R2 ;  /* 0x0000000296027221 */ /* 0x004fe40000010000 */
[C---:B-1----:R-:W-:Y:S04]  /*c1d0*/  HMMA.16816.F32 R76, R20.reuse, R124, R76 ;  /* 0x0000007c144c723c */ /* 0x042fe8000000184c */
[----:B------:R-:W-:Y:S01]  /*c1e0*/  FADD.FTZ R2, R149, R2 ;  /* 0x0000000295027221 */ /* 0x000fe20000010000 */
[----:B------:R-:W-:Y:S03]  /*c1f0*/  MUFU.EX2 R60, R60 ;  /* 0x0000003c003c7308 */ /* 0x000fe60000000800 */
[C---:B------:R-:W-:Y:S01]  /*c200*/  HMMA.16816.F32 R80, R20.reuse, R126, R80 ;  /* 0x0000007e1450723c */ /* 0x040fe20000001850 */
[----:B------:R-:W1:Y:S06]  /*c210*/  LDSM.16.MT88.4 R124, [R206+0x5000] ;  /* 0x00500000ce7c783b */ /* 0x000e6c0000004200 */
[----:B------:R-:W-:Y:S01]  /*c220*/  MUFU.EX2 R61, R61 ;  /* 0x0000003d003d7308 */ /* 0x000fe20000000800 */
[C---:B----4-:R-:W-:Y:S08]  /*c230*/  HMMA.16816.F32 R84, R20.reuse, R120, R84 ;  /* 0x000000781454723c */ /* 0x050ff00000001854 */
[C---:B------:R-:W-:Y:S01]  /*c240*/  HMMA.16816.F32 R88, R20.reuse, R122, R88 ;  /* 0x0000007a1458723c */ /* 0x040fe20000001858 */
[----:B------:R-:W2:Y:S01]  /*c250*/  LDSM.16.MT88.4 R120, [R200+0x1800] ;  /* 0x00180000c878783b */ /* 0x000ea20000004200 */
[----:B------:R-:W-:Y:S06]  /*c260*/  MUFU.EX2 R62, R62 ;  /* 0x0000003e003e7308 */ /* 0x000fec0000000800 */
[C---:B------:R-:W-:Y:S04]  /*c270*/  HMMA.16816.F32 R92, R20.reuse, R128, R92 ;  /* 0x00000080145c723c */ /* 0x040fe8000000185c */
[----:B------:R-:W-:Y:S04]  /*c280*/  MUFU.EX2 R129, R38 ;  /* 0x0000002600817308 */ /* 0x000fe80000000800 */
[C---:B------:R-:W-:Y:S06]  /*c290*/  HMMA.16816.F32 R96, R20.reuse, R130, R96 ;  /* 0x000000821460723c */ /* 0x040fec0000001860 */
[----:B------:R4:W5:Y:S02]  /*c2a0*/  MUFU.EX2 R130, R35 ;  /* 0x0000002300827308 */ /* 0x0009640000000800 */
[C---:B---3--:R-:W-:Y:S08]  /*c2b0*/  HMMA.16816.F32 R12, R20.reuse, R24, R12 ;  /* 0x00000018140c723c */ /* 0x048ff0000000180c */
[C---:B------:R-:W-:Y:S01]  /*c2c0*/  HMMA.16816.F32 R100, R20.reuse, R26, R100 ;  /* 0x0000001a1464723c */ /* 0x040fe20000001864 */
[----:B------:R-:W-:Y:S01]  /*c2d0*/  LDSM.16.MT88.4 R24, [R206+0x1800] ;  /* 0x00180000ce18783b */ /* 0x000fe20000004200 */
[----:B------:R-:W3:Y:S06]  /*c2e0*/  MUFU.EX2 R131, R37 ;  /* 0x0000002500837308 */ /* 0x000eec0000000800 */
[C---:B------:R-:W-:Y:S04]  /*c2f0*/  HMMA.16816.F32 R104, R20.reuse, R28, R104 ;  /* 0x0000001c1468723c */ /* 0x040fe80000001868 */
[----:B------:R-:W2:Y:S01]  /*c300*/  MUFU.EX2 R128, R39 ;  /* 0x0000002700807308 */ /* 0x000ea20000000800 */
[----:B----4-:R-:W4:Y:S01]  /*c310*/  LDSM.16.MT88.4 R32, [R203+0x1800] ;  /* 0x00180000cb20783b */ /* 0x010f220000004200 */
[----:B-----5:R-:W-:Y:S02]  /*c320*/  FADD.FTZ R0, R130, R0 ;  /* 0x0000000082007221 */ /* 0x020fe40000010000 */
[C---:B------:R-:W-:Y:S04]  /*c330*/  HMMA.16816.F32 R108, R20.reuse, R30, R108 ;  /* 0x0000001e146c723c */ /* 0x040fe8000000186c */
[----:B------:R-:W-:Y:S01]  /*c340*/  FADD.FTZ R0, R129, R0 ;  /* 0x0000000081007221 */ /* 0x000fe20000010000 */
[----:B------:R-:W5:Y:S01]  /*c350*/  LDSM.16.MT88.4 R28, [R200+0x5800] ;  /* 0x00580000c81c783b */ /* 0x000f620000004200 */
[----:B------:R-:W-:Y:S02]  /*c360*/  MUFU.EX2 R63, R63 ;  /* 0x0000003f003f7308 */ /* 0x000fe40000000800 */
[C---:B-1----:R-:W-:Y:S04]  /*c370*/  HMMA.16816.F32 R16, R20.reuse, R124, R16 ;  /* 0x0000007c1410723c */ /* 0x042fe80000001810 */
[----:B---3--:R-:W-:Y:S04]  /*c380*/  FADD.FTZ R2, R131, R2 ;  /* 0x0000000283027221 */ /* 0x008fe80000010000 */
[----:B------:R-:W-:Y:S01]  /*c390*/  HMMA.16816.F32 R112, R20, R126, R112 ;  /* 0x0000007e1470723c */ /* 0x000fe20000001870 */
[----:B------:R-:W-:Y:S01]  /*c3a0*/  LDSM.16.MT88.4 R124, [R200+0x3800] ;  /* 0x00380000c87c783b */ /* 0x000fe20000004200 */
[----:B------:R-:W-:Y:S02]  /*c3b0*/  MUFU.EX2 R64, R64 ;  /* 0x0000004000407308 */ /* 0x000fe40000000800 */
[----:B------:R-:W-:Y:S02]  /*c3c0*/  FADD.FTZ R2, R148, R2 ;  /* 0x0000000294027221 */ /* 0x000fe40000010000 */
[----:B--2---:R-:W-:Y:S01]  /*c3d0*/  FADD.FTZ R0, R128, R0 ;  /* 0x0000000080007221 */ /* 0x004fe20000010000 */
[----:B------:R-:W-:Y:S01]  /*c3e0*/  F2FP.PACK_AB R20, R169, R170 ;  /* 0x000000aaa914723e */ /* 0x000fe200000000ff */
[----:B------:R-:W-:Y:S01]  /*c3f0*/  FADD.FTZ R2, R147, R2 ;  /* 0x0000000293027221 */ /* 0x000fe20000010000 */
[----:B------:R-:W-:Y:S01]  /*c400*/  F2FP.PACK_AB R21, R145, R146 ;  /* 0x000000929115723e */ /* 0x000fe200000000ff */
[----:B------:R-:W-:Y:S02]  /*c410*/  LDSM.16.MT88.4 R36, [R204+0x2000] ;  /* 0x00200000cc24783b */ /* 0x000fe40000004200 */
[----:B------:R-:W-:Y:S02]  /*c420*/  F2FP.PACK_AB R22, R150, R151 ;  /* 0x000000979616723e */ /* 0x000fe400000000ff */
[----:B------:R-:W-:Y:S07]  /*c430*/  F2FP.PACK_AB R23, R130, R144 ;  /* 0x000000908217723e */ /* 0x000fee00000000ff */
[C---:B------:R-:W-:Y:S08]  /*c440*/  HMMA.16816.F32 R4, R20.reuse, R120, R4 ;  /* 0x000000781404723c */ /* 0x040ff00000001804 */
[C---:B------:R-:W-:Y:S01]  /*c450*/  HMMA.16816.F32 R8, R20.reuse, R122, R8 ;  /* 0x0000007a1408723c */ /* 0x040fe20000001808 */
[----:B------:R-:W1:Y:S07]  /*c460*/  LDSM.16.MT88.4 R120, [R204+0x5800] ;  /* 0x00580000cc78783b */ /* 0x000e6e0000004200 */
[C---:B------:R-:W-:Y:S01]  /*c470*/  HMMA.16816.F32 R68, R20.reuse, R132, R68 ;  /* 0x000000841444723c */ /* 0x040fe20000001844 */
[----:B------:R-:W2:Y:S07]  /*c480*/  MUFU.EX2 R133, R42 ;  /* 0x0000002a00857308 */ /* 0x000eae0000000800 */
[C---:B------:R-:W-:Y:S03]  /*c490*/  HMMA.16816.F32 R72, R20.reuse, R134, R72 ;  /* 0x000000861448723c */ /* 0x040fe60000001848 */
[----:B------:R3:W1:Y:S05]  /*c4a0*/  MUFU.EX2 R132, R43 ;  /* 0x0000002b00847308 */ /* 0x00066a0000000800 */
[C---:B----4-:R-:W-:Y:S05]  /*c4b0*/  HMMA.16816.F32 R76, R20.reuse, R32, R76 ;  /* 0x00000020144c723c */ /* 0x050fea000000184c */
[----:B------:R-:W4:Y:S03]  /*c4c0*/  MUFU.EX2 R135, R44 ;  /* 0x0000002c00877308 */ /* 0x000f260000000800 */
[C---:B------:R-:W-:Y:S01]  /*c4d0*/  HMMA.16816.F32 R80, R20.reuse, R34, R80 ;  /* 0x000000221450723c */ /* 0x040fe20000001850 */
[----:B------:R-:W5:Y:S03]  /*c4e0*/  LDSM.16.MT88.4 R32, [R203+0x5800] ;  /* 0x00580000cb20783b */ /* 0x000f660000004200 */
[----:B--2---:R-:W-:Y:S03]  /*c4f0*/  FADD.FTZ R0, R133, R0 ;  /* 0x0000000085007221 */ /* 0x004fe60000010000 */
[----:B------:R2:W2:Y:S01]  /*c500*/  MUFU.EX2 R134, R45 ;  /* 0x0000002d00867308 */ /* 0x0004a20000000800 */
[C---:B------:R-:W-:Y:S01]  /*c510*/  HMMA.16816.F32 R84, R20.reuse, R24, R84 ;  /* 0x000000181454723c */ /* 0x040fe20000001854 */
[----:B---3--:R-:W-:Y:S03]  /*c520*/  LDSM.16.MT88.4 R40, [R203+0x2000] ;  /* 0x00200000cb28783b */ /* 0x008fe60000004200 */
[----:B-1----:R-:W-:Y:S04]  /*c530*/  FADD.FTZ R0, R132, R0 ;  /* 0x0000000084007221 */ /* 0x002fe80000010000 */
[C---:B------:R-:W-:Y:S01]  /*c540*/  HMMA.16816.F32 R88, R20.reuse, R26, R88 ;  /* 0x0000001a1458723c */ /* 0x040fe20000001858 */
[----:B------:R-:W1:Y:S03]  /*c550*/  LDSM.16.MT88.4 R24, [R206+0x5800] ;  /* 0x00580000ce18783b */ /* 0x000e660000004200 */
[----:B------:R-:W-:Y:S02]  /*c560*/  FADD.FTZ R0, R119, R0 ;  /* 0x0000000077007221 */ /* 0x000fe40000010000 */
[----:B----4-:R-:W-:Y:S02]  /*c570*/  FADD.FTZ R2, R135, R2 ;  /* 0x0000000287027221 */ /* 0x010fe40000010000 */
[C---:B-----5:R-:W-:Y:S04]  /*c580*/  HMMA.16816.F32 R92, R20.reuse, R28, R92 ;  /* 0x0000001c145c723c */ /* 0x060fe8000000185c */
[----:B------:R-:W-:Y:S01]  /*c590*/  FADD.FTZ R0, R118, R0 ;  /* 0x0000000076007221 */ /* 0x000fe20000010000 */
[----:B--2---:R-:W-:Y:S03]  /*c5a0*/  LDSM.16.MT88.4 R44, [R203+0x2800] ;  /* 0x00280000cb2c783b */ /* 0x004fe60000004200 */
[C---:B------:R-:W-:Y:S04]  /*c5b0*/  HMMA.16816.F32 R96, R20.reuse, R30, R96 ;  /* 0x0000001e1460723c */ /* 0x040fe80000001860 */
[----:B------:R-:W-:Y:S02]  /*c5c0*/  FADD.FTZ R0, R50, R0 ;  /* 0x0000000032007221 */ /* 0x000fe40000010000 */
[----:B------:R-:W-:Y:S01]  /*c5d0*/  FADD.FTZ R2, R134, R2 ;  /* 0x0000000286027221 */ /* 0x000fe20000010000 */
[----:B------:R-:W2:Y:S01]  /*c5e0*/  LDSM.16.MT88.4 R28, [R200+0x2000] ;  /* 0x00200000c81c783b */ /* 0x000ea20000004200 */
        /* <DEDUP_REMOVED lines=14> */
[----:B------:R-:W-:Y:S04]  /*c6d0*/  FADD.FTZ R2, R56, R2 ;  /* 0x0000000238027221 */ /* 0x000fe80000010000 */
[----:B------:R-:W-:Y:S01]  /*c6e0*/  HMMA.16816.F32 R112, R20, R26, R112 ;  /* 0x0000001a1470723c */ /* 0x000fe20000001870 */
[----:B------:R-:W1:Y:S03]  /*c6f0*/  LDSM.16.MT88.4 R24, [R206+0x2000] ;  /* 0x00200000ce18783b */ /* 0x000e660000004200 */
[----:B------:R-:W-:Y:S03]  /*c700*/  FADD.FTZ R2, R57, R2 ;  /* 0x0000000239027221 */ /* 0x000fe60000010000 */
[----:B------:R-:W-:Y:S02]  /*c710*/  F2FP.PACK_AB R20, R131, R149 ;  /* 0x000000958314723e */ /* 0x000fe400000000ff */
[----:B------:R-:W-:Y:S03]  /*c720*/  F2FP.PACK_AB R21, R128, R129 ;  /* 0x000000818015723e */ /* 0x000fe600000000ff */
[----:B------:R-:W-:Y:S02]  /*c730*/  F2FP.PACK_AB R22, R147, R148 ;  /* 0x000000949316723e */ /* 0x000fe400000000ff */
[----:B------:R-:W-:Y:S07]  /*c740*/  F2FP.PACK_AB R23, R132, R133 ;  /* 0x000000858417723e */ /* 0x000fee00000000ff */
[C---:B--2---:R-:W-:Y:S08]  /*c750*/  HMMA.16816.F32 R4, R20.reuse, R28, R4 ;  /* 0x0000001c1404723c */ /* 0x044ff00000001804 */
[C---:B------:R-:W-:Y:S01]  /*c760*/  HMMA.16816.F32 R8, R20.reuse, R30, R8 ;  /* 0x0000001e1408723c */ /* 0x040fe20000001808 */
[----:B------:R-:W2:Y:S07]  /*c770*/  LDSM.16.MT88.4 R28, [R200+0x6000] ;  /* 0x00600000c81c783b */ /* 0x000eae0000004200 */
[C---:B------:R-:W-:Y:S08]  /*c780*/  HMMA.16816.F32 R68, R20.reuse, R36, R68 ;  /* 0x000000241444723c */ /* 0x040ff00000001844 */
        /* <DEDUP_REMOVED lines=13> */
[----:B------:R-:W5:Y:S07]  /*c860*/  LDSM.16.MT88.4 R32, [R206+0x2800] ;  /* 0x00280000ce20783b */ /* 0x000f6e0000004200 */
[C---:B---3--:R-:W-:Y:S08]  /*c870*/  HMMA.16816.F32 R104, R20.reuse, R36, R104 ;  /* 0x000000241468723c */ /* 0x048ff00000001868 */
[C---:B------:R-:W-:Y:S01]  /*c880*/  HMMA.16816.F32 R108, R20.reuse, R38, R108 ;  /* 0x00000026146c723c */ /* 0x040fe2000000186c */
[----:B------:R-:W3:Y:S07]  /*c890*/  LDSM.16.MT88.4 R36, [R200+0x6800] ;  /* 0x00680000c824783b */ /* 0x000eee0000004200 */
[C---:B----4-:R-:W-:Y:S08]  /*c8a0*/  HMMA.16816.F32 R16, R20.reuse, R40, R16 ;  /* 0x000000281410723c */ /* 0x050ff00000001810 */
[----:B------:R-:W-:Y:S01]  /*c8b0*/  HMMA.16816.F32 R112, R20, R42, R112 ;  /* 0x0000002a1470723c */ /* 0x000fe20000001870 */
[----:B------:R-:W-:Y:S06]  /*c8c0*/  LDSM.16.MT88.4 R40, [R206+0x3000] ;  /* 0x00300000ce28783b */ /* 0x000fec0000004200 */
[----:B------:R-:W-:Y:S02]  /*c8d0*/  F2FP.PACK_AB R20, R134, R135 ;  /* 0x000000878614723e */ /* 0x000fe400000000ff */
[----:B------:R-:W-:Y:S03]  /*c8e0*/  F2FP.PACK_AB R21, R118, R119 ;  /* 0x000000777615723e */ /* 0x000fe600000000ff */
[----:B------:R-:W-:Y:S02]  /*c8f0*/  F2FP.PACK_AB R22, R49, R48 ;  /* 0x000000303116723e */ /* 0x000fe400000000ff */
[----:B------:R-:W-:Y:S02]  /*c900*/  F2FP.PACK_AB R23, R51, R50 ;  /* 0x000000323317723e */ /* 0x000fe400000000ff */
[----:B------:R-:W-:Y:S02]  /*c910*/  MOV R119, R116 ;  /* 0x0000007400777202 */ /* 0x000fe40000000f00 */
[----:B------:R-:W-:Y:S03]  /*c920*/  MOV R118, R117 ;  /* 0x0000007500767202 */ /* 0x000fe60000000f00 */
        /* <DEDUP_REMOVED lines=11> */
[----:B------:R-:W4:Y:S07]  /*c9e0*/  LDSM.16.MT88.4 R32, [R206+0x6800] ;  /* 0x00680000ce20783b */ /* 0x000f2e0000004200 */
[C---:B---3--:R-:W-:Y:S08]  /*c9f0*/  HMMA.16816.F32 R92, R20.reuse, R36, R92 ;  /* 0x00000024145c723c */ /* 0x048ff0000000185c */
[C---:B------:R-:W-:Y:S01]  /*ca00*/  HMMA.16816.F32 R96, R20.reuse, R38, R96 ;  /* 0x000000261460723c */ /* 0x040fe20000001860 */
[----:B------:R-:W-:Y:S07]  /*ca10*/  LDSM.16.MT88.4 R36, [R203+0x3000] ;  /* 0x00300000cb24783b */ /* 0x000fee0000004200 */
[C---:B-1----:R-:W-:Y:S08]  /*ca20*/  HMMA.16816.F32 R12, R20.reuse, R24, R12 ;  /* 0x00000018140c723c */ /* 0x042ff0000000180c */
[C---:B------:R-:W-:Y:S01]  /*ca30*/  HMMA.16816.F32 R100, R20.reuse, R26, R100 ;  /* 0x0000001a1464723c */ /* 0x040fe20000001864 */
[----:B------:R-:W1:Y:S07]  /*ca40*/  LDSM.16.MT88.4 R24, [R200+0x3000] ;  /* 0x00300000c818783b */ /* 0x000e6e0000004200 */
[C---:B--2---:R-:W-:Y:S08]  /*ca50*/  HMMA.16816.F32 R104, R20.reuse, R28, R104 ;  /* 0x0000001c1468723c */ /* 0x044ff00000001868 */
[C---:B------:R-:W-:Y:S01]  /*ca60*/  HMMA.16816.F32 R108, R20.reuse, R30, R108 ;  /* 0x0000001e146c723c */ /* 0x040fe2000000186c */
[----:B------:R-:W2:Y:S07]  /*ca70*/  LDSM.16.MT88.4 R28, [R204+0x3000] ;  /* 0x00300000cc1c783b */ /* 0x000eae0000004200 */
[C---:B----4-:R-:W-:Y:S08]  /*ca80*/  HMMA.16816.F32 R16, R20.reuse, R32, R16 ;  /* 0x000000201410723c */ /* 0x050ff00000001810 */
[----:B------:R-:W-:Y:S01]  /*ca90*/  HMMA.16816.F32 R112, R20, R34, R112 ;  /* 0x000000221470723c */ /* 0x000fe20000001870 */
[----:B------:R-:W3:Y:S06]  /*caa0*/  LDSM.16.MT88.4 R32, [R200+0x7000] ;  /* 0x00700000c820783b */ /* 0x000eec0000004200 */
[----:B------:R-:W-:Y:S02]  /*cab0*/  F2FP.PACK_AB R20, R53, R52 ;  /* 0x000000343514723e */ /* 0x000fe400000000ff */
[----:B------:R-:W-:Y:S03]  /*cac0*/  F2FP.PACK_AB R21, R55, R54 ;  /* 0x000000363715723e */ /* 0x000fe600000000ff */
[----:B------:R-:W-:Y:S02]  /*cad0*/  F2FP.PACK_AB R22, R57, R56 ;  /* 0x000000383916723e */ /* 0x000fe400000000ff */
[C---:B------:R-:W-:Y:S07]  /*cae0*/  F2FP.PACK_AB R23, R59.reuse, R58 ;  /* 0x0000003a3b17723e */ /* 0x040fee00000000ff */
[C---:B-1----:R-:W-:Y:S08]  /*caf0*/  HMMA.16816.F32 R4, R20.reuse, R24, R4 ;  /* 0x000000181404723c */ /* 0x042ff00000001804 */
[C---:B------:R-:W-:Y:S01]  /*cb00*/  HMMA.16816.F32 R8, R20.reuse, R26, R8 ;  /* 0x0000001a1408723c */ /* 0x040fe20000001808 */
[----:B------:R-:W1:Y:S07]  /*cb10*/  LDSM.16.MT88.4 R24, [R203+0x7000] ;  /* 0x00700000cb18783b */ /* 0x000e6e0000004200 */
[C---:B--2---:R-:W-:Y:S08]  /*cb20*/  HMMA.16816.F32 R68, R20.reuse, R28, R68 ;  /* 0x0000001c1444723c */ /* 0x044ff00000001844 */
[C---:B------:R-:W-:Y:S01]  /*cb30*/  HMMA.16816.F32 R72, R20.reuse, R30, R72 ;  /* 0x0000001e1448723c */ /* 0x040fe20000001848 */
[----:B------:R-:W2:Y:S07]  /*cb40*/  LDSM.16.MT88.4 R28, [R206+0x7000] ;  /* 0x00700000ce1c783b */ /* 0x000eae0000004200 */
[C---:B------:R-:W-:Y:S01]  /*cb50*/  HMMA.16816.F32 R76, R20.reuse, R36, R76 ;  /* 0x00000024144c723c */ /* 0x040fe2000000184c */
[----:B------:R4:W-:Y:S07]  /*cb60*/  MUFU.EX2 R36, R3 ;  /* 0x0000000300247308 */ /* 0x0009ee0000000800 */
[C---:B------:R-:W-:Y:S03]  /*cb70*/  HMMA.16816.F32 R80, R20.reuse, R38, R80 ;  /* 0x000000261450723c */ /* 0x040fe60000001850 */
[----:B------:R-:W5:Y:S05]  /*cb80*/  MUFU.EX2 R37, R66 ;  /* 0x0000004200257308 */ /* 0x000f6a0000000800 */
[C---:B------:R-:W-:Y:S08]  /*cb90*/  HMMA.16816.F32 R84, R20.reuse, R40, R84 ;  /* 0x000000281454723c */ /* 0x040ff00000001854 */
[C---:B------:R-:W-:Y:S04]  /*cba0*/  HMMA.16816.F32 R88, R20.reuse, R42, R88 ;  /* 0x0000002a1458723c */ /* 0x040fe80000001858 */
[----:B----4-:R-:W-:Y:S02]  /*cbb0*/  FADD.FTZ R3, R59, R0 ;  /* 0x000000003b037221 */ /* 0x010fe40000010000 */
[----:B------:R-:W-:Y:S02]  /*cbc0*/  FADD.FTZ R0, R60, R2 ;  /* 0x000000023c007221 */ /* 0x000fe40000010000 */
[C---:B---3--:R-:W-:Y:S04]  /*cbd0*/  HMMA.16816.F32 R92, R20.reuse, R32, R92 ;  /* 0x00000020145c723c */ /* 0x048fe8000000185c */
        /* <DEDUP_REMOVED lines=8> */
[----:B-----5:R-:W-:Y:S02]  /*cc60*/  FADD.FTZ R0, R37, R3 ;  /* 0x0000000325007221 */ /* 0x020fe40000010000 */
[C---:B------:R-:W-:Y:S01]  /*cc70*/  HMMA.16816.F32 R100, R20.reuse, R46, R100 ;  /* 0x0000002e1464723c */ /* 0x040fe20000001864 */
[----:B------:R-:W-:Y:S03]  /*cc80*/  STL [R1], R2 ;  /* 0x0000000201007387 */ /* 0x000fe60000100800 */
[----:B------:R-:W-:Y:S04]  /*cc90*/  FADD.FTZ R0, R36, R0 ;  /* 0x0000000024007221 */ /* 0x000fe80000010000 */
[C---:B-1----:R-:W-:Y:S01]  /*cca0*/  HMMA.16816.F32 R104, R20.reuse, R24, R104 ;  /* 0x000000181468723c */ /* 0x042fe20000001868 */
[----:B------:R-:W-:Y:S07]  /*ccb0*/  STL [R1+0x10], R0 ;  /* 0x0000100001007387 */ /* 0x000fee0000100800 */
[C---:B------:R-:W-:Y:S01]  /*ccc0*/  HMMA.16816.F32 R108, R20.reuse, R26, R108 ;  /* 0x0000001a146c723c */ /* 0x040fe2000000186c */
[----:B------:R-:W1:Y:S07]  /*ccd0*/  LDSM.16.MT88.4 R24, [R203+0x3800] ;  /* 0x00380000cb18783b */ /* 0x000e6e0000004200 */
[C---:B--2---:R-:W-:Y:S08]  /*cce0*/  HMMA.16816.F32 R16, R20.reuse, R28, R16 ;  /* 0x0000001c1410723c */ /* 0x044ff00000001810 */
[----:B------:R-:W-:Y:S01]  /*ccf0*/  HMMA.16816.F32 R112, R20, R30, R112 ;  /* 0x0000001e1470723c */ /* 0x000fe20000001870 */
[----:B------:R-:W2:Y:S06]  /*cd00*/  LDSM.16.MT88.4 R28, [R206+0x3800] ;  /* 0x00380000ce1c783b */ /* 0x000eac0000004200 */
[----:B------:R-:W-:Y:S02]  /*cd10*/  F2FP.PACK_AB R20, R61, R60 ;  /* 0x0000003c3d14723e */ /* 0x000fe400000000ff */
[----:B------:R-:W-:Y:S03]  /*cd20*/  F2FP.PACK_AB R21, R63, R62 ;  /* 0x0000003e3f15723e */ /* 0x000fe600000000ff */
[----:B------:R-:W-:Y:S02]  /*cd30*/  F2FP.PACK_AB R22, R156, R64 ;  /* 0x000000409c16723e */ /* 0x000fe400000000ff */
[----:B------:R-:W-:Y:S07]  /*cd40*/  F2FP.PACK_AB R23, R36, R37 ;  /* 0x000000252417723e */ /* 0x000fee00000000ff */
[C---:B------:R-:W-:Y:S01]  /*cd50*/  HMMA.16816.F32 R120, R20.reuse, R124, R4 ;  /* 0x0000007c1478723c */ /* 0x040fe20000001804 */
[----:B------:R-:W4:Y:S07]  /*cd60*/  LDSM.16.MT88.4 R4, [R200+0x7800] ;  /* 0x00780000c804783b */ /* 0x000f2e0000004200 */
[C---:B------:R-:W-:Y:S01]  /*cd70*/  HMMA.16816.F32 R124, R20.reuse, R126, R8 ;  /* 0x0000007e147c723c */ /* 0x040fe20000001808 */
[----:B------:R-:W5:Y:S07]  /*cd80*/  LDSM.16.MT88.4 R8, [R204+0x7800] ;  /* 0x00780000cc08783b */ /* 0x000f6e0000004200 */
        /* <DEDUP_REMOVED lines=8> */
[C---:B------:R-:W-:Y:S01]  /*ce10*/  HMMA.16816.F32 R96, R20.reuse, R6, R96 ;  /* 0x000000061460723c */ /* 0x040fe20000001860 */
[----:B------:R-:W2:Y:S07]  /*ce20*/  LDSM.16.MT88.4 R4, [R206+0x7800] ;  /* 0x00780000ce04783b */ /* 0x000eae0000004200 */
[C---:B-----5:R-:W-:Y:S08]  /*ce30*/  HMMA.16816.F32 R128, R20.reuse, R8, R12 ;  /* 0x000000081480723c */ /* 0x060ff0000000180c */
[C---:B------:R-:W-:Y:S08]  /*ce40*/  HMMA.16816.F32 R100, R20.reuse, R10, R100 ;  /* 0x0000000a1464723c */ /* 0x040ff00000001864 */
[C---:B-1----:R-:W-:Y:S08]  /*ce50*/  HMMA.16816.F32 R104, R20.reuse, R24, R104 ;  /* 0x000000181468723c */ /* 0x042ff00000001868 */
[C---:B------:R-:W-:Y:S08]  /*ce60*/  HMMA.16816.F32 R108, R20.reuse, R26, R108 ;  /* 0x0000001a146c723c */ /* 0x040ff0000000186c */
[C---:B--2---:R-:W-:Y:S08]  /*ce70*/  HMMA.16816.F32 R132, R20.reuse, R4, R16 ;  /* 0x000000041484723c */ /* 0x044ff00000001810 */
[----:B------:R-:W-:Y:S01]  /*ce80*/  HMMA.16816.F32 R112, R20, R6, R112 ;  /* 0x000000061470723c */ /* 0x000fe20000001870 */
[----:B------:R-:W-:-:S07]  /*ce90*/  @P1 BRA `(.L_x_2270) ;  /* 0xffffcb6000001947 */ /* 0x000fce000383ffff */
.L_x_2269:
[----:B------:R-:W-:Y:S07]  /*cea0*/  @!UPT UIADD3 URZ, URZ, URZ, URZ ;  /* 0x0000003f3f3ff290 */ /* 0x000fee000fffe03f */
[----:B------:R-:W-:Y:S02]  /*ceb0*/  MOV R7, 0x1f ;  /* 0x0000001f00077802 */ /* 0x000fe40000000f00 */
[----:B------:R-:W-:Y:S01]  /*cec0*/  MOV R6, 0xffffffff ;  /* 0xffffffff00067802 */ /* 0x000fe20000000f00 */
[----:B------:R-:W-:Y:S06]  /*ced0*/  BRA.DIV ~URZ, `(.L_x_2271) ;  /* 0x000021327f007947 */ /* 0x000fec000b800000 */
[----:B------:R-:W2:Y:S04]  /*cee0*/  LDL R0, [R1] ;  /* 0x0000000001007983 */ /* 0x000ea80000100800 */
[----:B--2---:R1:W2:Y:S02]  /*cef0*/  SHFL.BFLY PT, R4, R0, 0x2, 0x1f ;  /* 0x0c401f0000047f89 */ /* 0x0042a400000e0000 */
.L_x_2303:
[----:B-1----:R-:W3:Y:S02]  /*cf00*/  LDL.LU R0, [R1] ;  /* 0x0000000001007983 */ /* 0x002ee40000300800 */
        /* <DEDUP_REMOVED lines=8> */
.L_x_2304:
        /* <DEDUP_REMOVED lines=85> */
.L_x_2264:
        /* <DEDUP_REMOVED lines=19> */
.L_x_2274:
[----:B-1----:R-:W-:Y:S05]  /*d610*/  BSYNC B0 ;  /* 0x0000000000007941 */ /* 0x002fea0003800000 */
.L_x_2273:
        /* <DEDUP_REMOVED lines=88> */
[----:B------:R-:W-:Y:S05]  /*dba0*/  CALL.REL.NOINC `($__internal_7_$__cuda_sm70_shflsync_idx_p) ;  /* 0x000019a000007944 */ /* 0x000fea0003c00000 */
.L_x_2277:
        /* <DEDUP_REMOVED lines=108> */
.L_x_2279:
[----:B--234-:R-:W-:Y:S05]  /*e270*/  BSYNC B0 ;  /* 0x0000000000007941 */ /* 0x01cfea0003800000 */
.L_x_2278:
        /* <DEDUP_REMOVED lines=14> */
.L_x_2281:
[----:B------:R-:W-:Y:S05]  /*e360*/  BSYNC B0 ;  /* 0x0000000000007941 */ /* 0x000fea0003800000 */
.L_x_2280:
        /* <DEDUP_REMOVED lines=14> */
.L_x_2283:
[----:B------:R-:W-:Y:S05]  /*e450*/  BSYNC B0 ;  /* 0x0000000000007941 */ /* 0x000fea0003800000 */
.L_x_2282:
        /* <DEDUP_REMOVED lines=15> */
.L_x_2276:
        /* <DEDUP_REMOVED lines=40> */
.L_x_2286:
[----:B------:R-:W-:Y:S05]  /*e7d0*/  BSYNC B0 ;  /* 0x0000000000007941 */ /* 0x000fea0003800000 */
.L_x_2285:
        /* <DEDUP_REMOVED lines=35> */
.L_x_2305:
[----:B------:R-:W-:Y:S05]  /*ea10*/  BRA.DIV ~URZ, `(.L_x_2288) ;  /* 0x000007c27f007947 */ /* 0x000fea000b800000 */
[----:B------:R3:W4:Y:S02]  /*ea20*/  SHFL.IDX PT, R4, R3, RZ, 0x181f ;  /* 0x00181fff03047589 */ /* 0x00072400000e0000 */
.L_x_2306:
        /* <DEDUP_REMOVED lines=16> */
.L_x_2290:
[----:B------:R-:W-:Y:S05]  /*eb30*/  BSYNC B0 ;  /* 0x0000000000007941 */ /* 0x000fea0003800000 */
.L_x_2289:
[----:B------:R-:W-:Y:S05]  /*eb40*/  BRA.DIV ~URZ, `(.L_x_2291) ;  /* 0x000006f27f007947 */ /* 0x000fea000b800000 */
[----:B--2---:R2:W1:Y:S04]  /*eb50*/  SHFL.IDX PT, R5, R2, 0x1, 0x181f ;  /* 0x00381f0002057f89 */ /* 0x00446800000e0000 */
[----:B----4-:R2:W4:Y:S02]  /*eb60*/  SHFL.IDX PT, R4, R3, 0x1, 0x181f ;  /* 0x00381f0003047f89 */ /* 0x01052400000e0000 */
.L_x_2307:
        /* <DEDUP_REMOVED lines=15> */
.L_x_2293:
[----:B------:R-:W-:Y:S05]  /*ec60*/  BSYNC B0 ;  /* 0x0000000000007941 */ /* 0x000fea0003800000 */
.L_x_2292:
[----:B------:R-:W-:Y:S05]  /*ec70*/  BRA.DIV ~URZ, `(.L_x_2294) ;  /* 0x000006827f007947 */ /* 0x000fea000b800000 */
[----:B-1----:R1:W2:Y:S02]  /*ec80*/  SHFL.IDX PT, R5, R2, 0x2, 0x181f ;  /* 0x00581f0002057f89 */ /* 0x0022a400000e0000 */
.L_x_2308:
[----:B------:R-:W-:Y:S05]  /*ec90*/  BRA.DIV ~URZ, `(.L_x_2295) ;  /* 0x000006d27f007947 */ /* 0x000fea000b800000 */
[----:B----4-:R4:W1:Y:S02]  /*eca0*/  SHFL.IDX PT, R4, R3, 0x2, 0x181f ;  /* 0x00581f0003047f89 */ /* 0x01086400000e0000 */
.L_x_2309:
        /* <DEDUP_REMOVED lines=15> */
.L_x_2297:
[----:B------:R-:W-:Y:S05]  /*eda0*/  BSYNC B0 ;  /* 0x0000000000007941 */ /* 0x000fea0003800000 */
.L_x_2296:
[----:B------:R-:W-:Y:S05]  /*edb0*/  BRA.DIV ~URZ, `(.L_x_2298) ;  /* 0x000006127f007947 */ /* 0x000fea000b800000 */
[----:B-1----:R1:W3:Y:S04]  /*edc0*/  SHFL.IDX PT, R6, R2, 0x3, 0x181f ;  /* 0x00781f0002067f89 */ /* 0x0022e800000e0000 */
[----:B--234-:R-:W2:Y:S02]  /*edd0*/  SHFL.IDX PT, R3, R3, 0x3, 0x181f ;  /* 0x00781f0003037f89 */ /* 0x01cea400000e0000 */
.L_x_2310:
        /* <DEDUP_REMOVED lines=14> */
.L_x_2284:
[----:B------:R-:W-:Y:S05]  /*eec0*/  BSYNC B1 ;  /* 0x0000000000017941 */ /* 0x000fea0003800000 */
.L_x_2275:
        /* <DEDUP_REMOVED lines=10> */
.L_x_2311:
[----:B------:R-:W-:Y:S01]  /*ef70*/  WARPSYNC 0xffffffff ;  /* 0xffffffff00007948 */ /* 0x000fe20003800000 */
[----:B------:R-:W-:Y:S06]  /*ef80*/  BAR.SYNC.DEFER_BLOCKING 0x4, 0x100 ;  /* 0x0104000000007b1d */ /* 0x000fec0000010000 */
[----:B----4-:R4:W-:Y:S04]  /*ef90*/  STL [R1+0x4c], R0 ;  /* 0x00004c0001007387 */ /* 0x0109e80000100800 */
[----:B------:R4:W-:Y:S04]  /*efa0*/  @!P4 STS [0x10100], R40 ;  /* 0x01010028ff00c388 */ /* 0x0009e80000000800 */
[----:B------:R-:W-:Y:S06]  /*efb0*/  BAR.ARV 0x5, 0x100 ;  /* 0x0144000000007b1d */ /* 0x000fec0000002000 */
.L_x_2299:
[----:B---34-:R-:W3:Y:S02]  /*efc0*/  LDL R0, [R1+0x4c] ;  /* 0x00004c0001007983 */ /* 0x018ee40000100800 */
[----:B---3--:R-:W-:-:S13]  /*efd0*/  ISETP.GE.AND P0, PT, R0, c[0x0][0x538], PT ;  /* 0x00014e0000007a0c */ /* 0x008fda0003f06270 */
[----:B-12--5:R-:W-:Y:S01]  /*efe0*/  @P0 CALL.REL.NOINC `(.L_x_2301) ;  /* 0x0000001000000944 */ /* 0x026fe20003c00000 */
[----:B------:R-:W-:Y:S05]  /*eff0*/  BRA `(.L_x_2302) ;  /* 0xffff1a0000007947 */ /* 0x000fea000383ffff */
.L_x_2301:
[----:B------:R-:W-:Y:S05]  /*f000*/  EXIT ;  /* 0x000000000000794d */ /* 0x000fea0003800000 */
.L_x_2271:
[----:B------:R1:W5:Y:S01]  /*f010*/  LDL R0, [R1] ;  /* 0x0000000001007983 */ /* 0x0003620000100800 */
[----:B------:R-:W-:Y:S02]  /*f020*/  MOV R3, 0x2 ;  /* 0x0000000200037802 */ /* 0x000fe40000000f00 */
[----:B------:R-:W-:Y:S02]  /*f030*/  MOV R2, 0xf050 ;  /* 0x0000f05000027802 */ /* 0x000fe40000000f00 */
[----:B-1---5:R-:W-:Y:S05]  /*f040*/  CALL.REL.NOINC `($__internal_6_$__cuda_sm70_shflsync_bfly_p) ;  /* 0x000004c000007944 */ /* 0x022fea0003c00000 */
[----:B------:R-:W-:Y:S01]  /*f050*/  MOV R4, R5 ;  /* 0x0000000500047202 */ /* 0x000fe20000000f00 */
[----:B------:R-:W-:Y:S05]  /*f060*/  BRA `(.L_x_2303) ;  /* 0xffffde9000007947 */ /* 0x000fea000383ffff */
.L_x_2272:
[----:B------:R-:W-:Y:S01]  /*f070*/  IMAD.MOV.U32 R0, RZ, RZ, R4 ;  /* 0x000000ffff007224 */ /* 0x000fe200078e0004 */
[----:B------:R-:W-:Y:S02]  /*f080*/  MOV R3, 0x1 ;  /* 0x0000000100037802 */ /* 0x000fe40000000f00 */
[----:B------:R-:W-:Y:S02]  /*f090*/  MOV R2, 0xf0b0 ;  /* 0x0000f0b000027802 */ /* 0x000fe40000000f00 */
[----:B------:R-:W-:Y:S05]  /*f0a0*/  CALL.REL.NOINC `($__internal_6_$__cuda_sm70_shflsync_bfly_p) ;  /* 0x0000046000007944 */ /* 0x000fea0003c00000 */
[----:B------:R1:W5:Y:S01]  /*f0b0*/  LDL R0, [R1+0x10] ;  /* 0x0000100001007983 */ /* 0x0003620000100800 */
[----:B------:R-:W-:Y:S01]  /*f0c0*/  FADD.FTZ R4, R4, R5 ;  /* 0x0000000504047221 */ /* 0x000fe20000010000 */
[----:B------:R-:W-:Y:S02]  /*f0d0*/  MOV R3, 0x2 ;  /* 0x0000000200037802 */ /* 0x000fe40000000f00 */
[----:B------:R-:W-:-:S02]  /*f0e0*/  MOV R2, 0xf100 ;  /* 0x0000f10000027802 */ /* 0x000fc40000000f00 */
[----:B-1---5:R-:W-:Y:S05]  /*f0f0*/  CALL.REL.NOINC `($__internal_6_$__cuda_sm70_shflsync_bfly_p) ;  /* 0x0000041000007944 */ /* 0x022fea0003c00000 */
[----:B------:R-:W2:Y:S01]  /*f100*/  LDL.LU R0, [R1+0x10] ;  /* 0x0000100001007983 */ /* 0x000ea20000300800 */
[----:B------:R-:W-:-:S02]  /*f110*/  MOV R3, 0x1 ;  /* 0x0000000100037802 */ /* 0x000fc40000000f00 */
[----:B------:R-:W-:Y:S01]  /*f120*/  MOV R2, 0xf150 ;  /* 0x0000f15000027802 */ /* 0x000fe20000000f00 */
[----:B--2---:R-:W-:Y:S02]  /*f130*/  FADD.FTZ R0, R0, R5 ;  /* 0x0000000500007221 */ /* 0x004fe40000010000 */
[----:B------:R-:W-:Y:S05]  /*f140*/  CALL.REL.NOINC `($__internal_6_$__cuda_sm70_shflsync_bfly_p) ;  /* 0x000003c000007944 */ /* 0x000fea0003c00000 */
[----:B------:R-:W-:Y:S01]  /*f150*/  MOV R3, R5 ;  /* 0x0000000500037202 */ /* 0x000fe20000000f00 */
[----:B------:R-:W-:Y:S05]  /*f160*/  BRA `(.L_x_2304) ;  /* 0xffffde2000007947 */ /* 0x000fea000383ffff */
.L_x_2287:
[----:B------:R-:W-:Y:S01]  /*f170*/  IMAD.MOV.U32 R8, RZ, RZ, R2 ;  /* 0x000000ffff087224 */ /* 0x000fe200078e0002 */
[----:B------:R-:W-:Y:S01]  /*f180*/  MOV R7, RZ ;  /* 0x000000ff00077202 */ /* 0x000fe20000000f00 */
[----:B------:R-:W-:Y:S01]  /*f190*/  IMAD.MOV.U32 R4, RZ, RZ, 0x181f ;  /* 0x0000181fff047424 */ /* 0x000fe200078e00ff */
[----:B------:R-:W-:Y:S02]  /*f1a0*/  MOV R9, 0xf1c0 ;  /* 0x0000f1c000097802 */ /* 0x000fe40000000f00 */
[----:B------:R-:W-:Y:S05]  /*f1b0*/  CALL.REL.NOINC `($__internal_7_$__cuda_sm70_shflsync_idx_p) ;  /* 0x0000039000007944 */ /* 0x000fea0003c00000 */
[----:B------:R-:W-:Y:S01]  /*f1c0*/  MOV R5, R4 ;  /* 0x0000000400057202 */ /* 0x000fe20000000f00 */
[----:B------:R-:W-:Y:S05]  /*f1d0*/  BRA `(.L_x_2305) ;  /* 0xfffff83000007947 */ /* 0x000fea000383ffff */
.L_x_2288:
[----:B------:R-:W-:Y:S01]  /*f1e0*/  IMAD.MOV.U32 R8, RZ, RZ, R3 ;  /* 0x000000ffff087224 */ /* 0x000fe200078e0003 */
[----:B------:R-:W-:Y:S01]  /*f1f0*/  MOV R7, RZ ;  /* 0x000000ff00077202 */ /* 0x000fe20000000f00 */
[----:B------:R-:W-:Y:S01]  /*f200*/  IMAD.MOV.U32 R4, RZ, RZ, 0x181f ;  /* 0x0000181fff047424 */ /* 0x000fe200078e00ff */
[----:B------:R-:W-:Y:S02]  /*f210*/  MOV R9, 0xf230 ;  /* 0x0000f23000097802 */ /* 0x000fe40000000f00 */
[----:B-12---:R-:W-:Y:S05]  /*f220*/  CALL.REL.NOINC `($__internal_7_$__cuda_sm70_shflsync_idx_p) ;  /* 0x0000032000007944 */ /* 0x006fea0003c00000 */
[----:B------:R-:W-:Y:S05]  /*f230*/  BRA `(.L_x_2306) ;  /* 0xfffff7f000007947 */ /* 0x000fea000383ffff */
.L_x_2291:
[----:B------:R-:W-:Y:S01]  /*f240*/  IMAD.MOV.U32 R8, RZ, RZ, R2 ;  /* 0x000000ffff087224 */ /* 0x000fe200078e0002 */
[----:B--2---:R-:W-:Y:S01]  /*f250*/  MOV R7, 0x1 ;  /* 0x0000000100077802 */ /* 0x004fe20000000f00 */
[----:B----4-:R-:W-:Y:S01]  /*f260*/  IMAD.MOV.U32 R4, RZ, RZ, 0x181f ;  /* 0x0000181fff047424 */ /* 0x010fe200078e00ff */
[----:B------:R-:W-:-:S02]  /*f270*/  MOV R9, 0xf290 ;  /* 0x0000f29000097802 */ /* 0x000fc40000000f00 */
[----:B-1-3--:R-:W-:Y:S05]  /*f280*/  CALL.REL.NOINC `($__internal_7_$__cuda_sm70_shflsync_idx_p) ;  /* 0x000002c000007944 */ /* 0x00afea0003c00000 */
[----:B------:R-:W-:Y:S01]  /*f290*/  IMAD.MOV.U32 R5, RZ, RZ, R4 ;  /* 0x000000ffff057224 */ /* 0x000fe200078e0004 */
[----:B------:R-:W-:Y:S01]  /*f2a0*/  MOV R7, 0x1 ;  /* 0x0000000100077802 */ /* 0x000fe20000000f00 */
[----:B------:R-:W-:Y:S01]  /*f2b0*/  IMAD.MOV.U32 R8, RZ, RZ, R3 ;  /* 0x000000ffff087224 */ /* 0x000fe200078e0003 */
[----:B------:R-:W-:-:S02]  /*f2c0*/  MOV R4, 0x181f ;  /* 0x0000181f00047802 */ /* 0x000fc40000000f00 */
[----:B------:R-:W-:Y:S02]  /*f2d0*/  MOV R9, 0xf2f0 ;  /* 0x0000f2f000097802 */ /* 0x000fe40000000f00 */
[----:B------:R-:W-:Y:S05]  /*f2e0*/  CALL.REL.NOINC `($__internal_7_$__cuda_sm70_shflsync_idx_p) ;  /* 0x0000026000007944 */ /* 0x000fea0003c00000 */
[----:B------:R-:W-:Y:S05]  /*f2f0*/  BRA `(.L_x_2307) ;  /* 0xfffff87000007947 */ /* 0x000fea000383ffff */
.L_x_2294:
[----:B------:R-:W-:Y:S01]  /*f300*/  IMAD.MOV.U32 R8, RZ, RZ, R2 ;  /* 0x000000ffff087224 */ /* 0x000fe200078e0002 */
[----:B-1----:R-:W-:Y:S01]  /*f310*/  MOV R7, 0x2 ;  /* 0x0000000200077802 */ /* 0x002fe20000000f00 */
[----:B----4-:R-:W-:Y:S01]  /*f320*/  IMAD.MOV.U32 R4, RZ, RZ, 0x181f ;  /* 0x0000181fff047424 */ /* 0x010fe200078e00ff */
[----:B------:R-:W-:Y:S02]  /*f330*/  MOV R9, 0xf350 ;  /* 0x0000f35000097802 */ /* 0x000fe40000000f00 */
[----:B--23--:R-:W-:Y:S05]  /*f340*/  CALL.REL.NOINC `($__internal_7_$__cuda_sm70_shflsync_idx_p) ;  /* 0x0000020000007944 */ /* 0x00cfea0003c00000 */
[----:B------:R-:W-:Y:S01]  /*f350*/  MOV R5, R4 ;  /* 0x0000000400057202 */ /* 0x000fe20000000f00 */
[----:B------:R-:W-:Y:S05]  /*f360*/  BRA `(.L_x_2308) ;  /* 0xfffff92000007947 */ /* 0x000fea000383ffff */
.L_x_2295:
[----:B------:R-:W-:Y:S01]  /*f370*/  IMAD.MOV.U32 R8, RZ, RZ, R3 ;  /* 0x000000ffff087224 */ /* 0x000fe200078e0003 */
[----:B------:R-:W-:Y:S01]  /*f380*/  MOV R7, 0x2 ;  /* 0x0000000200077802 */ /* 0x000fe20000000f00 */
[----:B----4-:R-:W-:Y:S01]  /*f390*/  IMAD.MOV.U32 R4, RZ, RZ, 0x181f ;  /* 0x0000181fff047424 */ /* 0x010fe200078e00ff */
[----:B------:R-:W-:Y:S02]  /*f3a0*/  MOV R9, 0xf3c0 ;  /* 0x0000f3c000097802 */ /* 0x000fe40000000f00 */
[----:B-123--:R-:W-:Y:S05]  /*f3b0*/  CALL.REL.NOINC `($__internal_7_$__cuda_sm70_shflsync_idx_p) ;  /* 0x0000019000007944 */ /* 0x00efea0003c00000 */
[----:B------:R-:W-:Y:S05]  /*f3c0*/  BRA `(.L_x_2309) ;  /* 0xfffff8e000007947 */ /* 0x000fea000383ffff */
.L_x_2298:
[----:B------:R-:W-:Y:S01]  /*f3d0*/  IMAD.MOV.U32 R8, RZ, RZ, R2 ;  /* 0x000000ffff087224 */ /* 0x000fe200078e0002 */
[----:B-1----:R-:W-:Y:S01]  /*f3e0*/  MOV R7, 0x3 ;  /* 0x0000000300077802 */ /* 0x002fe20000000f00 */
[----:B------:R-:W-:Y:S01]  /*f3f0*/  IMAD.MOV.U32 R4, RZ, RZ, 0x181f ;  /* 0x0000181fff047424 */ /* 0x000fe200078e00ff */
[----:B------:R-:W-:-:S02]  /*f400*/  MOV R9, 0xf420 ;  /* 0x0000f42000097802 */ /* 0x000fc40000000f00 */
[----:B--234-:R-:W-:Y:S05]  /*f410*/  CALL.REL.NOINC `($__internal_7_$__cuda_sm70_shflsync_idx_p) ;  /* 0x0000013000007944 */ /* 0x01cfea0003c00000 */
[----:B------:R-:W-:Y:S01]  /*f420*/  IMAD.MOV.U32 R6, RZ, RZ, R4 ;  /* 0x000000ffff067224 */ /* 0x000fe200078e0004 */
[----:B------:R-:W-:Y:S01]  /*f430*/  MOV R7, 0x3 ;  /* 0x0000000300077802 */ /* 0x000fe20000000f00 */
[----:B------:R-:W-:Y:S01]  /*f440*/  IMAD.MOV.U32 R8, RZ, RZ, R3 ;  /* 0x000000ffff087224 */ /* 0x000fe200078e0003 */
[----:B------:R-:W-:-:S02]  /*f450*/  MOV R4, 0x181f ;  /* 0x0000181f00047802 */ /* 0x000fc40000000f00 */
[----:B------:R-:W-:Y:S02]  /*f460*/  MOV R9, 0xf480 ;  /* 0x0000f48000097802 */ /* 0x000fe40000000f00 */
[----:B------:R-:W-:Y:S05]  /*f470*/  CALL.REL.NOINC `($__internal_7_$__cuda_sm70_shflsync_idx_p) ;  /* 0x000000d000007944 */ /* 0x000fea0003c00000 */
[----:B------:R-:W-:Y:S01]  /*f480*/  MOV R3, R4 ;  /* 0x0000000400037202 */ /* 0x000fe20000000f00 */
[----:B------:R-:W-:Y:S05]  /*f490*/  BRA `(.L_x_2310) ;  /* 0xfffff94000007947 */ /* 0x000fea000383ffff */
.L_x_2300:
[----:B------:R-:W-:Y:S01]  /*f4a0*/  IMAD.MOV.U32 R8, RZ, RZ, R40 ;  /* 0x000000ffff087224 */ /* 0x000fe200078e0028 */
[----:B------:R-:W-:Y:S01]  /*f4b0*/  MOV R7, RZ ;  /* 0x000000ff00077202 */ /* 0x000fe20000000f00 */
[----:B-1----:R-:W-:Y:S01]  /*f4c0*/  IMAD.MOV.U32 R4, RZ, RZ, 0x1f ;  /* 0x0000001fff047424 */ /* 0x002fe200078e00ff */
[----:B------:R-:W-:Y:S02]  /*f4d0*/  MOV R9, 0xf4f0 ;  /* 0x0000f4f000097802 */ /* 0x000fe40000000f00 */
[----:B--2345:R-:W-:Y:S05]  /*f4e0*/  CALL.REL.NOINC `($__internal_7_$__cuda_sm70_shflsync_idx_p) ;  /* 0x0000006000007944 */ /* 0x03cfea0003c00000 */
[----:B------:R-:W-:Y:S01]  /*f4f0*/  MOV R0, R4 ;  /* 0x0000000400007202 */ /* 0x000fe20000000f00 */
[----:B------:R-:W-:Y:S05]  /*f500*/  BRA `(.L_x_2311) ;  /* 0xfffffa6000007947 */ /* 0x000fea000383ffff */
        .weak           $__internal_6_$__cuda_sm70_shflsync_bfly_p
        .type           $__internal_6_$__cuda_sm70_shflsync_bfly_p,@function
        .size           $__internal_6_$__cuda_sm70_shflsync_bfly_p,($__internal_7_$__cuda_sm70_shflsync_idx_p - $__internal_6_$__cuda_sm70_shflsync_bfly_p)
$__internal_6_$__cuda_sm70_shflsync_bfly_p:
[----:B------:R-:W-:Y:S04]  /*f510*/  WARPSYNC R6 ;  /* 0x0000000600007348 */ /* 0x000fe80003800000 */
[----:B------:R1:W2:Y:S02]  /*f520*/  SHFL.BFLY PT, R5, R0, R3, R7 ;  /* 0x0c00000300057389 */ /* 0x0002a400000e0007 */
[----:B-1----:R-:W-:-:S04]  /*f530*/  MOV R3, 0x0 ;  /* 0x0000000000037802 */ /* 0x002fc80000000f00 */
[----:B--2---:R-:W-:Y:S05]  /*f540*/  RET.REL.NODEC R2 `(_ZN7cutlass13device_kernelIN5flash19enable_sm80_to_sm89INS1_16FlashAttnFwdSm80INS1_25CollectiveMainloopFwdSm80ILi8ELi1ELb1EN4cute5tupleIJNS5_1CILi128EEES8_S8_EEELi128ENS_6half_tEfNS_4arch4Sm80ELb1ELb0ELb0ELb0ELb0ELb0ELb1ELb0EEENS1_21CollectiveEpilogueFwdIS9_NS6_IJNS7_ILi1EEESF_SF_EEESA_SC_Li256ELb0ELb1ELb0ELb0EEENS1_30DynamicPersistentTileSchedulerILi256ELi256ELb0ELb1ELb0EEEEEEEEEvNT_6ParamsE) ;  /* 0xffff0ab002007950 */ /* 0x004fea0003c3ffff */
        .weak           $__internal_7_$__cuda_sm70_shflsync_idx_p
        .type           $__internal_7_$__cuda_sm70_shflsync_idx_p,@function
        .size           $__internal_7_$__cuda_sm70_shflsync_idx_p,(.L_x_3567 - $__internal_7_$__cuda_sm70_shflsync_idx_p)
$__internal_7_$__cuda_sm70_shflsync_idx_p:
[----:B------:R-:W-:Y:S04]  /*f550*/  WARPSYNC R41 ;  /* 0x0000002900007348 */ /* 0x000fe80003800000 */
[----:B------:R1:W2:Y:S02]  /*f560*/  SHFL.IDX PT, R4, R8, R7, R4 ;  /* 0x0000000708047389 */ /* 0x0002a400000e0004 */
[----:B-1----:R-:W-:Y:S02]  /*f570*/  MOV R8, R9 ;  /* 0x0000000900087202 */ /* 0x002fe40000000f00 */
[----:B------:R-:W-:-:S04]  /*f580*/  MOV R9, 0x0 ;  /* 0x0000000000097802 */ /* 0x000fc80000000f00 */
[----:B--2---:R-:W-:Y:S05]  /*f590*/  RET.REL.NODEC R8 `(_ZN7cutlass13device_kernelIN5flash19enable_sm80_to_sm89INS1_16FlashAttnFwdSm80INS1_25CollectiveMainloopFwdSm80ILi8ELi1ELb1EN4cute5tupleIJNS5_1CILi128EEES8_S8_EEELi128ENS_6half_tEfNS_4arch4Sm80ELb1ELb0ELb0ELb0ELb0ELb0ELb1ELb0EEENS1_21CollectiveEpilogueFwdIS9_NS6_IJNS7_ILi1EEESF_SF_EEESA_SC_Li256ELb0ELb1ELb0ELb0EEENS1_30DynamicPersistentTileSchedulerILi256ELi256ELb0ELb1ELb0EEEEEEEEEvNT_6ParamsE) ;  /* 0xffff0a6008007950 */ /* 0x004fea0003c3ffff */
.L_x_2312:
        /* <DEDUP_REMOVED lines=14> */
.L_x_3567:


//--------------------- .text._ZN7cutlass13device_kernelIN5flash19enable_sm80_to_sm89INS1_16FlashAttnFwdSm80INS1_25CollectiveMainloopFwdSm80ILi8ELi1ELb1EN4cute5tupleIJNS5_1CILi128EEES8_S8_EEELi128ENS_6half_tEfNS_4arch4Sm80ELb1ELb0ELb0ELb1ELb0ELb0ELb1ELb0EEENS1_21CollectiveEpilogueFwdIS9_NS6_IJNS7_ILi1EEESF_SF_EEESA_SC_Li256ELb1ELb1ELb0ELb0EEENS1_19SingleTileSchedulerILb1ELb0ELb1ELi128EEEEEEEEEvNT_6ParamsE --------------------------
	.section	.text._ZN7cutlass13device_kernelIN5flash19enable_sm80_to_sm89INS1_16FlashAttnFwdSm80INS1_25CollectiveMainloopFwdSm80ILi8ELi1ELb1EN4cute5tupleIJNS5_1CILi128EEES8_S8_EEELi128ENS_6half_tEfNS_4arch4Sm80ELb1ELb0ELb0ELb1ELb0ELb0ELb1ELb0EEENS1_21CollectiveEpilogueFwdIS9_NS6_IJNS7_ILi1EEESF_SF_EEESA_SC_Li256ELb1ELb1ELb0ELb0EEENS1_19SingleTileSchedulerILb1ELb0ELb1ELi128EEEEEEEEEvNT_6ParamsE,"ax",@progbits
	.sectioninfo	@"SHI_REGISTERS=255"
	.align	128
.text._ZN7cutlass13device_kernelIN5flash19enable_sm80_to_sm89INS1_16FlashAttnFwdSm80INS1_25CollectiveMainloopFwdSm80ILi8ELi1ELb1EN4cute5tupleIJNS5_1CILi128EEES8_S8_EEELi128ENS_6half_tEfNS_4arch4Sm80ELb1ELb0ELb0ELb1ELb0ELb0ELb1ELb0EEENS1_21CollectiveEpilogueFwdIS9_NS6_IJNS7_ILi1EEESF_SF_EEESA_SC_Li256ELb1ELb1ELb0ELb0EEENS1_19SingleTileSchedulerILb1ELb0ELb1ELi128EEEEEEEEEvNT_6ParamsE:
        .type           _ZN7cutlass13device_kernelIN5flash19enable_sm80_to_sm89INS1_16FlashAttnFwdSm80INS1_25CollectiveMainloopFwdSm80ILi8ELi1ELb1EN4cute5tupleIJNS5_1CILi128EEES8_S8_EEELi128ENS_6half_tEfNS_4arch4Sm80ELb1ELb0ELb0ELb1ELb0ELb0ELb1ELb0EEENS1_21CollectiveEpilogueFwdIS9_NS6_IJNS7_ILi1EEESF_SF_EEESA_SC_Li256ELb1ELb1ELb0ELb0EEENS1_19SingleTileSchedulerILb1ELb0ELb1ELi128EEEEEEEEEvNT_6ParamsE,@function
        .size           _ZN7cutlass13device_kernelIN5flash19enable_sm80_to_sm89INS1_16FlashAttnFwdSm80INS1_25CollectiveMainloopFwdSm80ILi8ELi1ELb1EN4cute5tupleIJNS5_1CILi128EEES8_S8_EEELi128ENS_6half_tEfNS_4arch4Sm80ELb1ELb0ELb0ELb1ELb0ELb0ELb1ELb0EEENS1_21CollectiveEpilogueFwdIS9_NS6_IJNS7_ILi1EEESF_SF_EEESA_SC_Li256ELb1ELb1ELb0ELb0EEENS1_19SingleTileSchedulerILb1ELb0ELb1ELi128EEEEEEEEEvNT_6ParamsE,(.L_x_3570 - _ZN7cutlass13device_kernelIN5flash19enable_sm80_to_sm89INS1_16FlashAttnFwdSm80INS1_25CollectiveMainloopFwdSm80ILi8ELi1ELb1EN4cute5tupleIJNS5_1CILi128EEES8_S8_EEELi128ENS_6half_tEfNS_4arch4Sm80ELb1ELb0ELb0ELb1ELb0ELb0ELb1ELb0EEENS1_21CollectiveEpilogueFwdIS9_NS6_IJNS7_ILi1EEESF_SF_EEESA_SC_Li256ELb1ELb1ELb0ELb0EEENS1_19SingleTileSchedulerILb1ELb0ELb1ELi128EEEEEEEEEvNT_6ParamsE)
        .other          _ZN7cutlass13device_kernelIN5flash19enable_sm80_to_sm89INS1_16FlashAttnFwdSm80INS1_25CollectiveMainloopFwdSm80ILi8ELi1ELb1EN4cute5tupleIJNS5_1CILi128EEES8_S8_EEELi128ENS_6half_tEfNS_4arch4Sm80ELb1ELb0ELb0ELb1ELb0ELb0ELb1ELb0EEENS1_21CollectiveEpilogueFwdIS9_NS6_IJNS7_ILi1EEESF_SF_EEESA_SC_Li256ELb1ELb1ELb0ELb0EEENS1_19SingleTileSchedulerILb1ELb0ELb1ELi128EEEEEEEEEvNT_6ParamsE,@"STO_CUDA_ENTRY STV_DEFAULT"
_ZN7cutlass13device_kernelIN5flash19enable_sm80_to_sm89INS1_16FlashAttnFwdSm80INS1_25CollectiveMainloopFwdSm80ILi8ELi1ELb1EN4cute5tupleIJNS5_1CILi128EEES8_S8_EEELi128ENS_6half_tEfNS_4arch4Sm80ELb1ELb0ELb0ELb1ELb0ELb0ELb1ELb0EEENS1_21CollectiveEpilogueFwdIS9_NS6_IJNS7_ILi1EEESF_SF_EEESA_SC_Li256ELb1ELb1ELb0ELb0EEENS1_19SingleTileSchedulerILb1ELb0ELb1ELi128EEEEEEEEEvNT_6ParamsE:
        /* <DEDUP_REMOVED lines=16> */
.L_x_2314:
        /* <DEDUP_REMOVED lines=8> */
.L_x_2316:
[----:B------:R-:W-:-:S04]  /*0180*/  MOV R3, c[0x0][0x54c] ;  /* 0x0001530000037a02 */ /* 0x000fc80000000f00 */
.L_x_2315:
[----:B------:R-:W-:Y:S01]  /*0190*/  USHF.L.U32 UR4, UR4, 0x7, URZ ;  /* 0x0000000704047899 */ /* 0x000fe2000800063f */
[----:B-----5:R-:W-:-:S05]  /*01a0*/  IMAD R3, R3, c[0x0][0x548], RZ ;  /* 0x0001520003037a24 */ /* 0x020fca00078e02ff */
[----:B------:R-:W-:-:S04]  /*01b0*/  MOV R36, UR4 ;  /* 0x0000000400247c02 */ /* 0x000fc80008000f00 */
[----:B------:R-:W-:-:S04]  /*01c0*/  ISETP.GE.AND P0, PT, R36, R3, PT ;  /* 0x000000032400720c */ /* 0x000fc80003f06270 */
[----:B------:R-:W-:Y:S01]  /*01d0*/  SEL R228, R228, 0xffffffff, !P0 ;  /* 0xffffffffe4e47807 */ /* 0x000fe20004000000 */
[----:B------:R-:W-:Y:S05]  /*01e0*/  BRA `(.L_x_2317) ;  /* 0x0000013000007947 */ /* 0x000fea0003800000 */
.L_x_2313:
[----:B------:R-:W-:-:S04]  /*01f0*/  ISETP.NE.U32.AND P0, PT, RZ, c[0x0][0x568], PT ;  /* 0x00015a00ff007a0c */ /* 0x000fc80003f05070 */
[----:B------:R-:W-:-:S13]  /*0200*/  ISETP.NE.AND.EX P0, PT, RZ, c[0x0][0x56c], PT, P0 ;  /* 0x00015b00ff007a0c */ /* 0x000fda0003f05300 */
[----:B------:R-:W-:Y:S05]  /*0210*/  @!P0 BRA `(.L_x_2318) ;  /* 0x0000002000008947 */ /* 0x000fea0003800000 */
[----:B------:R1:W5:Y:S01]  /*0220*/  LDG.E R3, [R2.64] ;  /* 0x0000001202037981 */ /* 0x000362000c1e1900 */
[----:B------:R-:W-:Y:S05]  /*0230*/  BRA `(.L_x_2319) ;  /* 0x0000009000007947 */ /* 0x000fea0003800000 */
.L_x_2318:
        /* <DEDUP_REMOVED lines=8> */
.L_x_2320:
[----:B------:R-:W-:-:S04]  /*02c0*/  MOV R3, c[0x0][0x54c] ;  /* 0x0001530000037a02 */ /* 0x000fc80000000f00 */
.L_x_2319:
[----:B------:R-:W-:Y:S01]  /*02d0*/  USHF.L.U32 UR4, UR4, 0x7, URZ ;  /* 0x0000000704047899 */ /* 0x000fe2000800063f */
[----:B-----5:R-:W-:-:S05]  /*02e0*/  IMAD R3, R3, c[0x0][0x548], RZ ;  /* 0x0001520003037a24 */ /* 0x020fca00078e02ff */
[----:B------:R-:W-:-:S04]  /*02f0*/  MOV R36, UR4 ;  /* 0x0000000400247c02 */ /* 0x000fc80008000f00 */
[----:B------:R-:W-:-:S04]  /*0300*/  ISETP.GE.AND P0, PT, R36, R3, PT ;  /* 0x000000032400720c */ /* 0x000fc80003f06270 */
[----:B------:R-:W-:-:S04]  /*0310*/  SEL R228, R228, 0xffffffff, !P0 ;  /* 0xffffffffe4e47807 */ /* 0x000fc80004000000 */
.L_x_2317:
        /* <DEDUP_REMOVED lines=11> */
[----:B------:R-:W-:Y:S01]  /*03d0*/  @P1 IMAD.WIDE R10, R228, R5, c[0x0][0x360] ;  /* 0x0000d800e40a1625 */ /* 0x000fe200078e0205 */
[----:B------:R-:W2:Y:S01]  /*03e0*/  @P2 LDG.E R4, [R12.64] ;  /* 0x000000120c042981 */ /* 0x000ea2000c1e1900 */
[----:B-1----:R-:W-:-:S03]  /*03f0*/  CS2R R2, SRZ ;  /* 0x0000000000027805 */ /* 0x002fc6000001ff00 */
[----:B------:R-:W3:Y:S01]  /*0400*/  @P1 LDG.E R0, [R10.64] ;  /* 0x000000120a001981 */ /* 0x000ee2000c1e1900 */
[----:B------:R-:W-:-:S04]  /*0410*/  IMAD.WIDE R8, R228, R5, c[0x0][0x348] ;  /* 0x0000d200e4087625 */ /* 0x000fc800078e0205 */
[----:B------:R-:W-:Y:S01]  /*0420*/  IMAD.WIDE R6, R228, R5, c[0x0][0x350] ;  /* 0x0000d400e4067625 */ /* 0x000fe200078e0205 */
[----:B------:R1:W5:Y:S04]  /*0430*/  @P0 LDG.E R2, [R8.64] ;  /* 0x0000001208020981 */ /* 0x000368000c1e1900 */
[----:B------:R1:W5:Y:S01]  /*0440*/  @P6 LDG.E R3, [R6.64] ;  /* 0x0000001206036981 */ /* 0x000362000c1e1900 */
[----:B------:R-:W-:Y:S02]  /*0450*/  UMOV UR4, URZ ;  /* 0x0000003f00047c82 */ /* 0x000fe40008000000 */
[----:B------:R-:W-:Y:S02]  /*0460*/  ULDC UR11, c[0x0][0x168] ;  /* 0x00005a00000b7ab9 */ /* 0x000fe40000000800 */
[----:B------:R-:W-:Y:S01]  /*0470*/  ULDC UR8, c[0x0][0x1d0] ;  /* 0x0000740000087ab9 */ /* 0x000fe20000000800 */
[----:B--2---:R1:W2:Y:S08]  /*0480*/  @P2 R2UR UR4, R4 ;  /* 0x00000000040423c2 */ /* 0x0042b000000e0000 */
[----:B---3--:R1:W3:Y:S02]  /*0490*/  @P1 R2UR UR11, R0 ;  /* 0x00000000000b13c2 */ /* 0x0082e400000e0000 */
[----:B-123--:R-:W-:Y:S05]  /*04a0*/  @P1 BRA `(.L_x_2321) ;  /* 0x0000006000001947 */ /* 0x00efea0003800000 */
[----:B------:R-:W-:Y:S05]  /*04b0*/  @!P0 BRA `(.L_x_2321) ;  /* 0x0000005000008947 */ /* 0x000fea0003800000 */
[----:B------:R-:W2:Y:S04]  /*04c0*/  LDG.E R0, [R8.64] ;  /* 0x0000001208007981 */ /* 0x000ea8000c1e1900 */
[----:B------:R-:W3:Y:S01]  /*04d0*/  LDG.E R4, [R8.64+0x4] ;  /* 0x0000041208047981 */ /* 0x000ee2000c1e1900 */
[----:B--2---:R-:W1:Y:S08]  /*04e0*/  R2UR UR11, R0 ;  /* 0x00000000000b73c2 */ /* 0x004e7000000e0000 */
[----:B---3--:R-:W1:Y:S02]  /*04f0*/  R2UR UR5, R4 ;  /* 0x00000000040573c2 */ /* 0x008e6400000e0000 */
[----:B-1----:R-:W-:-:S06]  /*0500*/  UIADD3 UR11, -UR11, UR5, URZ ;  /* 0x000000050b0b7290 */ /* 0x002fcc000fffe13f */
.L_x_2321:
[----:B------:R-:W-:-:S04]  /*0510*/  ISETP.NE.U32.AND P1, PT, RZ, c[0x0][0x368], PT ;  /* 0x0000da00ff007a0c */ /* 0x000fc80003f25070 */
[----:B------:R-:W-:-:S13]  /*0520*/  ISETP.NE.AND.EX P1, PT, RZ, c[0x0][0x36c], PT, P1 ;  /* 0x0000db00ff007a0c */ /* 0x000fda0003f25310 */
[----:B------:R-:W-:Y:S05]  /*0530*/  @!P1 BRA `(.L_x_2322) ;  /* 0x0000004000009947 */ /* 0x000fea0003800000 */
[----:B------:R-:W-:-:S05]  /*0540*/  IMAD.WIDE R6, R228, R5, c[0x0][0x368] ;  /* 0x0000da00e4067625 */ /* 0x000fca00078e0205 */
[----:B------:R-:W2:Y:S02]  /*0550*/  LDG.E R0, [R6.64] ;  /* 0x0000001206007981 */ /* 0x000ea4000c1e1900 */
[----:B--2---:R1:W2:Y:S02]  /*0560*/  R2UR UR8, R0 ;  /* 0x00000000000873c2 */ /* 0x0042a400000e0000 */
[----:B-12---:R-:W-:Y:S05]  /*0570*/  BRA `(.L_x_2323) ;  /* 0x0000006000007947 */ /* 0x006fea0003800000 */
.L_x_2322:
[----:B------:R-:W-:Y:S05]  /*0580*/  @!P6 BRA `(.L_x_2323) ;  /* 0x000000500000e947 */ /* 0x000fea0003800000 */
[----:B------:R-:W2:Y:S04]  /*0590*/  LDG.E R0, [R6.64] ;  /* 0x0000001206007981 */ /* 0x000ea8000c1e1900 */
[----:B------:R-:W3:Y:S01]  /*05a0*/  LDG.E R4, [R6.64+0x4] ;  /* 0x0000041206047981 */ /* 0x000ee2000c1e1900 */
[----:B--2---:R-:W1:Y:S08]  /*05b0*/  R2UR UR8, R0 ;  /* 0x00000000000873c2 */ /* 0x004e7000000e0000 */
[----:B---3--:R-:W1:Y:S02]  /*05c0*/  R2UR UR5, R4 ;  /* 0x00000000040573c2 */ /* 0x008e6400000e0000 */
[----:B-1----:R-:W-:-:S06]  /*05d0*/  UIADD3 UR8, -UR8, UR5, URZ ;  /* 0x0000000508087290 */ /* 0x002fcc000fffe13f */
.L_x_2323:
[----:B------:R-:W1:Y:S01]  /*05e0*/  R2UR UR23, R36 ;  /* 0x00000000241773c2 */ /* 0x000e6200000e0000 */
[----:B------:R-:W-:Y:S01]  /*05f0*/  ULDC UR5, c[0x0][0x2c4] ;  /* 0x0000b10000057ab9 */ /* 0x000fe20000000800 */
[----:B------:R-:W-:Y:S01]  /*0600*/  PLOP3.LUT P2, PT, PT, PT, PT, 0x80, 0x0 ;  /* 0x000000000000781c */ /* 0x000fe20003f4f070 */
[----:B------:R-:W-:Y:S01]  /*0610*/  UISETP.NE.AND UP0, UPT, UR5, 0x1, UPT ;  /* 0x000000010500788c */ /* 0x000fe2000bf05270 */
[----:B------:R-:W-:Y:S01]  /*0620*/  IMAD.MOV.U32 R114, RZ, RZ, RZ ;  /* 0x000000ffff727224 */ /* 0x000fe200078e00ff */
[----:B------:R-:W-:Y:S01]  /*0630*/  ULDC UR12, c[0x0][0x2c8] ;  /* 0x0000b200000c7ab9 */ /* 0x000fe20000000800 */
[----:B------:R-:W-:Y:S01]  /*0640*/  CS2R R112, SRZ ;  /* 0x0000000000707805 */ /* 0x000fe2000001ff00 */
[----:B------:R-:W-:Y:S01]  /*0650*/  UIADD3 UR8, -UR4, UR8, URZ ;  /* 0x0000000804087290 */ /* 0x000fe2000fffe13f */
[----:B------:R-:W2:Y:S01]  /*0660*/  R2UR UR6, R36 ;  /* 0x00000000240673c2 */ /* 0x000ea200000e0000 */
[----:B------:R-:W-:Y:S01]  /*0670*/  PLOP3.LUT P3, PT, PT, PT, UP0, 0x80, 0x0 ;  /* 0x000000000000781c */ /* 0x000fe20003f6f008 */
[----:B------:R-:W-:Y:S01]  /*0680*/  CS2R R118, SRZ ;  /* 0x0000000000767805 */ /* 0x000fe2000001ff00 */
[----:B------:R-:W-:Y:S01]  /*0690*/  PLOP3.LUT P1, PT, PT, PT, UP0, 0x80, 0x0 ;  /* 0x000000000000781c */ /* 0x000fe20003f2f008 */
[----:B------:R-:W-:Y:S01]  /*06a0*/  UIADD3 UR5, UR8, 0x80, -UR11 ;  /* 0x0000008008057890 */ /* 0x000fe2000fffe80b */
        /* <DEDUP_REMOVED lines=11> */
[----:B-1----:R-:W-:Y:S01]  /*0760*/  IMAD.U32 R0, RZ, RZ, UR23 ;  /* 0x00000017ff007e24 */ /* 0x002fe2000f8e00ff */
[----:B------:R-:W-:Y:S01]  /*0770*/  CS2R R94, SRZ ;  /* 0x00000000005e7805 */ /* 0x000fe2000001ff00 */
[----:B------:R-:W-:Y:S01]  /*0780*/  CS2R R92, SRZ ;  /* 0x00000000005c7805 */ /* 0x000fe2000001ff00 */
[----:B------:R-:W-:Y:S01]  /*0790*/  CS2R R90, SRZ ;  /* 0x00000000005a7805 */ /* 0x000fe2000001ff00 */
[----:B------:R-:W-:Y:S01]  /*07a0*/  CS2R R88, SRZ ;  /* 0x0000000000587805 */ /* 0x000fe2000001ff00 */
[----:B------:R-:W-:Y:S01]  /*07b0*/  @P3 IADD3 R4, R0, 0x7f, RZ ;  /* 0x0000007f00043810 */ /* 0x000fe20007ffe0ff */
[----:B------:R-:W-:Y:S01]  /*07c0*/  CS2R R86, SRZ ;  /* 0x0000000000567805 */ /* 0x000fe2000001ff00 */
[----:B-----5:R-:W-:Y:S01]  /*07d0*/  IADD3 R0, R3, UR4, RZ ;  /* 0x0000000403007c10 */ /* 0x020fe2000fffe0ff */
[----:B------:R-:W-:Y:S01]  /*07e0*/  ULDC UR4, c[0x0][0x2cc] ;  /* 0x0000b30000047ab9 */ /* 0x000fe20000000800 */
[----:B------:R1:W3:Y:S01]  /*07f0*/  @P1 R2UR UR13, R4 ;  /* 0x00000000040d13c2 */ /* 0x0002e200000e0000 */
[----:B--2---:R-:W-:Y:S01]  /*0800*/  UIADD3 UR6, UR6, 0x7f, URZ ;  /* 0x0000007f06067890 */ /* 0x004fe2000fffe03f */
        /* <DEDUP_REMOVED lines=14> */
[----:B------:R-:W-:-:S02]  /*08f0*/  IMAD.MOV.U32 R6, RZ, RZ, RZ ;  /* 0x000000ffff067224 */ /* 0x000fc400078e00ff */
[----:B-1----:R-:W-:Y:S01]  /*0900*/  IMAD.MOV.U32 R4, RZ, RZ, RZ ;  /* 0x000000ffff047224 */ /* 0x002fe200078e00ff */
[----:B---3--:R-:W-:-:S04]  /*0910*/  UIMAD.WIDE.U32 UR12, UR13, UR12, URZ ;  /* 0x0000000c0d0c72a5 */ /* 0x008fc8000f8e003f */
        /* <DEDUP_REMOVED lines=17> */
[----:B------:R-:W-:Y:S01]  /*0a30*/  SHF.R.S32.HI R3, RZ, 0x1f, R2 ;  /* 0x0000001fff037819 */ /* 0x000fe20000011402 */
[----:B------:R-:W-:Y:S01]  /*0a40*/  IMAD.WIDE.U32 R12, R2, c[0x0][0x178], RZ ;  /* 0x00005e00020c7a25 */ /* 0x000fe200078e00ff */
[----:B------:R-:W-:Y:S01]  /*0a50*/  ISETP.NE.AND.EX P1, PT, RZ, c[0x0][0x344], PT, P1 ;  /* 0x0000d100ff007a0c */ /* 0x000fe20003f25310 */
[----:B------:R-:W-:Y:S01]  /*0a60*/  ULDC UR4, c[0x0][0x2c4] ;  /* 0x0000b10000047ab9 */ /* 0x000fe20000000800 */
[----:B------:R-:W-:Y:S01]  /*0a70*/  SHF.R.S32.HI R60, RZ, 0x1f, R0 ;  /* 0x0000001fff3c7819 */ /* 0x000fe20000011400 */
[----:B------:R-:W-:Y:S02]  /*0a80*/  UIADD3 UR20, UR25, -0x1, URZ ;  /* 0xffffffff19147890 */ /* 0x000fe4000fffe03f */
[----:B------:R-:W-:-:S02]  /*0a90*/  UMOV UR21, 0x7 ;  /* 0x0000000700157882 */ /* 0x000fc40000000000 */
[----:B------:R-:W-:-:S06]  /*0aa0*/  ULDC.64 UR6, c[0x0][0x1e0] ;  /* 0x0000780000067ab9 */ /* 0x000fcc0000000a00 */
[----:B------:R-:W-:-:S06]  /*0ab0*/  @P1 IMAD.WIDE R8, R228, R5, c[0x0][0x340] ;  /* 0x0000d000e4081625 */ /* 0x000fcc00078e0205 */
[----:B------:R2:W3:Y:S01]  /*0ac0*/  @P1 LDG.E R8, [R8.64] ;  /* 0x0000001208081981 */ /* 0x0004e2000c1e1900 */
[----:B------:R-:W-:Y:S01]  /*0ad0*/  LEA.HI R57, R128, R37, RZ, 0x3 ;  /* 0x0000002580397211 */ /* 0x000fe200078f18ff */
[----:B------:R-:W-:Y:S01]  /*0ae0*/  IMAD R3, R3, c[0x0][0x178], RZ ;  /* 0x00005e0003037a24 */ /* 0x000fe200078e02ff */
[----:B-1----:R-:W-:Y:S01]  /*0af0*/  SHF.R.S32.HI R53, RZ, 0x1f, R54 ;  /* 0x0000001fff357819 */ /* 0x002fe20000011436 */
[----:B------:R-:W-:Y:S01]  /*0b00*/  UIMAD UR4, UR11, UR4, URZ ;  /* 0x000000040b0472a4 */ /* 0x000fe2000f8e023f */
[----:B------:R-:W-:Y:S01]  /*0b10*/  LOP3.LUT R56, R57, 0xfffffff8, RZ, 0xc0, !PT ;  /* 0xfffffff839387812 */ /* 0x000fe200078ec0ff */
[----:B------:R-:W-:Y:S01]  /*0b20*/  IMAD R3, R2, c[0x0][0x17c], R3 ;  /* 0x00005f0002037a24 */ /* 0x000fe200078e0203 */
[----:B------:R-:W-:Y:S01]  /*0b30*/  SHF.R.S32.HI R57, RZ, 0x3, R57 ;  /* 0x00000003ff397819 */ /* 0x000fe20000011439 */
[----:B------:R-:W-:Y:S01]  /*0b40*/  IMAD R7, R53, c[0x0][0x1b8], RZ ;  /* 0x00006e0035077a24 */ /* 0x000fe200078e02ff */
[----:B------:R-:W-:Y:S01]  /*0b50*/  SEL R5, R228, RZ, !P0 ;  /* 0x000000ffe4057207 */ /* 0x000fe20004000000 */
[----:B------:R-:W-:Y:S01]  /*0b60*/  IMAD.IADD R56, R37, 0x1, -R56 ;  /* 0x0000000125387824 */ /* 0x000fe200078e0a38 */
[----:B------:R-:W-:Y:S01]  /*0b70*/  USHF.L.U64.HI UR21, UR6, UR21, UR7 ;  /* 0x0000001506157299 */ /* 0x000fe20008010207 */
[----:B------:R-:W-:Y:S01]  /*0b80*/  IMAD.IADD R13, R13, 0x1, R3 ;  /* 0x000000010d0d7824 */ /* 0x000fe200078e0203 */
[----:B------:R-:W-:Y:S01]  /*0b90*/  SHF.R.S32.HI R3, RZ, 0x1f, R228 ;  /* 0x0000001fff037819 */ /* 0x000fe200000114e4 */
[----:B------:R-:W-:Y:S01]  /*0ba0*/  IMAD R10, R56, 0x20, R57 ;  /* 0x00000020380a7824 */ /* 0x000fe200078e0239 */
[----:B------:R-:W-:Y:S01]  /*0bb0*/  USHF.L.U32 UR22, UR6, 0x7, URZ ;  /* 0x0000000706167899 */ /* 0x000fe2000800063f */
[C---:B------:R-:W-:Y:S01]  /*0bc0*/  IMAD R7, R54.reuse, c[0x0][0x1bc], R7 ;  /* 0x00006f0036077a24 */ /* 0x040fe200078e0207 */
[----:B------:R-:W-:Y:S01]  /*0bd0*/  SEL R4, R3, RZ, !P0 ;  /* 0x000000ff03047207 */ /* 0x000fe20004000000 */
[----:B------:R-:W-:Y:S01]  /*0be0*/  IMAD.WIDE.U32 R12, R54, c[0x0][0x1b8], R12 ;  /* 0x00006e00360c7a25 */ /* 0x000fe200078e000c */
[----:B------:R-:W-:Y:S01]  /*0bf0*/  IADD3 R10, R10, UR23, RZ ;  /* 0x000000170a0a7c10 */ /* 0x000fe2000fffe0ff */
[----:B------:R-:W-:Y:S01]  /*0c00*/  USHF.R.S32.HI UR10, URZ, 0x1f, UR20 ;  /* 0x0000001f3f0a7899 */ /* 0x000fe20008011414 */
[----:B------:R-:W-:Y:S01]  /*0c10*/  IADD3 R55, P0, R0, R57, RZ ;  /* 0x0000003900377210 */ /* 0x000fe20007f1e0ff */
[----:B------:R-:W-:Y:S01]  /*0c20*/  IMAD.IADD R13, R13, 0x1, R7 ;  /* 0x000000010d0d7824 */ /* 0x000fe200078e0207 */
[-C--:B------:R-:W-:Y:S01]  /*0c30*/  LEA.HI R226, R128, R37.reuse, RZ, 0x4 ;  /* 0x0000002580e27211 */ /* 0x080fe200078f20ff */
[----:B------:R-:W-:Y:S01]  /*0c40*/  @P3 IMAD.HI.U32 R6, R10, c[0x0][0x2c8], RZ ;  /* 0x0000b2000a063a27 */ /* 0x000fe200078e00ff */
[C---:B------:R-:W-:Y:S01]  /*0c50*/  LEA.HI.X.SX32 R60, R57.reuse, R60, 0x1, P0 ;  /* 0x0000003c393c7211 */ /* 0x040fe200000f0eff */
[----:B------:R-:W-:Y:S01]  /*0c60*/  UIMAD.WIDE.U32 UR12, UR6, 0x40, URZ ;  /* 0x00000040060c78a5 */ /* 0x000fe2000f8e003f */
[----:B--2---:R-:W-:Y:S01]  /*0c70*/  IADD3 R9, -R57, UR8, RZ ;  /* 0x0000000839097c10 */ /* 0x004fe2000fffe1ff */
[----:B------:R-:W-:Y:S01]  /*0c80*/  IMAD.MOV.U32 R2, RZ, RZ, R10 ;  /* 0x000000ffff027224 */ /* 0x000fe200078e000a */
[----:B------:R-:W-:Y:S01]  /*0c90*/  @P3 SHF.R.U32.HI R2, RZ, c[0x0][0x2cc], R6 ;  /* 0x0000b300ff023a19 */ /* 0x000fe20000011606 */
[----:B------:R-:W-:Y:S01]  /*0ca0*/  IMAD R4, R4, c[0x0][0x1c0], RZ ;  /* 0x0000700004047a24 */ /* 0x000fe200078e02ff */
[----:B------:R-:W-:Y:S01]  /*0cb0*/  USHF.L.U32 UR9, UR7, 0x6, URZ ;  /* 0x0000000607097899 */ /* 0x000fe2000800063f */
[----:B------:R-:W-:Y:S01]  /*0cc0*/  IMAD.WIDE.U32 R6, R5, c[0x0][0x1c0], R12 ;  /* 0x0000700005067a25 */ /* 0x000fe200078e000c */
[----:B------:R-:W-:Y:S01]  /*0cd0*/  LEA.HI R38, R128, R37, RZ, 0x5 ;  /* 0x0000002580267211 */ /* 0x000fe200078f28ff */
[----:B------:R-:W-:-:S02]  /*0ce0*/  UIMAD UR17, UR20, -0x80, UR8 ;  /* 0xffffff80141178a4 */ /* 0x000fc4000f8e0208 */
[----:B------:R-:W-:Y:S01]  /*0cf0*/  IMAD R4, R5, c[0x0][0x1c4], R4 ;  /* 0x0000710005047a24 */ /* 0x000fe200078e0204 */
[----:B------:R-:W-:Y:S01]  /*0d00*/  SHF.R.S32.HI R5, RZ, 0x1f, R2 ;  /* 0x0000001fff057819 */ /* 0x000fe20000011402 */
[----:B------:R-:W-:Y:S01]  /*0d10*/  IMAD.SHL.U32 R227, R57, 0x40, RZ ;  /* 0x0000004039e37824 */ /* 0x000fe200078e00ff */
[----:B------:R-:W-:Y:S01]  /*0d20*/  UIADD3 UR9, UR13, UR9, URZ ;  /* 0x000000090d097290 */ /* 0x000fe2000fffe03f */
[----:B------:R-:W-:Y:S01]  /*0d30*/  IMAD.IADD R7, R7, 0x1, R4 ;  /* 0x0000000107077824 */ /* 0x000fe200078e0204 */
[----:B------:R-:W-:Y:S01]  /*0d40*/  SHF.R.S32.HI R39, RZ, 0x5, R38 ;  /* 0x00000005ff277819 */ /* 0x000fe20000011426 */
[----:B------:R-:W-:Y:S01]  /*0d50*/  IMAD R5, R5, c[0x0][0x1b0], RZ ;  /* 0x00006c0005057a24 */ /* 0x000fe200078e02ff */
[----:B------:R-:W-:Y:S01]  /*0d60*/  LOP3.LUT R227, R227, 0x1c0, RZ, 0xc0, !PT ;  /* 0x000001c0e3e37812 */ /* 0x000fe200078ec0ff */
[----:B------:R-:W-:-:S04]  /*0d70*/  IMAD.WIDE.U32 R6, R2, c[0x0][0x1b0], R6 ;  /* 0x00006c0002067a25 */ /* 0x000fc800078e0006 */
[----:B------:R-:W-:Y:S02]  /*0d80*/  IMAD R11, R2, c[0x0][0x1b4], R5 ;  /* 0x00006d00020b7a24 */ /* 0x000fe400078e0205 */
[----:B------:R-:W-:Y:S01]  /*0d90*/  IMAD.MOV R5, RZ, RZ, -R2 ;  /* 0x000000ffff057224 */ /* 0x000fe200078e0a02 */
[----:B------:R-:W-:Y:S01]  /*0da0*/  IADD3 R2, R57, UR23, RZ ;  /* 0x0000001739027c10 */ /* 0x000fe2000fffe0ff */
[----:B------:R-:W-:Y:S02]  /*0db0*/  IMAD.IADD R7, R7, 0x1, R11 ;  /* 0x0000000107077824 */ /* 0x000fe400078e020b */
[----:B------:R-:W-:Y:S01]  /*0dc0*/  IMAD R10, R5, c[0x0][0x2c4], R10 ;  /* 0x0000b100050a7a24 */ /* 0x000fe200078e020a */
[----:B------:R-:W-:Y:S01]  /*0dd0*/  IADD3 R5, R2, 0x20, RZ ;  /* 0x0000002002057810 */ /* 0x000fe20007ffe0ff */
[----:B------:R-:W-:Y:S01]  /*0de0*/  IMAD.SHL.U32 R58, R56, 0x8, RZ ;  /* 0x00000008383a7824 */ /* 0x000fe200078e00ff */
[----:B------:R-:W-:Y:S01]  /*0df0*/  IADD3 R0, R2, 0x40, RZ ;  /* 0x0000004002007810 */ /* 0x000fe20007ffe0ff */
[----:B------:R-:W-:Y:S01]  /*0e00*/  IMAD R16, R60, c[0x0][0x1e0], RZ ;  /* 0x000078003c107a24 */ /* 0x000fe200078e02ff */
[----:B------:R-:W-:Y:S01]  /*0e10*/  BAR.SYNC.DEFER_BLOCKING 0x0 ;  /* 0x0000000000007b1d */ /* 0x000fe20000010000 */
[----:B------:R-:W-:Y:S01]  /*0e20*/  ISETP.GE.AND P5, PT, R5, UR4, PT ;  /* 0x0000000405007c0c */ /* 0x000fe2000bfa6270 */
[----:B------:R-:W-:Y:S01]  /*0e30*/  IMAD.U32 R4, RZ, RZ, UR20 ;  /* 0x00000014ff047e24 */ /* 0x000fe2000f8e00ff */
[----:B------:R-:W-:Y:S01]  /*0e40*/  SHF.R.S32.HI R5, RZ, 0x1f, R10 ;  /* 0x0000001fff057819 */ /* 0x000fe2000001140a */
[----:B------:R-:W-:Y:S01]  /*0e50*/  IMAD R16, R55, c[0x0][0x1e4], R16 ;  /* 0x0000790037107a24 */ /* 0x000fe200078e0210 */
[----:B------:R-:W-:Y:S01]  /*0e60*/  ISETP.GE.AND P4, PT, R0, UR4, PT ;  /* 0x0000000400007c0c */ /* 0x000fe2000bf86270 */
[----:B------:R-:W-:Y:S01]  /*0e70*/  IMAD R4, R4, -0x80, R9 ;  /* 0xffffff8004047824 */ /* 0x000fe200078e0209 */
[--C-:B------:R-:W-:Y:S01]  /*0e80*/  LOP3.LUT R0, R227, 0x38, R58.reuse, 0xf8, !PT ;  /* 0x00000038e3007812 */ /* 0x100fe200078ef83a */
[----:B------:R-:W-:Y:S01]  /*0e90*/  IMAD R5, R5, c[0x0][0x1a8], RZ ;  /* 0x00006a0005057a24 */ /* 0x000fe200078e02ff */
[----:B------:R-:W-:Y:S01]  /*0ea0*/  SHF.R.U32.HI R227, RZ, 0x3, R227 ;  /* 0x00000003ffe37819 */ /* 0x000fe200000116e3 */
[----:B------:R-:W-:Y:S01]  /*0eb0*/  IMAD R60, R60, c[0x0][0x208], RZ ;  /* 0x000082003c3c7a24 */ /* 0x000fe200078e02ff */
[----:B------:R-:W-:Y:S01]  /*0ec0*/  SHF.R.S32.HI R59, RZ, 0x1f, R58 ;  /* 0x0000001fff3b7819 */ /* 0x000fe2000001143a */
[----:B------:R-:W-:Y:S01]  /*0ed0*/  IMAD R5, R10, c[0x0][0x1ac], R5 ;  /* 0x00006b000a057a24 */ /* 0x000fe200078e0205 */
[----:B------:R-:W-:Y:S01]  /*0ee0*/  LOP3.LUT R227, R0, R227, RZ, 0x3c, !PT ;  /* 0x000000e300e37212 */ /* 0x000fe200078e3cff */
[----:B------:R-:W-:Y:S01]  /*0ef0*/  IMAD.WIDE.U32 R10, R10, c[0x0][0x1a8], R6 ;  /* 0x00006a000a0a7a25 */ /* 0x000fe200078e0006 */
[----:B------:R-:W-:-:S03]  /*0f00*/  LEA.HI R0, R128, R37, RZ, 0x6 ;  /* 0x0000002580007211 */ /* 0x000fc600078f30ff */
[----:B------:R-:W-:Y:S01]  /*0f10*/  IMAD.IADD R5, R11, 0x1, R5 ;  /* 0x000000010b057824 */ /* 0x000fe200078e0205 */
[----:B------:R-:W-:Y:S01]  /*0f20*/  LEA R6, P0, R10, c[0x0][0x160], 0x1 ;  /* 0x000058000a067a11 */ /* 0x000fe200078008ff */
[----:B------:R-:W-:Y:S02]  /*0f30*/  IMAD.SHL.U32 R0, R0, 0x8, RZ ;  /* 0x0000000800007824 */ /* 0x000fe400078e00ff */
[----:B------:R-:W-:Y:S01]  /*0f40*/  IMAD R7, R53, c[0x0][0x1e8], RZ ;  /* 0x00007a0035077a24 */ /* 0x000fe200078e02ff */
[----:B------:R-:W-:Y:S01]  /*0f50*/  LEA.HI.X R5, R10, c[0x0][0x164], R5, 0x1, P0 ;  /* 0x000059000a057a11 */ /* 0x000fe200000f0c05 */
[----:B------:R-:W-:Y:S01]  /*0f60*/  SHFL.IDX PT, R14, R6, RZ, 0x181f ;  /* 0x00181fff060e7589 */ /* 0x000fe200000e0000 */
[----:B------:R-:W-:Y:S01]  /*0f70*/  ISETP.GE.AND P0, PT, R2, UR4, PT ;  /* 0x0000000402007c0c */ /* 0x000fe2000bf06270 */
[----:B------:R-:W-:Y:S01]  /*0f80*/  IMAD.WIDE.U32 R10, R55, c[0x0][0x1e0], R58 ;  /* 0x00007800370a7a25 */ /* 0x000fe200078e003a */
[----:B------:R-:W-:Y:S01]  /*0f90*/  LOP3.LUT R227, R227, 0xfffffe00, R0, 0xf8, !PT ;  /* 0xfffffe00e3e37812 */ /* 0x000fe200078ef800 */
[----:B------:R-:W-:Y:S01]  /*0fa0*/  SHFL.IDX PT, R15, R5, RZ, 0x181f ;  /* 0x00181fff050f7589 */ /* 0x000fe200000e0000 */
[----:B------:R-:W-:Y:S01]  /*0fb0*/  IADD3 R0, R58, 0x40, RZ ;  /* 0x000000403a007810 */ /* 0x000fe20007ffe0ff */
[----:B------:R-:W-:Y:S01]  /*0fc0*/  IMAD.IADD R17, R11, 0x1, R16 ;  /* 0x000000010b117824 */ /* 0x000fe200078e0210 */
[----:B------:R-:W-:Y:S01]  /*0fd0*/  IADD3 R2, R2, 0x60, RZ ;  /* 0x0000006002027810 */ /* 0x000fe20007ffe0ff */
[----:B------:R-:W-:Y:S01]  /*0fe0*/  IMAD.MOV.U32 R16, RZ, RZ, R10 ;  /* 0x000000ffff107224 */ /* 0x000fe200078e000a */
[----:B------:R-:W-:Y:S01]  /*0ff0*/  SHFL.IDX PT, R11, R5, 0x1, 0x181f ;  /* 0x00381f00050b7f89 */ /* 0x000fe200000e0000 */
[C---:B------:R-:W-:Y:S01]  /*1000*/  IMAD R230, R54.reuse, c[0x0][0x1ec], R7 ;  /* 0x00007b0036e67a24 */ /* 0x040fe200078e0207 */
[----:B------:R-:W-:Y:S01]  /*1010*/  @!P5 SHF.R.S32.HI R7, RZ, 0x1f, R0 ;  /* 0x0000001fff07d819 */ /* 0x000fe20000011400 */
[----:B------:R-:W-:Y:S01]  /*1020*/  IMAD.WIDE.U32 R16, R54, c[0x0][0x1e8], R16 ;  /* 0x00007a0036107a25 */ /* 0x000fe200078e0010 */
[----:B------:R-:W1:Y:S01]  /*1030*/  SHFL.IDX PT, R10, R6, 0x1, 0x181f ;  /* 0x00381f00060a7f89 */ /* 0x000e6200000e0000 */
[----:B------:R-:W-:Y:S01]  /*1040*/  ISETP.GE.AND P2, PT, R2, UR4, PT ;  /* 0x0000000402007c0c */ /* 0x000fe2000bf46270 */
[----:B------:R-:W-:Y:S01]  /*1050*/  UIMAD UR4, UR21, UR20, URZ ;  /* 0x00000014150472a4 */ /* 0x000fe2000f8e023f */
[----:B------:R-:W-:Y:S01]  /*1060*/  @!P5 LEA.HI R2, R7, R0, RZ, 0x3 ;  /* 0x000000000702d211 */ /* 0x000fe200078f18ff */
[----:B------:R-:W-:Y:S01]  /*1070*/  IMAD.SHL.U32 R227, R227, 0x2, RZ ;  /* 0x00000002e3e37824 */ /* 0x000fe200078e00ff */
[----:B------:R-:W-:Y:S01]  /*1080*/  SHFL.IDX PT, R18, R6, 0x3, 0x181f ;  /* 0x00781f0006127f89 */ /* 0x000fe200000e0000 */
[----:B------:R-:W-:Y:S01]  /*1090*/  IMAD.IADD R231, R17, 0x1, R230 ;  /* 0x0000000111e77824 */ /* 0x000fe200078e02e6 */
[----:B------:R-:W-:Y:S01]  /*10a0*/  @!P5 LOP3.LUT R2, R2, 0xfffffff8, RZ, 0xc0, !PT ;  /* 0xfffffff80202d812 */ /* 0x000fe200078ec0ff */
[----:B------:R-:W-:Y:S01]  /*10b0*/  IMAD.MOV.U32 R230, RZ, RZ, R16 ;  /* 0x000000ffffe67224 */ /* 0x000fe200078e0010 */
[----:B------:R-:W-:Y:S01]  /*10c0*/  SHFL.IDX PT, R19, R5, 0x3, 0x181f ;  /* 0x00781f0005137f89 */ /* 0x000fe200000e0000 */
[----:B------:R-:W-:Y:S01]  /*10d0*/  UIMAD UR4, UR10, UR22, UR4 ;  /* 0x000000160a0472a4 */ /* 0x000fe2000f8e0204 */
[----:B------:R-:W-:Y:S01]  /*10e0*/  SHF.R.S32.HI R7, RZ, 0x4, R226 ;  /* 0x00000004ff077819 */ /* 0x000fe200000114e2 */
[----:B------:R-:W-:-:S02]  /*10f0*/  IMAD R60, R55, c[0x0][0x20c], R60 ;  /* 0x00008300373c7a24 */ /* 0x000fc400078e023c */
[----:B------:R-:W-:Y:S02]  /*1100*/  IMAD R53, R53, c[0x0][0x210], RZ ;  /* 0x0000840035357a24 */ /* 0x000fe400078e02ff */
[----:B-1----:R-:W-:Y:S01]  /*1110*/  @!P5 IMAD.WIDE R16, R2, 0x2, R10 ;  /* 0x000000020210d825 */ /* 0x002fe200078e020a */
[----:B---3--:R-:W-:-:S03]  /*1120*/  @P1 SHF.R.S32.HI R9, RZ, 0x1f, R8 ;  /* 0x0000001fff091819 */ /* 0x008fc60000011408 */
[----:B------:R-:W-:Y:S02]  /*1130*/  @!P1 IMAD.MOV.U32 R8, RZ, RZ, R228 ;  /* 0x000000ffff089224 */ /* 0x000fe400078e00e4 */
[----:B------:R-:W-:Y:S01]  /*1140*/  @!P1 IMAD.MOV.U32 R9, RZ, RZ, R3 ;  /* 0x000000ffff099224 */ /* 0x000fe200078e0003 */
[----:B------:R-:W-:Y:S02]  /*1150*/  @!P0 SHF.R.S32.HI R3, RZ, 0x1f, R0 ;  /* 0x0000001fff038819 */ /* 0x000fe40000011400 */
[----:B------:R-:W-:Y:S02]  /*1160*/  SEL R240, R8, RZ, !P6 ;  /* 0x000000ff08f07207 */ /* 0x000fe40007000000 */
[----:B------:R-:W-:Y:S01]  /*1170*/  SEL R52, R9, RZ, !P6 ;  /* 0x000000ff09347207 */ /* 0x000fe20007000000 */
[----:B------:R-:W1:Y:S01]  /*1180*/  SHFL.IDX PT, R8, R6, 0x2, 0x181f ;  /* 0x00581f0006087f89 */ /* 0x000e6200000e0000 */
[----:B------:R-:W-:Y:S01]  /*1190*/  @!P0 LEA R12, P6, R58, R14, 0x1 ;  /* 0x0000000e3a0c8211 */ /* 0x000fe200078c08ff */
[----:B------:R-:W-:Y:S01]  /*11a0*/  IMAD.WIDE.U32 R230, R240, c[0x0][0x1f0], R230 ;  /* 0x00007c00f0e67a25 */ /* 0x000fe200078e00e6 */
[----:B------:R-:W-:Y:S01]  /*11b0*/  ISETP.GE.AND P1, PT, R58, c[0x0][0x198], PT ;  /* 0x000066003a007a0c */ /* 0x000fe20003f26270 */
[----:B------:R2:W3:Y:S01]  /*11c0*/  SHFL.IDX PT, R9, R5, 0x2, 0x181f ;  /* 0x00581f0005097f89 */ /* 0x0004e200000e0000 */
[----:B------:R-:W-:Y:S01]  /*11d0*/  @!P0 LEA.HI R3, R3, R0, RZ, 0x3 ;  /* 0x0000000003038211 */ /* 0x000fe200078f18ff */
[----:B------:R-:W-:Y:S01]  /*11e0*/  IMAD R233, R52, c[0x0][0x1f0], RZ ;  /* 0x00007c0034e97a24 */ /* 0x000fe200078e02ff */
[----:B------:R-:W-:Y:S01]  /*11f0*/  @!P0 LEA.HI.X R13, R58, R15, R59, 0x1, P6 ;  /* 0x0000000f3a0d8211 */ /* 0x000fe200030f0c3b */
[----:B------:R-:W-:Y:S01]  /*1200*/  IMAD.MOV.U32 R232, RZ, RZ, R230 ;  /* 0x000000ffffe87224 */ /* 0x000fe200078e00e6 */
[----:B------:R-:W-:Y:S01]  /*1210*/  ISETP.GE.AND P6, PT, R0, c[0x0][0x198], PT ;  /* 0x0000660000007a0c */ /* 0x000fe20003fc6270 */
[----:B------:R-:W-:Y:S01]  /*1220*/  IMAD R233, R240, c[0x0][0x1f4], R233 ;  /* 0x00007d00f0e97a24 */ /* 0x000fe200078e02e9 */
[----:B------:R-:W-:Y:S01]  /*1230*/  @!P0 LOP3.LUT R3, R3, 0xfffffff8, RZ, 0xc0, !PT ;  /* 0xfffffff803038812 */ /* 0x000fe200078ec0ff */
[----:B------:R-:W-:-:S02]  /*1240*/  IMAD R235, R52, c[0x0][0x218], RZ ;  /* 0x0000860034eb7a24 */ /* 0x000fc400078e02ff */
[----:B------:R-:W-:Y:S02]  /*1250*/  IMAD.IADD R233, R231, 0x1, R233 ;  /* 0x00000001e7e97824 */ /* 0x000fe400078e02e9 */
[----:B------:R-:W-:Y:S01]  /*1260*/  @!P0 IMAD.WIDE R14, R3, 0x2, R14 ;  /* 0x00000002030e8825 */ /* 0x000fe200078e020e */
[----:B------:R-:W-:Y:S01]  /*1270*/  @!P4 SHF.R.S32.HI R3, RZ, 0x1f, R0 ;  /* 0x0000001fff03c819 */ /* 0x000fe20000011400 */
[----:B------:R4:W-:Y:S02]  /*1280*/  @!P0 LDGSTS.E.BYPASS.LTC128B.128 [R227+0x100], [R12.64], !P1 ;  /* 0x001000000ce38fae */ /* 0x0009e4000c901d52 */
[----:B------:R-:W-:Y:S01]  /*1290*/  IMAD R235, R240, c[0x0][0x21c], R235 ;  /* 0x00008700f0eb7a24 */ /* 0x000fe200078e02eb */
[----:B------:R-:W-:Y:S01]  /*12a0*/  @!P4 LEA.HI R3, R3, R0, RZ, 0x3 ;  /* 0x000000000303c211 */ /* 0x000fe200078f18ff */
[----:B------:R5:W-:Y:S01]  /*12b0*/  @!P0 LDGSTS.E.BYPASS.LTC128B.128 [R227+0x4100], [R14.64], !P6 ;  /* 0x041000000ee38fae */ /* 0x000be2000f101d52 */
[----:B------:R-:W-:Y:S02]  /*12c0*/  @!P5 LEA R10, P0, R58, R10, 0x1 ;  /* 0x0000000a3a0ad211 */ /* 0x000fe400078008ff */
[----:B------:R-:W-:-:S02]  /*12d0*/  @!P4 LOP3.LUT R3, R3, 0xfffffff8, RZ, 0xc0, !PT ;  /* 0xfffffff80303c812 */ /* 0x000fc400078ec0ff */
[C---:B------:R-:W-:Y:S01]  /*12e0*/  @!P5 LEA.HI.X R11, R58.reuse, R11, R59, 0x1, P0 ;  /* 0x0000000b3a0bd211 */ /* 0x040fe200000f0c3b */
[----:B--2---:R-:W-:Y:S01]  /*12f0*/  IMAD.U32 R5, RZ, RZ, UR6 ;  /* 0x00000006ff057e24 */ /* 0x004fe2000f8e00ff */
[----:B-1----:R-:W-:Y:S01]  /*1300*/  @!P4 LEA R2, P0, R58, R8, 0x1 ;  /* 0x000000083a02c211 */ /* 0x002fe200078008ff */
[----:B---3--:R-:W-:Y:S01]  /*1310*/  @!P4 IMAD.WIDE R20, R3, 0x2, R8 ;  /* 0x000000020314c825 */ /* 0x008fe200078e0208 */
[----:B------:R-:W-:Y:S01]  /*1320*/  LOP3.LUT R6, R226, 0xfffffff0, RZ, 0xc0, !PT ;  /* 0xfffffff0e2067812 */ /* 0x000fe200078ec0ff */
[----:B------:R1:W-:Y:S01]  /*1330*/  @!P5 LDGSTS.E.BYPASS.LTC128B.128 [R227+0x1100], [R10.64], !P1 ;  /* 0x011000000ae3dfae */ /* 0x0003e2000c901d52 */
[----:B------:R-:W-:Y:S01]  /*1340*/  @!P4 LEA.HI.X R3, R58, R9, R59, 0x1, P0 ;  /* 0x000000093a03c211 */ /* 0x000fe200000f0c3b */
[----:B------:R-:W-:Y:S01]  /*1350*/  IMAD.U32 R9, RZ, RZ, UR20 ;  /* 0x00000014ff097e24 */ /* 0x000fe2000f8e00ff */
[----:B------:R-:W-:Y:S01]  /*1360*/  ISETP.GE.AND P0, PT, R4, 0x1, PT ;  /* 0x000000010400780c */ /* 0x000fe20003f06270 */
[----:B------:R2:W-:Y:S01]  /*1370*/  @!P5 LDGSTS.E.BYPASS.LTC128B.128 [R227+0x5100], [R16.64], !P6 ;  /* 0x0510000010e3dfae */ /* 0x0005e2000f101d52 */
[----:B------:R-:W-:Y:S01]  /*1380*/  ISETP.GE.AND P5, PT, R58, c[0x0][0x1d4], PT ;  /* 0x000075003a007a0c */ /* 0x000fe20003fa6270 */
[----:B------:R-:W-:Y:S01]  /*1390*/  IMAD.WIDE.U32 R8, R9, UR22, R232 ;  /* 0x0000001609087c25 */ /* 0x000fe2000f8e00e8 */
[----:B------:R-:W-:Y:S01]  /*13a0*/  LEA.HI R226, R226, R7, RZ, 0x1 ;  /* 0x00000007e2e27211 */ /* 0x000fe200078f08ff */
[----:B------:R3:W-:Y:S02]  /*13b0*/  @!P4 LDGSTS.E.BYPASS.LTC128B.128 [R227+0x2100], [R2.64], !P1 ;  /* 0x0210000002e3cfae */ /* 0x0007e4000c901d52 */
[----:B------:R-:W-:Y:S01]  /*13c0*/  IMAD.IADD R6, R37, 0x1, -R6 ;  /* 0x0000000125067824 */ /* 0x000fe200078e0a06 */
[----:B------:R-:W-:Y:S01]  /*13d0*/  IADD3 R9, R9, UR4, RZ ;  /* 0x0000000409097c10 */ /* 0x000fe2000fffe0ff */
[----:B------:R2:W-:Y:S01]  /*13e0*/  @!P4 LDGSTS.E.BYPASS.LTC128B.128 [R227+0x6100], [R20.64], !P6 ;  /* 0x0610000014e3cfae */ /* 0x0005e2000f101d52 */
[----:B------:R-:W-:-:S05]  /*13f0*/  LOP3.LUT R226, R226, 0xfffffffe, RZ, 0xc0, !PT ;  /* 0xfffffffee2e27812 */ /* 0x000fca00078ec0ff */
[----:B------:R-:W-:Y:S01]  /*1400*/  IMAD.IADD R226, R7, 0x1, -R226 ;  /* 0x0000000107e27824 */ /* 0x000fe200078e0ae2 */
[----:B-1----:R-:W-:-:S04]  /*1410*/  @!P2 LEA R10, P4, R58, R18, 0x1 ;  /* 0x000000123a0aa211 */ /* 0x002fc800078808ff */
[----:B------:R-:W-:Y:S02]  /*1420*/  @!P2 LEA.HI.X R11, R58, R19, R59, 0x1, P4 ;  /* 0x000000133a0ba211 */ /* 0x000fe400020f0c3b */
[----:B------:R-:W-:Y:S02]  /*1430*/  ISETP.GE.AND P4, PT, R0, c[0x0][0x1d4], PT ;  /* 0x0000750000007a0c */ /* 0x000fe40003f86270 */
[----:B---3--:R-:W-:Y:S01]  /*1440*/  @!P2 SHF.R.S32.HI R3, RZ, 0x1f, R0 ;  /* 0x0000001fff03a819 */ /* 0x008fe20000011400 */
[----:B------:R1:W-:Y:S01]  /*1450*/  @!P2 LDGSTS.E.BYPASS.LTC128B.128 [R227+0x3100], [R10.64], !P1 ;  /* 0x031000000ae3afae */ /* 0x0003e2000c901d52 */
[C---:B----4-:R-:W-:Y:S01]  /*1460*/  @P0 LEA R12, P1, R8.reuse, c[0x0][0x1c8], 0x1 ;  /* 0x00007200080c0a11 */ /* 0x050fe200078208ff */
[----:B------:R-:W-:Y:S01]  /*1470*/  IMAD.U32 R2, RZ, RZ, UR7 ;  /* 0x00000007ff027e24 */ /* 0x000fe2000f8e00ff */
[----:B------:R-:W-:Y:S02]  /*1480*/  @!P2 LEA.HI R3, R3, R0, RZ, 0x3 ;  /* 0x000000000303a211 */ /* 0x000fe400078f18ff */
[----:B------:R-:W-:-:S02]  /*1490*/  @P0 LEA.HI.X R13, R8, c[0x0][0x1cc], R9, 0x1, P1 ;  /* 0x00007300080d0a11 */ /* 0x000fc400008f0c09 */
[----:B------:R-:W-:Y:S02]  /*14a0*/  @!P2 LOP3.LUT R3, R3, 0xfffffff8, RZ, 0xc0, !PT ;  /* 0xfffffff80303a812 */ /* 0x000fe400078ec0ff */
[----:B------:R-:W-:-:S03]  /*14b0*/  ISETP.GE.AND P1, PT, R4, 0x61, PT ;  /* 0x000000610400780c */ /* 0x000fc60003f26270 */
[----:B------:R-:W-:-:S04]  /*14c0*/  @!P2 IMAD.WIDE R18, R3, 0x2, R18 ;  /* 0x000000020312a825 */ /* 0x000fc800078e0212 */
[----:B------:R-:W-:Y:S01]  /*14d0*/  IMAD.U32 R3, RZ, RZ, UR6 ;  /* 0x00000006ff037e24 */ /* 0x000fe2000f8e00ff */
[----:B------:R2:W-:Y:S01]  /*14e0*/  @!P2 LDGSTS.E.BYPASS.LTC128B.128 [R227+0x7100], [R18.64], !P6 ;  /* 0x0710000012e3afae */ /* 0x0005e2000f101d52 */
[C---:B------:R-:W-:Y:S02]  /*14f0*/  ISETP.GE.AND P6, PT, R4.reuse, 0x21, PT ;  /* 0x000000210400780c */ /* 0x040fe40003fc6270 */
[----:B------:R-:W-:Y:S01]  /*1500*/  ISETP.GE.AND P2, PT, R4, 0x41, PT ;  /* 0x000000410400780c */ /* 0x000fe20003f46270 */
[----:B------:R-:W0:Y:S01]  /*1510*/  LDGDEPBAR ;  /* 0x00000000000079af */ /* 0x000e220000000000 */
[----:B------:R-:W-:Y:S01]  /*1520*/  VOTEU.ANY UP0, P1 ;  /* 0x00000000003f7886 */ /* 0x000fe20000800100 */
[----:B------:R-:W-:Y:S02]  /*1530*/  IMAD.SHL.U32 R4, R226, 0x8, RZ ;  /* 0x00000008e2047824 */ /* 0x000fe400078e00ff */
[----:B------:R3:W-:Y:S01]  /*1540*/  @P0 LDGSTS.E.BYPASS.LTC128B.128 [R227+0x8100], [R12.64], !P5 ;  /* 0x081000000ce30fae */ /* 0x0007e2000e901d52 */
[----:B-1----:R-:W-:Y:S01]  /*1550*/  SHF.R.S32.HI R11, RZ, 0x1f, R6 ;  /* 0x0000001fff0b7819 */ /* 0x002fe20000011406 */
[----:B------:R-:W-:-:S02]  /*1560*/  @UP0 UIMAD UR4, UR7, 0x60, URZ ;  /* 0x00000060070408a4 */ /* 0x000fc4000f8e023f */
[----:B------:R3:W-:Y:S01]  /*1570*/  @P0 LDGSTS.E.BYPASS.LTC128B.128 [R227+0xc100], [R12.64+0x80], !P4 ;  /* 0x0c1000800ce30fae */ /* 0x0007e2000e101d52 */
[----:B------:R-:W-:Y:S02]  /*1580*/  LEA.HI R0, R11, R6, RZ, 0x3 ;  /* 0x000000060b007211 */ /* 0x000fe400078f18ff */
[----:B------:R-:W-:Y:S02]  /*1590*/  @P6 LEA R5, P0, R5, R8, 0x5 ;  /* 0x0000000805056211 */ /* 0x000fe400078028ff */
[----:B------:R-:W-:Y:S02]  /*15a0*/  LOP3.LUT R7, R0, 0xfffffff8, RZ, 0xc0, !PT ;  /* 0xfffffff800077812 */ /* 0x000fe400078ec0ff */
[----:B------:R-:W-:Y:S02]  /*15b0*/  @P6 LEA.HI.X R2, R3, R9, R2, 0x5, P0 ;  /* 0x0000000903026211 */ /* 0x000fe400000f2c02 */
[----:B------:R-:W-:Y:S01]  /*15c0*/  @P6 LEA R10, P0, R5, c[0x0][0x1c8], 0x1 ;  /* 0x00007200050a6a11 */ /* 0x000fe200078008ff */
[----:B------:R-:W-:-:S03]  /*15d0*/  IMAD.IADD R6, R6, 0x1, -R7 ;  /* 0x0000000106067824 */ /* 0x000fc600078e0a07 */
[----:B------:R-:W-:Y:S01]  /*15e0*/  @P6 LEA.HI.X R11, R5, c[0x0][0x1cc], R2, 0x1, P0 ;  /* 0x00007300050b6a11 */ /* 0x000fe200000f0c02 */
[----:B------:R-:W-:Y:S01]  /*15f0*/  IMAD.SHL.U32 R5, R6, 0x40, RZ ;  /* 0x0000004006057824 */ /* 0x000fe200078e00ff */
[----:B------:R-:W-:-:S03]  /*1600*/  @P2 IADD3 R2, P0, R8, UR12, RZ ;  /* 0x0000000c08022c10 */ /* 0x000fc6000ff1e0ff */
[----:B------:R1:W-:Y:S01]  /*1610*/  @P6 LDGSTS.E.BYPASS.LTC128B.128 [R227+0x9100], [R10.64], !P5 ;  /* 0x091000000ae36fae */ /* 0x0003e2000e901d52 */
[----:B------:R-:W-:Y:S01]  /*1620*/  @P2 IADD3.X R7, R9, UR9, RZ, P0, !PT ;  /* 0x0000000909072c10 */ /* 0x000fe200087fe4ff */
[----:B------:R-:W-:Y:S01]  /*1630*/  @P1 IMAD.WIDE.U32 R8, R3, 0x60, R8 ;  /* 0x0000006003081825 */ /* 0x000fe200078e0008 */
[----:B------:R-:W-:Y:S01]  /*1640*/  LOP3.LUT R5, R5, 0x1c0, RZ, 0xc0, !PT ;  /* 0x000001c005057812 */ /* 0x000fe200078ec0ff */
[----:B------:R1:W-:Y:S03]  /*1650*/  @P6 LDGSTS.E.BYPASS.LTC128B.128 [R227+0xd100], [R10.64+0x80], !P4 ;  /* 0x0d1000800ae36fae */ /* 0x0003e6000e101d52 */
[----:B------:R-:W-:Y:S01]  /*1660*/  @P1 IADD3 R3, R9, UR4, RZ ;  /* 0x0000000409031c10 */ /* 0x000fe2000fffe0ff */
[C---:B------:R-:W-:Y:S01]  /*1670*/  IMAD.SHL.U32 R9, R57.reuse, 0x8, RZ ;  /* 0x0000000839097824 */ /* 0x040fe200078e00ff */
[C---:B---3--:R-:W-:Y:S01]  /*1680*/  @P2 LEA R12, P0, R2.reuse, c[0x0][0x1c8], 0x1 ;  /* 0x00007200020c2a11 */ /* 0x048fe200078008ff */
[----:B------:R-:W-:Y:S01]  /*1690*/  ULDC.64 UR4, c[0x0][0x208] ;  /* 0x0000820000047ab9 */ /* 0x000fe20000000a00 */
[----:B------:R-:W-:Y:S01]  /*16a0*/  IADD3 R57, -R57, UR17, RZ ;  /* 0x0000001139397c10 */ /* 0x000fe2000fffe1ff */
[----:B------:R-:W-:Y:S01]  /*16b0*/  UIMAD UR10, UR10, UR4, URZ ;  /* 0x000000040a0a72a4 */ /* 0x000fe2000f8e023f */
[----:B------:R-:W-:Y:S01]  /*16c0*/  @P2 LEA.HI.X R13, R2, c[0x0][0x1cc], R7, 0x1, P0 ;  /* 0x00007300020d2a11 */ /* 0x000fe200000f0c07 */
[----:B------:R-:W-:Y:S01]  /*16d0*/  IMAD.SHL.U32 R7, R0, 0x40, RZ ;  /* 0x0000004000077824 */ /* 0x000fe200078e00ff */
[----:B------:R-:W-:Y:S01]  /*16e0*/  LOP3.LUT R2, R5, 0x8, R4, 0xf8, !PT ;  /* 0x0000000805027812 */ /* 0x000fe200078ef804 */
[----:B------:R-:W-:Y:S01]  /*16f0*/  UIMAD.WIDE.U32 UR14, UR20, UR4, URZ ;  /* 0x00000004140e72a5 */ /* 0x000fe2000f8e003f */
[----:B------:R-:W-:Y:S01]  /*1700*/  SHF.R.U32.HI R5, RZ, 0x3, R5 ;  /* 0x00000003ff057819 */ /* 0x000fe20000011605 */
[----:B------:R5:W-:Y:S01]  /*1710*/  @P2 LDGSTS.E.BYPASS.LTC128B.128 [R227+0xa100], [R12.64], !P5 ;  /* 0x0a1000000ce32fae */ /* 0x000be2000e901d52 */
[----:B------:R-:W-:Y:S01]  /*1720*/  @P1 LEA R4, P0, R8, c[0x0][0x1c8], 0x1 ;  /* 0x0000720008041a11 */ /* 0x000fe200078008ff */
[----:B------:R-:W-:Y:S01]  /*1730*/  UIMAD UR10, UR20, UR5, UR10 ;  /* 0x00000005140a72a4 */ /* 0x000fe2000f8e020a */
[----:B------:R-:W-:Y:S01]  /*1740*/  LOP3.LUT R2, R2, R5, RZ, 0x3c, !PT ;  /* 0x0000000502027212 */ /* 0x000fe200078e3cff */
[----:B------:R5:W-:Y:S01]  /*1750*/  @P2 LDGSTS.E.BYPASS.LTC128B.128 [R227+0xe100], [R12.64+0x80], !P4 ;  /* 0x0e1000800ce32fae */ /* 0x000be2000e101d52 */
[----:B------:R-:W-:Y:S01]  /*1760*/  @P1 LEA.HI.X R5, R8, c[0x0][0x1cc], R3, 0x1, P0 ;  /* 0x0000730008051a11 */ /* 0x000fe200000f0c03 */
[----:B------:R-:W-:Y:S01]  /*1770*/  IMAD.SHL.U32 R3, R56, 0x40, RZ ;  /* 0x0000004038037824 */ /* 0x000fe200078e00ff */
[----:B------:R-:W-:Y:S01]  /*1780*/  LOP3.LUT R2, R2, 0xfffffe00, R7, 0xf8, !PT ;  /* 0xfffffe0002027812 */ /* 0x000fe200078ef807 */
[----:B------:R-:W-:-:S02]  /*1790*/  UIADD3 UR10, UR15, UR10, URZ ;  /* 0x0000000a0f0a7290 */ /* 0x000fc4000fffe03f */
[----:B------:R3:W-:Y:S01]  /*17a0*/  @P1 LDGSTS.E.BYPASS.LTC128B.128 [R227+0xb100], [R4.64], !P5 ;  /* 0x0b10000004e31fae */ /* 0x0007e2000e901d52 */
[----:B------:R-:W-:Y:S01]  /*17b0*/  LOP3.LUT R0, R3, 0x1c0, RZ, 0xc0, !PT ;  /* 0x000001c003007812 */ /* 0x000fe200078ec0ff */
[----:B------:R-:W-:Y:S02]  /*17c0*/  IMAD R7, R39, 0x400, R2 ;  /* 0x0000040027077824 */ /* 0x000fe400078e0202 */
[----:B------:R3:W-:Y:S01]  /*17d0*/  @P1 LDGSTS.E.BYPASS.LTC128B.128 [R227+0xf100], [R4.64+0x80], !P4 ;  /* 0x0f10008004e31fae */ /* 0x0007e2000e101d52 */
[----:B------:R-:W-:Y:S01]  /*17e0*/  R2P PR, R6, 0x6 ;  /* 0x0000000606007804 */ /* 0x000fe20000000000 */
[----:B------:R-:W-:Y:S01]  /*17f0*/  IMAD.MOV.U32 R3, RZ, RZ, 0x20 ;  /* 0x00000020ff037424 */ /* 0x000fe200078e00ff */
[----:B------:R-:W-:Y:S01]  /*1800*/  LOP3.LUT R9, R0, 0x8, R9, 0xf8, !PT ;  /* 0x0000000800097812 */ /* 0x000fe200078ef809 */
[----:B------:R-:W0:Y:S01]  /*1810*/  LDGDEPBAR ;  /* 0x00000000000079af */ /* 0x000e220000000000 */
[----:B------:R-:W-:Y:S02]  /*1820*/  SHF.R.U32.HI R0, RZ, 0x3, R0 ;  /* 0x00000003ff007819 */ /* 0x000fe40000011600 */
[----:B------:R-:W-:-:S02]  /*1830*/  SEL R3, R3, 0xffffffe0, !P2 ;  /* 0xffffffe003037807 */ /* 0x000fc40005000000 */
[----:B------:R-:W-:Y:S02]  /*1840*/  LOP3.LUT R9, R9, R0, RZ, 0x3c, !PT ;  /* 0x0000000009097212 */ /* 0x000fe400078e3cff */
[----:B------:R-:W-:Y:S02]  /*1850*/  LOP3.LUT P0, RZ, R56, 0x2, RZ, 0xc0, !PT ;  /* 0x0000000238ff7812 */ /* 0x000fe4000780c0ff */
[----:B------:R-:W-:Y:S01]  /*1860*/  ISETP.LT.OR P6, PT, R57, 0x1, P5 ;  /* 0x000000013900780c */ /* 0x000fe20002fc1670 */
[----:B------:R-:W-:-:S04]  /*1870*/  IMAD R226, R226, 0x200, R9 ;  /* 0x00000200e2e27824 */ /* 0x000fc800078e0209 */
[----:B------:R-:W-:-:S05]  /*1880*/  IMAD.SHL.U32 R226, R226, 0x2, RZ ;  /* 0x00000002e2e27824 */ /* 0x000fca00078e00ff */
[----:B------:R-:W-:Y:S01]  /*1890*/  IADD3 R225, R226, 0x8120, RZ ;  /* 0x00008120e2e17810 */ /* 0x000fe20007ffe0ff */
[----:B---3--:R-:W-:Y:S01]  /*18a0*/  IMAD.MOV.U32 R5, RZ, RZ, 0x10 ;  /* 0x00000010ff057424 */ /* 0x008fe200078e00ff */
[----:B------:R-:W-:-:S04]  /*18b0*/  DEPBAR.LE SB0, 0x1 ;  /* 0x000080400000791a */ /* 0x000fc80000000000 */
[----:B------:R-:W-:Y:S02]  /*18c0*/  SEL R5, R5, 0xfffffff0, !P1 ;  /* 0xfffffff005057807 */ /* 0x000fe40004800000 */
[C---:B------:R-:W-:Y:S01]  /*18d0*/  LEA R4, R7.reuse, 0x100, 0x1 ;  /* 0x0000010007047811 */ /* 0x040fe200078e08ff */
[----:B------:R-:W-:Y:S01]  /*18e0*/  IMAD.SHL.U32 R7, R7, 0x2, RZ ;  /* 0x0000000207077824 */ /* 0x000fe200078e00ff */
[----:B------:R-:W-:Y:S03]  /*18f0*/  BAR.SYNC.DEFER_BLOCKING 0x0 ;  /* 0x0000000000007b1d */ /* 0x000fe60000010000 */
[--C-:B------:R-:W-:Y:S02]  /*1900*/  IMAD R6, R5, 0x2, R4.reuse ;  /* 0x0000000205067824 */ /* 0x100fe400078e0204 */
        /* <DEDUP_REMOVED lines=11> */
[----:B---3--:R-:W-:-:S04]  /*19c0*/  IADD3 R6, R226, 0x8100, RZ ;  /* 0x00008100e2067810 */ /* 0x008fc80007ffe0ff */
[----:B------:R-:W-:Y:S01]  /*19d0*/  @P0 IADD3 R225, R6, -0x20, RZ ;  /* 0xffffffe006e10810 */ /* 0x000fe20007ffe0ff */
[----:B------:R-:W-:-:S03]  /*19e0*/  IMAD.WIDE.U32 R6, R55, c[0x0][0x208], R58 ;  /* 0x0000820037067a25 */ /* 0x000fc600078e003a */
[----:B------:R-:W-:Y:S01]  /*19f0*/  IADD3 R219, R225, 0x800, RZ ;  /* 0x00000800e1db7810 */ /* 0x000fe20007ffe0ff */
[----:B------:R-:W-:Y:S01]  /*1a00*/  IMAD.IADD R7, R7, 0x1, R60 ;  /* 0x0000000107077824 */ /* 0x000fe200078e023c */
[C---:B------:R-:W-:Y:S02]  /*1a10*/  IADD3 R218, R225.reuse, 0x1000, RZ ;  /* 0x00001000e1da7810 */ /* 0x040fe40007ffe0ff */
[C---:B------:R-:W-:Y:S02]  /*1a20*/  IADD3 R217, R225.reuse, 0x1800, RZ ;  /* 0x00001800e1d97810 */ /* 0x040fe40007ffe0ff */
[C---:B------:R-:W-:Y:S01]  /*1a30*/  IADD3 R216, R225.reuse, 0x2000, RZ ;  /* 0x00002000e1d87810 */ /* 0x040fe20007ffe0ff */
[C---:B----4-:R-:W-:Y:S01]  /*1a40*/  IMAD R0, R54.reuse, c[0x0][0x214], R53 ;  /* 0x0000850036007a24 */ /* 0x050fe200078e0235 */
[C---:B------:R-:W-:Y:S01]  /*1a50*/  IADD3 R215, R225.reuse, 0x2800, RZ ;  /* 0x00002800e1d77810 */ /* 0x040fe20007ffe0ff */
[----:B------:R-:W-:Y:S01]  /*1a60*/  IMAD.WIDE.U32 R54, R54, c[0x0][0x210], R6 ;  /* 0x0000840036367a25 */ /* 0x000fe200078e0006 */
[----:B------:R-:W-:Y:S01]  /*1a70*/  IADD3 R214, R225, 0x3000, RZ ;  /* 0x00003000e1d67810 */ /* 0x000fe20007ffe0ff */
[----:B------:R-:W-:-:S04]  /*1a80*/  DEPBAR.LE SB0, 0x0 ;  /* 0x000080000000791a */ /* 0x000fc80000000000 */
[----:B------:R-:W-:Y:S01]  /*1a90*/  BAR.SYNC.DEFER_BLOCKING 0x0 ;  /* 0x0000000000007b1d */ /* 0x000fe20000010000 */
[----:B------:R-:W-:Y:S01]  /*1aa0*/  IMAD.IADD R55, R55, 0x1, R0 ;  /* 0x0000000137377824 */ /* 0x000fe200078e0200 */
[C---:B------:R-:W-:Y:S01]  /*1ab0*/  IADD3 R213, R225.reuse, 0x3800, RZ ;  /* 0x00003800e1d57810 */ /* 0x040fe20007ffe0ff */
[----:B------:R-:W-:Y:S01]  /*1ac0*/  IMAD.U32 R6, RZ, RZ, UR14 ;  /* 0x0000000eff067e24 */ /* 0x000fe2000f8e00ff */
[C---:B------:R-:W-:Y:S01]  /*1ad0*/  IADD3 R211, R225.reuse, 0x4000, RZ ;  /* 0x00004000e1d37810 */ /* 0x040fe20007ffe0ff */
[----:B------:R-:W-:Y:S01]  /*1ae0*/  IMAD.WIDE.U32 R240, R240, c[0x0][0x218], R54 ;  /* 0x00008600f0f07a25 */ /* 0x000fe200078e0036 */
[----:B------:R-:W-:Y:S01]  /*1af0*/  UMOV UR14, 0x6 ;  /* 0x00000006000e7882 */ /* 0x000fe20000000000 */
[----:B------:R-:W-:Y:S01]  /*1b00*/  IADD3 R210, R225, 0x4800, RZ ;  /* 0x00004800e1d27810 */ /* 0x000fe20007ffe0ff */
[----:B------:R-:W-:Y:S01]  /*1b10*/  USHF.L.U64.HI UR14, UR4, UR14, UR5 ;  /* 0x0000000e040e7299 */ /* 0x000fe20008010205 */
[----:B------:R-:W-:Y:S01]  /*1b20*/  IMAD.U32 R7, RZ, RZ, UR15 ;  /* 0x0000000fff077e24 */ /* 0x000fe2000f8e00ff */
[----:B------:R-:W-:Y:S01]  /*1b30*/  LEA R7, P0, R6, R240, 0x7 ;  /* 0x000000f006077211 */ /* 0x000fe200078038ff */
[----:B------:R-:W-:Y:S01]  /*1b40*/  IMAD.IADD R235, R241, 0x1, R235 ;  /* 0x00000001f1eb7824 */ /* 0x000fe200078e02eb */
[----:B------:R-:W-:-:S02]  /*1b50*/  IADD3 R209, R225, 0x5000, RZ ;  /* 0x00005000e1d17810 */ /* 0x000fc40007ffe0ff */
[C---:B------:R-:W-:Y:S02]  /*1b60*/  IADD3 R208, R225.reuse, 0x5800, RZ ;  /* 0x00005800e1d07810 */ /* 0x040fe40007ffe0ff */
[C---:B------:R-:W-:Y:S02]  /*1b70*/  IADD3 R207, R225.reuse, 0x6000, RZ ;  /* 0x00006000e1cf7810 */ /* 0x040fe40007ffe0ff */
[C---:B------:R-:W-:Y:S02]  /*1b80*/  IADD3 R206, R225.reuse, 0x6800, RZ ;  /* 0x00006800e1ce7810 */ /* 0x040fe40007ffe0ff */
[C---:B------:R-:W-:Y:S02]  /*1b90*/  IADD3 R205, R225.reuse, 0x7000, RZ ;  /* 0x00007000e1cd7810 */ /* 0x040fe40007ffe0ff */
[----:B------:R-:W-:Y:S01]  /*1ba0*/  IADD3 R204, R225, 0x7800, RZ ;  /* 0x00007800e1cc7810 */ /* 0x000fe20007ffe0ff */
[----:B-1----:R-:W5:Y:S04]  /*1bb0*/  LDSM.16.M88.4 R8, [R226+0x9100] ;  /* 0x00910000e208783b */ /* 0x002f680000000200 */
[----:B------:R-:W-:Y:S04]  /*1bc0*/  LDSM.16.M88.4 R32, [R225+0x1000] ;  /* 0x00100000e120783b */ /* 0x000fe80000000200 */
[----:B------:R-:W1:Y:S04]  /*1bd0*/  LDSM.16.M88.4 R92, [R226+0xa100] ;  /* 0x00a10000e25c783b */ /* 0x000e680000000200 */
[----:B------:R-:W3:Y:S04]  /*1be0*/  LDSM.16.M88.4 R24, [R226+0x8100] ;  /* 0x00810000e218783b */ /* 0x000ee80000000200 */
[----:B--2---:R-:W2:Y:S04]  /*1bf0*/  LDSM.16.M88.4 R16, [R226+0x8900] ;  /* 0x00890000e210783b */ /* 0x004ea80000000200 */
[----:B------:R-:W4:Y:S04]  /*1c00*/  LDSM.16.M88.4 R100, [R226+0x9900] ;  /* 0x00990000e264783b */ /* 0x000f280000000200 */
[----:B------:R-:W-:Y:S04]  /*1c10*/  LDSM.16.M88.4 R48, [R225] ;  /* 0x00000000e130783b */ /* 0x000fe80000000200 */
[----:B------:R-:W-:Y:S04]  /*1c20*/  LDSM.16.M88.4 R44, [R225+0x800] ;  /* 0x00080000e12c783b */ /* 0x000fe80000000200 */
[----:B------:R-:W-:Y:S04]  /*1c30*/  LDSM.16.M88.4 R40, [R225+0x1800] ;  /* 0x00180000e128783b */ /* 0x000fe80000000200 */
[----:B------:R-:W-:Y:S01]  /*1c40*/  LDSM.16.M88.4 R76, [R226+0xb100] ;  /* 0x00b10000e24c783b */ /* 0x000fe20000000200 */
[C---:B-----5:R-:W-:Y:S03]  /*1c50*/  HMMA.16816.F32 R12, R140.reuse, R8, RZ ;  /* 0x000000088c0c723c */ /* 0x060fe600000018ff */
[----:B------:R-:W-:Y:S04]  /*1c60*/  LDSM.16.M88.4 R68, [R226+0xb900] ;  /* 0x00b90000e244783b */ /* 0x000fe80000000200 */
[----:B------:R-:W-:Y:S01]  /*1c70*/  LDSM.16.M88.4 R84, [R226+0xa900] ;  /* 0x00a90000e254783b */ /* 0x000fe20000000200 */
[C---:B------:R-:W-:Y:S03]  /*1c80*/  HMMA.16816.F32 R8, R140.reuse, R10, RZ ;  /* 0x0000000a8c08723c */ /* 0x040fe600000018ff */
[----:B------:R-:W-:Y:S05]  /*1c90*/  LDSM.16.M88.4 R52, [R225+0x2800] ;  /* 0x00280000e134783b */ /* 0x000fea0000000200 */
[----:B-1----:R-:W-:Y:S08]  /*1ca0*/  HMMA.16816.F32 R96, R140, R92, RZ ;  /* 0x0000005c8c60723c */ /* 0x002ff000000018ff */
[C---:B------:R-:W-:Y:S08]  /*1cb0*/  HMMA.16816.F32 R12, R168.reuse, R32, R12 ;  /* 0x00000020a80c723c */ /* 0x040ff0000000180c */
[----:B------:R-:W-:Y:S01]  /*1cc0*/  HMMA.16816.F32 R8, R168, R34, R8 ;  /* 0x00000022a808723c */ /* 0x000fe20000001808 */
[----:B------:R-:W1:Y:S07]  /*1cd0*/  LDSM.16.M88.4 R32, [R225+0x2000] ;  /* 0x00200000e120783b */ /* 0x000e6e0000000200 */
[C---:B---3--:R-:W-:Y:S08]  /*1ce0*/  HMMA.16816.F32 R28, R140.reuse, R24, RZ ;  /* 0x000000188c1c723c */ /* 0x048ff000000018ff */
[C---:B------:R-:W-:Y:S08]  /*1cf0*/  HMMA.16816.F32 R24, R140.reuse, R26, RZ ;  /* 0x0000001a8c18723c */ /* 0x040ff000000018ff */
[C---:B--2---:R-:W-:Y:S08]  /*1d00*/  HMMA.16816.F32 R20, R140.reuse, R16, RZ ;  /* 0x000000108c14723c */ /* 0x044ff000000018ff */
[C---:B------:R-:W-:Y:S08]  /*1d10*/  HMMA.16816.F32 R16, R140.reuse, R18, RZ ;  /* 0x000000128c10723c */ /* 0x040ff000000018ff */
[C---:B----4-:R-:W-:Y:S08]  /*1d20*/  HMMA.16816.F32 R104, R140.reuse, R100, RZ ;  /* 0x000000648c68723c */ /* 0x050ff000000018ff */
[C---:B------:R-:W-:Y:S08]  /*1d30*/  HMMA.16816.F32 R100, R140.reuse, R102, RZ ;  /* 0x000000668c64723c */ /* 0x040ff000000018ff */
[----:B------:R-:W-:Y:S08]  /*1d40*/  HMMA.16816.F32 R92, R140, R94, RZ ;  /* 0x0000005e8c5c723c */ /* 0x000ff000000018ff */
[C---:B-1----:R-:W-:Y:S07]  /*1d50*/  HMMA.16816.F32 R96, R168.reuse, R32, R96 ;  /* 0x00000020a860723c */ /* 0x042fee0000001860 */
[----:B------:R-:W-:Y:S01]  /*1d60*/  IMAD.U32 R33, RZ, RZ, UR10 ;  /* 0x0000000aff217e24 */ /* 0x000fe2000f8e00ff */
[----:B------:R-:W-:Y:S01]  /*1d70*/  USHF.L.U32 UR10, UR4, 0x6, URZ ;  /* 0x00000006040a7899 */ /* 0x000fe2000800063f */
[----:B------:R-:W-:Y:S03]  /*1d80*/  HMMA.16816.F32 R28, R168, R48, R28 ;  /* 0x00000030a81c723c */ /* 0x000fe6000000181c */
[----:B------:R-:W-:Y:S01]  /*1d90*/  LEA.HI.X R0, R6, R235, R33, 0x7, P0 ;  /* 0x000000eb06007211 */ /* 0x000fe200000f3c21 */
[----:B------:R-:W-:-:S03]  /*1da0*/  UIADD3 UR16, UP0, UR10, 0x80, URZ ;  /* 0x000000800a107890 */ /* 0x000fc6000ff1e03f */
[C---:B------:R-:W-:Y:S01]  /*1db0*/  LEA R48, P0, R7.reuse, c[0x0][0x1f8], 0x1 ;  /* 0x00007e0007307a11 */ /* 0x040fe200078008ff */
[C---:B------:R-:W-:Y:S01]  /*1dc0*/  HMMA.16816.F32 R24, R168.reuse, R50, R24 ;  /* 0x00000032a818723c */ /* 0x040fe20000001818 */
[----:B------:R-:W-:Y:S02]  /*1dd0*/  UIADD3.X UR15, URZ, UR14, URZ, UP0, !UPT ;  /* 0x0000000e3f0f7290 */ /* 0x000fe400087fe43f */
[----:B------:R-:W-:Y:S01]  /*1de0*/  LEA.HI.X R49, R7, c[0x0][0x1fc], R0, 0x1, P0 ;  /* 0x00007f0007317a11 */ /* 0x000fe200000f0c00 */
[----:B------:R-:W-:Y:S01]  /*1df0*/  IMAD.MOV.U32 R0, RZ, RZ, 0x40 ;  /* 0x00000040ff007424 */ /* 0x000fe200078e00ff */
[----:B------:R-:W-:Y:S02]  /*1e00*/  UISETP.GE.AND UP0, UPT, UR25, 0x2, UPT ;  /* 0x000000021900788c */ /* 0x000fe4000bf06270 */
[----:B------:R-:W-:Y:S01]  /*1e10*/  IADD3 R50, P2, R48, UR10, RZ ;  /* 0x0000000a30327c10 */ /* 0x000fe2000ff5e0ff */
[----:B------:R-:W-:Y:S03]  /*1e20*/  HMMA.16816.F32 R16, R168, R46, R16 ;  /* 0x0000002ea810723c */ /* 0x000fe60000001810 */
[----:B------:R-:W-:-:S02]  /*1e30*/  IADD3.X R51, R49, UR14, RZ, P2, !PT ;  /* 0x0000000e31337c10 */ /* 0x000fc400097fe4ff */
[----:B------:R-:W-:Y:S02]  /*1e40*/  ISETP.LT.OR P2, PT, R57, 0x1, P4 ;  /* 0x000000013900780c */ /* 0x000fe40002741670 */
[----:B------:R-:W-:Y:S01]  /*1e50*/  IMAD.U32 R47, RZ, RZ, UR10 ;  /* 0x0000000aff2f7e24 */ /* 0x000fe2000f8e00ff */
[----:B------:R-:W-:Y:S04]  /*1e60*/  HMMA.16816.F32 R20, R168, R44, R20 ;  /* 0x0000002ca814723c */ /* 0x000fe80000001814 */
[----:B------:R-:W-:-:S04]  /*1e70*/  IADD3 R46, P1, P0, R47, 0x80, R48 ;  /* 0x000000802f2e7810 */ /* 0x000fc8000783e030 */
[----:B------:R-:W-:Y:S01]  /*1e80*/  IADD3.X R47, RZ, UR14, R49, P1, P0 ;  /* 0x0000000eff2f7c10 */ /* 0x000fe20008fe0431 */
[C---:B------:R-:W-:Y:S01]  /*1e90*/  HMMA.16816.F32 R104, R168.reuse, R40, R104 ;  /* 0x00000028a868723c */ /* 0x040fe20000001868 */
[C---:B------:R-:W-:Y:S02]  /*1ea0*/  IADD3 R44, P0, R50.reuse, UR10, RZ ;  /* 0x0000000a322c7c10 */ /* 0x040fe4000ff1e0ff */
[----:B------:R-:W-:Y:S02]  /*1eb0*/  ISETP.LT.OR P1, PT, R57, 0x21, P5 ;  /* 0x000000213900780c */ /* 0x000fe40002f21670 */
[C---:B------:R-:W-:Y:S02]  /*1ec0*/  IADD3.X R45, R51.reuse, UR14, RZ, P0, !PT ;  /* 0x0000000e332d7c10 */ /* 0x040fe400087fe4ff */
[----:B------:R-:W-:Y:S01]  /*1ed0*/  IADD3 R6, P0, R50, UR16, RZ ;  /* 0x0000001032067c10 */ /* 0x000fe2000ff1e0ff */
[----:B------:R-:W-:Y:S01]  /*1ee0*/  HMMA.16816.F32 R100, R168, R42, R100 ;  /* 0x0000002aa864723c */ /* 0x000fe20000001864 */
[----:B------:R-:W1:Y:S02]  /*1ef0*/  LDSM.16.M88.4 R40, [R225+0x3000] ;  /* 0x00300000e128783b */ /* 0x000e640000000200 */
[----:B------:R-:W-:-:S02]  /*1f00*/  IADD3.X R7, R51, UR15, RZ, P0, !PT ;  /* 0x0000000f33077c10 */ /* 0x000fc400087fe4ff */
[----:B------:R-:W-:-:S03]  /*1f10*/  IADD3 R60, P0, R44, UR10, RZ ;  /* 0x0000000a2c3c7c10 */ /* 0x000fc6000ff1e0ff */
[----:B------:R-:W-:Y:S01]  /*1f20*/  HMMA.16816.F32 R92, R168, R34, R92 ;  /* 0x00000022a85c723c */ /* 0x000fe2000000185c */
[----:B------:R-:W2:Y:S01]  /*1f30*/  LDSM.16.M88.4 R32, [R225+0x3800] ;  /* 0x00380000e120783b */ /* 0x000ea20000000200 */
[----:B------:R-:W-:Y:S02]  /*1f40*/  IADD3.X R61, R45, UR14, RZ, P0, !PT ;  /* 0x0000000e2d3d7c10 */ /* 0x000fe400087fe4ff */
[----:B------:R-:W-:Y:S01]  /*1f50*/  IADD3 R58, P0, R44, UR16, RZ ;  /* 0x000000102c3a7c10 */ /* 0x000fe2000ff1e0ff */
[----:B------:R-:W-:Y:S01]  /*1f60*/  @!PT LDS RZ, [RZ] ;  /* 0x00000000fffff984 */ /* 0x000fe20000000800 */
[----:B------:R-:W-:Y:S01]  /*1f70*/  @!PT LDS RZ, [RZ] ;  /* 0x00000000fffff984 */ /* 0x000fe20000000800 */
[----:B------:R-:W-:Y:S01]  /*1f80*/  @!PT LDS RZ, [RZ] ;  /* 0x00000000fffff984 */ /* 0x000fe20000000800 */
[----:B------:R3:W-:Y:S01]  /*1f90*/  LDGSTS.E.BYPASS.LTC128B.128 [R227+0x100], [R48.64], !P6 ;  /* 0x0010000030e37fae */ /* 0x0007e2000f101d52 */
[C---:B------:R-:W-:Y:S02]  /*1fa0*/  ISETP.LT.OR P6, PT, R57.reuse, 0x21, P4 ;  /* 0x000000213900780c */ /* 0x040fe400027c1670 */
[----:B------:R-:W-:Y:S01]  /*1fb0*/  HMMA.16816.F32 R80, R140, R76, RZ ;  /* 0x0000004c8c50723c */ /* 0x000fe200000018ff */
[----:B------:R3:W-:Y:S01]  /*1fc0*/  LDGSTS.E.BYPASS.LTC128B.128 [R227+0x4100], [R48.64+0x80], !P2 ;  /* 0x0410008030e37fae */ /* 0x0007e2000d101d52 */
[----:B------:R-:W-:-:S02]  /*1fd0*/  ISETP.LT.OR P2, PT, R57, 0x41, P5 ;  /* 0x000000413900780c */ /* 0x000fc40002f41670 */
[----:B------:R-:W-:Y:S01]  /*1fe0*/  IADD3.X R59, R45, UR15, RZ, P0, !PT ;  /* 0x0000000f2d3b7c10 */ /* 0x000fe200087fe4ff */
[----:B------:R3:W-:Y:S01]  /*1ff0*/  LDGSTS.E.BYPASS.LTC128B.128 [R227+0x1100], [R50.64], !P1 ;  /* 0x0110000032e37fae */ /* 0x0007e2000c901d52 */
[C---:B------:R-:W-:Y:S02]  /*2000*/  ISETP.LT.OR P0, PT, R57.reuse, 0x61, P5 ;  /* 0x000000613900780c */ /* 0x040fe40002f01670 */
[C---:B------:R-:W-:Y:S01]  /*2010*/  HMMA.16816.F32 R72, R140.reuse, R68, RZ ;  /* 0x000000448c48723c */ /* 0x040fe200000018ff */
[----:B------:R-:W-:Y:S02]  /*2020*/  LOP3.LUT P1, RZ, R56, 0x4, RZ, 0xc0, !PT ;  /* 0x0000000438ff7812 */ /* 0x000fe4000782c0ff */
[----:B------:R4:W-:Y:S01]  /*2030*/  LDGSTS.E.BYPASS.LTC128B.128 [R227+0x5100], [R46.64], !P6 ;  /* 0x051000002ee37fae */ /* 0x0009e2000f101d52 */
[C---:B------:R-:W-:Y:S02]  /*2040*/  ISETP.LT.OR P6, PT, R57.reuse, 0x41, P4 ;  /* 0x000000413900780c */ /* 0x040fe400027c1670 */
[----:B------:R-:W-:Y:S01]  /*2050*/  SEL R0, R0, 0xffffffc0, !P1 ;  /* 0xffffffc000007807 */ /* 0x000fe20004800000 */
[----:B------:R4:W-:Y:S01]  /*2060*/  LDGSTS.E.BYPASS.LTC128B.128 [R227+0x2100], [R44.64], !P2 ;  /* 0x021000002ce37fae */ /* 0x0009e2000d101d52 */
[----:B------:R-:W-:Y:S01]  /*2070*/  HMMA.16816.F32 R76, R140, R78, RZ ;  /* 0x0000004e8c4c723c */ /* 0x000fe200000018ff */
[----:B------:R-:W-:-:S02]  /*2080*/  ISETP.LT.OR P2, PT, R57, 0x61, P4 ;  /* 0x000000613900780c */ /* 0x000fc40002741670 */
[----:B------:R-:W-:Y:S02]  /*2090*/  IMAD.IADD R223, R226, 0x1, R0 ;  /* 0x00000001e2df7824 */ /* 0x000fe400078e0200 */
[----:B------:R-:W-:-:S03]  /*20a0*/  IMAD.IADD R212, R0, 0x1, R225 ;  /* 0x0000000100d47824 */ /* 0x000fc600078e02e1 */
[C---:B------:R-:W-:Y:S01]  /*20b0*/  HMMA.16816.F32 R68, R140.reuse, R70, RZ ;  /* 0x000000468c44723c */ /* 0x040fe200000018ff */
[----:B------:R2:W-:Y:S04]  /*20c0*/  LDGSTS.E.BYPASS.LTC128B.128 [R227+0x6100], [R6.64], !P6 ;  /* 0x0610000006e37fae */ /* 0x0005e8000f101d52 */
[----:B------:R5:W-:Y:S01]  /*20d0*/  LDGSTS.E.BYPASS.LTC128B.128 [R227+0x3100], [R60.64], !P0 ;  /* 0x031000003ce37fae */ /* 0x000be2000c101d52 */
[----:B------:R-:W-:Y:S02]  /*20e0*/  PLOP3.LUT P0, PT, PT, PT, UP0, 0x80, 0x0 ;  /* 0x000000000000781c */ /* 0x000fe40003f0f008 */
[C---:B------:R-:W-:Y:S01]  /*20f0*/  HMMA.16816.F32 R88, R140.reuse, R84, RZ ;  /* 0x000000548c58723c */ /* 0x040fe200000018ff */
[----:B------:R2:W-:Y:S04]  /*2100*/  LDGSTS.E.BYPASS.LTC128B.128 [R227+0x7100], [R58.64], !P2 ;  /* 0x071000003ae37fae */ /* 0x0005e8000d101d52 */
[----:B---3--:R-:W3:Y:S03]  /*2110*/  LDSM.16.M88.4 R48, [R223+0x8100] ;  /* 0x00810000df30783b */ /* 0x008ee60000000200 */
[----:B------:R-:W-:Y:S01]  /*2120*/  HMMA.16816.F32 R84, R140, R86, RZ ;  /* 0x000000568c54723c */ /* 0x000fe200000018ff */
[----:B------:R-:W-:Y:S04]  /*2130*/  LDSM.16.M88.4 R116, [R226+0xf100] ;  /* 0x00f10000e274783b */ /* 0x000fe80000000200 */
[----:B----4-:R-:W4:Y:S03]  /*2140*/  LDSM.16.M88.4 R44, [R223+0x8900] ;  /* 0x00890000df2c783b */ /* 0x010f260000000200 */
[C---:B-1----:R-:W-:Y:S01]  /*2150*/  HMMA.16816.F32 R80, R168.reuse, R40, R80 ;  /* 0x00000028a850723c */ /* 0x042fe20000001850 */
[----:B------:R-:W-:Y:S04]  /*2160*/  LDSM.16.M88.4 R112, [R226+0xf900] ;  /* 0x00f90000e270783b */ /* 0x000fe80000000200 */
[----:B------:R-:W-:Y:S03]  /*2170*/  LDSM.16.M88.4 R108, [R225+0x4000] ;  /* 0x00400000e16c783b */ /* 0x000fe60000000200 */
[C---:B------:R-:W-:Y:S01]  /*2180*/  HMMA.16816.F32 R76, R168.reuse, R42, R76 ;  /* 0x0000002aa84c723c */ /* 0x040fe2000000184c */
[----:B------:R-:W1:Y:S04]  /*2190*/  LDSM.16.M88.4 R40, [R223+0x9900] ;  /* 0x00990000df28783b */ /* 0x000e680000000200 */
[----:B------:R-:W-:Y:S03]  /*21a0*/  LDSM.16.M88.4 R64, [R225+0x5800] ;  /* 0x00580000e140783b */ /* 0x000fe60000000200 */
[C---:B--2---:R-:W-:Y:S01]  /*21b0*/  HMMA.16816.F32 R72, R168.reuse, R32, R72 ;  /* 0x00000020a848723c */ /* 0x044fe20000001848 */
[----:B-----5:R-:W-:Y:S04]  /*21c0*/  LDSM.16.M88.4 R60, [R225+0x6000] ;  /* 0x00600000e13c783b */ /* 0x020fe80000000200 */
[----:B------:R-:W-:Y:S03]  /*21d0*/  LDSM.16.M88.4 R56, [R225+0x6800] ;  /* 0x00680000e138783b */ /* 0x000fe60000000200 */
[C---:B------:R-:W-:Y:S01]  /*21e0*/  HMMA.16816.F32 R68, R168.reuse, R34, R68 ;  /* 0x00000022a844723c */ /* 0x040fe20000001844 */
[----:B------:R-:W2:Y:S04]  /*21f0*/  LDSM.16.M88.4 R32, [R223+0xa100] ;  /* 0x00a10000df20783b */ /* 0x000ea80000000200 */
[----:B------:R-:W-:Y:S03]  /*2200*/  LDSM.16.M88.4 R124, [R223+0xd900] ;  /* 0x00d90000df7c783b */ /* 0x000fe60000000200 */
[C---:B------:R-:W-:Y:S01]  /*2210*/  HMMA.16816.F32 R88, R168.reuse, R52, R88 ;  /* 0x00000034a858723c */ /* 0x040fe20000001858 */
[----:B------:R-:W-:Y:S04]  /*2220*/  LDSM.16.M88.4 R120, [R223+0xe100] ;  /* 0x00e10000df78783b */ /* 0x000fe80000000200 */
[----:B------:R-:W0:Y:S03]  /*2230*/  LDGDEPBAR ;  /* 0x00000000000079af */ /* 0x000e260000000000 */
[----:B------:R-:W-:Y:S01]  /*2240*/  HMMA.16816.F32 R84, R168, R54, R84 ;  /* 0x00000036a854723c */ /* 0x000fe20000001854 */
[----:B------:R-:W5:Y:S07]  /*2250*/  LDSM.16.M88.4 R52, [R223+0x9100] ;  /* 0x00910000df34783b */ /* 0x000f6e0000000200 */
        /* <DEDUP_REMOVED lines=8> */
[----:B------:R-:W1:Y:S07]  /*22e0*/  LDSM.16.M88.4 R40, [R212] ;  /* 0x00000000d428783b */ /* 0x000e6e0000000200 */
[C---:B--2---:R-:W-:Y:S08]  /*22f0*/  HMMA.16816.F32 R96, R172.reuse, R32, R96 ;  /* 0x00000020ac60723c */ /* 0x044ff00000001860 */
        /* <DEDUP_REMOVED lines=8> */
[C---:B----4-:R-:W-:Y:S08]  /*2380*/  HMMA.16816.F32 R80, R172.reuse, R44, R80 ;  /* 0x0000002cac50723c */ /* 0x050ff00000001850 */
[----:B------:R-:W-:Y:S01]  /*2390*/  HMMA.16816.F32 R76, R172, R46, R76 ;  /* 0x0000002eac4c723c */ /* 0x000fe2000000184c */
[----:B------:R-:W4:Y:S07]  /*23a0*/  LDSM.16.M88.4 R44, [R212+0x1800] ;  /* 0x00180000d42c783b */ /* 0x000f2e0000000200 */
[C---:B-1----:R-:W-:Y:S08]  /*23b0*/  HMMA.16816.F32 R28, R184.reuse, R40, R28 ;  /* 0x00000028b81c723c */ /* 0x042ff0000000181c */
[C---:B------:R-:W-:Y:S01]  /*23c0*/  HMMA.16816.F32 R24, R184.reuse, R42, R24 ;  /* 0x0000002ab818723c */ /* 0x040fe20000001818 */
[----:B------:R-:W1:Y:S07]  /*23d0*/  LDSM.16.M88.4 R40, [R212+0x2800] ;  /* 0x00280000d428783b */ /* 0x000e6e0000000200 */
[C---:B--2---:R-:W-:Y:S08]  /*23e0*/  HMMA.16816.F32 R20, R184.reuse, R32, R20 ;  /* 0x00000020b814723c */ /* 0x044ff00000001814 */
[----:B------:R-:W-:Y:S01]  /*23f0*/  HMMA.16816.F32 R16, R184, R34, R16 ;  /* 0x00000022b810723c */ /* 0x000fe20000001810 */
[----:B------:R-:W2:Y:S07]  /*2400*/  LDSM.16.M88.4 R32, [R212+0x3000] ;  /* 0x00300000d420783b */ /* 0x000eae0000000200 */
[C---:B-----5:R-:W-:Y:S08]  /*2410*/  HMMA.16816.F32 R72, R172.reuse, R52, R72 ;  /* 0x00000034ac48723c */ /* 0x060ff00000001848 */
        /* <DEDUP_REMOVED lines=16> */
[----:B------:R-:W5:Y:S07]  /*2520*/  LDSM.16.M88.4 R52, [R226+0xc900] ;  /* 0x00c90000e234783b */ /* 0x000f6e0000000200 */
[C---:B---3--:R-:W-:Y:S08]  /*2530*/  HMMA.16816.F32 R72, R184.reuse, R48, R72 ;  /* 0x00000030b848723c */ /* 0x048ff00000001848 */
[----:B------:R-:W-:Y:S01]  /*2540*/  HMMA.16816.F32 R68, R184, R50, R68 ;  /* 0x00000032b844723c */ /* 0x000fe20000001844 */
        /* <DEDUP_REMOVED lines=75> */
[C---:B-----5:R-:W-:Y:S08]  /*2a00*/  HMMA.16816.F32 R104, R200.reuse, R52, R104 ;  /* 0x00000034c868723c */ /* 0x060ff00000001868 */
[C---:B------:R-:W-:Y:S08]  /*2a10*/  HMMA.16816.F32 R100, R200.reuse, R54, R100 ;  /* 0x00000036c864723c */ /* 0x040ff00000001864 */
[C---:B---3--:R-:W-:Y:S08]  /*2a20*/  HMMA.16816.F32 R96, R200.reuse, R48, R96 ;  /* 0x00000030c860723c */ /* 0x048ff00000001860 */
[C---:B------:R-:W-:Y:S08]  /*2a30*/  HMMA.16816.F32 R92, R200.reuse, R50, R92 ;  /* 0x00000032c85c723c */ /* 0x040ff0000000185c */
[C---:B----4-:R-:W-:Y:S08]  /*2a40*/  HMMA.16816.F32 R88, R200.reuse, R44, R88 ;  /* 0x0000002cc858723c */ /* 0x050ff00000001858 */
[C---:B------:R-:W-:Y:S08]  /*2a50*/  HMMA.16816.F32 R84, R200.reuse, R46, R84 ;  /* 0x0000002ec854723c */ /* 0x040ff00000001854 */
[C---:B-1----:R-:W-:Y:S08]  /*2a60*/  HMMA.16816.F32 R80, R200.reuse, R40, R80 ;  /* 0x00000028c850723c */ /* 0x042ff00000001850 */
[C---:B------:R-:W-:Y:S08]  /*2a70*/  HMMA.16816.F32 R76, R200.reuse, R42, R76 ;  /* 0x0000002ac84c723c */ /* 0x040ff0000000184c */
[C---:B--2---:R-:W-:Y:S08]  /*2a80*/  HMMA.16816.F32 R72, R200.reuse, R32, R72 ;  /* 0x00000020c848723c */ /* 0x044ff00000001848 */
        /* <DEDUP_REMOVED lines=40> */
.L_x_2325:
[----:B-1----:R-:W-:Y:S01]  /*2d10*/  LOP3.LUT R6, R38, 0xffffffe0, RZ, 0xc0, !PT ;  /* 0xffffffe026067812 */ /* 0x002fe200078ec0ff */
[----:B------:R-:W-:Y:S01]  /*2d20*/  UMOV UR4, 0xffffff80 ;  /* 0xffffff8000047882 */ /* 0x000fe20000000000 */
[----:B------:R-:W-:Y:S01]  /*2d30*/  LEA.HI R0, R128, R37, RZ, 0x2 ;  /* 0x0000002580007211 */ /* 0x000fe200078f10ff */
[----:B------:R-:W-:Y:S01]  /*2d40*/  UIMAD UR4, UR20, UR4, 0x1 ;  /* 0x00000001140474a4 */ /* 0x000fe2000f8e0204 */
[----:B------:R-:W-:Y:S01]  /*2d50*/  SHF.R.S32.HI R4, RZ, 0x1f, R39 ;  /* 0x0000001fff047819 */ /* 0x000fe20000011427 */
[C---:B------:R-:W-:Y:S01]  /*2d60*/  IMAD.IADD R6, R37.reuse, 0x1, -R6 ;  /* 0x0000000125067824 */ /* 0x040fe200078e0a06 */
[----:B------:R-:W-:Y:S01]  /*2d70*/  LOP3.LUT R0, R0, 0xfffffffc, RZ, 0xc0, !PT ;  /* 0xfffffffc00007812 */ /* 0x000fe200078ec0ff */
[----:B------:R-:W-:Y:S01]  /*2d80*/  IMAD.SHL.U32 R224, R2, 0x2, RZ ;  /* 0x0000000202e07824 */ /* 0x000fe200078e00ff */
[----:B------:R-:W-:Y:S01]  /*2d90*/  LEA.HI R4, R4, R39, RZ, 0x3 ;  /* 0x0000002704047211 */ /* 0x000fe200078f18ff */
[----:B------:R-:W-:Y:S01]  /*2da0*/  UIADD3 UR25, UR25, -0x2, URZ ;  /* 0xfffffffe19197890 */ /* 0x000fe2000fffe03f */
[----:B------:R-:W-:Y:S01]  /*2db0*/  SHF.R.S32.HI R7, RZ, 0x1f, R6 ;  /* 0x0000001fff077819 */ /* 0x000fe20000011406 */
[----:B------:R-:W-:Y:S01]  /*2dc0*/  IMAD.IADD R37, R37, 0x1, -R0 ;  /* 0x0000000125257824 */ /* 0x000fe200078e0a00 */
[----:B------:R-:W-:Y:S01]  /*2dd0*/  LOP3.LUT R4, R4, 0xffffff8, RZ, 0xc0, !PT ;  /* 0x0ffffff804047812 */ /* 0x000fe200078ec0ff */
[--C-:B------:R-:W-:Y:S01]  /*2de0*/  IMAD R222, R5, 0x2, R224.reuse ;  /* 0x0000000205de7824 */ /* 0x100fe200078e02e0 */
[----:B------:R-:W-:Y:S01]  /*2df0*/  LEA.HI R7, R7, R6, RZ, 0x2 ;  /* 0x0000000607077211 */ /* 0x000fe200078f10ff */
[----:B------:R-:W-:Y:S01]  /*2e00*/  IMAD R221, R3, 0x2, R224 ;  /* 0x0000000203dd7824 */ /* 0x000fe200078e02e0 */
[----:B------:R-:W-:Y:S01]  /*2e10*/  LEA.HI R0, R37, R37, RZ, 0x1 ;  /* 0x0000002525007211 */ /* 0x000fe200078f08ff */
[----:B------:R-:W-:Y:S01]  /*2e20*/  IMAD.IADD R39, R39, 0x1, -R4 ;  /* 0x0000000127277824 */ /* 0x000fe200078e0a04 */
[----:B------:R-:W-:Y:S01]  /*2e30*/  LEA.HI.SX32 R4, R7, UR23, 0x1e ;  /* 0x0000001707047c11 */ /* 0x000fe2000f8ff2ff */
[----:B------:R-:W-:Y:S01]  /*2e40*/  IMAD R220, R3, 0x2, R222 ;  /* 0x0000000203dc7824 */ /* 0x000fe200078e02de */
[----:B------:R-:W-:Y:S01]  /*2e50*/  LOP3.LUT R0, R0, 0x1ffffffe, RZ, 0xc0, !PT ;  /* 0x1ffffffe00007812 */ /* 0x000fe200078ec0ff */
[----:B------:R-:W-:Y:S01]  /*2e60*/  LDSM.16.MT88.4 R124, [R224+0x100] ;  /* 0x00010000e07c783b */ /* 0x000fe20000004200 */
[----:B------:R-:W-:Y:S01]  /*2e70*/  LOP3.LUT R7, R7, 0x7ffffffc, RZ, 0xc0, !PT ;  /* 0x7ffffffc07077812 */ /* 0x000fe200078ec0ff */
[----:B------:R-:W-:-:S02]  /*2e80*/  IMAD R4, R39, 0x10, R4 ;  /* 0x0000001027047824 */ /* 0x000fc400078e0204 */
[----:B------:R-:W-:Y:S01]  /*2e90*/  IMAD.IADD R237, R37, 0x1, -R0 ;  /* 0x0000000125ed7824 */ /* 0x000fe200078e0a00 */
[----:B------:R-:W-:Y:S01]  /*2ea0*/  LDSM.16.MT88.4 R108, [R221+0x4100] ;  /* 0x00410000dd6c783b */ /* 0x000fe20000004200 */
[----:B------:R-:W-:Y:S02]  /*2eb0*/  IMAD.IADD R238, R6, 0x1, -R7 ;  /* 0x0000000106ee7824 */ /* 0x000fe400078e0a07 */
[----:B------:R-:W-:Y:S01]  /*2ec0*/  IMAD R237, R237, 0x8, R4 ;  /* 0x00000008eded7824 */ /* 0x000fe200078e0204 */
[----:B------:R-:W0:Y:S01]  /*2ed0*/  LDGDEPBAR ;  /* 0x00000000000079af */ /* 0x000e220000000000 */
[----:B------:R-:W-:Y:S02]  /*2ee0*/  IMAD.U32 R7, RZ, RZ, UR4 ;  /* 0x00000004ff077e24 */ /* 0x000fe4000f8e00ff */
[----:B------:R-:W-:-:S04]  /*2ef0*/  @P3 IMAD.HI.U32 R0, R237, c[0x0][0x2c8], RZ ;  /* 0x0000b200ed003a27 */ /* 0x000fc800078e00ff */
[----:B------:R-:W-:Y:S01]  /*2f00*/  IMAD.MOV.U32 R32, RZ, RZ, R237 ;  /* 0x000000ffff207224 */ /* 0x000fe200078e00ed */
[----:B------:R-:W-:Y:S01]  /*2f10*/  @P3 SHF.R.U32.HI R32, RZ, c[0x0][0x2cc], R0 ;  /* 0x0000b300ff203a19 */ /* 0x000fe20000011600 */
[----:B------:R-:W-:-:S04]  /*2f20*/  IMAD.SHL.U32 R238, R238, 0x2, RZ ;  /* 0x00000002eeee7824 */ /* 0x000fc800078e00ff */
[----:B------:R-:W1:Y:S01]  /*2f30*/  SHFL.IDX PT, R4, R32, RZ, 0x1c1f ;  /* 0x001c1fff20047589 */ /* 0x000e6200000e0000 */
[----:B------:R-:W-:-:S03]  /*2f40*/  IADD3 R7, -R238, UR8, R7 ;  /* 0x00000008ee077c10 */ /* 0x000fc6000fffe107 */
[----:B------:R-:W2:Y:S01]  /*2f50*/  SHFL.IDX PT, R0, R32, 0x1, 0x1c1f ;  /* 0x003c1f0020007f89 */ /* 0x000ea200000e0000 */
[----:B------:R-:W-:Y:S02]  /*2f60*/  IADD3 R33, R7, -UR11, RZ ;  /* 0x8000000b07217c10 */ /* 0x000fe4000fffe0ff */
[----:B------:R-:W-:-:S03]  /*2f70*/  IADD3 R7, -R238, UR17, RZ ;  /* 0x00000011ee077c10 */ /* 0x000fc6000fffe1ff */
[C---:B-1----:R-:W-:Y:S02]  /*2f80*/  IMAD.IADD R4, R33.reuse, 0x1, R4 ;  /* 0x0000000121047824 */ /* 0x042fe400078e0204 */
[----:B--2---:R-:W-:-:S03]  /*2f90*/  IMAD.IADD R0, R33, 0x1, R0 ;  /* 0x0000000121007824 */ /* 0x004fc600078e0200 */
[C---:B------:R-:W-:Y:S02]  /*2fa0*/  IMNMX R35, R7.reuse, R4, PT ;  /* 0x0000000407237217 */ /* 0x040fe40003800200 */
[----:B------:R-:W-:Y:S02]  /*2fb0*/  IMNMX R0, R7, R0, PT ;  /* 0x0000000007007217 */ /* 0x000fe40003800200 */
[----:B------:R-:W-:Y:S02]  /*2fc0*/  ISETP.GT.AND P2, PT, R35, RZ, PT ;  /* 0x000000ff2300720c */ /* 0x000fe40003f44270 */
[C---:B------:R-:W-:Y:S02]  /*2fd0*/  ISETP.GT.AND P1, PT, R0.reuse, RZ, PT ;  /* 0x000000ff0000720c */ /* 0x040fe40003f24270 */
        /* <DEDUP_REMOVED lines=8> */
[----:B------:R-:W-:Y:S02]  /*3060*/  ISETP.GT.AND P2, PT, R0, 0x9, PT ;  /* 0x000000090000780c */ /* 0x000fe40003f44270 */
[----:B------:R-:W-:Y:S02]  /*3070*/  FSEL R48, R25, -INF , P1 ;  /* 0xff80000019307808 */ /* 0x000fe40000800000 */
[----:B------:R-:W-:Y:S02]  /*3080*/  ISETP.GT.AND P1, PT, R35, 0x10, PT ;  /* 0x000000102300780c */ /* 0x000fe40003f24270 */
[----:B------:R-:W-:Y:S02]  /*3090*/  FSEL R42, R26, -INF , P0 ;  /* 0xff8000001a2a7808 */ /* 0x000fe40000000000 */
[----:B------:R-:W-:Y:S02]  /*30a0*/  FSEL R26, R27, -INF , P2 ;  /* 0xff8000001b1a7808 */ /* 0x000fe40001000000 */
[----:B------:R-:W-:-:S02]  /*30b0*/  ISETP.GT.AND P2, PT, R35, 0x11, PT ;  /* 0x000000112300780c */ /* 0x000fc40003f44270 */
[----:B------:R-:W-:Y:S02]  /*30c0*/  FSEL R24, R20, -INF , P1 ;  /* 0xff80000014187808 */ /* 0x000fe40000800000 */
        /* <DEDUP_REMOVED lines=12> */
[----:B------:R-:W-:Y:S02]  /*3190*/  FSEL R38, R15, -INF , P1 ;  /* 0xff8000000f267808 */ /* 0x000fe40000800000 */
[----:B------:R-:W-:Y:S02]  /*31a0*/  ISETP.GT.AND P1, PT, R35, 0x29, PT ;  /* 0x000000292300780c */ /* 0x000fe40003f24270 */
[----:B------:R-:W-:Y:S02]  /*31b0*/  ISETP.GT.AND P2, PT, R0, 0x19, PT ;  /* 0x000000190000780c */ /* 0x000fe40003f44270 */
[----:B------:R-:W-:Y:S02]  /*31c0*/  FSEL R37, R9, -INF , P1 ;  /* 0xff80000009257808 */ /* 0x000fe40000800000 */
[----:B------:R-:W-:-:S02]  /*31d0*/  FMNMX.FTZ R9, R33, R46, !PT ;  /* 0x0000002e21097209 */ /* 0x000fc40007810000 */
[----:B------:R-:W-:Y:S02]  /*31e0*/  FSEL R32, R19, -INF , P2 ;  /* 0xff80000013207808 */ /* 0x000fe40001000000 */
[----:B------:R-:W-:Y:S02]  /*31f0*/  FMNMX.FTZ R9, R50, R9, !PT ;  /* 0x0000000932097209 */ /* 0x000fe40007810000 */
[----:B------:R-:W-:Y:S02]  /*3200*/  ISETP.GT.AND P2, PT, R35, 0x21, PT ;  /* 0x000000212300780c */ /* 0x000fe40003f44270 */
[----:B------:R-:W-:Y:S02]  /*3210*/  FMNMX.FTZ R9, R48, R9, !PT ;  /* 0x0000000930097209 */ /* 0x000fe40007810000 */
[----:B------:R-:W-:Y:S02]  /*3220*/  ISETP.GT.AND P0, PT, R0, 0x10, PT ;  /* 0x000000100000780c */ /* 0x000fe40003f04270 */
[----:B------:R-:W-:-:S02]  /*3230*/  FSEL R28, R13, -INF , P2 ;  /* 0xff8000000d1c7808 */ /* 0x000fc40001000000 */
[----:B------:R-:W-:Y:S02]  /*3240*/  FMNMX.FTZ R9, R24, R9, !PT ;  /* 0x0000000918097209 */ /* 0x000fe40007810000 */
[----:B------:R-:W-:Y:S02]  /*3250*/  ISETP.GT.AND P2, PT, R35, 0x28, PT ;  /* 0x000000282300780c */ /* 0x000fe40003f44270 */
[----:B------:R-:W-:Y:S02]  /*3260*/  FSEL R22, R22, -INF , P0 ;  /* 0xff80000016167808 */ /* 0x000fe40000000000 */
[----:B------:R-:W-:Y:S02]  /*3270*/  ISETP.GT.AND P0, PT, R0, 0x18, PT ;  /* 0x000000180000780c */ /* 0x000fe40003f04270 */
[----:B------:R-:W-:Y:S02]  /*3280*/  FMNMX.FTZ R9, R4, R9, !PT ;  /* 0x0000000904097209 */ /* 0x000fe40007810000 */
[----:B------:R-:W-:-:S02]  /*3290*/  FSEL R30, R8, -INF , P2 ;  /* 0xff800000081e7808 */ /* 0x000fc40001000000 */
[----:B------:R-:W-:Y:S02]  /*32a0*/  ISETP.GT.AND P2, PT, R0, 0x29, PT ;  /* 0x000000290000780c */ /* 0x000fe40003f44270 */
[----:B------:R-:W-:Y:S02]  /*32b0*/  FSEL R34, R18, -INF , P0 ;  /* 0xff80000012227808 */ /* 0x000fe40000000000 */
[----:B------:R-:W-:Y:S02]  /*32c0*/  FMNMX.FTZ R9, R6, R9, !PT ;  /* 0x0000000906097209 */ /* 0x000fe40007810000 */
[----:B------:R-:W-:Y:S02]  /*32d0*/  ISETP.GT.AND P0, PT, R0, 0x20, PT ;  /* 0x000000200000780c */ /* 0x000fe40003f04270 */
[----:B------:R-:W-:Y:S02]  /*32e0*/  FSEL R151, R11, -INF , P2 ;  /* 0xff8000000b977808 */ /* 0x000fe40001000000 */
[----:B------:R-:W-:-:S02]  /*32f0*/  FMNMX.FTZ R11, R7, R44, !PT ;  /* 0x0000002c070b7209 */ /* 0x000fc40007810000 */
[----:B------:R-:W-:Y:S02]  /*3300*/  FMNMX.FTZ R9, R16, R9, !PT ;  /* 0x0000000910097209 */ /* 0x000fe40007810000 */
[----:B------:R-:W-:Y:S02]  /*3310*/  FSEL R39, R14, -INF , P0 ;  /* 0xff8000000e277808 */ /* 0x000fe40000000000 */
[----:B------:R-:W-:Y:S02]  /*3320*/  ISETP.GT.AND P0, PT, R0, 0x28, PT ;  /* 0x000000280000780c */ /* 0x000fe40003f04270 */
[----:B------:R-:W-:Y:S02]  /*3330*/  FMNMX.FTZ R13, R42, R11, !PT ;  /* 0x0000000b2a0d7209 */ /* 0x000fe40007810000 */
[----:B------:R-:W-:Y:S02]  /*3340*/  FMNMX.FTZ R11, R40, R9, !PT ;  /* 0x00000009280b7209 */ /* 0x000fe40007810000 */
[----:B------:R-:W-:-:S02]  /*3350*/  FSEL R153, R10, -INF , P0 ;  /* 0xff8000000a997808 */ /* 0x000fc40000000000 */
[----:B------:R-:W-:Y:S02]  /*3360*/  ISETP.GT.AND P0, PT, R0, 0x30, PT ;  /* 0x000000300000780c */ /* 0x000fe40003f04270 */
[----:B------:R-:W-:Y:S02]  /*3370*/  FMNMX.FTZ R9, R26, R13, !PT ;  /* 0x0000000d1a097209 */ /* 0x000fe40007810000 */
[----:B------:R-:W-:Y:S01]  /*3380*/  FMNMX.FTZ R11, R28, R11, !PT ;  /* 0x0000000b1c0b7209 */ /* 0x000fe20007810000 */
[----:B------:R-:W-:Y:S01]  /*3390*/  LDSM.16.MT88.4 R12, [R220+0x900] ;  /* 0x00090000dc0c783b */ /* 0x000fe20000004200 */
[----:B------:R-:W-:Y:S02]  /*33a0*/  FSEL R67, R106, -INF , P0 ;  /* 0xff8000006a437808 */ /* 0x000fe40000000000 */
[----:B------:R-:W-:Y:S02]  /*33b0*/  FMNMX.FTZ R9, R22, R9, !PT ;  /* 0x0000000916097209 */ /* 0x000fe40007810000 */
[----:B------:R-:W-:-:S02]  /*33c0*/  ISETP.GT.AND P1, PT, R35, 0x30, PT ;  /* 0x000000302300780c */ /* 0x000fc40003f24270 */
[C---:B------:R-:W-:Y:S02]  /*33d0*/  ISETP.GT.AND P0, PT, R35.reuse, 0x38, PT ;  /* 0x000000382300780c */ /* 0x040fe40003f04270 */
[----:B------:R-:W-:Y:S02]  /*33e0*/  FMNMX.FTZ R8, R30, R11, !PT ;  /* 0x0000000b1e087209 */ /* 0x000fe40007810000 */
[----:B------:R-:W-:Y:S02]  /*33f0*/  FMNMX.FTZ R9, R20, R9, !PT ;  /* 0x0000000914097209 */ /* 0x000fe40007810000 */
[----:B------:R-:W-:Y:S02]  /*3400*/  ISETP.GT.AND P2, PT, R35, 0x31, PT ;  /* 0x000000312300780c */ /* 0x000fe40003f44270 */
[----:B------:R-:W-:Y:S02]  /*3410*/  FSEL R63, R104, -INF , P1 ;  /* 0xff800000683f7808 */ /* 0x000fe40000800000 */
[----:B------:R-:W-:-:S02]  /*3420*/  FSEL R148, R100, -INF , P0 ;  /* 0xff80000064947808 */ /* 0x000fc40000000000 */
[----:B------:R-:W-:Y:S02]  /*3430*/  FMNMX.FTZ R8, R37, R8, !PT ;  /* 0x0000000825087209 */ /* 0x000fe40007810000 */
[----:B------:R-:W-:Y:S02]  /*3440*/  ISETP.GT.AND P0, PT, R0, 0x39, PT ;  /* 0x000000390000780c */ /* 0x000fe40003f04270 */
[----:B------:R-:W-:Y:S02]  /*3450*/  FMNMX.FTZ R9, R34, R9, !PT ;  /* 0x0000000922097209 */ /* 0x000fe40007810000 */
[----:B------:R-:W-:Y:S02]  /*3460*/  FSEL R146, R105, -INF , P2 ;  /* 0xff80000069927808 */ /* 0x000fe40001000000 */
[----:B------:R-:W-:Y:S02]  /*3470*/  FMNMX.FTZ R11, R63, R8, !PT ;  /* 0x000000083f0b7209 */ /* 0x000fe40007810000 */
[----:B------:R-:W-:-:S02]  /*3480*/  FSEL R147, R103, -INF , P0 ;  /* 0xff80000067937808 */ /* 0x000fc40000000000 */
[C---:B------:R-:W-:Y:S02]  /*3490*/  ISETP.GT.AND P0, PT, R35.reuse, 0x40, PT ;  /* 0x000000402300780c */ /* 0x040fe40003f04270 */
[----:B------:R-:W-:Y:S02]  /*34a0*/  FMNMX.FTZ R8, R32, R9, !PT ;  /* 0x0000000920087209 */ /* 0x000fe40007810000 */
[----:B------:R-:W-:Y:S02]  /*34b0*/  ISETP.GT.AND P2, PT, R35, 0x39, PT ;  /* 0x000000392300780c */ /* 0x000fe40003f44270 */
[----:B------:R-:W-:Y:S02]  /*34c0*/  FMNMX.FTZ R11, R146, R11, !PT ;  /* 0x0000000b920b7209 */ /* 0x000fe40007810000 */
[----:B------:R-:W-:Y:S02]  /*34d0*/  FSEL R145, R96, -INF , P0 ;  /* 0xff80000060917808 */ /* 0x000fe40000000000 */
[----:B------:R-:W-:-:S02]  /*34e0*/  ISETP.GT.AND P0, PT, R0, 0x41, PT ;  /* 0x000000410000780c */ /* 0x000fc40003f04270 */
[----:B------:R-:W-:Y:S02]  /*34f0*/  FMNMX.FTZ R9, R39, R8, !PT ;  /* 0x0000000827097209 */ /* 0x000fe40007810000 */
[----:B------:R-:W-:Y:S02]  /*3500*/  FSEL R65, R101, -INF , P2 ;  /* 0xff80000065417808 */ /* 0x000fe40001000000 */
[----:B------:R-:W-:Y:S02]  /*3510*/  FMNMX.FTZ R8, R148, R11, !PT ;  /* 0x0000000b94087209 */ /* 0x000fe40007810000 */
[----:B------:R-:W-:Y:S02]  /*3520*/  ISETP.GT.AND P1, PT, R0, 0x31, PT ;  /* 0x000000310000780c */ /* 0x000fe40003f24270 */
[----:B------:R-:W-:Y:S02]  /*3530*/  FSEL R178, R99, -INF , P0 ;  /* 0xff80000063b27808 */ /* 0x000fe40000000000 */
[----:B------:R-:W-:-:S02]  /*3540*/  FMNMX.FTZ R10, R38, R9, !PT ;  /* 0x00000009260a7209 */ /* 0x000fc40007810000 */
[C---:B------:R-:W-:Y:S02]  /*3550*/  ISETP.GT.AND P2, PT, R35.reuse, 0x41, PT ;  /* 0x000000412300780c */ /* 0x040fe40003f44270 */
[----:B------:R-:W-:Y:S02]  /*3560*/  ISETP.GT.AND P0, PT, R35, 0x48, PT ;  /* 0x000000482300780c */ /* 0x000fe40003f04270 */
[----:B------:R-:W-:Y:S02]  /*3570*/  FMNMX.FTZ R8, R65, R8, !PT ;  /* 0x0000000841087209 */ /* 0x000fe40007810000 */
[----:B------:R-:W-:Y:S02]  /*3580*/  FSEL R154, R107, -INF , P1 ;  /* 0xff8000006b9a7808 */ /* 0x000fe40000800000 */
[----:B------:R-:W-:Y:S01]  /*3590*/  FMNMX.FTZ R10, R153, R10, !PT ;  /* 0x0000000a990a7209 */ /* 0x000fe20007810000 */
[----:B------:R-:W-:Y:S01]  /*35a0*/  LDSM.16.MT88.4 R104, [R222+0x4100] ;  /* 0x00410000de68783b */ /* 0x000fe20000004200 */
[----:B------:R-:W-:-:S02]  /*35b0*/  ISETP.GT.AND P1, PT, R0, 0x38, PT ;  /* 0x000000380000780c */ /* 0x000fc40003f24270 */
[----:B------:R-:W-:Y:S02]  /*35c0*/  FSEL R176, R97, -INF , P2 ;  /* 0xff80000061b07808 */ /* 0x000fe40001000000 */
[----:B------:R-:W-:Y:S02]  /*35d0*/  FSEL R139, R92, -INF , P0 ;  /* 0xff8000005c8b7808 */ /* 0x000fe40000000000 */
[----:B------:R-:W-:Y:S02]  /*35e0*/  FMNMX.FTZ R9, R145, R8, !PT ;  /* 0x0000000891097209 */ /* 0x000fe40007810000 */
[----:B------:R-:W-:Y:S02]  /*35f0*/  ISETP.GT.AND P0, PT, R0, 0x49, PT ;  /* 0x000000490000780c */ /* 0x000fe40003f04270 */
[----:B------:R-:W-:Y:S02]  /*3600*/  FMNMX.FTZ R8, R151, R10, !PT ;  /* 0x0000000a97087209 */ /* 0x000fe40007810000 */
[----:B------:R-:W-:-:S02]  /*3610*/  FSEL R149, R102, -INF , P1 ;  /* 0xff80000066957808 */ /* 0x000fc40000800000 */
[----:B------:R-:W-:Y:S02]  /*3620*/  ISETP.GT.AND P2, PT, R35, 0x49, PT ;  /* 0x000000492300780c */ /* 0x000fe40003f44270 */
[----:B------:R-:W-:Y:S02]  /*3630*/  FMNMX.FTZ R10, R176, R9, !PT ;  /* 0x00000009b00a7209 */ /* 0x000fe40007810000 */
[----:B------:R-:W-:Y:S02]  /*3640*/  ISETP.GT.AND P1, PT, R0, 0x40, PT ;  /* 0x000000400000780c */ /* 0x000fe40003f24270 */
[----:B------:R-:W-:Y:S02]  /*3650*/  FSEL R182, R95, -INF , P0 ;  /* 0xff8000005fb67808 */ /* 0x000fe40000000000 */
[----:B------:R-:W-:Y:S02]  /*3660*/  ISETP.GT.AND P0, PT, R35, 0x50, PT ;  /* 0x000000502300780c */ /* 0x000fe40003f04270 */
[----:B------:R-:W-:-:S02]  /*3670*/  FMNMX.FTZ R9, R67, R8, !PT ;  /* 0x0000000843097209 */ /* 0x000fc40007810000 */
[----:B------:R-:W-:Y:S02]  /*3680*/  FSEL R133, R93, -INF , P2 ;  /* 0xff8000005d857808 */ /* 0x000fe40001000000 */
[----:B------:R-:W-:Y:S02]  /*3690*/  FMNMX.FTZ R10, R139, R10, !PT ;  /* 0x0000000a8b0a7209 */ /* 0x000fe40007810000 */
[----:B------:R-:W-:Y:S02]  /*36a0*/  FSEL R135, R98, -INF , P1 ;  /* 0xff80000062877808 */ /* 0x000fe40000800000 */
[----:B------:R-:W-:Y:S01]  /*36b0*/  ISETP.GT.AND P1, PT, R0, 0x48, PT ;  /* 0x000000480000780c */ /* 0x000fe20003f24270 */
[----:B------:R-:W-:Y:S01]  /*36c0*/  LDSM.16.MT88.4 R96, [R224+0x4100] ;  /* 0x00410000e060783b */ /* 0x000fe20000004200 */
[----:B------:R-:W-:Y:S02]  /*36d0*/  FSEL R252, R88, -INF , P0 ;  /* 0xff80000058fc7808 */ /* 0x000fe40000000000 */
[----:B------:R-:W-:-:S02]  /*36e0*/  ISETP.GT.AND P0, PT, R0, 0x51, PT ;  /* 0x000000510000780c */ /* 0x000fc40003f04270 */
[----:B------:R-:W-:Y:S02]  /*36f0*/  FMNMX.FTZ R8, R154, R9, !PT ;  /* 0x000000099a087209 */ /* 0x000fe40007810000 */
[----:B------:R-:W-:Y:S02]  /*3700*/  ISETP.GT.AND P2, PT, R35, 0x51, PT ;  /* 0x000000512300780c */ /* 0x000fe40003f44270 */
[----:B------:R-:W-:Y:S02]  /*3710*/  FMNMX.FTZ R9, R133, R10, !PT ;  /* 0x0000000a85097209 */ /* 0x000fe40007810000 */
[----:B------:R-:W-:Y:S02]  /*3720*/  FSEL R137, R94, -INF , P1 ;  /* 0xff8000005e897808 */ /* 0x000fe40000800000 */
[----:B------:R-:W-:Y:S02]  /*3730*/  ISETP.GT.AND P1, PT, R0, 0x50, PT ;  /* 0x000000500000780c */ /* 0x000fe40003f24270 */
        /* <DEDUP_REMOVED lines=30> */
[----:B------:R-:W-:Y:S02]  /*3920*/  ISETP.GT.AND P2, PT, R0, 0x58, PT ;  /* 0x000000580000780c */ /* 0x000fe40003f44270 */
[----:B------:R-:W-:Y:S02]  /*3930*/  FMNMX.FTZ R11, R244, R11, !PT ;  /* 0x0000000bf40b7209 */ /* 0x000fe40007810000 */
[----:B------:R-:W-:-:S02]  /*3940*/  ISETP.GT.AND P1, PT, R35, 0x71, PT ;  /* 0x000000712300780c */ /* 0x000fc40003f24270 */
[----:B------:R-:W-:Y:S02]  /*3950*/  FSEL R144, R72, -INF , P0 ;  /* 0xff80000048907808 */ /* 0x000fe40000000000 */
[----:B------:R-:W-:Y:S02]  /*3960*/  FMNMX.FTZ R9, R160, R9, !PT ;  /* 0x00000009a0097209 */ /* 0x000fe40007810000 */
        /* <DEDUP_REMOVED lines=8> */
[----:B------:R-:W-:Y:S02]  /*39f0*/  FMNMX.FTZ R11, R236, R11, !PT ;  /* 0x0000000bec0b7209 */ /* 0x000fe40007810000 */
[----:B------:R-:W-:-:S02]  /*3a00*/  ISETP.GT.AND P2, PT, R35, 0x79, PT ;  /* 0x000000792300780c */ /* 0x000fc40003f44270 */
[----:B------:R-:W-:Y:S02]  /*3a10*/  ISETP.GT.AND P0, PT, R0, 0x61, PT ;  /* 0x000000610000780c */ /* 0x000fe40003f04270 */
[----:B------:R-:W-:Y:S02]  /*3a20*/  FSEL R136, R68, -INF , P6 ;  /* 0xff80000044887808 */ /* 0x000fe40003000000 */
[----:B------:R-:W-:Y:S02]  /*3a30*/  FMNMX.FTZ R9, R138, R9, !PT ;  /* 0x000000098a097209 */ /* 0x000fe40007810000 */
[----:B------:R-:W-:Y:S02]  /*3a40*/  FSEL R158, R82, -INF , P1 ;  /* 0xff800000529e7808 */ /* 0x000fe40000800000 */
[----:B------:R-:W-:Y:S02]  /*3a50*/  FMNMX.FTZ R11, R180, R11, !PT ;  /* 0x0000000bb40b7209 */ /* 0x000fe40007810000 */
[----:B------:R-:W-:-:S02]  /*3a60*/  FSEL R156, R83, -INF , P0 ;  /* 0xff800000539c7808 */ /* 0x000fc40000000000 */
[----:B------:R-:W-:Y:S01]  /*3a70*/  FSEL R134, R69, -INF , P2 ;  /* 0xff80000045867808 */ /* 0x000fe20001000000 */
[----:B------:R-:W-:Y:S01]  /*3a80*/  LDSM.16.MT88.4 R80, [R221+0x100] ;  /* 0x00010000dd50783b */ /* 0x000fe20000004200 */
[----:B------:R-:W-:Y:S02]  /*3a90*/  FMNMX.FTZ R9, R136, R9, !PT ;  /* 0x0000000988097209 */ /* 0x000fe40007810000 */
[----:B------:R-:W-:Y:S02]  /*3aa0*/  ISETP.GT.AND P0, PT, R0, 0x68, PT ;  /* 0x000000680000780c */ /* 0x000fe40003f04270 */
[----:B------:R-:W-:Y:S02]  /*3ab0*/  FMNMX.FTZ R11, R158, R11, !PT ;  /* 0x0000000b9e0b7209 */ /* 0x000fe40007810000 */
[----:B------:R-:W-:Y:S02]  /*3ac0*/  ISETP.GT.AND P1, PT, R0, 0x69, PT ;  /* 0x000000690000780c */ /* 0x000fe40003f24270 */
[----:B------:R-:W-:-:S02]  /*3ad0*/  FMNMX.FTZ R8, R134, R9, !PT ;  /* 0x0000000986087209 */ /* 0x000fc40007810000 */
[----:B------:R-:W-:Y:S02]  /*3ae0*/  FSEL R152, R78, -INF , P0 ;  /* 0xff8000004e987808 */ /* 0x000fe40000000000 */
[----:B------:R-:W-:Y:S01]  /*3af0*/  FMNMX.FTZ R11, R156, R11, !PT ;  /* 0x0000000b9c0b7209 */ /* 0x000fe20007810000 */
[----:B------:R-:W1:Y:S01]  /*3b00*/  SHFL.BFLY PT, R9, R8, 0x2, 0x1f ;  /* 0x0c401f0008097f89 */ /* 0x000e6200000e0000 */
[----:B------:R-:W-:Y:S02]  /*3b10*/  FSEL R150, R79, -INF , P1 ;  /* 0xff8000004f967808 */ /* 0x000fe40000800000 */
[----:B------:R-:W-:Y:S02]  /*3b20*/  ISETP.GT.AND P1, PT, R0, 0x70, PT ;  /* 0x000000700000780c */ /* 0x000fe40003f24270 */
[----:B------:R-:W-:Y:S02]  /*3b30*/  FMNMX.FTZ R11, R152, R11, !PT ;  /* 0x0000000b980b7209 */ /* 0x000fe40007810000 */
[----:B------:R-:W-:-:S02]  /*3b40*/  ISETP.GT.AND P0, PT, R0, 0x71, PT ;  /* 0x000000710000780c */ /* 0x000fc40003f04270 */
[----:B------:R-:W-:Y:S02]  /*3b50*/  FSEL R66, R74, -INF , P1 ;  /* 0xff8000004a427808 */ /* 0x000fe40000800000 */
[----:B------:R-:W-:Y:S02]  /*3b60*/  FMNMX.FTZ R11, R150, R11, !PT ;  /* 0x0000000b960b7209 */ /* 0x000fe40007810000 */
[----:B------:R-:W-:Y:S02]  /*3b70*/  FSEL R64, R75, -INF , P0 ;  /* 0xff8000004b407808 */ /* 0x000fe40000000000 */
[----:B------:R-:W-:Y:S01]  /*3b80*/  ISETP.GT.AND P1, PT, R0, 0x78, PT ;  /* 0x000000780000780c */ /* 0x000fe20003f24270 */
[----:B------:R-:W-:Y:S01]  /*3b90*/  LDSM.16.MT88.4 R72, [R222+0x100] ;  /* 0x00010000de48783b */ /* 0x000fe20000004200 */
[----:B------:R-:W-:Y:S02]  /*3ba0*/  FMNMX.FTZ R11, R66, R11, !PT ;  /* 0x0000000b420b7209 */ /* 0x000fe40007810000 */
[----:B------:R-:W-:-:S02]  /*3bb0*/  ISETP.GT.AND P0, PT, R0, 0x79, PT ;  /* 0x000000790000780c */ /* 0x000fc40003f04270 */
[----:B------:R-:W-:Y:S02]  /*3bc0*/  FSEL R62, R70, -INF , P1 ;  /* 0xff800000463e7808 */ /* 0x000fe40000800000 */
[----:B------:R-:W-:Y:S02]  /*3bd0*/  FMNMX.FTZ R11, R64, R11, !PT ;  /* 0x0000000b400b7209 */ /* 0x000fe40007810000 */
[----:B------:R-:W-:Y:S02]  /*3be0*/  FSEL R60, R71, -INF , P0 ;  /* 0xff800000473c7808 */ /* 0x000fe40000000000 */
        /* <DEDUP_REMOVED lines=23> */
[----:B------:R-:W-:Y:S01]  /*3d60*/  MUFU.EX2 R56, R56 ;  /* 0x0000003800387308 */ /* 0x000fe20000000800 */
[----:B------:R-:W-:-:S02]  /*3d70*/  FFMA.FTZ R45, R16, c[0x0][0x2d0], -R61 ;  /* 0x0000b400102d7a23 */ /* 0x000fc4000001083d */
[----:B------:R-:W-:Y:S01]  /*3d80*/  LDSM.16.MT88.4 R16, [R221+0x900] ;  /* 0x00090000dd10783b */ /* 0x000fe20000004200 */
[----:B------:R-:W-:Y:S01]  /*3d90*/  FSEL R59, R59, RZ, P0 ;  /* 0x000000ff3b3b7208 */ /* 0x000fe20000000000 */
[--C-:B------:R-:W-:Y:S02]  /*3da0*/  FFMA.FTZ R41, R28, c[0x0][0x2d0], -R61.reuse ;  /* 0x0000b4001c297a23 */ /* 0x100fe4000001083d */
[----:B------:R-:W-:Y:S01]  /*3db0*/  FFMA.FTZ R37, R37, c[0x0][0x2d0], -R61 ;  /* 0x0000b40025257a23 */ /* 0x000fe2000001083d */
[----:B------:R-:W1:Y:S01]  /*3dc0*/  MUFU.EX2 R55, R55 ;  /* 0x0000003700377308 */ /* 0x000e620000000800 */
[--C-:B------:R-:W-:Y:S02]  /*3dd0*/  FFMA.FTZ R58, R7, c[0x0][0x2d0], -R59.reuse ;  /* 0x0000b400073a7a23 */ /* 0x100fe4000001083b */
[--C-:B------:R-:W-:Y:S01]  /*3de0*/  FFMA.FTZ R57, R44, c[0x0][0x2d0], -R59.reuse ;  /* 0x0000b4002c397a23 */ /* 0x100fe2000001083b */
[----:B------:R-:W2:Y:S01]  /*3df0*/  LDSM.16.MT88.4 R4, [R220+0x4100] ;  /* 0x00410000dc04783b */ /* 0x000ea20000004200 */
[----:B------:R-:W-:-:S02]  /*3e00*/  FFMA.FTZ R52, R42, c[0x0][0x2d0], -R59 ;  /* 0x0000b4002a347a23 */ /* 0x000fc4000001083b */
[--C-:B------:R-:W-:Y:S01]  /*3e10*/  FFMA.FTZ R51, R26, c[0x0][0x2d0], -R59.reuse ;  /* 0x0000b4001a337a23 */ /* 0x100fe2000001083b */
[----:B------:R-:W3:Y:S01]  /*3e20*/  MUFU.EX2 R50, R50 ;  /* 0x0000003200327308 */ /* 0x000ee20000000800 */
[--C-:B------:R-:W-:Y:S01]  /*3e30*/  FFMA.FTZ R47, R22, c[0x0][0x2d0], -R59.reuse ;  /* 0x0000b400162f7a23 */ /* 0x100fe2000001083b */
[----:B------:R-:W-:Y:S01]  /*3e40*/  LDSM.16.MT88.4 R24, [R224+0x900] ;  /* 0x00090000e018783b */ /* 0x000fe20000004200 */
[--C-:B------:R-:W-:Y:S02]  /*3e50*/  FFMA.FTZ R46, R20, c[0x0][0x2d0], -R59.reuse ;  /* 0x0000b400142e7a23 */ /* 0x100fe4000001083b */
[--C-:B------:R-:W-:Y:S01]  /*3e60*/  FFMA.FTZ R43, R34, c[0x0][0x2d0], -R59.reuse ;  /* 0x0000b400222b7a23 */ /* 0x100fe2000001083b */
[----:B------:R-:W-:Y:S01]  /*3e70*/  LDSM.16.MT88.4 R20, [R222+0x900] ;  /* 0x00090000de14783b */ /* 0x000fe20000004200 */
[----:B------:R-:W-:Y:S01]  /*3e80*/  FFMA.FTZ R42, R32, c[0x0][0x2d0], -R59 ;  /* 0x0000b400202a7a23 */ /* 0x000fe2000001083b */
[----:B------:R-:W-:Y:S01]  /*3e90*/  MUFU.EX2 R58, R58 ;  /* 0x0000003a003a7308 */ /* 0x000fe20000000800 */
[----:B-1----:R-:W-:Y:S01]  /*3ea0*/  F2FP.PACK_AB R112, R55, R56 ;  /* 0x000000383770723e */ /* 0x002fe200000000ff */
[----:B------:R-:W1:Y:S01]  /*3eb0*/  LDSM.16.MT88.4 R32, [R222+0x4900] ;  /* 0x00490000de20783b */ /* 0x000e620000004200 */
[----:B------:R-:W-:-:S02]  /*3ec0*/  FFMA.FTZ R44, R40, c[0x0][0x2d0], -R61 ;  /* 0x0000b400282c7a23 */ /* 0x000fc4000001083d */
[----:B------:R-:W-:Y:S02]  /*3ed0*/  FFMA.FTZ R40, R30, c[0x0][0x2d0], -R61 ;  /* 0x0000b4001e287a23 */ /* 0x000fe4000001083d */
[----:B------:R-:W-:Y:S01]  /*3ee0*/  LDSM.16.MT88.4 R28, [R221+0x4900] ;  /* 0x00490000dd1c783b */ /* 0x000fe20000004200 */
[----:B------:R-:W4:Y:S01]  /*3ef0*/  MUFU.EX2 R57, R57 ;  /* 0x0000003900397308 */ /* 0x000f220000000800 */
[----:B---3--:R-:W-:Y:S01]  /*3f00*/  F2FP.PACK_AB R114, R50, R53 ;  /* 0x000000353272723e */ /* 0x008fe200000000ff */
[--C-:B------:R-:W-:Y:S02]  /*3f10*/  FFMA.FTZ R39, R39, c[0x0][0x2d0], -R59.reuse ;  /* 0x0000b40027277a23 */ /* 0x100fe4000001083b */
[--C-:B------:R-:W-:Y:S02]  /*3f20*/  FFMA.FTZ R38, R38, c[0x0][0x2d0], -R59.reuse ;  /* 0x0000b40026267a23 */ /* 0x100fe4000001083b */
[--C-:B------:R-:W-:Y:S02]  /*3f30*/  FFMA.FTZ R3, R153, c[0x0][0x2d0], -R59.reuse ;  /* 0x0000b40099037a23 */ /* 0x100fe4000001083b */
[----:B------:R-:W-:Y:S01]  /*3f40*/  MUFU.EX2 R52, R52 ;  /* 0x0000003400347308 */ /* 0x000fe20000000800 */
[----:B------:R-:W-:-:S02]  /*3f50*/  FFMA.FTZ R2, R151, c[0x0][0x2d0], -R59 ;  /* 0x0000b40097027a23 */ /* 0x000fc4000001083b */
[--C-:B------:R-:W-:Y:S02]  /*3f60*/  FFMA.FTZ R63, R63, c[0x0][0x2d0], -R61.reuse ;  /* 0x0000b4003f3f7a23 */ /* 0x100fe4000001083d */
[--C-:B------:R-:W-:Y:S02]  /*3f70*/  FFMA.FTZ R146, R146, c[0x0][0x2d0], -R61.reuse ;  /* 0x0000b40092927a23 */ /* 0x100fe4000001083d */
[--C-:B------:R-:W-:Y:S01]  /*3f80*/  FFMA.FTZ R148, R148, c[0x0][0x2d0], -R61.reuse ;  /* 0x0000b40094947a23 */ /* 0x100fe2000001083d */
[----:B------:R-:W3:Y:S01]  /*3f90*/  MUFU.EX2 R51, R51 ;  /* 0x0000003300337308 */ /* 0x000ee20000000800 */
[----:B----4-:R-:W-:Y:S01]  /*3fa0*/  F2FP.PACK_AB R113, R57, R58 ;  /* 0x0000003a3971723e */ /* 0x010fe200000000ff */
[----:B------:R-:W-:Y:S02]  /*3fb0*/  FFMA.FTZ R65, R65, c[0x0][0x2d0], -R61 ;  /* 0x0000b40041417a23 */ /* 0x000fe4000001083d */
[--C-:B------:R-:W-:Y:S02]  /*3fc0*/  FFMA.FTZ R67, R67, c[0x0][0x2d0], -R59.reuse ;  /* 0x0000b40043437a23 */ /* 0x100fe4000001083b */
[----:B------:R-:W-:-:S02]  /*3fd0*/  FFMA.FTZ R154, R154, c[0x0][0x2d0], -R59 ;  /* 0x0000b4009a9a7a23 */ /* 0x000fc4000001083b */
[----:B------:R-:W-:Y:S01]  /*3fe0*/  MUFU.EX2 R54, R54 ;  /* 0x0000003600367308 */ /* 0x000fe20000000800 */
[----:B------:R-:W-:Y:S02]  /*3ff0*/  FFMA.FTZ R149, R149, c[0x0][0x2d0], -R59 ;  /* 0x0000b40095957a23 */ /* 0x000fe4000001083b */
[----:B------:R-:W-:Y:S02]  /*4000*/  FFMA.FTZ R133, R133, c[0x0][0x2d0], -R61 ;  /* 0x0000b40085857a23 */ /* 0x000fe4000001083d */
[--C-:B------:R-:W-:Y:S02]  /*4010*/  FFMA.FTZ R135, R135, c[0x0][0x2d0], -R59.reuse ;  /* 0x0000b40087877a23 */ /* 0x100fe4000001083b */
[--C-:B------:R-:W-:Y:S01]  /*4020*/  FFMA.FTZ R178, R178, c[0x0][0x2d0], -R59.reuse ;  /* 0x0000b400b2b27a23 */ /* 0x100fe2000001083b */
[----:B---3--:R-:W-:Y:S01]  /*4030*/  F2FP.PACK_AB R115, R51, R52 ;  /* 0x000000343373723e */ /* 0x008fe200000000ff */
[----:B------:R-:W3:Y:S01]  /*4040*/  MUFU.EX2 R49, R49 ;  /* 0x0000003100317308 */ /* 0x000ee20000000800 */
[----:B------:R-:W-:-:S02]  /*4050*/  FFMA.FTZ R137, R137, c[0x0][0x2d0], -R59 ;  /* 0x0000b40089897a23 */ /* 0x000fc4000001083b */
[----:B------:R-:W-:Y:S02]  /*4060*/  FFMA.FTZ R182, R182, c[0x0][0x2d0], -R59 ;  /* 0x0000b400b6b67a23 */ /* 0x000fe4000001083b */
[--C-:B------:R-:W-:Y:S01]  /*4070*/  FFMA.FTZ R250, R250, c[0x0][0x2d0], -R61.reuse ;  /* 0x0000b400fafa7a23 */ /* 0x100fe2000001083d */
[C---:B------:R-:W-:Y:S01]  /*4080*/  HMMA.16816.F32 R84, R112.reuse, R88, RZ ;  /* 0x000000587054723c */ /* 0x040fe200000018ff */
[----:B------:R-:W-:Y:S01]  /*4090*/  FFMA.FTZ R246, R246, c[0x0][0x2d0], -R61 ;  /* 0x0000b400f6f67a23 */ /* 0x000fe2000001083d */
        /* <DEDUP_REMOVED lines=14> */
[--C-:B------:R-:W-:Y:S02]  /*4180*/  FFMA.FTZ R157, R150, c[0x0][0x2d0], -R59.reuse ;  /* 0x0000b400969d7a23 */ /* 0x100fe4000001083b */
[----:B------:R-:W-:Y:S01]  /*4190*/  FFMA.FTZ R229, R60, c[0x0][0x2d0], -R59 ;  /* 0x0000b4003ce57a23 */ /* 0x000fe2000001083b */
[----:B------:R-:W-:Y:S01]  /*41a0*/  HMMA.16816.F32 R68, R112, R72, RZ ;  /* 0x000000487044723c */ /* 0x000fe200000018ff */
[----:B------:R-:W-:Y:S01]  /*41b0*/  FADD.FTZ R57, R58, R57 ;  /* 0x000000393a397221 */ /* 0x000fe20000010000 */
[----:B------:R-:W4:Y:S01]  /*41c0*/  MUFU.EX2 R46, R46 ;  /* 0x0000002e002e7308 */ /* 0x000f220000000800 */
[----:B------:R-:W-:-:S04]  /*41d0*/  FADD.FTZ R56, R56, R55 ;  /* 0x0000003738387221 */ /* 0x000fc80000010000 */
[----:B------:R-:W-:Y:S01]  /*41e0*/  FADD.FTZ R53, R53, R56 ;  /* 0x0000003835357221 */ /* 0x000fe20000010000 */
[----:B------:R-:W-:Y:S02]  /*41f0*/  HMMA.16816.F32 R76, R112, R80, RZ ;  /* 0x00000050704c723c */ /* 0x000fe400000018ff */
[----:B------:R-:W-:Y:S01]  /*4200*/  MUFU.EX2 R43, R43 ;  /* 0x0000002b002b7308 */ /* 0x000fe20000000800 */
[----:B------:R-:W-:-:S05]  /*4210*/  FADD.FTZ R53, R50, R53 ;  /* 0x0000003532357221 */ /* 0x000fca0000010000 */
[C---:B------:R-:W-:Y:S02]  /*4220*/  HMMA.16816.F32 R92, R112.reuse, R96, RZ ;  /* 0x00000060705c723c */ /* 0x040fe400000018ff */
[----:B------:R-:W5:Y:S06]  /*4230*/  MUFU.EX2 R42, R42 ;  /* 0x0000002a002a7308 */ /* 0x000f6c0000000800 */
[C---:B------:R-:W-:Y:S02]  /*4240*/  HMMA.16816.F32 R100, R112.reuse, R104, RZ ;  /* 0x000000687064723c */ /* 0x040fe400000018ff */
[----:B------:R-:W-:Y:S06]  /*4250*/  MUFU.EX2 R44, R44 ;  /* 0x0000002c002c7308 */ /* 0x000fec0000000800 */
[C---:B------:R-:W-:Y:S02]  /*4260*/  HMMA.16816.F32 R120, R112.reuse, R108, RZ ;  /* 0x0000006c7078723c */ /* 0x040fe400000018ff */
[----:B------:R-:W1:Y:S06]  /*4270*/  MUFU.EX2 R41, R41 ;  /* 0x0000002900297308 */ /* 0x000e6c0000000800 */
[C---:B------:R-:W-:Y:S02]  /*4280*/  HMMA.16816.F32 R124, R112.reuse, R126, RZ ;  /* 0x0000007e707c723c */ /* 0x040fe400000018ff */
[----:B------:R-:W-:Y:S06]  /*4290*/  MUFU.EX2 R40, R40 ;  /* 0x0000002800287308 */ /* 0x000fec0000000800 */
[C---:B------:R-:W-:Y:S02]  /*42a0*/  HMMA.16816.F32 R72, R112.reuse, R74, RZ ;  /* 0x0000004a7048723c */ /* 0x040fe400000018ff */
[----:B------:R-:W-:Y:S06]  /*42b0*/  MUFU.EX2 R37, R37 ;  /* 0x0000002500257308 */ /* 0x000fec0000000800 */
        /* <DEDUP_REMOVED lines=12> */
[----:B----4-:R-:W-:Y:S01]  /*4380*/  F2FP.PACK_AB R5, R46, R47 ;  /* 0x0000002f2e05723e */ /* 0x010fe200000000ff */
[----:B------:R-:W2:Y:S01]  /*4390*/  MUFU.EX2 R146, R146 ;  /* 0x0000009200927308 */ /* 0x000ea20000000800 */
[----:B------:R-:W-:-:S04]  /*43a0*/  FADD.FTZ R54, R54, R53 ;  /* 0x0000003536367221 */ /* 0x000fc80000010000 */
[----:B------:R-:W-:Y:S01]  /*43b0*/  F2FP.PACK_AB R6, R45, R48 ;  /* 0x000000302d06723e */ /* 0x000fe200000000ff */
[----:B------:R-:W-:Y:S01]  /*43c0*/  FADD.FTZ R49, R49, R54 ;  /* 0x0000003631317221 */ /* 0x000fe20000010000 */
[----:B-----5:R-:W-:Y:S01]  /*43d0*/  F2FP.PACK_AB R7, R42, R43 ;  /* 0x0000002b2a07723e */ /* 0x020fe200000000ff */
[----:B------:R-:W-:Y:S02]  /*43e0*/  MUFU.EX2 R148, R148 ;  /* 0x0000009400947308 */ /* 0x000fe40000000800 */
[----:B------:R-:W-:-:S04]  /*43f0*/  FADD.FTZ R48, R48, R49 ;  /* 0x0000003130307221 */ /* 0x000fc80000010000 */
[C---:B------:R-:W-:Y:S01]  /*4400*/  HMMA.16816.F32 R84, R4.reuse, R12, R84 ;  /* 0x0000000c0454723c */ /* 0x040fe20000001854 */
[----:B------:R-:W-:Y:S01]  /*4410*/  FADD.FTZ R45, R45, R48 ;  /* 0x000000302d2d7221 */ /* 0x000fe20000010000 */
[----:B------:R-:W-:Y:S06]  /*4420*/  MUFU.EX2 R65, R65 ;  /* 0x0000004100417308 */ /* 0x000fec0000000800 */
[C---:B------:R-:W-:Y:S01]  /*4430*/  HMMA.16816.F32 R88, R4.reuse, R14, R88 ;  /* 0x0000000e0458723c */ /* 0x040fe20000001858 */
[----:B------:R-:W3:Y:S01]  /*4440*/  LDSM.16.MT88.4 R12, [R220+0x4900] ;  /* 0x00490000dc0c783b */ /* 0x000ee20000004200 */
[----:B------:R-:W-:Y:S06]  /*4450*/  MUFU.EX2 R67, R67 ;  /* 0x0000004300437308 */ /* 0x000fec0000000800 */
[C---:B------:R-:W-:Y:S02]  /*4460*/  HMMA.16816.F32 R92, R4.reuse, R8, R92 ;  /* 0x00000008045c723c */ /* 0x040fe4000000185c */
[----:B------:R-:W4:Y:S06]  /*4470*/  MUFU.EX2 R154, R154 ;  /* 0x0000009a009a7308 */ /* 0x000f2c0000000800 */
[C---:B------:R-:W-:Y:S01]  /*4480*/  HMMA.16816.F32 R96, R4.reuse, R10, R96 ;  /* 0x0000000a0460723c */ /* 0x040fe20000001860 */
[----:B------:R-:W5:Y:S01]  /*4490*/  LDSM.16.MT88.4 R8, [R220+0x1100] ;  /* 0x00110000dc08783b */ /* 0x000f620000004200 */
[----:B------:R-:W-:Y:S06]  /*44a0*/  MUFU.EX2 R133, R133 ;  /* 0x0000008500857308 */ /* 0x000fec0000000800 */
[C---:B------:R-:W-:Y:S02]  /*44b0*/  HMMA.16816.F32 R76, R4.reuse, R16, R76 ;  /* 0x00000010044c723c */ /* 0x040fe4000000184c */
[----:B------:R-:W-:Y:S06]  /*44c0*/  MUFU.EX2 R135, R135 ;  /* 0x0000008700877308 */ /* 0x000fec0000000800 */
[C---:B------:R-:W-:Y:S01]  /*44d0*/  HMMA.16816.F32 R80, R4.reuse, R18, R80 ;  /* 0x000000120450723c */ /* 0x040fe20000001850 */
[----:B------:R-:W2:Y:S01]  /*44e0*/  LDSM.16.MT88.4 R16, [R221+0x1100] ;  /* 0x00110000dd10783b */ /* 0x000ea20000004200 */
[----:B------:R-:W-:Y:S06]  /*44f0*/  MUFU.EX2 R178, R178 ;  /* 0x000000b200b27308 */ /* 0x000fec0000000800 */
[C---:B-1----:R-:W-:Y:S02]  /*4500*/  HMMA.16816.F32 R100, R4.reuse, R32, R100 ;  /* 0x000000200464723c */ /* 0x042fe40000001864 */
[----:B------:R-:W-:Y:S06]  /*4510*/  MUFU.EX2 R137, R137 ;  /* 0x0000008900897308 */ /* 0x000fec0000000800 */
[C---:B---3--:R-:W-:Y:S02]  /*4520*/  HMMA.16816.F32 R116, R4.reuse, R12, R116 ;  /* 0x0000000c0474723c */ /* 0x048fe40000001874 */
[----:B------:R-:W-:Y:S06]  /*4530*/  MUFU.EX2 R182, R182 ;  /* 0x000000b600b67308 */ /* 0x000fec0000000800 */
[C---:B------:R-:W-:Y:S01]  /*4540*/  HMMA.16816.F32 R112, R4.reuse, R14, R112 ;  /* 0x0000000e0470723c */ /* 0x040fe20000001870 */
[----:B------:R-:W1:Y:S01]  /*4550*/  LDSM.16.MT88.4 R12, [R224+0x5100] ;  /* 0x00510000e00c783b */ /* 0x000e620000004200 */
[----:B------:R-:W-:Y:S06]  /*4560*/  MUFU.EX2 R250, R250 ;  /* 0x000000fa00fa7308 */ /* 0x000fec0000000800 */
[C---:B------:R-:W-:Y:S01]  /*4570*/  HMMA.16816.F32 R104, R4.reuse, R34, R104 ;  /* 0x000000220468723c */ /* 0x040fe20000001868 */
[----:B------:R-:W3:Y:S01]  /*4580*/  LDSM.16.MT88.4 R32, [R222+0x5100] ;  /* 0x00510000de20783b */ /* 0x000ee20000004200 */
        /* <DEDUP_REMOVED lines=22> */
[----:B------:R-:W-:-:S03]  /*46f0*/  F2FP.PACK_AB R7, R2, R3 ;  /* 0x000000030207723e */ /* 0x000fc600000000ff */
[----:B------:R-:W-:Y:S02]  /*4700*/  FADD.FTZ R40, R40, R41 ;  /* 0x0000002928287221 */ /* 0x000fe40000010000 */
[----:B------:R-:W-:Y:S02]  /*4710*/  MUFU.EX2 R156, R156 ;  /* 0x0000009c009c7308 */ /* 0x000fe40000000800 */
[----:B-----5:R-:W-:Y:S01]  /*4720*/  HMMA.16816.F32 R84, R4, R8, R84 ;  /* 0x000000080454723c */ /* 0x020fe20000001854 */
[----:B------:R-:W-:-:S05]  /*4730*/  FADD.FTZ R40, R37, R40 ;  /* 0x0000002825287221 */ /* 0x000fca0000010000 */
[----:B------:R-:W-:Y:S02]  /*4740*/  MUFU.EX2 R152, R152 ;  /* 0x0000009800987308 */ /* 0x000fe40000000800 */
[C---:B------:R-:W-:Y:S01]  /*4750*/  HMMA.16816.F32 R88, R4.reuse, R10, R88 ;  /* 0x0000000a0458723c */ /* 0x040fe20000001858 */
[----:B------:R-:W5:Y:S05]  /*4760*/  LDSM.16.MT88.4 R8, [R220+0x5100] ;  /* 0x00510000dc08783b */ /* 0x000f6a0000004200 */
[----:B------:R-:W-:Y:S02]  /*4770*/  MUFU.EX2 R157, R157 ;  /* 0x0000009d009d7308 */ /* 0x000fe40000000800 */
[C---:B--2---:R-:W-:Y:S06]  /*4780*/  HMMA.16816.F32 R76, R4.reuse, R16, R76 ;  /* 0x00000010044c723c */ /* 0x044fec000000184c */
[----:B------:R-:W-:Y:S02]  /*4790*/  MUFU.EX2 R229, R229 ;  /* 0x000000e500e57308 */ /* 0x000fe40000000800 */
[C---:B------:R-:W-:Y:S01]  /*47a0*/  HMMA.16816.F32 R80, R4.reuse, R18, R80 ;  /* 0x000000120450723c */ /* 0x040fe20000001850 */
[----:B------:R-:W2:Y:S07]  /*47b0*/  LDSM.16.MT88.4 R16, [R221+0x1900] ;  /* 0x00190000dd10783b */ /* 0x000eae0000004200 */
[C---:B-1----:R-:W-:Y:S08]  /*47c0*/  HMMA.16816.F32 R92, R4.reuse, R12, R92 ;  /* 0x0000000c045c723c */ /* 0x042ff0000000185c */
[C---:B------:R-:W-:Y:S01]  /*47d0*/  HMMA.16816.F32 R96, R4.reuse, R14, R96 ;  /* 0x0000000e0460723c */ /* 0x040fe20000001860 */
[----:B------:R-:W1:Y:S07]  /*47e0*/  LDSM.16.MT88.4 R12, [R220+0x1900] ;  /* 0x00190000dc0c783b */ /* 0x000e6e0000004200 */
[C---:B---3--:R-:W-:Y:S01]  /*47f0*/  HMMA.16816.F32 R100, R4.reuse, R32, R100 ;  /* 0x000000200464723c */ /* 0x048fe20000001864 */
[----:B------:R3:W-:Y:S06]  /*4800*/  MUFU.EX2 R32, R149 ;  /* 0x0000009500207308 */ /* 0x0007ec0000000800 */
[--C-:B------:R-:W-:Y:S01]  /*4810*/  FFMA.FTZ R33, R147, c[0x0][0x2d0], -R59.reuse ;  /* 0x0000b40093217a23 */ /* 0x100fe2000001083b */
[----:B------:R-:W-:Y:S01]  /*4820*/  HMMA.16816.F32 R128, R4, R24, R128 ;  /* 0x000000180480723c */ /* 0x000fe20000001880 */
[----:B------:R-:W-:-:S04]  /*4830*/  FFMA.FTZ R147, R244, c[0x0][0x2d0], -R59 ;  /* 0x0000b400f4937a23 */ /* 0x000fc8000001083b */
[----:B------:R-:W1:Y:S03]  /*4840*/  MUFU.EX2 R33, R33 ;  /* 0x0000002100217308 */ /* 0x000e660000000800 */
[----:B------:R-:W-:Y:S01]  /*4850*/  HMMA.16816.F32 R124, R4, R26, R124 ;  /* 0x0000001a047c723c */ /* 0x000fe2000000187c */
[----:B------:R-:W-:Y:S01]  /*4860*/  LDSM.16.MT88.4 R24, [R224+0x1900] ;  /* 0x00190000e018783b */ /* 0x000fe20000004200 */
[----:B---3--:R-:W-:-:S03]  /*4870*/  FFMA.FTZ R149, R236, c[0x0][0x2d0], -R59 ;  /* 0x0000b400ec957a23 */ /* 0x008fc6000001083b */
[----:B------:R-:W-:Y:S03]  /*4880*/  MUFU.EX2 R147, R147 ;  /* 0x0000009300937308 */ /* 0x000fe60000000800 */
[C---:B------:R-:W-:Y:S05]  /*4890*/  HMMA.16816.F32 R68, R4.reuse, R20, R68 ;  /* 0x000000140444723c */ /* 0x040fea0000001844 */
[----:B------:R-:W-:Y:S03]  /*48a0*/  MUFU.EX2 R149, R149 ;  /* 0x0000009500957308 */ /* 0x000fe60000000800 */
[C---:B------:R-:W-:Y:S01]  /*48b0*/  HMMA.16816.F32 R72, R4.reuse, R22, R72 ;  /* 0x000000160448723c */ /* 0x040fe20000001848 */
[----:B------:R-:W3:Y:S07]  /*48c0*/  LDSM.16.MT88.4 R20, [R222+0x1900] ;  /* 0x00190000de14783b */ /* 0x000eee0000004200 */
[C---:B------:R-:W-:Y:S07]  /*48d0*/  HMMA.16816.F32 R104, R4.reuse, R34, R104 ;  /* 0x000000220468723c */ /* 0x040fee0000001868 */
[--C-:B------:R-:W-:Y:S01]  /*48e0*/  FFMA.FTZ R35, R176, c[0x0][0x2d0], -R61.reuse ;  /* 0x0000b400b0237a23 */ /* 0x100fe2000001083d */
[----:B------:R-:W-:Y:S01]  /*48f0*/  HMMA.16816.F32 R120, R4, R28, R120 ;  /* 0x0000001c0478723c */ /* 0x000fe20000001878 */
[----:B------:R-:W-:-:S02]  /*4900*/  FFMA.FTZ R34, R145, c[0x0][0x2d0], -R61 ;  /* 0x0000b40091227a23 */ /* 0x000fc4000001083d */
[--C-:B------:R-:W-:Y:S02]  /*4910*/  FFMA.FTZ R176, R139, c[0x0][0x2d0], -R61.reuse ;  /* 0x0000b4008bb07a23 */ /* 0x100fe4000001083d */
[----:B------:R-:W-:Y:S01]  /*4920*/  MUFU.EX2 R35, R35 ;  /* 0x0000002300237308 */ /* 0x000fe20000000800 */
[--C-:B------:R-:W-:Y:S02]  /*4930*/  FFMA.FTZ R139, R252, c[0x0][0x2d0], -R61.reuse ;  /* 0x0000b400fc8b7a23 */ /* 0x100fe4000001083d */
[----:B------:R-:W-:Y:S01]  /*4940*/  HMMA.16816.F32 R108, R4, R30, R108 ;  /* 0x0000001e046c723c */ /* 0x000fe2000000186c */
[----:B------:R-:W-:Y:S01]  /*4950*/  LDSM.16.MT88.4 R28, [R221+0x5900] ;  /* 0x00590000dd1c783b */ /* 0x000fe20000004200 */
[----:B------:R-:W-:-:S03]  /*4960*/  FFMA.FTZ R145, R248, c[0x0][0x2d0], -R61 ;  /* 0x0000b400f8917a23 */ /* 0x000fc6000001083d */
[----:B------:R-:W1:Y:S03]  /*4970*/  MUFU.EX2 R34, R34 ;  /* 0x0000002200227308 */ /* 0x000e660000000800 */
[C---:B-----5:R-:W-:Y:S05]  /*4980*/  HMMA.16816.F32 R116, R4.reuse, R8, R116 ;  /* 0x000000080474723c */ /* 0x060fea0000001874 */
[----:B------:R-:W5:Y:S03]  /*4990*/  MUFU.EX2 R176, R176 ;  /* 0x000000b000b07308 */ /* 0x000f660000000800 */
[----:B------:R-:W-:Y:S01]  /*49a0*/  HMMA.16816.F32 R112, R4, R10, R112 ;  /* 0x0000000a0470723c */ /* 0x000fe20000001870 */
[----:B------:R-:W3:Y:S04]  /*49b0*/  LDSM.16.MT88.4 R8, [R224+0x5900] ;  /* 0x00590000e008783b */ /* 0x000ee80000004200 */
[----:B------:R-:W3:Y:S02]  /*49c0*/  MUFU.EX2 R139, R139 ;  /* 0x0000008b008b7308 */ /* 0x000ee40000000800 */
[----:B------:R-:W-:Y:S01]  /*49d0*/  F2FP.PACK_AB R4, R146, R63 ;  /* 0x0000003f9204723e */ /* 0x000fe200000000ff */
[----:B------:R-:W-:Y:S01]  /*49e0*/  FADD.FTZ R63, R63, R40 ;  /* 0x000000283f3f7221 */ /* 0x000fe20000010000 */
[----:B----4-:R-:W-:-:S02]  /*49f0*/  F2FP.PACK_AB R5, R154, R67 ;  /* 0x000000439a05723e */ /* 0x010fc400000000ff */
[----:B------:R-:W-:Y:S01]  /*4a00*/  F2FP.PACK_AB R6, R65, R148 ;  /* 0x000000944106723e */ /* 0x000fe200000000ff */
[----:B------:R-:W-:Y:S01]  /*4a10*/  FADD.FTZ R63, R146, R63 ;  /* 0x0000003f923f7221 */ /* 0x000fe20000010000 */
[----:B-1----:R-:W-:Y:S01]  /*4a20*/  F2FP.PACK_AB R7, R33, R32 ;  /* 0x000000202107723e */ /* 0x002fe200000000ff */
[----:B------:R-:W1:Y:S02]  /*4a30*/  MUFU.EX2 R145, R145 ;  /* 0x0000009100917308 */ /* 0x000e640000000800 */
[----:B------:R-:W-:-:S04]  /*4a40*/  FADD.FTZ R148, R148, R63 ;  /* 0x0000003f94947221 */ /* 0x000fc80000010000 */
[----:B--2---:R-:W-:Y:S01]  /*4a50*/  HMMA.16816.F32 R76, R4, R16, R76 ;  /* 0x00000010044c723c */ /* 0x004fe2000000184c */
[----:B------:R-:W-:-:S07]  /*4a60*/  FADD.FTZ R65, R65, R148 ;  /* 0x0000009441417221 */ /* 0x000fce0000010000 */
[C---:B------:R-:W-:Y:S01]  /*4a70*/  HMMA.16816.F32 R80, R4.reuse, R18, R80 ;  /* 0x000000120450723c */ /* 0x040fe20000001850 */
[----:B------:R-:W2:Y:S07]  /*4a80*/  LDSM.16.MT88.4 R16, [R222+0x5900] ;  /* 0x00590000de10783b */ /* 0x000eae0000004200 */
[C---:B------:R-:W-:Y:S08]  /*4a90*/  HMMA.16816.F32 R84, R4.reuse, R12, R84 ;  /* 0x0000000c0454723c */ /* 0x040ff00000001854 */
[C---:B------:R-:W-:Y:S01]  /*4aa0*/  HMMA.16816.F32 R88, R4.reuse, R14, R88 ;  /* 0x0000000e0458723c */ /* 0x040fe20000001858 */
[----:B------:R-:W4:Y:S07]  /*4ab0*/  LDSM.16.MT88.4 R12, [R220+0x5900] ;  /* 0x00590000dc0c783b */ /* 0x000f2e0000004200 */
[C---:B---3--:R-:W-:Y:S08]  /*4ac0*/  HMMA.16816.F32 R68, R4.reuse, R20, R68 ;  /* 0x000000140444723c */ /* 0x048ff00000001844 */
[C---:B------:R-:W-:Y:S01]  /*4ad0*/  HMMA.16816.F32 R72, R4.reuse, R22, R72 ;  /* 0x000000160448723c */ /* 0x040fe20000001848 */
[----:B------:R-:W-:Y:S07]  /*4ae0*/  LDSM.16.MT88.4 R20, [R221+0x2100] ;  /* 0x00210000dd14783b */ /* 0x000fee0000004200 */
[C---:B------:R-:W-:Y:S08]  /*4af0*/  HMMA.16816.F32 R92, R4.reuse, R8, R92 ;  /* 0x00000008045c723c */ /* 0x040ff0000000185c */
        /* <DEDUP_REMOVED lines=8> */
[C---:B------:R-:W-:Y:S08]  /*4b80*/  HMMA.16816.F32 R128, R4.reuse, R24, R128 ;  /* 0x000000180480723c */ /* 0x040ff00000001880 */
[C---:B------:R-:W-:Y:S01]  /*4b90*/  HMMA.16816.F32 R124, R4.reuse, R26, R124 ;  /* 0x0000001a047c723c */ /* 0x040fe2000000187c */
[----:B------:R-:W1:Y:S07]  /*4ba0*/  LDSM.16.MT88.4 R24, [R224+0x2100] ;  /* 0x00210000e018783b */ /* 0x000e6e0000004200 */
[C---:B------:R-:W-:Y:S08]  /*4bb0*/  HMMA.16816.F32 R120, R4.reuse, R28, R120 ;  /* 0x0000001c0478723c */ /* 0x040ff00000001878 */
[----:B------:R-:W-:Y:S01]  /*4bc0*/  HMMA.16816.F32 R108, R4, R30, R108 ;  /* 0x0000001e046c723c */ /* 0x000fe2000000186c */
[----:B------:R-:W-:Y:S06]  /*4bd0*/  LDSM.16.MT88.4 R28, [R221+0x6100] ;  /* 0x00610000dd1c783b */ /* 0x000fec0000004200 */
[----:B------:R-:W-:Y:S01]  /*4be0*/  F2FP.PACK_AB R4, R35, R34 ;  /* 0x000000222304723e */ /* 0x000fe200000000ff */
[----:B------:R-:W-:Y:S01]  /*4bf0*/  FADD.FTZ R34, R34, R65 ;  /* 0x0000004122227221 */ /* 0x000fe20000010000 */
[----:B------:R-:W-:-:S02]  /*4c00*/  F2FP.PACK_AB R5, R178, R135 ;  /* 0x00000087b205723e */ /* 0x000fc400000000ff */
[----:B-----5:R-:W-:Y:S01]  /*4c10*/  F2FP.PACK_AB R6, R133, R176 ;  /* 0x000000b08506723e */ /* 0x020fe200000000ff */
[----:B------:R-:W-:Y:S01]  /*4c20*/  FADD.FTZ R35, R35, R34 ;  /* 0x0000002223237221 */ /* 0x000fe20000010000 */
[----:B------:R-:W-:-:S03]  /*4c30*/  F2FP.PACK_AB R7, R182, R137 ;  /* 0x00000089b607723e */ /* 0x000fc600000000ff */
[----:B------:R-:W-:-:S04]  /*4c40*/  FADD.FTZ R176, R176, R35 ;  /* 0x00000023b0b07221 */ /* 0x000fc80000010000 */
[----:B---3--:R-:W-:Y:S01]  /*4c50*/  HMMA.16816.F32 R68, R4, R8, R68 ;  /* 0x000000080444723c */ /* 0x008fe20000001844 */
[----:B------:R-:W-:-:S07]  /*4c60*/  FADD.FTZ R176, R133, R176 ;  /* 0x000000b085b07221 */ /* 0x000fce0000010000 */
[C---:B------:R-:W-:Y:S01]  /*4c70*/  HMMA.16816.F32 R72, R4.reuse, R10, R72 ;  /* 0x0000000a0448723c */ /* 0x040fe20000001848 */
[----:B------:R-:W3:Y:S07]  /*4c80*/  LDSM.16.MT88.4 R8, [R222+0x6100] ;  /* 0x00610000de08783b */ /* 0x000eee0000004200 */
[C---:B------:R-:W-:Y:S08]  /*4c90*/  HMMA.16816.F32 R76, R4.reuse, R20, R76 ;  /* 0x00000014044c723c */ /* 0x040ff0000000184c */
[C---:B------:R-:W-:Y:S01]  /*4ca0*/  HMMA.16816.F32 R80, R4.reuse, R22, R80 ;  /* 0x000000160450723c */ /* 0x040fe20000001850 */
[----:B------:R-:W5:Y:S07]  /*4cb0*/  LDSM.16.MT88.4 R20, [R220+0x6100] ;  /* 0x00610000dc14783b */ /* 0x000f6e0000004200 */
        /* <DEDUP_REMOVED lines=8> */
[----:B------:R-:W-:Y:S07]  /*4d40*/  LDSM.16.MT88.4 R24, [R222+0x2900] ;  /* 0x00290000de18783b */ /* 0x000fee0000004200 */
[C---:B---3--:R-:W-:Y:S08]  /*4d50*/  HMMA.16816.F32 R100, R4.reuse, R8, R100 ;  /* 0x000000080464723c */ /* 0x048ff00000001864 */
[C---:B------:R-:W-:Y:S01]  /*4d60*/  HMMA.16816.F32 R104, R4.reuse, R10, R104 ;  /* 0x0000000a0468723c */ /* 0x040fe20000001868 */
[----:B------:R-:W1:Y:S07]  /*4d70*/  LDSM.16.MT88.4 R8, [R220+0x2900] ;  /* 0x00290000dc08783b */ /* 0x000e6e0000004200 */
[C---:B------:R-:W-:Y:S08]  /*4d80*/  HMMA.16816.F32 R120, R4.reuse, R28, R120 ;  /* 0x0000001c0478723c */ /* 0x040ff00000001878 */
[C---:B------:R-:W-:Y:S01]  /*4d90*/  HMMA.16816.F32 R108, R4.reuse, R30, R108 ;  /* 0x0000001e046c723c */ /* 0x040fe2000000186c */
[----:B------:R-:W-:Y:S07]  /*4da0*/  LDSM.16.MT88.4 R28, [R224+0x3100] ;  /* 0x00310000e01c783b */ /* 0x000fee0000004200 */
[C---:B-----5:R-:W-:Y:S08]  /*4db0*/  HMMA.16816.F32 R116, R4.reuse, R20, R116 ;  /* 0x000000140474723c */ /* 0x060ff00000001874 */
        /* <DEDUP_REMOVED lines=20> */
[C---:B--2---:R-:W-:Y:S08]  /*4f00*/  HMMA.16816.F32 R100, R4.reuse, R16, R100 ;  /* 0x000000100464723c */ /* 0x044ff00000001864 */
[C---:B------:R-:W-:Y:S01]  /*4f10*/  HMMA.16816.F32 R104, R4.reuse, R18, R104 ;  /* 0x000000120468723c */ /* 0x040fe20000001868 */
[----:B------:R-:W2:Y:S07]  /*4f20*/  LDSM.16.MT88.4 R16, [R220+0x3100] ;  /* 0x00310000dc10783b */ /* 0x000eae0000004200 */
[C---:B----4-:R-:W-:Y:S08]  /*4f30*/  HMMA.16816.F32 R120, R4.reuse, R12, R120 ;  /* 0x0000000c0478723c */ /* 0x050ff00000001878 */
        /* <DEDUP_REMOVED lines=50> */
[----:B------:R-:W1:Y:S03]  /*5260*/  MUFU.EX2 R30, R30 ;  /* 0x0000001e001e7308 */ /* 0x000e660000000800 */
[C---:B---3--:R-:W-:Y:S08]  /*5270*/  HMMA.16816.F32 R116, R4.reuse, R12, R116 ;  /* 0x0000000c0474723c */ /* 0x048ff00000001874 */
[----:B------:R-:W-:Y:S01]  /*5280*/  HMMA.16816.F32 R112, R4, R14, R112 ;  /* 0x0000000e0470723c */ /* 0x000fe20000001870 */
[----:B------:R-:W3:Y:S06]  /*5290*/  LDSM.16.MT88.4 R12, [R220+0x3900] ;  /* 0x00390000dc0c783b */ /* 0x000eec0000004200 */
[----:B-1----:R-:W-:Y:S01]  /*52a0*/  F2FP.PACK_AB R4, R25, R24 ;  /* 0x000000181904723e */ /* 0x002fe200000000ff */
[----:B------:R-:W-:Y:S01]  /*52b0*/  FADD.FTZ R24, R24, R153 ;  /* 0x0000009918187221 */ /* 0x000fe20000010000 */
[----:B------:R-:W-:-:S02]  /*52c0*/  F2FP.PACK_AB R5, R29, R28 ;  /* 0x0000001c1d05723e */ /* 0x000fc400000000ff */
[----:B--2---:R-:W-:Y:S01]  /*52d0*/  F2FP.PACK_AB R6, R27, R26 ;  /* 0x0000001a1b06723e */ /* 0x004fe200000000ff */
[----:B------:R-:W-:Y:S01]  /*52e0*/  FADD.FTZ R25, R25, R24 ;  /* 0x0000001819197221 */ /* 0x000fe20000010000 */
[----:B------:R-:W-:-:S03]  /*52f0*/  F2FP.PACK_AB R7, R229, R30 ;  /* 0x0000001ee507723e */ /* 0x000fc600000000ff */
        /* <DEDUP_REMOVED lines=18> */
[----:B---3--:R-:W-:Y:S03]  /*5420*/  HMMA.16816.F32 R84, R4, R12, R84 ;  /* 0x0000000c0454723c */ /* 0x008fe60000001854 */
[----:B------:R-:W-:-:S04]  /*5430*/  FADD.FTZ R2, R2, R3 ;  /* 0x0000000302027221 */ /* 0x000fc80000010000 */
[----:B------:R-:W-:Y:S01]  /*5440*/  FADD.FTZ R3, R67, R2 ;  /* 0x0000000243037221 */ /* 0x000fe20000010000 */
[C---:B------:R-:W-:Y:S01]  /*5450*/  HMMA.16816.F32 R88, R4.reuse, R14, R88 ;  /* 0x0000000e0458723c */ /* 0x040fe20000001858 */
[----:B------:R-:W-:Y:S01]  /*5460*/  @P3 IMAD.HI.U32 R2, R36, c[0x0][0x2c8], RZ ;  /* 0x0000b20024023a27 */ /* 0x000fe200078e00ff */
[----:B------:R-:W3:Y:S03]  /*5470*/  LDSM.16.MT88.4 R12, [R221+0x7900] ;  /* 0x00790000dd0c783b */ /* 0x000ee60000004200 */
[----:B------:R-:W-:Y:S01]  /*5480*/  FADD.FTZ R3, R154, R3 ;  /* 0x000000039a037221 */ /* 0x000fe20000010000 */
[----:B------:R-:W-:Y:S02]  /*5490*/  @P3 SHF.R.U32.HI R2, RZ, c[0x0][0x2cc], R2 ;  /* 0x0000b300ff023a19 */ /* 0x000fe40000011602 */
[----:B------:R-:W-:Y:S01]  /*54a0*/  HMMA.16816.F32 R124, R4, R22, R124 ;  /* 0x00000016047c723c */ /* 0x000fe2000000187c */
[----:B------:R-:W-:Y:S01]  /*54b0*/  FADD.FTZ R32, R32, R3 ;  /* 0x0000000320207221 */ /* 0x000fe20000010000 */
[----:B------:R-:W4:Y:S03]  /*54c0*/  @P3 R2UR UR23, R2 ;  /* 0x00000000021733c2 */ /* 0x000f2600000e0000 */
[----:B------:R-:W-:-:S03]  /*54d0*/  FADD.FTZ R32, R33, R32 ;  /* 0x0000002021207221 */ /* 0x000fc60000010000 */
[----:B-1----:R-:W-:Y:S01]  /*54e0*/  HMMA.16816.F32 R92, R4, R8, R92 ;  /* 0x00000008045c723c */ /* 0x002fe2000000185c */
[----:B------:R-:W-:-:S04]  /*54f0*/  FADD.FTZ R135, R135, R32 ;  /* 0x0000002087877221 */ /* 0x000fc80000010000 */
[----:B------:R-:W-:-:S03]  /*5500*/  FADD.FTZ R178, R178, R135 ;  /* 0x00000087b2b27221 */ /* 0x000fc60000010000 */
[----:B------:R-:W-:Y:S01]  /*5510*/  HMMA.16816.F32 R96, R4, R10, R96 ;  /* 0x0000000a0460723c */ /* 0x000fe20000001860 */
[----:B------:R-:W-:Y:S01]  /*5520*/  FADD.FTZ R137, R137, R178 ;  /* 0x000000b289897221 */ /* 0x000fe20000010000 */
[----:B------:R-:W1:Y:S03]  /*5530*/  LDSM.16.MT88.4 R8, [R220+0x7900] ;  /* 0x00790000dc08783b */ /* 0x000e660000004200 */
[----:B------:R-:W-:-:S03]  /*5540*/  FADD.FTZ R182, R182, R137 ;  /* 0x00000089b6b67221 */ /* 0x000fc60000010000 */
[----:B--2---:R-:W-:Y:S01]  /*5550*/  HMMA.16816.F32 R100, R4, R16, R100 ;  /* 0x000000100464723c */ /* 0x004fe20000001864 */
[----:B------:R-:W-:Y:S01]  /*5560*/  FADD.FTZ R147, R147, R182 ;  /* 0x000000b693937221 */ /* 0x000fe20000010000 */
[----:B----4-:R-:W-:-:S03]  /*5570*/  UIADD3 UR23, UR23, UR8, -UR11 ;  /* 0x0000000817177290 */ /* 0x010fc6000fffe80b */
[----:B------:R-:W-:Y:S01]  /*5580*/  FADD.FTZ R242, R242, R147 ;  /* 0x00000093f2f27221 */ /* 0x000fe20000010000 */
[----:B------:R-:W-:Y:S02]  /*5590*/  USHF.R.S32.HI UR4, URZ, 0x1f, UR23 ;  /* 0x0000001f3f047899 */ /* 0x000fe40008011417 */
[----:B------:R-:W-:Y:S01]  /*55a0*/  HMMA.16816.F32 R104, R4, R18, R104 ;  /* 0x000000120468723c */ /* 0x000fe20000001868 */
[----:B------:R-:W-:Y:S01]  /*55b0*/  FADD.FTZ R149, R149, R242 ;  /* 0x000000f295957221 */ /* 0x000fe20000010000 */
[----:B------:R-:W-:-:S03]  /*55c0*/  ULEA.HI UR4, UR4, UR23, URZ, 0x7 ;  /* 0x0000001704047291 */ /* 0x000fc6000f8f383f */
[----:B------:R-:W-:Y:S01]  /*55d0*/  FADD.FTZ R180, R180, R149 ;  /* 0x00000095b4b47221 */ /* 0x000fe20000010000 */
[----:B------:R-:W-:Y:S02]  /*55e0*/  USHF.R.S32.HI UR24, URZ, 0x7, UR4 ;  /* 0x000000073f187899 */ /* 0x000fe40008011404 */
[----:B---3--:R-:W-:Y:S01]  /*55f0*/  HMMA.16816.F32 R120, R4, R12, R120 ;  /* 0x0000000c0478723c */ /* 0x008fe20000001878 */
[----:B------:R-:W-:Y:S01]  /*5600*/  FADD.FTZ R155, R155, R180 ;  /* 0x000000b49b9b7221 */ /* 0x000fe20000010000 */
[----:B------:R-:W-:-:S03]  /*5610*/  UISETP.LT.AND UP0, UPT, URZ, UR24, UPT ;  /* 0x000000183f00728c */ /* 0x000fc6000bf01270 */
[----:B------:R-:W-:Y:S01]  /*5620*/  FADD.FTZ R155, R156, R155 ;  /* 0x0000009b9c9b7221 */ /* 0x000fe20000010000 */
[----:B------:R-:W-:Y:S02]  /*5630*/  USEL UR24, URZ, UR24, !UP0 ;  /* 0x000000183f187287 */ /* 0x000fe4000c000000 */
[----:B------:R-:W-:Y:S01]  /*5640*/  HMMA.16816.F32 R108, R4, R14, R108 ;  /* 0x0000000e046c723c */ /* 0x000fe2000000186c */
[----:B------:R-:W-:Y:S01]  /*5650*/  FADD.FTZ R152, R152, R155 ;  /* 0x0000009b98987221 */ /* 0x000fe20000010000 */
[----:B------:R-:W-:-:S03]  /*5660*/  UISETP.GE.AND UP0, UPT, UR25, UR24, UPT ;  /* 0x000000181900728c */ /* 0x000fc6000bf06270 */
[----:B------:R-:W-:-:S03]  /*5670*/  FADD.FTZ R157, R157, R152 ;  /* 0x000000989d9d7221 */ /* 0x000fc60000010000 */
[----:B------:R-:W-:Y:S01]  /*5680*/  PLOP3.LUT P0, PT, PT, PT, UP0, 0x80, 0x0 ;  /* 0x000000000000781c */ /* 0x000fe20003f0f008 */
[----:B------:R-:W-:Y:S01]  /*5690*/  FADD.FTZ R28, R28, R157 ;  /* 0x0000009d1c1c7221 */ /* 0x000fe20000010000 */
[----:B-1----:R-:W-:Y:S03]  /*56a0*/  HMMA.16816.F32 R116, R4, R8, R116 ;  /* 0x000000080474723c */ /* 0x002fe60000001874 */
[----:B------:R-:W-:-:S04]  /*56b0*/  FADD.FTZ R29, R29, R28 ;  /* 0x0000001c1d1d7221 */ /* 0x000fc80000010000 */
[----:B------:R-:W-:Y:S01]  /*56c0*/  FADD.FTZ R30, R30, R29 ;  /* 0x0000001d1e1e7221 */ /* 0x000fe20000010000 */
[----:B------:R-:W-:Y:S03]  /*56d0*/  HMMA.16816.F32 R112, R4, R10, R112 ;  /* 0x0000000a0470723c */ /* 0x000fe60000001870 */
[----:B------:R-:W-:Y:S01]  /*56e0*/  FADD.FTZ R229, R229, R30 ;  /* 0x0000001ee5e57221 */ /* 0x000fe20000010000 */
[----:B------:R-:W-:Y:S05]  /*56f0*/  @!P0 BRA `(.L_x_2326) ;  /* 0x0000432000008947 */ /* 0x000fea0003800000 */
[----:B------:R-:W-:Y:S01]  /*5700*/  @P3 IMAD.HI.U32 R239, R237, c[0x0][0x2c8], RZ ;  /* 0x0000b200edef3a27 */ /* 0x000fe200078e00ff */
[----:B------:R-:W-:Y:S01]  /*5710*/  IADD3 R243, P0, R230, 0x40, RZ ;  /* 0x00000040e6f37810 */ /* 0x000fe20007f1e0ff */
[----:B------:R-:W-:Y:S01]  /*5720*/  UMOV UR26, UR25 ;  /* 0x00000019001a7c82 */ /* 0x000fe20008000000 */
[----:B------:R-:W-:Y:S01]  /*5730*/  IADD3 R245, P1, R240, 0x40, RZ ;  /* 0x00000040f0f57810 */ /* 0x000fe20007f3e0ff */
[----:B------:R-:W-:Y:S01]  /*5740*/  IMAD.MOV.U32 R2, RZ, RZ, R132 ;  /* 0x000000ffff027224 */ /* 0x000fe200078e0084 */
[----:B------:R-:W-:Y:S01]  /*5750*/  @P3 SHF.R.U32.HI R239, RZ, c[0x0][0x2cc], R239 ;  /* 0x0000b300ffef3a19 */ /* 0x000fe200000116ef */
[----:B------:R-:W-:Y:S01]  /*5760*/  IMAD.MOV.U32 R3, RZ, RZ, R0 ;  /* 0x000000ffff037224 */ /* 0x000fe200078e0000 */
[----:B------:R-:W-:Y:S01]  /*5770*/  IADD3.X R244, RZ, R235, RZ, P1, !PT ;  /* 0x000000ebfff47210 */ /* 0x000fe20000ffe4ff */
[----:B------:R-:W-:Y:S01]  /*5780*/  IMAD.X R242, RZ, RZ, R233, P0 ;  /* 0x000000fffff27224 */ /* 0x000fe200000e06e9 */
[----:B------:R-:W-:-:S02]  /*5790*/  UMOV UR17, 0xffffff80 ;  /* 0xffffff8000117882 */ /* 0x000fc40000000000 */
[----:B------:R-:W-:Y:S02]  /*57a0*/  ULDC.64 UR6, c[0x0][0x208] ;  /* 0x0000820000067ab9 */ /* 0x000fe40000000a00 */
[----:B------:R-:W-:Y:S02]  /*57b0*/  ULDC.64 UR4, c[0x0][0x1e0] ;  /* 0x0000780000047ab9 */ /* 0x000fe40000000a00 */
.L_x_2327:
[----:B------:R-:W-:Y:S04]  /*57c0*/  DEPBAR.LE SB0, 0x0 ;  /* 0x000080000000791a */ /* 0x000fe80000000000 */
[----:B------:R-:W-:Y:S01]  /*57d0*/  BAR.SYNC.DEFER_BLOCKING 0x0 ;  /* 0x0000000000007b1d */ /* 0x000fe20000010000 */
[----:B------:R-:W-:Y:S02]  /*57e0*/  UISETP.GE.AND UP0, UPT, UR26, URZ, UPT ;  /* 0x0000003f1a00728c */ /* 0x000fe4000bf06270 */
[----:B------:R-:W-:Y:S02]  /*57f0*/  UISETP.GE.AND UP1, UPT, UR26, 0x1, UPT ;  /* 0x000000011a00788c */ /* 0x000fe4000bf26270 */
[----:B------:R-:W-:Y:S02]  /*5800*/  UIADD3 UR25, UR26, -0x1, URZ ;  /* 0xffffffff1a197890 */ /* 0x000fe4000fffe03f */
[----:B------:R-:W-:Y:S05]  /*5810*/  PLOP3.LUT P0, PT, PT, PT, UP0, 0x80, 0x0 ;  /* 0x000000000000781c */ /* 0x000fea0003f0f008 */
[----:B------:R-:W-:Y:S02]  /*5820*/  @UP0 USHF.R.S32.HI UR20, URZ, 0x1f, UR26 ;  /* 0x0000001f3f140899 */ /* 0x000fe4000801141a */
[----:B------:R-:W-:Y:S02]  /*5830*/  @UP0 UIMAD.WIDE.U32 UR22, UR26, UR6, URZ ;  /* 0x000000061a1602a5 */ /* 0x000fe4000f8e003f */
[----:B------:R-:W-:Y:S02]  /*5840*/  @UP0 UIMAD UR20, UR20, UR6, URZ ;  /* 0x00000006141402a4 */ /* 0x000fe4000f8e023f */
[----:B------:R-:W-:Y:S02]  /*5850*/  @UP0 USHF.L.U32 UR21, UR22, 0x7, URZ ;  /* 0x0000000716150899 */ /* 0x000fe4000800063f */
[----:B------:R-:W-:Y:S01]  /*5860*/  @UP0 UIMAD UR20, UR26, UR7, UR20 ;  /* 0x000000071a1402a4 */ /* 0x000fe2000f8e0214 */
[----:B------:R-:W1:Y:S03]  /*5870*/  LDSM.16.M88.4 R136, [R226+0x8100] ;  /* 0x00810000e288783b */ /* 0x000e660000000200 */
[----:B------:R-:W-:Y:S01]  /*5880*/  @P0 IADD3 R0, P1, R240, UR21, RZ ;  /* 0x00000015f0000c10 */ /* 0x000fe2000ff3e0ff */
[----:B------:R-:W-:Y:S01]  /*5890*/  @UP0 UIADD3 UR20, UR23, UR20, URZ ;  /* 0x0000001417140290 */ /* 0x000fe2000fffe03f */
[----:B------:R-:W-:Y:S02]  /*58a0*/  @P0 IADD3 R177, P2, R245, UR21, RZ ;  /* 0x00000015f5b10c10 */ /* 0x000fe4000ff5e0ff */
[C---:B------:R-:W-:Y:S01]  /*58b0*/  @P0 LEA R178, P6, R0.reuse, c[0x0][0x1f8], 0x1 ;  /* 0x00007e0000b20a11 */ /* 0x040fe200078c08ff */
[----:B------:R-:W-:Y:S01]  /*58c0*/  @UP0 USHF.L.U64.HI UR20, UR22, 0x7, UR20 ;  /* 0x0000000716140899 */ /* 0x000fe20008010214 */
[----:B------:R-:W2:Y:S01]  /*58d0*/  LDSM.16.M88.4 R144, [R226+0x8900] ;  /* 0x00890000e290783b */ /* 0x000ea20000000200 */
[----:B------:R-:W-:Y:S04]  /*58e0*/  @UP1 UIMAD.WIDE.U32 UR22, UR25, UR4, URZ ;  /* 0x00000004191612a5 */ /* 0x000fe8000f8e003f */
[----:B------:R-:W-:Y:S01]  /*58f0*/  @P0 IADD3.X R179, R235, UR20, RZ, P1, !PT ;  /* 0x00000014ebb30c10 */ /* 0x000fe20008ffe4ff */
[----:B------:R-:W-:Y:S01]  /*5900*/  @UP1 USHF.L.U32 UR21, UR22, 0x7, URZ ;  /* 0x0000000716151899 */ /* 0x000fe2000800063f */
[C---:B------:R-:W-:Y:S01]  /*5910*/  @P0 LEA R176, P1, R177.reuse, c[0x0][0x1f8], 0x1 ;  /* 0x00007e00b1b00a11 */ /* 0x040fe200078208ff */
[----:B------:R-:W3:Y:S01]  /*5920*/  LDSM.16.M88.4 R148, [R226+0x9100] ;  /* 0x00910000e294783b */ /* 0x000ee20000000200 */
[----:B------:R-:W-:Y:S02]  /*5930*/  @P0 LEA.HI.X R179, R0, c[0x0][0x1fc], R179, 0x1, P6 ;  /* 0x00007f0000b30a11 */ /* 0x000fe400030f0cb3 */
[----:B------:R-:W-:Y:S01]  /*5940*/  @P0 IADD3.X R180, R244, UR20, RZ, P2, !PT ;  /* 0x00000014f4b40c10 */ /* 0x000fe200097fe4ff */
[----:B------:R-:W-:Y:S03]  /*5950*/  UIMAD UR20, UR26, UR17, 0x1 ;  /* 0x000000011a1474a4 */ /* 0x000fe6000f8e0211 */
[----:B------:R-:W-:Y:S01]  /*5960*/  @P0 LEA.HI.X R177, R177, c[0x0][0x1fc], R180, 0x1, P1 ;  /* 0x00007f00b1b10a11 */ /* 0x000fe200008f0cb4 */
        /* <DEDUP_REMOVED lines=18> */
[C---:B-----5:R-:W-:Y:S08]  /*5a90*/  HMMA.16816.F32 R36, R140.reuse, R156, RZ ;  /* 0x0000009c8c24723c */ /* 0x060ff000000018ff */
[C---:B------:R-:W-:Y:S01]  /*5aa0*/  HMMA.16816.F32 R40, R140.reuse, R158, RZ ;  /* 0x0000009e8c28723c */ /* 0x040fe200000018ff */
[----:B------:R-:W5:Y:S07]  /*5ab0*/  LDSM.16.M88.4 R156, [R215] ;  /* 0x00000000d79c783b */ /* 0x000f6e0000000200 */
[C---:B-1----:R-:W-:Y:S08]  /*5ac0*/  HMMA.16816.F32 R44, R140.reuse, R160, RZ ;  /* 0x000000a08c2c723c */ /* 0x042ff000000018ff */
[C---:B------:R-:W-:Y:S01]  /*5ad0*/  HMMA.16816.F32 R48, R140.reuse, R162, RZ ;  /* 0x000000a28c30723c */ /* 0x040fe200000018ff */
[----:B------:R-:W1:Y:S07]  /*5ae0*/  LDSM.16.M88.4 R160, [R214] ;  /* 0x00000000d6a0783b */ /* 0x000e6e0000000200 */
[C---:B------:R-:W-:Y:S08]  /*5af0*/  HMMA.16816.F32 R52, R140.reuse, R164, RZ ;  /* 0x000000a48c34723c */ /* 0x040ff000000018ff */
[C---:B------:R-:W-:Y:S01]  /*5b00*/  HMMA.16816.F32 R56, R140.reuse, R166, RZ ;  /* 0x000000a68c38723c */ /* 0x040fe200000018ff */
[----:B------:R-:W1:Y:S07]  /*5b10*/  LDSM.16.M88.4 R164, [R213] ;  /* 0x00000000d5a4783b */ /* 0x000e6e0000000200 */
[C---:B--2---:R-:W-:Y:S01]  /*5b20*/  HMMA.16816.F32 R60, R140.reuse, R64, RZ ;  /* 0x000000408c3c723c */ /* 0x044fe200000018ff */
[----:B------:R-:W-:Y:S01]  /*5b30*/  @!PT LDS RZ, [RZ] ;  /* 0x00000000fffff984 */ /* 0x000fe20000000800 */
[----:B------:R-:W-:Y:S01]  /*5b40*/  @!PT LDS RZ, [RZ] ;  /* 0x00000000fffff984 */ /* 0x000fe20000000800 */
[----:B------:R-:W-:Y:S01]  /*5b50*/  @!PT LDS RZ, [RZ] ;  /* 0x00000000fffff984 */ /* 0x000fe20000000800 */
[----:B------:R2:W-:Y:S07]  /*5b60*/  @P0 LDGSTS.E.BYPASS.LTC128B.128 [R227+0x100], [R178.64], !P5 ;  /* 0x00100000b2e30fae */ /* 0x0005ee000e901d52 */
[----:B------:R-:W-:Y:S01]  /*5b70*/  HMMA.16816.F32 R64, R140, R66, RZ ;  /* 0x000000428c40723c */ /* 0x000fe200000018ff */
[----:B------:R2:W-:Y:S07]  /*5b80*/  @P0 LDGSTS.E.BYPASS.LTC128B.128 [R227+0x4100], [R176.64], !P4 ;  /* 0x04100000b0e30fae */ /* 0x0005ee000e101d52 */
[C---:B------:R-:W-:Y:S07]  /*5b90*/  HMMA.16816.F32 R4, R168.reuse, R132, R4 ;  /* 0x00000084a804723c */ /* 0x040fee0000001804 */
[----:B------:R-:W-:Y:S01]  /*5ba0*/  @P0 IADD3 R132, P1, R178, UR10, RZ ;  /* 0x0000000ab2840c10 */ /* 0x000fe2000ff3e0ff */
[C---:B------:R-:W-:Y:S04]  /*5bb0*/  HMMA.16816.F32 R8, R168.reuse, R134, R8 ;  /* 0x00000086a808723c */ /* 0x040fe80000001808 */
[----:B------:R-:W-:Y:S02]  /*5bc0*/  @P0 IADD3.X R133, R179, UR14, RZ, P1, !PT ;  /* 0x0000000eb3850c10 */ /* 0x000fe40008ffe4ff */
[C---:B------:R-:W-:Y:S02]  /*5bd0*/  @P0 IADD3 R180, P1, R132.reuse, UR10, RZ ;  /* 0x0000000a84b40c10 */ /* 0x040fe4000ff3e0ff */
[C---:B---3--:R-:W-:Y:S01]  /*5be0*/  HMMA.16816.F32 R12, R168.reuse, R136, R12 ;  /* 0x00000088a80c723c */ /* 0x048fe2000000180c */
[----:B------:R3:W-:Y:S03]  /*5bf0*/  @P0 LDGSTS.E.BYPASS.LTC128B.128 [R227+0x1100], [R132.64], !P5 ;  /* 0x0110000084e30fae */ /* 0x0007e6000e901d52 */
[C---:B------:R-:W-:Y:S02]  /*5c00*/  @P0 IADD3.X R181, R133.reuse, UR14, RZ, P1, !PT ;  /* 0x0000000e85b50c10 */ /* 0x040fe40008ffe4ff */
[----:B------:R-:W-:Y:S02]  /*5c10*/  @P0 IADD3 R182, P6, R132, UR16, RZ ;  /* 0x0000001084b60c10 */ /* 0x000fe4000ffde0ff */
[C---:B------:R-:W-:Y:S01]  /*5c20*/  HMMA.16816.F32 R16, R168.reuse, R138, R16 ;  /* 0x0000008aa810723c */ /* 0x040fe20000001810 */
[----:B------:R3:W-:Y:S03]  /*5c30*/  @P0 LDGSTS.E.BYPASS.LTC128B.128 [R227+0x5100], [R132.64+0x80], !P4 ;  /* 0x0510008084e30fae */ /* 0x0007e6000e101d52 */
[----:B------:R-:W-:Y:S02]  /*5c40*/  @P0 IADD3.X R183, R133, UR15, RZ, P6, !PT ;  /* 0x0000000f85b70c10 */ /* 0x000fe4000b7fe4ff */
[C---:B------:R-:W-:Y:S02]  /*5c50*/  @P0 IADD3 R248, P2, R180.reuse, UR10, RZ ;  /* 0x0000000ab4f80c10 */ /* 0x040fe4000ff5e0ff */
[C---:B------:R-:W-:Y:S01]  /*5c60*/  HMMA.16816.F32 R20, R168.reuse, R144, R20 ;  /* 0x00000090a814723c */ /* 0x040fe20000001814 */
[----:B------:R1:W-:Y:S03]  /*5c70*/  @P0 LDGSTS.E.BYPASS.LTC128B.128 [R227+0x2100], [R180.64], !P5 ;  /* 0x02100000b4e30fae */ /* 0x0003e6000e901d52 */
[C---:B------:R-:W-:Y:S02]  /*5c80*/  @P0 IADD3.X R249, R181.reuse, UR14, RZ, P2, !PT ;  /* 0x0000000eb5f90c10 */ /* 0x040fe400097fe4ff */
[----:B------:R-:W-:Y:S02]  /*5c90*/  @P0 IADD3 R246, P1, R180, UR16, RZ ;  /* 0x00000010b4f60c10 */ /* 0x000fe4000ff3e0ff */
[C---:B------:R-:W-:Y:S01]  /*5ca0*/  HMMA.16816.F32 R24, R168.reuse, R146, R24 ;  /* 0x00000092a818723c */ /* 0x040fe20000001818 */
[----:B------:R1:W-:Y:S03]  /*5cb0*/  @P0 LDGSTS.E.BYPASS.LTC128B.128 [R227+0x6100], [R182.64], !P4 ;  /* 0x06100000b6e30fae */ /* 0x0003e6000e101d52 */
[----:B------:R-:W-:Y:S04]  /*5cc0*/  @P0 IADD3.X R247, R181, UR15, RZ, P1, !PT ;  /* 0x0000000fb5f70c10 */ /* 0x000fe80008ffe4ff */
[C---:B----4-:R-:W-:Y:S01]  /*5cd0*/  HMMA.16816.F32 R28, R168.reuse, R148, R28 ;  /* 0x00000094a81c723c */ /* 0x050fe2000000181c */
[----:B------:R4:W-:Y:S07]  /*5ce0*/  @P0 LDGSTS.E.BYPASS.LTC128B.128 [R227+0x3100], [R248.64], !P5 ;  /* 0x03100000f8e30fae */ /* 0x0009ee000e901d52 */
[C---:B------:R-:W-:Y:S01]  /*5cf0*/  HMMA.16816.F32 R32, R168.reuse, R150, R32 ;  /* 0x00000096a820723c */ /* 0x040fe20000001820 */
[----:B------:R1:W-:Y:S07]  /*5d00*/  @P0 LDGSTS.E.BYPASS.LTC128B.128 [R227+0x7100], [R246.64], !P4 ;  /* 0x07100000f6e30fae */ /* 0x0003ee000e101d52 */
[C---:B------:R-:W-:Y:S01]  /*5d10*/  HMMA.16816.F32 R36, R168.reuse, R152, R36 ;  /* 0x00000098a824723c */ /* 0x040fe20000001824 */
[----:B---3--:R-:W3:Y:S07]  /*5d20*/  LDSM.16.M88.4 R132, [R223+0x8100] ;  /* 0x00810000df84783b */ /* 0x008eee0000000200 */
[C---:B------:R-:W-:Y:S01]  /*5d30*/  HMMA.16816.F32 R40, R168.reuse, R154, R40 ;  /* 0x0000009aa828723c */ /* 0x040fe20000001828 */
[----:B------:R-:W0:Y:S07]  /*5d40*/  LDGDEPBAR ;  /* 0x00000000000079af */ /* 0x000e2e0000000000 */
[C---:B-----5:R-:W-:Y:S01]  /*5d50*/  HMMA.16816.F32 R44, R168.reuse, R156, R44 ;  /* 0x0000009ca82c723c */ /* 0x060fe2000000182c */
[----:B------:R-:W5:Y:S07]  /*5d60*/  LDSM.16.M88.4 R136, [R223+0x8900] ;  /* 0x00890000df88783b */ /* 0x000f6e0000000200 */
[C---:B------:R-:W-:Y:S01]  /*5d70*/  HMMA.16816.F32 R48, R168.reuse, R158, R48 ;  /* 0x0000009ea830723c */ /* 0x040fe20000001830 */
[----:B------:R-:W4:Y:S07]  /*5d80*/  LDSM.16.M88.4 R144, [R223+0x9100] ;  /* 0x00910000df90783b */ /* 0x000f2e0000000200 */
[C---:B-1----:R-:W-:Y:S01]  /*5d90*/  HMMA.16816.F32 R52, R168.reuse, R160, R52 ;  /* 0x000000a0a834723c */ /* 0x042fe20000001834 */
[----:B--2---:R-:W1:Y:S07]  /*5da0*/  LDSM.16.M88.4 R176, [R223+0x9900] ;  /* 0x00990000dfb0783b */ /* 0x004e6e0000000200 */
[C---:B------:R-:W-:Y:S01]  /*5db0*/  HMMA.16816.F32 R56, R168.reuse, R162, R56 ;  /* 0x000000a2a838723c */ /* 0x040fe20000001838 */
[----:B------:R-:W2:Y:S07]  /*5dc0*/  LDSM.16.M88.4 R180, [R223+0xa100] ;  /* 0x00a10000dfb4783b */ /* 0x000eae0000000200 */
[C---:B------:R-:W-:Y:S01]  /*5dd0*/  HMMA.16816.F32 R60, R168.reuse, R164, R60 ;  /* 0x000000a4a83c723c */ /* 0x040fe2000000183c */
[----:B------:R-:W1:Y:S07]  /*5de0*/  LDSM.16.M88.4 R148, [R223+0xa900] ;  /* 0x00a90000df94783b */ /* 0x000e6e0000000200 */
[----:B------:R-:W-:Y:S01]  /*5df0*/  HMMA.16816.F32 R64, R168, R166, R64 ;  /* 0x000000a6a840723c */ /* 0x000fe20000001840 */
[----:B------:R-:W1:Y:S07]  /*5e00*/  LDSM.16.M88.4 R152, [R223+0xb100] ;  /* 0x00b10000df98783b */ /* 0x000e6e0000000200 */
[C---:B---3--:R-:W-:Y:S01]  /*5e10*/  HMMA.16816.F32 R4, R172.reuse, R132, R4 ;  /* 0x00000084ac04723c */ /* 0x048fe20000001804 */
[----:B------:R-:W3:Y:S07]  /*5e20*/  LDSM.16.M88.4 R156, [R223+0xb900] ;  /* 0x00b90000df9c783b */ /* 0x000eee0000000200 */
[C---:B------:R-:W-:Y:S01]  /*5e30*/  HMMA.16816.F32 R8, R172.reuse, R134, R8 ;  /* 0x00000086ac08723c */ /* 0x040fe20000001808 */
[----:B------:R-:W2:Y:S07]  /*5e40*/  LDSM.16.M88.4 R132, [R212] ;  /* 0x00000000d484783b */ /* 0x000eae0000000200 */
[C---:B-----5:R-:W-:Y:S01]  /*5e50*/  HMMA.16816.F32 R12, R172.reuse, R136, R12 ;  /* 0x00000088ac0c723c */ /* 0x060fe2000000180c */
[----:B------:R-:W-:Y:S07]  /*5e60*/  LDSM.16.M88.4 R160, [R212+0x2800] ;  /* 0x00280000d4a0783b */ /* 0x000fee0000000200 */
[C---:B------:R-:W-:Y:S01]  /*5e70*/  HMMA.16816.F32 R16, R172.reuse, R138, R16 ;  /* 0x0000008aac10723c */ /* 0x040fe20000001810 */
[----:B------:R-:W5:Y:S07]  /*5e80*/  LDSM.16.M88.4 R136, [R212+0x800] ;  /* 0x00080000d488783b */ /* 0x000f6e0000000200 */
[C---:B----4-:R-:W-:Y:S01]  /*5e90*/  HMMA.16816.F32 R20, R172.reuse, R144, R20 ;  /* 0x00000090ac14723c */ /* 0x050fe20000001814 */
[----:B------:R-:W-:Y:S07]  /*5ea0*/  LDSM.16.M88.4 R164, [R226+0xc100] ;  /* 0x00c10000e2a4783b */ /* 0x000fee0000000200 */
[C---:B------:R-:W-:Y:S01]  /*5eb0*/  HMMA.16816.F32 R24, R172.reuse, R146, R24 ;  /* 0x00000092ac18723c */ /* 0x040fe20000001818 */
[----:B------:R-:W4:Y:S07]  /*5ec0*/  LDSM.16.M88.4 R144, [R212+0x1000] ;  /* 0x00100000d490783b */ /* 0x000f2e0000000200 */
[C---:B-1----:R-:W-:Y:S08]  /*5ed0*/  HMMA.16816.F32 R28, R172.reuse, R176, R28 ;  /* 0x000000b0ac1c723c */ /* 0x042ff0000000181c */
[C---:B------:R-:W-:Y:S01]  /*5ee0*/  HMMA.16816.F32 R32, R172.reuse, R178, R32 ;  /* 0x000000b2ac20723c */ /* 0x040fe20000001820 */
[----:B------:R-:W-:Y:S07]  /*5ef0*/  LDSM.16.M88.4 R176, [R226+0xc900] ;  /* 0x00c90000e2b0783b */ /* 0x000fee0000000200 */
[C---:B--2---:R-:W-:Y:S08]  /*5f00*/  HMMA.16816.F32 R36, R172.reuse, R180, R36 ;  /* 0x000000b4ac24723c */ /* 0x044ff00000001824 */
[C---:B------:R-:W-:Y:S01]  /*5f10*/  HMMA.16816.F32 R40, R172.reuse, R182, R40 ;  /* 0x000000b6ac28723c */ /* 0x040fe20000001828 */
[----:B------:R-:W-:Y:S07]  /*5f20*/  LDSM.16.M88.4 R180, [R226+0xd100] ;  /* 0x00d10000e2b4783b */ /* 0x000fee0000000200 */
[C---:B------:R-:W-:Y:S08]  /*5f30*/  HMMA.16816.F32 R44, R172.reuse, R148, R44 ;  /* 0x00000094ac2c723c */ /* 0x040ff0000000182c */
[C---:B------:R-:W-:Y:S01]  /*5f40*/  HMMA.16816.F32 R48, R172.reuse, R150, R48 ;  /* 0x00000096ac30723c */ /* 0x040fe20000001830 */
[----:B------:R-:W1:Y:S07]  /*5f50*/  LDSM.16.M88.4 R148, [R212+0x1800] ;  /* 0x00180000d494783b */ /* 0x000e6e0000000200 */
[C---:B------:R-:W-:Y:S08]  /*5f60*/  HMMA.16816.F32 R52, R172.reuse, R152, R52 ;  /* 0x00000098ac34723c */ /* 0x040ff00000001834 */
[C---:B------:R-:W-:Y:S01]  /*5f70*/  HMMA.16816.F32 R56, R172.reuse, R154, R56 ;  /* 0x0000009aac38723c */ /* 0x040fe20000001838 */
[----:B------:R-:W2:Y:S07]  /*5f80*/  LDSM.16.M88.4 R152, [R212+0x2000] ;  /* 0x00200000d498783b */ /* 0x000eae0000000200 */
[C---:B---3--:R-:W-:Y:S08]  /*5f90*/  HMMA.16816.F32 R60, R172.reuse, R156, R60 ;  /* 0x0000009cac3c723c */ /* 0x048ff0000000183c */
[----:B------:R-:W-:Y:S01]  /*5fa0*/  HMMA.16816.F32 R64, R172, R158, R64 ;  /* 0x0000009eac40723c */ /* 0x000fe20000001840 */
[----:B------:R-:W3:Y:S07]  /*5fb0*/  LDSM.16.M88.4 R156, [R212+0x3000] ;  /* 0x00300000d49c783b */ /* 0x000eee0000000200 */
[C---:B------:R-:W-:Y:S08]  /*5fc0*/  HMMA.16816.F32 R4, R184.reuse, R132, R4 ;  /* 0x00000084b804723c */ /* 0x040ff00000001804 */
[C---:B------:R-:W-:Y:S01]  /*5fd0*/  HMMA.16816.F32 R8, R184.reuse, R134, R8 ;  /* 0x00000086b808723c */ /* 0x040fe20000001808 */
[----:B------:R-:W2:Y:S07]  /*5fe0*/  LDSM.16.M88.4 R132, [R212+0x3800] ;  /* 0x00380000d484783b */ /* 0x000eae0000000200 */
[C---:B-----5:R-:W-:Y:S08]  /*5ff0*/  HMMA.16816.F32 R12, R184.reuse, R136, R12 ;  /* 0x00000088b80c723c */ /* 0x060ff0000000180c */
[C---:B------:R-:W-:Y:S01]  /*6000*/  HMMA.16816.F32 R16, R184.reuse, R138, R16 ;  /* 0x0000008ab810723c */ /* 0x040fe20000001810 */
[----:B------:R-:W5:Y:S07]  /*6010*/  LDSM.16.M88.4 R136, [R226+0xd900] ;  /* 0x00d90000e288783b */ /* 0x000f6e0000000200 */
        /* <DEDUP_REMOVED lines=12> */
[C---:B---3--:R-:W-:Y:S08]  /*60e0*/  HMMA.16816.F32 R52, R184.reuse, R156, R52 ;  /* 0x0000009cb834723c */ /* 0x048ff00000001834 */
[C---:B------:R-:W-:Y:S01]  /*60f0*/  HMMA.16816.F32 R56, R184.reuse, R158, R56 ;  /* 0x0000009eb838723c */ /* 0x040fe20000001838 */
[----:B------:R-:W-:Y:S07]  /*6100*/  LDSM.16.M88.4 R156, [R210] ;  /* 0x00000000d29c783b */ /* 0x000fee0000000200 */
[C---:B------:R-:W-:Y:S08]  /*6110*/  HMMA.16816.F32 R60, R184.reuse, R132, R60 ;  /* 0x00000084b83c723c */ /* 0x040ff0000000183c */
[----:B------:R-:W-:Y:S01]  /*6120*/  HMMA.16816.F32 R64, R184, R134, R64 ;  /* 0x00000086b840723c */ /* 0x000fe20000001840 */
[----:B------:R-:W3:Y:S07]  /*6130*/  LDSM.16.M88.4 R132, [R211] ;  /* 0x00000000d384783b */ /* 0x000eee0000000200 */
        /* <DEDUP_REMOVED lines=9> */
[C---:B-----5:R-:W-:Y:S08]  /*61d0*/  HMMA.16816.F32 R28, R188.reuse, R136, R28 ;  /* 0x00000088bc1c723c */ /* 0x060ff0000000181c */
[C---:B------:R-:W-:Y:S01]  /*61e0*/  HMMA.16816.F32 R32, R188.reuse, R138, R32 ;  /* 0x0000008abc20723c */ /* 0x040fe20000001820 */
[----:B------:R-:W5:Y:S07]  /*61f0*/  LDSM.16.M88.4 R136, [R206] ;  /* 0x00000000ce88783b */ /* 0x000f6e0000000200 */
[C---:B----4-:R-:W-:Y:S08]  /*6200*/  HMMA.16816.F32 R36, R188.reuse, R144, R36 ;  /* 0x00000090bc24723c */ /* 0x050ff00000001824 */
[C---:B------:R-:W-:Y:S01]  /*6210*/  HMMA.16816.F32 R40, R188.reuse, R146, R40 ;  /* 0x00000092bc28723c */ /* 0x040fe20000001828 */
[----:B------:R-:W4:Y:S07]  /*6220*/  LDSM.16.M88.4 R144, [R205] ;  /* 0x00000000cd90783b */ /* 0x000f2e0000000200 */
[C---:B-1----:R-:W-:Y:S08]  /*6230*/  HMMA.16816.F32 R44, R188.reuse, R148, R44 ;  /* 0x00000094bc2c723c */ /* 0x042ff0000000182c */
[C---:B------:R-:W-:Y:S01]  /*6240*/  HMMA.16816.F32 R48, R188.reuse, R150, R48 ;  /* 0x00000096bc30723c */ /* 0x040fe20000001830 */
[----:B------:R-:W-:Y:S07]  /*6250*/  LDSM.16.M88.4 R148, [R223+0xc100] ;  /* 0x00c10000df94783b */ /* 0x000fee0000000200 */
[C---:B--2---:R-:W-:Y:S08]  /*6260*/  HMMA.16816.F32 R52, R188.reuse, R152, R52 ;  /* 0x00000098bc34723c */ /* 0x044ff00000001834 */
[C---:B------:R-:W-:Y:S01]  /*6270*/  HMMA.16816.F32 R56, R188.reuse, R154, R56 ;  /* 0x0000009abc38723c */ /* 0x040fe20000001838 */
[----:B------:R-:W-:Y:S07]  /*6280*/  LDSM.16.M88.4 R152, [R223+0xc900] ;  /* 0x00c90000df98783b */ /* 0x000fee0000000200 */
[C---:B------:R-:W-:Y:S08]  /*6290*/  HMMA.16816.F32 R60, R188.reuse, R160, R60 ;  /* 0x000000a0bc3c723c */ /* 0x040ff0000000183c */
[----:B------:R-:W-:Y:S01]  /*62a0*/  HMMA.16816.F32 R64, R188, R162, R64 ;  /* 0x000000a2bc40723c */ /* 0x000fe20000001840 */
[----:B------:R-:W-:Y:S07]  /*62b0*/  LDSM.16.M88.4 R160, [R223+0xd900] ;  /* 0x00d90000dfa0783b */ /* 0x000fee0000000200 */
[C---:B---3--:R-:W-:Y:S08]  /*62c0*/  HMMA.16816.F32 R4, R192.reuse, R132, R4 ;  /* 0x00000084c004723c */ /* 0x048ff00000001804 */
[C---:B------:R-:W-:Y:S01]  /*62d0*/  HMMA.16816.F32 R8, R192.reuse, R134, R8 ;  /* 0x00000086c008723c */ /* 0x040fe20000001808 */
[----:B------:R-:W1:Y:S07]  /*62e0*/  LDSM.16.M88.4 R132, [R204] ;  /* 0x00000000cc84783b */ /* 0x000e6e0000000200 */
        /* <DEDUP_REMOVED lines=29> */
[C---:B---3--:R-:W-:Y:S08]  /*64c0*/  HMMA.16816.F32 R36, R196.reuse, R136, R36 ;  /* 0x00000088c424723c */ /* 0x048ff00000001824 */
[C---:B------:R-:W-:Y:S01]  /*64d0*/  HMMA.16816.F32 R40, R196.reuse, R138, R40 ;  /* 0x0000008ac428723c */ /* 0x040fe20000001828 */
[----:B------:R-:W2:Y:S07]  /*64e0*/  LDSM.16.M88.4 R136, [R212+0x5000] ;  /* 0x00500000d488783b */ /* 0x000eae0000000200 */
[C---:B------:R-:W-:Y:S08]  /*64f0*/  HMMA.16816.F32 R44, R196.reuse, R164, R44 ;  /* 0x000000a4c42c723c */ /* 0x040ff0000000182c */
[C---:B------:R-:W-:Y:S08]  /*6500*/  HMMA.16816.F32 R48, R196.reuse, R166, R48 ;  /* 0x000000a6c430723c */ /* 0x040ff00000001830 */
[C---:B------:R-:W-:Y:S07]  /*6510*/  HMMA.16816.F32 R52, R196.reuse, R176, R52 ;  /* 0x000000b0c434723c */ /* 0x040fee0000001834 */
[----:B------:R-:W-:Y:S01]  /*6520*/  IMAD.MOV.U32 R176, RZ, RZ, R237 ;  /* 0x000000ffffb07224 */ /* 0x000fe200078e00ed */
[C---:B------:R-:W-:Y:S04]  /*6530*/  HMMA.16816.F32 R56, R196.reuse, R178, R56 ;  /* 0x000000b2c438723c */ /* 0x040fe80000001838 */
[----:B------:R-:W-:Y:S04]  /*6540*/  @P3 IMAD.MOV.U32 R176, RZ, RZ, R239 ;  /* 0x000000ffffb03224 */ /* 0x000fe800078e00ef */
[C---:B------:R-:W-:Y:S01]  /*6550*/  HMMA.16816.F32 R60, R196.reuse, R180, R60 ;  /* 0x000000b4c43c723c */ /* 0x040fe2000000183c */
[----:B------:R-:W3:Y:S07]  /*6560*/  SHFL.IDX PT, R181, R176, RZ, 0x1c1f ;  /* 0x001c1fffb0b57589 */ /* 0x000eee00000e0000 */
[----:B------:R-:W-:Y:S01]  /*6570*/  HMMA.16816.F32 R64, R196, R182, R64 ;  /* 0x000000b6c440723c */ /* 0x000fe20000001840 */
[----:B------:R-:W5:Y:S07]  /*6580*/  SHFL.IDX PT, R0, R176, 0x1, 0x1c1f ;  /* 0x003c1f00b0007f89 */ /* 0x000f6e00000e0000 */
[C---:B----4-:R-:W-:Y:S08]  /*6590*/  HMMA.16816.F32 R4, R200.reuse, R144, R4 ;  /* 0x00000090c804723c */ /* 0x050ff00000001804 */
[C---:B------:R-:W-:Y:S01]  /*65a0*/  HMMA.16816.F32 R8, R200.reuse, R146, R8 ;  /* 0x00000092c808723c */ /* 0x040fe20000001808 */
[----:B------:R-:W4:Y:S07]  /*65b0*/  LDSM.16.M88.4 R144, [R212+0x5800] ;  /* 0x00580000d490783b */ /* 0x000f2e0000000200 */
[C---:B-1----:R-:W-:Y:S07]  /*65c0*/  HMMA.16816.F32 R12, R200.reuse, R132, R12 ;  /* 0x00000084c80c723c */ /* 0x042fee000000180c */
[----:B------:R-:W-:Y:S01]  /*65d0*/  IMAD.U32 R133, RZ, RZ, UR8 ;  /* 0x00000008ff857e24 */ /* 0x000fe2000f8e00ff */
[C---:B------:R-:W-:Y:S04]  /*65e0*/  HMMA.16816.F32 R16, R200.reuse, R134, R16 ;  /* 0x00000086c810723c */ /* 0x040fe80000001810 */
[----:B------:R-:W-:Y:S01]  /*65f0*/  IADD3 R132, R133, UR20, -R238 ;  /* 0x0000001485847c10 */ /* 0x000fe2000fffe8ee */
[----:B------:R-:W-:Y:S03]  /*6600*/  @UP1 USHF.R.S32.HI UR20, URZ, 0x1f, UR25 ;  /* 0x0000001f3f141899 */ /* 0x000fe60008011419 */
[C---:B--2---:R-:W-:Y:S01]  /*6610*/  HMMA.16816.F32 R20, R200.reuse, R136, R20 ;  /* 0x00000088c814723c */ /* 0x044fe20000001814 */
[----:B------:R-:W-:Y:S03]  /*6620*/  @UP1 UIMAD UR20, UR20, UR4, URZ ;  /* 0x00000004141412a4 */ /* 0x000fe6000f8e023f */
[----:B------:R-:W-:Y:S01]  /*6630*/  IADD3 R177, R132, -UR11, RZ ;  /* 0x8000000b84b17c10 */ /* 0x000fe2000fffe0ff */
[----:B------:R-:W-:Y:S01]  /*6640*/  @UP1 UIMAD UR20, UR25, UR5, UR20 ;  /* 0x00000005191412a4 */ /* 0x000fe2000f8e0214 */
[----:B------:R-:W1:Y:S02]  /*6650*/  LDSM.16.M88.4 R132, [R212+0x6000] ;  /* 0x00600000d484783b */ /* 0x000e640000000200 */
[C---:B------:R-:W-:Y:S01]  /*6660*/  HMMA.16816.F32 R24, R200.reuse, R138, R24 ;  /* 0x0000008ac818723c */ /* 0x040fe20000001818 */
[----:B------:R-:W-:Y:S02]  /*6670*/  @UP1 UIADD3 UR20, UR23, UR20, URZ ;  /* 0x0000001417141290 */ /* 0x000fe4000fffe03f */
[----:B------:R-:W-:Y:S01]  /*6680*/  @UP1 USHF.L.U64.HI UR23, UR4, 0x6, UR5 ;  /* 0x0000000604171899 */ /* 0x000fe20008010205 */
[C---:B---3--:R-:W-:Y:S01]  /*6690*/  IMAD.IADD R181, R177.reuse, 0x1, R181 ;  /* 0x00000001b1b57824 */ /* 0x048fe200078e02b5 */
[----:B------:R-:W-:Y:S01]  /*66a0*/  @UP1 USHF.L.U64.HI UR20, UR22, 0x7, UR20 ;  /* 0x0000000716141899 */ /* 0x000fe20008010214 */
[----:B------:R-:W2:Y:S01]  /*66b0*/  LDSM.16.M88.4 R136, [R212+0x6800] ;  /* 0x00680000d488783b */ /* 0x000ea20000000200 */
[----:B-----5:R-:W-:Y:S01]  /*66c0*/  IMAD.IADD R0, R177, 0x1, R0 ;  /* 0x00000001b1007824 */ /* 0x020fe200078e0200 */
[----:B------:R-:W-:Y:S01]  /*66d0*/  @UP1 USHF.L.U32 UR22, UR4, 0x6, URZ ;  /* 0x0000000604161899 */ /* 0x000fe2000800063f */
[C---:B----4-:R-:W-:Y:S03]  /*66e0*/  HMMA.16816.F32 R28, R200.reuse, R144, R28 ;  /* 0x00000090c81c723c */ /* 0x050fe6000000181c */
[C---:B------:R-:W-:Y:S02]  /*66f0*/  ISETP.GT.AND P1, PT, R0.reuse, RZ, PT ;  /* 0x000000ff0000720c */ /* 0x040fe40003f24270 */
[C---:B------:R-:W-:Y:S02]  /*6700*/  ISETP.GT.AND P6, PT, R181.reuse, RZ, PT ;  /* 0x000000ffb500720c */ /* 0x040fe40003fc4270 */
[----:B------:R-:W-:Y:S01]  /*6710*/  ISETP.GT.AND P0, PT, R0, 0x1, PT ;  /* 0x000000010000780c */ /* 0x000fe20003f04270 */
[C---:B------:R-:W-:Y:S03]  /*6720*/  HMMA.16816.F32 R32, R200.reuse, R146, R32 ;  /* 0x00000092c820723c */ /* 0x040fe60000001820 */
[----:B------:R-:W-:Y:S02]  /*6730*/  ISETP.GT.AND P2, PT, R181, 0x1, PT ;  /* 0x00000001b500780c */ /* 0x000fe40003f44270 */
[----:B------:R-:W-:Y:S02]  /*6740*/  FSEL R178, R4, -INF , P6 ;  /* 0xff80000004b27808 */ /* 0x000fe40003000000 */
[----:B------:R-:W-:Y:S02]  /*6750*/  FSEL R179, R5, -INF , P2 ;  /* 0xff80000005b37808 */ /* 0x000fe40001000000 */
[----:B------:R-:W-:Y:S02]  /*6760*/  FSEL R176, R6, -INF , P1 ;  /* 0xff80000006b07808 */ /* 0x000fe40000800000 */
[C---:B------:R-:W-:Y:S02]  /*6770*/  ISETP.GT.AND P6, PT, R181.reuse, 0x8, PT ;  /* 0x00000008b500780c */ /* 0x040fe40003fc4270 */
[----:B------:R-:W-:Y:S02]  /*6780*/  ISETP.GT.AND P2, PT, R181, 0x9, PT ;  /* 0x00000009b500780c */ /* 0x000fe40003f44270 */
[C---:B------:R-:W-:Y:S02]  /*6790*/  ISETP.GT.AND P1, PT, R0.reuse, 0x8, PT ;  /* 0x000000080000780c */ /* 0x040fe40003f24270 */
[----:B------:R-:W-:Y:S02]  /*67a0*/  FSEL R177, R7, -INF , P0 ;  /* 0xff80000007b17808 */ /* 0x000fe40000000000 */
[----:B------:R-:W-:Y:S01]  /*67b0*/  ISETP.GT.AND P0, PT, R0, 0x9, PT ;  /* 0x000000090000780c */ /* 0x000fe20003f04270 */
[C---:B-1----:R-:W-:Y:S03]  /*67c0*/  HMMA.16816.F32 R36, R200.reuse, R132, R36 ;  /* 0x00000084c824723c */ /* 0x042fe60000001824 */
[----:B------:R-:W-:Y:S02]  /*67d0*/  FSEL R182, R8, -INF , P6 ;  /* 0xff80000008b67808 */ /* 0x000fe40003000000 */
[----:B------:R-:W-:Y:S02]  /*67e0*/  FSEL R180, R9, -INF , P2 ;  /* 0xff80000009b47808 */ /* 0x000fe40001000000 */
[----:B------:R-:W-:Y:S01]  /*67f0*/  FSEL R149, R10, -INF , P1 ;  /* 0xff8000000a957808 */ /* 0x000fe20000800000 */
[C---:B------:R-:W-:Y:S03]  /*6800*/  HMMA.16816.F32 R40, R200.reuse, R134, R40 ;  /* 0x00000086c828723c */ /* 0x040fe60000001828 */
[----:B------:R-:W-:Y:S02]  /*6810*/  ISETP.GT.AND P6, PT, R181, 0x10, PT ;  /* 0x00000010b500780c */ /* 0x000fe40003fc4270 */
[----:B------:R-:W-:Y:S02]  /*6820*/  FSEL R6, R11, -INF , P0 ;  /* 0xff8000000b067808 */ /* 0x000fe40000000000 */
[----:B------:R-:W1:Y:S01]  /*6830*/  LDSM.16.M88.4 R8, [R212+0x7000] ;  /* 0x00700000d408783b */ /* 0x000e620000000200 */
[C---:B--2---:R-:W-:Y:S03]  /*6840*/  HMMA.16816.F32 R44, R200.reuse, R136, R44 ;  /* 0x00000088c82c723c */ /* 0x044fe6000000182c */
[----:B------:R-:W-:Y:S02]  /*6850*/  ISETP.GT.AND P2, PT, R181, 0x11, PT ;  /* 0x00000011b500780c */ /* 0x000fe40003f44270 */
[----:B------:R-:W-:Y:S02]  /*6860*/  FSEL R246, R12, -INF , P6 ;  /* 0xff8000000cf67808 */ /* 0x000fe40003000000 */
[----:B------:R-:W-:Y:S01]  /*6870*/  FMNMX.FTZ R12, R178, R3, !PT ;  /* 0x00000003b20c7209 */ /* 0x000fe20007810000 */
[C---:B------:R-:W-:Y:S03]  /*6880*/  HMMA.16816.F32 R48, R200.reuse, R138, R48 ;  /* 0x0000008ac830723c */ /* 0x040fe60000001830 */
[----:B------:R-:W-:Y:S02]  /*6890*/  ISETP.GT.AND P1, PT, R0, 0x10, PT ;  /* 0x000000100000780c */ /* 0x000fe40003f24270 */
[----:B------:R-:W-:Y:S02]  /*68a0*/  FSEL R249, R13, -INF , P2 ;  /* 0xff8000000df97808 */ /* 0x000fe40001000000 */
[----:B------:R-:W-:Y:S02]  /*68b0*/  FMNMX.FTZ R13, R179, R12, !PT ;  /* 0x0000000cb30d7209 */ /* 0x000fe40007810000 */
[----:B------:R-:W-:Y:S02]  /*68c0*/  FSEL R250, R14, -INF , P1 ;  /* 0xff8000000efa7808 */ /* 0x000fe40000800000 */
[----:B------:R-:W-:Y:S02]  /*68d0*/  ISETP.GT.AND P1, PT, R0, 0x18, PT ;  /* 0x000000180000780c */ /* 0x000fe40003f24270 */
[C---:B------:R-:W-:Y:S02]  /*68e0*/  ISETP.GT.AND P6, PT, R181.reuse, 0x18, PT ;  /* 0x00000018b500780c */ /* 0x040fe40003fc4270 */
[----:B------:R-:W-:Y:S02]  /*68f0*/  ISETP.GT.AND P2, PT, R181, 0x19, PT ;  /* 0x00000019b500780c */ /* 0x000fe40003f44270 */
[----:B------:R-:W-:Y:S02]  /*6900*/  FMNMX.FTZ R13, R182, R13, !PT ;  /* 0x0000000db60d7209 */ /* 0x000fe40007810000 */
[----:B------:R-:W-:Y:S02]  /*6910*/  FSEL R151, R17, -INF , P2 ;  /* 0xff80000011977808 */ /* 0x000fe40001000000 */
[----:B------:R-:W-:Y:S02]  /*6920*/  FSEL R150, R18, -INF , P1 ;  /* 0xff80000012967808 */ /* 0x000fe40000800000 */
[----:B------:R-:W-:Y:S02]  /*6930*/  FSEL R153, R16, -INF , P6 ;  /* 0xff80000010997808 */ /* 0x000fe40003000000 */
[C---:B------:R-:W-:Y:S02]  /*6940*/  ISETP.GT.AND P6, PT, R181.reuse, 0x20, PT ;  /* 0x00000020b500780c */ /* 0x040fe40003fc4270 */
[----:B------:R-:W-:Y:S02]  /*6950*/  ISETP.GT.AND P1, PT, R0, 0x20, PT ;  /* 0x000000200000780c */ /* 0x000fe40003f24270 */
[----:B------:R-:W-:Y:S01]  /*6960*/  ISETP.GT.AND P2, PT, R181, 0x21, PT ;  /* 0x00000021b500780c */ /* 0x000fe20003f44270 */
[C---:B-1----:R-:W-:Y:S03]  /*6970*/  HMMA.16816.F32 R52, R200.reuse, R8, R52 ;  /* 0x00000008c834723c */ /* 0x042fe60000001834 */
[----:B------:R-:W-:Y:S02]  /*6980*/  FMNMX.FTZ R17, R180, R13, !PT ;  /* 0x0000000db4117209 */ /* 0x000fe40007810000 */
[----:B------:R-:W-:Y:S02]  /*6990*/  FSEL R20, R20, -INF , P6 ;  /* 0xff80000014147808 */ /* 0x000fe40003000000 */
[----:B------:R-:W-:Y:S01]  /*69a0*/  FSEL R248, R21, -INF , P2 ;  /* 0xff80000015f87808 */ /* 0x000fe20001000000 */
[C---:B------:R-:W-:Y:S03]  /*69b0*/  HMMA.16816.F32 R56, R200.reuse, R10, R56 ;  /* 0x0000000ac838723c */ /* 0x040fe60000001838 */
[C---:B------:R-:W-:Y:S02]  /*69c0*/  ISETP.GT.AND P2, PT, R181.reuse, 0x29, PT ;  /* 0x00000029b500780c */ /* 0x040fe40003f44270 */
[----:B------:R-:W-:Y:S02]  /*69d0*/  FSEL R148, R22, -INF , P1 ;  /* 0xff80000016947808 */ /* 0x000fe40000800000 */
[----:B------:R-:W-:Y:S02]  /*69e0*/  ISETP.GT.AND P6, PT, R181, 0x28, PT ;  /* 0x00000028b500780c */ /* 0x000fe40003fc4270 */
[C---:B------:R-:W-:Y:S02]  /*69f0*/  ISETP.GT.AND P1, PT, R0.reuse, 0x28, PT ;  /* 0x000000280000780c */ /* 0x040fe40003f24270 */
[----:B------:R-:W-:Y:S02]  /*6a00*/  ISETP.GT.AND P0, PT, R0, 0x11, PT ;  /* 0x000000110000780c */ /* 0x000fe40003f04270 */
[----:B------:R-:W-:Y:S02]  /*6a10*/  FMNMX.FTZ R16, R246, R17, !PT ;  /* 0x00000011f6107209 */ /* 0x000fe40007810000 */
[----:B------:R-:W-:Y:S01]  /*6a20*/  FSEL R22, R25, -INF , P2 ;  /* 0xff80000019167808 */ /* 0x000fe20001000000 */
[----:B------:R-:W-:Y:S01]  /*6a30*/  IMAD.MOV.U32 R25, RZ, RZ, R150 ;  /* 0x000000ffff197224 */ /* 0x000fe200078e0096 */
[----:B------:R-:W-:Y:S01]  /*6a40*/  FSEL R18, R24, -INF , P6 ;  /* 0xff80000018127808 */ /* 0x000fe20003000000 */
[----:B------:R-:W-:Y:S01]  /*6a50*/  IMAD.MOV.U32 R24, RZ, RZ, R153 ;  /* 0x000000ffff187224 */ /* 0x000fe200078e0099 */
[----:B------:R-:W-:Y:S02]  /*6a60*/  ISETP.GT.AND P2, PT, R181, 0x31, PT ;  /* 0x00000031b500780c */ /* 0x000fe40003f44270 */
[----:B------:R-:W-:Y:S01]  /*6a70*/  FSEL R4, R26, -INF , P1 ;  /* 0xff8000001a047808 */ /* 0x000fe20000800000 */
[----:B------:R-:W-:Y:S01]  /*6a80*/  IMAD.MOV.U32 R26, RZ, RZ, R151 ;  /* 0x000000ffff1a7224 */ /* 0x000fe200078e0097 */
[----:B------:R-:W-:Y:S02]  /*6a90*/  ISETP.GT.AND P1, PT, R0, 0x30, PT ;  /* 0x000000300000780c */ /* 0x000fe40003f24270 */
[----:B------:R-:W-:Y:S02]  /*6aa0*/  FMNMX.FTZ R8, R249, R16, !PT ;  /* 0x00000010f9087209 */ /* 0x000fe40007810000 */
[----:B------:R-:W-:Y:S02]  /*6ab0*/  ISETP.GT.AND P6, PT, R181, 0x30, PT ;  /* 0x00000030b500780c */ /* 0x000fe40003fc4270 */
[----:B------:R-:W-:Y:S02]  /*6ac0*/  FSEL R252, R15, -INF , P0 ;  /* 0xff8000000ffc7808 */ /* 0x000fe40000000000 */
[----:B------:R-:W-:Y:S01]  /*6ad0*/  FSEL R21, R29, -INF , P2 ;  /* 0xff8000001d157808 */ /* 0x000fe20001000000 */
[----:B------:R-:W1:Y:S01]  /*6ae0*/  LDSM.16.M88.4 R12, [R212+0x7800] ;  /* 0x00780000d40c783b */ /* 0x000e620000000200 */
[----:B------:R-:W-:Y:S01]  /*6af0*/  FSEL R5, R30, -INF , P1 ;  /* 0xff8000001e057808 */ /* 0x000fe20000800000 */
[----:B------:R-:W-:Y:S06]  /*6b00*/  DEPBAR.LE SB0, 0x0 ;  /* 0x000080000000791a */ /* 0x000fec0000000000 */
[----:B------:R-:W-:Y:S01]  /*6b10*/  BAR.SYNC.DEFER_BLOCKING 0x0 ;  /* 0x0000000000007b1d */ /* 0x000fe20000010000 */
[C---:B------:R-:W-:Y:S02]  /*6b20*/  ISETP.GT.AND P0, PT, R0.reuse, 0x19, PT ;  /* 0x000000190000780c */ /* 0x040fe40003f04270 */
[----:B------:R-:W-:Y:S02]  /*6b30*/  ISETP.GT.AND P2, PT, R181, 0x39, PT ;  /* 0x00000039b500780c */ /* 0x000fe40003f44270 */
[----:B------:R-:W-:Y:S02]  /*6b40*/  ISETP.GT.AND P1, PT, R0, 0x38, PT ;  /* 0x000000380000780c */ /* 0x000fe40003f24270 */
[----:B------:R-:W-:Y:S02]  /*6b50*/  FMNMX.FTZ R8, R24, R8, !PT ;  /* 0x0000000818087209 */ /* 0x000fe40007810000 */
[----:B------:R-:W-:Y:S02]  /*6b60*/  FSEL R7, R28, -INF , P6 ;  /* 0xff8000001c077808 */ /* 0x000fe40003000000 */
[----:B------:R-:W-:Y:S02]  /*6b70*/  FSEL R247, R19, -INF , P0 ;  /* 0xff80000013f77808 */ /* 0x000fe40000000000 */
[----:B------:R-:W-:Y:S01]  /*6b80*/  FSEL R19, R33, -INF , P2 ;  /* 0xff80000021137808 */ /* 0x000fe20001000000 */
[----:B------:R-:W-:Y:S01]  /*6b90*/  IMAD.MOV.U32 R33, RZ, RZ, R4 ;  /* 0x000000ffff217224 */ /* 0x000fe200078e0004 */
[----:B------:R-:W-:Y:S01]  /*6ba0*/  FSEL R4, R34, -INF , P1 ;  /* 0xff80000022047808 */ /* 0x000fe20000800000 */
[----:B------:R-:W-:Y:S01]  /*6bb0*/  IMAD.MOV.U32 R34, RZ, RZ, R7 ;  /* 0x000000ffff227224 */ /* 0x000fe200078e0007 */
[C---:B------:R-:W-:Y:S02]  /*6bc0*/  ISETP.GT.AND P0, PT, R0.reuse, 0x21, PT ;  /* 0x000000210000780c */ /* 0x040fe40003f04270 */
[----:B------:R-:W-:Y:S02]  /*6bd0*/  ISETP.GT.AND P1, PT, R0, 0x40, PT ;  /* 0x000000400000780c */ /* 0x000fe40003f24270 */
[----:B------:R-:W-:Y:S02]  /*6be0*/  FMNMX.FTZ R8, R26, R8, !PT ;  /* 0x000000081a087209 */ /* 0x000fe40007810000 */
[----:B------:R-:W-:Y:S02]  /*6bf0*/  FMNMX.FTZ R16, R176, R2, !PT ;  /* 0x00000002b0107209 */ /* 0x000fe40007810000 */
[----:B------:R-:W-:Y:S01]  /*6c00*/  FSEL R251, R23, -INF , P0 ;  /* 0xff80000017fb7808 */ /* 0x000fe20000000000 */
[----:B------:R-:W-:Y:S01]  /*6c10*/  IMAD.MOV.U32 R23, RZ, RZ, R149 ;  /* 0x000000ffff177224 */ /* 0x000fe200078e0095 */
[----:B------:R-:W-:Y:S01]  /*6c20*/  FSEL R7, R38, -INF , P1 ;  /* 0xff80000026077808 */ /* 0x000fe20000800000 */
[----:B------:R-:W-:Y:S01]  /*6c30*/  IMAD.MOV.U32 R38, RZ, RZ, R248 ;  /* 0x000000ffff267224 */ /* 0x000fe200078e00f8 */
[----:B------:R-:W-:Y:S02]  /*6c40*/  FMNMX.FTZ R8, R20, R8, !PT ;  /* 0x0000000814087209 */ /* 0x000fe40007810000 */
[----:B------:R-:W-:Y:S01]  /*6c50*/  FMNMX.FTZ R9, R177, R16, !PT ;  /* 0x00000010b1097209 */ /* 0x000fe20007810000 */
[C---:B-1----:R-:W-:Y:S05]  /*6c60*/  HMMA.16816.F32 R60, R200.reuse, R12, R60 ;  /* 0x0000000cc83c723c */ /* 0x042fea000000183c */
[----:B------:R-:W-:Y:S02]  /*6c70*/  FMNMX.FTZ R9, R23, R9, !PT ;  /* 0x0000000917097209 */ /* 0x000fe40007810000 */
[----:B------:R-:W-:Y:S01]  /*6c80*/  FMNMX.FTZ R8, R38, R8, !PT ;  /* 0x0000000826087209 */ /* 0x000fe20007810000 */
[----:B------:R-:W-:Y:S03]  /*6c90*/  HMMA.16816.F32 R64, R200, R14, R64 ;  /* 0x0000000ec840723c */ /* 0x000fe60000001840 */
[----:B------:R-:W-:Y:S02]  /*6ca0*/  ISETP.GT.AND P0, PT, R0, 0x29, PT ;  /* 0x000000290000780c */ /* 0x000fe40003f04270 */
[----:B------:R-:W-:Y:S02]  /*6cb0*/  FMNMX.FTZ R11, R6, R9, !PT ;  /* 0x00000009060b7209 */ /* 0x000fe40007810000 */
[----:B------:R-:W-:Y:S02]  /*6cc0*/  FMNMX.FTZ R9, R18, R8, !PT ;  /* 0x0000000812097209 */ /* 0x000fe40007810000 */
[C---:B------:R-:W-:Y:S02]  /*6cd0*/  ISETP.GT.AND P6, PT, R181.reuse, 0x38, PT ;  /* 0x00000038b500780c */ /* 0x040fe40003fc4270 */
[----:B------:R-:W-:Y:S02]  /*6ce0*/  ISETP.GT.AND P2, PT, R181, 0x41, PT ;  /* 0x00000041b500780c */ /* 0x000fe40003f44270 */
[----:B------:R-:W-:Y:S02]  /*6cf0*/  FMNMX.FTZ R9, R22, R9, !PT ;  /* 0x0000000916097209 */ /* 0x000fe40007810000 */
[----:B------:R-:W-:Y:S01]  /*6d00*/  FSEL R132, R27, -INF , P0 ;  /* 0xff8000001b847808 */ /* 0x000fe20000000000 */
[----:B------:R-:W-:Y:S01]  /*6d10*/  IMAD.MOV.U32 R27, RZ, RZ, R148 ;  /* 0x000000ffff1b7224 */ /* 0x000fe200078e0094 */
[----:B------:R-:W-:Y:S02]  /*6d20*/  ISETP.GT.AND P0, PT, R0, 0x31, PT ;  /* 0x000000310000780c */ /* 0x000fe40003f04270 */
[----:B------:R-:W-:Y:S02]  /*6d30*/  FMNMX.FTZ R11, R250, R11, !PT ;  /* 0x0000000bfa0b7209 */ /* 0x000fe40007810000 */
[----:B------:R-:W-:Y:S02]  /*6d40*/  FMNMX.FTZ R9, R34, R9, !PT ;  /* 0x0000000922097209 */ /* 0x000fe40007810000 */
[----:B------:R-:W-:Y:S02]  /*6d50*/  FSEL R32, R32, -INF , P6 ;  /* 0xff80000020207808 */ /* 0x000fe40003000000 */
[----:B------:R-:W-:Y:S02]  /*6d60*/  ISETP.GT.AND P6, PT, R181, 0x40, PT ;  /* 0x00000040b500780c */ /* 0x000fe40003fc4270 */
[----:B------:R-:W-:Y:S02]  /*6d70*/  FSEL R31, R31, -INF , P0 ;  /* 0xff8000001f1f7808 */ /* 0x000fe40000000000 */
[----:B------:R-:W-:Y:S02]  /*6d80*/  ISETP.GT.AND P0, PT, R0, 0x39, PT ;  /* 0x000000390000780c */ /* 0x000fe40003f04270 */
[----:B------:R-:W-:Y:S02]  /*6d90*/  FMNMX.FTZ R9, R21, R9, !PT ;  /* 0x0000000915097209 */ /* 0x000fe40007810000 */
[----:B------:R-:W-:Y:S02]  /*6da0*/  FMNMX.FTZ R8, R252, R11, !PT ;  /* 0x0000000bfc087209 */ /* 0x000fe40007810000 */
[----:B------:R-:W-:Y:S02]  /*6db0*/  FSEL R28, R36, -INF , P6 ;  /* 0xff800000241c7808 */ /* 0x000fe40003000000 */
[----:B------:R-:W-:Y:S01]  /*6dc0*/  FSEL R17, R35, -INF , P0 ;  /* 0xff80000023117808 */ /* 0x000fe20000000000 */
[----:B------:R-:W-:Y:S01]  /*6dd0*/  IMAD.MOV.U32 R35, RZ, RZ, R247 ;  /* 0x000000ffff237224 */ /* 0x000fe200078e00f7 */
[----:B------:R-:W-:Y:S02]  /*6de0*/  ISETP.GT.AND P1, PT, R0, 0x48, PT ;  /* 0x000000480000780c */ /* 0x000fe40003f24270 */
[----:B------:R-:W-:Y:S02]  /*6df0*/  FMNMX.FTZ R10, R25, R8, !PT ;  /* 0x00000008190a7209 */ /* 0x000fe40007810000 */
[----:B------:R-:W-:Y:S02]  /*6e00*/  FMNMX.FTZ R8, R32, R9, !PT ;  /* 0x0000000920087209 */ /* 0x000fe40007810000 */
[----:B------:R-:W-:Y:S01]  /*6e10*/  FSEL R29, R37, -INF , P2 ;  /* 0xff800000251d7808 */ /* 0x000fe20001000000 */
[----:B------:R-:W-:Y:S01]  /*6e20*/  IMAD.MOV.U32 R37, RZ, RZ, R132 ;  /* 0x000000ffff257224 */ /* 0x000fe200078e0084 */
[C---:B------:R-:W-:Y:S02]  /*6e30*/  ISETP.GT.AND P6, PT, R181.reuse, 0x48, PT ;  /* 0x00000048b500780c */ /* 0x040fe40003fc4270 */
[----:B------:R-:W-:Y:S01]  /*6e40*/  FSEL R156, R42, -INF , P1 ;  /* 0xff8000002a9c7808 */ /* 0x000fe20000800000 */
[----:B------:R-:W-:Y:S01]  /*6e50*/  IMAD.MOV.U32 R42, RZ, RZ, R28 ;  /* 0x000000ffff2a7224 */ /* 0x000fe200078e001c */
        /* <DEDUP_REMOVED lines=8> */
[----:B------:R-:W-:Y:S02]  /*6ee0*/  FMNMX.FTZ R8, R42, R8, !PT ;  /* 0x000000082a087209 */ /* 0x000fe40007810000 */
[----:B------:R-:W-:Y:S02]  /*6ef0*/  FMNMX.FTZ R9, R40, R9, !PT ;  /* 0x0000000928097209 */ /* 0x000fe40007810000 */
[----:B------:R-:W-:Y:S02]  /*6f00*/  FMNMX.FTZ R8, R41, R8, !PT ;  /* 0x0000000829087209 */ /* 0x000fe40007810000 */
[----:B------:R-:W-:Y:S02]  /*6f10*/  ISETP.GT.AND P0, PT, R0, 0x41, PT ;  /* 0x000000410000780c */ /* 0x000fe40003f04270 */
[----:B------:R-:W-:Y:S02]  /*6f20*/  FMNMX.FTZ R11, R36, R8, !PT ;  /* 0x00000008240b7209 */ /* 0x000fe40007810000 */
[----:B------:R-:W-:Y:S02]  /*6f30*/  FMNMX.FTZ R9, R33, R9, !PT ;  /* 0x0000000921097209 */ /* 0x000fe40007810000 */
[C---:B------:R-:W-:Y:S02]  /*6f40*/  ISETP.GT.AND P1, PT, R0.reuse, 0x50, PT ;  /* 0x000000500000780c */ /* 0x040fe40003f24270 */
[----:B------:R-:W-:Y:S02]  /*6f50*/  ISETP.GT.AND P6, PT, R181, 0x50, PT ;  /* 0x00000050b500780c */ /* 0x000fe40003fc4270 */
[----:B------:R-:W-:Y:S02]  /*6f60*/  FSEL R164, R39, -INF , P0 ;  /* 0xff80000027a47808 */ /* 0x000fe40000000000 */
[----:B------:R-:W-:Y:S02]  /*6f70*/  ISETP.GT.AND P0, PT, R0, 0x49, PT ;  /* 0x000000490000780c */ /* 0x000fe40003f04270 */
[----:B------:R-:W-:Y:S02]  /*6f80*/  FMNMX.FTZ R9, R37, R9, !PT ;  /* 0x0000000925097209 */ /* 0x000fe40007810000 */
[----:B------:R-:W-:Y:S01]  /*6f90*/  FSEL R148, R44, -INF , P6 ;  /* 0xff8000002c947808 */ /* 0x000fe20003000000 */
[----:B------:R-:W-:Y:S01]  /*6fa0*/  IMAD.MOV.U32 R44, RZ, RZ, R19 ;  /* 0x000000ffff2c7224 */ /* 0x000fe200078e0013 */
[----:B------:R-:W-:Y:S02]  /*6fb0*/  FSEL R162, R46, -INF , P1 ;  /* 0xff8000002ea27808 */ /* 0x000fe40000800000 */
[----:B------:R-:W-:Y:S02]  /*6fc0*/  MOV R46, R5 ;  /* 0x00000005002e7202 */ /* 0x000fe40000000f00 */
[----:B------:R-:W-:Y:S02]  /*6fd0*/  FMNMX.FTZ R11, R160, R11, !PT ;  /* 0x0000000ba00b7209 */ /* 0x000fe40007810000 */
[----:B------:R-:W-:Y:S02]  /*6fe0*/  ISETP.GT.AND P2, PT, R181, 0x51, PT ;  /* 0x00000051b500780c */ /* 0x000fe40003f44270 */
[----:B------:R-:W-:Y:S01]  /*6ff0*/  FSEL R152, R43, -INF , P0 ;  /* 0xff8000002b987808 */ /* 0x000fe20000000000 */
[----:B------:R-:W-:Y:S01]  /*7000*/  IMAD.MOV.U32 R43, RZ, RZ, R31 ;  /* 0x000000ffff2b7224 */ /* 0x000fe200078e001f */
[----:B------:R-:W-:Y:S02]  /*7010*/  ISETP.GT.AND P0, PT, R0, 0x51, PT ;  /* 0x000000510000780c */ /* 0x000fe40003f04270 */
[----:B------:R-:W-:Y:S02]  /*7020*/  FMNMX.FTZ R9, R46, R9, !PT ;  /* 0x000000092e097209 */ /* 0x000fe40007810000 */
[----:B------:R-:W-:Y:S01]  /*7030*/  FSEL R144, R45, -INF , P2 ;  /* 0xff8000002d907808 */ /* 0x000fe20001000000 */
[----:B------:R-:W-:Y:S01]  /*7040*/  IMAD.MOV.U32 R45, RZ, RZ, R7 ;  /* 0x000000ffff2d7224 */ /* 0x000fe200078e0007 */
[----:B------:R-:W-:Y:S02]  /*7050*/  FMNMX.FTZ R11, R148, R11, !PT ;  /* 0x0000000b940b7209 */ /* 0x000fe40007810000 */
[----:B------:R-:W-:Y:S02]  /*7060*/  ISETP.GT.AND P6, PT, R181, 0x58, PT ;  /* 0x00000058b500780c */ /* 0x000fe40003fc4270 */
[----:B------:R-:W-:Y:S01]  /*7070*/  FSEL R158, R47, -INF , P0 ;  /* 0xff8000002f9e7808 */ /* 0x000fe20000000000 */
[----:B------:R-:W-:Y:S01]  /*7080*/  IMAD.MOV.U32 R47, RZ, RZ, R4 ;  /* 0x000000ffff2f7224 */ /* 0x000fe200078e0004 */
[----:B------:R-:W-:Y:S01]  /*7090*/  FSEL R166, R48, -INF , P6 ;  /* 0xff80000030a67808 */ /* 0x000fe20003000000 */
[----:B------:R-:W-:Y:S01]  /*70a0*/  IMAD.MOV.U32 R48, RZ, RZ, R20 ;  /* 0x000000ffff307224 */ /* 0x000fe200078e0014 */
[----:B------:R-:W-:Y:S02]  /*70b0*/  FMNMX.FTZ R9, R43, R9, !PT ;  /* 0x000000092b097209 */ /* 0x000fe40007810000 */
[----:B------:R-:W-:Y:S02]  /*70c0*/  FMNMX.FTZ R11, R144, R11, !PT ;  /* 0x0000000b900b7209 */ /* 0x000fe40007810000 */
[----:B------:R-:W-:Y:S02]  /*70d0*/  ISETP.GT.AND P2, PT, R181, 0x59, PT ;  /* 0x00000059b500780c */ /* 0x000fe40003f44270 */
[----:B------:R-:W-:Y:S02]  /*70e0*/  FMNMX.FTZ R9, R47, R9, !PT ;  /* 0x000000092f097209 */ /* 0x000fe40007810000 */
[----:B------:R-:W-:Y:S02]  /*70f0*/  FMNMX.FTZ R11, R166, R11, !PT ;  /* 0x0000000ba60b7209 */ /* 0x000fe40007810000 */
[----:B------:R-:W-:Y:S02]  /*7100*/  ISETP.GT.AND P0, PT, R181, 0x60, PT ;  /* 0x00000060b500780c */ /* 0x000fe40003f04270 */
[----:B------:R-:W-:Y:S01]  /*7110*/  FSEL R154, R49, -INF , P2 ;  /* 0xff800000319a7808 */ /* 0x000fe20001000000 */
[----:B------:R-:W-:Y:S01]  /*7120*/  IMAD.MOV.U32 R49, RZ, RZ, R18 ;  /* 0x000000ffff317224 */ /* 0x000fe200078e0012 */
[----:B------:R-:W-:Y:S02]  /*7130*/  FSEL R167, R52, -INF , P0 ;  /* 0xff80000034a77808 */ /* 0x000fe40000000000 */
[----:B------:R-:W-:Y:S02]  /*7140*/  FMNMX.FTZ R9, R17, R9, !PT ;  /* 0x0000000911097209 */ /* 0x000fe40007810000 */
[----:B------:R-:W-:Y:S02]  /*7150*/  ISETP.GT.AND P6, PT, R181, 0x61, PT ;  /* 0x00000061b500780c */ /* 0x000fe40003fc4270 */
[----:B------:R-:W-:Y:S02]  /*7160*/  FMNMX.FTZ R8, R154, R11, !PT ;  /* 0x0000000b9a087209 */ /* 0x000fe40007810000 */
[----:B------:R-:W-:Y:S02]  /*7170*/  FSEL R165, R53, -INF , P6 ;  /* 0xff80000035a57808 */ /* 0x000fe40003000000 */
[----:B------:R-:W-:Y:S02]  /*7180*/  FMNMX.FTZ R9, R45, R9, !PT ;  /* 0x000000092d097209 */ /* 0x000fe40007810000 */
[----:B------:R-:W-:Y:S02]  /*7190*/  ISETP.GT.AND P1, PT, R0, 0x58, PT ;  /* 0x000000580000780c */ /* 0x000fe40003f24270 */
[----:B------:R-:W-:Y:S02]  /*71a0*/  FMNMX.FTZ R8, R167, R8, !PT ;  /* 0x00000008a7087209 */ /* 0x000fe40007810000 */
[----:B------:R-:W-:Y:S02]  /*71b0*/  ISETP.GT.AND P2, PT, R181, 0x68, PT ;  /* 0x00000068b500780c */ /* 0x000fe40003f44270 */
[----:B------:R-:W-:Y:S02]  /*71c0*/  FMNMX.FTZ R8, R165, R8, !PT ;  /* 0x00000008a5087209 */ /* 0x000fe40007810000 */
[----:B------:R-:W-:Y:S02]  /*71d0*/  FSEL R157, R56, -INF , P2 ;  /* 0xff800000389d7808 */ /* 0x000fe40001000000 */
[----:B------:R-:W-:Y:S02]  /*71e0*/  FSEL R150, R50, -INF , P1 ;  /* 0xff80000032967808 */ /* 0x000fe40000800000 */
[----:B------:R-:W-:Y:S02]  /*71f0*/  FMNMX.FTZ R9, R164, R9, !PT ;  /* 0x00000009a4097209 */ /* 0x000fe40007810000 */
[C---:B------:R-:W-:Y:S02]  /*7200*/  ISETP.GT.AND P1, PT, R181.reuse, 0x69, PT ;  /* 0x00000069b500780c */ /* 0x040fe40003f24270 */
[----:B------:R-:W-:Y:S02]  /*7210*/  ISETP.GT.AND P0, PT, R181, 0x70, PT ;  /* 0x00000070b500780c */ /* 0x000fe40003f04270 */
[----:B------:R-:W-:Y:S02]  /*7220*/  FMNMX.FTZ R9, R156, R9, !PT ;  /* 0x000000099c097209 */ /* 0x000fe40007810000 */
[----:B------:R-:W-:Y:S01]  /*7230*/  FSEL R155, R57, -INF , P1 ;  /* 0xff800000399b7808 */ /* 0x000fe20000800000 */
[----:B------:R-:W-:Y:S01]  /*7240*/  IMAD.MOV.U32 R57, RZ, RZ, R17 ;  /* 0x000000ffff397224 */ /* 0x000fe200078e0011 */
[----:B------:R-:W-:Y:S02]  /*7250*/  FMNMX.FTZ R8, R157, R8, !PT ;  /* 0x000000089d087209 */ /* 0x000fe40007810000 */
[----:B------:R-:W-:Y:S02]  /*7260*/  FSEL R149, R60, -INF , P0 ;  /* 0xff8000003c957808 */ /* 0x000fe40000000000 */
[----:B------:R-:W-:Y:S02]  /*7270*/  ISETP.GT.AND P6, PT, R181, 0x71, PT ;  /* 0x00000071b500780c */ /* 0x000fe40003fc4270 */
[----:B------:R-:W-:Y:S02]  /*7280*/  FMNMX.FTZ R9, R152, R9, !PT ;  /* 0x0000000998097209 */ /* 0x000fe40007810000 */
[----:B------:R-:W-:Y:S02]  /*7290*/  FMNMX.FTZ R8, R155, R8, !PT ;  /* 0x000000089b087209 */ /* 0x000fe40007810000 */
[----:B------:R-:W-:Y:S02]  /*72a0*/  FSEL R151, R61, -INF , P6 ;  /* 0xff8000003d977808 */ /* 0x000fe40003000000 */
[----:B------:R-:W-:Y:S02]  /*72b0*/  ISETP.GT.AND P2, PT, R181, 0x78, PT ;  /* 0x00000078b500780c */ /* 0x000fe40003f44270 */
[----:B------:R-:W-:Y:S02]  /*72c0*/  FMNMX.FTZ R12, R149, R8, !PT ;  /* 0x00000008950c7209 */ /* 0x000fe40007810000 */
[----:B------:R-:W-:Y:S02]  /*72d0*/  FMNMX.FTZ R9, R162, R9, !PT ;  /* 0x00000009a2097209 */ /* 0x000fe40007810000 */
[----:B------:R-:W-:Y:S01]  /*72e0*/  FSEL R251, R64, -INF , P2 ;  /* 0xff80000040fb7808 */ /* 0x000fe20001000000 */
[----:B------:R-:W-:Y:S01]  /*72f0*/  IMAD.MOV.U32 R64, RZ, RZ, R27 ;  /* 0x000000ffff407224 */ /* 0x000fe200078e001b */
[----:B------:R-:W-:Y:S02]  /*7300*/  FMNMX.FTZ R9, R158, R9, !PT ;  /* 0x000000099e097209 */ /* 0x000fe40007810000 */
[----:B------:R-:W-:Y:S02]  /*7310*/  FMNMX.FTZ R12, R151, R12, !PT ;  /* 0x0000000c970c7209 */ /* 0x000fe40007810000 */
[C---:B------:R-:W-:Y:S02]  /*7320*/  ISETP.GT.AND P0, PT, R0.reuse, 0x59, PT ;  /* 0x000000590000780c */ /* 0x040fe40003f04270 */
[----:B------:R-:W-:Y:S02]  /*7330*/  ISETP.GT.AND P1, PT, R181, 0x79, PT ;  /* 0x00000079b500780c */ /* 0x000fe40003f24270 */
[----:B------:R-:W-:Y:S02]  /*7340*/  FMNMX.FTZ R12, R251, R12, !PT ;  /* 0x0000000cfb0c7209 */ /* 0x000fe40007810000 */
[----:B------:R-:W-:Y:S02]  /*7350*/  FSEL R146, R51, -INF , P0 ;  /* 0xff80000033927808 */ /* 0x000fe40000000000 */
[----:B------:R-:W-:Y:S02]  /*7360*/  ISETP.GT.AND P0, PT, R0, 0x60, PT ;  /* 0x000000600000780c */ /* 0x000fe40003f04270 */
[----:B------:R-:W-:Y:S01]  /*7370*/  FSEL R183, R65, -INF , P1 ;  /* 0xff80000041b77808 */ /* 0x000fe20000800000 */
[----:B------:R-:W-:Y:S01]  /*7380*/  IMAD.MOV.U32 R65, RZ, RZ, R32 ;  /* 0x000000ffff417224 */ /* 0x000fe200078e0020 */
[----:B------:R-:W-:Y:S02]  /*7390*/  FMNMX.FTZ R9, R150, R9, !PT ;  /* 0x0000000996097209 */ /* 0x000fe40007810000 */
[----:B------:R-:W-:Y:S02]  /*73a0*/  FSEL R163, R54, -INF , P0 ;  /* 0xff80000036a37808 */ /* 0x000fe40000000000 */
[----:B------:R-:W-:Y:S02]  /*73b0*/  FMNMX.FTZ R8, R183, R12, !PT ;  /* 0x0000000cb7087209 */ /* 0x000fe40007810000 */
[----:B------:R-:W-:Y:S02]  /*73c0*/  ISETP.GT.AND P1, PT, R0, 0x61, PT ;  /* 0x000000610000780c */ /* 0x000fe40003f24270 */
[----:B------:R-:W-:Y:S02]  /*73d0*/  FMNMX.FTZ R10, R146, R9, !PT ;  /* 0x00000009920a7209 */ /* 0x000fe40007810000 */
[----:B------:R-:W-:Y:S01]  /*73e0*/  FSEL R161, R55, -INF , P1 ;  /* 0xff80000037a17808 */ /* 0x000fe20000800000 */
[----:B------:R-:W1:Y:S01]  /*73f0*/  SHFL.BFLY PT, R9, R8, 0x2, 0x1f ;  /* 0x0c401f0008097f89 */ /* 0x000e6200000e0000 */
[----:B------:R-:W-:Y:S02]  /*7400*/  ISETP.GT.AND P1, PT, R0, 0x68, PT ;  /* 0x000000680000780c */ /* 0x000fe40003f24270 */
[----:B------:R-:W-:Y:S02]  /*7410*/  FMNMX.FTZ R10, R163, R10, !PT ;  /* 0x0000000aa30a7209 */ /* 0x000fe40007810000 */
[----:B------:R-:W-:Y:S01]  /*7420*/  FSEL R159, R58, -INF , P1 ;  /* 0xff8000003a9f7808 */ /* 0x000fe20000800000 */
[----:B------:R-:W-:Y:S01]  /*7430*/  IMAD.MOV.U32 R58, RZ, RZ, R22 ;  /* 0x000000ffff3a7224 */ /* 0x000fe200078e0016 */
[----:B------:R-:W-:Y:S02]  /*7440*/  FMNMX.FTZ R10, R161, R10, !PT ;  /* 0x0000000aa10a7209 */ /* 0x000fe40007810000 */
[C---:B------:R-:W-:Y:S02]  /*7450*/  ISETP.GT.AND P0, PT, R0.reuse, 0x69, PT ;  /* 0x000000690000780c */ /* 0x040fe40003f04270 */
[----:B------:R-:W-:Y:S02]  /*7460*/  ISETP.GT.AND P1, PT, R0, 0x70, PT ;  /* 0x000000700000780c */ /* 0x000fe40003f24270 */
[----:B------:R-:W-:Y:S01]  /*7470*/  FSEL R153, R59, -INF , P0 ;  /* 0xff8000003b997808 */ /* 0x000fe20000000000 */
[----:B------:R-:W-:Y:S01]  /*7480*/  IMAD.MOV.U32 R59, RZ, RZ, R21 ;  /* 0x000000ffff3b7224 */ /* 0x000fe200078e0015 */
[----:B------:R-:W-:Y:S02]  /*7490*/  FMNMX.FTZ R10, R159, R10, !PT ;  /* 0x0000000a9f0a7209 */ /* 0x000fe40007810000 */
[----:B------:R-:W-:Y:S02]  /*74a0*/  FSEL R147, R62, -INF , P1 ;  /* 0xff8000003e937808 */ /* 0x000fe40000800000 */
[C---:B------:R-:W-:Y:S02]  /*74b0*/  ISETP.GT.AND P0, PT, R0.reuse, 0x71, PT ;  /* 0x000000710000780c */ /* 0x040fe40003f04270 */
[----:B------:R-:W-:Y:S02]  /*74c0*/  FMNMX.FTZ R10, R153, R10, !PT ;  /* 0x0000000a990a7209 */ /* 0x000fe40007810000 */
[----:B------:R-:W-:Y:S02]  /*74d0*/  FSEL R145, R63, -INF , P0 ;  /* 0xff8000003f917808 */ /* 0x000fe40000000000 */
[----:B------:R-:W-:Y:S02]  /*74e0*/  FMNMX.FTZ R10, R147, R10, !PT ;  /* 0x0000000a930a7209 */ /* 0x000fe40007810000 */
[C---:B------:R-:W-:Y:S02]  /*74f0*/  ISETP.GT.AND P1, PT, R0.reuse, 0x78, PT ;  /* 0x000000780000780c */ /* 0x040fe40003f24270 */
[----:B------:R-:W-:Y:S02]  /*7500*/  ISETP.GT.AND P0, PT, R0, 0x79, PT ;  /* 0x000000790000780c */ /* 0x000fe40003f04270 */
[----:B------:R-:W-:Y:S02]  /*7510*/  FMNMX.FTZ R0, R145, R10, !PT ;  /* 0x0000000a91007209 */ /* 0x000fe40007810000 */
[----:B------:R-:W-:Y:S01]  /*7520*/  FSEL R247, R66, -INF , P1 ;  /* 0xff80000042f77808 */ /* 0x000fe20000800000 */
[----:B------:R-:W-:Y:S01]  /*7530*/  IMAD.MOV.U32 R66, RZ, RZ, R33 ;  /* 0x000000ffff427224 */ /* 0x000fe200078e0021 */
[----:B------:R-:W-:Y:S01]  /*7540*/  FSEL R133, R67, -INF , P0 ;  /* 0xff80000043857808 */ /* 0x000fe20000000000 */
[----:B------:R-:W-:Y:S01]  /*7550*/  IMAD.MOV.U32 R67, RZ, RZ, R34 ;  /* 0x000000ffff437224 */ /* 0x000fe200078e0022 */
[----:B------:R-:W-:Y:S02]  /*7560*/  FMNMX.FTZ R0, R247, R0, !PT ;  /* 0x00000000f7007209 */ /* 0x000fe40007810000 */
[----:B-1----:R-:W-:Y:S02]  /*7570*/  FMNMX.FTZ R9, R8, R9, !PT ;  /* 0x0000000908097209 */ /* 0x002fe40007810000 */
[----:B------:R-:W-:Y:S02]  /*7580*/  FMNMX.FTZ R7, R133, R0, !PT ;  /* 0x0000000085077209 */ /* 0x000fe40007810000 */
[----:B------:R-:W-:Y:S01]  /*7590*/  PLOP3.LUT P2, PT, PT, PT, UP1, 0x80, 0x0 ;  /* 0x000000000000781c */ /* 0x000fe20003f4f018 */
[----:B------:R-:W1:Y:S08]  /*75a0*/  SHFL.BFLY PT, R0, R9, 0x1, 0x1f ;  /* 0x0c201f0009007f89 */ /* 0x000e7000000e0000 */
[----:B------:R-:W2:Y:S04]  /*75b0*/  SHFL.BFLY PT, R4, R7, 0x2, 0x1f ;  /* 0x0c401f0007047f89 */ /* 0x000ea800000e0000 */
[----:B------:R-:W-:Y:S04]  /*75c0*/  @P2 IADD3 R8, P6, R230, UR21, RZ ;  /* 0x00000015e6082c10 */ /* 0x000fe8000ffde0ff */
[----:B------:R-:W-:Y:S02]  /*75d0*/  @P2 LEA R10, P0, R8, c[0x0][0x1c8], 0x1 ;  /* 0x00007200080a2a11 */ /* 0x000fe400078008ff */
[----:B-1----:R-:W-:Y:S02]  /*75e0*/  FMNMX.FTZ R0, R9, R0, !PT ;  /* 0x0000000009007209 */ /* 0x002fe40007810000 */
[----:B------:R-:W-:Y:S02]  /*75f0*/  @P2 IADD3.X R9, R233, UR20, RZ, P6, !PT ;  /* 0x00000014e9092c10 */ /* 0x000fe4000b7fe4ff */
[C---:B------:R-:W-:Y:S01]  /*7600*/  FSETP.NEU.FTZ.AND P1, PT, R0.reuse, -INF , PT ;  /* 0xff8000000000780b */ /* 0x040fe20003f3d000 */
[----:B------:R-:W-:Y:S01]  /*7610*/  FMUL.FTZ R248, R0, c[0x0][0x2d0] ;  /* 0x0000b40000f87a20 */ /* 0x000fe20000410000 */
[----:B------:R-:W-:Y:S02]  /*7620*/  @P2 LEA.HI.X R11, R8, c[0x0][0x1cc], R9, 0x1, P0 ;  /* 0x00007300080b2a11 */ /* 0x000fe400000f0c09 */
[----:B------:R-:W-:Y:S01]  /*7630*/  @P2 IADD3 R8, P6, R243, UR21, RZ ;  /* 0x00000015f3082c10 */ /* 0x000fe2000ffde0ff */
[----:B------:R-:W-:Y:S01]  /*7640*/  @UP1 UIADD3 UR21, UP0, UR12, 0x80, URZ ;  /* 0x000000800c151890 */ /* 0x000fe2000ff1e03f */
[----:B--2---:R-:W-:Y:S01]  /*7650*/  FMNMX.FTZ R5, R7, R4, !PT ;  /* 0x0000000407057209 */ /* 0x004fe20007810000 */
[----:B------:R1:W-:Y:S01]  /*7660*/  @P2 LDGSTS.E.BYPASS.LTC128B.128 [R227+0x8100], [R10.64], !P5 ;  /* 0x081000000ae32fae */ /* 0x0003e2000e901d52 */
[----:B------:R-:W-:Y:S01]  /*7670*/  @P2 IADD3.X R9, R242, UR20, RZ, P6, !PT ;  /* 0x00000014f2092c10 */ /* 0x000fe2000b7fe4ff */
[----:B------:R-:W-:Y:S01]  /*7680*/  @UP1 UIADD3.X UR20, URZ, UR9, URZ, UP0, !UPT ;  /* 0x000000093f141290 */ /* 0x000fe200087fe43f */
[----:B------:R-:W-:Y:S01]  /*7690*/  @P2 LEA R12, P6, R8, c[0x0][0x1c8], 0x1 ;  /* 0x00007200080c2a11 */ /* 0x000fe200078c08ff */
[----:B------:R-:W-:Y:S01]  /*76a0*/  UISETP.GT.AND UP0, UPT, UR26, UR24, UPT ;  /* 0x000000181a00728c */ /* 0x000fe2000bf04270 */
[----:B------:R-:W-:Y:S02]  /*76b0*/  FSEL R248, R248, RZ, P1 ;  /* 0x000000fff8f87208 */ /* 0x000fe40000800000 */
[----:B------:R-:W-:Y:S01]  /*76c0*/  @P2 LEA.HI.X R13, R8, c[0x0][0x1cc], R9, 0x1, P6 ;  /* 0x00007300080d2a11 */ /* 0x000fe200030f0c09 */
[----:B------:R-:W2:Y:S01]  /*76d0*/  SHFL.BFLY PT, R4, R5, 0x1, 0x1f ;  /* 0x0c201f0005047f89 */ /* 0x000ea200000e0000 */
[----:B------:R-:W-:Y:S01]  /*76e0*/  @P2 IADD3 R14, P6, R10, UR22, RZ ;  /* 0x000000160a0e2c10 */ /* 0x000fe2000ffde0ff */
[--C-:B------:R-:W-:Y:S01]  /*76f0*/  FFMA.FTZ R134, R179, c[0x0][0x2d0], -R248.reuse ;  /* 0x0000b400b3867a23 */ /* 0x100fe200000108f8 */
[----:B------:R-:W-:Y:S01]  /*7700*/  UMOV UR26, UR25 ;  /* 0x00000019001a7c82 */ /* 0x000fe20008000000 */
[--C-:B------:R-:W-:Y:S01]  /*7710*/  FFMA.FTZ R179, R182, c[0x0][0x2d0], -R248.reuse ;  /* 0x0000b400b6b37a23 */ /* 0x100fe200000108f8 */
[----:B------:R-:W-:Y:S01]  /*7720*/  @P2 IADD3.X R15, R11, UR23, RZ, P6, !PT ;  /* 0x000000170b0f2c10 */ /* 0x000fe2000b7fe4ff */
[--C-:B------:R-:W-:Y:S01]  /*7730*/  FFMA.FTZ R181, R178, c[0x0][0x2d0], -R248.reuse ;  /* 0x0000b400b2b57a23 */ /* 0x100fe200000108f8 */
[----:B------:R-:W-:Y:S01]  /*7740*/  @P2 IADD3 R8, P6, R14, UR22, RZ ;  /* 0x000000160e082c10 */ /* 0x000fe2000ffde0ff */
[----:B------:R3:W-:Y:S01]  /*7750*/  @P2 LDGSTS.E.BYPASS.LTC128B.128 [R227+0xc100], [R12.64], !P4 ;  /* 0x0c1000000ce32fae */ /* 0x0007e2000e101d52 */
[--C-:B------:R-:W-:Y:S01]  /*7760*/  FFMA.FTZ R178, R180, c[0x0][0x2d0], -R248.reuse ;  /* 0x0000b400b4b27a23 */ /* 0x100fe200000108f8 */
[----:B------:R-:W-:Y:S01]  /*7770*/  MUFU.EX2 R134, R134 ;  /* 0x0000008600867308 */ /* 0x000fe20000000800 */
[----:B------:R-:W-:Y:S01]  /*7780*/  @P2 IADD3.X R9, R15, UR23, RZ, P6, !PT ;  /* 0x000000170f092c10 */ /* 0x000fe2000b7fe4ff */
[--C-:B------:R-:W-:Y:S01]  /*7790*/  FFMA.FTZ R246, R246, c[0x0][0x2d0], -R248.reuse ;  /* 0x0000b400f6f67a23 */ /* 0x100fe200000108f8 */
[----:B------:R-:W-:Y:S01]  /*77a0*/  @P2 IADD3 R18, P6, R14, UR21, RZ ;  /* 0x000000150e122c10 */ /* 0x000fe2000ffde0ff */
[--C-:B------:R-:W-:Y:S02]  /*77b0*/  FFMA.FTZ R249, R249, c[0x0][0x2d0], -R248.reuse ;  /* 0x0000b400f9f97a23 */ /* 0x100fe400000108f8 */
[----:B------:R3:W-:Y:S01]  /*77c0*/  @P2 LDGSTS.E.BYPASS.LTC128B.128 [R227+0x9100], [R14.64], !P5 ;  /* 0x091000000ee32fae */ /* 0x0007e2000e901d52 */
[----:B------:R-:W-:Y:S01]  /*77d0*/  @P2 IADD3.X R19, R15, UR20, RZ, P6, !PT ;  /* 0x000000140f132c10 */ /* 0x000fe2000b7fe4ff */
[----:B------:R-:W-:Y:S01]  /*77e0*/  FFMA.FTZ R251, R251, c[0x0][0x2d0], -R248 ;  /* 0x0000b400fbfb7a23 */ /* 0x000fe200000108f8 */
[----:B-1----:R-:W-:Y:S01]  /*77f0*/  @P2 IADD3 R10, P6, R8, UR22, RZ ;  /* 0x00000016080a2c10 */ /* 0x002fe2000ffde0ff */
[----:B------:R-:W1:Y:S03]  /*7800*/  MUFU.EX2 R181, R181 ;  /* 0x000000b500b57308 */ /* 0x000e660000000800 */
[----:B------:R-:W-:Y:S01]  /*7810*/  @P2 IADD3.X R11, R9, UR23, RZ, P6, !PT ;  /* 0x00000017090b2c10 */ /* 0x000fe2000b7fe4ff */
[----:B------:R3:W-:Y:S01]  /*7820*/  @P2 LDGSTS.E.BYPASS.LTC128B.128 [R227+0xd100], [R14.64+0x80], !P4 ;  /* 0x0d1000800ee32fae */ /* 0x0007e2000e101d52 */
[----:B--2---:R-:W-:Y:S02]  /*7830*/  FMNMX.FTZ R132, R5, R4, !PT ;  /* 0x0000000405847209 */ /* 0x004fe40007810000 */
[----:B------:R-:W-:Y:S02]  /*7840*/  FSEL R4, R0, RZ, P1 ;  /* 0x000000ff00047208 */ /* 0x000fe40000800000 */
[----:B------:R-:W-:Y:S01]  /*7850*/  @P2 IADD3 R16, P1, R8, UR21, RZ ;  /* 0x0000001508102c10 */ /* 0x000fe2000ff3e0ff */
[C---:B------:R-:W-:Y:S01]  /*7860*/  FMUL.FTZ R182, R132.reuse, c[0x0][0x2d0] ;  /* 0x0000b40084b67a20 */ /* 0x040fe20000410000 */
[----:B------:R-:W-:Y:S01]  /*7870*/  FSETP.NEU.FTZ.AND P0, PT, R132, -INF , PT ;  /* 0xff8000008400780b */ /* 0x000fe20003f1d000 */
[----:B------:R2:W-:Y:S01]  /*7880*/  @P2 LDGSTS.E.BYPASS.LTC128B.128 [R227+0xa100], [R8.64], !P5 ;  /* 0x0a10000008e32fae */ /* 0x0005e2000e901d52 */
[----:B------:R-:W-:Y:S01]  /*7890*/  @P2 IADD3.X R17, R9, UR20, RZ, P1, !PT ;  /* 0x0000001409112c10 */ /* 0x000fe20008ffe4ff */
[----:B------:R-:W-:Y:S01]  /*78a0*/  FADD.FTZ R4, -R4, R3 ;  /* 0x0000000304047221 */ /* 0x000fe20000010100 */
[----:B------:R-:W-:Y:S01]  /*78b0*/  FSEL R5, R132, RZ, P0 ;  /* 0x000000ff84057208 */ /* 0x000fe20000000000 */
[----:B------:R-:W-:Y:S01]  /*78c0*/  MUFU.EX2 R179, R179 ;  /* 0x000000b300b37308 */ /* 0x000fe20000000800 */
[----:B------:R-:W-:Y:S01]  /*78d0*/  FSEL R182, R182, RZ, P0 ;  /* 0x000000ffb6b67208 */ /* 0x000fe20000000000 */
[----:B------:R-:W-:Y:S01]  /*78e0*/  FMUL.FTZ R3, R4, c[0x0][0x2d0] ;  /* 0x0000b40004037a20 */ /* 0x000fe20000410000 */
[----:B------:R-:W-:Y:S01]  /*78f0*/  PLOP3.LUT P0, PT, PT, PT, UP0, 0x80, 0x0 ;  /* 0x000000000000781c */ /* 0x000fe20003f0f008 */
[----:B------:R4:W-:Y:S01]  /*7900*/  @P2 LDGSTS.E.BYPASS.LTC128B.128 [R227+0xe100], [R18.64], !P4 ;  /* 0x0e10000012e32fae */ /* 0x0009e2000e101d52 */
[----:B------:R-:W-:Y:S02]  /*7910*/  FADD.FTZ R5, -R5, R2 ;  /* 0x0000000205057221 */ /* 0x000fe40000010100 */
[--C-:B------:R-:W-:Y:S01]  /*7920*/  FFMA.FTZ R180, R176, c[0x0][0x2d0], -R182.reuse ;  /* 0x0000b400b0b47a23 */ /* 0x100fe200000108b6 */
[----:B-1----:R-:W-:Y:S01]  /*7930*/  F2FP.PACK_AB R136, R134, R181 ;  /* 0x000000b58688723e */ /* 0x002fe200000000ff */
[--C-:B------:R-:W-:Y:S01]  /*7940*/  FFMA.FTZ R176, R23, c[0x0][0x2d0], -R182.reuse ;  /* 0x0000b40017b07a23 */ /* 0x100fe200000108b6 */
[----:B------:R-:W1:Y:S01]  /*7950*/  MUFU.EX2 R3, R3 ;  /* 0x0000000300037308 */ /* 0x000e620000000800 */
[--C-:B------:R-:W-:Y:S01]  /*7960*/  FFMA.FTZ R177, R177, c[0x0][0x2d0], -R182.reuse ;  /* 0x0000b400b1b17a23 */ /* 0x100fe200000108b6 */
[----:B------:R5:W-:Y:S01]  /*7970*/  @P2 LDGSTS.E.BYPASS.LTC128B.128 [R227+0xb100], [R10.64], !P5 ;  /* 0x0b1000000ae32fae */ /* 0x000be2000e901d52 */
[--C-:B------:R-:W-:Y:S02]  /*7980*/  FFMA.FTZ R135, R6, c[0x0][0x2d0], -R182.reuse ;  /* 0x0000b40006877a23 */ /* 0x100fe400000108b6 */
[----:B------:R-:W-:Y:S02]  /*7990*/  FMUL.FTZ R2, R5, c[0x0][0x2d0] ;  /* 0x0000b40005027a20 */ /* 0x000fe40000410000 */
[--C-:B------:R-:W-:Y:S02]  /*79a0*/  FFMA.FTZ R250, R250, c[0x0][0x2d0], -R182.reuse ;  /* 0x0000b400fafa7a23 */ /* 0x100fe400000108b6 */
[----:B------:R-:W-:Y:S01]  /*79b0*/  FFMA.FTZ R252, R252, c[0x0][0x2d0], -R182 ;  /* 0x0000b400fcfc7a23 */ /* 0x000fe200000108b6 */
[----:B------:R4:W-:Y:S01]  /*79c0*/  @P2 LDGSTS.E.BYPASS.LTC128B.128 [R227+0xf100], [R16.64], !P4 ;  /* 0x0f10000010e32fae */ /* 0x0009e2000e101d52 */
[----:B------:R-:W5:Y:S07]  /*79d0*/  MUFU.EX2 R2, R2 ;  /* 0x0000000200027308 */ /* 0x000f6e0000000800 */
[----:B---3--:R-:W3:Y:S03]  /*79e0*/  LDSM.16.MT88.4 R12, [R224+0x100] ;  /* 0x00010000e00c783b */ /* 0x008ee60000004200 */
[----:B------:R-:W-:Y:S01]  /*79f0*/  MUFU.EX2 R180, R180 ;  /* 0x000000b400b47308 */ /* 0x000fe20000000800 */
[C---:B-1----:R-:W-:Y:S04]  /*7a00*/  FMUL.FTZ R4, R3.reuse, R128 ;  /* 0x0000008003047220 */ /* 0x042fe80000410000 */
[----:B------:R-:W1:Y:S01]  /*7a10*/  LDSM.16.MT88.4 R20, [R222+0x100] ;  /* 0x00010000de14783b */ /* 0x000e620000004200 */
[C---:B------:R-:W-:Y:S02]  /*7a20*/  FMUL.FTZ R5, R3.reuse, R129 ;  /* 0x0000008103057220 */ /* 0x040fe40000410000 */
[C---:B--2---:R-:W-:Y:S02]  /*7a30*/  FMUL.FTZ R8, R3.reuse, R124 ;  /* 0x0000007c03087220 */ /* 0x044fe40000410000 */
[----:B------:R-:W2:Y:S01]  /*7a40*/  MUFU.EX2 R177, R177 ;  /* 0x000000b100b17308 */ /* 0x000ea20000000800 */
[C---:B------:R-:W-:Y:S02]  /*7a50*/  FMUL.FTZ R9, R3.reuse, R125 ;  /* 0x0000007d03097220 */ /* 0x040fe40000410000 */
[----:B------:R-:W1:Y:S01]  /*7a60*/  LDSM.16.MT88.4 R28, [R221+0x100] ;  /* 0x00010000dd1c783b */ /* 0x000e620000004200 */
[C---:B-----5:R-:W-:Y:S02]  /*7a70*/  FMUL.FTZ R6, R2.reuse, R130 ;  /* 0x0000008202067220 */ /* 0x060fe40000410000 */
[C---:B------:R-:W-:Y:S02]  /*7a80*/  FMUL.FTZ R7, R2.reuse, R131 ;  /* 0x0000008302077220 */ /* 0x040fe40000410000 */
[C---:B------:R-:W-:Y:S01]  /*7a90*/  FMUL.FTZ R10, R2.reuse, R126 ;  /* 0x0000007e020a7220 */ /* 0x040fe20000410000 */
[----:B------:R-:W-:Y:S01]  /*7aa0*/  MOV R126, R44 ;  /* 0x0000002c007e7202 */ /* 0x000fe20000000f00 */
[----:B------:R-:W-:Y:S01]  /*7ab0*/  MUFU.EX2 R176, R176 ;  /* 0x000000b000b07308 */ /* 0x000fe20000000800 */
[C---:B------:R-:W-:Y:S01]  /*7ac0*/  FMUL.FTZ R11, R2.reuse, R127 ;  /* 0x0000007f020b7220 */ /* 0x040fe20000410000 */
[----:B------:R-:W-:Y:S01]  /*7ad0*/  LDSM.16.MT88.4 R52, [R222+0x4100] ;  /* 0x00410000de34783b */ /* 0x000fe20000004200 */
[C---:B----4-:R-:W-:Y:S02]  /*7ae0*/  FMUL.FTZ R16, R3.reuse, R72 ;  /* 0x0000004803107220 */ /* 0x050fe40000410000 */
[----:B------:R-:W-:Y:S02]  /*7af0*/  FMUL.FTZ R17, R3, R73 ;  /* 0x0000004903117220 */ /* 0x000fe40000410000 */
[C---:B------:R-:W-:Y:S02]  /*7b00*/  FMUL.FTZ R18, R2.reuse, R74 ;  /* 0x0000004a02127220 */ /* 0x040fe40000410000 */
[C---:B------:R-:W-:Y:S01]  /*7b10*/  FMUL.FTZ R19, R2.reuse, R75 ;  /* 0x0000004b02137220 */ /* 0x040fe20000410000 */
[----:B------:R-:W4:Y:S01]  /*7b20*/  MUFU.EX2 R135, R135 ;  /* 0x0000008700877308 */ /* 0x000f220000000800 */
[----:B------:R-:W-:Y:S01]  /*7b30*/  IMAD.MOV.U32 R124, RZ, RZ, R38 ;  /* 0x000000ffff7c7224 */ /* 0x000fe200078e0026 */
[----:B------:R-:W-:Y:S01]  /*7b40*/  LDSM.16.MT88.4 R60, [R221+0x4100] ;  /* 0x00410000dd3c783b */ /* 0x000fe20000004200 */
[----:B------:R-:W-:Y:S01]  /*7b50*/  IMAD.MOV.U32 R127, RZ, RZ, R37 ;  /* 0x000000ffff7f7224 */ /* 0x000fe200078e0025 */
[----:B--2---:R-:W-:Y:S01]  /*7b60*/  F2FP.PACK_AB R137, R177, R180 ;  /* 0x000000b4b189723e */ /* 0x004fe200000000ff */
[----:B------:R-:W-:Y:S02]  /*7b70*/  IMAD.MOV.U32 R128, RZ, RZ, R36 ;  /* 0x000000ffff807224 */ /* 0x000fe400078e0024 */
[----:B------:R-:W-:Y:S02]  /*7b80*/  IMAD.MOV.U32 R72, RZ, RZ, R49 ;  /* 0x000000ffff487224 */ /* 0x000fe400078e0031 */
[----:B------:R-:W-:Y:S01]  /*7b90*/  IMAD.MOV.U32 R73, RZ, RZ, R48 ;  /* 0x000000ffff497224 */ /* 0x000fe200078e0030 */
[----:B------:R-:W2:Y:S01]  /*7ba0*/  MUFU.EX2 R178, R178 ;  /* 0x000000b200b27308 */ /* 0x000ea20000000800 */
[----:B------:R-:W5:Y:S01]  /*7bb0*/  LDSM.16.MT88.4 R36, [R220+0x100] ;  /* 0x00010000dc24783b */ /* 0x000f620000004200 */
[----:B------:R-:W-:Y:S02]  /*7bc0*/  FMUL.FTZ R27, R2, R83 ;  /* 0x00000053021b7220 */ /* 0x000fe40000410000 */
[----:B------:R-:W-:Y:S02]  /*7bd0*/  IMAD.MOV.U32 R48, RZ, RZ, R25 ;  /* 0x000000ffff307224 */ /* 0x000fe400078e0019 */
[C---:B------:R-:W-:Y:S02]  /*7be0*/  FMUL.FTZ R25, R3.reuse, R81 ;  /* 0x0000005103197220 */ /* 0x040fe40000410000 */
[----:B------:R-:W-:Y:S01]  /*7bf0*/  IMAD.MOV.U32 R49, RZ, RZ, R24 ;  /* 0x000000ffff317224 */ /* 0x000fe200078e0018 */
[----:B------:R-:W0:Y:S01]  /*7c00*/  LDGDEPBAR ;  /* 0x00000000000079af */ /* 0x000e220000000000 */
[----:B------:R-:W-:Y:S01]  /*7c10*/  FMUL.FTZ R24, R3, R80 ;  /* 0x0000005003187220 */ /* 0x000fe20000410000 */
[----:B------:R-:W-:Y:S01]  /*7c20*/  MUFU.EX2 R246, R246 ;  /* 0x000000f600f67308 */ /* 0x000fe20000000800 */
[----:B------:R-:W-:Y:S01]  /*7c30*/  IMAD.MOV.U32 R125, RZ, RZ, R47 ;  /* 0x000000ffff7d7224 */ /* 0x000fe200078e002f */
[----:B----4-:R-:W-:Y:S01]  /*7c40*/  F2FP.PACK_AB R139, R135, R176 ;  /* 0x000000b0878b723e */ /* 0x010fe200000000ff */
[----:B------:R-:W-:Y:S02]  /*7c50*/  IMAD.MOV.U32 R74, RZ, RZ, R46 ;  /* 0x000000ffff4a7224 */ /* 0x000fe400078e002e */
[----:B------:R-:W-:Y:S02]  /*7c60*/  IMAD.MOV.U32 R129, RZ, RZ, R45 ;  /* 0x000000ffff817224 */ /* 0x000fe400078e002d */
[----:B------:R-:W4:Y:S01]  /*7c70*/  LDSM.16.MT88.4 R44, [R224+0x4100] ;  /* 0x00410000e02c783b */ /* 0x000f220000004200 */
[C---:B------:R-:W-:Y:S02]  /*7c80*/  FMUL.FTZ R32, R3.reuse, R88 ;  /* 0x0000005803207220 */ /* 0x040fe40000410000 */
[----:B------:R-:W1:Y:S01]  /*7c90*/  MUFU.EX2 R249, R249 ;  /* 0x000000f900f97308 */ /* 0x000e620000000800 */
[C---:B------:R-:W-:Y:S01]  /*7ca0*/  FMUL.FTZ R33, R3.reuse, R89 ;  /* 0x0000005903217220 */ /* 0x040fe20000410000 */
[----:B--2---:R-:W-:Y:S01]  /*7cb0*/  F2FP.PACK_AB R138, R178, R179 ;  /* 0x000000b3b28a723e */ /* 0x004fe200000000ff */
[----:B------:R-:W-:Y:S02]  /*7cc0*/  IMAD.MOV.U32 R75, RZ, RZ, R43 ;  /* 0x000000ffff4b7224 */ /* 0x000fe400078e002b */
[----:B------:R-:W-:Y:S02]  /*7cd0*/  IMAD.MOV.U32 R81, RZ, RZ, R74 ;  /* 0x000000ffff517224 */ /* 0x000fe400078e004a */
[----:B------:R-:W-:Y:S02]  /*7ce0*/  IMAD.MOV.U32 R80, RZ, RZ, R73 ;  /* 0x000000ffff507224 */ /* 0x000fe400078e0049 */
[C---:B---3--:R-:W-:Y:S01]  /*7cf0*/  HMMA.16816.F32 R4, R136.reuse, R12, R4 ;  /* 0x0000000c8804723c */ /* 0x048fe20000001804 */
[----:B------:R-:W-:Y:S04]  /*7d00*/  MUFU.EX2 R250, R250 ;  /* 0x000000fa00fa7308 */ /* 0x000fe80000000800 */
[C---:B------:R-:W-:Y:S02]  /*7d10*/  FMUL.FTZ R34, R2.reuse, R90 ;  /* 0x0000005a02227220 */ /* 0x040fe40000410000 */
[C---:B------:R-:W-:Y:S01]  /*7d20*/  FMUL.FTZ R12, R3.reuse, R68 ;  /* 0x00000044030c7220 */ /* 0x040fe20000410000 */
[C---:B------:R-:W-:Y:S03]  /*7d30*/  HMMA.16816.F32 R8, R136.reuse, R14, R8 ;  /* 0x0000000e8808723c */ /* 0x040fe60000001808 */
[----:B------:R-:W2:Y:S01]  /*7d40*/  MUFU.EX2 R252, R252 ;  /* 0x000000fc00fc7308 */ /* 0x000ea20000000800 */
[C---:B------:R-:W-:Y:S02]  /*7d50*/  FMUL.FTZ R13, R3.reuse, R69 ;  /* 0x00000045030d7220 */ /* 0x040fe40000410000 */
[----:B------:R-:W-:Y:S02]  /*7d60*/  IMAD.MOV.U32 R131, RZ, RZ, R42 ;  /* 0x000000ffff837224 */ /* 0x000fe400078e002a */
[C---:B------:R-:W-:Y:S04]  /*7d70*/  FMUL.FTZ R14, R2.reuse, R70 ;  /* 0x00000046020e7220 */ /* 0x040fe80000410000 */
[C---:B------:R-:W-:Y:S01]  /*7d80*/  FMUL.FTZ R15, R2.reuse, R71 ;  /* 0x00000047020f7220 */ /* 0x040fe20000410000 */
[----:B------:R-:W-:Y:S01]  /*7d90*/  MUFU.EX2 R251, R251 ;  /* 0x000000fb00fb7308 */ /* 0x000fe20000000800 */
[----:B------:R-:W3:Y:S01]  /*7da0*/  LDSM.16.MT88.4 R68, [R220+0x4100] ;  /* 0x00410000dc44783b */ /* 0x000ee20000004200 */
[----:B------:R-:W-:Y:S02]  /*7db0*/  IMAD.MOV.U32 R130, RZ, RZ, R41 ;  /* 0x000000ffff827224 */ /* 0x000fe400078e0029 */
[C---:B------:R-:W-:Y:S02]  /*7dc0*/  FMUL.FTZ R42, R2.reuse, R98 ;  /* 0x00000062022a7220 */ /* 0x040fe40000410000 */
[C---:B-1----:R-:W-:Y:S03]  /*7dd0*/  HMMA.16816.F32 R12, R136.reuse, R20, R12 ;  /* 0x00000014880c723c */ /* 0x042fe6000000180c */
[C---:B------:R-:W-:Y:S02]  /*7de0*/  FMUL.FTZ R43, R2.reuse, R99 ;  /* 0x00000063022b7220 */ /* 0x040fe40000410000 */
[----:B------:R-:W-:Y:S02]  /*7df0*/  IMAD.MOV.U32 R99, RZ, RZ, R80 ;  /* 0x000000ffff637224 */ /* 0x000fe400078e0050 */
[C---:B------:R-:W-:Y:S01]  /*7e00*/  FMUL.FTZ R50, R2.reuse, R106 ;  /* 0x0000006a02327220 */ /* 0x040fe20000410000 */
[C---:B------:R-:W-:Y:S04]  /*7e10*/  HMMA.16816.F32 R16, R136.reuse, R22, R16 ;  /* 0x000000168810723c */ /* 0x040fe80000001810 */
[C---:B------:R-:W-:Y:S02]  /*7e20*/  FMUL.FTZ R20, R3.reuse, R76 ;  /* 0x0000004c03147220 */ /* 0x040fe40000410000 */
[----:B------:R-:W-:Y:S02]  /*7e30*/  FMUL.FTZ R21, R3, R77 ;  /* 0x0000004d03157220 */ /* 0x000fe40000410000 */
[C---:B------:R-:W-:Y:S04]  /*7e40*/  FMUL.FTZ R22, R2.reuse, R78 ;  /* 0x0000004e02167220 */ /* 0x040fe80000410000 */
[C---:B------:R-:W-:Y:S02]  /*7e50*/  FMUL.FTZ R23, R2.reuse, R79 ;  /* 0x0000004f02177220 */ /* 0x040fe40000410000 */
[----:B------:R-:W-:Y:S02]  /*7e60*/  IMAD.MOV.U32 R79, RZ, RZ, R72 ;  /* 0x000000ffff4f7224 */ /* 0x000fe400078e0048 */
[----:B------:R-:W-:Y:S02]  /*7e70*/  FFMA.FTZ R106, R145, c[0x0][0x2d0], -R182 ;  /* 0x0000b400916a7a23 */ /* 0x000fe400000108b6 */
[----:B------:R-:W-:Y:S01]  /*7e80*/  IMAD.MOV.U32 R88, RZ, RZ, R79 ;  /* 0x000000ffff587224 */ /* 0x000fe200078e004f */
[C---:B------:R-:W-:Y:S01]  /*7e90*/  HMMA.16816.F32 R20, R136.reuse, R28, R20 ;  /* 0x0000001c8814723c */ /* 0x040fe20000001814 */
[----:B------:R-:W-:Y:S02]  /*7ea0*/  MUFU.EX2 R145, R106 ;  /* 0x0000006a00917308 */ /* 0x000fe40000000800 */
[----:B------:R-:W-:Y:S02]  /*7eb0*/  IMAD.MOV.U32 R78, RZ, RZ, R26 ;  /* 0x000000ffff4e7224 */ /* 0x000fe400078e001a */
[C---:B------:R-:W-:Y:S01]  /*7ec0*/  FMUL.FTZ R26, R2.reuse, R82 ;  /* 0x00000052021a7220 */ /* 0x040fe20000410000 */
[----:B------:R-:W-:Y:S01]  /*7ed0*/  MOV R82, R75 ;  /* 0x0000004b00527202 */ /* 0x000fe20000000f00 */
[C---:B------:R-:W-:Y:S01]  /*7ee0*/  FMUL.FTZ R29, R3.reuse, R85 ;  /* 0x00000055031d7220 */ /* 0x040fe20000410000 */
[----:B------:R-:W1:Y:S01]  /*7ef0*/  LDSM.16.MT88.4 R72, [R224+0x900] ;  /* 0x00090000e048783b */ /* 0x000e620000004200 */
[C---:B------:R-:W-:Y:S03]  /*7f00*/  FMUL.FTZ R28, R3.reuse, R84 ;  /* 0x00000054031c7220 */ /* 0x040fe60000410000 */
[C---:B------:R-:W-:Y:S03]  /*7f10*/  HMMA.16816.F32 R24, R136.reuse, R30, R24 ;  /* 0x0000001e8818723c */ /* 0x040fe60000001818 */
[----:B------:R-:W-:Y:S02]  /*7f20*/  IMAD.MOV.U32 R77, RZ, RZ, R35 ;  /* 0x000000ffff4d7224 */ /* 0x000fe400078e0023 */
[C---:B------:R-:W-:Y:S02]  /*7f30*/  FMUL.FTZ R35, R2.reuse, R91 ;  /* 0x0000005b02237220 */ /* 0x040fe40000410000 */
[C---:B------:R-:W-:Y:S02]  /*7f40*/  FMUL.FTZ R30, R2.reuse, R86 ;  /* 0x00000056021e7220 */ /* 0x040fe40000410000 */
[C---:B------:R-:W-:Y:S03]  /*7f50*/  FMUL.FTZ R31, R2.reuse, R87 ;  /* 0x00000057021f7220 */ /* 0x040fe60000410000 */
[----:B------:R-:W-:Y:S02]  /*7f60*/  IMAD.MOV.U32 R84, RZ, RZ, R77 ;  /* 0x000000ffff547224 */ /* 0x000fe400078e004d */
[----:B------:R-:W-:Y:S02]  /*7f70*/  IMAD.MOV.U32 R77, RZ, RZ, R124 ;  /* 0x000000ffff4d7224 */ /* 0x000fe400078e007c */
[C---:B-----5:R-:W-:Y:S03]  /*7f80*/  HMMA.16816.F32 R28, R136.reuse, R36, R28 ;  /* 0x00000024881c723c */ /* 0x060fe6000000181c */
[----:B------:R-:W-:Y:S02]  /*7f90*/  IMAD.MOV.U32 R124, RZ, RZ, R57 ;  /* 0x000000ffff7c7224 */ /* 0x000fe400078e0039 */
[----:B------:R-:W-:Y:S02]  /*7fa0*/  IMAD.MOV.U32 R98, RZ, RZ, R77 ;  /* 0x000000ffff627224 */ /* 0x000fe400078e004d */
[----:B------:R-:W-:Y:S01]  /*7fb0*/  IMAD.MOV.U32 R90, RZ, RZ, R82 ;  /* 0x000000ffff5a7224 */ /* 0x000fe200078e0052 */
[C---:B------:R-:W-:Y:S04]  /*7fc0*/  HMMA.16816.F32 R32, R136.reuse, R38, R32 ;  /* 0x000000268820723c */ /* 0x040fe80000001820 */
[C---:B------:R-:W-:Y:S02]  /*7fd0*/  FMUL.FTZ R36, R3.reuse, R92 ;  /* 0x0000005c03247220 */ /* 0x040fe40000410000 */
[C---:B------:R-:W-:Y:S02]  /*7fe0*/  FMUL.FTZ R37, R3.reuse, R93 ;  /* 0x0000005d03257220 */ /* 0x040fe40000410000 */
[C---:B------:R-:W-:Y:S04]  /*7ff0*/  FMUL.FTZ R38, R2.reuse, R94 ;  /* 0x0000005e02267220 */ /* 0x040fe80000410000 */
[C---:B------:R-:W-:Y:S02]  /*8000*/  FMUL.FTZ R39, R2.reuse, R95 ;  /* 0x0000005f02277220 */ /* 0x040fe40000410000 */
[----:B------:R-:W-:Y:S02]  /*8010*/  IMAD.MOV.U32 R95, RZ, RZ, R67 ;  /* 0x000000ffff5f7224 */ /* 0x000fe400078e0043 */
[----:B------:R-:W-:Y:S02]  /*8020*/  IMAD.MOV.U32 R91, RZ, RZ, R81 ;  /* 0x000000ffff5b7224 */ /* 0x000fe400078e0051 */
[----:B------:R-:W-:Y:S01]  /*8030*/  IMAD.MOV.U32 R76, RZ, RZ, R40 ;  /* 0x000000ffff4c7224 */ /* 0x000fe200078e0028 */
[C---:B----4-:R-:W-:Y:S03]  /*8040*/  HMMA.16816.F32 R36, R136.reuse, R44, R36 ;  /* 0x0000002c8824723c */ /* 0x050fe60000001824 */
[C---:B------:R-:W-:Y:S02]  /*8050*/  FMUL.FTZ R40, R3.reuse, R96 ;  /* 0x0000006003287220 */ /* 0x040fe40000410000 */
[C---:B------:R-:W-:Y:S02]  /*8060*/  FMUL.FTZ R41, R3.reuse, R97 ;  /* 0x0000006103297220 */ /* 0x040fe40000410000 */
[----:B------:R-:W-:Y:S02]  /*8070*/  IMAD.MOV.U32 R83, RZ, RZ, R76 ;  /* 0x000000ffff537224 */ /* 0x000fe400078e004c */
[----:B------:R-:W-:Y:S03]  /*8080*/  IMAD.MOV.U32 R76, RZ, RZ, R59 ;  /* 0x000000ffff4c7224 */ /* 0x000fe600078e003b */
[C---:B------:R-:W-:Y:S03]  /*8090*/  HMMA.16816.F32 R40, R136.reuse, R46, R40 ;  /* 0x0000002e8828723c */ /* 0x040fe60000001828 */
[C---:B------:R-:W-:Y:S01]  /*80a0*/  FMUL.FTZ R44, R3.reuse, R100 ;  /* 0x00000064032c7220 */ /* 0x040fe20000410000 */
[----:B------:R-:W-:Y:S01]  /*80b0*/  MOV R94, R76 ;  /* 0x0000004c005e7202 */ /* 0x000fe20000000f00 */
[C---:B------:R-:W-:Y:S02]  /*80c0*/  FMUL.FTZ R45, R3.reuse, R101 ;  /* 0x00000065032d7220 */ /* 0x040fe40000410000 */
[C---:B------:R-:W-:Y:S02]  /*80d0*/  FMUL.FTZ R46, R2.reuse, R102 ;  /* 0x00000066022e7220 */ /* 0x040fe40000410000 */
[----:B------:R-:W-:Y:S03]  /*80e0*/  FMUL.FTZ R47, R2, R103 ;  /* 0x00000067022f7220 */ /* 0x000fe60000410000 */
[----:B------:R-:W-:Y:S02]  /*80f0*/  FFMA.FTZ R103, R84, c[0x0][0x2d0], -R182 ;  /* 0x0000b40054677a23 */ /* 0x000fe400000108b6 */
[----:B------:R-:W-:Y:S01]  /*8100*/  LDSM.16.MT88.4 R84, [R220+0x900] ;  /* 0x00090000dc54783b */ /* 0x000fe20000004200 */
[----:B------:R-:W-:Y:S01]  /*8110*/  IMAD.MOV.U32 R89, RZ, RZ, R83 ;  /* 0x000000ffff597224 */ /* 0x000fe200078e0053 */
[C---:B------:R-:W-:Y:S02]  /*8120*/  HMMA.16816.F32 R44, R136.reuse, R52, R44 ;  /* 0x00000034882c723c */ /* 0x040fe4000000182c */
[----:B------:R-:W-:Y:S01]  /*8130*/  MUFU.EX2 R103, R103 ;  /* 0x0000006700677308 */ /* 0x000fe20000000800 */
[----:B------:R-:W-:Y:S02]  /*8140*/  FMUL.FTZ R51, R2, R107 ;  /* 0x0000006b02337220 */ /* 0x000fe40000410000 */
[----:B------:R-:W-:Y:S01]  /*8150*/  IMAD.MOV.U32 R56, RZ, RZ, R48 ;  /* 0x000000ffff387224 */ /* 0x000fe200078e0030 */
[----:B------:R-:W-:Y:S01]  /*8160*/  LDSM.16.MT88.4 R80, [R221+0x900] ;  /* 0x00090000dd50783b */ /* 0x000fe20000004200 */
[----:B------:R-:W-:Y:S02]  /*8170*/  FMUL.FTZ R48, R3, R104 ;  /* 0x0000006803307220 */ /* 0x000fe40000410000 */
[--C-:B------:R-:W-:Y:S03]  /*8180*/  FFMA.FTZ R100, R49, c[0x0][0x2d0], -R248.reuse ;  /* 0x0000b40031647a23 */ /* 0x100fe600000108f8 */
[C---:B------:R-:W-:Y:S02]  /*8190*/  FMUL.FTZ R49, R3.reuse, R105 ;  /* 0x0000006903317220 */ /* 0x040fe40000410000 */
[C---:B------:R-:W-:Y:S01]  /*81a0*/  FMUL.FTZ R52, R3.reuse, R120 ;  /* 0x0000007803347220 */ /* 0x040fe20000410000 */
[----:B------:R-:W-:Y:S01]  /*81b0*/  MUFU.EX2 R100, R100 ;  /* 0x0000006400647308 */ /* 0x000fe20000000800 */
[C---:B------:R-:W-:Y:S02]  /*81c0*/  FMUL.FTZ R53, R3.reuse, R121 ;  /* 0x0000007903357220 */ /* 0x040fe40000410000 */
[----:B------:R-:W-:Y:S01]  /*81d0*/  FFMA.FTZ R101, R78, c[0x0][0x2d0], -R248 ;  /* 0x0000b4004e657a23 */ /* 0x000fe200000108f8 */
[C---:B------:R-:W-:Y:S03]  /*81e0*/  HMMA.16816.F32 R48, R136.reuse, R54, R48 ;  /* 0x000000368830723c */ /* 0x040fe60000001830 */
[----:B------:R-:W-:Y:S02]  /*81f0*/  IMAD.MOV.U32 R78, RZ, RZ, R127 ;  /* 0x000000ffff4e7224 */ /* 0x000fe400078e007f */
[----:B------:R-:W-:Y:S01]  /*8200*/  IMAD.MOV.U32 R127, RZ, RZ, R58 ;  /* 0x000000ffff7f7224 */ /* 0x000fe200078e003a */
[----:B------:R-:W4:Y:S01]  /*8210*/  MUFU.EX2 R101, R101 ;  /* 0x0000006500657308 */ /* 0x000f220000000800 */
[C---:B------:R-:W-:Y:S02]  /*8220*/  FMUL.FTZ R54, R2.reuse, R122 ;  /* 0x0000007a02367220 */ /* 0x040fe40000410000 */
[----:B------:R-:W-:Y:S03]  /*8230*/  FMUL.FTZ R55, R2, R123 ;  /* 0x0000007b02377220 */ /* 0x000fe60000410000 */
[----:B------:R-:W-:Y:S02]  /*8240*/  IMAD.MOV.U32 R92, RZ, RZ, R78 ;  /* 0x000000ffff5c7224 */ /* 0x000fe400078e004e */
[----:B------:R-:W5:Y:S01]  /*8250*/  LDSM.16.MT88.4 R76, [R222+0x900] ;  /* 0x00090000de4c783b */ /* 0x000f620000004200 */
[----:B------:R-:W-:Y:S01]  /*8260*/  FFMA.FTZ R123, R126, c[0x0][0x2d0], -R248 ;  /* 0x0000b4007e7b7a23 */ /* 0x000fe200000108f8 */
[C---:B------:R-:W-:Y:S03]  /*8270*/  HMMA.16816.F32 R52, R136.reuse, R60, R52 ;  /* 0x0000003c8834723c */ /* 0x040fe60000001834 */
[C---:B------:R-:W-:Y:S02]  /*8280*/  FMUL.FTZ R58, R2.reuse, R110 ;  /* 0x0000006e023a7220 */ /* 0x040fe40000410000 */
[----:B------:R-:W-:Y:S01]  /*8290*/  FMUL.FTZ R59, R2, R111 ;  /* 0x0000006f023b7220 */ /* 0x000fe20000410000 */
[----:B------:R-:W-:Y:S01]  /*82a0*/  MUFU.EX2 R123, R123 ;  /* 0x0000007b007b7308 */ /* 0x000fe20000000800 */
[--C-:B------:R-:W-:Y:S02]  /*82b0*/  FFMA.FTZ R102, R56, c[0x0][0x2d0], -R182.reuse ;  /* 0x0000b40038667a23 */ /* 0x100fe400000108b6 */
[C---:B------:R-:W-:Y:S03]  /*82c0*/  FMUL.FTZ R56, R3.reuse, R108 ;  /* 0x0000006c03387220 */ /* 0x040fe60000410000 */
[----:B------:R-:W-:Y:S02]  /*82d0*/  FMUL.FTZ R57, R3, R109 ;  /* 0x0000006d03397220 */ /* 0x000fe40000410000 */
[----:B------:R-:W-:Y:S02]  /*82e0*/  FFMA.FTZ R108, R89, c[0x0][0x2d0], -R182 ;  /* 0x0000b400596c7a23 */ /* 0x000fe400000108b6 */
[--C-:B------:R-:W-:Y:S01]  /*82f0*/  FFMA.FTZ R110, R88, c[0x0][0x2d0], -R248.reuse ;  /* 0x0000b400586e7a23 */ /* 0x100fe200000108f8 */
[----:B------:R-:W1:Y:S01]  /*8300*/  MUFU.EX2 R102, R102 ;  /* 0x0000006600667308 */ /* 0x000e620000000800 */
[----:B------:R-:W-:Y:S01]  /*8310*/  IMAD.MOV.U32 R97, RZ, RZ, R127 ;  /* 0x000000ffff617224 */ /* 0x000fe200078e007f */
[C---:B------:R-:W-:Y:S03]  /*8320*/  HMMA.16816.F32 R56, R136.reuse, R62, R56 ;  /* 0x0000003e8838723c */ /* 0x040fe60000001838 */
[C---:B------:R-:W-:Y:S02]  /*8330*/  FMUL.FTZ R60, R3.reuse, R116 ;  /* 0x00000074033c7220 */ /* 0x040fe40000410000 */
[----:B------:R-:W-:Y:S02]  /*8340*/  FMUL.FTZ R61, R3, R117 ;  /* 0x00000075033d7220 */ /* 0x000fe40000410000 */
[C---:B------:R-:W-:Y:S01]  /*8350*/  FMUL.FTZ R62, R2.reuse, R118 ;  /* 0x00000076023e7220 */ /* 0x040fe20000410000 */
[----:B------:R-:W-:Y:S01]  /*8360*/  MUFU.EX2 R108, R108 ;  /* 0x0000006c006c7308 */ /* 0x000fe20000000800 */
[C---:B------:R-:W-:Y:S03]  /*8370*/  FMUL.FTZ R63, R2.reuse, R119 ;  /* 0x00000077023f7220 */ /* 0x040fe60000410000 */
[----:B------:R-:W-:Y:S02]  /*8380*/  IMAD.MOV.U32 R127, RZ, RZ, R65 ;  /* 0x000000ffff7f7224 */ /* 0x000fe400078e0041 */
[----:B------:R-:W-:Y:S02]  /*8390*/  FFMA.FTZ R119, R95, c[0x0][0x2d0], -R248 ;  /* 0x0000b4005f777a23 */ /* 0x000fe400000108f8 */
[C---:B---3--:R-:W-:Y:S02]  /*83a0*/  HMMA.16816.F32 R60, R136.reuse, R68, R60 ;  /* 0x00000044883c723c */ /* 0x048fe4000000183c */
[----:B------:R-:W-:Y:S01]  /*83b0*/  MUFU.EX2 R110, R110 ;  /* 0x0000006e006e7308 */ /* 0x000fe20000000800 */
[----:B------:R-:W-:Y:S02]  /*83c0*/  IMAD.MOV.U32 R93, RZ, RZ, R64 ;  /* 0x000000ffff5d7224 */ /* 0x000fe400078e0040 */
[----:B------:R-:W-:Y:S02]  /*83d0*/  FMUL.FTZ R64, R3, R112 ;  /* 0x0000007003407220 */ /* 0x000fe40000410000 */
[C---:B------:R-:W-:Y:S01]  /*83e0*/  FMUL.FTZ R67, R2.reuse, R115 ;  /* 0x0000007302437220 */ /* 0x040fe20000410000 */
[----:B------:R-:W-:Y:S01]  /*83f0*/  F2FP.PACK_AB R68, R249, R246 ;  /* 0x000000f6f944723e */ /* 0x000fe200000000ff */
[----:B------:R-:W-:Y:S03]  /*8400*/  IMAD.MOV.U32 R96, RZ, RZ, R66 ;  /* 0x000000ffff607224 */ /* 0x000fe600078e0042 */
[----:B------:R-:W-:Y:S01]  /*8410*/  FMUL.FTZ R66, R2, R114 ;  /* 0x0000007202427220 */ /* 0x000fe20000410000 */
[----:B--2---:R-:W-:Y:S01]  /*8420*/  F2FP.PACK_AB R69, R252, R250 ;  /* 0x000000fafc45723e */ /* 0x004fe200000000ff */
[----:B------:R-:W-:Y:S01]  /*8430*/  FMUL.FTZ R65, R3, R113 ;  /* 0x0000007103417220 */ /* 0x000fe20000410000 */
[----:B------:R-:W-:Y:S01]  /*8440*/  MUFU.EX2 R119, R119 ;  /* 0x0000007700777308 */ /* 0x000fe20000000800 */
[--C-:B------:R-:W-:Y:S02]  /*8450*/  FFMA.FTZ R118, R94, c[0x0][0x2d0], -R248.reuse ;  /* 0x0000b4005e767a23 */ /* 0x100fe400000108f8 */
[----:B------:R-:W-:Y:S02]  /*8460*/  FFMA.FTZ R122, R127, c[0x0][0x2d0], -R248 ;  /* 0x0000b4007f7a7a23 */ /* 0x000fe400000108f8 */
[----:B------:R-:W-:Y:S01]  /*8470*/  FFMA.FTZ R105, R93, c[0x0][0x2d0], -R182 ;  /* 0x0000b4005d697a23 */ /* 0x000fe200000108b6 */
[----:B------:R-:W-:Y:S03]  /*8480*/  HMMA.16816.F32 R64, R136, R70, R64 ;  /* 0x000000468840723c */ /* 0x000fe60000001840 */
[----:B------:R-:W-:Y:S01]  /*8490*/  IMAD.MOV.U32 R93, RZ, RZ, R91 ;  /* 0x000000ffff5d7224 */ /* 0x000fe200078e005b */
[----:B------:R-:W-:Y:S01]  /*84a0*/  MUFU.EX2 R118, R118 ;  /* 0x0000007600767308 */ /* 0x000fe20000000800 */
[----:B------:R-:W-:Y:S02]  /*84b0*/  FFMA.FTZ R104, R99, c[0x0][0x2d0], -R248 ;  /* 0x0000b40063687a23 */ /* 0x000fe400000108f8 */
[----:B----4-:R-:W-:Y:S01]  /*84c0*/  F2FP.PACK_AB R70, R101, R100 ;  /* 0x000000646546723e */ /* 0x010fe200000000ff */
[--C-:B------:R-:W-:Y:S01]  /*84d0*/  FFMA.FTZ R121, R93, c[0x0][0x2d0], -R182.reuse ;  /* 0x0000b4005d797a23 */ /* 0x100fe200000108b6 */
[----:B-1----:R-:W-:Y:S03]  /*84e0*/  F2FP.PACK_AB R71, R103, R102 ;  /* 0x000000666747723e */ /* 0x002fe600000000ff */
[----:B------:R-:W-:Y:S02]  /*84f0*/  FFMA.FTZ R99, R158, c[0x0][0x2d0], -R182 ;  /* 0x0000b4009e637a23 */ /* 0x000fe400000108b6 */
[----:B------:R-:W-:Y:S01]  /*8500*/  MUFU.EX2 R104, R104 ;  /* 0x0000006800687308 */ /* 0x000fe20000000800 */
[----:B------:R-:W-:Y:S01]  /*8510*/  FFMA.FTZ R180, R2, R229, R180 ;  /* 0x000000e502b47223 */ /* 0x000fe200000100b4 */
[C---:B------:R-:W-:Y:S05]  /*8520*/  HMMA.16816.F32 R4, R68.reuse, R72, R4 ;  /* 0x000000484404723c */ /* 0x040fea0000001804 */
[----:B------:R-:W-:Y:S02]  /*8530*/  FFMA.FTZ R109, R98, c[0x0][0x2d0], -R248 ;  /* 0x0000b400626d7a23 */ /* 0x000fe400000108f8 */
[----:B------:R-:W-:Y:S01]  /*8540*/  IMAD.MOV.U32 R98, RZ, RZ, R97 ;  /* 0x000000ffff627224 */ /* 0x000fe200078e0061 */
[C---:B------:R-:W-:Y:S01]  /*8550*/  HMMA.16816.F32 R8, R68.reuse, R74, R8 ;  /* 0x0000004a4408723c */ /* 0x040fe20000001808 */
[----:B------:R-:W1:Y:S01]  /*8560*/  LDSM.16.MT88.4 R72, [R224+0x4900] ;  /* 0x00490000e048783b */ /* 0x000e620000004200 */
[----:B------:R-:W2:Y:S02]  /*8570*/  MUFU.EX2 R105, R105 ;  /* 0x0000006900697308 */ /* 0x000ea40000000800 */
[----:B------:R-:W-:Y:S02]  /*8580*/  IMAD.MOV.U32 R97, RZ, RZ, R96 ;  /* 0x000000ffff617224 */ /* 0x000fe400078e0060 */
[----:B------:R-:W-:Y:S02]  /*8590*/  IMAD.MOV.U32 R96, RZ, RZ, R92 ;  /* 0x000000ffff607224 */ /* 0x000fe400078e005c */
[C---:B-----5:R-:W-:Y:S04]  /*85a0*/  HMMA.16816.F32 R12, R68.reuse, R76, R12 ;  /* 0x0000004c440c723c */ /* 0x060fe8000000180c */
[----:B------:R-:W-:Y:S01]  /*85b0*/  IMAD.MOV.U32 R92, RZ, RZ, R90 ;  /* 0x000000ffff5c7224 */ /* 0x000fe200078e005a */
[----:B------:R-:W-:Y:S01]  /*85c0*/  MUFU.EX2 R158, R99 ;  /* 0x00000063009e7308 */ /* 0x000fe20000000800 */
[----:B------:R-:W-:Y:S01]  /*85d0*/  LDSM.16.MT88.4 R88, [R220+0x4900] ;  /* 0x00490000dc58783b */ /* 0x000fe20000004200 */
[----:B------:R-:W-:Y:S01]  /*85e0*/  FFMA.FTZ R111, R98, c[0x0][0x2d0], -R248 ;  /* 0x0000b400626f7a23 */ /* 0x000fe200000108f8 */
[C---:B------:R-:W-:Y:S04]  /*85f0*/  HMMA.16816.F32 R16, R68.reuse, R78, R16 ;  /* 0x0000004e4410723c */ /* 0x040fe80000001810 */
[--C-:B------:R-:W-:Y:S02]  /*8600*/  FFMA.FTZ R120, R92, c[0x0][0x2d0], -R182.reuse ;  /* 0x0000b4005c787a23 */ /* 0x100fe400000108b6 */
[----:B------:R-:W3:Y:S01]  /*8610*/  LDSM.16.MT88.4 R76, [R222+0x4900] ;  /* 0x00490000de4c783b */ /* 0x000ee20000004200 */
[----:B------:R-:W-:Y:S01]  /*8620*/  MUFU.EX2 R111, R111 ;  /* 0x0000006f006f7308 */ /* 0x000fe20000000800 */
[C---:B------:R-:W-:Y:S04]  /*8630*/  HMMA.16816.F32 R20, R68.reuse, R80, R20 ;  /* 0x000000504414723c */ /* 0x040fe80000001814 */
[----:B------:R-:W-:Y:S02]  /*8640*/  FFMA.FTZ R116, R97, c[0x0][0x2d0], -R182 ;  /* 0x0000b40061747a23 */ /* 0x000fe400000108b6 */
[----:B------:R-:W-:Y:S01]  /*8650*/  LDSM.16.MT88.4 R92, [R220+0x5100] ;  /* 0x00510000dc5c783b */ /* 0x000fe20000004200 */
[----:B------:R-:W-:Y:S01]  /*8660*/  FFMA.FTZ R97, R154, c[0x0][0x2d0], -R248 ;  /* 0x0000b4009a617a23 */ /* 0x000fe200000108f8 */
[C---:B------:R-:W-:Y:S01]  /*8670*/  HMMA.16816.F32 R24, R68.reuse, R82, R24 ;  /* 0x000000524418723c */ /* 0x040fe20000001818 */
[----:B------:R-:W4:Y:S03]  /*8680*/  MUFU.EX2 R109, R109 ;  /* 0x0000006d006d7308 */ /* 0x000f260000000800 */
[--C-:B------:R-:W-:Y:S02]  /*8690*/  FFMA.FTZ R117, R96, c[0x0][0x2d0], -R182.reuse ;  /* 0x0000b40060757a23 */ /* 0x100fe400000108b6 */
[----:B------:R-:W5:Y:S01]  /*86a0*/  LDSM.16.MT88.4 R80, [R221+0x4900] ;  /* 0x00490000dd50783b */ /* 0x000f620000004200 */
[----:B------:R-:W-:Y:S01]  /*86b0*/  FFMA.FTZ R96, R125, c[0x0][0x2d0], -R182 ;  /* 0x0000b4007d607a23 */ /* 0x000fe200000108b6 */
[C---:B------:R-:W-:Y:S03]  /*86c0*/  HMMA.16816.F32 R28, R68.reuse, R84, R28 ;  /* 0x00000054441c723c */ /* 0x040fe6000000181c */
[----:B------:R-:W-:Y:S01]  /*86d0*/  MUFU.EX2 R154, R97 ;  /* 0x00000061009a7308 */ /* 0x000fe20000000800 */
[----:B------:R-:W-:Y:S02]  /*86e0*/  FFMA.FTZ R98, R166, c[0x0][0x2d0], -R248 ;  /* 0x0000b400a6627a23 */ /* 0x000fe400000108f8 */
[----:B------:R-:W-:Y:S02]  /*86f0*/  FFMA.FTZ R181, R3, R236, R181 ;  /* 0x000000ec03b57223 */ /* 0x000fe400000100b5 */
[C---:B------:R-:W-:Y:S01]  /*8700*/  HMMA.16816.F32 R32, R68.reuse, R86, R32 ;  /* 0x000000564420723c */ /* 0x040fe20000001820 */
[----:B------:R-:W2:Y:S03]  /*8710*/  LDSM.16.MT88.4 R84, [R224+0x1100] ;  /* 0x00110000e054783b */ /* 0x000ea60000004200 */
[----:B------:R-:W-:Y:S01]  /*8720*/  FADD.FTZ R177, R177, R180 ;  /* 0x000000b4b1b17221 */ /* 0x000fe20000010000 */
[----:B------:R4:W-:Y:S01]  /*8730*/  MUFU.EX2 R166, R98 ;  /* 0x0000006200a67308 */ /* 0x0009e20000000800 */
[----:B------:R-:W-:Y:S02]  /*8740*/  FADD.FTZ R134, R134, R181 ;  /* 0x000000b586867221 */ /* 0x000fe40000010000 */
[C---:B-1----:R-:W-:Y:S04]  /*8750*/  HMMA.16816.F32 R36, R68.reuse, R72, R36 ;  /* 0x000000484424723c */ /* 0x042fe80000001824 */
[----:B------:R-:W-:Y:S02]  /*8760*/  FADD.FTZ R176, R176, R177 ;  /* 0x000000b1b0b07221 */ /* 0x000fe40000010000 */
[----:B------:R-:W-:Y:S01]  /*8770*/  FADD.FTZ R179, R179, R134 ;  /* 0x00000086b3b37221 */ /* 0x000fe20000010000 */
[----:B------:R-:W-:Y:S01]  /*8780*/  MUFU.EX2 R116, R116 ;  /* 0x0000007400747308 */ /* 0x000fe20000000800 */
[C---:B------:R-:W-:Y:S01]  /*8790*/  HMMA.16816.F32 R40, R68.reuse, R74, R40 ;  /* 0x0000004a4428723c */ /* 0x040fe20000001828 */
[----:B------:R-:W1:Y:S03]  /*87a0*/  LDSM.16.MT88.4 R72, [R222+0x1100] ;  /* 0x00110000de48783b */ /* 0x000e660000004200 */
[----:B------:R-:W-:Y:S02]  /*87b0*/  FADD.FTZ R3, R135, R176 ;  /* 0x000000b087037221 */ /* 0x000fe40000010000 */
[----:B------:R-:W-:Y:S02]  /*87c0*/  FADD.FTZ R179, R178, R179 ;  /* 0x000000b3b2b37221 */ /* 0x000fe40000010000 */
[C---:B---3--:R-:W-:Y:S01]  /*87d0*/  HMMA.16816.F32 R44, R68.reuse, R76, R44 ;  /* 0x0000004c442c723c */ /* 0x048fe2000000182c */
[----:B------:R-:W3:Y:S03]  /*87e0*/  MUFU.EX2 R117, R117 ;  /* 0x0000007500757308 */ /* 0x000ee60000000800 */
[----:B------:R-:W-:Y:S02]  /*87f0*/  FADD.FTZ R3, R250, R3 ;  /* 0x00000003fa037221 */ /* 0x000fe40000010000 */
[----:B----4-:R-:W-:Y:S02]  /*8800*/  FFMA.FTZ R98, R146, c[0x0][0x2d0], -R182 ;  /* 0x0000b40092627a23 */ /* 0x010fe400000108b6 */
[C---:B------:R-:W-:Y:S01]  /*8810*/  HMMA.16816.F32 R48, R68.reuse, R78, R48 ;  /* 0x0000004e4430723c */ /* 0x040fe20000001830 */
[----:B------:R-:W4:Y:S02]  /*8820*/  LDSM.16.MT88.4 R76, [R221+0x1100] ;  /* 0x00110000dd4c783b */ /* 0x000f240000004200 */
        /* <DEDUP_REMOVED lines=8> */
[----:B------:R-:W5:Y:S03]  /*88b0*/  LDSM.16.MT88.4 R80, [R220+0x1100] ;  /* 0x00110000dc50783b */ /* 0x000f660000004200 */
[----:B------:R-:W-:Y:S02]  /*88c0*/  FADD.FTZ R102, R103, R102 ;  /* 0x0000006667667221 */ /* 0x000fe40000010000 */
[----:B------:R-:W-:Y:S01]  /*88d0*/  FADD.FTZ R100, R100, R249 ;  /* 0x000000f964647221 */ /* 0x000fe20000010000 */
[----:B------:R-:W-:Y:S01]  /*88e0*/  MUFU.EX2 R120, R120 ;  /* 0x0000007800787308 */ /* 0x000fe20000000800 */
[C---:B------:R-:W-:Y:S04]  /*88f0*/  HMMA.16816.F32 R60, R68.reuse, R88, R60 ;  /* 0x00000058443c723c */ /* 0x040fe8000000183c */
[----:B--2---:R-:W-:Y:S02]  /*8900*/  FADD.FTZ R3, R105, R102 ;  /* 0x0000006669037221 */ /* 0x004fe40000010000 */
[----:B------:R-:W-:Y:S02]  /*8910*/  FADD.FTZ R101, R101, R100 ;  /* 0x0000006465657221 */ /* 0x000fe40000010000 */
[----:B------:R-:W-:Y:S01]  /*8920*/  HMMA.16816.F32 R64, R68, R90, R64 ;  /* 0x0000005a4440723c */ /* 0x000fe20000001840 */
[----:B------:R-:W-:Y:S01]  /*8930*/  LDSM.16.MT88.4 R88, [R221+0x5100] ;  /* 0x00510000dd58783b */ /* 0x000fe20000004200 */
[----:B------:R-:W-:Y:S02]  /*8940*/  MUFU.EX2 R122, R122 ;  /* 0x0000007a007a7308 */ /* 0x000fe40000000800 */
[----:B------:R-:W-:Y:S02]  /*8950*/  FADD.FTZ R2, R104, R101 ;  /* 0x0000006568027221 */ /* 0x000fe40000010000 */
[C---:B------:R-:W-:Y:S01]  /*8960*/  FADD.FTZ R3, R108.reuse, R3 ;  /* 0x000000036c037221 */ /* 0x040fe20000010000 */
[C---:B------:R-:W-:Y:S01]  /*8970*/  F2FP.PACK_AB R68, R109.reuse, R104 ;  /* 0x000000686d44723e */ /* 0x040fe200000000ff */
[----:B------:R-:W-:Y:S01]  /*8980*/  FADD.FTZ R109, R109, R2 ;  /* 0x000000026d6d7221 */ /* 0x000fe20000010000 */
[----:B------:R-:W-:Y:S03]  /*8990*/  F2FP.PACK_AB R69, R108, R105 ;  /* 0x000000696c45723e */ /* 0x000fe600000000ff */
[----:B------:R-:W-:Y:S01]  /*89a0*/  F2FP.PACK_AB R70, R111, R110 ;  /* 0x0000006e6f46723e */ /* 0x000fe200000000ff */
[----:B------:R-:W-:Y:S01]  /*89b0*/  FADD.FTZ R110, R110, R109 ;  /* 0x0000006d6e6e7221 */ /* 0x000fe20000010000 */
[----:B---3--:R-:W-:Y:S01]  /*89c0*/  F2FP.PACK_AB R71, R117, R116 ;  /* 0x000000747547723e */ /* 0x008fe200000000ff */
[----:B------:R2:W-:Y:S01]  /*89d0*/  MUFU.EX2 R138, R96 ;  /* 0x00000060008a7308 */ /* 0x0005e20000000800 */
[----:B------:R-:W-:Y:S02]  /*89e0*/  FADD.FTZ R116, R116, R3 ;  /* 0x0000000374747221 */ /* 0x000fe40000010000 */
[----:B------:R-:W-:Y:S02]  /*89f0*/  FADD.FTZ R110, R111, R110 ;  /* 0x0000006e6f6e7221 */ /* 0x000fe40000010000 */
[----:B------:R-:W-:Y:S01]  /*8a00*/  FADD.FTZ R116, R117, R116 ;  /* 0x0000007475747221 */ /* 0x000fe20000010000 */
[C---:B------:R-:W-:Y:S08]  /*8a10*/  HMMA.16816.F32 R4, R68.reuse, R84, R4 ;  /* 0x000000544404723c */ /* 0x040ff00000001804 */
[C---:B------:R-:W-:Y:S01]  /*8a20*/  HMMA.16816.F32 R8, R68.reuse, R86, R8 ;  /* 0x000000564408723c */ /* 0x040fe20000001808 */
[----:B------:R-:W3:Y:S07]  /*8a30*/  LDSM.16.MT88.4 R84, [R224+0x5100] ;  /* 0x00510000e054783b */ /* 0x000eee0000004200 */
[C---:B-1----:R-:W-:Y:S04]  /*8a40*/  HMMA.16816.F32 R12, R68.reuse, R72, R12 ;  /* 0x00000048440c723c */ /* 0x042fe8000000180c */
[--C-:B--2---:R-:W-:Y:S04]  /*8a50*/  FFMA.FTZ R96, R162, c[0x0][0x2d0], -R182.reuse ;  /* 0x0000b400a2607a23 */ /* 0x104fe800000108b6 */
[C---:B------:R-:W-:Y:S01]  /*8a60*/  HMMA.16816.F32 R16, R68.reuse, R74, R16 ;  /* 0x0000004a4410723c */ /* 0x040fe20000001810 */
[----:B------:R-:W1:Y:S01]  /*8a70*/  LDSM.16.MT88.4 R72, [R222+0x5100] ;  /* 0x00510000de48783b */ /* 0x000e620000004200 */
[----:B------:R2:W-:Y:S06]  /*8a80*/  MUFU.EX2 R162, R96 ;  /* 0x0000006000a27308 */ /* 0x0005ec0000000800 */
[C---:B----4-:R-:W-:Y:S08]  /*8a90*/  HMMA.16816.F32 R20, R68.reuse, R76, R20 ;  /* 0x0000004c4414723c */ /* 0x050ff00000001814 */
[C---:B------:R-:W-:Y:S01]  /*8aa0*/  HMMA.16816.F32 R24, R68.reuse, R78, R24 ;  /* 0x0000004e4418723c */ /* 0x040fe20000001818 */
[----:B------:R-:W4:Y:S07]  /*8ab0*/  LDSM.16.MT88.4 R76, [R224+0x1900] ;  /* 0x00190000e04c783b */ /* 0x000f2e0000004200 */
[C---:B-----5:R-:W-:Y:S04]  /*8ac0*/  HMMA.16816.F32 R28, R68.reuse, R80, R28 ;  /* 0x00000050441c723c */ /* 0x060fe8000000181c */
[--C-:B--2---:R-:W-:Y:S04]  /*8ad0*/  FFMA.FTZ R96, R150, c[0x0][0x2d0], -R182.reuse ;  /* 0x0000b40096607a23 */ /* 0x104fe800000108b6 */
[C---:B------:R-:W-:Y:S01]  /*8ae0*/  HMMA.16816.F32 R32, R68.reuse, R82, R32 ;  /* 0x000000524420723c */ /* 0x040fe20000001820 */
[----:B------:R-:W2:Y:S01]  /*8af0*/  LDSM.16.MT88.4 R80, [R222+0x1900] ;  /* 0x00190000de50783b */ /* 0x000ea20000004200 */
[----:B------:R5:W-:Y:S06]  /*8b00*/  MUFU.EX2 R150, R96 ;  /* 0x0000006000967308 */ /* 0x000bec0000000800 */
[C---:B---3--:R-:W-:Y:S07]  /*8b10*/  HMMA.16816.F32 R36, R68.reuse, R84, R36 ;  /* 0x000000544424723c */ /* 0x048fee0000001824 */
[--C-:B------:R-:W-:Y:S01]  /*8b20*/  FFMA.FTZ R84, R124, c[0x0][0x2d0], -R182.reuse ;  /* 0x0000b4007c547a23 */ /* 0x100fe200000108b6 */
[C---:B------:R-:W-:Y:S01]  /*8b30*/  HMMA.16816.F32 R40, R68.reuse, R86, R40 ;  /* 0x000000564428723c */ /* 0x040fe20000001828 */
[----:B------:R-:W-:Y:S02]  /*8b40*/  LDSM.16.MT88.4 R124, [R224+0x3900] ;  /* 0x00390000e07c783b */ /* 0x000fe40000004200 */
[----:B------:R3:W-:Y:S05]  /*8b50*/  MUFU.EX2 R139, R84 ;  /* 0x00000054008b7308 */ /* 0x0007ea0000000800 */
[C---:B-1----:R-:W-:Y:S04]  /*8b60*/  HMMA.16816.F32 R44, R68.reuse, R72, R44 ;  /* 0x00000048442c723c */ /* 0x042fe8000000182c */
[----:B-----5:R-:W-:Y:S04]  /*8b70*/  FFMA.FTZ R96, R147, c[0x0][0x2d0], -R182 ;  /* 0x0000b40093607a23 */ /* 0x020fe800000108b6 */
[C---:B------:R-:W-:Y:S01]  /*8b80*/  HMMA.16816.F32 R48, R68.reuse, R74, R48 ;  /* 0x0000004a4430723c */ /* 0x040fe20000001830 */
[----:B------:R-:W1:Y:S01]  /*8b90*/  LDSM.16.MT88.4 R72, [R221+0x1900] ;  /* 0x00190000dd48783b */ /* 0x000e620000004200 */
[----:B------:R5:W2:Y:S06]  /*8ba0*/  MUFU.EX2 R147, R96 ;  /* 0x0000006000937308 */ /* 0x000aac0000000800 */
[C---:B------:R-:W-:Y:S01]  /*8bb0*/  HMMA.16816.F32 R52, R68.reuse, R88, R52 ;  /* 0x000000584434723c */ /* 0x040fe20000001834 */
[----:B---3--:R-:W3:Y:S06]  /*8bc0*/  LDSM.16.MT88.4 R84, [R220+0x1900] ;  /* 0x00190000dc54783b */ /* 0x008eec0000004200 */
[--C-:B------:R-:W-:Y:S01]  /*8bd0*/  FFMA.FTZ R88, R131, c[0x0][0x2d0], -R248.reuse ;  /* 0x0000b40083587a23 */ /* 0x100fe200000108f8 */
[C---:B------:R-:W-:Y:S03]  /*8be0*/  HMMA.16816.F32 R56, R68.reuse, R90, R56 ;  /* 0x0000005a4438723c */ /* 0x040fe60000001838 */
[----:B------:R-:W1:Y:S01]  /*8bf0*/  MUFU.EX2 R136, R88 ;  /* 0x0000005800887308 */ /* 0x000e620000000800 */
[----:B------:R-:W-:Y:S04]  /*8c00*/  FFMA.FTZ R89, R130, c[0x0][0x2d0], -R248 ;  /* 0x0000b40082597a23 */ /* 0x000fe800000108f8 */
[C---:B------:R-:W-:Y:S01]  /*8c10*/  HMMA.16816.F32 R60, R68.reuse, R92, R60 ;  /* 0x0000005c443c723c */ /* 0x040fe2000000183c */
[----:B-----5:R-:W-:Y:S03]  /*8c20*/  LDSM.16.MT88.4 R96, [R220+0x7100] ;  /* 0x00710000dc60783b */ /* 0x020fe60000004200 */
[----:B--2---:R-:W-:Y:S01]  /*8c30*/  F2FP.PACK_AB R113, R145, R147 ;  /* 0x000000939171723e */ /* 0x004fe200000000ff */
[----:B------:R2:W5:Y:S02]  /*8c40*/  MUFU.EX2 R137, R89 ;  /* 0x0000005900897308 */ /* 0x0005640000000800 */
[--C-:B------:R-:W-:Y:S01]  /*8c50*/  FFMA.FTZ R92, R129, c[0x0][0x2d0], -R182.reuse ;  /* 0x0000b400815c7a23 */ /* 0x100fe200000108b6 */
[----:B------:R-:W-:Y:S04]  /*8c60*/  HMMA.16816.F32 R64, R68, R94, R64 ;  /* 0x0000005e4440723c */ /* 0x000fe80000001840 */
[----:B------:R-:W-:Y:S03]  /*8c70*/  FFMA.FTZ R93, R164, c[0x0][0x2d0], -R182 ;  /* 0x0000b400a45d7a23 */ /* 0x000fe600000108b6 */
[----:B------:R-:W-:Y:S01]  /*8c80*/  F2FP.PACK_AB R68, R118, R119 ;  /* 0x000000777644723e */ /* 0x000fe200000000ff */
[----:B------:R1:W-:Y:S01]  /*8c90*/  MUFU.EX2 R107, R92 ;  /* 0x0000005c006b7308 */ /* 0x0003e20000000800 */
[----:B------:R-:W-:Y:S03]  /*8ca0*/  F2FP.PACK_AB R69, R120, R121 ;  /* 0x000000797845723e */ /* 0x000fe600000000ff */
[----:B------:R-:W-:Y:S01]  /*8cb0*/  F2FP.PACK_AB R70, R123, R122 ;  /* 0x0000007a7b46723e */ /* 0x000fe200000000ff */
[--C-:B------:R-:W-:Y:S01]  /*8cc0*/  FFMA.FTZ R95, R128, c[0x0][0x2d0], -R248.reuse ;  /* 0x0000b400805f7a23 */ /* 0x100fe200000108f8 */
[----:B------:R-:W-:Y:S01]  /*8cd0*/  F2FP.PACK_AB R71, R139, R138 ;  /* 0x0000008a8b47723e */ /* 0x000fe200000000ff */
[----:B------:R-:W-:Y:S02]  /*8ce0*/  FFMA.FTZ R94, R160, c[0x0][0x2d0], -R248 ;  /* 0x0000b400a05e7a23 */ /* 0x000fe400000108f8 */
[----:B------:R-:W-:Y:S01]  /*8cf0*/  FADD.FTZ R119, R119, R110 ;  /* 0x0000006e77777221 */ /* 0x000fe20000010000 */
[----:B------:R-:W-:Y:S01]  /*8d00*/  MUFU.EX2 R112, R95 ;  /* 0x0000005f00707308 */ /* 0x000fe20000000800 */
[----:B------:R-:W-:Y:S01]  /*8d10*/  LDSM.16.MT88.4 R108, [R221+0x7900] ;  /* 0x00790000dd6c783b */ /* 0x000fe20000004200 */
[----:B------:R-:W-:Y:S01]  /*8d20*/  FADD.FTZ R121, R121, R116 ;  /* 0x0000007479797221 */ /* 0x000fe20000010000 */
[C---:B----4-:R-:W-:Y:S03]  /*8d30*/  HMMA.16816.F32 R4, R68.reuse, R76, R4 ;  /* 0x0000004c4404723c */ /* 0x050fe60000001804 */
[----:B------:R-:W-:Y:S02]  /*8d40*/  FADD.FTZ R119, R118, R119 ;  /* 0x0000007776777221 */ /* 0x000fe40000010000 */
[----:B------:R-:W-:Y:S01]  /*8d50*/  FADD.FTZ R121, R120, R121 ;  /* 0x0000007978797221 */ /* 0x000fe20000010000 */
[----:B--2---:R-:W-:Y:S01]  /*8d60*/  LDSM.16.MT88.4 R88, [R221+0x5900] ;  /* 0x00590000dd58783b */ /* 0x004fe20000004200 */
[----:B------:R-:W-:Y:S01]  /*8d70*/  MUFU.EX2 R160, R94 ;  /* 0x0000005e00a07308 */ /* 0x000fe20000000800 */
[C---:B------:R-:W-:Y:S04]  /*8d80*/  HMMA.16816.F32 R8, R68.reuse, R78, R8 ;  /* 0x0000004e4408723c */ /* 0x040fe80000001808 */
[----:B-1----:R-:W-:Y:S02]  /*8d90*/  FFMA.FTZ R92, R152, c[0x0][0x2d0], -R182 ;  /* 0x0000b400985c7a23 */ /* 0x002fe400000108b6 */
[----:B------:R-:W1:Y:S01]  /*8da0*/  LDSM.16.MT88.4 R76, [R224+0x5900] ;  /* 0x00590000e04c783b */ /* 0x000e620000004200 */
[----:B------:R-:W-:Y:S01]  /*8db0*/  FADD.FTZ R122, R122, R119 ;  /* 0x000000777a7a7221 */ /* 0x000fe20000010000 */
[C---:B------:R-:W-:Y:S01]  /*8dc0*/  HMMA.16816.F32 R12, R68.reuse, R80, R12 ;  /* 0x00000050440c723c */ /* 0x040fe2000000180c */
[----:B------:R-:W-:Y:S03]  /*8dd0*/  MUFU.EX2 R152, R92 ;  /* 0x0000005c00987308 */ /* 0x000fe60000000800 */
[----:B------:R-:W-:Y:S02]  /*8de0*/  FADD.FTZ R2, R138, R121 ;  /* 0x000000798a027221 */ /* 0x000fe40000010000 */
[----:B------:R-:W-:Y:S02]  /*8df0*/  FADD.FTZ R123, R123, R122 ;  /* 0x0000007a7b7b7221 */ /* 0x000fe40000010000 */
[C---:B------:R-:W-:Y:S01]  /*8e00*/  HMMA.16816.F32 R16, R68.reuse, R82, R16 ;  /* 0x000000524410723c */ /* 0x040fe20000001810 */
[----:B------:R-:W2:Y:S02]  /*8e10*/  LDSM.16.MT88.4 R80, [R222+0x5900] ;  /* 0x00590000de50783b */ /* 0x000ea40000004200 */
[----:B------:R4:W1:Y:S01]  /*8e20*/  MUFU.EX2 R164, R93 ;  /* 0x0000005d00a47308 */ /* 0x0008620000000800 */
[----:B------:R-:W-:Y:S02]  /*8e30*/  FADD.FTZ R3, R139, R2 ;  /* 0x000000028b037221 */ /* 0x000fe40000010000 */
[----:B------:R-:W-:Y:S02]  /*8e40*/  FADD.FTZ R2, R136, R123 ;  /* 0x0000007b88027221 */ /* 0x000fe40000010000 */
[C---:B------:R-:W-:Y:S04]  /*8e50*/  HMMA.16816.F32 R20, R68.reuse, R72, R20 ;  /* 0x000000484414723c */ /* 0x040fe80000001814 */
[C---:B-----5:R-:W-:Y:S04]  /*8e60*/  FADD.FTZ R2, R137.reuse, R2 ;  /* 0x0000000289027221 */ /* 0x060fe80000010000 */
[C---:B------:R-:W-:Y:S01]  /*8e70*/  HMMA.16816.F32 R24, R68.reuse, R74, R24 ;  /* 0x0000004a4418723c */ /* 0x040fe20000001818 */
[----:B------:R-:W5:Y:S07]  /*8e80*/  LDSM.16.MT88.4 R72, [R220+0x5900] ;  /* 0x00590000dc48783b */ /* 0x000f6e0000004200 */
[C---:B---3--:R-:W-:Y:S04]  /*8e90*/  HMMA.16816.F32 R28, R68.reuse, R84, R28 ;  /* 0x00000054441c723c */ /* 0x048fe8000000181c */
[----:B----4-:R-:W-:Y:S04]  /*8ea0*/  FFMA.FTZ R93, R156, c[0x0][0x2d0], -R182 ;  /* 0x0000b4009c5d7a23 */ /* 0x010fe800000108b6 */
[C---:B------:R-:W-:Y:S01]  /*8eb0*/  HMMA.16816.F32 R32, R68.reuse, R86, R32 ;  /* 0x000000564420723c */ /* 0x040fe20000001820 */
[----:B------:R-:W3:Y:S01]  /*8ec0*/  LDSM.16.MT88.4 R84, [R224+0x2100] ;  /* 0x00210000e054783b */ /* 0x000ee20000004200 */
[----:B------:R4:W3:Y:S06]  /*8ed0*/  MUFU.EX2 R156, R93 ;  /* 0x0000005d009c7308 */ /* 0x0008ec0000000800 */
[C---:B-1----:R-:W-:Y:S08]  /*8ee0*/  HMMA.16816.F32 R36, R68.reuse, R76, R36 ;  /* 0x0000004c4424723c */ /* 0x042ff00000001824 */
[C---:B------:R-:W-:Y:S01]  /*8ef0*/  HMMA.16816.F32 R40, R68.reuse, R78, R40 ;  /* 0x0000004e4428723c */ /* 0x040fe20000001828 */
[----:B------:R-:W1:Y:S07]  /*8f00*/  LDSM.16.MT88.4 R76, [R222+0x2100] ;  /* 0x00210000de4c783b */ /* 0x000e6e0000004200 */
[C---:B--2---:R-:W-:Y:S01]  /*8f10*/  HMMA.16816.F32 R44, R68.reuse, R80, R44 ;  /* 0x00000050442c723c */ /* 0x044fe2000000182c */
[----:B----4-:R-:W-:Y:S07]  /*8f20*/  LDSM.16.MT88.4 R92, [R220+0x6100] ;  /* 0x00610000dc5c783b */ /* 0x010fee0000004200 */
[C---:B------:R-:W-:Y:S01]  /*8f30*/  HMMA.16816.F32 R48, R68.reuse, R82, R48 ;  /* 0x000000524430723c */ /* 0x040fe20000001830 */
[----:B------:R-:W-:Y:S07]  /*8f40*/  LDSM.16.MT88.4 R80, [R220+0x2100] ;  /* 0x00210000dc50783b */ /* 0x000fee0000004200 */
[C---:B------:R-:W-:Y:S07]  /*8f50*/  HMMA.16816.F32 R52, R68.reuse, R88, R52 ;  /* 0x000000584434723c */ /* 0x040fee0000001834 */
[--C-:B------:R-:W-:Y:S01]  /*8f60*/  FFMA.FTZ R89, R148, c[0x0][0x2d0], -R248.reuse ;  /* 0x0000b40094597a23 */ /* 0x100fe200000108f8 */
[C---:B------:R-:W-:Y:S03]  /*8f70*/  HMMA.16816.F32 R56, R68.reuse, R90, R56 ;  /* 0x0000005a4438723c */ /* 0x040fe60000001838 */
[----:B------:R-:W-:Y:S01]  /*8f80*/  MUFU.EX2 R148, R89 ;  /* 0x0000005900947308 */ /* 0x000fe20000000800 */
[--C-:B------:R-:W-:Y:S04]  /*8f90*/  FFMA.FTZ R88, R144, c[0x0][0x2d0], -R248.reuse ;  /* 0x0000b40090587a23 */ /* 0x100fe800000108f8 */
[C---:B-----5:R-:W-:Y:S05]  /*8fa0*/  HMMA.16816.F32 R60, R68.reuse, R72, R60 ;  /* 0x00000048443c723c */ /* 0x060fea000000183c */
[----:B------:R2:W4:Y:S03]  /*8fb0*/  MUFU.EX2 R144, R88 ;  /* 0x0000005800907308 */ /* 0x0005260000000800 */
[----:B------:R-:W-:Y:S01]  /*8fc0*/  HMMA.16816.F32 R64, R68, R74, R64 ;  /* 0x0000004a4440723c */ /* 0x000fe20000001840 */
[----:B------:R-:W5:Y:S06]  /*8fd0*/  LDSM.16.MT88.4 R72, [R221+0x2100] ;  /* 0x00210000dd48783b */ /* 0x000f6c0000004200 */
[----:B------:R-:W-:Y:S02]  /*8fe0*/  F2FP.PACK_AB R69, R164, R107 ;  /* 0x0000006ba445723e */ /* 0x000fe400000000ff */
[----:B------:R-:W-:Y:S03]  /*8ff0*/  F2FP.PACK_AB R68, R137, R136 ;  /* 0x000000888944723e */ /* 0x000fe600000000ff */
[----:B------:R-:W-:Y:S02]  /*9000*/  F2FP.PACK_AB R70, R160, R112 ;  /* 0x00000070a046723e */ /* 0x000fe400000000ff */
[----:B---3--:R-:W-:Y:S07]  /*9010*/  F2FP.PACK_AB R71, R152, R156 ;  /* 0x0000009c9847723e */ /* 0x008fee00000000ff */
[C---:B------:R-:W-:Y:S01]  /*9020*/  HMMA.16816.F32 R4, R68.reuse, R84, R4 ;  /* 0x000000544404723c */ /* 0x040fe20000001804 */
[----:B--2---:R-:W-:Y:S07]  /*9030*/  LDSM.16.MT88.4 R88, [R221+0x6100] ;  /* 0x00610000dd58783b */ /* 0x004fee0000004200 */
[C---:B------:R-:W-:Y:S01]  /*9040*/  HMMA.16816.F32 R8, R68.reuse, R86, R8 ;  /* 0x000000564408723c */ /* 0x040fe20000001808 */
[----:B------:R-:W2:Y:S07]  /*9050*/  LDSM.16.MT88.4 R84, [R224+0x6100] ;  /* 0x00610000e054783b */ /* 0x000eae0000004200 */
[C---:B-1----:R-:W-:Y:S08]  /*9060*/  HMMA.16816.F32 R12, R68.reuse, R76, R12 ;  /* 0x0000004c440c723c */ /* 0x042ff0000000180c */
[C---:B------:R-:W-:Y:S01]  /*9070*/  HMMA.16816.F32 R16, R68.reuse, R78, R16 ;  /* 0x0000004e4410723c */ /* 0x040fe20000001810 */
[----:B------:R-:W1:Y:S07]  /*9080*/  LDSM.16.MT88.4 R76, [R222+0x6100] ;  /* 0x00610000de4c783b */ /* 0x000e6e0000004200 */
[C---:B-----5:R-:W-:Y:S08]  /*9090*/  HMMA.16816.F32 R20, R68.reuse, R72, R20 ;  /* 0x000000484414723c */ /* 0x060ff00000001814 */
        /* <DEDUP_REMOVED lines=14> */
[C---:B------:R-:W-:Y:S07]  /*9180*/  HMMA.16816.F32 R60, R68.reuse, R92, R60 ;  /* 0x0000005c443c723c */ /* 0x040fee000000183c */
[--C-:B------:R-:W-:Y:S01]  /*9190*/  FFMA.FTZ R92, R165, c[0x0][0x2d0], -R248.reuse ;  /* 0x0000b400a55c7a23 */ /* 0x100fe200000108f8 */
[----:B------:R-:W-:Y:S03]  /*91a0*/  HMMA.16816.F32 R64, R68, R94, R64 ;  /* 0x0000005e4440723c */ /* 0x000fe60000001840 */
[----:B------:R1:W-:Y:S04]  /*91b0*/  MUFU.EX2 R165, R92 ;  /* 0x0000005c00a57308 */ /* 0x0003e80000000800 */
[----:B----4-:R-:W-:Y:S02]  /*91c0*/  F2FP.PACK_AB R68, R144, R148 ;  /* 0x000000949044723e */ /* 0x010fe400000000ff */
[----:B------:R-:W-:Y:S03]  /*91d0*/  F2FP.PACK_AB R69, R158, R162 ;  /* 0x000000a29e45723e */ /* 0x000fe600000000ff */
[----:B------:R-:W-:Y:S02]  /*91e0*/  F2FP.PACK_AB R70, R154, R166 ;  /* 0x000000a69a46723e */ /* 0x000fe400000000ff */
[----:B------:R-:W-:Y:S07]  /*91f0*/  F2FP.PACK_AB R71, R146, R150 ;  /* 0x000000969247723e */ /* 0x000fee00000000ff */
[C---:B---3--:R-:W-:Y:S01]  /*9200*/  HMMA.16816.F32 R4, R68.reuse, R72, R4 ;  /* 0x000000484404723c */ /* 0x048fe20000001804 */
[----:B-1----:R-:W-:Y:S07]  /*9210*/  LDSM.16.MT88.4 R92, [R221+0x7100] ;  /* 0x00710000dd5c783b */ /* 0x002fee0000004200 */
[C---:B------:R-:W-:Y:S01]  /*9220*/  HMMA.16816.F32 R8, R68.reuse, R74, R8 ;  /* 0x0000004a4408723c */ /* 0x040fe20000001808 */
[----:B------:R-:W1:Y:S07]  /*9230*/  LDSM.16.MT88.4 R72, [R222+0x6900] ;  /* 0x00690000de48783b */ /* 0x000e6e0000004200 */
[C---:B-----5:R-:W-:Y:S08]  /*9240*/  HMMA.16816.F32 R12, R68.reuse, R80, R12 ;  /* 0x00000050440c723c */ /* 0x060ff0000000180c */
[C---:B------:R-:W-:Y:S01]  /*9250*/  HMMA.16816.F32 R16, R68.reuse, R82, R16 ;  /* 0x000000524410723c */ /* 0x040fe20000001810 */
[----:B------:R-:W3:Y:S07]  /*9260*/  LDSM.16.MT88.4 R80, [R221+0x6900] ;  /* 0x00690000dd50783b */ /* 0x000eee0000004200 */
[C---:B--2---:R-:W-:Y:S07]  /*9270*/  HMMA.16816.F32 R20, R68.reuse, R84, R20 ;  /* 0x000000544414723c */ /* 0x044fee0000001814 */
[----:B------:R-:W-:Y:S01]  /*9280*/  FFMA.FTZ R85, R167, c[0x0][0x2d0], -R248 ;  /* 0x0000b400a7557a23 */ /* 0x000fe200000108f8 */
[C---:B------:R-:W-:Y:S03]  /*9290*/  HMMA.16816.F32 R24, R68.reuse, R86, R24 ;  /* 0x000000564418723c */ /* 0x040fe60000001818 */
[----:B------:R2:W4:Y:S01]  /*92a0*/  MUFU.EX2 R167, R85 ;  /* 0x0000005500a77308 */ /* 0x0005220000000800 */
[--C-:B------:R-:W-:Y:S03]  /*92b0*/  FFMA.FTZ R84, R163, c[0x0][0x2d0], -R182.reuse ;  /* 0x0000b400a3547a23 */ /* 0x100fe600000108b6 */
[----:B------:R-:W-:Y:S01]  /*92c0*/  FFMA.FTZ R87, R161, c[0x0][0x2d0], -R182 ;  /* 0x0000b400a1577a23 */ /* 0x000fe200000108b6 */
[C---:B------:R-:W-:Y:S04]  /*92d0*/  HMMA.16816.F32 R28, R68.reuse, R76, R28 ;  /* 0x0000004c441c723c */ /* 0x040fe8000000181c */
[----:B------:R-:W-:Y:S01]  /*92e0*/  FFMA.FTZ R86, R157, c[0x0][0x2d0], -R248 ;  /* 0x0000b4009d567a23 */ /* 0x000fe200000108f8 */
[----:B------:R-:W-:Y:S03]  /*92f0*/  MUFU.EX2 R161, R87 ;  /* 0x0000005700a17308 */ /* 0x000fe60000000800 */
[C---:B------:R-:W-:Y:S01]  /*9300*/  HMMA.16816.F32 R32, R68.reuse, R78, R32 ;  /* 0x0000004e4420723c */ /* 0x040fe20000001820 */
[----:B------:R-:W5:Y:S06]  /*9310*/  LDSM.16.MT88.4 R76, [R220+0x6900] ;  /* 0x00690000dc4c783b */ /* 0x000f6c0000004200 */
[----:B------:R3:W3:Y:S01]  /*9320*/  MUFU.EX2 R163, R84 ;  /* 0x0000005400a37308 */ /* 0x0006e20000000800 */
[C---:B------:R-:W-:Y:S04]  /*9330*/  HMMA.16816.F32 R36, R68.reuse, R88, R36 ;  /* 0x000000584424723c */ /* 0x040fe80000001824 */
[----:B--2---:R-:W-:Y:S03]  /*9340*/  FFMA.FTZ R85, R159, c[0x0][0x2d0], -R182 ;  /* 0x0000b4009f557a23 */ /* 0x004fe600000108b6 */
[----:B------:R-:W-:Y:S01]  /*9350*/  FFMA.FTZ R88, R155, c[0x0][0x2d0], -R248 ;  /* 0x0000b4009b587a23 */ /* 0x000fe200000108f8 */
[C---:B------:R-:W-:Y:S01]  /*9360*/  HMMA.16816.F32 R40, R68.reuse, R90, R40 ;  /* 0x0000005a4428723c */ /* 0x040fe20000001828 */
[----:B------:R-:W-:Y:S07]  /*9370*/  MUFU.EX2 R159, R85 ;  /* 0x00000055009f7308 */ /* 0x000fee0000000800 */
[C---:B-1----:R-:W-:Y:S03]  /*9380*/  HMMA.16816.F32 R44, R68.reuse, R72, R44 ;  /* 0x00000048442c723c */ /* 0x042fe6000000182c */
[----:B------:R1:W-:Y:S01]  /*9390*/  MUFU.EX2 R157, R86 ;  /* 0x00000056009d7308 */ /* 0x0003e20000000800 */
[----:B---3--:R-:W-:Y:S04]  /*93a0*/  FFMA.FTZ R84, R153, c[0x0][0x2d0], -R182 ;  /* 0x0000b40099547a23 */ /* 0x008fe800000108b6 */
[C---:B------:R-:W-:Y:S01]  /*93b0*/  HMMA.16816.F32 R48, R68.reuse, R74, R48 ;  /* 0x0000004a4430723c */ /* 0x040fe20000001830 */
[----:B------:R-:W2:Y:S04]  /*93c0*/  LDSM.16.MT88.4 R72, [R224+0x3100] ;  /* 0x00310000e048783b */ /* 0x000ea80000004200 */
[----:B------:R-:W-:Y:S03]  /*93d0*/  MUFU.EX2 R153, R84 ;  /* 0x0000005400997308 */ /* 0x000fe60000000800 */
[C---:B------:R-:W-:Y:S07]  /*93e0*/  HMMA.16816.F32 R52, R68.reuse, R80, R52 ;  /* 0x000000504434723c */ /* 0x040fee0000001834 */
[----:B------:R3:W2:Y:S01]  /*93f0*/  MUFU.EX2 R155, R88 ;  /* 0x00000058009b7308 */ /* 0x0006a20000000800 */
[C---:B------:R-:W-:Y:S01]  /*9400*/  HMMA.16816.F32 R56, R68.reuse, R82, R56 ;  /* 0x000000524438723c */ /* 0x040fe20000001838 */
[----:B------:R-:W2:Y:S03]  /*9410*/  LDSM.16.MT88.4 R80, [R222+0x3100] ;  /* 0x00310000de50783b */ /* 0x000ea60000004200 */
[--C-:B-1----:R-:W-:Y:S04]  /*9420*/  FFMA.FTZ R86, R149, c[0x0][0x2d0], -R248.reuse ;  /* 0x0000b40095567a23 */ /* 0x102fe800000108f8 */
[C---:B-----5:R-:W-:Y:S01]  /*9430*/  HMMA.16816.F32 R60, R68.reuse, R76, R60 ;  /* 0x0000004c443c723c */ /* 0x060fe2000000183c */
[----:B------:R1:W-:Y:S07]  /*9440*/  MUFU.EX2 R149, R86 ;  /* 0x0000005600957308 */ /* 0x0003ee0000000800 */
[----:B------:R-:W-:Y:S01]  /*9450*/  HMMA.16816.F32 R64, R68, R78, R64 ;  /* 0x0000004e4440723c */ /* 0x000fe20000001840 */
[----:B------:R-:W5:Y:S06]  /*9460*/  LDSM.16.MT88.4 R76, [R221+0x3100] ;  /* 0x00310000dd4c783b */ /* 0x000f6c0000004200 */
[----:B----4-:R-:W-:Y:S01]  /*9470*/  F2FP.PACK_AB R68, R165, R167 ;  /* 0x000000a7a544723e */ /* 0x010fe200000000ff */
[--C-:B---3--:R-:W-:Y:S01]  /*9480*/  FFMA.FTZ R88, R151, c[0x0][0x2d0], -R248.reuse ;  /* 0x0000b40097587a23 */ /* 0x108fe200000108f8 */
[----:B------:R-:W-:Y:S03]  /*9490*/  F2FP.PACK_AB R69, R161, R163 ;  /* 0x000000a3a145723e */ /* 0x000fe600000000ff */
[----:B--2---:R-:W-:Y:S01]  /*94a0*/  F2FP.PACK_AB R70, R155, R157 ;  /* 0x0000009d9b46723e */ /* 0x004fe200000000ff */
[----:B------:R-:W2:Y:S01]  /*94b0*/  MUFU.EX2 R151, R88 ;  /* 0x0000005800977308 */ /* 0x000ea20000000800 */
[----:B------:R-:W-:Y:S01]  /*94c0*/  F2FP.PACK_AB R71, R153, R159 ;  /* 0x0000009f9947723e */ /* 0x000fe200000000ff */
[----:B------:R-:W-:Y:S01]  /*94d0*/  FFMA.FTZ R248, R183, c[0x0][0x2d0], -R248 ;  /* 0x0000b400b7f87a23 */ /* 0x000fe200000108f8 */
[----:B-1----:R-:W1:Y:S01]  /*94e0*/  LDSM.16.MT88.4 R84, [R220+0x3100] ;  /* 0x00310000dc54783b */ /* 0x002e620000004200 */
[--C-:B------:R-:W-:Y:S02]  /*94f0*/  FFMA.FTZ R183, R247, c[0x0][0x2d0], -R182.reuse ;  /* 0x0000b400f7b77a23 */ /* 0x100fe400000108b6 */
[----:B------:R-:W-:Y:S02]  /*9500*/  FFMA.FTZ R182, R133, c[0x0][0x2d0], -R182 ;  /* 0x0000b40085b67a23 */ /* 0x000fe400000108b6 */
[C---:B------:R-:W-:Y:S02]  /*9510*/  HMMA.16816.F32 R4, R68.reuse, R72, R4 ;  /* 0x000000484404723c */ /* 0x040fe40000001804 */
[----:B------:R-:W3:Y:S01]  /*9520*/  MUFU.EX2 R248, R248 ;  /* 0x000000f800f87308 */ /* 0x000ee20000000800 */
[----:B------:R-:W-:Y:S02]  /*9530*/  IMAD.MOV.U32 R133, RZ, RZ, R107 ;  /* 0x000000ffff857224 */ /* 0x000fe400078e006b */
[----:B------:R-:W-:Y:S01]  /*9540*/  LDSM.16.MT88.4 R104, [R222+0x7900] ;  /* 0x00790000de68783b */ /* 0x000fe20000004200 */
[----:B------:R-:W-:Y:S02]  /*9550*/  IMAD.MOV.U32 R247, RZ, RZ, R112 ;  /* 0x000000fffff77224 */ /* 0x000fe400078e0070 */
[C---:B------:R-:W-:Y:S04]  /*9560*/  HMMA.16816.F32 R8, R68.reuse, R74, R8 ;  /* 0x0000004a4408723c */ /* 0x040fe80000001808 */
[----:B------:R-:W-:Y:S01]  /*9570*/  MUFU.EX2 R183, R183 ;  /* 0x000000b700b77308 */ /* 0x000fe20000000800 */
[----:B------:R-:W4:Y:S01]  /*9580*/  LDSM.16.MT88.4 R72, [R224+0x7100] ;  /* 0x00710000e048783b */ /* 0x000f220000004200 */
[----:B------:R-:W-:Y:S02]  /*9590*/  FADD.FTZ R3, R133, R3 ;  /* 0x0000000385037221 */ /* 0x000fe40000010000 */
[C---:B------:R-:W-:Y:S04]  /*95a0*/  HMMA.16816.F32 R12, R68.reuse, R80, R12 ;  /* 0x00000050440c723c */ /* 0x040fe8000000180c */
[----:B--2---:R-:W-:Y:S01]  /*95b0*/  F2FP.PACK_AB R112, R151, R149 ;  /* 0x000000959770723e */ /* 0x004fe200000000ff */
[----:B------:R-:W2:Y:S01]  /*95c0*/  LDSM.16.MT88.4 R88, [R222+0x7100] ;  /* 0x00710000de58783b */ /* 0x000ea20000004200 */
[----:B------:R-:W1:Y:S02]  /*95d0*/  MUFU.EX2 R182, R182 ;  /* 0x000000b600b67308 */ /* 0x000e640000000800 */
[C---:B------:R-:W-:Y:S04]  /*95e0*/  HMMA.16816.F32 R16, R68.reuse, R82, R16 ;  /* 0x000000524410723c */ /* 0x040fe80000001810 */
[----:B---3--:R-:W-:Y:S01]  /*95f0*/  F2FP.PACK_AB R114, R248, R251 ;  /* 0x000000fbf872723e */ /* 0x008fe200000000ff */
[----:B------:R-:W-:Y:S03]  /*9600*/  LDSM.16.MT88.4 R80, [R221+0x3900] ;  /* 0x00390000dd50783b */ /* 0x000fe60000004200 */
[C---:B-----5:R-:W-:Y:S08]  /*9610*/  HMMA.16816.F32 R20, R68.reuse, R76, R20 ;  /* 0x0000004c4414723c */ /* 0x060ff00000001814 */
[C---:B------:R-:W-:Y:S01]  /*9620*/  HMMA.16816.F32 R24, R68.reuse, R78, R24 ;  /* 0x0000004e4418723c */ /* 0x040fe20000001818 */
[----:B------:R-:W3:Y:S03]  /*9630*/  LDSM.16.MT88.4 R76, [R222+0x3900] ;  /* 0x00390000de4c783b */ /* 0x000ee60000004200 */
[----:B-1----:R-:W-:Y:S04]  /*9640*/  F2FP.PACK_AB R115, R182, R183 ;  /* 0x000000b7b673723e */ /* 0x002fe800000000ff */
[C---:B------:R-:W-:Y:S08]  /*9650*/  HMMA.16816.F32 R28, R68.reuse, R84, R28 ;  /* 0x00000054441c723c */ /* 0x040ff0000000181c */
[C---:B------:R-:W-:Y:S08]  /*9660*/  HMMA.16816.F32 R32, R68.reuse, R86, R32 ;  /* 0x000000564420723c */ /* 0x040ff00000001820 */
[C---:B----4-:R-:W-:Y:S08]  /*9670*/  HMMA.16816.F32 R36, R68.reuse, R72, R36 ;  /* 0x000000484424723c */ /* 0x050ff00000001824 */
[C---:B------:R-:W-:Y:S08]  /*9680*/  HMMA.16816.F32 R40, R68.reuse, R74, R40 ;  /* 0x0000004a4428723c */ /* 0x040ff00000001828 */
[C---:B--2---:R-:W-:Y:S08]  /*9690*/  HMMA.16816.F32 R44, R68.reuse, R88, R44 ;  /* 0x00000058442c723c */ /* 0x044ff0000000182c */
[C---:B------:R-:W-:Y:S01]  /*96a0*/  HMMA.16816.F32 R48, R68.reuse, R90, R48 ;  /* 0x0000005a4430723c */ /* 0x040fe20000001830 */
[----:B------:R-:W1:Y:S07]  /*96b0*/  LDSM.16.MT88.4 R88, [R220+0x3900] ;  /* 0x00390000dc58783b */ /* 0x000e6e0000004200 */
[C---:B------:R-:W-:Y:S08]  /*96c0*/  HMMA.16816.F32 R52, R68.reuse, R92, R52 ;  /* 0x0000005c4434723c */ /* 0x040ff00000001834 */
[C---:B------:R-:W-:Y:S08]  /*96d0*/  HMMA.16816.F32 R56, R68.reuse, R94, R56 ;  /* 0x0000005e4438723c */ /* 0x040ff00000001838 */
[C---:B------:R-:W-:Y:S08]  /*96e0*/  HMMA.16816.F32 R60, R68.reuse, R96, R60 ;  /* 0x00000060443c723c */ /* 0x040ff0000000183c */
[----:B------:R-:W-:Y:S01]  /*96f0*/  HMMA.16816.F32 R64, R68, R98, R64 ;  /* 0x000000624440723c */ /* 0x000fe20000001840 */
[----:B------:R-:W2:Y:S07]  /*9700*/  LDSM.16.MT88.4 R96, [R224+0x7900] ;  /* 0x00790000e060783b */ /* 0x000eae0000004200 */
[C---:B------:R-:W-:Y:S08]  /*9710*/  HMMA.16816.F32 R128, R112.reuse, R124, R4 ;  /* 0x0000007c7080723c */ /* 0x040ff00000001804 */
[C---:B------:R-:W-:Y:S01]  /*9720*/  HMMA.16816.F32 R124, R112.reuse, R126, R8 ;  /* 0x0000007e707c723c */ /* 0x040fe20000001808 */
[----:B------:R-:W4:Y:S07]  /*9730*/  LDSM.16.MT88.4 R8, [R220+0x7900] ;  /* 0x00790000dc08783b */ /* 0x000f2e0000004200 */
[C---:B---3--:R-:W-:Y:S07]  /*9740*/  HMMA.16816.F32 R68, R112.reuse, R76, R12 ;  /* 0x0000004c7044723c */ /* 0x048fee000000180c */
        /* <DEDUP_REMOVED lines=30> */
[----:B------:R-:W-:Y:S02]  /*9930*/  IMAD.MOV.U32 R3, RZ, RZ, R0 ;  /* 0x000000ffff037224 */ /* 0x000fe400078e0000 */
[C---:B------:R-:W-:Y:S04]  /*9940*/  HMMA.16816.F32 R108, R112.reuse, R110, R56 ;  /* 0x0000006e706c723c */ /* 0x040fe80000001838 */
[----:B------:R-:W-:Y:S04]  /*9950*/  FADD.FTZ R2, R149, R2 ;  /* 0x0000000295027221 */ /* 0x000fe80000010000 */
[----:B------:R-:W-:Y:S01]  /*9960*/  FADD.FTZ R2, R151, R2 ;  /* 0x0000000297027221 */ /* 0x000fe20000010000 */
[C---:B----4-:R-:W-:Y:S03]  /*9970*/  HMMA.16816.F32 R116, R112.reuse, R8, R60 ;  /* 0x000000087074723c */ /* 0x050fe6000000183c */
[----:B------:R-:W-:Y:S02]  /*9980*/  FADD.FTZ R251, R251, R2 ;  /* 0x00000002fbfb7221 */ /* 0x000fe40000010000 */
[----:B------:R-:W-:Y:S02]  /*9990*/  IMAD.MOV.U32 R2, RZ, RZ, R132 ;  /* 0x000000ffff027224 */ /* 0x000fe400078e0084 */
[----:B------:R-:W-:Y:S01]  /*99a0*/  FADD.FTZ R8, R153, R12 ;  /* 0x0000000c99087221 */ /* 0x000fe20000010000 */
[----:B------:R-:W-:Y:S04]  /*99b0*/  HMMA.16816.F32 R112, R112, R10, R64 ;  /* 0x0000000a7070723c */ /* 0x000fe80000001840 */
[----:B------:R-:W-:Y:S02]  /*99c0*/  FADD.FTZ R8, R147, R8 ;  /* 0x0000000893087221 */ /* 0x000fe40000010000 */
[----:B------:R-:W-:Y:S02]  /*99d0*/  FADD.FTZ R236, R248, R251 ;  /* 0x000000fbf8ec7221 */ /* 0x000fe40000010000 */
[----:B------:R-:W-:Y:S04]  /*99e0*/  FADD.FTZ R8, R145, R8 ;  /* 0x0000000891087221 */ /* 0x000fe80000010000 */
[----:B------:R-:W-:Y:S04]  /*99f0*/  FADD.FTZ R183, R183, R8 ;  /* 0x00000008b7b77221 */ /* 0x000fe80000010000 */
[----:B------:R-:W-:Y:S01]  /*9a00*/  FADD.FTZ R229, R182, R183 ;  /* 0x000000b7b6e57221 */ /* 0x000fe20000010000 */
[----:B------:R-:W-:-:S05]  /*9a10*/  @P0 BRA `(.L_x_2327) ;  /* 0xffffbda000000947 */ /* 0x000fca000383ffff */
.L_x_2326:
[----:B------:R-:W-:-:S13]  /*9a20*/  ISETP.LE.AND P0, PT, RZ, UR25, PT ;  /* 0x00000019ff007c0c */ /* 0x000fda000bf03270 */
[----:B------:R-:W-:Y:S05]  /*9a30*/  @!P0 BRA `(.L_x_2328) ;  /* 0x000034f000008947 */ /* 0x000fea0003800000 */
[----:B------:R-:W-:Y:S01]  /*9a40*/  IADD3 R238, P1, R240, 0x40, RZ ;  /* 0x00000040f0ee7810 */ /* 0x000fe20007f3e0ff */
[----:B------:R-:W-:Y:S01]  /*9a50*/  ULDC.64 UR4, c[0x0][0x1e0] ;  /* 0x0000780000047ab9 */ /* 0x000fe20000000a00 */
[----:B------:R-:W-:Y:S01]  /*9a60*/  IADD3 R237, P0, R230, 0x40, RZ ;  /* 0x00000040e6ed7810 */ /* 0x000fe20007f1e0ff */
[----:B------:R-:W-:Y:S01]  /*9a70*/  UIADD3 UR12, UP0, UR12, 0x80, URZ ;  /* 0x000000800c0c7890 */ /* 0x000fe2000ff1e03f */
[----:B------:R-:W-:Y:S01]  /*9a80*/  IMAD.MOV.U32 R133, RZ, RZ, R132 ;  /* 0x000000ffff857224 */ /* 0x000fe200078e0084 */
[----:B------:R-:W-:Y:S01]  /*9a90*/  USHF.L.U64.HI UR6, UR4, 0x6, UR5 ;  /* 0x0000000604067899 */ /* 0x000fe20008010205 */
[----:B------:R-:W-:Y:S01]  /*9aa0*/  MOV R3, R0 ;  /* 0x0000000000037202 */ /* 0x000fe20000000f00 */
[----:B------:R-:W-:Y:S01]  /*9ab0*/  USHF.L.U32 UR7, UR4, 0x6, URZ ;  /* 0x0000000604077899 */ /* 0x000fe2000800063f */
[----:B------:R-:W-:Y:S01]  /*9ac0*/  IMAD.X R239, RZ, RZ, R235, P1 ;  /* 0x000000ffffef7224 */ /* 0x000fe200008e06eb */
[----:B------:R-:W-:Y:S01]  /*9ad0*/  IADD3.X R134, RZ, R233, RZ, P0, !PT ;  /* 0x000000e9ff867210 */ /* 0x000fe200007fe4ff */
[----:B------:R-:W-:Y:S01]  /*9ae0*/  IMAD.MOV.U32 R234, RZ, RZ, R240 ;  /* 0x000000ffffea7224 */ /* 0x000fe200078e00f0 */
[----:B------:R-:W-:-:S02]  /*9af0*/  UMOV UR8, 0x7 ;  /* 0x0000000700087882 */ /* 0x000fc40000000000 */
[----:B------:R-:W-:Y:S02]  /*9b00*/  ULDC.64 UR4, c[0x0][0x208] ;  /* 0x0000820000047ab9 */ /* 0x000fe40000000a00 */
[----:B------:R-:W-:Y:S02]  /*9b10*/  USHF.L.U64.HI UR8, UR4, UR8, UR5 ;  /* 0x0000000804087299 */ /* 0x000fe40008010205 */
[----:B------:R-:W-:Y:S02]  /*9b20*/  USHF.L.U32 UR11, UR4, 0x7, URZ ;  /* 0x00000007040b7899 */ /* 0x000fe4000800063f */
[----:B------:R-:W-:Y:S02]  /*9b30*/  UIADD3.X UR9, URZ, UR9, URZ, UP0, !UPT ;  /* 0x000000093f097290 */ /* 0x000fe400087fe43f */
.L_x_2329:
[----:B------:R-:W-:Y:S04]  /*9b40*/  DEPBAR.LE SB0, 0x0 ;  /* 0x000080000000791a */ /* 0x000fe80000000000 */
[----:B------:R-:W-:Y:S01]  /*9b50*/  BAR.SYNC.DEFER_BLOCKING 0x0 ;  /* 0x0000000000007b1d */ /* 0x000fe20000010000 */
[----:B------:R-:W-:Y:S01]  /*9b60*/  USHF.R.S32.HI UR5, URZ, 0x1f, UR25 ;  /* 0x0000001f3f057899 */ /* 0x000fe20008011419 */
[----:B------:R-:W-:Y:S01]  /*9b70*/  MOV R135, UR11 ;  /* 0x0000000b00877c02 */ /* 0x000fe20008000f00 */
[----:B------:R-:W-:Y:S02]  /*9b80*/  UIMAD UR4, UR8, UR25, URZ ;  /* 0x00000019080472a4 */ /* 0x000fe4000f8e023f */
[----:B------:R-:W-:Y:S02]  /*9b90*/  UISETP.GT.AND UP0, UPT, UR25, URZ, UPT ;  /* 0x0000003f1900728c */ /* 0x000fe4000bf04270 */
[----:B------:R-:W-:Y:S01]  /*9ba0*/  UIMAD UR4, UR5, UR11, UR4 ;  /* 0x0000000b050472a4 */ /* 0x000fe2000f8e0204 */
[----:B------:R-:W-:Y:S05]  /*9bb0*/  IMAD.WIDE.U32 R152, R135, UR25, R238 ;  /* 0x0000001987987c25 */ /* 0x000fea000f8e00ee */
[C---:B------:R-:W-:Y:S02]  /*9bc0*/  LEA R164, P0, R152.reuse, c[0x0][0x1f8], 0x1 ;  /* 0x00007e0098a47a11 */ /* 0x040fe400078008ff */
[----:B------:R-:W-:Y:S04]  /*9bd0*/  IADD3 R0, R153, UR4, RZ ;  /* 0x0000000499007c10 */ /* 0x000fe8000fffe0ff */
[----:B------:R-:W-:Y:S01]  /*9be0*/  LEA.HI.X R165, R152, c[0x0][0x1fc], R0, 0x1, P0 ;  /* 0x00007f0098a57a11 */ /* 0x000fe200000f0c00 */
[----:B------:R-:W1:Y:S08]  /*9bf0*/  LDSM.16.M88.4 R8, [R226+0x8100] ;  /* 0x00810000e208783b */ /* 0x000e700000000200 */
[----:B------:R-:W2:Y:S08]  /*9c00*/  LDSM.16.M88.4 R16, [R226+0x8900] ;  /* 0x00890000e210783b */ /* 0x000eb00000000200 */
        /* <DEDUP_REMOVED lines=31> */
[C---:B---3--:R-:W-:Y:S07]  /*9e00*/  HMMA.16816.F32 R12, R168.reuse, R144, R12 ;  /* 0x00000090a80c723c */ /* 0x048fee000000180c */
[----:B------:R-:W-:Y:S01]  /*9e10*/  IMAD.WIDE.U32 R144, R135, UR25, R234 ;  /* 0x0000001987907c25 */ /* 0x000fe2000f8e00ea */
[C---:B------:R-:W-:Y:S01]  /*9e20*/  HMMA.16816.F32 R16, R168.reuse, R146, R16 ;  /* 0x00000092a810723c */ /* 0x040fe20000001810 */
[----:B------:R-:W-:Y:S03]  /*9e30*/  UIADD3 UR25, UR25, -0x1, URZ ;  /* 0xffffffff19197890 */ /* 0x000fe6000fffe03f */
[----:B------:R-:W-:Y:S01]  /*9e40*/  IADD3 R135, R145, UR4, RZ ;  /* 0x0000000491877c10 */ /* 0x000fe2000fffe0ff */
[----:B------:R-:W-:Y:S01]  /*9e50*/  ULDC.64 UR4, c[0x0][0x1e0] ;  /* 0x0000780000047ab9 */ /* 0x000fe20000000a00 */
[C---:B------:R-:W-:Y:S02]  /*9e60*/  LEA R166, P1, R144.reuse, c[0x0][0x1f8], 0x1 ;  /* 0x00007e0090a67a11 */ /* 0x040fe400078208ff */
[C---:B------:R-:W-:Y:S03]  /*9e70*/  HMMA.16816.F32 R20, R168.reuse, R148, R20 ;  /* 0x00000094a814723c */ /* 0x040fe60000001814 */
[----:B------:R-:W-:Y:S01]  /*9e80*/  @UP0 UIMAD.WIDE.U32 UR20, UR25, UR4, URZ ;  /* 0x00000004191402a5 */ /* 0x000fe2000f8e003f */
[----:B------:R-:W-:Y:S01]  /*9e90*/  LEA.HI.X R167, R144, c[0x0][0x1fc], R135, 0x1, P1 ;  /* 0x00007f0090a77a11 */ /* 0x000fe200008f0c87 */
[----:B------:R-:W-:Y:S01]  /*9ea0*/  @UP0 USHF.R.S32.HI UR13, URZ, 0x1f, UR25 ;  /* 0x0000001f3f0d0899 */ /* 0x000fe20008011419 */
[----:B------:R-:W2:Y:S01]  /*9eb0*/  LDSM.16.M88.4 R144, [R216] ;  /* 0x00000000d890783b */ /* 0x000ea20000000200 */
[----:B------:R-:W-:Y:S01]  /*9ec0*/  IADD3 R148, P0, R166, UR10, RZ ;  /* 0x0000000aa6947c10 */ /* 0x000fe2000ff1e0ff */
[C---:B------:R-:W-:Y:S01]  /*9ed0*/  HMMA.16816.F32 R24, R168.reuse, R150, R24 ;  /* 0x00000096a818723c */ /* 0x040fe20000001818 */
[----:B------:R-:W-:Y:S02]  /*9ee0*/  @UP0 UIMAD UR13, UR13, UR4, URZ ;  /* 0x000000040d0d02a4 */ /* 0x000fe4000f8e023f */
[----:B------:R-:W-:Y:S01]  /*9ef0*/  @UP0 USHF.L.U32 UR4, UR20, 0x7, URZ ;  /* 0x0000000714040899 */ /* 0x000fe2000800063f */
[----:B------:R-:W-:Y:S01]  /*9f00*/  IADD3.X R149, R167, UR14, RZ, P0, !PT ;  /* 0x0000000ea7957c10 */ /* 0x000fe200087fe4ff */
[----:B------:R-:W-:Y:S01]  /*9f10*/  @UP0 UIMAD UR13, UR25, UR5, UR13 ;  /* 0x00000005190d02a4 */ /* 0x000fe2000f8e020d */
[----:B------:R-:W-:Y:S01]  /*9f20*/  @!PT LDS RZ, [RZ] ;  /* 0x00000000fffff984 */ /* 0x000fe20000000800 */
[----:B------:R-:W-:Y:S01]  /*9f30*/  @!PT LDS RZ, [RZ] ;  /* 0x00000000fffff984 */ /* 0x000fe20000000800 */
[----:B------:R-:W-:Y:S01]  /*9f40*/  @!PT LDS RZ, [RZ] ;  /* 0x00000000fffff984 */ /* 0x000fe20000000800 */
[----:B------:R3:W-:Y:S01]  /*9f50*/  LDGSTS.E.BYPASS.LTC128B.128 [R227+0x100], [R166.64], !P5 ;  /* 0x00100000a6e37fae */ /* 0x0007e2000e901d52 */
[C---:B------:R-:W-:Y:S01]  /*9f60*/  IADD3 R150, P0, R148.reuse, UR10, RZ ;  /* 0x0000000a94967c10 */ /* 0x040fe2000ff1e0ff */
[C---:B-1----:R-:W-:Y:S01]  /*9f70*/  HMMA.16816.F32 R28, R168.reuse, R136, R28 ;  /* 0x00000088a81c723c */ /* 0x042fe2000000181c */
[----:B------:R-:W-:Y:S03]  /*9f80*/  @UP0 UIADD3 UR13, UR21, UR13, URZ ;  /* 0x0000000d150d0290 */ /* 0x000fe6000fffe03f */
[C---:B------:R-:W-:Y:S02]  /*9f90*/  IADD3.X R151, R149.reuse, UR14, RZ, P0, !PT ;  /* 0x0000000e95977c10 */ /* 0x040fe400087fe4ff */
[----:B------:R1:W-:Y:S01]  /*9fa0*/  LDGSTS.E.BYPASS.LTC128B.128 [R227+0x4100], [R164.64], !P4 ;  /* 0x04100000a4e37fae */ /* 0x0003e2000e101d52 */
[----:B------:R-:W-:Y:S01]  /*9fb0*/  IADD3 R176, P2, R148, UR16, RZ ;  /* 0x0000001094b07c10 */ /* 0x000fe2000ff5e0ff */
[----:B------:R-:W-:Y:S01]  /*9fc0*/  @UP0 USHF.L.U64.HI UR13, UR20, 0x7, UR13 ;  /* 0x00000007140d0899 */ /* 0x000fe2000801020d */
[C---:B------:R-:W-:Y:S03]  /*9fd0*/  HMMA.16816.F32 R32, R168.reuse, R138, R32 ;  /* 0x0000008aa820723c */ /* 0x040fe60000001820 */
[----:B------:R-:W-:Y:S02]  /*9fe0*/  IADD3.X R177, R149, UR15, RZ, P2, !PT ;  /* 0x0000000f95b17c10 */ /* 0x000fe400097fe4ff */
[----:B------:R4:W-:Y:S01]  /*9ff0*/  LDGSTS.E.BYPASS.LTC128B.128 [R227+0x1100], [R148.64], !P5 ;  /* 0x0110000094e37fae */ /* 0x0009e2000e901d52 */
[C---:B------:R-:W-:Y:S06]  /*a000*/  IADD3 R178, P1, R150.reuse, UR10, RZ ;  /* 0x0000000a96b27c10 */ /* 0x040fec000ff3e0ff */
[C---:B------:R-:W-:Y:S01]  /*a010*/  IADD3.X R179, R151.reuse, UR14, RZ, P1, !PT ;  /* 0x0000000e97b37c10 */ /* 0x040fe20008ffe4ff */
[----:B------:R4:W-:Y:S01]  /*a020*/  LDGSTS.E.BYPASS.LTC128B.128 [R227+0x5100], [R148.64+0x80], !P4 ;  /* 0x0510008094e37fae */ /* 0x0009e2000e101d52 */
[----:B---3--:R-:W-:Y:S04]  /*a030*/  IADD3 R166, P0, R150, UR16, RZ ;  /* 0x0000001096a67c10 */ /* 0x008fe8000ff1e0ff */
[----:B------:R-:W-:Y:S01]  /*a040*/  IADD3.X R167, R151, UR15, RZ, P0, !PT ;  /* 0x0000000f97a77c10 */ /* 0x000fe200087fe4ff */
[C---:B--2---:R-:W-:Y:S02]  /*a050*/  HMMA.16816.F32 R36, R168.reuse, R144, R36 ;  /* 0x00000090a824723c */ /* 0x044fe40000001824 */
[----:B------:R4:W-:Y:S01]  /*a060*/  LDGSTS.E.BYPASS.LTC128B.128 [R227+0x2100], [R150.64], !P5 ;  /* 0x0210000096e37fae */ /* 0x0009e2000e901d52 */
[----:B------:R-:W-:Y:S05]  /*a070*/  PLOP3.LUT P0, PT, PT, PT, UP0, 0x80, 0x0 ;  /* 0x000000000000781c */ /* 0x000fea0003f0f008 */
[C---:B------:R-:W-:Y:S02]  /*a080*/  HMMA.16816.F32 R40, R168.reuse, R146, R40 ;  /* 0x00000092a828723c */ /* 0x040fe40000001828 */
[----:B------:R2:W-:Y:S06]  /*a090*/  LDGSTS.E.BYPASS.LTC128B.128 [R227+0x6100], [R176.64], !P4 ;  /* 0x06100000b0e37fae */ /* 0x0005ec000e101d52 */
[C---:B------:R-:W-:Y:S02]  /*a0a0*/  HMMA.16816.F32 R44, R168.reuse, R152, R44 ;  /* 0x00000098a82c723c */ /* 0x040fe4000000182c */
[----:B------:R2:W-:Y:S06]  /*a0b0*/  LDGSTS.E.BYPASS.LTC128B.128 [R227+0x3100], [R178.64], !P5 ;  /* 0x03100000b2e37fae */ /* 0x0005ec000e901d52 */
[C---:B------:R-:W-:Y:S02]  /*a0c0*/  HMMA.16816.F32 R48, R168.reuse, R154, R48 ;  /* 0x0000009aa830723c */ /* 0x040fe40000001830 */
[----:B------:R1:W-:Y:S06]  /*a0d0*/  LDGSTS.E.BYPASS.LTC128B.128 [R227+0x7100], [R166.64], !P4 ;  /* 0x07100000a6e37fae */ /* 0x0003ec000e101d52 */
[C---:B------:R-:W-:Y:S02]  /*a0e0*/  HMMA.16816.F32 R52, R168.reuse, R156, R52 ;  /* 0x0000009ca834723c */ /* 0x040fe40000001834 */
[----:B------:R-:W3:Y:S06]  /*a0f0*/  LDSM.16.M88.4 R136, [R223+0x8100] ;  /* 0x00810000df88783b */ /* 0x000eec0000000200 */
[C---:B------:R-:W-:Y:S02]  /*a100*/  HMMA.16816.F32 R56, R168.reuse, R158, R56 ;  /* 0x0000009ea838723c */ /* 0x040fe40000001838 */
[----:B------:R-:W5:Y:S06]  /*a110*/  LDSM.16.M88.4 R144, [R223+0x8900] ;  /* 0x00890000df90783b */ /* 0x000f6c0000000200 */
[C---:B------:R-:W-:Y:S02]  /*a120*/  HMMA.16816.F32 R60, R168.reuse, R160, R60 ;  /* 0x000000a0a83c723c */ /* 0x040fe4000000183c */
[----:B------:R-:W0:Y:S06]  /*a130*/  LDGDEPBAR ;  /* 0x00000000000079af */ /* 0x000e2c0000000000 */
[----:B------:R-:W-:Y:S02]  /*a140*/  HMMA.16816.F32 R64, R168, R162, R64 ;  /* 0x000000a2a840723c */ /* 0x000fe40000001840 */
[----:B----4-:R-:W4:Y:S08]  /*a150*/  LDSM.16.M88.4 R148, [R223+0x9100] ;  /* 0x00910000df94783b */ /* 0x010f300000000200 */
[----:B------:R-:W1:Y:S01]  /*a160*/  LDSM.16.M88.4 R152, [R223+0x9900] ;  /* 0x00990000df98783b */ /* 0x000e620000000200 */
[C---:B---3--:R-:W-:Y:S07]  /*a170*/  HMMA.16816.F32 R4, R172.reuse, R136, R4 ;  /* 0x00000088ac04723c */ /* 0x048fee0000001804 */
[----:B------:R-:W3:Y:S01]  /*a180*/  LDSM.16.M88.4 R156, [R223+0xa100] ;  /* 0x00a10000df9c783b */ /* 0x000ee20000000200 */
[C---:B------:R-:W-:Y:S07]  /*a190*/  HMMA.16816.F32 R8, R172.reuse, R138, R8 ;  /* 0x0000008aac08723c */ /* 0x040fee0000001808 */
[----:B------:R-:W2:Y:S01]  /*a1a0*/  LDSM.16.M88.4 R136, [R223+0xa900] ;  /* 0x00a90000df88783b */ /* 0x000ea20000000200 */
[C---:B-----5:R-:W-:Y:S07]  /*a1b0*/  HMMA.16816.F32 R12, R172.reuse, R144, R12 ;  /* 0x00000090ac0c723c */ /* 0x060fee000000180c */
[----:B------:R-:W-:Y:S01]  /*a1c0*/  LDSM.16.M88.4 R160, [R226+0xd900] ;  /* 0x00d90000e2a0783b */ /* 0x000fe20000000200 */
[C---:B------:R-:W-:Y:S07]  /*a1d0*/  HMMA.16816.F32 R16, R172.reuse, R146, R16 ;  /* 0x00000092ac10723c */ /* 0x040fee0000001810 */
[----:B------:R-:W5:Y:S01]  /*a1e0*/  LDSM.16.M88.4 R144, [R223+0xb100] ;  /* 0x00b10000df90783b */ /* 0x000f620000000200 */
[C---:B----4-:R-:W-:Y:S07]  /*a1f0*/  HMMA.16816.F32 R20, R172.reuse, R148, R20 ;  /* 0x00000094ac14723c */ /* 0x050fee0000001814 */
[----:B-1----:R-:W-:Y:S01]  /*a200*/  LDSM.16.M88.4 R164, [R206] ;  /* 0x00000000cea4783b */ /* 0x002fe20000000200 */
[C---:B------:R-:W-:Y:S07]  /*a210*/  HMMA.16816.F32 R24, R172.reuse, R150, R24 ;  /* 0x00000096ac18723c */ /* 0x040fee0000001818 */
[----:B------:R-:W1:Y:S01]  /*a220*/  LDSM.16.M88.4 R148, [R223+0xb900] ;  /* 0x00b90000df94783b */ /* 0x000e620000000200 */
[C---:B------:R-:W-:Y:S07]  /*a230*/  HMMA.16816.F32 R28, R172.reuse, R152, R28 ;  /* 0x00000098ac1c723c */ /* 0x040fee000000181c */
[----:B--2---:R-:W-:Y:S01]  /*a240*/  LDSM.16.M88.4 R176, [R223+0xe900] ;  /* 0x00e90000dfb0783b */ /* 0x004fe20000000200 */
[C---:B------:R-:W-:Y:S07]  /*a250*/  HMMA.16816.F32 R32, R172.reuse, R154, R32 ;  /* 0x0000009aac20723c */ /* 0x040fee0000001820 */
[----:B------:R-:W2:Y:S01]  /*a260*/  LDSM.16.M88.4 R152, [R212] ;  /* 0x00000000d498783b */ /* 0x000ea20000000200 */
[C---:B---3--:R-:W-:Y:S07]  /*a270*/  HMMA.16816.F32 R36, R172.reuse, R156, R36 ;  /* 0x0000009cac24723c */ /* 0x048fee0000001824 */
[----:B------:R-:W-:Y:S01]  /*a280*/  LDSM.16.M88.4 R180, [R223+0xf100] ;  /* 0x00f10000dfb4783b */ /* 0x000fe20000000200 */
[C---:B------:R-:W-:Y:S07]  /*a290*/  HMMA.16816.F32 R40, R172.reuse, R158, R40 ;  /* 0x0000009eac28723c */ /* 0x040fee0000001828 */
[----:B------:R-:W3:Y:S01]  /*a2a0*/  LDSM.16.M88.4 R156, [R212+0x800] ;  /* 0x00080000d49c783b */ /* 0x000ee20000000200 */
[C---:B------:R-:W-:Y:S08]  /*a2b0*/  HMMA.16816.F32 R44, R172.reuse, R136, R44 ;  /* 0x00000088ac2c723c */ /* 0x040ff0000000182c */
[C---:B------:R-:W-:Y:S01]  /*a2c0*/  HMMA.16816.F32 R48, R172.reuse, R138, R48 ;  /* 0x0000008aac30723c */ /* 0x040fe20000001830 */
[----:B------:R-:W4:Y:S07]  /*a2d0*/  LDSM.16.M88.4 R136, [R212+0x1000] ;  /* 0x00100000d488783b */ /* 0x000f2e0000000200 */
[C---:B-----5:R-:W-:Y:S08]  /*a2e0*/  HMMA.16816.F32 R52, R172.reuse, R144, R52 ;  /* 0x00000090ac34723c */ /* 0x060ff00000001834 */
[C---:B------:R-:W-:Y:S01]  /*a2f0*/  HMMA.16816.F32 R56, R172.reuse, R146, R56 ;  /* 0x00000092ac38723c */ /* 0x040fe20000001838 */
[----:B------:R-:W5:Y:S07]  /*a300*/  LDSM.16.M88.4 R144, [R212+0x1800] ;  /* 0x00180000d490783b */ /* 0x000f6e0000000200 */
        /* <DEDUP_REMOVED lines=38> */
[----:B------:R-:W-:Y:S07]  /*a570*/  LDSM.16.M88.4 R160, [R209] ;  /* 0x00000000d1a0783b */ /* 0x000fee0000000200 */
[C---:B---3--:R-:W-:Y:S08]  /*a580*/  HMMA.16816.F32 R36, R188.reuse, R156, R36 ;  /* 0x0000009cbc24723c */ /* 0x048ff00000001824 */
[C---:B------:R-:W-:Y:S01]  /*a590*/  HMMA.16816.F32 R40, R188.reuse, R158, R40 ;  /* 0x0000009ebc28723c */ /* 0x040fe20000001828 */
[----:B------:R-:W3:Y:S07]  /*a5a0*/  LDSM.16.M88.4 R156, [R210] ;  /* 0x00000000d29c783b */ /* 0x000eee0000000200 */
[C---:B----4-:R-:W-:Y:S08]  /*a5b0*/  HMMA.16816.F32 R44, R188.reuse, R136, R44 ;  /* 0x00000088bc2c723c */ /* 0x050ff0000000182c */
[C---:B------:R-:W-:Y:S01]  /*a5c0*/  HMMA.16816.F32 R48, R188.reuse, R138, R48 ;  /* 0x0000008abc30723c */ /* 0x040fe20000001830 */
[----:B------:R-:W4:Y:S07]  /*a5d0*/  LDSM.16.M88.4 R136, [R208] ;  /* 0x00000000d088783b */ /* 0x000f2e0000000200 */
[C---:B-----5:R-:W-:Y:S08]  /*a5e0*/  HMMA.16816.F32 R52, R188.reuse, R144, R52 ;  /* 0x00000090bc34723c */ /* 0x060ff00000001834 */
[C---:B------:R-:W-:Y:S01]  /*a5f0*/  HMMA.16816.F32 R56, R188.reuse, R146, R56 ;  /* 0x00000092bc38723c */ /* 0x040fe20000001838 */
[----:B------:R-:W5:Y:S07]  /*a600*/  LDSM.16.M88.4 R144, [R207] ;  /* 0x00000000cf90783b */ /* 0x000f6e0000000200 */
[C---:B-1----:R-:W-:Y:S08]  /*a610*/  HMMA.16816.F32 R60, R188.reuse, R148, R60 ;  /* 0x00000094bc3c723c */ /* 0x042ff0000000183c */
[----:B------:R-:W-:Y:S01]  /*a620*/  HMMA.16816.F32 R64, R188, R150, R64 ;  /* 0x00000096bc40723c */ /* 0x000fe20000001840 */
[----:B------:R-:W1:Y:S07]  /*a630*/  LDSM.16.M88.4 R148, [R205] ;  /* 0x00000000cd94783b */ /* 0x000e6e0000000200 */
[C---:B--2---:R-:W-:Y:S08]  /*a640*/  HMMA.16816.F32 R4, R192.reuse, R152, R4 ;  /* 0x00000098c004723c */ /* 0x044ff00000001804 */
[C---:B------:R-:W-:Y:S01]  /*a650*/  HMMA.16816.F32 R8, R192.reuse, R154, R8 ;  /* 0x0000009ac008723c */ /* 0x040fe20000001808 */
[----:B------:R-:W-:Y:S07]  /*a660*/  LDSM.16.M88.4 R152, [R223+0xc900] ;  /* 0x00c90000df98783b */ /* 0x000fee0000000200 */
[C---:B---3--:R-:W-:Y:S08]  /*a670*/  HMMA.16816.F32 R12, R192.reuse, R156, R12 ;  /* 0x0000009cc00c723c */ /* 0x048ff0000000180c */
[C---:B------:R-:W-:Y:S01]  /*a680*/  HMMA.16816.F32 R16, R192.reuse, R158, R16 ;  /* 0x0000009ec010723c */ /* 0x040fe20000001810 */
[----:B------:R-:W-:Y:S07]  /*a690*/  LDSM.16.M88.4 R156, [R223+0xd100] ;  /* 0x00d10000df9c783b */ /* 0x000fee0000000200 */
[C---:B------:R-:W-:Y:S08]  /*a6a0*/  HMMA.16816.F32 R20, R192.reuse, R160, R20 ;  /* 0x000000a0c014723c */ /* 0x040ff00000001814 */
[C---:B------:R-:W-:Y:S01]  /*a6b0*/  HMMA.16816.F32 R24, R192.reuse, R162, R24 ;  /* 0x000000a2c018723c */ /* 0x040fe20000001818 */
[----:B------:R-:W-:Y:S07]  /*a6c0*/  LDSM.16.M88.4 R160, [R223+0xd900] ;  /* 0x00d90000dfa0783b */ /* 0x000fee0000000200 */
[C---:B----4-:R-:W-:Y:S08]  /*a6d0*/  HMMA.16816.F32 R28, R192.reuse, R136, R28 ;  /* 0x00000088c01c723c */ /* 0x050ff0000000181c */
[C---:B------:R-:W-:Y:S01]  /*a6e0*/  HMMA.16816.F32 R32, R192.reuse, R138, R32 ;  /* 0x0000008ac020723c */ /* 0x040fe20000001820 */
[----:B------:R-:W2:Y:S07]  /*a6f0*/  LDSM.16.M88.4 R136, [R204] ;  /* 0x00000000cc88783b */ /* 0x000eae0000000200 */
[C---:B-----5:R-:W-:Y:S08]  /*a700*/  HMMA.16816.F32 R36, R192.reuse, R144, R36 ;  /* 0x00000090c024723c */ /* 0x060ff00000001824 */
[C---:B------:R-:W-:Y:S01]  /*a710*/  HMMA.16816.F32 R40, R192.reuse, R146, R40 ;  /* 0x00000092c028723c */ /* 0x040fe20000001828 */
[----:B------:R-:W3:Y:S07]  /*a720*/  LDSM.16.M88.4 R144, [R223+0xc100] ;  /* 0x00c10000df90783b */ /* 0x000eee0000000200 */
[C---:B------:R-:W-:Y:S08]  /*a730*/  HMMA.16816.F32 R44, R192.reuse, R164, R44 ;  /* 0x000000a4c02c723c */ /* 0x040ff0000000182c */
[C---:B------:R-:W-:Y:S01]  /*a740*/  HMMA.16816.F32 R48, R192.reuse, R166, R48 ;  /* 0x000000a6c030723c */ /* 0x040fe20000001830 */
[----:B------:R-:W4:Y:S07]  /*a750*/  LDSM.16.M88.4 R164, [R223+0xe100] ;  /* 0x00e10000dfa4783b */ /* 0x000f2e0000000200 */
[C---:B-1----:R-:W-:Y:S08]  /*a760*/  HMMA.16816.F32 R52, R192.reuse, R148, R52 ;  /* 0x00000094c034723c */ /* 0x042ff00000001834 */
        /* <DEDUP_REMOVED lines=29> */
[----:B------:R-:W3:Y:S03]  /*a940*/  LDSM.16.M88.4 R144, [R212+0x6800] ;  /* 0x00680000d490783b */ /* 0x000ee60000000200 */
[----:B------:R-:W-:Y:S04]  /*a950*/  FMNMX.FTZ R0, R4, R3, !PT ;  /* 0x0000000304007209 */ /* 0x000fe80007810000 */
[C---:B-----5:R-:W-:Y:S04]  /*a960*/  HMMA.16816.F32 R20, R200.reuse, R152, R20 ;  /* 0x00000098c814723c */ /* 0x060fe80000001814 */
        /* <DEDUP_REMOVED lines=24> */
[----:B------:R-:W-:Y:S04]  /*aaf0*/  FMNMX.FTZ R135, R21, R2, !PT ;  /* 0x0000000215877209 */ /* 0x000fe80007810000 */
[----:B------:R-:W-:Y:S02]  /*ab00*/  FMNMX.FTZ R2, R24, R135, !PT ;  /* 0x0000008718027209 */ /* 0x000fe40007810000 */
[----:B------:R-:W-:Y:S02]  /*ab10*/  FMNMX.FTZ R0, R22, R137, !PT ;  /* 0x0000008916007209 */ /* 0x000fe40007810000 */
[----:B------:R-:W-:Y:S01]  /*ab20*/  FMNMX.FTZ R135, R25, R2, !PT ;  /* 0x0000000219877209 */ /* 0x000fe20007810000 */
[----:B------:R-:W2:Y:S01]  /*ab30*/  LDSM.16.M88.4 R136, [R212+0x7800] ;  /* 0x00780000d488783b */ /* 0x000ea20000000200 */
[----:B------:R-:W-:Y:S01]  /*ab40*/  FMNMX.FTZ R153, R23, R0, !PT ;  /* 0x0000000017997209 */ /* 0x000fe20007810000 */
[----:B------:R-:W-:Y:S04]  /*ab50*/  DEPBAR.LE SB0, 0x0 ;  /* 0x000080000000791a */ /* 0x000fe80000000000 */
        /* <DEDUP_REMOVED lines=14> */
[----:B------:R-:W-:Y:S01]  /*ac40*/  FMNMX.FTZ R145, R35, R2, !PT ;  /* 0x0000000223917209 */ /* 0x000fe20007810000 */
[C---:B--2---:R-:W-:Y:S03]  /*ac50*/  HMMA.16816.F32 R60, R200.reuse, R136, R60 ;  /* 0x00000088c83c723c */ /* 0x044fe6000000183c */
        /* <DEDUP_REMOVED lines=31> */
[----:B------:R-:W-:Y:S02]  /*ae50*/  FMNMX.FTZ R0, R66, R139, !PT ;  /* 0x0000008b42007209 */ /* 0x000fe40007810000 */
[----:B------:R-:W-:Y:S02]  /*ae60*/  @P0 LEA R144, P3, R136, c[0x0][0x1c8], 0x1 ;  /* 0x0000720088900a11 */ /* 0x000fe400078608ff */
[----:B------:R-:W-:Y:S05]  /*ae70*/  FMNMX.FTZ R137, R67, R0, !PT ;  /* 0x0000000043897209 */ /* 0x000fea0007810000 */
[----:B------:R-:W2:Y:S01]  /*ae80*/  SHFL.BFLY PT, R0, R137, 0x2, 0x1f ;  /* 0x0c401f0089007f89 */ /* 0x000ea200000e0000 */
[----:B-1----:R-:W-:Y:S07]  /*ae90*/  FMNMX.FTZ R145, R147, R2, !PT ;  /* 0x0000000293917209 */ /* 0x002fee0007810000 */
[----:B------:R-:W1:Y:S01]  /*aea0*/  SHFL.BFLY PT, R132, R145, 0x1, 0x1f ;  /* 0x0c201f0091847f89 */ /* 0x000e6200000e0000 */
[----:B--2---:R-:W-:Y:S07]  /*aeb0*/  FMNMX.FTZ R135, R137, R0, !PT ;  /* 0x0000000089877209 */ /* 0x004fee0007810000 */
[----:B------:R-:W2:Y:S01]  /*aec0*/  SHFL.BFLY PT, R2, R135, 0x1, 0x1f ;  /* 0x0c201f0087027f89 */ /* 0x000ea200000e0000 */
[----:B-1----:R-:W-:Y:S05]  /*aed0*/  FMNMX.FTZ R0, R145, R132, !PT ;  /* 0x0000008491007209 */ /* 0x002fea0007810000 */
[C---:B------:R-:W-:Y:S02]  /*aee0*/  FADD.FTZ R132, -R0.reuse, R3 ;  /* 0x0000000300847221 */ /* 0x040fe40000010100 */
[----:B------:R-:W-:Y:S02]  /*aef0*/  FMUL.FTZ R163, R0, c[0x0][0x2d0] ;  /* 0x0000b40000a37a20 */ /* 0x000fe40000410000 */
[----:B------:R-:W-:Y:S01]  /*af00*/  FMUL.FTZ R3, R132, c[0x0][0x2d0] ;  /* 0x0000b40084037a20 */ /* 0x000fe20000410000 */
[----:B--2---:R-:W-:Y:S01]  /*af10*/  FMNMX.FTZ R132, R135, R2, !PT ;  /* 0x0000000287847209 */ /* 0x004fe20007810000 */
[--C-:B------:R-:W-:Y:S01]  /*af20*/  FFMA.FTZ R152, R5, c[0x0][0x2d0], -R163.reuse ;  /* 0x0000b40005987a23 */ /* 0x100fe200000108a3 */
[----:B------:R-:W-:Y:S01]  /*af30*/  @P0 IADD3.X R5, R233, UR13, RZ, P1, !PT ;  /* 0x0000000de9050c10 */ /* 0x000fe20008ffe4ff */
[----:B------:R-:W-:Y:S02]  /*af40*/  FFMA.FTZ R135, R8, c[0x0][0x2d0], -R163 ;  /* 0x0000b40008877a23 */ /* 0x000fe400000108a3 */
[----:B------:R-:W-:Y:S01]  /*af50*/  FADD.FTZ R133, -R132, R133 ;  /* 0x0000008584857221 */ /* 0x000fe20000010100 */
[----:B------:R-:W-:Y:S01]  /*af60*/  @P0 LEA.HI.X R145, R136, c[0x0][0x1cc], R5, 0x1, P3 ;  /* 0x0000730088910a11 */ /* 0x000fe200018f0c05 */
[----:B------:R-:W-:Y:S01]  /*af70*/  FMUL.FTZ R159, R132, c[0x0][0x2d0] ;  /* 0x0000b400849f7a20 */ /* 0x000fe20000410000 */
[----:B------:R-:W1:Y:S01]  /*af80*/  MUFU.EX2 R3, R3 ;  /* 0x0000000300037308 */ /* 0x000e620000000800 */
[----:B------:R-:W-:Y:S02]  /*af90*/  FMUL.FTZ R2, R133, c[0x0][0x2d0] ;  /* 0x0000b40085027a20 */ /* 0x000fe40000410000 */
[--C-:B------:R-:W-:Y:S01]  /*afa0*/  FFMA.FTZ R133, R4, c[0x0][0x2d0], -R163.reuse ;  /* 0x0000b40004857a23 */ /* 0x100fe200000108a3 */
[----:B------:R-:W-:Y:S01]  /*afb0*/  @P0 IADD3 R4, P2, R237, UR4, RZ ;  /* 0x00000004ed040c10 */ /* 0x000fe2000ff5e0ff */
[----:B------:R2:W-:Y:S01]  /*afc0*/  @P0 LDGSTS.E.BYPASS.LTC128B.128 [R227+0x8100], [R144.64], !P5 ;  /* 0x0810000090e30fae */ /* 0x0005e2000e901d52 */
[----:B------:R-:W-:Y:S02]  /*afd0*/  FFMA.FTZ R154, R9, c[0x0][0x2d0], -R163 ;  /* 0x0000b400099a7a23 */ /* 0x000fe400000108a3 */
[----:B------:R-:W-:Y:S01]  /*afe0*/  @P0 IADD3.X R137, R134, UR13, RZ, P2, !PT ;  /* 0x0000000d86890c10 */ /* 0x000fe200097fe4ff */
[--C-:B------:R-:W-:Y:S01]  /*aff0*/  FFMA.FTZ R153, R6, c[0x0][0x2d0], -R159.reuse ;  /* 0x0000b40006997a23 */ /* 0x100fe2000001089f */
[----:B------:R-:W-:Y:S01]  /*b000*/  @P0 LEA R138, P1, R4, c[0x0][0x1c8], 0x1 ;  /* 0x00007200048a0a11 */ /* 0x000fe200078208ff */
[--C-:B------:R-:W-:Y:S01]  /*b010*/  FFMA.FTZ R156, R7, c[0x0][0x2d0], -R159.reuse ;  /* 0x0000b400079c7a23 */ /* 0x100fe2000001089f */
[----:B------:R-:W3:Y:S01]  /*b020*/  MUFU.EX2 R2, R2 ;  /* 0x0000000200027308 */ /* 0x000ee20000000800 */
[----:B------:R-:W-:Y:S01]  /*b030*/  FFMA.FTZ R155, R10, c[0x0][0x2d0], -R159 ;  /* 0x0000b4000a9b7a23 */ /* 0x000fe2000001089f */
[----:B------:R-:W-:Y:S01]  /*b040*/  @P0 LEA.HI.X R139, R4, c[0x0][0x1cc], R137, 0x1, P1 ;  /* 0x00007300048b0a11 */ /* 0x000fe200008f0c89 */
[--C-:B------:R-:W-:Y:S01]  /*b050*/  FFMA.FTZ R158, R11, c[0x0][0x2d0], -R159.reuse ;  /* 0x0000b4000b9e7a23 */ /* 0x100fe2000001089f */
[----:B------:R-:W-:Y:S01]  /*b060*/  @P0 IADD3 R4, P1, R144, UR7, RZ ;  /* 0x0000000790040c10 */ /* 0x000fe2000ff3e0ff */
[--C-:B------:R-:W-:Y:S02]  /*b070*/  FFMA.FTZ R178, R26, c[0x0][0x2d0], -R159.reuse ;  /* 0x0000b4001ab27a23 */ /* 0x100fe4000001089f */
[----:B------:R4:W-:Y:S01]  /*b080*/  @P0 LDGSTS.E.BYPASS.LTC128B.128 [R227+0xc100], [R138.64], !P4 ;  /* 0x0c1000008ae30fae */ /* 0x0009e2000e101d52 */
[----:B------:R-:W-:Y:S01]  /*b090*/  @P0 IADD3.X R5, R145, UR6, RZ, P1, !PT ;  /* 0x0000000691050c10 */ /* 0x000fe20008ffe4ff */
[----:B------:R-:W-:Y:S01]  /*b0a0*/  FFMA.FTZ R179, R27, c[0x0][0x2d0], -R159 ;  /* 0x0000b4001bb37a23 */ /* 0x000fe2000001089f */
[C---:B------:R-:W-:Y:S01]  /*b0b0*/  @P0 IADD3 R8, P1, R4.reuse, UR7, RZ ;  /* 0x0000000704080c10 */ /* 0x040fe2000ff3e0ff */
[----:B------:R-:W-:Y:S01]  /*b0c0*/  MUFU.EX2 R133, R133 ;  /* 0x0000008500857308 */ /* 0x000fe20000000800 */
[----:B------:R-:W-:Y:S01]  /*b0d0*/  @P0 IADD3 R6, P3, R4, UR12, RZ ;  /* 0x0000000c04060c10 */ /* 0x000fe2000ff7e0ff */
[----:B-1----:R-:W-:Y:S01]  /*b0e0*/  FMUL.FTZ R68, R3, R68 ;  /* 0x0000004403447220 */ /* 0x002fe20000410000 */
[C---:B------:R-:W-:Y:S01]  /*b0f0*/  @P0 IADD3.X R9, R5.reuse, UR6, RZ, P1, !PT ;  /* 0x0000000605090c10 */ /* 0x040fe20008ffe4ff */
[----:B------:R1:W-:Y:S01]  /*b100*/  @P0 LDGSTS.E.BYPASS.LTC128B.128 [R227+0x9100], [R4.64], !P5 ;  /* 0x0910000004e30fae */ /* 0x0003e2000e901d52 */
[----:B------:R-:W-:Y:S01]  /*b110*/  @P0 IADD3.X R7, R5, UR9, RZ, P3, !PT ;  /* 0x0000000905070c10 */ /* 0x000fe20009ffe4ff */
[C---:B------:R-:W-:Y:S01]  /*b120*/  FMUL.FTZ R69, R3.reuse, R69 ;  /* 0x0000004503457220 */ /* 0x040fe20000410000 */
[C---:B------:R-:W-:Y:S01]  /*b130*/  @P0 IADD3 R150, P2, R8.reuse, UR7, RZ ;  /* 0x0000000708960c10 */ /* 0x040fe2000ff5e0ff */
[----:B------:R-:W-:Y:S01]  /*b140*/  FMUL.FTZ R72, R3, R72 ;  /* 0x0000004803487220 */ /* 0x000fe20000410000 */
[----:B------:R-:W-:Y:S01]  /*b150*/  @P0 IADD3 R148, P1, R8, UR12, RZ ;  /* 0x0000000c08940c10 */ /* 0x000fe2000ff3e0ff */
[----:B------:R-:W5:Y:S01]  /*b160*/  MUFU.EX2 R152, R152 ;  /* 0x0000009800987308 */ /* 0x000f620000000800 */
[C---:B------:R-:W-:Y:S01]  /*b170*/  @P0 IADD3.X R151, R9.reuse, UR6, RZ, P2, !PT ;  /* 0x0000000609970c10 */ /* 0x040fe200097fe4ff */
[----:B------:R1:W-:Y:S01]  /*b180*/  @P0 LDGSTS.E.BYPASS.LTC128B.128 [R227+0xd100], [R4.64+0x80], !P4 ;  /* 0x0d10008004e30fae */ /* 0x0003e2000e101d52 */
[----:B------:R-:W-:Y:S01]  /*b190*/  @P0 IADD3.X R149, R9, UR9, RZ, P1, !PT ;  /* 0x0000000909950c10 */ /* 0x000fe20008ffe4ff */
[C---:B---3--:R-:W-:Y:S02]  /*b1a0*/  FMUL.FTZ R10, R2.reuse, R126 ;  /* 0x0000007e020a7220 */ /* 0x048fe40000410000 */
[C---:B------:R-:W-:Y:S02]  /*b1b0*/  FMUL.FTZ R11, R2.reuse, R127 ;  /* 0x0000007f020b7220 */ /* 0x040fe40000410000 */
[C---:B------:R-:W-:Y:S02]  /*b1c0*/  FMUL.FTZ R70, R2.reuse, R70 ;  /* 0x0000004602467220 */ /* 0x040fe40000410000 */
[----:B------:R3:W-:Y:S01]  /*b1d0*/  @P0 LDGSTS.E.BYPASS.LTC128B.128 [R227+0xa100], [R8.64], !P5 ;  /* 0x0a10000008e30fae */ /* 0x0007e2000e901d52 */
[----:B------:R-:W-:Y:S01]  /*b1e0*/  MUFU.EX2 R135, R135 ;  /* 0x0000008700877308 */ /* 0x000fe20000000800 */
[C---:B------:R-:W-:Y:S02]  /*b1f0*/  FMUL.FTZ R71, R2.reuse, R71 ;  /* 0x0000004702477220 */ /* 0x040fe40000410000 */
[C---:B------:R-:W-:Y:S02]  /*b200*/  FMUL.FTZ R73, R3.reuse, R73 ;  /* 0x0000004903497220 */ /* 0x040fe40000410000 */
[C---:B------:R-:W-:Y:S02]  /*b210*/  FMUL.FTZ R74, R2.reuse, R74 ;  /* 0x0000004a024a7220 */ /* 0x040fe40000410000 */
[----:B------:R2:W-:Y:S01]  /*b220*/  @P0 LDGSTS.E.BYPASS.LTC128B.128 [R227+0xe100], [R6.64], !P4 ;  /* 0x0e10000006e30fae */ /* 0x0005e2000e101d52 */
[C---:B------:R-:W-:Y:S02]  /*b230*/  FMUL.FTZ R75, R2.reuse, R75 ;  /* 0x0000004b024b7220 */ /* 0x040fe40000410000 */
[----:B------:R-:W2:Y:S01]  /*b240*/  MUFU.EX2 R154, R154 ;  /* 0x0000009a009a7308 */ /* 0x000ea20000000800 */
[C---:B------:R-:W-:Y:S02]  /*b250*/  FMUL.FTZ R76, R3.reuse, R76 ;  /* 0x0000004c034c7220 */ /* 0x040fe40000410000 */
[C---:B------:R-:W-:Y:S02]  /*b260*/  FMUL.FTZ R77, R3.reuse, R77 ;  /* 0x0000004d034d7220 */ /* 0x040fe40000410000 */
[----:B------:R2:W-:Y:S01]  /*b270*/  @P0 LDGSTS.E.BYPASS.LTC128B.128 [R227+0xb100], [R150.64], !P5 ;  /* 0x0b10000096e30fae */ /* 0x0005e2000e901d52 */
[----:B------:R-:W-:Y:S02]  /*b280*/  FMUL.FTZ R78, R2, R78 ;  /* 0x0000004e024e7220 */ /* 0x000fe40000410000 */
[C---:B-1----:R-:W-:Y:S01]  /*b290*/  FMUL.FTZ R4, R3.reuse, R128 ;  /* 0x0000008003047220 */ /* 0x042fe20000410000 */
[----:B-----5:R-:W-:Y:S01]  /*b2a0*/  F2FP.PACK_AB R128, R152, R133 ;  /* 0x000000859880723e */ /* 0x020fe200000000ff */
[----:B------:R-:W-:Y:S01]  /*b2b0*/  MUFU.EX2 R153, R153 ;  /* 0x0000009900997308 */ /* 0x000fe20000000800 */
[C---:B------:R-:W-:Y:S02]  /*b2c0*/  FMUL.FTZ R5, R3.reuse, R129 ;  /* 0x0000008103057220 */ /* 0x040fe40000410000 */
[----:B------:R1:W-:Y:S01]  /*b2d0*/  @P0 LDGSTS.E.BYPASS.LTC128B.128 [R227+0xf100], [R148.64], !P4 ;  /* 0x0f10000094e30fae */ /* 0x0003e2000e101d52 */
[C---:B------:R-:W-:Y:S02]  /*b2e0*/  FMUL.FTZ R79, R2.reuse, R79 ;  /* 0x0000004f024f7220 */ /* 0x040fe40000410000 */
[C---:B---3--:R-:W-:Y:S02]  /*b2f0*/  FMUL.FTZ R8, R3.reuse, R124 ;  /* 0x0000007c03087220 */ /* 0x048fe40000410000 */
[C---:B------:R-:W-:Y:S02]  /*b300*/  FMUL.FTZ R9, R3.reuse, R125 ;  /* 0x0000007d03097220 */ /* 0x040fe40000410000 */
[----:B------:R-:W3:Y:S01]  /*b310*/  MUFU.EX2 R156, R156 ;  /* 0x0000009c009c7308 */ /* 0x000ee20000000800 */
[----:B----4-:R-:W4:Y:S01]  /*b320*/  LDSM.16.MT88.4 R136, [R224+0x100] ;  /* 0x00010000e088783b */ /* 0x010f220000004200 */
[C---:B------:R-:W-:Y:S02]  /*b330*/  FMUL.FTZ R80, R3.reuse, R80 ;  /* 0x0000005003507220 */ /* 0x040fe40000410000 */
[----:B--2---:R-:W-:Y:S01]  /*b340*/  FMUL.FTZ R6, R2, R130 ;  /* 0x0000008202067220 */ /* 0x004fe20000410000 */
[----:B------:R-:W-:Y:S01]  /*b350*/  F2FP.PACK_AB R130, R154, R135 ;  /* 0x000000879a82723e */ /* 0x000fe200000000ff */
[C---:B------:R-:W-:Y:S02]  /*b360*/  FMUL.FTZ R7, R2.reuse, R131 ;  /* 0x0000008302077220 */ /* 0x040fe40000410000 */
[C---:B------:R-:W-:Y:S01]  /*b370*/  FMUL.FTZ R81, R3.reuse, R81 ;  /* 0x0000005103517220 */ /* 0x040fe20000410000 */
[----:B------:R-:W2:Y:S01]  /*b380*/  LDSM.16.MT88.4 R144, [R222+0x100] ;  /* 0x00010000de90783b */ /* 0x000ea20000004200 */
[----:B------:R-:W-:Y:S01]  /*b390*/  MUFU.EX2 R155, R155 ;  /* 0x0000009b009b7308 */ /* 0x000fe20000000800 */
[C---:B------:R-:W-:Y:S02]  /*b3a0*/  FMUL.FTZ R82, R2.reuse, R82 ;  /* 0x0000005202527220 */ /* 0x040fe40000410000 */
[C---:B------:R-:W-:Y:S02]  /*b3b0*/  FMUL.FTZ R83, R2.reuse, R83 ;  /* 0x0000005302537220 */ /* 0x040fe40000410000 */
[C---:B------:R-:W-:Y:S02]  /*b3c0*/  FMUL.FTZ R84, R3.reuse, R84 ;  /* 0x0000005403547220 */ /* 0x040fe40000410000 */
[----:B------:R-:W-:Y:S01]  /*b3d0*/  LDSM.16.MT88.4 R124, [R220+0x100] ;  /* 0x00010000dc7c783b */ /* 0x000fe20000004200 */
[----:B------:R-:W-:Y:S02]  /*b3e0*/  FMUL.FTZ R85, R3, R85 ;  /* 0x0000005503557220 */ /* 0x000fe40000410000 */
[----:B------:R-:W5:Y:S01]  /*b3f0*/  MUFU.EX2 R158, R158 ;  /* 0x0000009e009e7308 */ /* 0x000f620000000800 */
[C---:B------:R-:W-:Y:S02]  /*b400*/  FMUL.FTZ R86, R2.reuse, R86 ;  /* 0x0000005602567220 */ /* 0x040fe40000410000 */
[----:B------:R-:W-:Y:S01]  /*b410*/  FMUL.FTZ R87, R2, R87 ;  /* 0x0000005702577220 */ /* 0x000fe20000410000 */
[----:B---3--:R-:W-:Y:S01]  /*b420*/  F2FP.PACK_AB R129, R156, R153 ;  /* 0x000000999c81723e */ /* 0x008fe200000000ff */
[----:B-1----:R-:W1:Y:S01]  /*b430*/  LDSM.16.MT88.4 R148, [R221+0x100] ;  /* 0x00010000dd94783b */ /* 0x002e620000004200 */
[--C-:B------:R-:W-:Y:S02]  /*b440*/  FFMA.FTZ R180, R28, c[0x0][0x2d0], -R163.reuse ;  /* 0x0000b4001cb47a23 */ /* 0x100fe400000108a3 */
[--C-:B------:R-:W-:Y:S02]  /*b450*/  FFMA.FTZ R183, R29, c[0x0][0x2d0], -R163.reuse ;  /* 0x0000b4001db77a23 */ /* 0x100fe400000108a3 */
[--C-:B------:R-:W-:Y:S01]  /*b460*/  FFMA.FTZ R181, R32, c[0x0][0x2d0], -R163.reuse ;  /* 0x0000b40020b57a23 */ /* 0x100fe200000108a3 */
[----:B------:R-:W-:Y:S01]  /*b470*/  MUFU.EX2 R178, R178 ;  /* 0x000000b200b27308 */ /* 0x000fe20000000800 */
[----:B------:R-:W-:Y:S01]  /*b480*/  FFMA.FTZ R182, R33, c[0x0][0x2d0], -R163 ;  /* 0x0000b40021b67a23 */ /* 0x000fe200000108a3 */
[----:B------:R-:W0:Y:S01]  /*b490*/  LDGDEPBAR ;  /* 0x00000000000079af */ /* 0x000e220000000000 */
[--C-:B------:R-:W-:Y:S02]  /*b4a0*/  FFMA.FTZ R240, R30, c[0x0][0x2d0], -R159.reuse ;  /* 0x0000b4001ef07a23 */ /* 0x100fe4000001089f */
[--C-:B------:R-:W-:Y:S02]  /*b4b0*/  FFMA.FTZ R241, R31, c[0x0][0x2d0], -R159.reuse ;  /* 0x0000b4001ff17a23 */ /* 0x100fe4000001089f */
[--C-:B------:R-:W-:Y:S02]  /*b4c0*/  FFMA.FTZ R242, R34, c[0x0][0x2d0], -R159.reuse ;  /* 0x0000b40022f27a23 */ /* 0x100fe4000001089f */
[--C-:B------:R-:W-:Y:S01]  /*b4d0*/  FFMA.FTZ R243, R35, c[0x0][0x2d0], -R159.reuse ;  /* 0x0000b40023f37a23 */ /* 0x100fe2000001089f */
[----:B------:R-:W-:Y:S01]  /*b4e0*/  LDSM.16.MT88.4 R28, [R222+0x1900] ;  /* 0x00190000de1c783b */ /* 0x000fe20000004200 */
[--C-:B------:R-:W-:Y:S01]  /*b4f0*/  FFMA.FTZ R244, R46, c[0x0][0x2d0], -R159.reuse ;  /* 0x0000b4002ef47a23 */ /* 0x100fe2000001089f */
[----:B------:R-:W-:Y:S01]  /*b500*/  MUFU.EX2 R179, R179 ;  /* 0x000000b300b37308 */ /* 0x000fe20000000800 */
[----:B-----5:R-:W-:Y:S01]  /*b510*/  F2FP.PACK_AB R131, R158, R155 ;  /* 0x0000009b9e83723e */ /* 0x020fe200000000ff */
[--C-:B------:R-:W-:Y:S02]  /*b520*/  FFMA.FTZ R245, R47, c[0x0][0x2d0], -R159.reuse ;  /* 0x0000b4002ff57a23 */ /* 0x100fe4000001089f */
[--C-:B------:R-:W-:Y:S02]  /*b530*/  FFMA.FTZ R246, R50, c[0x0][0x2d0], -R159.reuse ;  /* 0x0000b40032f67a23 */ /* 0x100fe4000001089f */
[----:B------:R-:W-:Y:S01]  /*b540*/  LDSM.16.MT88.4 R32, [R221+0x1900] ;  /* 0x00190000dd20783b */ /* 0x000fe20000004200 */
[----:B------:R-:W-:Y:S01]  /*b550*/  FFMA.FTZ R247, R51, c[0x0][0x2d0], -R159 ;  /* 0x0000b40033f77a23 */ /* 0x000fe2000001089f */
[C---:B----4-:R-:W-:Y:S02]  /*b560*/  HMMA.16816.F32 R4, R128.reuse, R136, R4 ;  /* 0x000000888004723c */ /* 0x050fe40000001804 */
[----:B------:R-:W-:Y:S03]  /*b570*/  MUFU.EX2 R180, R180 ;  /* 0x000000b400b47308 */ /* 0x000fe60000000800 */
[C---:B------:R-:W-:Y:S02]  /*b580*/  FMUL.FTZ R88, R3.reuse, R88 ;  /* 0x0000005803587220 */ /* 0x040fe40000410000 */
[C---:B------:R-:W-:Y:S01]  /*b590*/  FMUL.FTZ R89, R3.reuse, R89 ;  /* 0x0000005903597220 */ /* 0x040fe20000410000 */
[C---:B------:R-:W-:Y:S01]  /*b5a0*/  HMMA.16816.F32 R8, R128.reuse, R138, R8 ;  /* 0x0000008a8008723c */ /* 0x040fe20000001808 */
[----:B------:R-:W3:Y:S03]  /*b5b0*/  LDSM.16.MT88.4 R136, [R224+0x4100] ;  /* 0x00410000e088783b */ /* 0x000ee60000004200 */
[C---:B------:R-:W-:Y:S01]  /*b5c0*/  FMUL.FTZ R90, R2.reuse, R90 ;  /* 0x0000005a025a7220 */ /* 0x040fe20000410000 */
[----:B------:R-:W-:Y:S01]  /*b5d0*/  MUFU.EX2 R183, R183 ;  /* 0x000000b700b77308 */ /* 0x000fe20000000800 */
[C---:B------:R-:W-:Y:S02]  /*b5e0*/  FMUL.FTZ R91, R2.reuse, R91 ;  /* 0x0000005b025b7220 */ /* 0x040fe40000410000 */
[C---:B--2---:R-:W-:Y:S04]  /*b5f0*/  HMMA.16816.F32 R68, R128.reuse, R144, R68 ;  /* 0x000000908044723c */ /* 0x044fe80000001844 */
[C---:B------:R-:W-:Y:S02]  /*b600*/  FMUL.FTZ R92, R3.reuse, R92 ;  /* 0x0000005c035c7220 */ /* 0x040fe40000410000 */
[C---:B------:R-:W-:Y:S01]  /*b610*/  FMUL.FTZ R93, R3.reuse, R93 ;  /* 0x0000005d035d7220 */ /* 0x040fe20000410000 */
[----:B------:R-:W-:Y:S01]  /*b620*/  MUFU.EX2 R181, R181 ;  /* 0x000000b500b57308 */ /* 0x000fe20000000800 */
[C---:B------:R-:W-:Y:S01]  /*b630*/  HMMA.16816.F32 R72, R128.reuse, R146, R72 ;  /* 0x000000928048723c */ /* 0x040fe20000001848 */
[----:B------:R-:W2:Y:S03]  /*b640*/  LDSM.16.MT88.4 R144, [R222+0x4100] ;  /* 0x00410000de90783b */ /* 0x000ea60000004200 */
[C---:B------:R-:W-:Y:S02]  /*b650*/  FMUL.FTZ R94, R2.reuse, R94 ;  /* 0x0000005e025e7220 */ /* 0x040fe40000410000 */
[C---:B------:R-:W-:Y:S02]  /*b660*/  FMUL.FTZ R95, R2.reuse, R95 ;  /* 0x0000005f025f7220 */ /* 0x040fe40000410000 */
[C---:B-1----:R-:W-:Y:S01]  /*b670*/  HMMA.16816.F32 R76, R128.reuse, R148, R76 ;  /* 0x00000094804c723c */ /* 0x042fe2000000184c */
[----:B------:R-:W-:Y:S03]  /*b680*/  MUFU.EX2 R182, R182 ;  /* 0x000000b600b67308 */ /* 0x000fe60000000800 */
[C---:B------:R-:W-:Y:S02]  /*b690*/  FMUL.FTZ R96, R3.reuse, R96 ;  /* 0x0000006003607220 */ /* 0x040fe40000410000 */
[C---:B------:R-:W-:Y:S02]  /*b6a0*/  FMUL.FTZ R97, R3.reuse, R97 ;  /* 0x0000006103617220 */ /* 0x040fe40000410000 */
[C---:B------:R-:W-:Y:S01]  /*b6b0*/  HMMA.16816.F32 R80, R128.reuse, R150, R80 ;  /* 0x000000968050723c */ /* 0x040fe20000001850 */
[----:B------:R-:W-:Y:S02]  /*b6c0*/  LDSM.16.MT88.4 R148, [R220+0x900] ;  /* 0x00090000dc94783b */ /* 0x000fe40000004200 */
[----:B------:R-:W-:Y:S01]  /*b6d0*/  MUFU.EX2 R240, R240 ;  /* 0x000000f000f07308 */ /* 0x000fe20000000800 */
[C---:B------:R-:W-:Y:S02]  /*b6e0*/  FMUL.FTZ R98, R2.reuse, R98 ;  /* 0x0000006202627220 */ /* 0x040fe40000410000 */
[C---:B------:R-:W-:Y:S02]  /*b6f0*/  FMUL.FTZ R99, R2.reuse, R99 ;  /* 0x0000006302637220 */ /* 0x040fe40000410000 */
[C---:B------:R-:W-:Y:S04]  /*b700*/  HMMA.16816.F32 R84, R128.reuse, R124, R84 ;  /* 0x0000007c8054723c */ /* 0x040fe80000001854 */
        /* <DEDUP_REMOVED lines=8> */
[C---:B---3--:R-:W-:Y:S04]  /*b790*/  HMMA.16816.F32 R92, R128.reuse, R136, R92 ;  /* 0x00000088805c723c */ /* 0x048fe8000000185c */
[C---:B------:R-:W-:Y:S02]  /*b7a0*/  FMUL.FTZ R104, R3.reuse, R104 ;  /* 0x0000006803687220 */ /* 0x040fe40000410000 */
[C---:B------:R-:W-:Y:S02]  /*b7b0*/  FMUL.FTZ R105, R3.reuse, R105 ;  /* 0x0000006903697220 */ /* 0x040fe40000410000 */
[C---:B------:R-:W-:Y:S01]  /*b7c0*/  HMMA.16816.F32 R96, R128.reuse, R138, R96 ;  /* 0x0000008a8060723c */ /* 0x040fe20000001860 */
[----:B------:R-:W3:Y:S01]  /*b7d0*/  LDSM.16.MT88.4 R136, [R220+0x4100] ;  /* 0x00410000dc88783b */ /* 0x000ee20000004200 */
[----:B------:R-:W-:Y:S02]  /*b7e0*/  MUFU.EX2 R243, R243 ;  /* 0x000000f300f37308 */ /* 0x000fe40000000800 */
[C---:B------:R-:W-:Y:S02]  /*b7f0*/  FMUL.FTZ R106, R2.reuse, R106 ;  /* 0x0000006a026a7220 */ /* 0x040fe40000410000 */
[----:B------:R-:W-:Y:S02]  /*b800*/  FMUL.FTZ R107, R2, R107 ;  /* 0x0000006b026b7220 */ /* 0x000fe40000410000 */
[C---:B--2---:R-:W-:Y:S04]  /*b810*/  HMMA.16816.F32 R100, R128.reuse, R144, R100 ;  /* 0x000000908064723c */ /* 0x044fe80000001864 */
[--C-:B------:R-:W-:Y:S01]  /*b820*/  FFMA.FTZ R157, R12, c[0x0][0x2d0], -R163.reuse ;  /* 0x0000b4000c9d7a23 */ /* 0x100fe200000108a3 */
[----:B------:R-:W-:Y:S01]  /*b830*/  MUFU.EX2 R244, R244 ;  /* 0x000000f400f47308 */ /* 0x000fe20000000800 */
[----:B------:R-:W-:Y:S02]  /*b840*/  FMUL.FTZ R12, R3, R120 ;  /* 0x00000078030c7220 */ /* 0x000fe40000410000 */
[C---:B------:R-:W-:Y:S01]  /*b850*/  HMMA.16816.F32 R104, R128.reuse, R146, R104 ;  /* 0x000000928068723c */ /* 0x040fe20000001868 */
[----:B------:R-:W-:Y:S03]  /*b860*/  LDSM.16.MT88.4 R144, [R221+0x900] ;  /* 0x00090000dd90783b */ /* 0x000fe60000004200 */
[----:B------:R-:W-:Y:S02]  /*b870*/  FFMA.FTZ R160, R13, c[0x0][0x2d0], -R163 ;  /* 0x0000b4000da07a23 */ /* 0x000fe400000108a3 */
[----:B------:R-:W-:Y:S01]  /*b880*/  FMUL.FTZ R13, R3, R121 ;  /* 0x00000079030d7220 */ /* 0x000fe20000410000 */
[----:B------:R-:W-:Y:S01]  /*b890*/  MUFU.EX2 R157, R157 ;  /* 0x0000009d009d7308 */ /* 0x000fe20000000800 */
[--C-:B------:R-:W-:Y:S04]  /*b8a0*/  FFMA.FTZ R164, R14, c[0x0][0x2d0], -R159.reuse ;  /* 0x0000b4000ea47a23 */ /* 0x100fe8000001089f */
[C---:B------:R-:W-:Y:S02]  /*b8b0*/  FMUL.FTZ R14, R2.reuse, R122 ;  /* 0x0000007a020e7220 */ /* 0x040fe40000410000 */
[----:B------:R-:W-:Y:S02]  /*b8c0*/  FFMA.FTZ R165, R15, c[0x0][0x2d0], -R159 ;  /* 0x0000b4000fa57a23 */ /* 0x000fe4000001089f */
[----:B------:R-:W-:Y:S01]  /*b8d0*/  FMUL.FTZ R15, R2, R123 ;  /* 0x0000007b020f7220 */ /* 0x000fe20000410000 */
[----:B------:R-:W2:Y:S01]  /*b8e0*/  MUFU.EX2 R160, R160 ;  /* 0x000000a000a07308 */ /* 0x000ea20000000800 */
[----:B------:R-:W4:Y:S01]  /*b8f0*/  LDSM.16.MT88.4 R120, [R224+0x900] ;  /* 0x00090000e078783b */ /* 0x000f220000004200 */
[--C-:B------:R-:W-:Y:S02]  /*b900*/  FFMA.FTZ R161, R16, c[0x0][0x2d0], -R163.reuse ;  /* 0x0000b40010a17a23 */ /* 0x100fe400000108a3 */
[----:B------:R-:W-:Y:S02]  /*b910*/  FFMA.FTZ R162, R17, c[0x0][0x2d0], -R163 ;  /* 0x0000b40011a27a23 */ /* 0x000fe400000108a3 */
[C---:B-1----:R-:W-:Y:S03]  /*b920*/  HMMA.16816.F32 R12, R128.reuse, R124, R12 ;  /* 0x0000007c800c723c */ /* 0x042fe6000000180c */
[--C-:B------:R-:W-:Y:S01]  /*b930*/  FFMA.FTZ R166, R18, c[0x0][0x2d0], -R159.reuse ;  /* 0x0000b40012a67a23 */ /* 0x100fe2000001089f */
[----:B------:R-:W-:Y:S01]  /*b940*/  MUFU.EX2 R161, R161 ;  /* 0x000000a100a17308 */ /* 0x000fe20000000800 */
[----:B------:R-:W-:Y:S02]  /*b950*/  FFMA.FTZ R167, R19, c[0x0][0x2d0], -R159 ;  /* 0x0000b40013a77a23 */ /* 0x000fe4000001089f */
[C---:B------:R-:W-:Y:S02]  /*b960*/  FMUL.FTZ R108, R3.reuse, R108 ;  /* 0x0000006c036c7220 */ /* 0x040fe40000410000 */
[C---:B------:R-:W-:Y:S03]  /*b970*/  FMUL.FTZ R109, R3.reuse, R109 ;  /* 0x0000006d036d7220 */ /* 0x040fe60000410000 */
[C---:B------:R-:W-:Y:S02]  /*b980*/  FMUL.FTZ R110, R2.reuse, R110 ;  /* 0x0000006e026e7220 */ /* 0x040fe40000410000 */
[----:B------:R-:W1:Y:S01]  /*b990*/  MUFU.EX2 R162, R162 ;  /* 0x000000a200a27308 */ /* 0x000e620000000800 */
[----:B------:R-:W-:Y:S02]  /*b9a0*/  FMUL.FTZ R111, R2, R111 ;  /* 0x0000006f026f7220 */ /* 0x000fe40000410000 */
[C---:B------:R-:W-:Y:S01]  /*b9b0*/  FMUL.FTZ R16, R3.reuse, R116 ;  /* 0x0000007403107220 */ /* 0x040fe20000410000 */
[----:B--2---:R-:W-:Y:S01]  /*b9c0*/  F2FP.PACK_AB R116, R160, R157 ;  /* 0x0000009da074723e */ /* 0x004fe200000000ff */
[C---:B------:R-:W-:Y:S02]  /*b9d0*/  FMUL.FTZ R17, R3.reuse, R117 ;  /* 0x0000007503117220 */ /* 0x040fe40000410000 */
[C---:B------:R-:W-:Y:S01]  /*b9e0*/  FMUL.FTZ R18, R2.reuse, R118 ;  /* 0x0000007602127220 */ /* 0x040fe20000410000 */
[C---:B------:R-:W-:Y:S01]  /*b9f0*/  HMMA.16816.F32 R108, R128.reuse, R126, R108 ;  /* 0x0000007e806c723c */ /* 0x040fe2000000186c */
[----:B------:R-:W2:Y:S01]  /*ba00*/  LDSM.16.MT88.4 R124, [R222+0x900] ;  /* 0x00090000de7c783b */ /* 0x000ea20000004200 */
[----:B------:R-:W-:Y:S01]  /*ba10*/  MUFU.EX2 R164, R164 ;  /* 0x000000a400a47308 */ /* 0x000fe20000000800 */
[C---:B------:R-:W-:Y:S02]  /*ba20*/  FMUL.FTZ R19, R2.reuse, R119 ;  /* 0x0000007702137220 */ /* 0x040fe40000410000 */
[C---:B------:R-:W-:Y:S02]  /*ba30*/  FMUL.FTZ R112, R3.reuse, R112 ;  /* 0x0000007003707220 */ /* 0x040fe40000410000 */
[----:B------:R-:W-:Y:S02]  /*ba40*/  FMUL.FTZ R113, R3, R113 ;  /* 0x0000007103717220 */ /* 0x000fe40000410000 */
[C---:B------:R-:W-:Y:S01]  /*ba50*/  FMUL.FTZ R114, R2.reuse, R114 ;  /* 0x0000007202727220 */ /* 0x040fe20000410000 */
[C---:B---3--:R-:W-:Y:S02]  /*ba60*/  HMMA.16816.F32 R16, R128.reuse, R136, R16 ;  /* 0x000000888010723c */ /* 0x048fe40000001810 */
[----:B------:R-:W3:Y:S01]  /*ba70*/  MUFU.EX2 R165, R165 ;  /* 0x000000a500a57308 */ /* 0x000ee20000000800 */
[----:B------:R-:W-:Y:S02]  /*ba80*/  FMUL.FTZ R115, R2, R115 ;  /* 0x0000007302737220 */ /* 0x000fe40000410000 */
[--C-:B------:R-:W-:Y:S01]  /*ba90*/  FFMA.FTZ R176, R20, c[0x0][0x2d0], -R163.reuse ;  /* 0x0000b40014b07a23 */ /* 0x100fe200000108a3 */
[----:B-1----:R-:W-:Y:S01]  /*baa0*/  F2FP.PACK_AB R118, R162, R161 ;  /* 0x000000a1a276723e */ /* 0x002fe200000000ff */
[--C-:B------:R-:W-:Y:S02]  /*bab0*/  FFMA.FTZ R177, R21, c[0x0][0x2d0], -R163.reuse ;  /* 0x0000b40015b17a23 */ /* 0x100fe400000108a3 */
[--C-:B------:R-:W-:Y:S01]  /*bac0*/  FFMA.FTZ R52, R52, c[0x0][0x2d0], -R163.reuse ;  /* 0x0000b40034347a23 */ /* 0x100fe200000108a3 */
[----:B------:R-:W-:Y:S01]  /*bad0*/  HMMA.16816.F32 R112, R128, R138, R112 ;  /* 0x0000008a8070723c */ /* 0x000fe20000001870 */
[----:B------:R-:W1:Y:S01]  /*bae0*/  LDSM.16.MT88.4 R128, [R224+0x4900] ;  /* 0x00490000e080783b */ /* 0x000e620000004200 */
[----:B------:R-:W-:Y:S01]  /*baf0*/  MUFU.EX2 R166, R166 ;  /* 0x000000a600a67308 */ /* 0x000fe20000000800 */
[--C-:B------:R-:W-:Y:S02]  /*bb00*/  FFMA.FTZ R53, R53, c[0x0][0x2d0], -R163.reuse ;  /* 0x0000b40035357a23 */ /* 0x100fe400000108a3 */
[--C-:B------:R-:W-:Y:S02]  /*bb10*/  FFMA.FTZ R56, R56, c[0x0][0x2d0], -R163.reuse ;  /* 0x0000b40038387a23 */ /* 0x100fe400000108a3 */
[----:B------:R-:W-:Y:S02]  /*bb20*/  FFMA.FTZ R57, R57, c[0x0][0x2d0], -R163 ;  /* 0x0000b40039397a23 */ /* 0x000fe400000108a3 */
[----:B------:R-:W-:Y:S03]  /*bb30*/  LDSM.16.MT88.4 R136, [R220+0x4900] ;  /* 0x00490000dc88783b */ /* 0x000fe60000004200 */
[----:B------:R-:W5:Y:S01]  /*bb40*/  MUFU.EX2 R167, R167 ;  /* 0x000000a700a77308 */ /* 0x000f620000000800 */
[--C-:B------:R-:W-:Y:S02]  /*bb50*/  FFMA.FTZ R54, R54, c[0x0][0x2d0], -R159.reuse ;  /* 0x0000b40036367a23 */ /* 0x100fe4000001089f */
[--C-:B------:R-:W-:Y:S01]  /*bb60*/  FFMA.FTZ R55, R55, c[0x0][0x2d0], -R159.reuse ;  /* 0x0000b40037377a23 */ /* 0x100fe2000001089f */
[----:B---3--:R-:W-:Y:S01]  /*bb70*/  F2FP.PACK_AB R117, R165, R164 ;  /* 0x000000a4a575723e */ /* 0x008fe200000000ff */
[--C-:B------:R-:W-:Y:S02]  /*bb80*/  FFMA.FTZ R58, R58, c[0x0][0x2d0], -R159.reuse ;  /* 0x0000b4003a3a7a23 */ /* 0x100fe4000001089f */
[----:B------:R-:W-:Y:S02]  /*bb90*/  FFMA.FTZ R59, R59, c[0x0][0x2d0], -R159 ;  /* 0x0000b4003b3b7a23 */ /* 0x000fe4000001089f */
[--C-:B------:R-:W-:Y:S01]  /*bba0*/  FFMA.FTZ R60, R60, c[0x0][0x2d0], -R163.reuse ;  /* 0x0000b4003c3c7a23 */ /* 0x100fe200000108a3 */
[----:B------:R-:W-:Y:S01]  /*bbb0*/  MUFU.EX2 R176, R176 ;  /* 0x000000b000b07308 */ /* 0x000fe20000000800 */
[--C-:B------:R-:W-:Y:S02]  /*bbc0*/  FFMA.FTZ R61, R61, c[0x0][0x2d0], -R163.reuse ;  /* 0x0000b4003d3d7a23 */ /* 0x100fe400000108a3 */
[----:B------:R-:W-:Y:S02]  /*bbd0*/  FFMA.FTZ R64, R64, c[0x0][0x2d0], -R163 ;  /* 0x0000b40040407a23 */ /* 0x000fe400000108a3 */
[----:B------:R-:W-:Y:S02]  /*bbe0*/  FFMA.FTZ R133, R3, R236, R133 ;  /* 0x000000ec03857223 */ /* 0x000fe40000010085 */
[----:B------:R-:W-:Y:S02]  /*bbf0*/  FFMA.FTZ R153, R2, R229, R153 ;  /* 0x000000e502997223 */ /* 0x000fe40000010099 */
[----:B------:R-:W-:Y:S01]  /*bc00*/  FADD.FTZ R152, R152, R133 ;  /* 0x0000008598987221 */ /* 0x000fe20000010000 */
[----:B------:R-:W3:Y:S01]  /*bc10*/  MUFU.EX2 R177, R177 ;  /* 0x000000b100b17308 */ /* 0x000ee20000000800 */
[----:B------:R-:W-:Y:S01]  /*bc20*/  MOV R133, R132 ;  /* 0x0000008400857202 */ /* 0x000fe20000000f00 */
[----:B------:R-:W-:Y:S01]  /*bc30*/  FADD.FTZ R156, R156, R153 ;  /* 0x000000999c9c7221 */ /* 0x000fe20000010000 */
[----:B-----5:R-:W-:Y:S01]  /*bc40*/  F2FP.PACK_AB R119, R167, R166 ;  /* 0x000000a6a777723e */ /* 0x020fe200000000ff */
[----:B------:R-:W-:Y:S02]  /*bc50*/  FADD.FTZ R135, R135, R152 ;  /* 0x0000009887877221 */ /* 0x000fe40000010000 */
[----:B------:R-:W-:Y:S02]  /*bc60*/  FADD.FTZ R3, R155, R156 ;  /* 0x0000009c9b037221 */ /* 0x000fe40000010000 */
[----:B------:R-:W-:Y:S02]  /*bc70*/  FADD.FTZ R154, R154, R135 ;  /* 0x000000879a9a7221 */ /* 0x000fe40000010000 */
[----:B------:R-:W-:Y:S01]  /*bc80*/  MUFU.EX2 R245, R245 ;  /* 0x000000f500f57308 */ /* 0x000fe20000000800 */
[C---:B----4-:R-:W-:Y:S05]  /*bc90*/  HMMA.16816.F32 R4, R116.reuse, R120, R4 ;  /* 0x000000787404723c */ /* 0x050fea0000001804 */
[----:B------:R-:W-:Y:S02]  /*bca0*/  FADD.FTZ R3, R158, R3 ;  /* 0x000000039e037221 */ /* 0x000fe40000010000 */
[----:B------:R-:W-:Y:S01]  /*bcb0*/  FADD.FTZ R157, R157, R154 ;  /* 0x0000009a9d9d7221 */ /* 0x000fe20000010000 */
[C---:B------:R-:W-:Y:S01]  /*bcc0*/  HMMA.16816.F32 R8, R116.reuse, R122, R8 ;  /* 0x0000007a7408723c */ /* 0x040fe20000001808 */
[----:B------:R-:W4:Y:S01]  /*bcd0*/  LDSM.16.MT88.4 R120, [R222+0x4900] ;  /* 0x00490000de78783b */ /* 0x000f220000004200 */
[----:B------:R-:W-:Y:S02]  /*bce0*/  MUFU.EX2 R246, R246 ;  /* 0x000000f600f67308 */ /* 0x000fe40000000800 */
[----:B------:R-:W-:Y:S01]  /*bcf0*/  FADD.FTZ R164, R164, R3 ;  /* 0x00000003a4a47221 */ /* 0x000fe20000010000 */
[----:B---3--:R-:W-:Y:S01]  /*bd00*/  F2FP.PACK_AB R20, R177, R176 ;  /* 0x000000b0b114723e */ /* 0x008fe200000000ff */
        /* <DEDUP_REMOVED lines=16> */
[----:B------:R-:W-:Y:S04]  /*be10*/  FADD.FTZ R177, R177, R176 ;  /* 0x000000b0b1b17221 */ /* 0x000fe80000010000 */
[C---:B------:R-:W-:Y:S04]  /*be20*/  HMMA.16816.F32 R84, R116.reuse, R148, R84 ;  /* 0x000000947454723c */ /* 0x040fe80000001854 */
[----:B------:R-:W-:Y:S03]  /*be30*/  MUFU.EX2 R56, R56 ;  /* 0x0000003800387308 */ /* 0x000fe60000000800 */
[--C-:B------:R-:W-:Y:S01]  /*be40*/  FFMA.FTZ R148, R24, c[0x0][0x2d0], -R163.reuse ;  /* 0x0000b40018947a23 */ /* 0x100fe200000108a3 */
[C---:B------:R-:W-:Y:S04]  /*be50*/  HMMA.16816.F32 R88, R116.reuse, R150, R88 ;  /* 0x000000967458723c */ /* 0x040fe80000001858 */
[----:B------:R-:W-:Y:S02]  /*be60*/  FFMA.FTZ R149, R25, c[0x0][0x2d0], -R163 ;  /* 0x0000b40019957a23 */ /* 0x000fe400000108a3 */
[----:B------:R-:W-:Y:S01]  /*be70*/  LDSM.16.MT88.4 R24, [R222+0x1100] ;  /* 0x00110000de18783b */ /* 0x000fe20000004200 */
[--C-:B------:R-:W-:Y:S01]  /*be80*/  FFMA.FTZ R150, R22, c[0x0][0x2d0], -R159.reuse ;  /* 0x0000b40016967a23 */ /* 0x100fe2000001089f */
[C---:B-1----:R-:W-:Y:S01]  /*be90*/  HMMA.16816.F32 R92, R116.reuse, R128, R92 ;  /* 0x00000080745c723c */ /* 0x042fe2000000185c */
[----:B------:R-:W-:Y:S03]  /*bea0*/  MUFU.EX2 R148, R148 ;  /* 0x0000009400947308 */ /* 0x000fe60000000800 */
[----:B------:R-:W-:Y:S01]  /*beb0*/  FFMA.FTZ R151, R23, c[0x0][0x2d0], -R159 ;  /* 0x0000b40017977a23 */ /* 0x000fe2000001089f */
[----:B------:R-:W-:Y:S03]  /*bec0*/  F2FP.PACK_AB R23, R179, R178 ;  /* 0x000000b2b317723e */ /* 0x000fe600000000ff */
[C---:B------:R-:W-:Y:S01]  /*bed0*/  HMMA.16816.F32 R96, R116.reuse, R130, R96 ;  /* 0x000000827460723c */ /* 0x040fe20000001860 */
[----:B------:R-:W-:Y:S02]  /*bee0*/  LDSM.16.MT88.4 R128, [R222+0x5100] ;  /* 0x00510000de80783b */ /* 0x000fe40000004200 */
[----:B------:R-:W1:Y:S05]  /*bef0*/  MUFU.EX2 R149, R149 ;  /* 0x0000009500957308 */ /* 0x000e6a0000000800 */
[C---:B----4-:R-:W-:Y:S05]  /*bf00*/  HMMA.16816.F32 R100, R116.reuse, R120, R100 ;  /* 0x000000787464723c */ /* 0x050fea0000001864 */
[----:B------:R-:W-:Y:S03]  /*bf10*/  MUFU.EX2 R150, R150 ;  /* 0x0000009600967308 */ /* 0x000fe60000000800 */
[C---:B------:R-:W-:Y:S01]  /*bf20*/  HMMA.16816.F32 R104, R116.reuse, R122, R104 ;  /* 0x0000007a7468723c */ /* 0x040fe20000001868 */
[----:B------:R-:W3:Y:S06]  /*bf30*/  LDSM.16.MT88.4 R120, [R224+0x1100] ;  /* 0x00110000e078783b */ /* 0x000eec0000004200 */
[----:B------:R-:W4:Y:S01]  /*bf40*/  MUFU.EX2 R151, R151 ;  /* 0x0000009700977308 */ /* 0x000f220000000800 */
[C---:B--2---:R-:W-:Y:S04]  /*bf50*/  HMMA.16816.F32 R12, R116.reuse, R124, R12 ;  /* 0x0000007c740c723c */ /* 0x044fe8000000180c */
[C---:B-1----:R-:W-:Y:S01]  /*bf60*/  F2FP.PACK_AB R22, R149.reuse, R148 ;  /* 0x000000949516723e */ /* 0x042fe200000000ff */
[----:B------:R-:W-:Y:S03]  /*bf70*/  FADD.FTZ R148, R148, R177 ;  /* 0x000000b194947221 */ /* 0x000fe60000010000 */
[C---:B------:R-:W-:Y:S01]  /*bf80*/  HMMA.16816.F32 R108, R116.reuse, R126, R108 ;  /* 0x0000007e746c723c */ /* 0x040fe2000000186c */
[----:B------:R-:W-:Y:S01]  /*bf90*/  LDSM.16.MT88.4 R124, [R220+0x1100] ;  /* 0x00110000dc7c783b */ /* 0x000fe20000004200 */
[----:B------:R-:W-:Y:S02]  /*bfa0*/  MUFU.EX2 R57, R57 ;  /* 0x0000003900397308 */ /* 0x000fe40000000800 */
[----:B------:R-:W-:Y:S04]  /*bfb0*/  FADD.FTZ R149, R149, R148 ;  /* 0x0000009495957221 */ /* 0x000fe80000010000 */
[C---:B------:R-:W-:Y:S04]  /*bfc0*/  HMMA.16816.F32 R16, R116.reuse, R136, R16 ;  /* 0x000000887410723c */ /* 0x040fe80000001810 */
[----:B------:R-:W-:Y:S01]  /*bfd0*/  MUFU.EX2 R54, R54 ;  /* 0x0000003600367308 */ /* 0x000fe20000000800 */
[----:B------:R-:W-:Y:S01]  /*bfe0*/  FADD.FTZ R2, R180, R149 ;  /* 0x00000095b4027221 */ /* 0x000fe20000010000 */
[----:B----4-:R-:W-:Y:S02]  /*bff0*/  F2FP.PACK_AB R21, R151, R150 ;  /* 0x000000969715723e */ /* 0x010fe400000000ff */
[----:B------:R-:W-:Y:S01]  /*c000*/  HMMA.16816.F32 R112, R116, R138, R112 ;  /* 0x0000008a7470723c */ /* 0x000fe20000001870 */
[----:B------:R-:W1:Y:S03]  /*c010*/  LDSM.16.MT88.4 R116, [R221+0x1100] ;  /* 0x00110000dd74783b */ /* 0x000e660000004200 */
[----:B------:R-:W-:Y:S02]  /*c020*/  FADD.FTZ R150, R150, R167 ;  /* 0x000000a796967221 */ /* 0x000fe40000010000 */
[----:B------:R-:W-:Y:S01]  /*c030*/  MUFU.EX2 R55, R55 ;  /* 0x0000003700377308 */ /* 0x000fe20000000800 */
[----:B------:R-:W-:Y:S01]  /*c040*/  FADD.FTZ R2, R183, R2 ;  /* 0x00000002b7027221 */ /* 0x000fe20000010000 */
[C---:B---3--:R-:W-:Y:S01]  /*c050*/  HMMA.16816.F32 R4, R20.reuse, R120, R4 ;  /* 0x000000781404723c */ /* 0x048fe20000001804 */
[----:B------:R-:W-:Y:S04]  /*c060*/  LDSM.16.MT88.4 R136, [R221+0x5100] ;  /* 0x00510000dd88783b */ /* 0x000fe80000004200 */
[----:B------:R-:W-:Y:S03]  /*c070*/  FADD.FTZ R151, R151, R150 ;  /* 0x0000009697977221 */ /* 0x000fe60000010000 */
[----:B------:R-:W-:Y:S01]  /*c080*/  MUFU.EX2 R58, R58 ;  /* 0x0000003a003a7308 */ /* 0x000fe20000000800 */
[C---:B------:R-:W-:Y:S01]  /*c090*/  HMMA.16816.F32 R8, R20.reuse, R122, R8 ;  /* 0x0000007a1408723c */ /* 0x040fe20000001808 */
[----:B------:R-:W2:Y:S02]  /*c0a0*/  LDSM.16.MT88.4 R120, [R224+0x5100] ;  /* 0x00510000e078783b */ /* 0x000ea40000004200 */
[----:B------:R-:W-:Y:S02]  /*c0b0*/  FADD.FTZ R178, R178, R151 ;  /* 0x00000097b2b27221 */ /* 0x000fe40000010000 */
[----:B------:R-:W-:Y:S03]  /*c0c0*/  FADD.FTZ R3, R181, R2 ;  /* 0x00000002b5037221 */ /* 0x000fe60000010000 */
[C---:B------:R-:W-:Y:S01]  /*c0d0*/  HMMA.16816.F32 R68, R20.reuse, R24, R68 ;  /* 0x000000181444723c */ /* 0x040fe20000001844 */
[----:B------:R-:W-:Y:S03]  /*c0e0*/  MUFU.EX2 R59, R59 ;  /* 0x0000003b003b7308 */ /* 0x000fe60000000800 */
[----:B------:R-:W-:Y:S02]  /*c0f0*/  FADD.FTZ R179, R179, R178 ;  /* 0x000000b2b3b37221 */ /* 0x000fe40000010000 */
[----:B------:R-:W-:Y:S02]  /*c100*/  FADD.FTZ R3, R182, R3 ;  /* 0x00000003b6037221 */ /* 0x000fe40000010000 */
[C---:B------:R-:W-:Y:S01]  /*c110*/  HMMA.16816.F32 R72, R20.reuse, R26, R72 ;  /* 0x0000001a1448723c */ /* 0x040fe20000001848 */
[----:B------:R-:W3:Y:S02]  /*c120*/  LDSM.16.MT88.4 R24, [R224+0x1900] ;  /* 0x00190000e018783b */ /* 0x000ee40000004200 */
[----:B------:R-:W-:Y:S05]  /*c130*/  MUFU.EX2 R60, R60 ;  /* 0x0000003c003c7308 */ /* 0x000fea0000000800 */
[C---:B-1----:R-:W-:Y:S05]  /*c140*/  HMMA.16816.F32 R76, R20.reuse, R116, R76 ;  /* 0x00000074144c723c */ /* 0x042fea000000184c */
[----:B------:R-:W-:Y:S03]  /*c150*/  MUFU.EX2 R61, R61 ;  /* 0x0000003d003d7308 */ /* 0x000fe60000000800 */
[C---:B------:R-:W-:Y:S01]  /*c160*/  HMMA.16816.F32 R80, R20.reuse, R118, R80 ;  /* 0x000000761450723c */ /* 0x040fe20000001850 */
[----:B------:R-:W1:Y:S06]  /*c170*/  LDSM.16.MT88.4 R116, [R220+0x1900] ;  /* 0x00190000dc74783b */ /* 0x000e6c0000004200 */
[----:B------:R-:W-:Y:S01]  /*c180*/  MUFU.EX2 R64, R64 ;  /* 0x0000004000407308 */ /* 0x000fe20000000800 */
[C---:B------:R-:W-:Y:S08]  /*c190*/  HMMA.16816.F32 R84, R20.reuse, R124, R84 ;  /* 0x0000007c1454723c */ /* 0x040ff00000001854 */
[C---:B------:R-:W-:Y:S01]  /*c1a0*/  HMMA.16816.F32 R88, R20.reuse, R126, R88 ;  /* 0x0000007e1458723c */ /* 0x040fe20000001858 */
[----:B------:R-:W-:Y:S07]  /*c1b0*/  LDSM.16.MT88.4 R124, [R224+0x3900] ;  /* 0x00390000e07c783b */ /* 0x000fee0000004200 */
[C---:B--2---:R-:W-:Y:S07]  /*c1c0*/  HMMA.16816.F32 R92, R20.reuse, R120, R92 ;  /* 0x00000078145c723c */ /* 0x044fee000000185c */
[--C-:B------:R-:W-:Y:S01]  /*c1d0*/  FFMA.FTZ R120, R36, c[0x0][0x2d0], -R163.reuse ;  /* 0x0000b40024787a23 */ /* 0x100fe200000108a3 */
[C---:B------:R-:W-:Y:S04]  /*c1e0*/  HMMA.16816.F32 R96, R20.reuse, R122, R96 ;  /* 0x0000007a1460723c */ /* 0x040fe80000001860 */
[--C-:B------:R-:W-:Y:S01]  /*c1f0*/  FFMA.FTZ R121, R37, c[0x0][0x2d0], -R163.reuse ;  /* 0x0000b40025797a23 */ /* 0x100fe200000108a3 */
[----:B------:R-:W-:Y:S02]  /*c200*/  MUFU.EX2 R120, R120 ;  /* 0x0000007800787308 */ /* 0x000fe40000000800 */
[--C-:B------:R-:W-:Y:S01]  /*c210*/  FFMA.FTZ R122, R40, c[0x0][0x2d0], -R163.reuse ;  /* 0x0000b400287a7a23 */ /* 0x100fe200000108a3 */
[C---:B------:R-:W-:Y:S04]  /*c220*/  HMMA.16816.F32 R100, R20.reuse, R128, R100 ;  /* 0x000000801464723c */ /* 0x040fe80000001864 */
[----:B------:R-:W-:Y:S03]  /*c230*/  FFMA.FTZ R123, R41, c[0x0][0x2d0], -R163 ;  /* 0x0000b400297b7a23 */ /* 0x000fe600000108a3 */
[----:B------:R-:W2:Y:S01]  /*c240*/  MUFU.EX2 R121, R121 ;  /* 0x0000007900797308 */ /* 0x000ea20000000800 */
[C---:B------:R-:W-:Y:S08]  /*c250*/  HMMA.16816.F32 R104, R20.reuse, R130, R104 ;  /* 0x000000821468723c */ /* 0x040ff00000001868 */
[C---:B------:R-:W-:Y:S01]  /*c260*/  HMMA.16816.F32 R12, R20.reuse, R136, R12 ;  /* 0x00000088140c723c */ /* 0x040fe2000000180c */
[----:B------:R-:W-:Y:S06]  /*c270*/  MUFU.EX2 R122, R122 ;  /* 0x0000007a007a7308 */ /* 0x000fec0000000800 */
[--C-:B------:R-:W-:Y:S01]  /*c280*/  FFMA.FTZ R136, R38, c[0x0][0x2d0], -R159.reuse ;  /* 0x0000b40026887a23 */ /* 0x100fe2000001089f */
[C---:B------:R-:W-:Y:S03]  /*c290*/  HMMA.16816.F32 R108, R20.reuse, R138, R108 ;  /* 0x0000008a146c723c */ /* 0x040fe6000000186c */
[----:B------:R-:W4:Y:S01]  /*c2a0*/  MUFU.EX2 R123, R123 ;  /* 0x0000007b007b7308 */ /* 0x000f220000000800 */
[--C-:B------:R-:W-:Y:S02]  /*c2b0*/  FFMA.FTZ R137, R39, c[0x0][0x2d0], -R159.reuse ;  /* 0x0000b40027897a23 */ /* 0x100fe4000001089f */
[----:B------:R-:W-:Y:S01]  /*c2c0*/  LDSM.16.MT88.4 R36, [R220+0x2100] ;  /* 0x00210000dc24783b */ /* 0x000fe20000004200 */
[--C-:B------:R-:W-:Y:S01]  /*c2d0*/  FFMA.FTZ R138, R42, c[0x0][0x2d0], -R159.reuse ;  /* 0x0000b4002a8a7a23 */ /* 0x100fe2000001089f */
[C---:B------:R-:W-:Y:S04]  /*c2e0*/  HMMA.16816.F32 R16, R20.reuse, R144, R16 ;  /* 0x000000901410723c */ /* 0x040fe80000001810 */
[----:B------:R-:W-:Y:S01]  /*c2f0*/  FFMA.FTZ R139, R43, c[0x0][0x2d0], -R159 ;  /* 0x0000b4002b8b7a23 */ /* 0x000fe2000001089f */
[----:B------:R-:W-:Y:S01]  /*c300*/  MUFU.EX2 R136, R136 ;  /* 0x0000008800887308 */ /* 0x000fe20000000800 */
[----:B------:R-:W-:Y:S01]  /*c310*/  LDSM.16.MT88.4 R40, [R222+0x6100] ;  /* 0x00610000de28783b */ /* 0x000fe20000004200 */
[--C-:B------:R-:W-:Y:S01]  /*c320*/  FFMA.FTZ R144, R44, c[0x0][0x2d0], -R163.reuse ;  /* 0x0000b4002c907a23 */ /* 0x100fe200000108a3 */
[----:B------:R-:W-:Y:S04]  /*c330*/  HMMA.16816.F32 R112, R20, R146, R112 ;  /* 0x000000921470723c */ /* 0x000fe80000001870 */
[--C-:B------:R-:W-:Y:S02]  /*c340*/  FFMA.FTZ R145, R45, c[0x0][0x2d0], -R163.reuse ;  /* 0x0000b4002d917a23 */ /* 0x100fe400000108a3 */
[----:B------:R-:W-:Y:S01]  /*c350*/  LDSM.16.MT88.4 R44, [R222+0x2900] ;  /* 0x00290000de2c783b */ /* 0x000fe20000004200 */
[----:B------:R-:W-:Y:S01]  /*c360*/  F2FP.PACK_AB R20, R183, R180 ;  /* 0x000000b4b714723e */ /* 0x000fe200000000ff */
[--C-:B------:R-:W-:Y:S01]  /*c370*/  FFMA.FTZ R146, R48, c[0x0][0x2d0], -R163.reuse ;  /* 0x0000b40030927a23 */ /* 0x100fe200000108a3 */
[----:B------:R-:W-:Y:S01]  /*c380*/  F2FP.PACK_AB R22, R182, R181 ;  /* 0x000000b5b616723e */ /* 0x000fe200000000ff */
[----:B------:R-:W5:Y:S02]  /*c390*/  MUFU.EX2 R137, R137 ;  /* 0x0000008900897308 */ /* 0x000f640000000800 */
[----:B------:R-:W-:Y:S01]  /*c3a0*/  F2FP.PACK_AB R21, R241, R240 ;  /* 0x000000f0f115723e */ /* 0x000fe200000000ff */
[--C-:B------:R-:W-:Y:S01]  /*c3b0*/  FFMA.FTZ R147, R49, c[0x0][0x2d0], -R163.reuse ;  /* 0x0000b40031937a23 */ /* 0x100fe200000108a3 */
[----:B------:R-:W-:Y:S01]  /*c3c0*/  F2FP.PACK_AB R23, R243, R242 ;  /* 0x000000f2f317723e */ /* 0x000fe200000000ff */
[----:B------:R-:W-:Y:S01]  /*c3d0*/  LDSM.16.MT88.4 R48, [R220+0x7100] ;  /* 0x00710000dc30783b */ /* 0x000fe20000004200 */
[----:B------:R-:W-:Y:S02]  /*c3e0*/  FFMA.FTZ R163, R65, c[0x0][0x2d0], -R163 ;  /* 0x0000b40041a37a23 */ /* 0x000fe400000108a3 */
[----:B------:R-:W-:Y:S02]  /*c3f0*/  FADD.FTZ R240, R240, R179 ;  /* 0x000000b3f0f07221 */ /* 0x000fe40000010000 */
[----:B------:R-:W-:Y:S01]  /*c400*/  MUFU.EX2 R138, R138 ;  /* 0x0000008a008a7308 */ /* 0x000fe20000000800 */
[C---:B---3--:R-:W-:Y:S03]  /*c410*/  HMMA.16816.F32 R4, R20.reuse, R24, R4 ;  /* 0x000000181404723c */ /* 0x048fe60000001804 */
[----:B------:R-:W-:Y:S04]  /*c420*/  FADD.FTZ R241, R241, R240 ;  /* 0x000000f0f1f17221 */ /* 0x000fe80000010000 */
[----:B------:R-:W-:Y:S01]  /*c430*/  FADD.FTZ R242, R242, R241 ;  /* 0x000000f1f2f27221 */ /* 0x000fe20000010000 */
[C---:B------:R-:W-:Y:S01]  /*c440*/  HMMA.16816.F32 R8, R20.reuse, R26, R8 ;  /* 0x0000001a1408723c */ /* 0x040fe20000001808 */
[----:B------:R-:W3:Y:S01]  /*c450*/  LDSM.16.MT88.4 R24, [R224+0x5900] ;  /* 0x00590000e018783b */ /* 0x000ee20000004200 */
[----:B------:R-:W1:Y:S02]  /*c460*/  MUFU.EX2 R139, R139 ;  /* 0x0000008b008b7308 */ /* 0x000e640000000800 */
[----:B------:R-:W-:Y:S04]  /*c470*/  FADD.FTZ R243, R243, R242 ;  /* 0x000000f2f3f37221 */ /* 0x000fe80000010000 */
[C---:B------:R-:W-:Y:S04]  /*c480*/  HMMA.16816.F32 R68, R20.reuse, R28, R68 ;  /* 0x0000001c1444723c */ /* 0x040fe80000001844 */
[----:B------:R-:W-:Y:S04]  /*c490*/  MUFU.EX2 R144, R144 ;  /* 0x0000009000907308 */ /* 0x000fe80000000800 */
[C---:B------:R-:W-:Y:S01]  /*c4a0*/  HMMA.16816.F32 R72, R20.reuse, R30, R72 ;  /* 0x0000001e1448723c */ /* 0x040fe20000001848 */
[----:B------:R-:W2:Y:S05]  /*c4b0*/  LDSM.16.MT88.4 R28, [R222+0x5900] ;  /* 0x00590000de1c783b */ /* 0x000eaa0000004200 */
[----:B------:R-:W2:Y:S02]  /*c4c0*/  MUFU.EX2 R145, R145 ;  /* 0x0000009100917308 */ /* 0x000ea40000000800 */
[C---:B------:R-:W-:Y:S08]  /*c4d0*/  HMMA.16816.F32 R76, R20.reuse, R32, R76 ;  /* 0x00000020144c723c */ /* 0x040ff0000000184c */
[C---:B------:R-:W-:Y:S01]  /*c4e0*/  HMMA.16816.F32 R80, R20.reuse, R34, R80 ;  /* 0x000000221450723c */ /* 0x040fe20000001850 */
[----:B------:R-:W4:Y:S01]  /*c4f0*/  LDSM.16.MT88.4 R32, [R221+0x5900] ;  /* 0x00590000dd20783b */ /* 0x000f220000004200 */
[----:B------:R-:W-:Y:S06]  /*c500*/  MUFU.EX2 R146, R146 ;  /* 0x0000009200927308 */ /* 0x000fec0000000800 */
[C---:B-1----:R-:W-:Y:S04]  /*c510*/  HMMA.16816.F32 R84, R20.reuse, R116, R84 ;  /* 0x000000741454723c */ /* 0x042fe80000001854 */
[----:B------:R-:W1:Y:S04]  /*c520*/  MUFU.EX2 R147, R147 ;  /* 0x0000009300937308 */ /* 0x000e680000000800 */
[C---:B------:R-:W-:Y:S01]  /*c530*/  HMMA.16816.F32 R88, R20.reuse, R118, R88 ;  /* 0x000000761458723c */ /* 0x040fe20000001858 */
[----:B------:R-:W1:Y:S05]  /*c540*/  LDSM.16.MT88.4 R116, [R220+0x5900] ;  /* 0x00590000dc74783b */ /* 0x000e6a0000004200 */
[----:B------:R-:W1:Y:S02]  /*c550*/  MUFU.EX2 R163, R163 ;  /* 0x000000a300a37308 */ /* 0x000e640000000800 */
        /* <DEDUP_REMOVED lines=11> */
[----:B------:R-:W-:Y:S06]  /*c610*/  LDSM.16.MT88.4 R116, [R221+0x6100] ;  /* 0x00610000dd74783b */ /* 0x000fec0000004200 */
[----:B------:R-:W-:Y:S01]  /*c620*/  F2FP.PACK_AB R20, R121, R120 ;  /* 0x000000787914723e */ /* 0x000fe200000000ff */
[----:B------:R-:W-:Y:S01]  /*c630*/  FADD.FTZ R120, R120, R3 ;  /* 0x0000000378787221 */ /* 0x000fe20000010000 */
[----:B------:R-:W-:Y:S03]  /*c640*/  F2FP.PACK_AB R22, R123, R122 ;  /* 0x0000007a7b16723e */ /* 0x000fe600000000ff */
[----:B-----5:R-:W-:Y:S01]  /*c650*/  F2FP.PACK_AB R21, R137, R136 ;  /* 0x000000888915723e */ /* 0x020fe200000000ff */
[----:B------:R-:W-:Y:S01]  /*c660*/  FADD.FTZ R136, R136, R243 ;  /* 0x000000f388887221 */ /* 0x000fe20000010000 */
[----:B------:R-:W-:Y:S01]  /*c670*/  F2FP.PACK_AB R23, R139, R138 ;  /* 0x0000008a8b17723e */ /* 0x000fe200000000ff */
[----:B------:R-:W-:Y:S01]  /*c680*/  FADD.FTZ R121, R121, R120 ;  /* 0x0000007879797221 */ /* 0x000fe20000010000 */
[----:B------:R-:W-:Y:S01]  /*c690*/  MOV R3, R0 ;  /* 0x0000000000037202 */ /* 0x000fe20000000f00 */
[----:B------:R-:W-:Y:S02]  /*c6a0*/  FADD.FTZ R137, R137, R136 ;  /* 0x0000008889897221 */ /* 0x000fe40000010000 */
[----:B------:R-:W-:Y:S02]  /*c6b0*/  FADD.FTZ R122, R122, R121 ;  /* 0x000000797a7a7221 */ /* 0x000fe40000010000 */
[C---:B---3--:R-:W-:Y:S03]  /*c6c0*/  HMMA.16816.F32 R4, R20.reuse, R24, R4 ;  /* 0x000000181404723c */ /* 0x048fe60000001804 */
[----:B------:R-:W-:Y:S02]  /*c6d0*/  FADD.FTZ R138, R138, R137 ;  /* 0x000000898a8a7221 */ /* 0x000fe40000010000 */
[----:B------:R-:W-:Y:S02]  /*c6e0*/  FADD.FTZ R123, R123, R122 ;  /* 0x0000007a7b7b7221 */ /* 0x000fe40000010000 */
[----:B------:R-:W-:Y:S01]  /*c6f0*/  FADD.FTZ R139, R139, R138 ;  /* 0x0000008a8b8b7221 */ /* 0x000fe20000010000 */
[C---:B------:R-:W-:Y:S01]  /*c700*/  HMMA.16816.F32 R8, R20.reuse, R26, R8 ;  /* 0x0000001a1408723c */ /* 0x040fe20000001808 */
[----:B------:R-:W1:Y:S07]  /*c710*/  LDSM.16.MT88.4 R24, [R224+0x6100] ;  /* 0x00610000e018783b */ /* 0x000e6e0000004200 */
[C---:B--2---:R-:W-:Y:S08]  /*c720*/  HMMA.16816.F32 R68, R20.reuse, R28, R68 ;  /* 0x0000001c1444723c */ /* 0x044ff00000001844 */
[C---:B------:R-:W-:Y:S01]  /*c730*/  HMMA.16816.F32 R72, R20.reuse, R30, R72 ;  /* 0x0000001e1448723c */ /* 0x040fe20000001848 */
[----:B------:R-:W2:Y:S07]  /*c740*/  LDSM.16.MT88.4 R28, [R220+0x6100] ;  /* 0x00610000dc1c783b */ /* 0x000eae0000004200 */
[C---:B----4-:R-:W-:Y:S08]  /*c750*/  HMMA.16816.F32 R76, R20.reuse, R32, R76 ;  /* 0x00000020144c723c */ /* 0x050ff0000000184c */
        /* <DEDUP_REMOVED lines=8> */
[C---:B------:R-:W-:Y:S08]  /*c7e0*/  HMMA.16816.F32 R100, R20.reuse, R40, R100 ;  /* 0x000000281464723c */ /* 0x040ff00000001864 */
[C---:B------:R-:W-:Y:S01]  /*c7f0*/  HMMA.16816.F32 R104, R20.reuse, R42, R104 ;  /* 0x0000002a1468723c */ /* 0x040fe20000001868 */
[----:B------:R-:W-:Y:S07]  /*c800*/  LDSM.16.MT88.4 R40, [R222+0x7100] ;  /* 0x00710000de28783b */ /* 0x000fee0000004200 */
[C---:B------:R-:W-:Y:S08]  /*c810*/  HMMA.16816.F32 R12, R20.reuse, R116, R12 ;  /* 0x00000074140c723c */ /* 0x040ff0000000180c */
[C---:B------:R-:W-:Y:S08]  /*c820*/  HMMA.16816.F32 R108, R20.reuse, R118, R108 ;  /* 0x00000076146c723c */ /* 0x040ff0000000186c */
[C---:B--2---:R-:W-:Y:S08]  /*c830*/  HMMA.16816.F32 R16, R20.reuse, R28, R16 ;  /* 0x0000001c1410723c */ /* 0x044ff00000001810 */
[----:B------:R-:W-:Y:S01]  /*c840*/  HMMA.16816.F32 R112, R20, R30, R112 ;  /* 0x0000001e1470723c */ /* 0x000fe20000001870 */
[----:B------:R-:W2:Y:S06]  /*c850*/  LDSM.16.MT88.4 R28, [R224+0x6900] ;  /* 0x00690000e01c783b */ /* 0x000eac0000004200 */
        /* <DEDUP_REMOVED lines=30> */
[C---:B----4-:R-:W-:Y:S08]  /*ca40*/  HMMA.16816.F32 R12, R20.reuse, R36, R12 ;  /* 0x00000024140c723c */ /* 0x050ff0000000180c */
[C---:B------:R-:W-:Y:S01]  /*ca50*/  HMMA.16816.F32 R108, R20.reuse, R38, R108 ;  /* 0x00000026146c723c */ /* 0x040fe2000000186c */
[----:B------:R-:W-:Y:S07]  /*ca60*/  LDSM.16.MT88.4 R36, [R220+0x3100] ;  /* 0x00310000dc24783b */ /* 0x000fee0000004200 */
        /* <DEDUP_REMOVED lines=18> */
[C---:B---3--:R-:W-:Y:S07]  /*cb90*/  HMMA.16816.F32 R68, R20.reuse, R32, R68 ;  /* 0x000000201444723c */ /* 0x048fee0000001844 */
[--C-:B------:R-:W-:Y:S01]  /*cba0*/  FFMA.FTZ R32, R62, c[0x0][0x2d0], -R159.reuse ;  /* 0x0000b4003e207a23 */ /* 0x100fe2000001089f */
[C---:B------:R-:W-:Y:S04]  /*cbb0*/  HMMA.16816.F32 R72, R20.reuse, R34, R72 ;  /* 0x000000221448723c */ /* 0x040fe80000001848 */
[--C-:B------:R-:W-:Y:S01]  /*cbc0*/  FFMA.FTZ R33, R63, c[0x0][0x2d0], -R159.reuse ;  /* 0x0000b4003f217a23 */ /* 0x100fe2000001089f */
[----:B------:R-:W-:Y:S02]  /*cbd0*/  MUFU.EX2 R32, R32 ;  /* 0x0000002000207308 */ /* 0x000fe40000000800 */
[--C-:B------:R-:W-:Y:S01]  /*cbe0*/  FFMA.FTZ R34, R66, c[0x0][0x2d0], -R159.reuse ;  /* 0x0000b40042227a23 */ /* 0x100fe2000001089f */
[C---:B-1----:R-:W-:Y:S04]  /*cbf0*/  HMMA.16816.F32 R76, R20.reuse, R24, R76 ;  /* 0x00000018144c723c */ /* 0x042fe8000000184c */
[----:B------:R-:W-:Y:S03]  /*cc00*/  FFMA.FTZ R159, R67, c[0x0][0x2d0], -R159 ;  /* 0x0000b400439f7a23 */ /* 0x000fe6000001089f */
[----:B------:R-:W1:Y:S01]  /*cc10*/  MUFU.EX2 R33, R33 ;  /* 0x0000002100217308 */ /* 0x000e620000000800 */
[C---:B------:R-:W-:Y:S01]  /*cc20*/  HMMA.16816.F32 R80, R20.reuse, R26, R80 ;  /* 0x0000001a1450723c */ /* 0x040fe20000001850 */
[----:B------:R-:W3:Y:S07]  /*cc30*/  LDSM.16.MT88.4 R24, [R222+0x3900] ;  /* 0x00390000de18783b */ /* 0x000eee0000004200 */
[C---:B------:R-:W-:Y:S01]  /*cc40*/  HMMA.16816.F32 R84, R20.reuse, R36, R84 ;  /* 0x000000241454723c */ /* 0x040fe20000001854 */
[----:B------:R-:W-:Y:S07]  /*cc50*/  MUFU.EX2 R34, R34 ;  /* 0x0000002200227308 */ /* 0x000fee0000000800 */
[C---:B------:R-:W-:Y:S03]  /*cc60*/  HMMA.16816.F32 R88, R20.reuse, R38, R88 ;  /* 0x000000261458723c */ /* 0x040fe60000001858 */
[----:B------:R-:W4:Y:S05]  /*cc70*/  MUFU.EX2 R159, R159 ;  /* 0x0000009f009f7308 */ /* 0x000f2a0000000800 */
[C---:B--2---:R-:W-:Y:S08]  /*cc80*/  HMMA.16816.F32 R92, R20.reuse, R28, R92 ;  /* 0x0000001c145c723c */ /* 0x044ff0000000185c */
[C---:B------:R-:W-:Y:S01]  /*cc90*/  HMMA.16816.F32 R96, R20.reuse, R30, R96 ;  /* 0x0000001e1460723c */ /* 0x040fe20000001860 */
[----:B------:R-:W2:Y:S07]  /*cca0*/  LDSM.16.MT88.4 R28, [R221+0x3900] ;  /* 0x00390000dd1c783b */ /* 0x000eae0000004200 */
[C---:B------:R-:W-:Y:S08]  /*ccb0*/  HMMA.16816.F32 R100, R20.reuse, R40, R100 ;  /* 0x000000281464723c */ /* 0x040ff00000001864 */
[C---:B------:R-:W-:Y:S08]  /*ccc0*/  HMMA.16816.F32 R104, R20.reuse, R42, R104 ;  /* 0x0000002a1468723c */ /* 0x040ff00000001868 */
[C---:B------:R-:W-:Y:S08]  /*ccd0*/  HMMA.16816.F32 R12, R20.reuse, R44, R12 ;  /* 0x0000002c140c723c */ /* 0x040ff0000000180c */
[C---:B------:R-:W-:Y:S08]  /*cce0*/  HMMA.16816.F32 R108, R20.reuse, R46, R108 ;  /* 0x0000002e146c723c */ /* 0x040ff0000000186c */
[C---:B------:R-:W-:Y:S08]  /*ccf0*/  HMMA.16816.F32 R16, R20.reuse, R48, R16 ;  /* 0x000000301410723c */ /* 0x040ff00000001810 */
[----:B------:R-:W-:Y:S07]  /*cd00*/  HMMA.16816.F32 R112, R20, R50, R112 ;  /* 0x000000321470723c */ /* 0x000fee0000001870 */
[----:B------:R-:W-:Y:S01]  /*cd10*/  F2FP.PACK_AB R20, R61, R60 ;  /* 0x0000003c3d14723e */ /* 0x000fe200000000ff */
[----:B------:R-:W-:Y:S01]  /*cd20*/  FADD.FTZ R60, R60, R57 ;  /* 0x000000393c3c7221 */ /* 0x000fe20000010000 */
[----:B------:R-:W-:Y:S03]  /*cd30*/  F2FP.PACK_AB R22, R163, R64 ;  /* 0x00000040a316723e */ /* 0x000fe600000000ff */
[----:B-1----:R-:W-:Y:S01]  /*cd40*/  F2FP.PACK_AB R21, R33, R32 ;  /* 0x000000202115723e */ /* 0x002fe200000000ff */
[----:B------:R-:W-:Y:S01]  /*cd50*/  FADD.FTZ R32, R32, R59 ;  /* 0x0000003b20207221 */ /* 0x000fe20000010000 */
[----:B----4-:R-:W-:Y:S01]  /*cd60*/  F2FP.PACK_AB R23, R159, R34 ;  /* 0x000000229f17723e */ /* 0x010fe200000000ff */
[----:B------:R-:W-:Y:S02]  /*cd70*/  FADD.FTZ R61, R61, R60 ;  /* 0x0000003c3d3d7221 */ /* 0x000fe40000010000 */
[----:B------:R-:W-:Y:S02]  /*cd80*/  FADD.FTZ R33, R33, R32 ;  /* 0x0000002021217221 */ /* 0x000fe40000010000 */
[----:B------:R-:W-:Y:S02]  /*cd90*/  FADD.FTZ R64, R64, R61 ;  /* 0x0000003d40407221 */ /* 0x000fe40000010000 */
[C---:B------:R-:W-:Y:S01]  /*cda0*/  HMMA.16816.F32 R128, R20.reuse, R124, R4 ;  /* 0x0000007c1480723c */ /* 0x040fe20000001804 */
[----:B------:R-:W1:Y:S02]  /*cdb0*/  LDSM.16.MT88.4 R4, [R220+0x3900] ;  /* 0x00390000dc04783b */ /* 0x000e640000004200 */
[----:B------:R-:W-:Y:S02]  /*cdc0*/  FADD.FTZ R34, R34, R33 ;  /* 0x0000002122227221 */ /* 0x000fe40000010000 */
[----:B------:R-:W-:Y:S02]  /*cdd0*/  FADD.FTZ R236, R163, R64 ;  /* 0x00000040a3ec7221 */ /* 0x000fe40000010000 */
[----:B------:R-:W-:Y:S01]  /*cde0*/  FADD.FTZ R229, R159, R34 ;  /* 0x000000229fe57221 */ /* 0x000fe20000010000 */
[C---:B------:R-:W-:Y:S01]  /*cdf0*/  HMMA.16816.F32 R124, R20.reuse, R126, R8 ;  /* 0x0000007e147c723c */ /* 0x040fe20000001808 */
[----:B------:R-:W4:Y:S07]  /*ce00*/  LDSM.16.MT88.4 R8, [R224+0x7900] ;  /* 0x00790000e008783b */ /* 0x000f2e0000004200 */
[C---:B---3--:R-:W-:Y:S08]  /*ce10*/  HMMA.16816.F32 R68, R20.reuse, R24, R68 ;  /* 0x000000181444723c */ /* 0x048ff00000001844 */
[C---:B------:R-:W-:Y:S01]  /*ce20*/  HMMA.16816.F32 R72, R20.reuse, R26, R72 ;  /* 0x0000001a1448723c */ /* 0x040fe20000001848 */
[----:B------:R-:W3:Y:S07]  /*ce30*/  LDSM.16.MT88.4 R24, [R222+0x7900] ;  /* 0x00790000de18783b */ /* 0x000eee0000004200 */
[C---:B--2---:R-:W-:Y:S08]  /*ce40*/  HMMA.16816.F32 R76, R20.reuse, R28, R76 ;  /* 0x0000001c144c723c */ /* 0x044ff0000000184c */
[C---:B------:R-:W-:Y:S08]  /*ce50*/  HMMA.16816.F32 R80, R20.reuse, R30, R80 ;  /* 0x0000001e1450723c */ /* 0x040ff00000001850 */
[C---:B-1----:R-:W-:Y:S08]  /*ce60*/  HMMA.16816.F32 R84, R20.reuse, R4, R84 ;  /* 0x000000041454723c */ /* 0x042ff00000001854 */
[C---:B------:R-:W-:Y:S01]  /*ce70*/  HMMA.16816.F32 R88, R20.reuse, R6, R88 ;  /* 0x000000061458723c */ /* 0x040fe20000001858 */
[----:B------:R-:W1:Y:S07]  /*ce80*/  LDSM.16.MT88.4 R4, [R221+0x7900] ;  /* 0x00790000dd04783b */ /* 0x000e6e0000004200 */
[C---:B----4-:R-:W-:Y:S08]  /*ce90*/  HMMA.16816.F32 R92, R20.reuse, R8, R92 ;  /* 0x00000008145c723c */ /* 0x050ff0000000185c */
[C---:B------:R-:W-:Y:S01]  /*cea0*/  HMMA.16816.F32 R96, R20.reuse, R10, R96 ;  /* 0x0000000a1460723c */ /* 0x040fe20000001860 */
[----:B------:R-:W2:Y:S07]  /*ceb0*/  LDSM.16.MT88.4 R8, [R220+0x7900] ;  /* 0x00790000dc08783b */ /* 0x000eae0000004200 */
[C---:B---3--:R-:W-:Y:S08]  /*cec0*/  HMMA.16816.F32 R100, R20.reuse, R24, R100 ;  /* 0x000000181464723c */ /* 0x048ff00000001864 */
[C---:B------:R-:W-:Y:S08]  /*ced0*/  HMMA.16816.F32 R104, R20.reuse, R26, R104 ;  /* 0x0000001a1468723c */ /* 0x040ff00000001868 */
[C---:B-1----:R-:W-:Y:S08]  /*cee0*/  HMMA.16816.F32 R120, R20.reuse, R4, R12 ;  /* 0x000000041478723c */ /* 0x042ff0000000180c */
[C---:B------:R-:W-:Y:S08]  /*cef0*/  HMMA.16816.F32 R108, R20.reuse, R6, R108 ;  /* 0x00000006146c723c */ /* 0x040ff0000000186c */
[C---:B--2---:R-:W-:Y:S08]  /*cf00*/  HMMA.16816.F32 R116, R20.reuse, R8, R16 ;  /* 0x000000081474723c */ /* 0x044ff00000001810 */
[----:B------:R-:W-:Y:S01]  /*cf10*/  HMMA.16816.F32 R112, R20, R10, R112 ;  /* 0x0000000a1470723c */ /* 0x000fe20000001870 */
[----:B------:R-:W-:-:S07]  /*cf20*/  @P0 BRA `(.L_x_2329) ;  /* 0xffffcc1000000947 */ /* 0x000fce000383ffff */
.L_x_2328:
        /* <DEDUP_REMOVED lines=9> */
[----:B-1----:R-:W-:Y:S01]  /*cfc0*/  FADD.FTZ R5, R6, R5 ;  /* 0x0000000506057221 */ /* 0x002fe20000010000 */
[----:B------:R-:W-:Y:S01]  /*cfd0*/  MOV R6, 0xff800000 ;  /* 0xff80000000067802 */ /* 0x000fe20000000f00 */
[----:B--2---:R-:W-:-:S03]  /*cfe0*/  FADD.FTZ R2, R2, R7 ;  /* 0x0000000702027221 */ /* 0x004fc60000010000 */
[----:B------:R-:W-:Y:S02]  /*cff0*/  FSETP.NE.FTZ.AND P1, PT, R5, RZ, PT ;  /* 0x000000ff0500720b */ /* 0x000fe40003f35000 */
[----:B------:R-:W-:-:S11]  /*d000*/  FSETP.NE.FTZ.AND P0, PT, R2, RZ, PT ;  /* 0x000000ff0200720b */ /* 0x000fd60003f15000 */
[----:B------:R-:W1:Y:S01]  /*d010*/  @P1 MUFU.RCP R4, R5 ;  /* 0x0000000500041308 */ /* 0x000e620000001000 */
[----:B------:R-:W-:Y:S02]  /*d020*/  @P1 MOV R8, 0x3f317218 ;  /* 0x3f31721800081802 */ /* 0x000fe40000000f00 */
[----:B------:R-:W-:-:S03]  /*d030*/  @P0 MOV R7, 0x3f317218 ;  /* 0x3f31721800070802 */ /* 0x000fc60000000f00 */
        /* <DEDUP_REMOVED lines=74> */
.L_x_2324:
        /* <DEDUP_REMOVED lines=119> */
.L_x_2331:
[----:B--2---:R-:W-:Y:S01]  /*dc50*/  LOP3.LUT R3, R7, 0xffffffe0, RZ, 0xc0, !PT ;  /* 0xffffffe007037812 */ /* 0x004fe200078ec0ff */
[----:B------:R-:W1:Y:S01]  /*dc60*/  S2R R10, SR_CTAID.Y ;  /* 0x00000000000a7919 */ /* 0x000e620000002600 */
[----:B------:R-:W-:Y:S01]  /*dc70*/  SHF.R.S32.HI R7, RZ, 0x1f, R2 ;  /* 0x0000001fff077819 */ /* 0x000fe20000011402 */
[----:B------:R-:W-:Y:S01]  /*dc80*/  IMAD.MOV.U32 R13, RZ, RZ, c[0x0][0x4e8] ;  /* 0x00013a00ff0d7624 */ /* 0x000fe200078e00ff */
[----:B------:R-:W-:Y:S01]  /*dc90*/  MOV R19, R21 ;  /* 0x0000001500137202 */ /* 0x000fe20000000f00 */
[----:B------:R-:W-:Y:S01]  /*dca0*/  IMAD.IADD R12, R0, 0x1, -R3 ;  /* 0x00000001000c7824 */ /* 0x000fe200078e0a03 */
[----:B------:R-:W2:Y:S01]  /*dcb0*/  S2R R39, SR_CTAID.X ;  /* 0x0000000000277919 */ /* 0x000ea20000002500 */
[----:B------:R-:W-:Y:S01]  /*dcc0*/  LEA.HI R7, R7, R2, RZ, 0x3 ;  /* 0x0000000207077211 */ /* 0x000fe200078f18ff */
[----:B------:R-:W-:Y:S01]  /*dcd0*/  IMAD.MOV.U32 R18, RZ, RZ, R20 ;  /* 0x000000ffff127224 */ /* 0x000fe200078e0014 */
[----:B------:R-:W-:Y:S01]  /*dce0*/  LEA.HI R3, R9, R9, RZ, 0x1 ;  /* 0x0000000909037211 */ /* 0x000fe200078f08ff */
        /* <DEDUP_REMOVED lines=8> */
[----:B------:R-:W-:Y:S02]  /*dd70*/  ISETP.NE.AND P1, PT, R13, 0x1, PT ;  /* 0x000000010d00780c */ /* 0x000fe40003f25270 */
[----:B------:R-:W-:Y:S01]  /*dd80*/  IADD3 R13, R9, -R14, RZ ;  /* 0x8000000e090d7210 */ /* 0x000fe20007ffe0ff */
[----:B------:R-:W-:Y:S01]  /*dd90*/  IMAD R2, R2, 0x10, R11 ;  /* 0x0000001002027824 */ /* 0x000fe200078e020b */
[----:B------:R-:W-:Y:S01]  /*dda0*/  LOP3.LUT P2, RZ, R12, 0x3, RZ, 0xc0, !PT ;  /* 0x000000030cff7812 */ /* 0x000fe2000784c0ff */
        /* <DEDUP_REMOVED lines=12> */
[----:B------:R-:W-:Y:S02]  /*de70*/  SHF.R.S32.HI R13, RZ, 0x1f, R228 ;  /* 0x0000001fff0d7819 */ /* 0x000fe400000114e4 */
[----:B------:R-:W-:Y:S01]  /*de80*/  SEL R14, R228, RZ, !P0 ;  /* 0x000000ffe40e7207 */ /* 0x000fe20004000000 */
[----:B------:R-:W-:Y:S01]  /*de90*/  IMAD R7, R10, c[0x0][0x494], R7 ;  /* 0x000125000a077a24 */ /* 0x000fe200078e0207 */
[----:B------:R-:W-:Y:S01]  /*dea0*/  SEL R13, R13, RZ, !P0 ;  /* 0x000000ff0d0d7207 */ /* 0x000fe20004000000 */
[----:B------:R-:W-:-:S02]  /*deb0*/  IMAD.IADD R9, R0, 0x1, -R9 ;  /* 0x0000000100097824 */ /* 0x000fc400078e0a09 */
[----:B------:R-:W-:-:S04]  /*dec0*/  @P1 IMAD.HI.U32 R0, R3, c[0x0][0x4ec], RZ ;  /* 0x00013b0003001a27 */ /* 0x000fc800078e00ff */
[----:B------:R-:W-:Y:S01]  /*ded0*/  IMAD.IADD R19, R19, 0x1, R7 ;  /* 0x0000000113137824 */ /* 0x000fe200078e0207 */
[----:B------:R-:W-:Y:S01]  /*dee0*/  MOV R7, R3 ;  /* 0x0000000300077202 */ /* 0x000fe20000000f00 */
[----:B------:R-:W-:Y:S01]  /*def0*/  IMAD R11, R11, c[0x0][0x3e8], RZ ;  /* 0x0000fa000b0b7a24 */ /* 0x000fe200078e02ff */
[----:B------:R-:W-:Y:S01]  /*df00*/  @P1 SHF.R.U32.HI R7, RZ, c[0x0][0x4f0], R0 ;  /* 0x00013c00ff071a19 */ /* 0x000fe20000011600 */
[----:B------:R-:W-:-:S03]  /*df10*/  IMAD.WIDE.U32 R20, R10, c[0x0][0x3e8], R20 ;  /* 0x0000fa000a147a25 */ /* 0x000fc600078e0014 */
[----:B------:R-:W-:Y:S01]  /*df20*/  SHF.R.S32.HI R16, RZ, 0x1f, R7 ;  /* 0x0000001fff107819 */ /* 0x000fe20000011407 */
[----:B------:R-:W-:Y:S01]  /*df30*/  IMAD R11, R10, c[0x0][0x3ec], R11 ;  /* 0x0000fb000a0b7a24 */ /* 0x000fe200078e020b */
[----:B------:R-:W-:Y:S01]  /*df40*/  IADD3 R10, -R7, RZ, RZ ;  /* 0x000000ff070a7210 */ /* 0x000fe20007ffe1ff */
[----:B------:R-:W-:Y:S02]  /*df50*/  IMAD R0, R9, 0x20, R32 ;  /* 0x0000002009007824 */ /* 0x000fe400078e0220 */
[----:B------:R-:W-:Y:S02]  /*df60*/  IMAD.IADD R21, R21, 0x1, R11 ;  /* 0x0000000115157824 */ /* 0x000fe400078e020b */
[----:B------:R-:W-:Y:S02]  /*df70*/  IMAD R11, R39, 0x80, R0 ;  /* 0x00000080270b7824 */ /* 0x000fe400078e0200 */
[----:B------:R-:W-:Y:S02]  /*df80*/  IMAD R15, R13, c[0x0][0x498], RZ ;  /* 0x000126000d0f7a24 */ /* 0x000fe400078e02ff */
[----:B------:R-:W-:-:S04]  /*df90*/  IMAD.WIDE.U32 R18, R14, c[0x0][0x498], R18 ;  /* 0x000126000e127a25 */ /* 0x000fc800078e0012 */
[----:B------:R-:W-:Y:S01]  /*dfa0*/  IMAD R10, R10, c[0x0][0x4e8], R3 ;  /* 0x00013a000a0a7a24 */ /* 0x000fe200078e0203 */
[----:B------:R-:W-:Y:S01]  /*dfb0*/  IADD3 R18, P0, R7, R18, RZ ;  /* 0x0000001207127210 */ /* 0x000fe20007f1e0ff */
[----:B------:R-:W-:-:S03]  /*dfc0*/  @P1 IMAD.HI.U32 R0, R11, c[0x0][0x4ec], RZ ;  /* 0x00013b000b001a27 */ /* 0x000fc600078e00ff */
[----:B------:R-:W-:Y:S01]  /*dfd0*/  SHF.R.S32.HI R12, RZ, 0x1f, R10 ;  /* 0x0000001fff0c7819 */ /* 0x000fe2000001140a */
[----:B------:R-:W-:Y:S02]  /*dfe0*/  IMAD R3, R14, c[0x0][0x49c], R15 ;  /* 0x000127000e037a24 */ /* 0x000fe400078e020f */
        /* <DEDUP_REMOVED lines=13> */
[----:B------:R-:W-:Y:S01]  /*e0c0*/  IMAD R34, R34, c[0x0][0x4e8], R11 ;  /* 0x00013a0022227a24 */ /* 0x000fe200078e020b */
[----:B------:R-:W-:Y:S01]  /*e0d0*/  LOP3.LUT R16, R3, 0x38, R0, 0xf8, !PT ;  /* 0x0000003803107812 */ /* 0x000fe200078ef800 */
[----:B------:R-:W-:Y:S01]  /*e0e0*/  IMAD.IADD R10, R19, 0x1, R9 ;  /* 0x00000001130a7824 */ /* 0x000fe200078e0209 */
[----:B------:R-:W-:Y:S01]  /*e0f0*/  SHF.R.U32.HI R3, RZ, 0x3, R3 ;  /* 0x00000003ff037819 */ /* 0x000fe20000011603 */
[----:B------:R-:W-:Y:S01]  /*e100*/  SHFL.IDX PT, R42, R12, RZ, 0x1c1f ;  /* 0x001c1fff0c2a7589 */ /* 0x000fe200000e0000 */
[----:B------:R-:W-:Y:S01]  /*e110*/  SHF.R.S32.HI R9, RZ, 0x1f, R7 ;  /* 0x0000001fff097819 */ /* 0x000fe20000011407 */
[----:B------:R-:W-:Y:S01]  /*e120*/  IMAD R13, R14, c[0x0][0x3f4], R13 ;  /* 0x0000fd000e0d7a24 */ /* 0x000fe200078e020d */
[----:B------:R-:W-:Y:S01]  /*e130*/  LEA.HI.X R10, R18, c[0x0][0x454], R10, 0x2, P0 ;  /* 0x00011500120a7a11 */ /* 0x000fe200000f140a */
[----:B------:R1:W-:Y:S01]  /*e140*/  SHFL.IDX PT, R44, R12, 0x1, 0x1c1f ;  /* 0x003c1f000c2c7f89 */ /* 0x0003e200000e0000 */
[C---:B------:R-:W-:Y:S01]  /*e150*/  IMAD R11, R39.reuse, 0x80, R2 ;  /* 0x00000080270b7824 */ /* 0x040fe200078e0202 */
[----:B------:R-:W-:Y:S01]  /*e160*/  LOP3.LUT R3, R16, R3, RZ, 0x3c, !PT ;  /* 0x0000000310037212 */ /* 0x000fe200078e3cff */
[----:B------:R-:W-:Y:S01]  /*e170*/  IMAD.WIDE.U32 R14, R14, c[0x0][0x3f0], R20 ;  /* 0x0000fc000e0e7a25 */ /* 0x000fe200078e0014 */
[----:B------:R-:W2:Y:S01]  /*e180*/  SHFL.IDX PT, R43, R10, RZ, 0x1c1f ;  /* 0x001c1fff0a2b7589 */ /* 0x000ea200000e0000 */
[----:B------:R-:W-:-:S02]  /*e190*/  LEA R39, R39, R32, 0x7 ;  /* 0x0000002027277211 */ /* 0x000fc400078e38ff */
[----:B-----5:R-:W-:Y:S01]  /*e1a0*/  IMAD R2, R8, c[0x0][0x4e8], RZ ;  /* 0x00013a0008027a24 */ /* 0x020fe200078e02ff */
[----:B------:R-:W3:Y:S01]  /*e1b0*/  SHFL.IDX PT, R45, R10, 0x1, 0x1c1f ;  /* 0x003c1f000a2d7f89 */ /* 0x000ee200000e0000 */
[----:B------:R-:W-:Y:S01]  /*e1c0*/  IMAD R16, R9, c[0x0][0x3e0], RZ ;  /* 0x0000f80009107a24 */ /* 0x000fe200078e02ff */
[----:B------:R-:W-:Y:S01]  /*e1d0*/  IADD3 R9, R11, 0x8, RZ ;  /* 0x000000080b097810 */ /* 0x000fe20007ffe0ff */
[----:B------:R-:W-:Y:S01]  /*e1e0*/  IMAD.IADD R13, R15, 0x1, R13 ;  /* 0x000000010f0d7824 */ /* 0x000fe200078e020d */
[-C--:B------:R-:W-:Y:S01]  /*e1f0*/  ISETP.GE.OR P0, PT, R11, R2.reuse, P2 ;  /* 0x000000020b00720c */ /* 0x080fe20001706670 */
[----:B------:R-:W-:Y:S01]  /*e200*/  IMAD.SHL.U32 R8, R5, 0x8, RZ ;  /* 0x0000000805087824 */ /* 0x000fe200078e00ff */
[----:B------:R-:W-:Y:S01]  /*e210*/  ISETP.GE.OR P2, PT, R9, R2, P2 ;  /* 0x000000020900720c */ /* 0x000fe20001746670 */
[----:B------:R-:W-:-:S03]  /*e220*/  IMAD R16, R7, c[0x0][0x3e4], R16 ;  /* 0x0000f90007107a24 */ /* 0x000fc600078e0210 */
[----:B------:R-:W-:-:S04]  /*e230*/  LOP3.LUT R8, R3, 0x7ffffe00, R8, 0xf8, !PT ;  /* 0x7ffffe0003087812 */ /* 0x000fc800078ef808 */
[----:B------:R-:W-:Y:S02]  /*e240*/  SHF.L.U32 R40, R8, 0x1, RZ ;  /* 0x0000000108287819 */ /* 0x000fe400000006ff */
[----:B-1----:R-:W-:Y:S01]  /*e250*/  MOV R12, R14 ;  /* 0x0000000e000c7202 */ /* 0x002fe20000000f00 */
[----:B--2---:R1:W-:Y:S04]  /*e260*/  @!P0 ST.E [R42.64], R4 ;  /* 0x000000042a008985 */ /* 0x0043e8000c101912 */
[----:B------:R-:W-:Y:S01]  /*e270*/  IMAD.WIDE.U32 R14, R7, c[0x0][0x3e0], R12 ;  /* 0x0000f800070e7a25 */ /* 0x000fe200078e000c */
[----:B------:R-:W-:Y:S01]  /*e280*/  SHF.R.S32.HI R7, RZ, 0x1f, R34 ;  /* 0x0000001fff077819 */ /* 0x000fe20000011422 */
[----:B---3--:R1:W-:Y:S02]  /*e290*/  @!P2 ST.E [R44.64], R6 ;  /* 0x000000062c00a985 */ /* 0x0083e4000c101912 */
[----:B------:R-:W-:-:S02]  /*e2a0*/  IMAD.IADD R15, R15, 0x1, R16 ;  /* 0x000000010f0f7824 */ /* 0x000fc400078e0210 */
[----:B------:R-:W-:Y:S01]  /*e2b0*/  IMAD R7, R7, c[0x0][0x3d8], RZ ;  /* 0x0000f60007077a24 */ /* 0x000fe200078e02ff */
[----:B------:R1:W2:Y:S03]  /*e2c0*/  LDS.128 R28, [R40+0x1080] ;  /* 0x00108000281c7984 */ /* 0x0002a60000000c00 */
[C---:B------:R-:W-:Y:S01]  /*e2d0*/  IMAD R3, R34.reuse, c[0x0][0x3dc], R7 ;  /* 0x0000f70022037a24 */ /* 0x040fe200078e0207 */
[----:B------:R1:W3:Y:S01]  /*e2e0*/  LDS.128 R24, [R40+0x2080] ;  /* 0x0020800028187984 */ /* 0x0002e20000000c00 */
[----:B------:R-:W-:-:S03]  /*e2f0*/  IMAD.WIDE.U32 R34, R34, c[0x0][0x3d8], R14 ;  /* 0x0000f60022227a25 */ /* 0x000fc600078e000e */
[----:B------:R1:W4:Y:S01]  /*e300*/  LDS.128 R20, [R40+0x3080] ;  /* 0x0030800028147984 */ /* 0x0003220000000c00 */
[----:B------:R-:W-:Y:S01]  /*e310*/  IMAD.IADD R3, R35, 0x1, R3 ;  /* 0x0000000123037824 */ /* 0x000fe200078e0203 */
[C---:B------:R-:W-:Y:S02]  /*e320*/  LEA R38, P0, R34.reuse, c[0x0][0x380], 0x1 ;  /* 0x0000e00022267a11 */ /* 0x040fe400078008ff */
[----:B------:R1:W1:Y:S02]  /*e330*/  LDS.128 R16, [R40+0x5080] ;  /* 0x0050800028107984 */ /* 0x0002640000000c00 */
[----:B------:R-:W-:Y:S02]  /*e340*/  LEA.HI.X R37, R34, c[0x0][0x384], R3, 0x1, P0 ;  /* 0x0000e10022257a11 */ /* 0x000fe400000f0c03 */
[----:B------:R1:W1:Y:S01]  /*e350*/  LDS.128 R12, [R40+0x6080] ;  /* 0x00608000280c7984 */ /* 0x0002620000000c00 */
[----:B------:R-:W-:-:S03]  /*e360*/  ISETP.GE.AND P0, PT, R39, R2, PT ;  /* 0x000000022700720c */ /* 0x000fc60003f06270 */
[----:B------:R1:W1:Y:S04]  /*e370*/  LDS.128 R8, [R40+0x7080] ;  /* 0x0070800028087984 */ /* 0x0002680000000c00 */
[----:B------:R1:W1:Y:S04]  /*e380*/  SHFL.IDX PT, R42, R38, RZ, 0x181f ;  /* 0x00181fff262a7589 */ /* 0x00026800000e0000 */
[----:B------:R1:W1:Y:S02]  /*e390*/  SHFL.IDX PT, R43, R37, RZ, 0x181f ;  /* 0x00181fff252b7589 */ /* 0x00026400000e0000 */
[----:B------:R-:W-:Y:S05]  /*e3a0*/  @P0 BRA `(.L_x_2333) ;  /* 0x000000b000000947 */ /* 0x000fea0003800000 */
[----:B------:R-:W5:Y:S01]  /*e3b0*/  LDS.128 R32, [R40+0x80] ;  /* 0x0000800028207984 */ /* 0x000f620000000c00 */
[----:B------:R-:W-:-:S02]  /*e3c0*/  ISETP.GE.AND P0, PT, R36, c[0x0][0x3c8], PT ;  /* 0x0000f20024007a0c */ /* 0x000fc40003f06270 */
[----:B------:R-:W-:Y:S01]  /*e3d0*/  ISETP.GE.AND P1, PT, R0, c[0x0][0x3c8], PT ;  /* 0x0000f20000007a0c */ /* 0x000fe20003f26270 */
[----:B-1----:R-:W1:Y:S10]  /*e3e0*/  LDS.128 R4, [R40+0x4080] ;  /* 0x0040800028047984 */ /* 0x002e740000000c00 */
[----:B------:R-:W-:-:S02]  /*e3f0*/  @!P0 SHF.R.S32.HI R3, RZ, 0x1f, R36 ;  /* 0x0000001fff038819 */ /* 0x000fc40000011424 */
[----:B------:R-:W-:Y:S02]  /*e400*/  @!P1 IMAD.WIDE R44, R0, 0x2, R42 ;  /* 0x00000002002c9825 */ /* 0x000fe400078e022a */
[----:B------:R-:W-:-:S04]  /*e410*/  @!P0 LEA.HI R3, R3, R36, RZ, 0x3 ;  /* 0x0000002403038211 */ /* 0x000fc800078f18ff */
[----:B------:R-:W-:-:S05]  /*e420*/  @!P0 LOP3.LUT R3, R3, 0xfffffff8, RZ, 0xc0, !PT ;  /* 0xfffffff803038812 */ /* 0x000fca00078ec0ff */
[----:B------:R-:W-:Y:S01]  /*e430*/  @!P0 IMAD.WIDE R42, R3, 0x2, R42 ;  /* 0x00000002032a8825 */ /* 0x000fe200078e022a */
[----:B-----5:R4:W-:Y:S04]  /*e440*/  @!P1 ST.E.128 [R44.64], R32 ;  /* 0x000000202c009985 */ /* 0x0209e8000c101d12 */
[----:B-1----:R4:W-:Y:S02]  /*e450*/  @!P0 ST.E.128 [R42.64], R4 ;  /* 0x000000042a008985 */ /* 0x0029e4000c101d12 */
.L_x_2333:
[----:B------:R-:W-:Y:S05]  /*e460*/  BSYNC B0 ;  /* 0x0000000000007941 */ /* 0x000fea0003800000 */
.L_x_2332:
[----:B------:R-:W-:Y:S01]  /*e470*/  IADD3 R3, R39, 0x20, RZ ;  /* 0x0000002027037810 */ /* 0x000fe20007ffe0ff */
[----:B----4-:R4:W3:Y:S01]  /*e480*/  SHFL.IDX PT, R5, R37, 0x1, 0x181f ;  /* 0x00381f0025057f89 */ /* 0x0108e200000e0000 */
[----:B------:R-:W-:Y:S02]  /*e490*/  BSSY B0, `(.L_x_2334) ;  /* 0x000000d000007945 */ /* 0x000fe40003800000 */
[----:B------:R-:W-:Y:S01]  /*e4a0*/  ISETP.GE.AND P0, PT, R3, R2, PT ;  /* 0x000000020300720c */ /* 0x000fe20003f06270 */
[----:B-1----:R4:W1:-:S12]  /*e4b0*/  SHFL.IDX PT, R4, R38, 0x1, 0x181f ;  /* 0x00381f0026047f89 */ /* 0x00285800000e0000 */
[----:B------:R-:W-:Y:S05]  /*e4c0*/  @P0 BRA `(.L_x_2335) ;  /* 0x0000009000000947 */ /* 0x000fea0003800000 */
[----:B------:R-:W-:Y:S02]  /*e4d0*/  ISETP.GE.AND P0, PT, R36, c[0x0][0x3c8], PT ;  /* 0x0000f20024007a0c */ /* 0x000fe40003f06270 */
[----:B------:R-:W-:-:S11]  /*e4e0*/  ISETP.GE.AND P1, PT, R0, c[0x0][0x3c8], PT ;  /* 0x0000f20000007a0c */ /* 0x000fd60003f26270 */
[----:B------:R-:W-:Y:S02]  /*e4f0*/  @!P0 SHF.R.S32.HI R3, RZ, 0x1f, R36 ;  /* 0x0000001fff038819 */ /* 0x000fe40000011424 */
[----:B-1-3--:R-:W-:Y:S02]  /*e500*/  @!P1 IMAD.WIDE R6, R0, 0x2, R4 ;  /* 0x0000000200069825 */ /* 0x00afe400078e0204 */
[----:B------:R-:W-:-:S03]  /*e510*/  @!P0 LEA.HI R3, R3, R36, RZ, 0x3 ;  /* 0x0000002403038211 */ /* 0x000fc600078f18ff */
[----:B--2---:R1:W-:Y:S01]  /*e520*/  @!P1 ST.E.128 [R6.64], R28 ;  /* 0x0000001c06009985 */ /* 0x0043e2000c101d12 */
[----:B------:R-:W-:-:S05]  /*e530*/  @!P0 LOP3.LUT R3, R3, 0xfffffff8, RZ, 0xc0, !PT ;  /* 0xfffffff803038812 */ /* 0x000fca00078ec0ff */
[----:B------:R-:W-:-:S05]  /*e540*/  @!P0 IMAD.WIDE R4, R3, 0x2, R4 ;  /* 0x0000000203048825 */ /* 0x000fca00078e0204 */
[----:B------:R1:W-:Y:S02]  /*e550*/  @!P0 ST.E.128 [R4.64], R16 ;  /* 0x0000001004008985 */ /* 0x0003e4000c101d12 */
.L_x_2335:
[----:B------:R-:W-:Y:S05]  /*e560*/  BSYNC B0 ;  /* 0x0000000000007941 */ /* 0x000fea0003800000 */
.L_x_2334:
[----:B------:R-:W-:Y:S01]  /*e570*/  IADD3 R3, R39, 0x40, RZ ;  /* 0x0000004027037810 */ /* 0x000fe20007ffe0ff */
[----:B-1-3--:R1:W3:Y:S01]  /*e580*/  SHFL.IDX PT, R5, R37, 0x2, 0x181f ;  /* 0x00581f0025057f89 */ /* 0x00a2e200000e0000 */
        /* <DEDUP_REMOVED lines=13> */
.L_x_2337:
[----:B------:R-:W-:Y:S05]  /*e660*/  BSYNC B0 ;  /* 0x0000000000007941 */ /* 0x000fea0003800000 */
.L_x_2336:
[----:B------:R-:W-:Y:S01]  /*e670*/  IADD3 R39, R39, 0x60, RZ ;  /* 0x0000006027277810 */ /* 0x000fe20007ffe0ff */
[----:B---3--:R3:W1:Y:S03]  /*e680*/  SHFL.IDX PT, R5, R37, 0x3, 0x181f ;  /* 0x00781f0025057f89 */ /* 0x00866600000e0000 */
[----:B------:R-:W-:Y:S01]  /*e690*/  ISETP.GE.AND P0, PT, R39, R2, PT ;  /* 0x000000022700720c */ /* 0x000fe20003f06270 */
[----:B----4-:R3:W4:-:S12]  /*e6a0*/  SHFL.IDX PT, R4, R38, 0x3, 0x181f ;  /* 0x00781f0026047f89 */ /* 0x01071800000e0000 */
        /* <DEDUP_REMOVED lines=12> */
.L_x_2330:
        /* <DEDUP_REMOVED lines=18> */
.L_x_2338:
        /* <DEDUP_REMOVED lines=42> */
.L_x_2340:
[----:B------:R-:W-:Y:S05]  /*eb30*/  BSYNC B0 ;  /* 0x0000000000007941 */ /* 0x000fea0003800000 */
.L_x_2339:
        /* <DEDUP_REMOVED lines=59> */
.L_x_2342:
[----:B------:R-:W-:Y:S05]  /*eef0*/  BSYNC B0 ;  /* 0x0000000000007941 */ /* 0x000fea0003800000 */
.L_x_2341:
        /* <DEDUP_REMOVED lines=15> */
.L_x_2344:
[----:B------:R-:W-:Y:S05]  /*eff0*/  BSYNC B0 ;  /* 0x0000000000007941 */ /* 0x000fea0003800000 */
.L_x_2343:
        /* <DEDUP_REMOVED lines=15> */
.L_x_2346:
[----:B------:R-:W-:Y:S05]  /*f0f0*/  BSYNC B0 ;  /* 0x0000000000007941 */ /* 0x000fea0003800000 */
.L_x_2345:
        /* <DEDUP_REMOVED lines=16> */
.L_x_2347:
        /* <DEDUP_REMOVED lines=16> */
.L_x_3570:


//--------------------- .text._ZN7cutlass13device_kernelIN5flash19enable_sm80_to_sm89INS1_16FlashAttnFwdSm80INS1_25CollectiveMainloopFwdSm80ILi8ELi1ELb1EN4cute5tupleIJNS5_1CILi128EEES8_S8_EEELi128ENS_6half_tEfNS_4arch4Sm80ELb1ELb0ELb0ELb1ELb0ELb1ELb1ELb0EEENS1_21CollectiveEpilogueFwdIS9_NS6_IJNS7_ILi1EEESF_SF_EEESA_SC_Li256ELb1ELb1ELb0ELb0EEENS1_19SingleTileSchedulerILb1ELb0ELb1ELi128EEEEEEEEEvNT_6ParamsE --------------------------
	.section	.text._ZN7cutlass13device_kernelIN5flash19enable_sm80_to_sm89INS1_16FlashAttnFwdSm80INS1_25CollectiveMainloopFwdSm80ILi8ELi1ELb1EN4cute5tupleIJNS5_1CILi128EEES8_S8_EEELi128ENS_6half_tEfNS_4arch4Sm80ELb1ELb0ELb0ELb1ELb0ELb1ELb1ELb0EEENS1_21CollectiveEpilogueFwdIS9_NS6_IJNS7_ILi1EEESF_SF_EEESA_SC_Li256ELb1ELb1ELb0ELb0EEENS1_19SingleTileSchedulerILb1ELb0ELb1ELi128EEEEEEEEEvNT_6ParamsE,"ax",@progbits
	.sectioninfo	@"SHI_REGISTERS=255"
	.align	128
.text._ZN7cutlass13device_kernelIN5flash19enable_sm80_to_sm89INS1_16FlashAttnFwdSm80INS1_25CollectiveMainloopFwdSm80ILi8ELi1ELb1EN4cute5tupleIJNS5_1CILi128EEES8_S8_EEELi128ENS_6half_tEfNS_4arch4Sm80ELb1ELb0ELb0ELb1ELb0ELb1ELb1ELb0EEENS1_21CollectiveEpilogueFwdIS9_NS6_IJNS7_ILi1EEESF_SF_EEESA_SC_Li256ELb1ELb1ELb0ELb0EEENS1_19SingleTileSchedulerILb1ELb0ELb1ELi128EEEEEEEEEvNT_6ParamsE:
        .type           _ZN7cutlass13device_kernelIN5flash19enable_sm80_to_sm89INS1_16FlashAttnFwdSm80INS1_25CollectiveMainloopFwdSm80ILi8ELi1ELb1EN4cute5tupleIJNS5_1CILi128EEES8_S8_EEELi128ENS_6half_tEfNS_4arch4Sm80ELb1ELb0ELb0ELb1ELb0ELb1ELb1ELb0EEENS1_21CollectiveEpilogueFwdIS9_NS6_IJNS7_ILi1EEESF_SF_EEESA_SC_Li256ELb1ELb1ELb0ELb0EEENS1_19SingleTileSchedulerILb1ELb0ELb1ELi128EEEEEEEEEvNT_6ParamsE,@function
        .size           _ZN7cutlass13device_kernelIN5flash19enable_sm80_to_sm89INS1_16FlashAttnFwdSm80INS1_25CollectiveMainloopFwdSm80ILi8ELi1ELb1EN4cute5tupleIJNS5_1CILi128EEES8_S8_EEELi128ENS_6half_tEfNS_4arch4Sm80ELb1ELb0ELb0ELb1ELb0ELb1ELb1ELb0EEENS1_21CollectiveEpilogueFwdIS9_NS6_IJNS7_ILi1EEESF_SF_EEESA_SC_Li256ELb1ELb1ELb0ELb0EEENS1_19SingleTileSchedulerILb1ELb0ELb1ELi128EEEEEEEEEvNT_6ParamsE,(.L_x_3571 - _ZN7cutlass13device_kernelIN5flash19enable_sm80_to_sm89INS1_16FlashAttnFwdSm80INS1_25CollectiveMainloopFwdSm80ILi8ELi1ELb1EN4cute5tupleIJNS5_1CILi128EEES8_S8_EEELi128ENS_6half_tEfNS_4arch4Sm80ELb1ELb0ELb0ELb1ELb0ELb1ELb1ELb0EEENS1_21CollectiveEpilogueFwdIS9_NS6_IJNS7_ILi1EEESF_SF_EEESA_SC_Li256ELb1ELb1ELb0ELb0EEENS1_19SingleTileSchedulerILb1ELb0ELb1ELi128EEEEEEEEEvNT_6ParamsE)
        .other          _ZN7cutlass13device_kernelIN5flash19enable_sm80_to_sm89INS1_16FlashAttnFwdSm80INS1_25CollectiveMainloopFwdSm80ILi8ELi1ELb1EN4cute5tupleIJNS5_1CILi128EEES8_S8_EEELi128ENS_6half_tEfNS_4arch4Sm80ELb1ELb0ELb0ELb1ELb0ELb1ELb1ELb0EEENS1_21CollectiveEpilogueFwdIS9_NS6_IJNS7_ILi1EEESF_SF_EEESA_SC_Li256ELb1ELb1ELb0ELb0EEENS1_19SingleTileSchedulerILb1ELb0ELb1ELi128EEEEEEEEEvNT_6ParamsE,@"STO_CUDA_ENTRY STV_DEFAULT"
_ZN7cutlass13device_kernelIN5flash19enable_sm80_to_sm89INS1_16FlashAttnFwdSm80INS1_25CollectiveMainloopFwdSm80ILi8ELi1ELb1EN4cute5tupleIJNS5_1CILi128EEES8_S8_EEELi128ENS_6half_tEfNS_4arch4Sm80ELb1ELb0ELb0ELb1ELb0ELb1ELb1ELb0EEENS1_21CollectiveEpilogueFwdIS9_NS6_IJNS7_ILi1EEESF_SF_EEESA_SC_Li256ELb1ELb1ELb0ELb0EEENS1_19SingleTileSchedulerILb1ELb0ELb1ELi128EEEEEEEEEvNT_6ParamsE:
        /* <DEDUP_REMOVED lines=17> */
.L_x_2349:
        /* <DEDUP_REMOVED lines=8> */
.L_x_2351:
[----:B------:R-:W-:-:S04]  /*0190*/  MOV R0, c[0x0][0x54c] ;  /* 0x0001530000007a02 */ /* 0x000fc80000000f00 */
.L_x_2350:
[----:B------:R-:W-:Y:S01]  /*01a0*/  USHF.L.U32 UR4, UR4, 0x7, URZ ;  /* 0x0000000704047899 */ /* 0x000fe2000800063f */
[----:B-----5:R-:W-:-:S05]  /*01b0*/  IMAD R0, R0, c[0x0][0x548], RZ ;  /* 0x0001520000007a24 */ /* 0x020fca00078e02ff */
[----:B------:R-:W-:-:S04]  /*01c0*/  MOV R12, UR4 ;  /* 0x00000004000c7c02 */ /* 0x000fc80008000f00 */
[----:B------:R-:W-:-:S04]  /*01d0*/  ISETP.GE.AND P0, PT, R12, R0, PT ;  /* 0x000000000c00720c */ /* 0x000fc80003f06270 */
[----:B------:R-:W-:-:S05]  /*01e0*/  SEL R0, R5, 0xffffffff, !P0 ;  /* 0xffffffff05007807 */ /* 0x000fca0004000000 */
[----:B------:R2:W-:Y:S01]  /*01f0*/  STL [R1+0x5c], R0 ;  /* 0x00005c0001007387 */ /* 0x0005e20000100800 */
[----:B------:R-:W-:Y:S05]  /*0200*/  BRA `(.L_x_2352) ;  /* 0x0000014000007947 */ /* 0x000fea0003800000 */
.L_x_2348:
[----:B------:R-:W-:-:S04]  /*0210*/  ISETP.NE.U32.AND P0, PT, RZ, c[0x0][0x568], PT ;  /* 0x00015a00ff007a0c */ /* 0x000fc80003f05070 */
[----:B------:R-:W-:-:S13]  /*0220*/  ISETP.NE.AND.EX P0, PT, RZ, c[0x0][0x56c], PT, P0 ;  /* 0x00015b00ff007a0c */ /* 0x000fda0003f05300 */
[----:B------:R-:W-:Y:S05]  /*0230*/  @!P0 BRA `(.L_x_2353) ;  /* 0x0000002000008947 */ /* 0x000fea0003800000 */
[----:B------:R1:W5:Y:S01]  /*0240*/  LDG.E R0, [R2.64] ;  /* 0x0000000802007981 */ /* 0x000362000c1e1900 */
[----:B------:R-:W-:Y:S05]  /*0250*/  BRA `(.L_x_2354) ;  /* 0x0000009000007947 */ /* 0x000fea0003800000 */
.L_x_2353:
        /* <DEDUP_REMOVED lines=8> */
.L_x_2355:
[----:B------:R-:W-:-:S04]  /*02e0*/  MOV R0, c[0x0][0x54c] ;  /* 0x0001530000007a02 */ /* 0x000fc80000000f00 */
.L_x_2354:
[----:B------:R-:W-:Y:S01]  /*02f0*/  USHF.L.U32 UR4, UR4, 0x7, URZ ;  /* 0x0000000704047899 */ /* 0x000fe2000800063f */
[----:B-----5:R-:W-:-:S05]  /*0300*/  IMAD R0, R0, c[0x0][0x548], RZ ;  /* 0x0001520000007a24 */ /* 0x020fca00078e02ff */
[----:B------:R-:W-:-:S04]  /*0310*/  MOV R12, UR4 ;  /* 0x00000004000c7c02 */ /* 0x000fc80008000f00 */
[----:B------:R-:W-:-:S04]  /*0320*/  ISETP.GE.AND P0, PT, R12, R0, PT ;  /* 0x000000000c00720c */ /* 0x000fc80003f06270 */
[----:B------:R-:W-:-:S05]  /*0330*/  SEL R0, R5, 0xffffffff, !P0 ;  /* 0xffffffff05007807 */ /* 0x000fca0004000000 */
[----:B------:R2:W-:Y:S04]  /*0340*/  STL [R1+0x5c], R0 ;  /* 0x00005c0001007387 */ /* 0x0005e80000100800 */
.L_x_2352:
        /* <DEDUP_REMOVED lines=40> */
.L_x_2356:
[----:B------:R-:W-:-:S04]  /*05d0*/  ISETP.NE.U32.AND P0, PT, RZ, c[0x0][0x368], PT ;  /* 0x0000da00ff007a0c */ /* 0x000fc80003f05070 */
[----:B------:R-:W-:-:S13]  /*05e0*/  ISETP.NE.AND.EX P0, PT, RZ, c[0x0][0x36c], PT, P0 ;  /* 0x0000db00ff007a0c */ /* 0x000fda0003f05300 */
[----:B------:R-:W-:Y:S05]  /*05f0*/  @!P0 BRA `(.L_x_2357) ;  /* 0x0000003000008947 */ /* 0x000fea0003800000 */
[----:B--2---:R-:W-:-:S05]  /*0600*/  IMAD.WIDE R4, R18, R14, c[0x0][0x368] ;  /* 0x0000da0012047625 */ /* 0x004fca00078e020e */
[----:B------:R2:W5:Y:S01]  /*0610*/  LDG.E R8, [R4.64] ;  /* 0x0000000804087981 */ /* 0x000562000c1e1900 */
[----:B------:R-:W-:Y:S05]  /*0620*/  BRA `(.L_x_2358) ;  /* 0x0000004000007947 */ /* 0x000fea0003800000 */
.L_x_2357:
[----:B------:R-:W-:Y:S05]  /*0630*/  @!P5 BRA `(.L_x_2358) ;  /* 0x000000300000d947 */ /* 0x000fea0003800000 */
[----:B--2---:R2:W3:Y:S04]  /*0640*/  LDG.E R0, [R4.64] ;  /* 0x0000000804007981 */ /* 0x0044e8000c1e1900 */
[----:B--2---:R-:W3:Y:S02]  /*0650*/  LDG.E R4, [R4.64+0x4] ;  /* 0x0000040804047981 */ /* 0x004ee4000c1e1900 */
[----:B---3--:R-:W-:Y:S02]  /*0660*/  IADD3 R8, -R0, R4, RZ ;  /* 0x0000000400087210 */ /* 0x008fe40007ffe1ff */
.L_x_2358:
        /* <DEDUP_REMOVED lines=11> */
[----:B------:R2:W-:Y:S01]  /*0720*/  STL [R1], R2 ;  /* 0x0000000201007387 */ /* 0x0005e20000100800 */
        /* <DEDUP_REMOVED lines=90> */
[-C--:B------:R-:W-:Y:S01]  /*0cd0*/  IMAD R5, R5, R209.reuse, R0 ;  /* 0x000000d105057224 */ /* 0x080fe200078e0200 */
        /* <DEDUP_REMOVED lines=267> */
.L_x_2406:
        /* <DEDUP_REMOVED lines=50> */
.L_x_2364:
[----:B------:R-:W-:Y:S05]  /*20b0*/  BSYNC B0 ;  /* 0x0000000000007941 */ /* 0x000fea0003800000 */
.L_x_2363:
        /* <DEDUP_REMOVED lines=40> */
.L_x_2366:
[----:B------:R-:W-:Y:S05]  /*2340*/  BSYNC B0 ;  /* 0x0000000000007941 */ /* 0x000fea0003800000 */
.L_x_2365:
        /* <DEDUP_REMOVED lines=40> */
.L_x_2368:
[----:B------:R-:W-:Y:S05]  /*25d0*/  BSYNC B0 ;  /* 0x0000000000007941 */ /* 0x000fea0003800000 */
.L_x_2367:
        /* <DEDUP_REMOVED lines=38> */
.L_x_2370:
[----:B------:R-:W-:Y:S05]  /*2840*/  BSYNC B0 ;  /* 0x0000000000007941 */ /* 0x000fea0003800000 */
.L_x_2369:
        /* <DEDUP_REMOVED lines=74> */
.L_x_2374:
[----:B------:R-:W-:Y:S05]  /*2cf0*/  BSYNC B0 ;  /* 0x0000000000007941 */ /* 0x000fea0003800000 */
.L_x_2373:
        /* <DEDUP_REMOVED lines=59> */
.L_x_2372:
[----:B------:R-:W-:Y:S05]  /*30b0*/  BSYNC B1 ;  /* 0x0000000000017941 */ /* 0x000fea0003800000 */
.L_x_2371:
        /* <DEDUP_REMOVED lines=62> */
.L_x_2378:
[----:B------:R-:W-:Y:S05]  /*34a0*/  BSYNC B0 ;  /* 0x0000000000007941 */ /* 0x000fea0003800000 */
.L_x_2377:
        /* <DEDUP_REMOVED lines=59> */
.L_x_2376:
[----:B------:R-:W-:Y:S05]  /*3860*/  BSYNC B1 ;  /* 0x0000000000017941 */ /* 0x000fea0003800000 */
.L_x_2375:
        /* <DEDUP_REMOVED lines=62> */
.L_x_2382:
[----:B------:R-:W-:Y:S05]  /*3c50*/  BSYNC B0 ;  /* 0x0000000000007941 */ /* 0x000fea0003800000 */
.L_x_2381:
        /* <DEDUP_REMOVED lines=59> */
.L_x_2380:
[----:B------:R-:W-:Y:S05]  /*4010*/  BSYNC B1 ;  /* 0x0000000000017941 */ /* 0x000fea0003800000 */
.L_x_2379:
        /* <DEDUP_REMOVED lines=60> */
.L_x_2385:
[----:B------:R-:W-:Y:S05]  /*43e0*/  BSYNC B0 ;  /* 0x0000000000007941 */ /* 0x000fea0003800000 */
.L_x_2384:
        /* <DEDUP_REMOVED lines=59> */
.L_x_2362:
        /* <DEDUP_REMOVED lines=224> */
.L_x_2387:
[----:B-1----:R-:W-:Y:S05]  /*55a0*/  BSYNC B0 ;  /* 0x0000000000007941 */ /* 0x002fea0003800000 */
.L_x_2386:
        /* <DEDUP_REMOVED lines=115> */
.L_x_2389:
[----:B------:R-:W-:Y:S05]  /*5ce0*/  BSYNC B0 ;  /* 0x0000000000007941 */ /* 0x000fea0003800000 */
.L_x_2388:
        /* <DEDUP_REMOVED lines=115> */
.L_x_2391:
[----:B------:R-:W-:Y:S05]  /*6420*/  BSYNC B0 ;  /* 0x0000000000007941 */ /* 0x000fea0003800000 */
.L_x_2390:
        /* <DEDUP_REMOVED lines=116> */
.L_x_2361:
        /* <DEDUP_REMOVED lines=19> */
.L_x_2393:
[----:B------:R-:W-:Y:S05]  /*6ca0*/  BSYNC B0 ;  /* 0x0000000000007941 */ /* 0x000fea0003800000 */
.L_x_2392:
        /* <DEDUP_REMOVED lines=19> */
.L_x_2395:
[----:B------:R-:W-:Y:S05]  /*6de0*/  BSYNC B0 ;  /* 0x0000000000007941 */ /* 0x000fea0003800000 */
.L_x_2394:
        /* <DEDUP_REMOVED lines=19> */
.L_x_2397:
[----:B------:R-:W-:Y:S05]  /*6f20*/  BSYNC B0 ;  /* 0x0000000000007941 */ /* 0x000fea0003800000 */
.L_x_2396:
        /* <DEDUP_REMOVED lines=18> */
.L_x_2383:
[----:B------:R-:W-:Y:S05]  /*7050*/  BSYNC B2 ;  /* 0x0000000000027941 */ /* 0x000fea0003800000 */
.L_x_2360:
        /* <DEDUP_REMOVED lines=83> */
.L_x_2399:
[----:B-1----:R-:W-:Y:S05]  /*7590*/  BSYNC B0 ;  /* 0x0000000000007941 */ /* 0x002fea0003800000 */
.L_x_2398:
        /* <DEDUP_REMOVED lines=19> */
.L_x_2401:
[----:B------:R-:W-:Y:S05]  /*76d0*/  BSYNC B0 ;  /* 0x0000000000007941 */ /* 0x000fea0003800000 */
.L_x_2400:
        /* <DEDUP_REMOVED lines=19> */
.L_x_2403:
[----:B------:R-:W-:Y:S05]  /*7810*/  BSYNC B0 ;  /* 0x0000000000007941 */ /* 0x000fea0003800000 */
.L_x_2402:
        /* <DEDUP_REMOVED lines=19> */
.L_x_2405:
[----:B------:R-:W-:Y:S05]  /*7950*/  BSYNC B0 ;  /* 0x0000000000007941 */ /* 0x000fea0003800000 */
.L_x_2404:
        /* <DEDUP_REMOVED lines=37> */
.L_x_2359:
[----:B------:R-:W3:Y:S01]  /*7bb0*/  LDL.LU R28, [R1+0x4] ;  /* 0x00000400011c7983 */ /* 0x000ee20000300800 */
[----:B------:R-:W-:-:S03]  /*7bc0*/  IMAD.MOV.U32 R203, RZ, RZ, c[0x0][0x2c4] ;  /* 0x0000b100ffcb7624 */ /* 0x000fc600078e00ff */
[----:B------:R-:W4:Y:S01]  /*7bd0*/  LDL R234, [R1] ;  /* 0x0000000001ea7983 */ /* 0x000f220000100800 */
        /* <DEDUP_REMOVED lines=78> */
[----:B------:R-:W-:Y:S01]  /*80c0*/  SHF.R.S32.HI R11, RZ, 0x1f, R22 ;  /* 0x0000001fff0b7819 */ /* 0x000fe20000011416 */
[----:B------:R-:W-:Y:S01]  /*80d0*/  IMAD.MOV.U32 R195, RZ, RZ, c[0x0][0x1e0] ;  /* 0x00007800ffc37624 */ /* 0x000fe200078e00ff */
[----:B------:R-:W-:Y:S01]  /*80e0*/  ISETP.NE.AND.EX P1, PT, RZ, c[0x0][0x34c], PT, P1 ;  /* 0x0000d300ff007a0c */ /* 0x000fe20003f25310 */
[----:B------:R-:W-:Y:S01]  /*80f0*/  IMAD.MOV.U32 R121, RZ, RZ, R28 ;  /* 0x000000ffff797224 */ /* 0x000fe200078e001c */
[----:B------:R-:W-:Y:S01]  /*8100*/  IADD3 R34, P0, R70, R5, RZ ;  /* 0x0000000546227210 */ /* 0x000fe20007f1e0ff */
[C---:B------:R-:W-:Y:S01]  /*8110*/  IMAD.SHL.U32 R202, R195.reuse, 0x80, RZ ;  /* 0x00000080c3ca7824 */ /* 0x040fe200078e00ff */
[----:B------:R-:W-:Y:S01]  /*8120*/  IADD3 R188, R208, -0x1, RZ ;  /* 0xffffffffd0bc7810 */ /* 0x000fe20007ffe0ff */
[----:B------:R-:W-:Y:S01]  /*8130*/  IMAD.WIDE.U32 R200, R195, 0x40, RZ ;  /* 0x00000040c3c87825 */ /* 0x000fe200078e00ff */
[----:B------:R-:W-:-:S02]  /*8140*/  LOP3.LUT R121, R121, 0xfffffffe, RZ, 0xc0, !PT ;  /* 0xfffffffe79797812 */ /* 0x000fc400078ec0ff */
[----:B------:R-:W-:Y:S01]  /*8150*/  SHF.R.S32.HI R87, RZ, 0x1f, R188 ;  /* 0x0000001fff577819 */ /* 0x000fe200000114bc */
[----:B----4-:R-:W-:Y:S02]  /*8160*/  IMAD R46, R205, c[0x0][0x2c4], RZ ;  /* 0x0000b100cd2e7a24 */ /* 0x010fe400078e02ff */
[----:B------:R-:W-:Y:S02]  /*8170*/  IMAD.IADD R32, R234, 0x1, R70 ;  /* 0x00000001ea207824 */ /* 0x000fe400078e0246 */
[----:B------:R-:W-:Y:S01]  /*8180*/  IMAD.SHL.U32 R25, R70, 0x40, RZ ;  /* 0x0000004046197824 */ /* 0x000fe200078e00ff */
[----:B------:R-:W-:Y:S02]  /*8190*/  BAR.SYNC.DEFER_BLOCKING 0x0 ;  /* 0x0000000000007b1d */ /* 0x000fe40000010000 */
[----:B------:R-:W-:Y:S02]  /*81a0*/  ISETP.GE.AND P5, PT, R32, R46, PT ;  /* 0x0000002e2000720c */ /* 0x000fe40003fa6270 */
[----:B------:R-:W-:Y:S01]  /*81b0*/  LOP3.LUT R25, R25, 0x1c0, RZ, 0xc0, !PT ;  /* 0x000001c019197812 */ /* 0x000fe200078ec0ff */
[----:B--2---:R-:W-:-:S03]  /*81c0*/  IMAD.WIDE.U32 R2, R174, c[0x0][0x178], RZ ;  /* 0x00005e00ae027a25 */ /* 0x004fc600078e00ff */
[----:B------:R-:W-:Y:S01]  /*81d0*/  SHF.R.U32.HI R43, RZ, 0x3, R25 ;  /* 0x00000003ff2b7819 */ /* 0x000fe20000011619 */
[----:B------:R-:W-:Y:S01]  /*81e0*/  IMAD.IADD R3, R3, 0x1, R0 ;  /* 0x0000000103037824 */ /* 0x000fe200078e0200 */
[----:B------:R-:W-:-:S03]  /*81f0*/  LOP3.LUT R0, R6, 0xfffffff8, RZ, 0xc0, !PT ;  /* 0xfffffff806007812 */ /* 0x000fc600078ec0ff */
[----:B------:R-:W-:-:S04]  /*8200*/  IMAD.WIDE.U32 R2, R38, c[0x0][0x1b8], R2 ;  /* 0x00006e0026027a25 */ /* 0x000fc800078e0002 */
[----:B------:R-:W-:Y:S01]  /*8210*/  IMAD.IADD R68, R228, 0x1, -R0 ;  /* 0x00000001e4447824 */ /* 0x000fe200078e0a00 */
[----:B------:R-:W-:Y:S01]  /*8220*/  SEL R0, R22, RZ, !P1 ;  /* 0x000000ff16007207 */ /* 0x000fe20004800000 */
[----:B------:R-:W-:Y:S01]  /*8230*/  IMAD.IADD R3, R3, 0x1, R4 ;  /* 0x0000000103037824 */ /* 0x000fe200078e0204 */
[----:B------:R-:W-:Y:S01]  /*8240*/  SHF.R.S32.HI R4, RZ, 0x1f, R5 ;  /* 0x0000001fff047819 */ /* 0x000fe20000011405 */
[C---:B------:R-:W-:Y:S01]  /*8250*/  IMAD R7, R68.reuse, 0x20, R70 ;  /* 0x0000002044077824 */ /* 0x040fe200078e0246 */
[----:B------:R-:W-:Y:S01]  /*8260*/  SEL R5, R11, RZ, !P1 ;  /* 0x000000ff0b057207 */ /* 0x000fe20004800000 */
[----:B------:R-:W-:Y:S01]  /*8270*/  IMAD.SHL.U32 R30, R68, 0x8, RZ ;  /* 0x00000008441e7824 */ /* 0x000fe200078e00ff */
[----:B------:R-:W-:Y:S01]  /*8280*/  LEA.HI.X.SX32 R37, R70, R4, 0x1, P0 ;  /* 0x0000000446257211 */ /* 0x000fe200000f0eff */
[----:B------:R-:W-:Y:S01]  /*8290*/  IMAD.IADD R7, R234, 0x1, R7 ;  /* 0x00000001ea077824 */ /* 0x000fe200078e0207 */
[----:B------:R-:W-:Y:S01]  /*82a0*/  ISETP.NE.U32.AND P1, PT, RZ, c[0x0][0x350], PT ;  /* 0x0000d400ff007a0c */ /* 0x000fe20003f25070 */
[----:B------:R-:W-:Y:S01]  /*82b0*/  IMAD R4, R5, c[0x0][0x1c0], RZ ;  /* 0x0000700005047a24 */ /* 0x000fe200078e02ff */
[----:B------:R-:W-:Y:S01]  /*82c0*/  SHF.R.S32.HI R31, RZ, 0x1f, R30 ;  /* 0x0000001fff1f7819 */ /* 0x000fe2000001141e */
[----:B------:R-:W-:Y:S01]  /*82d0*/  @P3 IMAD.HI.U32 R8, R7, c[0x0][0x2c8], RZ ;  /* 0x0000b20007083a27 */ /* 0x000fe200078e00ff */
[----:B------:R-:W-:-:S02]  /*82e0*/  ISETP.NE.AND.EX P1, PT, RZ, c[0x0][0x354], PT, P1 ;  /* 0x0000d500ff007a0c */ /* 0x000fc40003f25310 */
[----:B------:R-:W-:Y:S01]  /*82f0*/  IADD3 R33, R30, 0x40, RZ ;  /* 0x000000401e217810 */ /* 0x000fe20007ffe0ff */
[----:B------:R-:W-:Y:S01]  /*8300*/  IMAD.MOV.U32 R6, RZ, RZ, R7 ;  /* 0x000000ffff067224 */ /* 0x000fe200078e0007 */
[----:B------:R-:W-:Y:S01]  /*8310*/  @P3 SHF.R.U32.HI R6, RZ, c[0x0][0x2cc], R8 ;  /* 0x0000b300ff063a19 */ /* 0x000fe20000011608 */
[C---:B------:R-:W-:Y:S02]  /*8320*/  IMAD R4, R0.reuse, c[0x0][0x1c4], R4 ;  /* 0x0000710000047a24 */ /* 0x040fe400078e0204 */
[----:B------:R-:W-:Y:S01]  /*8330*/  IMAD.WIDE.U32 R2, R0, c[0x0][0x1c0], R2 ;  /* 0x0000700000027a25 */ /* 0x000fe200078e0002 */
[----:B------:R-:W-:-:S03]  /*8340*/  SHF.R.S32.HI R8, RZ, 0x1f, R6 ;  /* 0x0000001fff087819 */ /* 0x000fc60000011406 */
[----:B------:R-:W-:Y:S02]  /*8350*/  IMAD.MOV R0, RZ, RZ, -R6 ;  /* 0x000000ffff007224 */ /* 0x000fe400078e0a06 */
        /* <DEDUP_REMOVED lines=12> */
[----:B------:R-:W-:-:S04]  /*8420*/  IMAD.WIDE.U32 R6, R38, c[0x0][0x1e8], R4 ;  /* 0x00007a0026067a25 */ /* 0x000fc800078e0004 */
[C---:B------:R-:W-:Y:S02]  /*8430*/  IMAD R0, R8.reuse, c[0x0][0x1ac], R0 ;  /* 0x00006b0008007a24 */ /* 0x040fe400078e0200 */
[----:B------:R-:W-:-:S04]  /*8440*/  IMAD.WIDE.U32 R4, R8, c[0x0][0x1a8], R2 ;  /* 0x00006a0008047a25 */ /* 0x000fc800078e0002 */
[----:B------:R-:W-:Y:S01]  /*8450*/  IMAD.IADD R0, R5, 0x1, R0 ;  /* 0x0000000105007824 */ /* 0x000fe200078e0200 */
[C---:B------:R-:W-:Y:S01]  /*8460*/  LEA R24, P0, R4.reuse, c[0x0][0x160], 0x1 ;  /* 0x0000580004187a11 */ /* 0x040fe200078008ff */
[----:B------:R-:W-:Y:S02]  /*8470*/  IMAD R9, R213, c[0x0][0x1e8], RZ ;  /* 0x00007a00d5097a24 */ /* 0x000fe400078e02ff */
[----:B------:R-:W-:Y:S01]  /*8480*/  IMAD.MOV.U32 R5, RZ, RZ, c[0x0][0x1e4] ;  /* 0x00007900ff057624 */ /* 0x000fe200078e00ff */
[----:B------:R-:W-:Y:S01]  /*8490*/  LEA.HI.X R23, R4, c[0x0][0x164], R0, 0x1, P0 ;  /* 0x0000590004177a11 */ /* 0x000fe200000f0c00 */
[----:B------:R-:W-:Y:S01]  /*84a0*/  IMAD.MOV.U32 R0, RZ, RZ, 0x7 ;  /* 0x00000007ff007424 */ /* 0x000fe200078e00ff */
[----:B------:R-:W-:Y:S01]  /*84b0*/  SHFL.IDX PT, R8, R24, 0x1, 0x181f ;  /* 0x00381f0018087f89 */ /* 0x000fe200000e0000 */
[----:B------:R-:W-:-:S03]  /*84c0*/  IMAD R9, R38, c[0x0][0x1ec], R9 ;  /* 0x00007b0026097a24 */ /* 0x000fc600078e0209 */
[----:B------:R-:W-:Y:S01]  /*84d0*/  SHF.L.U64.HI R193, R195, R0, c[0x0][0x1e4] ;  /* 0x00007900c3c17619 */ /* 0x000fe20000010200 */
[----:B------:R-:W-:Y:S01]  /*84e0*/  IMAD.IADD R7, R9, 0x1, R7 ;  /* 0x0000000109077824 */ /* 0x000fe200078e0207 */
[----:B------:R-:W1:Y:S04]  /*84f0*/  SHFL.IDX PT, R14, R24, RZ, 0x181f ;  /* 0x00181fff180e7589 */ /* 0x000e6800000e0000 */
[----:B------:R-:W-:Y:S04]  /*8500*/  SHFL.IDX PT, R9, R23, 0x1, 0x181f ;  /* 0x00381f0017097f89 */ /* 0x000fe800000e0000 */
[----:B------:R-:W2:Y:S01]  /*8510*/  SHFL.IDX PT, R15, R23, RZ, 0x181f ;  /* 0x00181fff170f7589 */ /* 0x000ea200000e0000 */
[--C-:B---3--:R-:W-:Y:S01]  /*8520*/  @P2 IMAD.MOV.U32 R2, RZ, RZ, R12.reuse ;  /* 0x000000ffff022224 */ /* 0x108fe200078e000c */
[----:B------:R-:W-:Y:S01]  /*8530*/  @P2 SHF.R.S32.HI R3, RZ, 0x1f, R12 ;  /* 0x0000001fff032819 */ /* 0x000fe2000001140c */
[----:B------:R-:W-:-:S02]  /*8540*/  @!P2 IMAD.MOV.U32 R2, RZ, RZ, R22 ;  /* 0x000000ffff02a224 */ /* 0x000fc400078e0016 */
[----:B------:R-:W-:-:S03]  /*8550*/  @!P2 IMAD.MOV.U32 R3, RZ, RZ, R11 ;  /* 0x000000ffff03a224 */ /* 0x000fc600078e000b */
[----:B------:R-:W-:Y:S01]  /*8560*/  SEL R36, R2, RZ, !P1 ;  /* 0x000000ff02247207 */ /* 0x000fe20004800000 */
[----:B------:R-:W-:Y:S01]  /*8570*/  IMAD.IADD R2, R206, 0x1, -R70 ;  /* 0x00000001ce027824 */ /* 0x000fe200078e0a46 */
[----:B------:R-:W-:Y:S02]  /*8580*/  SEL R35, R3, RZ, !P1 ;  /* 0x000000ff03237207 */ /* 0x000fe40004800000 */
[----:B-1----:R-:W-:Y:S01]  /*8590*/  @!P5 LEA R16, P1, R30, R14, 0x1 ;  /* 0x0000000e1e10d211 */ /* 0x002fe200078208ff */
[----:B------:R-:W-:Y:S02]  /*85a0*/  IMAD R22, R188, -0x80, R2 ;  /* 0xffffff80bc167824 */ /* 0x000fe400078e0202 */
[----:B------:R-:W-:Y:S01]  /*85b0*/  IMAD R0, R35, c[0x0][0x1f0], RZ ;  /* 0x00007c0023007a24 */ /* 0x000fe200078e02ff */
[----:B--2---:R-:W-:Y:S01]  /*85c0*/  @!P5 LEA.HI.X R17, R30, R15, R31, 0x1, P1 ;  /* 0x0000000f1e11d211 */ /* 0x004fe200008f0c1f */
[----:B------:R-:W-:Y:S01]  /*85d0*/  IMAD.WIDE.U32 R6, R36, c[0x0][0x1f0], R6 ;  /* 0x00007c0024067a25 */ /* 0x000fe200078e0006 */
[----:B------:R-:W-:-:S02]  /*85e0*/  ISETP.GE.AND P6, PT, R22, 0x1, PT ;  /* 0x000000011600780c */ /* 0x000fc40003fc6270 */
[----:B------:R-:W-:Y:S01]  /*85f0*/  ISETP.GE.AND P2, PT, R22, 0x21, PT ;  /* 0x000000211600780c */ /* 0x000fe20003f46270 */
[----:B------:R-:W-:Y:S01]  /*8600*/  IMAD R2, R36, c[0x0][0x1f4], R0 ;  /* 0x00007d0024027a24 */ /* 0x000fe200078e0200 */
[C---:B------:R-:W-:Y:S01]  /*8610*/  ISETP.GE.AND P4, PT, R22.reuse, 0x41, PT ;  /* 0x000000411600780c */ /* 0x040fe20003f86270 */
[----:B------:R-:W-:Y:S01]  /*8620*/  IMAD R0, R193, R188, RZ ;  /* 0x000000bcc1007224 */ /* 0x000fe200078e02ff */
[----:B------:R-:W-:Y:S01]  /*8630*/  ISETP.GE.AND P3, PT, R22, 0x61, PT ;  /* 0x000000611600780c */ /* 0x000fe20003f66270 */
[----:B------:R-:W-:Y:S01]  /*8640*/  IMAD.IADD R231, R7, 0x1, R2 ;  /* 0x0000000107e77824 */ /* 0x000fe200078e0202 */
[----:B------:R1:W-:Y:S01]  /*8650*/  STL.64 [R1+0x48], R6 ;  /* 0x0000480601007387 */ /* 0x0003e20000100a00 */
[----:B------:R-:W-:Y:S01]  /*8660*/  IMAD.MOV.U32 R230, RZ, RZ, R6 ;  /* 0x000000ffffe67224 */ /* 0x000fe200078e0006 */
[----:B------:R-:W-:Y:S01]  /*8670*/  ISETP.GE.AND P1, PT, R30, c[0x0][0x198], PT ;  /* 0x000066001e007a0c */ /* 0x000fe20003f26270 */
[-C--:B------:R-:W-:Y:S02]  /*8680*/  IMAD R0, R87, R202.reuse, R0 ;  /* 0x000000ca57007224 */ /* 0x080fe400078e0200 */
[----:B------:R-:W-:Y:S01]  /*8690*/  IMAD.WIDE.U32 R2, R188, R202, R230 ;  /* 0x000000cabc027225 */ /* 0x000fe200078e00e6 */
[----:B------:R-:W-:Y:S03]  /*86a0*/  STL.64 [R1+0x38], R230 ;  /* 0x000038e601007387 */ /* 0x000fe60000100a00 */
[----:B------:R-:W-:Y:S01]  /*86b0*/  IMAD.IADD R3, R3, 0x1, R0 ;  /* 0x0000000103037824 */ /* 0x000fe200078e0200 */
[----:B------:R-:W-:-:S04]  /*86c0*/  @P6 LEA R18, P0, R2, c[0x0][0x1c8], 0x1 ;  /* 0x0000720002126a11 */ /* 0x000fc800078008ff */
[----:B------:R-:W-:Y:S02]  /*86d0*/  @P6 LEA.HI.X R19, R2, c[0x0][0x1cc], R3, 0x1, P0 ;  /* 0x0000730002136a11 */ /* 0x000fe400000f0c03 */
[----:B------:R-:W-:-:S04]  /*86e0*/  @P2 LEA R0, P0, R195, R2, 0x5 ;  /* 0x00000002c3002211 */ /* 0x000fc800078028ff */
[----:B------:R-:W-:Y:S02]  /*86f0*/  @P2 LEA.HI.X R4, R195, R3, R5, 0x5, P0 ;  /* 0x00000003c3042211 */ /* 0x000fe400000f2c05 */
[----:B------:R-:W-:-:S04]  /*8700*/  @P2 LEA R20, P0, R0, c[0x0][0x1c8], 0x1 ;  /* 0x0000720000142a11 */ /* 0x000fc800078008ff */
[----:B------:R-:W-:Y:S01]  /*8710*/  @P2 LEA.HI.X R21, R0, c[0x0][0x1cc], R4, 0x1, P0 ;  /* 0x0000730000152a11 */ /* 0x000fe200000f0c04 */
[C---:B-1----:R-:W-:Y:S01]  /*8720*/  IMAD.SHL.U32 R6, R5.reuse, 0x40, RZ ;  /* 0x0000004005067824 */ /* 0x042fe200078e00ff */
[----:B------:R-:W-:Y:S01]  /*8730*/  @P4 IADD3 R0, P0, R2, R200, RZ ;  /* 0x000000c802004210 */ /* 0x000fe20007f1e0ff */
[----:B------:R-:W-:Y:S02]  /*8740*/  @P3 IMAD R5, R5, 0x60, RZ ;  /* 0x0000006005053824 */ /* 0x000fe400078e02ff */
[----:B------:R-:W-:-:S04]  /*8750*/  IMAD.IADD R209, R201, 0x1, R6 ;  /* 0x00000001c9d17824 */ /* 0x000fc800078e0206 */
[--C-:B------:R-:W-:Y:S01]  /*8760*/  @P4 IMAD.X R4, R209, 0x1, R3.reuse, P0 ;  /* 0x00000001d1044824 */ /* 0x100fe200000e0603 */
[C---:B------:R-:W-:Y:S01]  /*8770*/  @P4 LEA R28, P0, R0.reuse, c[0x0][0x1c8], 0x1 ;  /* 0x00007200001c4a11 */ /* 0x040fe200078008ff */
[----:B------:R-:W-:Y:S01]  /*8780*/  @P3 IMAD.WIDE.U32 R2, R195, 0x60, R2 ;  /* 0x00000060c3023825 */ /* 0x000fe200078e0002 */
[----:B------:R-:W-:Y:S02]  /*8790*/  STL [R1+0x34], R209 ;  /* 0x000034d101007387 */ /* 0x000fe40000100800 */
[----:B------:R-:W-:Y:S01]  /*87a0*/  @P4 LEA.HI.X R29, R0, c[0x0][0x1cc], R4, 0x1, P0 ;  /* 0x00007300001d4a11 */ /* 0x000fe200000f0c04 */
[----:B------:R-:W-:Y:S01]  /*87b0*/  @P3 IMAD.IADD R0, R5, 0x1, R3 ;  /* 0x0000000105003824 */ /* 0x000fe200078e0203 */
[----:B------:R-:W-:Y:S01]  /*87c0*/  @P3 LEA R26, P0, R2, c[0x0][0x1c8], 0x1 ;  /* 0x00007200021a3a11 */ /* 0x000fe200078008ff */
[----:B------:R-:W1:Y:S01]  /*87d0*/  SHFL.IDX PT, R4, R24, 0x2, 0x181f ;  /* 0x00581f0018047f89 */ /* 0x000e6200000e0000 */
[----:B------:R-:W-:Y:S02]  /*87e0*/  IADD3 R3, R32, 0x20, RZ ;  /* 0x0000002020037810 */ /* 0x000fe40007ffe0ff */
[----:B------:R-:W-:Y:S01]  /*87f0*/  @P3 LEA.HI.X R27, R2, c[0x0][0x1cc], R0, 0x1, P0 ;  /* 0x00007300021b3a11 */ /* 0x000fe200000f0c00 */
[----:B------:R-:W2:Y:S01]  /*8800*/  SHFL.IDX PT, R5, R23, 0x2, 0x181f ;  /* 0x00581f0017057f89 */ /* 0x000ea200000e0000 */
[----:B------:R-:W-:-:S02]  /*8810*/  IADD3 R0, R32, 0x40, RZ ;  /* 0x0000004020007810 */ /* 0x000fc40007ffe0ff */
[-C--:B------:R-:W-:Y:S01]  /*8820*/  ISETP.GE.AND P3, PT, R3, R46.reuse, PT ;  /* 0x0000002e0300720c */ /* 0x080fe20003f66270 */
[----:B------:R3:W4:Y:S01]  /*8830*/  SHFL.IDX PT, R2, R24, 0x3, 0x181f ;  /* 0x00781f0018027f89 */ /* 0x00072200000e0000 */
[-C--:B------:R-:W-:Y:S02]  /*8840*/  ISETP.GE.AND P4, PT, R0, R46.reuse, PT ;  /* 0x0000002e0000720c */ /* 0x080fe40003f86270 */
[----:B------:R-:W-:Y:S01]  /*8850*/  IADD3 R0, R32, 0x60, RZ ;  /* 0x0000006020007810 */ /* 0x000fe20007ffe0ff */
[----:B------:R4:W4:Y:S03]  /*8860*/  SHFL.IDX PT, R3, R23, 0x3, 0x181f ;  /* 0x00781f0017037f89 */ /* 0x00092600000e0000 */
[----:B------:R-:W-:Y:S02]  /*8870*/  ISETP.GE.AND P6, PT, R0, R46, PT ;  /* 0x0000002e0000720c */ /* 0x000fe40003fc6270 */
[----:B------:R-:W-:-:S03]  /*8880*/  @!P5 SHF.R.S32.HI R0, RZ, 0x1f, R33 ;  /* 0x0000001fff00d819 */ /* 0x000fc60000011421 */
[----:B------:R-:W-:Y:S02]  /*8890*/  @!P3 LEA R12, P0, R30, R8, 0x1 ;  /* 0x000000081e0cb211 */ /* 0x000fe400078008ff */
[----:B------:R-:W-:Y:S02]  /*88a0*/  @!P5 LEA.HI R0, R0, R33, RZ, 0x3 ;  /* 0x000000210000d211 */ /* 0x000fe400078f18ff */
[----:B------:R-:W-:Y:S02]  /*88b0*/  @!P3 LEA.HI.X R13, R30, R9, R31, 0x1, P0 ;  /* 0x000000091e0db211 */ /* 0x000fe400000f0c1f */
[----:B------:R-:W-:Y:S02]  /*88c0*/  @!P5 LOP3.LUT R0, R0, 0xfffffff8, RZ, 0xc0, !PT ;  /* 0xfffffff80000d812 */ /* 0x000fe400078ec0ff */
[----:B-1----:R-:W-:Y:S02]  /*88d0*/  @!P4 LEA R10, P0, R30, R4, 0x1 ;  /* 0x000000041e0ac211 */ /* 0x002fe400078008ff */
[----:B---3--:R-:W-:Y:S01]  /*88e0*/  LEA.HI R24, R194, R228, RZ, 0x6 ;  /* 0x000000e4c2187211 */ /* 0x008fe200078f30ff */
[----:B------:R-:W-:Y:S01]  /*88f0*/  @!P5 IMAD.WIDE R14, R0, 0x2, R14 ;  /* 0x00000002000ed825 */ /* 0x000fe200078e020e */
[----:B--2---:R-:W-:-:S02]  /*8900*/  @!P4 LEA.HI.X R11, R30, R5, R31, 0x1, P0 ;  /* 0x000000051e0bc211 */ /* 0x004fc400000f0c1f */
[--C-:B----4-:R-:W-:Y:S01]  /*8910*/  @!P3 SHF.R.S32.HI R23, RZ, 0x1f, R33.reuse ;  /* 0x0000001fff17b819 */ /* 0x110fe20000011421 */
[----:B------:R-:W-:Y:S01]  /*8920*/  IMAD.SHL.U32 R24, R24, 0x8, RZ ;  /* 0x0000000818187824 */ /* 0x000fe200078e00ff */
[----:B------:R-:W-:Y:S02]  /*8930*/  @!P6 LEA R6, P0, R30, R2, 0x1 ;  /* 0x000000021e06e211 */ /* 0x000fe400078008ff */
[----:B------:R-:W-:Y:S02]  /*8940*/  @!P4 SHF.R.S32.HI R0, RZ, 0x1f, R33 ;  /* 0x0000001fff00c819 */ /* 0x000fe40000011421 */
[----:B------:R-:W-:Y:S02]  /*8950*/  @!P3 LEA.HI R23, R23, R33, RZ, 0x3 ;  /* 0x000000211717b211 */ /* 0x000fe400078f18ff */
[----:B------:R-:W-:Y:S02]  /*8960*/  LOP3.LUT R41, R24, 0xfffffe00, RZ, 0xc0, !PT ;  /* 0xfffffe0018297812 */ /* 0x000fe400078ec0ff */
[----:B------:R-:W-:-:S02]  /*8970*/  LOP3.LUT R24, R25, 0x38, R30, 0xf8, !PT ;  /* 0x0000003819187812 */ /* 0x000fc400078ef81e */
[----:B------:R-:W-:Y:S02]  /*8980*/  @!P6 LEA.HI.X R7, R30, R3, R31, 0x1, P0 ;  /* 0x000000031e07e211 */ /* 0x000fe400000f0c1f */
[----:B------:R-:W-:Y:S02]  /*8990*/  @!P4 LEA.HI R0, R0, R33, RZ, 0x3 ;  /* 0x000000210000c211 */ /* 0x000fe400078f18ff */
        /* <DEDUP_REMOVED lines=12> */
[----:B--2---:R-:W-:Y:S01]  /*8a60*/  @!P4 IMAD.SHL.U32 R15, R84, 0x2, RZ ;  /* 0x00000002540fc824 */ /* 0x004fe200078e00ff */
[----:B------:R-:W-:-:S02]  /*8a70*/  P2R R14, PR, RZ, 0x20 ;  /* 0x00000020ff0e7803 */ /* 0x000fc40000000000 */
[----:B------:R-:W-:Y:S02]  /*8a80*/  ISETP.GE.AND P5, PT, R30, c[0x0][0x1d4], PT ;  /* 0x000075001e007a0c */ /* 0x000fe40003fa6270 */
[----:B---3--:R-:W-:Y:S01]  /*8a90*/  P2R R12, PR, RZ, 0x8 ;  /* 0x00000008ff0c7803 */ /* 0x008fe20000000000 */
[----:B------:R2:W-:Y:S01]  /*8aa0*/  @!P4 LDGSTS.E.BYPASS.LTC128B.128 [R15+0x2100], [R10.64], !P1 ;  /* 0x021000000a0fcfae */ /* 0x0005e2000c901d48 */
[----:B------:R-:W-:Y:S01]  /*8ab0*/  ISETP.GE.AND P3, PT, R22, 0x1, PT ;  /* 0x000000011600780c */ /* 0x000fe20003f66270 */
[----:B----4-:R-:W-:Y:S01]  /*8ac0*/  @!P6 IMAD.SHL.U32 R8, R84, 0x2, RZ ;  /* 0x000000025408e824 */ /* 0x010fe200078e00ff */
[----:B------:R-:W-:Y:S01]  /*8ad0*/  @!P6 SHF.R.S32.HI R0, RZ, 0x1f, R33 ;  /* 0x0000001fff00e819 */ /* 0x000fe20000011421 */
[----:B------:R3:W-:Y:S03]  /*8ae0*/  @!P4 LDGSTS.E.BYPASS.LTC128B.128 [R15+0x6100], [R4.64], !P0 ;  /* 0x06100000040fcfae */ /* 0x0007e6000c101d48 */
[----:B------:R-:W-:Y:S01]  /*8af0*/  @!P6 LEA.HI R0, R0, R33, RZ, 0x3 ;  /* 0x000000210000e211 */ /* 0x000fe200078f18ff */
[----:B------:R4:W-:Y:S02]  /*8b00*/  @!P6 LDGSTS.E.BYPASS.LTC128B.128 [R8+0x3100], [R6.64], !P1 ;  /* 0x031000000608efae */ /* 0x0009e4000c901d48 */
[----:B------:R-:W-:-:S02]  /*8b10*/  @P5 LOP3.LUT R121, R121, 0x1, RZ, 0xfc, !PT ;  /* 0x0000000179795812 */ /* 0x000fc400078efcff */
[----:B------:R-:W-:Y:S02]  /*8b20*/  @!P6 LOP3.LUT R0, R0, 0xfffffff8, RZ, 0xc0, !PT ;  /* 0xfffffff80000e812 */ /* 0x000fe400078ec0ff */
[----:B------:R-:W-:-:S03]  /*8b30*/  LOP3.LUT R121, R121, 0xfffffffd, RZ, 0xc0, !PT ;  /* 0xfffffffd79797812 */ /* 0x000fc600078ec0ff */
[----:B------:R-:W-:-:S04]  /*8b40*/  @!P6 IMAD.WIDE R2, R0, 0x2, R2 ;  /* 0x000000020002e825 */ /* 0x000fc800078e0202 */
[----:B------:R-:W-:Y:S01]  /*8b50*/  @P3 IMAD.SHL.U32 R0, R84, 0x2, RZ ;  /* 0x0000000254003824 */ /* 0x000fe200078e00ff */
[----:B------:R1:W-:Y:S01]  /*8b60*/  @!P6 LDGSTS.E.BYPASS.LTC128B.128 [R8+0x7100], [R2.64], !P0 ;  /* 0x071000000208efae */ /* 0x0003e2000c101d48 */
[----:B------:R-:W-:-:S03]  /*8b70*/  ISETP.GE.AND P0, PT, R33, c[0x0][0x1d4], PT ;  /* 0x0000750021007a0c */ /* 0x000fc60003f06270 */
[----:B------:R-:W0:Y:S01]  /*8b80*/  LDGDEPBAR ;  /* 0x00000000000079af */ /* 0x000e220000000000 */
[----:B--2---:R-:W-:-:S03]  /*8b90*/  IMAD R10, R213, c[0x0][0x210], RZ ;  /* 0x00008400d50a7a24 */ /* 0x004fc600078e02ff */
[----:B------:R2:W-:Y:S01]  /*8ba0*/  @P3 LDGSTS.E.BYPASS.LTC128B.128 [R0+0x8100], [R18.64], !P5 ;  /* 0x0810000012003fae */ /* 0x0005e2000e901d48 */
[----:B---3--:R-:W-:Y:S01]  /*8bb0*/  LEA.HI R5, R194, R228, RZ, 0x4 ;  /* 0x000000e4c2057211 */ /* 0x008fe200078f20ff */
[----:B------:R-:W-:Y:S02]  /*8bc0*/  IMAD.MOV.U32 R4, RZ, RZ, 0x10 ;  /* 0x00000010ff047424 */ /* 0x000fe400078e00ff */
[----:B----4-:R-:W-:Y:S02]  /*8bd0*/  IMAD.WIDE.U32 R6, R34, c[0x0][0x208], R30 ;  /* 0x0000820022067a25 */ /* 0x010fe400078e001e */
[----:B------:R2:W-:Y:S01]  /*8be0*/  @P3 LDGSTS.E.BYPASS.LTC128B.128 [R0+0xc100], [R18.64+0x80], !P0 ;  /* 0x0c10008012003fae */ /* 0x0005e2000c101d48 */
[----:B------:R-:W-:Y:S02]  /*8bf0*/  ISETP.GE.AND P3, PT, R22, 0x41, PT ;  /* 0x000000411600780c */ /* 0x000fe40003f66270 */
[----:B------:R-:W-:-:S05]  /*8c00*/  @P0 LOP3.LUT R121, R121, 0x2, RZ, 0xfc, !PT ;  /* 0x0000000279790812 */ /* 0x000fca00078efcff */
[----:B------:R3:W-:Y:S01]  /*8c10*/  STL [R1+0x4], R121 ;  /* 0x0000047901007387 */ /* 0x0007e20000100800 */
[----:B-1----:R-:W-:Y:S01]  /*8c20*/  SHF.R.S32.HI R3, RZ, 0x4, R5 ;  /* 0x00000004ff037819 */ /* 0x002fe20000011405 */
[----:B--2---:R-:W-:-:S05]  /*8c30*/  @P2 IMAD.SHL.U32 R0, R84, 0x2, RZ ;  /* 0x0000000254002824 */ /* 0x004fca00078e00ff */
[----:B------:R1:W-:Y:S04]  /*8c40*/  @P2 LDGSTS.E.BYPASS.LTC128B.128 [R0+0x9100], [R20.64], !P5 ;  /* 0x0910000014002fae */ /* 0x0003e8000e901d48 */
[----:B------:R1:W-:Y:S02]  /*8c50*/  @P2 LDGSTS.E.BYPASS.LTC128B.128 [R0+0xd100], [R20.64+0x80], !P0 ;  /* 0x0d10008014002fae */ /* 0x0003e4000c101d48 */
[C---:B-1----:R-:W-:Y:S02]  /*8c60*/  LOP3.LUT R0, R5.reuse, 0xfffffff0, RZ, 0xc0, !PT ;  /* 0xfffffff005007812 */ /* 0x042fe400078ec0ff */
[----:B------:R-:W-:-:S03]  /*8c70*/  LEA.HI R5, R5, R3, RZ, 0x1 ;  /* 0x0000000305057211 */ /* 0x000fc600078f08ff */
[----:B------:R-:W-:Y:S01]  /*8c80*/  IMAD.IADD R0, R228, 0x1, -R0 ;  /* 0x00000001e4007824 */ /* 0x000fe200078e0a00 */
[----:B------:R-:W-:-:S04]  /*8c90*/  LOP3.LUT R5, R5, 0xfffffffe, RZ, 0xc0, !PT ;  /* 0xfffffffe05057812 */ /* 0x000fc800078ec0ff */
[----:B------:R-:W-:Y:S01]  /*8ca0*/  SHF.R.S32.HI R2, RZ, 0x1f, R0 ;  /* 0x0000001fff027819 */ /* 0x000fe20000011400 */
[----:B------:R-:W-:-:S03]  /*8cb0*/  IMAD.IADD R86, R3, 0x1, -R5 ;  /* 0x0000000103567824 */ /* 0x000fc600078e0a05 */
[----:B------:R-:W-:Y:S01]  /*8cc0*/  LEA.HI R9, R2, R0, RZ, 0x3 ;  /* 0x0000000002097211 */ /* 0x000fe200078f18ff */
[----:B------:R-:W-:-:S03]  /*8cd0*/  IMAD.SHL.U32 R3, R86, 0x8, RZ ;  /* 0x0000000856037824 */ /* 0x000fc600078e00ff */
[----:B------:R-:W-:-:S05]  /*8ce0*/  LOP3.LUT R2, R9, 0xfffffff8, RZ, 0xc0, !PT ;  /* 0xfffffff809027812 */ /* 0x000fca00078ec0ff */
[----:B------:R-:W-:Y:S02]  /*8cf0*/  IMAD.IADD R8, R0, 0x1, -R2 ;  /* 0x0000000100087824 */ /* 0x000fe400078e0a02 */
[----:B------:R-:W-:Y:S02]  /*8d00*/  @P3 IMAD.SHL.U32 R0, R84, 0x2, RZ ;  /* 0x0000000254003824 */ /* 0x000fe400078e00ff */
[----:B------:R-:W-:Y:S01]  /*8d10*/  IMAD.MOV.U32 R2, RZ, RZ, 0x20 ;  /* 0x00000020ff027424 */ /* 0x000fe200078e00ff */
[----:B------:R-:W-:Y:S02]  /*8d20*/  R2P PR, R8, 0x6 ;  /* 0x0000000608007804 */ /* 0x000fe40000000000 */
[----:B------:R1:W-:Y:S03]  /*8d30*/  @P3 LDGSTS.E.BYPASS.LTC128B.128 [R0+0xa100], [R28.64], !P5 ;  /* 0x0a1000001c003fae */ /* 0x0003e6000e901d48 */
[----:B------:R-:W-:Y:S01]  /*8d40*/  SEL R4, R4, 0xfffffff0, !P1 ;  /* 0xfffffff004047807 */ /* 0x000fe20004800000 */
[----:B------:R1:W-:Y:S01]  /*8d50*/  @P3 LDGSTS.E.BYPASS.LTC128B.128 [R0+0xe100], [R28.64+0x80], !P0 ;  /* 0x0e1000801c003fae */ /* 0x0003e2000c101d48 */
[----:B------:R-:W-:-:S02]  /*8d60*/  ISETP.GE.AND P1, PT, R22, 0x61, PT ;  /* 0x000000611600780c */ /* 0x000fc40003f26270 */
[----:B------:R-:W-:Y:S02]  /*8d70*/  ISETP.NE.AND P3, PT, R12, RZ, PT ;  /* 0x000000ff0c00720c */ /* 0x000fe40003f65270 */
[----:B------:R-:W-:-:S09]  /*8d80*/  SEL R2, R2, 0xffffffe0, !P2 ;  /* 0xffffffe002027807 */ /* 0x000fd20005000000 */
[----:B-1----:R-:W-:-:S05]  /*8d90*/  @P1 IMAD.SHL.U32 R0, R84, 0x2, RZ ;  /* 0x0000000254001824 */ /* 0x002fca00078e00ff */
[----:B------:R1:W-:Y:S01]  /*8da0*/  @P1 LDGSTS.E.BYPASS.LTC128B.128 [R0+0xb100], [R26.64], !P5 ;  /* 0x0b1000001a001fae */ /* 0x0003e2000e901d48 */
[----:B------:R-:W-:-:S03]  /*8db0*/  ISETP.NE.AND P5, PT, R14, RZ, PT ;  /* 0x000000ff0e00720c */ /* 0x000fc60003fa5270 */
[----:B------:R1:W-:Y:S01]  /*8dc0*/  @P1 LDGSTS.E.BYPASS.LTC128B.128 [R0+0xf100], [R26.64+0x80], !P0 ;  /* 0x0f1000801a001fae */ /* 0x0003e2000c101d48 */
[----:B------:R-:W-:-:S03]  /*8dd0*/  ISETP.LT.AND P0, PT, RZ, c[0x0][0x27c], PT ;  /* 0x00009f00ff007a0c */ /* 0x000fc60003f01270 */
[----:B------:R-:W0:Y:S01]  /*8de0*/  LDGDEPBAR ;  /* 0x00000000000079af */ /* 0x000e220000000000 */
[----:B-1----:R-:W-:-:S04]  /*8df0*/  IMAD R0, R37, c[0x0][0x208], RZ ;  /* 0x0000820025007a24 */ /* 0x002fc800078e02ff */
[----:B------:R-:W-:-:S04]  /*8e00*/  IMAD R0, R34, c[0x0][0x20c], R0 ;  /* 0x0000830022007a24 */ /* 0x000fc800078e0200 */
[----:B------:R-:W-:Y:S02]  /*8e10*/  IMAD.IADD R7, R7, 0x1, R0 ;  /* 0x0000000107077824 */ /* 0x000fe400078e0200 */
[----:B------:R-:W-:Y:S02]  /*8e20*/  IMAD.SHL.U32 R0, R8, 0x40, RZ ;  /* 0x0000004008007824 */ /* 0x000fe400078e00ff */
[C---:B------:R-:W-:Y:S02]  /*8e30*/  IMAD R8, R38.reuse, c[0x0][0x214], R10 ;  /* 0x0000850026087a24 */ /* 0x040fe400078e020a */
[----:B------:R-:W-:Y:S01]  /*8e40*/  IMAD.WIDE.U32 R6, R38, c[0x0][0x210], R6 ;  /* 0x0000840026067a25 */ /* 0x000fe200078e0006 */
[----:B------:R-:W-:-:S03]  /*8e50*/  LOP3.LUT R0, R0, 0x1c0, RZ, 0xc0, !PT ;  /* 0x000001c000007812 */ /* 0x000fc600078ec0ff */
[----:B------:R-:W-:Y:S01]  /*8e60*/  IMAD.IADD R7, R8, 0x1, R7 ;  /* 0x0000000108077824 */ /* 0x000fe200078e0207 */
[----:B------:R-:W-:Y:S02]  /*8e70*/  LOP3.LUT R5, R0, 0x8, R3, 0xf8, !PT ;  /* 0x0000000800057812 */ /* 0x000fe400078ef803 */
[----:B------:R-:W-:Y:S01]  /*8e80*/  SHF.R.U32.HI R3, RZ, 0x3, R0 ;  /* 0x00000003ff037819 */ /* 0x000fe20000011600 */
[----:B------:R-:W-:Y:S02]  /*8e90*/  IMAD R0, R35, c[0x0][0x218], RZ ;  /* 0x0000860023007a24 */ /* 0x000fe400078e02ff */
[----:B------:R-:W-:Y:S01]  /*8ea0*/  IMAD.WIDE.U32 R94, R36, c[0x0][0x218], R6 ;  /* 0x00008600245e7a25 */ /* 0x000fe200078e0006 */
[----:B------:R-:W-:-:S03]  /*8eb0*/  LOP3.LUT R5, R5, R3, RZ, 0x3c, !PT ;  /* 0x0000000305057212 */ /* 0x000fc600078e3cff */
[----:B------:R-:W-:Y:S01]  /*8ec0*/  IMAD R0, R36, c[0x0][0x21c], R0 ;  /* 0x0000870024007a24 */ /* 0x000fe200078e0200 */
[----:B------:R3:W-:Y:S01]  /*8ed0*/  STL.64 [R1+0x50], R94 ;  /* 0x0000505e01007387 */ /* 0x0007e20000100a00 */
[----:B------:R-:W-:Y:S02]  /*8ee0*/  IMAD.SHL.U32 R3, R9, 0x40, RZ ;  /* 0x0000004009037824 */ /* 0x000fe400078e00ff */
[----:B------:R-:W-:-:S03]  /*8ef0*/  IMAD.IADD R93, R95, 0x1, R0 ;  /* 0x000000015f5d7824 */ /* 0x000fc600078e0200 */
[----:B------:R-:W-:Y:S02]  /*8f00*/  LOP3.LUT R3, R5, 0xfffffe00, R3, 0xf8, !PT ;  /* 0xfffffe0005037812 */ /* 0x000fe400078ef803 */
[----:B------:R3:W-:Y:S01]  /*8f10*/  STL [R1+0x44], R93 ;  /* 0x0000445d01007387 */ /* 0x0007e20000100800 */
[----:B------:R-:W-:Y:S05]  /*8f20*/  @P0 BRA `(.L_x_2408) ;  /* 0x0000002000000947 */ /* 0x000fea0003800000 */
[----:B------:R-:W-:-:S04]  /*8f30*/  DEPBAR.LE SB0, 0x1 ;  /* 0x000080400000791a */ /* 0x000fc80000000000 */
[----:B------:R-:W-:Y:S05]  /*8f40*/  BRA `(.L_x_2409) ;  /* 0x00004a4000007947 */ /* 0x000fea0003800000 */
.L_x_2408:
        /* <DEDUP_REMOVED lines=35> */
[----:B------:R1:W2:Y:S03]  /*9180*/  SHFL.IDX PT, R8, R25, RZ, 0x181f ;  /* 0x00181fff19087589 */ /* 0x0002a600000e0000 */
[C---:B------:R-:W-:Y:S01]  /*9190*/  IMAD.WIDE.U32 R6, R0.reuse, c[0x0][0x290], R6 ;  /* 0x0000a40000067a25 */ /* 0x040fe200078e0006 */
[----:B------:R1:W4:Y:S03]  /*91a0*/  SHFL.IDX PT, R9, R24, RZ, 0x181f ;  /* 0x00181fff18097589 */ /* 0x00032600000e0000 */
[----:B------:R-:W-:Y:S01]  /*91b0*/  IMAD R0, R0, c[0x0][0x294], R5 ;  /* 0x0000a50000007a24 */ /* 0x000fe200078e0205 */
[----:B------:R-:W-:-:S04]  /*91c0*/  LEA R19, P0, R6, c[0x0][0x288], 0x1 ;  /* 0x0000a20006137a11 */ /* 0x000fc800078008ff */
[----:B------:R-:W-:-:S04]  /*91d0*/  IADD3 R0, R7, R0, RZ ;  /* 0x0000000007007210 */ /* 0x000fc80007ffe0ff */
[----:B------:R-:W-:Y:S02]  /*91e0*/  LEA.HI.X R18, R6, c[0x0][0x28c], R0, 0x1, P0 ;  /* 0x0000a30006127a11 */ /* 0x000fe400000f0c00 */
[----:B------:R1:W3:Y:S04]  /*91f0*/  SHFL.IDX PT, R6, R19, RZ, 0x181f ;  /* 0x00181fff13067589 */ /* 0x0002e800000e0000 */
[----:B------:R1:W1:Y:S01]  /*9200*/  SHFL.IDX PT, R7, R18, RZ, 0x181f ;  /* 0x00181fff12077589 */ /* 0x00026200000e0000 */
        /* <DEDUP_REMOVED lines=19> */
.L_x_2412:
[----:B------:R-:W-:Y:S05]  /*9340*/  BSYNC B0 ;  /* 0x0000000000007941 */ /* 0x000fea0003800000 */
.L_x_2411:
        /* <DEDUP_REMOVED lines=13> */
[----:B--2---:R1:W2:Y:S01]  /*9420*/  SHFL.IDX PT, R8, R25, 0x1, 0x181f ;  /* 0x00381f0019087f89 */ /* 0x0042a200000e0000 */
[----:B------:R-:W-:Y:S01]  /*9430*/  IMAD.MOV.U32 R0, RZ, RZ, R17 ;  /* 0x000000ffff007224 */ /* 0x000fe200078e0011 */
[----:B------:R-:W-:Y:S01]  /*9440*/  PRMT R55, R11, 0x7610, R55 ;  /* 0x000076100b377816 */ /* 0x000fe20000000037 */
[----:B------:R-:W-:Y:S01]  /*9450*/  CS2R R26, SRZ ;  /* 0x00000000001a7805 */ /* 0x000fe2000001ff00 */
[----:B------:R1:W3:Y:S01]  /*9460*/  SHFL.IDX PT, R7, R18, 0x1, 0x181f ;  /* 0x00381f0012077f89 */ /* 0x0002e200000e0000 */
[----:B------:R-:W-:Y:S01]  /*9470*/  PRMT R56, R10, 0x7610, R56 ;  /* 0x000076100a387816 */ /* 0x000fe20000000038 */
[----:B------:R-:W-:Y:S01]  /*9480*/  CS2R R30, SRZ ;  /* 0x00000000001e7805 */ /* 0x000fe2000001ff00 */
[----:B------:R-:W-:Y:S01]  /*9490*/  PRMT R39, R5, 0x7610, R39 ;  /* 0x0000761005277816 */ /* 0x000fe20000000027 */
[----:B---3--:R1:W3:Y:S01]  /*94a0*/  SHFL.IDX PT, R6, R19, 0x1, 0x181f ;  /* 0x00381f0013067f89 */ /* 0x0082e200000e0000 */
        /* <DEDUP_REMOVED lines=10> */
[----:B--2-4-:R-:W-:Y:S02]  /*9550*/  @!P1 IMAD.WIDE R12, R38, 0x2, R8 ;  /* 0x00000002260c9825 */ /* 0x014fe400078e0208 */
[----:B------:R-:W-:-:S03]  /*9560*/  @!P0 SHF.R.S32.HI R0, RZ, 0x1f, R5 ;  /* 0x0000001fff008819 */ /* 0x000fc60000011405 */
[----:B------:R2:W5:Y:S01]  /*9570*/  @!P1 LD.E.64 R26, [R12.64] ;  /* 0x000000080c1a9980 */ /* 0x000562000c101b00 */
[----:B------:R-:W-:-:S04]  /*9580*/  @!P0 LEA.HI R0, R0, R5, RZ, 0x2 ;  /* 0x0000000500008211 */ /* 0x000fc800078f10ff */
[----:B------:R-:W-:-:S05]  /*9590*/  @!P0 LOP3.LUT R0, R0, 0xfffffffc, RZ, 0xc0, !PT ;  /* 0xfffffffc00008812 */ /* 0x000fca00078ec0ff */
[----:B------:R-:W-:-:S04]  /*95a0*/  @!P0 IMAD.WIDE R10, R0, 0x2, R8 ;  /* 0x00000002000a8825 */ /* 0x000fc800078e0208 */
[--C-:B---3--:R-:W-:Y:S01]  /*95b0*/  @!P0 IMAD.WIDE R8, R0, 0x2, R6.reuse ;  /* 0x0000000200088825 */ /* 0x108fe200078e0206 */
[----:B------:R2:W5:Y:S03]  /*95c0*/  @!P0 LD.E.64 R32, [R10.64] ;  /* 0x000000080a208980 */ /* 0x000566000c101b00 */
[----:B------:R-:W-:Y:S01]  /*95d0*/  @!P1 IMAD.WIDE R6, R38, 0x2, R6 ;  /* 0x0000000226069825 */ /* 0x000fe200078e0206 */
[----:B------:R2:W5:Y:S04]  /*95e0*/  @!P0 LD.E.64 R30, [R8.64] ;  /* 0x00000008081e8980 */ /* 0x000568000c101b00 */
[----:B------:R2:W5:Y:S02]  /*95f0*/  @!P1 LD.E.64 R28, [R6.64] ;  /* 0x00000008061c9980 */ /* 0x000564000c101b00 */
.L_x_2414:
[----:B------:R-:W-:Y:S05]  /*9600*/  BSYNC B0 ;  /* 0x0000000000007941 */ /* 0x000fea0003800000 */
.L_x_2413:
[----:B--2--5:R-:W-:Y:S01]  /*9610*/  IMAD.MOV.U32 R11, RZ, RZ, R32 ;  /* 0x000000ffff0b7224 */ /* 0x024fe200078e0020 */
        /* <DEDUP_REMOVED lines=44> */
.L_x_2416:
[----:B----4-:R-:W-:Y:S05]  /*98e0*/  BSYNC B0 ;  /* 0x0000000000007941 */ /* 0x010fea0003800000 */
.L_x_2415:
        /* <DEDUP_REMOVED lines=13> */
[----:B------:R1:W2:Y:S01]  /*99c0*/  SHFL.IDX PT, R8, R25, 0x3, 0x181f ;  /* 0x00781f0019087f89 */ /* 0x0002a200000e0000 */
        /* <DEDUP_REMOVED lines=29> */
.L_x_2418:
[----:B------:R-:W-:Y:S05]  /*9ba0*/  BSYNC B0 ;  /* 0x0000000000007941 */ /* 0x000fea0003800000 */
.L_x_2417:
        /* <DEDUP_REMOVED lines=66> */
.L_x_2422:
[----:B------:R-:W-:Y:S05]  /*9fd0*/  BSYNC B0 ;  /* 0x0000000000007941 */ /* 0x000fea0003800000 */
.L_x_2421:
        /* <DEDUP_REMOVED lines=45> */
.L_x_2420:
[----:B------:R-:W-:Y:S05]  /*a2b0*/  BSYNC B1 ;  /* 0x0000000000017941 */ /* 0x000fea0003800000 */
.L_x_2419:
        /* <DEDUP_REMOVED lines=49> */
.L_x_2426:
[----:B------:R-:W-:Y:S05]  /*a5d0*/  BSYNC B0 ;  /* 0x0000000000007941 */ /* 0x000fea0003800000 */
.L_x_2425:
        /* <DEDUP_REMOVED lines=45> */
.L_x_2424:
[----:B------:R-:W-:Y:S05]  /*a8b0*/  BSYNC B1 ;  /* 0x0000000000017941 */ /* 0x000fea0003800000 */
.L_x_2423:
        /* <DEDUP_REMOVED lines=49> */
.L_x_2430:
[----:B------:R-:W-:Y:S05]  /*abd0*/  BSYNC B0 ;  /* 0x0000000000007941 */ /* 0x000fea0003800000 */
.L_x_2429:
        /* <DEDUP_REMOVED lines=45> */
.L_x_2428:
[----:B------:R-:W-:Y:S05]  /*aeb0*/  BSYNC B1 ;  /* 0x0000000000017941 */ /* 0x000fea0003800000 */
.L_x_2427:
        /* <DEDUP_REMOVED lines=48> */
.L_x_2433:
[----:B------:R-:W-:Y:S05]  /*b1c0*/  BSYNC B0 ;  /* 0x0000000000007941 */ /* 0x000fea0003800000 */
.L_x_2432:
        /* <DEDUP_REMOVED lines=46> */
.L_x_2410:
        /* <DEDUP_REMOVED lines=19> */
[----:B------:R-:W2:Y:S02]  /*b5e0*/  SHFL.IDX PT, R5, R13, RZ, 0x181f ;  /* 0x00181fff0d057589 */ /* 0x000ea400000e0000 */
[----:B------:R-:W-:Y:S02]  /*b5f0*/  IMAD.IADD R0, R7, 0x1, R0 ;  /* 0x0000000107007824 */ /* 0x000fe400078e0200 */
[----:B------:R-:W4:Y:S03]  /*b600*/  SHFL.IDX PT, R7, R12, RZ, 0x181f ;  /* 0x00181fff0c077589 */ /* 0x000f2600000e0000 */
[----:B------:R-:W-:Y:S02]  /*b610*/  LEA.HI.X R11, R6, c[0x0][0x28c], R0, 0x1, P0 ;  /* 0x0000a300060b7a11 */ /* 0x000fe400000f0c00 */
[----:B------:R-:W-:-:S13]  /*b620*/  ISETP.GE.OR P0, PT, R30, c[0x0][0x27c], P5 ;  /* 0x00009f001e007a0c */ /* 0x000fda0002f06670 */
[C---:B------:R-:W-:Y:S01]  /*b630*/  @!P0 IMAD.SHL.U32 R6, R30.reuse, 0x2, RZ ;  /* 0x000000021e068824 */ /* 0x040fe200078e00ff */
[----:B------:R-:W-:-:S04]  /*b640*/  @!P0 SHF.L.U64.HI R0, R30, 0x1, R31 ;  /* 0x000000011e008819 */ /* 0x000fc8000001021f */
[----:B-1----:R-:W-:-:S04]  /*b650*/  @!P0 IADD3 R8, P1, R8, R6, RZ ;  /* 0x0000000608088210 */ /* 0x002fc80007f3e0ff */
[----:B--2---:R-:W-:Y:S02]  /*b660*/  @!P0 IADD3.X R9, R5, R0, RZ, P1, !PT ;  /* 0x0000000005098210 */ /* 0x004fe40000ffe4ff */
        /* <DEDUP_REMOVED lines=8> */
[----:B------:R3:W3:Y:S01]  /*b6f0*/  SHFL.IDX PT, R10, R12, 0x1, 0x181f ;  /* 0x00381f000c0a7f89 */ /* 0x0006e200000e0000 */
[----:B------:R-:W-:-:S03]  /*b700*/  ISETP.GE.AND P1, PT, R30, c[0x0][0x27c], PT ;  /* 0x00009f001e007a0c */ /* 0x000fc60003f26270 */
[----:B--2---:R2:W2:Y:S01]  /*b710*/  SHFL.IDX PT, R9, R13, 0x1, 0x181f ;  /* 0x00381f000d097f89 */ /* 0x0044a200000e0000 */
        /* <DEDUP_REMOVED lines=33> */
.L_x_2435:
[----:B-123--:R-:W-:Y:S05]  /*b930*/  BSYNC B0 ;  /* 0x0000000000007941 */ /* 0x00efea0003800000 */
.L_x_2434:
[----:B------:R-:W1:Y:S01]  /*b940*/  SHFL.IDX PT, R5, R14, 0x2, 0x181f ;  /* 0x00581f000e057f89 */ /* 0x000e6200000e0000 */
[C---:B------:R-:W-:Y:S01]  /*b950*/  ISETP.GE.OR P0, PT, R30.reuse, c[0x0][0x27c], P4 ;  /* 0x00009f001e007a0c */ /* 0x040fe20002706670 */
[----:B------:R-:W-:Y:S01]  /*b960*/  CS2R R58, SRZ ;  /* 0x00000000003a7805 */ /* 0x000fe2000001ff00 */
[----:B------:R-:W-:Y:S01]  /*b970*/  CS2R R56, SRZ ;  /* 0x0000000000387805 */ /* 0x000fe2000001ff00 */
[----:B------:R-:W2:Y:S04]  /*b980*/  SHFL.IDX PT, R9, R13, 0x2, 0x181f ;  /* 0x00581f000d097f89 */ /* 0x000ea800000e0000 */
        /* <DEDUP_REMOVED lines=66> */
.L_x_2437:
[----:B-1----:R-:W-:Y:S05]  /*bdb0*/  BSYNC B0 ;  /* 0x0000000000007941 */ /* 0x002fea0003800000 */
.L_x_2436:
        /* <DEDUP_REMOVED lines=115> */
.L_x_2439:
[----:B------:R-:W-:Y:S05]  /*c4f0*/  BSYNC B0 ;  /* 0x0000000000007941 */ /* 0x000fea0003800000 */
.L_x_2438:
        /* <DEDUP_REMOVED lines=109> */
.L_x_2441:
[----:B------:R-:W-:Y:S05]  /*cbd0*/  BSYNC B0 ;  /* 0x0000000000007941 */ /* 0x000fea0003800000 */
.L_x_2440:
        /* <DEDUP_REMOVED lines=109> */
.L_x_2443:
[----:B------:R-:W-:Y:S05]  /*d2b0*/  BSYNC B0 ;  /* 0x0000000000007941 */ /* 0x000fea0003800000 */
.L_x_2442:
        /* <DEDUP_REMOVED lines=108> */
.L_x_2431:
[----:B------:R-:W-:Y:S05]  /*d980*/  BSYNC B2 ;  /* 0x0000000000027941 */ /* 0x000fea0003800000 */
.L_x_2409:
        /* <DEDUP_REMOVED lines=17> */
[----:B------:R-:W-:Y:S01]  /*daa0*/  IMAD.SHL.U32 R227, R84, 0x2, RZ ;  /* 0x0000000254e37824 */ /* 0x000fe200078e00ff */
[----:B------:R-:W-:Y:S01]  /*dab0*/  LOP3.LUT P6, RZ, R121, 0x2, RZ, 0xc0, !PT ;  /* 0x0000000279ff7812 */ /* 0x000fe200078cc0ff */
        /* <DEDUP_REMOVED lines=27> */
[----:B------:R-:W-:Y:S02]  /*dc70*/  IADD3 R223, R211, 0x2000, RZ ;  /* 0x00002000d3df7810 */ /* 0x000fe40007ffe0ff */
[----:B------:R-:W-:Y:S01]  /*dc80*/  LEA.HI.X R7, R0, c[0x0][0x1fc], R7, 0x1, P0 ;  /* 0x00007f0000077a11 */ /* 0x000fe200000f0c07 */
[----:B------:R-:W-:Y:S01]  /*dc90*/  IMAD.IADD R0, R189, 0x1, -R70 ;  /* 0x00000001bd007824 */ /* 0x000fe200078e0a46 */
[C---:B------:R-:W-:Y:S02]  /*dca0*/  IADD3 R222, R211.reuse, 0x2800, RZ ;  /* 0x00002800d3de7810 */ /* 0x040fe40007ffe0ff */
[----:B------:R-:W-:Y:S02]  /*dcb0*/  IADD3 R221, R211, 0x3000, RZ ;  /* 0x00003000d3dd7810 */ /* 0x000fe40007ffe0ff */
[C---:B------:R-:W-:Y:S02]  /*dcc0*/  ISETP.LT.OR P4, PT, R0.reuse, 0x1, P1 ;  /* 0x000000010000780c */ /* 0x040fe40000f81670 */
        /* <DEDUP_REMOVED lines=11> */
[----:B------:R-:W-:Y:S01]  /*dd80*/  IADD3 R212, R211, 0x7800, RZ ;  /* 0x00007800d3d47810 */ /* 0x000fe20007ffe0ff */
[----:B------:R-:W2:Y:S04]  /*dd90*/  LDSM.16.M88.4 R16, [R204+0x8900] ;  /* 0x00890000cc10783b */ /* 0x000ea80000000200 */
[----:B-1----:R-:W1:Y:S04]  /*dda0*/  LDSM.16.M88.4 R12, [R204+0x9100] ;  /* 0x00910000cc0c783b */ /* 0x002e680000000200 */
[----:B------:R-:W3:Y:S04]  /*ddb0*/  LDSM.16.M88.4 R24, [R204+0x9900] ;  /* 0x00990000cc18783b */ /* 0x000ee80000000200 */
[----:B----4-:R-:W4:Y:S04]  /*ddc0*/  LDSM.16.M88.4 R8, [R204+0x8100] ;  /* 0x00810000cc08783b */ /* 0x010f280000000200 */
[----:B------:R-:W1:Y:S04]  /*ddd0*/  LDSM.16.M88.4 R32, [R211+0x1800] ;  /* 0x00180000d320783b */ /* 0x000e680000000200 */
[----:B------:R-:W3:Y:S04]  /*dde0*/  LDSM.16.M88.4 R52, [R204+0xa100] ;  /* 0x00a10000cc34783b */ /* 0x000ee80000000200 */
[----:B------:R-:W3:Y:S04]  /*ddf0*/  LDSM.16.M88.4 R40, [R211+0x1000] ;  /* 0x00100000d328783b */ /* 0x000ee80000000200 */
[----:B------:R-:W3:Y:S04]  /*de00*/  LDSM.16.M88.4 R64, [R211+0x2000] ;  /* 0x00200000d340783b */ /* 0x000ee80000000200 */
[----:B------:R-:W3:Y:S04]  /*de10*/  LDSM.16.M88.4 R44, [R211+0x800] ;  /* 0x00080000d32c783b */ /* 0x000ee80000000200 */
[----:B------:R-:W4:Y:S01]  /*de20*/  LDSM.16.M88.4 R48, [R211] ;  /* 0x00000000d330783b */ /* 0x000f220000000200 */
[C---:B--2---:R-:W-:Y:S03]  /*de30*/  HMMA.16816.F32 R36, R136.reuse, R16, RZ ;  /* 0x000000108824723c */ /* 0x044fe600000018ff */
[----:B------:R-:W2:Y:S05]  /*de40*/  LDSM.16.M88.4 R72, [R204+0xa900] ;  /* 0x00a90000cc48783b */ /* 0x000eaa0000000200 */
[C---:B------:R-:W-:Y:S08]  /*de50*/  HMMA.16816.F32 R28, R136.reuse, R18, RZ ;  /* 0x00000012881c723c */ /* 0x040ff000000018ff */
[C---:B-1----:R-:W-:Y:S08]  /*de60*/  HMMA.16816.F32 R20, R136.reuse, R12, RZ ;  /* 0x0000000c8814723c */ /* 0x042ff000000018ff */
[C---:B------:R-:W-:Y:S08]  /*de70*/  HMMA.16816.F32 R16, R136.reuse, R14, RZ ;  /* 0x0000000e8810723c */ /* 0x040ff000000018ff */
[C---:B---3--:R-:W-:Y:S08]  /*de80*/  HMMA.16816.F32 R12, R136.reuse, R24, RZ ;  /* 0x00000018880c723c */ /* 0x048ff000000018ff */
        /* <DEDUP_REMOVED lines=11> */
[----:B------:R-:W-:Y:S03]  /*df40*/  HMMA.16816.F32 R92, R140, R66, R12 ;  /* 0x000000428c5c723c */ /* 0x000fe6000000180c */
[----:B------:R-:W-:Y:S01]  /*df50*/  IADD3 R8, P1, R10, R32, RZ ;  /* 0x000000200a087210 */ /* 0x000fe20007f3e0ff */
[----:B------:R-:W-:Y:S01]  /*df60*/  IMAD.X R11, R19, 0x1, R7, P0 ;  /* 0x00000001130b7824 */ /* 0x000fe200000e0607 */
[----:B------:R-:W-:-:S02]  /*df70*/  IADD3 R5, P0, R32, 0x80, RZ ;  /* 0x0000008020057810 */ /* 0x000fc40007f1e0ff */
[----:B------:R-:W-:Y:S01]  /*df80*/  IADD3 R12, P3, P2, R32, 0x80, R6 ;  /* 0x00000080200c7810 */ /* 0x000fe20007a7e006 */
[C---:B------:R-:W-:Y:S01]  /*df90*/  HMMA.16816.F32 R104, R140.reuse, R46, R28 ;  /* 0x0000002e8c68723c */ /* 0x040fe2000000181c */
[----:B------:R-:W-:Y:S01]  /*dfa0*/  LDSM.16.M88.4 R28, [R204+0xb900] ;  /* 0x00b90000cc1c783b */ /* 0x000fe20000000200 */
[----:B------:R-:W-:Y:S01]  /*dfb0*/  IMAD.X R9, R11, 0x1, R19, P1 ;  /* 0x000000010b097824 */ /* 0x000fe200008e0613 */
[----:B------:R-:W-:Y:S01]  /*dfc0*/  IADD3.X R13, R19, RZ, R7, P3, P2 ;  /* 0x000000ff130d7210 */ /* 0x000fe20001fe4407 */
[----:B------:R-:W-:Y:S01]  /*dfd0*/  IMAD.X R18, RZ, RZ, R19, P0 ;  /* 0x000000ffff127224 */ /* 0x000fe200000e0613 */
[----:B------:R-:W-:Y:S02]  /*dfe0*/  LOP3.LUT P3, RZ, R121, 0x1, RZ, 0xc0, !PT ;  /* 0x0000000179ff7812 */ /* 0x000fe4000786c0ff */
[C---:B------:R-:W-:Y:S01]  /*dff0*/  ISETP.LT.OR P2, PT, R0.reuse, 0x1, P6 ;  /* 0x000000010000780c */ /* 0x040fe20003741670 */
[----:B------:R-:W-:Y:S01]  /*e000*/  HMMA.16816.F32 R116, R140, R48, R60 ;  /* 0x000000308c74723c */ /* 0x000fe2000000183c */
[----:B------:R-:W-:Y:S01]  /*e010*/  ISETP.LT.OR P1, PT, R0, 0x21, P3 ;  /* 0x000000210000780c */ /* 0x000fe20001f21670 */
[----:B------:R-:W-:Y:S01]  /*e020*/  STL [R1+0x10], R18 ;  /* 0x0000101201007387 */ /* 0x000fe20000100800 */
[----:B------:R-:W-:-:S05]  /*e030*/  IADD3 R16, P0, R5, R10, RZ ;  /* 0x0000000a05107210 */ /* 0x000fca0007f1e0ff */
[----:B------:R-:W-:Y:S01]  /*e040*/  IMAD.X R17, R18, 0x1, R11, P0 ;  /* 0x0000000112117824 */ /* 0x000fe200000e060b */
[----:B------:R-:W-:Y:S01]  /*e050*/  IADD3 R14, P0, R8, R32, RZ ;  /* 0x00000020080e7210 */ /* 0x000fe20007f1e0ff */
[----:B------:R-:W-:Y:S01]  /*e060*/  HMMA.16816.F32 R108, R140, R50, R56 ;  /* 0x000000328c6c723c */ /* 0x000fe20000001838 */
[----:B------:R-:W-:Y:S03]  /*e070*/  LDSM.16.M88.4 R48, [R211+0x3800] ;  /* 0x00380000d330783b */ /* 0x000fe60000000200 */
[----:B------:R-:W-:-:S04]  /*e080*/  IMAD.X R15, R9, 0x1, R19, P0 ;  /* 0x00000001090f7824 */ /* 0x000fc800000e0613 */
[C---:B------:R-:W-:Y:S01]  /*e090*/  HMMA.16816.F32 R112, R140.reuse, R44, R36 ;  /* 0x0000002c8c70723c */ /* 0x040fe20000001824 */
[----:B------:R-:W-:Y:S07]  /*e0a0*/  LDSM.16.M88.4 R44, [R211+0x3000] ;  /* 0x00300000d32c783b */ /* 0x000fee0000000200 */
[C---:B------:R-:W-:Y:S01]  /*e0b0*/  HMMA.16816.F32 R80, R140.reuse, R40, R20 ;  /* 0x000000288c50723c */ /* 0x040fe20000001814 */
[----:B------:R-:W1:Y:S07]  /*e0c0*/  LDSM.16.M88.4 R40, [R211+0x2800] ;  /* 0x00280000d328783b */ /* 0x000e6e0000000200 */
[----:B------:R-:W-:Y:S01]  /*e0d0*/  HMMA.16816.F32 R88, R140, R64, R24 ;  /* 0x000000408c58723c */ /* 0x000fe20000001818 */
[----:B------:R-:W3:Y:S04]  /*e0e0*/  LDSM.16.M88.4 R24, [R204+0xb100] ;  /* 0x00b10000cc18783b */ /* 0x000ee80000000200 */
[----:B------:R-:W-:Y:S01]  /*e0f0*/  @!PT LDS RZ, [RZ] ;  /* 0x00000000fffff984 */ /* 0x000fe20000000800 */
[----:B------:R-:W-:Y:S01]  /*e100*/  @!PT LDS RZ, [RZ] ;  /* 0x00000000fffff984 */ /* 0x000fe20000000800 */
[----:B------:R-:W-:Y:S01]  /*e110*/  @!PT LDS RZ, [RZ] ;  /* 0x00000000fffff984 */ /* 0x000fe20000000800 */
[----:B------:R4:W-:Y:S01]  /*e120*/  LDGSTS.E.BYPASS.LTC128B.128 [R227+0x100], [R6.64], !P4 ;  /* 0x0010000006e37fae */ /* 0x0009e2000e101d48 */
[----:B------:R-:W-:-:S02]  /*e130*/  ISETP.LT.OR P4, PT, R0, 0x41, P3 ;  /* 0x000000410000780c */ /* 0x000fc40001f81670 */
[----:B------:R-:W-:Y:S01]  /*e140*/  LOP3.LUT P3, RZ, R68, 0x4, RZ, 0xc0, !PT ;  /* 0x0000000444ff7812 */ /* 0x000fe2000786c0ff */
[----:B------:R4:W-:Y:S01]  /*e150*/  LDGSTS.E.BYPASS.LTC128B.128 [R227+0x4100], [R6.64+0x80], !P2 ;  /* 0x0410008006e37fae */ /* 0x0009e2000d101d48 */
[C---:B------:R-:W-:Y:S01]  /*e160*/  ISETP.LT.OR P2, PT, R0.reuse, 0x41, P6 ;  /* 0x000000410000780c */ /* 0x040fe20003741670 */
[C---:B--2---:R-:W-:Y:S02]  /*e170*/  HMMA.16816.F32 R20, R136.reuse, R72, RZ ;  /* 0x000000488814723c */ /* 0x044fe400000018ff */
[----:B------:R2:W-:Y:S04]  /*e180*/  LDGSTS.E.BYPASS.LTC128B.128 [R227+0x1100], [R10.64], !P1 ;  /* 0x011000000ae37fae */ /* 0x0005e8000c901d48 */
[----:B------:R2:W-:Y:S01]  /*e190*/  LDGSTS.E.BYPASS.LTC128B.128 [R227+0x5100], [R12.64], !P5 ;  /* 0x051000000ce37fae */ /* 0x0005e2000e901d48 */
[----:B------:R-:W-:Y:S01]  /*e1a0*/  LOP3.LUT P5, RZ, R121, 0x1, RZ, 0xc0, !PT ;  /* 0x0000000179ff7812 */ /* 0x000fe200078ac0ff */
[----:B------:R-:W-:Y:S02]  /*e1b0*/  HMMA.16816.F32 R32, R136, R74, RZ ;  /* 0x0000004a8820723c */ /* 0x000fe400000018ff */
[----:B------:R2:W-:Y:S01]  /*e1c0*/  LDGSTS.E.BYPASS.LTC128B.128 [R227+0x2100], [R8.64], !P4 ;  /* 0x0210000008e37fae */ /* 0x0005e2000e101d48 */
[----:B------:R-:W-:-:S03]  /*e1d0*/  ISETP.LT.OR P1, PT, R0, 0x61, P5 ;  /* 0x000000610000780c */ /* 0x000fc60002f21670 */
[----:B------:R2:W-:Y:S10]  /*e1e0*/  LDGSTS.E.BYPASS.LTC128B.128 [R227+0x6100], [R16.64], !P2 ;  /* 0x0610000010e37fae */ /* 0x0005f4000d101d48 */
[----:B------:R2:W-:Y:S01]  /*e1f0*/  LDGSTS.E.BYPASS.LTC128B.128 [R227+0x3100], [R14.64], !P1 ;  /* 0x031000000ee37fae */ /* 0x0005e2000c901d48 */
[----:B----4-:R-:W-:Y:S01]  /*e200*/  IADD3 R6, P0, R5, R8, RZ ;  /* 0x0000000805067210 */ /* 0x010fe20007f1e0ff */
[----:B-1----:R-:W-:Y:S04]  /*e210*/  HMMA.16816.F32 R84, R140, R40, R20 ;  /* 0x000000288c54723c */ /* 0x002fe80000001814 */
[----:B------:R-:W-:Y:S01]  /*e220*/  IMAD.X R7, R18, 0x1, R9, P0 ;  /* 0x0000000112077824 */ /* 0x000fe200000e0609 */
[----:B------:R-:W-:Y:S01]  /*e230*/  ISETP.LT.OR P0, PT, R0, 0x61, P6 ;  /* 0x000000610000780c */ /* 0x000fe20003701670 */
[----:B------:R-:W-:-:S02]  /*e240*/  IMAD.MOV.U32 R0, RZ, RZ, 0x40 ;  /* 0x00000040ff007424 */ /* 0x000fc400078e00ff */
[----:B---3--:R-:W-:Y:S03]  /*e250*/  HMMA.16816.F32 R36, R136, R24, RZ ;  /* 0x000000188824723c */ /* 0x008fe600000018ff */
[----:B------:R-:W-:-:S05]  /*e260*/  SEL R0, R0, 0xffffffc0, !P3 ;  /* 0xffffffc000007807 */ /* 0x000fca0005800000 */
[----:B------:R-:W-:Y:S01]  /*e270*/  IMAD.IADD R210, R204, 0x1, R0 ;  /* 0x00000001ccd27824 */ /* 0x000fe200078e0200 */
[C---:B--2---:R-:W-:Y:S01]  /*e280*/  HMMA.16816.F32 R8, R136.reuse, R30, RZ ;  /* 0x0000001e8808723c */ /* 0x044fe200000018ff */
[----:B------:R1:W-:Y:S01]  /*e290*/  LDGSTS.E.BYPASS.LTC128B.128 [R227+0x7100], [R6.64], !P0 ;  /* 0x0710000006e37fae */ /* 0x0003e2000c101d48 */
[----:B------:R-:W-:Y:S01]  /*e2a0*/  IMAD.IADD R207, R0, 0x1, R211 ;  /* 0x0000000100cf7824 */ /* 0x000fe200078e02d3 */
[----:B------:R-:W-:Y:S02]  /*e2b0*/  ISETP.GE.AND P0, PT, R208, 0x2, PT ;  /* 0x00000002d000780c */ /* 0x000fe40003f06270 */
[----:B------:R-:W-:Y:S03]  /*e2c0*/  LDSM.16.M88.4 R16, [R210+0x9900] ;  /* 0x00990000d210783b */ /* 0x000fe60000000200 */
[C---:B------:R-:W-:Y:S01]  /*e2d0*/  HMMA.16816.F32 R12, R136.reuse, R28, RZ ;  /* 0x0000001c880c723c */ /* 0x040fe200000018ff */
[----:B------:R-:W2:Y:S04]  /*e2e0*/  LDSM.16.M88.4 R28, [R210+0x8900] ;  /* 0x00890000d21c783b */ /* 0x000ea80000000200 */
[----:B------:R-:W0:Y:S03]  /*e2f0*/  LDGDEPBAR ;  /* 0x00000000000079af */ /* 0x000e260000000000 */
[----:B------:R-:W-:Y:S01]  /*e300*/  HMMA.16816.F32 R20, R136, R26, RZ ;  /* 0x0000001a8814723c */ /* 0x000fe200000018ff */
[----:B------:R-:W3:Y:S07]  /*e310*/  LDSM.16.M88.4 R24, [R210+0x8100] ;  /* 0x00810000d218783b */ /* 0x000eee0000000200 */
[C---:B------:R-:W-:Y:S01]  /*e320*/  HMMA.16816.F32 R72, R140.reuse, R42, R32 ;  /* 0x0000002a8c48723c */ /* 0x040fe20000001820 */
[----:B------:R-:W4:Y:S07]  /*e330*/  LDSM.16.M88.4 R32, [R210+0x9100] ;  /* 0x00910000d220783b */ /* 0x000f2e0000000200 */
[C---:B------:R-:W-:Y:S01]  /*e340*/  HMMA.16816.F32 R60, R140.reuse, R48, R12 ;  /* 0x000000308c3c723c */ /* 0x040fe2000000180c */
[----:B------:R-:W-:Y:S07]  /*e350*/  LDSM.16.M88.4 R12, [R210+0xa900] ;  /* 0x00a90000d20c783b */ /* 0x000fee0000000200 */
[C---:B------:R-:W-:Y:S01]  /*e360*/  HMMA.16816.F32 R48, R140.reuse, R50, R8 ;  /* 0x000000328c30723c */ /* 0x040fe20000001808 */
[----:B------:R-:W1:Y:S07]  /*e370*/  LDSM.16.M88.4 R8, [R210+0xa100] ;  /* 0x00a10000d208783b */ /* 0x000e6e0000000200 */
[----:B------:R-:W-:Y:S08]  /*e380*/  HMMA.16816.F32 R68, R140, R44, R36 ;  /* 0x0000002c8c44723c */ /* 0x000ff00000001824 */
[C---:B--2---:R-:W-:Y:S08]  /*e390*/  HMMA.16816.F32 R52, R168.reuse, R28, R112 ;  /* 0x0000001ca834723c */ /* 0x044ff00000001870 */
[----:B------:R-:W-:Y:S01]  /*e3a0*/  HMMA.16816.F32 R40, R168, R30, R104 ;  /* 0x0000001ea828723c */ /* 0x000fe20000001868 */
[----:B------:R-:W2:Y:S07]  /*e3b0*/  LDSM.16.M88.4 R28, [R210+0xb900] ;  /* 0x00b90000d21c783b */ /* 0x000eae0000000200 */
[----:B------:R-:W-:Y:S01]  /*e3c0*/  HMMA.16816.F32 R64, R140, R46, R20 ;  /* 0x0000002e8c40723c */ /* 0x000fe20000001814 */
[----:B------:R-:W2:Y:S07]  /*e3d0*/  LDSM.16.M88.4 R20, [R210+0xb100] ;  /* 0x00b10000d214783b */ /* 0x000eae0000000200 */
[C---:B---3--:R-:W-:Y:S08]  /*e3e0*/  HMMA.16816.F32 R56, R168.reuse, R24, R116 ;  /* 0x00000018a838723c */ /* 0x048ff00000001874 */
[C---:B------:R-:W-:Y:S01]  /*e3f0*/  HMMA.16816.F32 R44, R168.reuse, R26, R108 ;  /* 0x0000001aa82c723c */ /* 0x040fe2000000186c */
[----:B------:R-:W3:Y:S07]  /*e400*/  LDSM.16.M88.4 R24, [R207] ;  /* 0x00000000cf18783b */ /* 0x000eee0000000200 */
[C---:B----4-:R-:W-:Y:S08]  /*e410*/  HMMA.16816.F32 R36, R168.reuse, R32, R80 ;  /* 0x00000020a824723c */ /* 0x050ff00000001850 */
[C---:B------:R-:W-:Y:S08]  /*e420*/  HMMA.16816.F32 R32, R168.reuse, R34, R100 ;  /* 0x00000022a820723c */ /* 0x040ff00000001864 */
[C---:B-1----:R-:W-:Y:S08]  /*e430*/  HMMA.16816.F32 R88, R168.reuse, R8, R88 ;  /* 0x00000008a858723c */ /* 0x042ff00000001858 */
[C---:B------:R-:W-:Y:S01]  /*e440*/  HMMA.16816.F32 R108, R168.reuse, R10, R92 ;  /* 0x0000000aa86c723c */ /* 0x040fe2000000185c */
[----:B------:R-:W1:Y:S07]  /*e450*/  LDSM.16.M88.4 R8, [R207+0x800] ;  /* 0x00080000cf08783b */ /* 0x000e6e0000000200 */
[C---:B------:R-:W-:Y:S08]  /*e460*/  HMMA.16816.F32 R100, R168.reuse, R12, R84 ;  /* 0x0000000ca864723c */ /* 0x040ff00000001854 */
[C---:B--2---:R-:W-:Y:S08]  /*e470*/  HMMA.16816.F32 R92, R168.reuse, R28, R60 ;  /* 0x0000001ca85c723c */ /* 0x044ff0000000183c */
[C---:B------:R-:W-:Y:S01]  /*e480*/  HMMA.16816.F32 R84, R168.reuse, R30, R48 ;  /* 0x0000001ea854723c */ /* 0x040fe20000001830 */
[----:B------:R-:W2:Y:S07]  /*e490*/  LDSM.16.M88.4 R28, [R207+0x2000] ;  /* 0x00200000cf1c783b */ /* 0x000eae0000000200 */
[C---:B------:R-:W-:Y:S08]  /*e4a0*/  HMMA.16816.F32 R76, R168.reuse, R16, R76 ;  /* 0x00000010a84c723c */ /* 0x040ff0000000184c */
[C---:B------:R-:W-:Y:S01]  /*e4b0*/  HMMA.16816.F32 R80, R168.reuse, R18, R96 ;  /* 0x00000012a850723c */ /* 0x040fe20000001860 */
[----:B------:R-:W4:Y:S07]  /*e4c0*/  LDSM.16.M88.4 R16, [R207+0x1000] ;  /* 0x00100000cf10783b */ /* 0x000f2e0000000200 */
[C---:B------:R-:W-:Y:S01]  /*e4d0*/  HMMA.16816.F32 R104, R168.reuse, R14, R72 ;  /* 0x0000000ea868723c */ /* 0x040fe20000001848 */
[----:B------:R-:W-:Y:S07]  /*e4e0*/  LDSM.16.M88.4 R12, [R207+0x3000] ;  /* 0x00300000cf0c783b */ /* 0x000fee0000000200 */
[C---:B------:R-:W-:Y:S08]  /*e4f0*/  HMMA.16816.F32 R112, R168.reuse, R20, R68 ;  /* 0x00000014a870723c */ /* 0x040ff00000001844 */
        /* <DEDUP_REMOVED lines=13> */
[----:B------:R-:W4:Y:S04]  /*e5d0*/  LDSM.16.M88.4 R32, [R204+0xc900] ;  /* 0x00c90000cc20783b */ /* 0x000f280000000200 */
[----:B------:R-:W-:Y:S03]  /*e5e0*/  LDSM.16.M88.4 R16, [R204+0xe100] ;  /* 0x00e10000cc10783b */ /* 0x000fe60000000200 */
[C---:B------:R-:W-:Y:S08]  /*e5f0*/  HMMA.16816.F32 R48, R172.reuse, R22, R80 ;  /* 0x00000016ac30723c */ /* 0x040ff00000001850 */
[C---:B---3--:R-:W-:Y:S08]  /*e600*/  HMMA.16816.F32 R80, R172.reuse, R24, R100 ;  /* 0x00000018ac50723c */ /* 0x048ff00000001864 */
[C---:B------:R-:W-:Y:S01]  /*e610*/  HMMA.16816.F32 R100, R172.reuse, R26, R104 ;  /* 0x0000001aac64723c */ /* 0x040fe20000001868 */
[----:B------:R-:W3:Y:S07]  /*e620*/  LDSM.16.M88.4 R24, [R204+0xd900] ;  /* 0x00d90000cc18783b */ /* 0x000eee0000000200 */
[C---:B------:R-:W-:Y:S01]  /*e630*/  HMMA.16816.F32 R36, R172.reuse, R20, R76 ;  /* 0x00000014ac24723c */ /* 0x040fe2000000184c */
[----:B------:R-:W3:Y:S04]  /*e640*/  LDSM.16.M88.4 R20, [R204+0xc100] ;  /* 0x00c10000cc14783b */ /* 0x000ee80000000200 */
[----:B------:R-:W-:Y:S03]  /*e650*/  LDSM.16.M88.4 R76, [R211+0x5800] ;  /* 0x00580000d34c783b */ /* 0x000fe60000000200 */
[C---:B------:R-:W-:Y:S08]  /*e660*/  HMMA.16816.F32 R132, R172.reuse, R14, R96 ;  /* 0x0000000eac84723c */ /* 0x040ff00000001860 */
[C---:B-1----:R-:W-:Y:S08]  /*e670*/  HMMA.16816.F32 R128, R172.reuse, R8, R92 ;  /* 0x00000008ac80723c */ /* 0x042ff0000000185c */
[----:B------:R-:W-:Y:S01]  /*e680*/  HMMA.16816.F32 R124, R172, R10, R84 ;  /* 0x0000000aac7c723c */ /* 0x000fe20000001854 */
[----:B------:R-:W1:Y:S04]  /*e690*/  LDSM.16.M88.4 R8, [R204+0xf100] ;  /* 0x00f10000cc08783b */ /* 0x000e680000000200 */
[----:B------:R-:W-:Y:S03]  /*e6a0*/  LDSM.16.M88.4 R84, [R211+0x5000] ;  /* 0x00500000d354783b */ /* 0x000fe60000000200 */
[C---:B--2---:R-:W-:Y:S01]  /*e6b0*/  HMMA.16816.F32 R104, R176.reuse, R28, R40 ;  /* 0x0000001cb068723c */ /* 0x044fe20000001828 */
[----:B------:R-:W-:Y:S07]  /*e6c0*/  LDSM.16.M88.4 R40, [R211+0x4800] ;  /* 0x00480000d328783b */ /* 0x000fee0000000200 */
[----:B------:R-:W-:Y:S01]  /*e6d0*/  HMMA.16816.F32 R96, R176, R30, R52 ;  /* 0x0000001eb060723c */ /* 0x000fe20000001834 */
[----:B------:R-:W2:Y:S04]  /*e6e0*/  LDSM.16.M88.4 R28, [R204+0xf900] ;  /* 0x00f90000cc1c783b */ /* 0x000ea80000000200 */
[----:B------:R-:W-:Y:S03]  /*e6f0*/  LDSM.16.M88.4 R52, [R211+0x7000] ;  /* 0x00700000d334783b */ /* 0x000fe60000000200 */
[----:B------:R-:W-:Y:S01]  /*e700*/  HMMA.16816.F32 R144, R172, R12, R112 ;  /* 0x0000000cac90723c */ /* 0x000fe20000001870 */
[----:B------:R-:W1:Y:S07]  /*e710*/  LDSM.16.M88.4 R12, [R204+0xe900] ;  /* 0x00e90000cc0c783b */ /* 0x000e6e0000000200 */
[C---:B----4-:R-:W-:Y:S01]  /*e720*/  HMMA.16816.F32 R112, R176.reuse, R32, R64 ;  /* 0x00000020b070723c */ /* 0x050fe20000001840 */
[----:B------:R-:W-:Y:S07]  /*e730*/  LDSM.16.M88.4 R64, [R211+0x6000] ;  /* 0x00600000d340783b */ /* 0x000fee0000000200 */
[C---:B------:R-:W-:Y:S01]  /*e740*/  HMMA.16816.F32 R108, R176.reuse, R34, R60 ;  /* 0x00000022b06c723c */ /* 0x040fe2000000183c */
[----:B------:R-:W4:Y:S07]  /*e750*/  LDSM.16.M88.4 R32, [R211+0x4000] ;  /* 0x00400000d320783b */ /* 0x000f2e0000000200 */
[C---:B---3--:R-:W-:Y:S01]  /*e760*/  HMMA.16816.F32 R88, R176.reuse, R26, R48 ;  /* 0x0000001ab058723c */ /* 0x048fe20000001830 */
[----:B------:R-:W3:Y:S07]  /*e770*/  LDSM.16.M88.4 R48, [R211+0x7800] ;  /* 0x00780000d330783b */ /* 0x000eee0000000200 */
[C---:B------:R-:W-:Y:S08]  /*e780*/  HMMA.16816.F32 R120, R176.reuse, R20, R72 ;  /* 0x00000014b078723c */ /* 0x040ff00000001848 */
[C---:B------:R-:W-:Y:S08]  /*e790*/  HMMA.16816.F32 R116, R176.reuse, R22, R68 ;  /* 0x00000016b074723c */ /* 0x040ff00000001844 */
[C---:B------:R-:W-:Y:S01]  /*e7a0*/  HMMA.16816.F32 R72, R176.reuse, R16, R56 ;  /* 0x00000010b048723c */ /* 0x040fe20000001838 */
[----:B------:R-:W3:Y:S07]  /*e7b0*/  LDSM.16.M88.4 R56, [R211+0x6800] ;  /* 0x00680000d338783b */ /* 0x000eee0000000200 */
[C---:B------:R-:W-:Y:S08]  /*e7c0*/  HMMA.16816.F32 R68, R176.reuse, R18, R44 ;  /* 0x00000012b044723c */ /* 0x040ff0000000182c */
[C---:B-1----:R-:W-:Y:S08]  /*e7d0*/  HMMA.16816.F32 R20, R176.reuse, R8, R144 ;  /* 0x00000008b014723c */ /* 0x042ff00000001890 */
[C---:B------:R-:W-:Y:S08]  /*e7e0*/  HMMA.16816.F32 R16, R176.reuse, R10, R132 ;  /* 0x0000000ab010723c */ /* 0x040ff00000001884 */
[C---:B--2---:R-:W-:Y:S08]  /*e7f0*/  HMMA.16816.F32 R8, R176.reuse, R30, R124 ;  /* 0x0000001eb008723c */ /* 0x044ff0000000187c */
[C---:B------:R-:W-:Y:S01]  /*e800*/  HMMA.16816.F32 R60, R176.reuse, R12, R80 ;  /* 0x0000000cb03c723c */ /* 0x040fe20000001850 */
[----:B------:R-:W1:Y:S07]  /*e810*/  LDSM.16.M88.4 R80, [R210+0xc100] ;  /* 0x00c10000d250783b */ /* 0x000e6e0000000200 */
[C---:B------:R-:W-:Y:S01]  /*e820*/  HMMA.16816.F32 R44, R176.reuse, R14, R100 ;  /* 0x0000000eb02c723c */ /* 0x040fe20000001864 */
[----:B------:R-:W-:Y:S07]  /*e830*/  LDSM.16.M88.4 R100, [R207+0x4800] ;  /* 0x00480000cf64783b */ /* 0x000fee0000000200 */
[C---:B------:R-:W-:Y:S08]  /*e840*/  HMMA.16816.F32 R12, R176.reuse, R28, R128 ;  /* 0x0000001cb00c723c */ /* 0x040ff00000001880 */
[----:B------:R-:W-:Y:S08]  /*e850*/  HMMA.16816.F32 R92, R176, R24, R36 ;  /* 0x00000018b05c723c */ /* 0x000ff00000001824 */
[C---:B----4-:R-:W-:Y:S08]  /*e860*/  HMMA.16816.F32 R24, R180.reuse, R32, R120 ;  /* 0x00000020b418723c */ /* 0x050ff00000001878 */
[C---:B------:R-:W-:Y:S01]  /*e870*/  HMMA.16816.F32 R36, R180.reuse, R34, R116 ;  /* 0x00000022b424723c */ /* 0x040fe20000001874 */
[----:B------:R-:W-:Y:S07]  /*e880*/  LDSM.16.M88.4 R116, [R210+0xd100] ;  /* 0x00d10000d274783b */ /* 0x000fee0000000200 */
[C---:B------:R-:W-:Y:S08]  /*e890*/  HMMA.16816.F32 R32, R180.reuse, R40, R112 ;  /* 0x00000028b420723c */ /* 0x040ff00000001870 */
[C---:B------:R-:W-:Y:S01]  /*e8a0*/  HMMA.16816.F32 R28, R180.reuse, R42, R108 ;  /* 0x0000002ab41c723c */ /* 0x040fe2000000186c */
[----:B------:R-:W2:Y:S04]  /*e8b0*/  LDSM.16.M88.4 R40, [R210+0xc900] ;  /* 0x00c90000d228783b */ /* 0x000ea80000000200 */
[----:B------:R-:W-:Y:S03]  /*e8c0*/  LDSM.16.M88.4 R108, [R207+0x4000] ;  /* 0x00400000cf6c783b */ /* 0x000fe60000000200 */
[C---:B---3--:R-:W-:Y:S01]  /*e8d0*/  HMMA.16816.F32 R112, R180.reuse, R50, R8 ;  /* 0x00000032b470723c */ /* 0x048fe20000001808 */
[----:B------:R-:W3:Y:S07]  /*e8e0*/  LDSM.16.M88.4 R8, [R210+0xe900] ;  /* 0x00e90000d208783b */ /* 0x000eee0000000200 */
[C---:B------:R-:W-:Y:S08]  /*e8f0*/  HMMA.16816.F32 R124, R180.reuse, R84, R104 ;  /* 0x00000054b47c723c */ /* 0x040ff00000001868 */
[C---:B------:R-:W-:Y:S01]  /*e900*/  HMMA.16816.F32 R160, R180.reuse, R86, R96 ;  /* 0x00000056b4a0723c */ /* 0x040fe20000001860 */
[----:B------:R-:W-:Y:S07]  /*e910*/  LDSM.16.M88.4 R84, [R210+0xf100] ;  /* 0x00f10000d254783b */ /* 0x000fee0000000200 */
[C---:B------:R-:W-:Y:S01]  /*e920*/  HMMA.16816.F32 R128, R180.reuse, R54, R16 ;  /* 0x00000036b480723c */ /* 0x040fe20000001810 */
[----:B------:R-:W4:Y:S07]  /*e930*/  LDSM.16.M88.4 R16, [R210+0xd900] ;  /* 0x00d90000d210783b */ /* 0x000f2e0000000200 */
[C---:B------:R-:W-:Y:S01]  /*e940*/  HMMA.16816.F32 R120, R180.reuse, R48, R12 ;  /* 0x00000030b478723c */ /* 0x040fe2000000180c */
[----:B------:R-:W1:Y:S07]  /*e950*/  LDSM.16.M88.4 R12, [R210+0xe100] ;  /* 0x00e10000d20c783b */ /* 0x000e6e0000000200 */
[C---:B-----5:R-:W-:Y:S01]  /*e960*/  HMMA.16816.F32 R164, R180.reuse, R76, R92 ;  /* 0x0000004cb4a4723c */ /* 0x060fe2000000185c */
[----:B------:R-:W1:Y:S07]  /*e970*/  LDSM.16.M88.4 R92, [R210+0xf900] ;  /* 0x00f90000d25c783b */ /* 0x000e6e0000000200 */
        /* <DEDUP_REMOVED lines=9> */
[----:B------:R-:W-:Y:S04]  /*ea10*/  LDSM.16.M88.4 R68, [R207+0x6800] ;  /* 0x00680000cf44783b */ /* 0x000fe80000000200 */
[----:B------:R-:W-:Y:S03]  /*ea20*/  LDSM.16.M88.4 R64, [R207+0x7000] ;  /* 0x00700000cf40783b */ /* 0x000fe60000000200 */
[C---:B-1----:R-:W-:Y:S08]  /*ea30*/  HMMA.16816.F32 R104, R184.reuse, R80, R24 ;  /* 0x00000050b868723c */ /* 0x042ff00000001818 */
[----:B------:R-:W-:Y:S01]  /*ea40*/  HMMA.16816.F32 R96, R184, R82, R36 ;  /* 0x00000052b860723c */ /* 0x000fe20000001824 */
[----:B------:R-:W1:Y:S01]  /*ea50*/  LDSM.16.M88.4 R80, [R207+0x5000] ;  /* 0x00500000cf50783b */ /* 0x000e620000000200 */
[----:B------:R-:W-:-:S06]  /*ea60*/  DEPBAR.LE SB0, 0x0 ;  /* 0x000080000000791a */ /* 0x000fcc0000000000 */
[C---:B--2---:R-:W-:Y:S08]  /*ea70*/  HMMA.16816.F32 R88, R184.reuse, R40, R32 ;  /* 0x00000028b858723c */ /* 0x044ff00000001820 */
[C---:B------:R-:W-:Y:S08]  /*ea80*/  HMMA.16816.F32 R56, R184.reuse, R42, R28 ;  /* 0x0000002ab838723c */ /* 0x040ff0000000181c */
[C---:B------:R-:W-:Y:S08]  /*ea90*/  HMMA.16816.F32 R52, R184.reuse, R116, R124 ;  /* 0x00000074b834723c */ /* 0x040ff0000000187c */
[C---:B------:R-:W-:Y:S08]  /*eaa0*/  HMMA.16816.F32 R48, R184.reuse, R118, R160 ;  /* 0x00000076b830723c */ /* 0x040ff000000018a0 */
[C---:B---3--:R-:W-:Y:S08]  /*eab0*/  HMMA.16816.F32 R28, R184.reuse, R8, R144 ;  /* 0x00000008b81c723c */ /* 0x048ff00000001890 */
        /* <DEDUP_REMOVED lines=26> */
[----:B------:R-:W-:Y:S05]  /*ec60*/  @!P0 BRA `(.L_x_2444) ;  /* 0x0000023000008947 */ /* 0x000fea0003800000 */
        /* <DEDUP_REMOVED lines=35> */
.L_x_2444:
[----:B------:R-:W-:Y:S01]  /*eea0*/  LOP3.LUT R0, R191, 0xffffffe0, RZ, 0xc0, !PT ;  /* 0xffffffe0bf007812 */ /* 0x000fe200078ec0ff */
[----:B------:R-:W-:Y:S01]  /*eeb0*/  IMAD.MOV.U32 R161, RZ, RZ, R206 ;  /* 0x000000ffffa17224 */ /* 0x000fe200078e00ce */
[----:B------:R-:W-:Y:S01]  /*eec0*/  LEA.HI R5, R194, R228, RZ, 0x2 ;  /* 0x000000e4c2057211 */ /* 0x000fe200078f10ff */
[----:B------:R-:W-:Y:S01]  /*eed0*/  IMAD.MOV.U32 R160, RZ, RZ, R205 ;  /* 0x000000ffffa07224 */ /* 0x000fe200078e00cd */
[----:B---3--:R-:W-:Y:S01]  /*eee0*/  SHF.R.S32.HI R7, RZ, 0x1f, R190 ;  /* 0x0000001fff077819 */ /* 0x008fe200000114be */
[C---:B------:R-:W-:Y:S01]  /*eef0*/  IMAD.IADD R0, R228.reuse, 0x1, -R0 ;  /* 0x00000001e4007824 */ /* 0x040fe200078e0a00 */
[----:B------:R-:W-:Y:S01]  /*ef00*/  LOP3.LUT R5, R5, 0xfffffffc, RZ, 0xc0, !PT ;  /* 0xfffffffc05057812 */ /* 0x000fe200078ec0ff */
[----:B------:R-:W-:Y:S01]  /*ef10*/  IMAD.SHL.U32 R205, R3, 0x2, RZ ;  /* 0x0000000203cd7824 */ /* 0x000fe200078e00ff */
[----:B------:R-:W-:Y:S01]  /*ef20*/  LEA.HI R7, R7, R190, RZ, 0x3 ;  /* 0x000000be07077211 */ /* 0x000fe200078f18ff */
[----:B------:R-:W-:Y:S01]  /*ef30*/  IMAD.MOV.U32 R202, RZ, RZ, R208 ;  /* 0x000000ffffca7224 */ /* 0x000fe200078e00d0 */
        /* <DEDUP_REMOVED lines=8> */
[----:B------:R-:W-:Y:S01]  /*efc0*/  LEA.HI.SX32 R7, R6, R234, 0x1e ;  /* 0x000000ea06077211 */ /* 0x000fe200078ff2ff */
[----:B------:R-:W-:Y:S01]  /*efd0*/  IMAD R208, R2, 0x2, R206 ;  /* 0x0000000202d07824 */ /* 0x000fe200078e02ce */
[----:B------:R-:W-:Y:S01]  /*efe0*/  LOP3.LUT R8, R8, 0x1ffffffe, RZ, 0xc0, !PT ;  /* 0x1ffffffe08087812 */ /* 0x000fe200078ec0ff */
[----:B------:R-:W0:Y:S01]  /*eff0*/  LDGDEPBAR ;  /* 0x00000000000079af */ /* 0x000e220000000000 */
[----:B------:R-:W-:Y:S01]  /*f000*/  ISETP.NE.AND P5, PT, R203, 0x1, PT ;  /* 0x00000001cb00780c */ /* 0x000fe20003fa5270 */
[----:B------:R-:W-:-:S02]  /*f010*/  IMAD R7, R9, 0x10, R7 ;  /* 0x0000001009077824 */ /* 0x000fc400078e0207 */
[----:B------:R-:W-:-:S04]  /*f020*/  IMAD.IADD R5, R5, 0x1, -R8 ;  /* 0x0000000105057824 */ /* 0x000fc800078e0a08 */
[----:B------:R-:W-:-:S04]  /*f030*/  IMAD R10, R5, 0x8, R7 ;  /* 0x00000008050a7824 */ /* 0x000fc800078e0207 */
[----:B------:R-:W-:Y:S01]  /*f040*/  IMAD.MOV.U32 R5, RZ, RZ, R10 ;  /* 0x000000ffff057224 */ /* 0x000fe200078e000a */
[----:B------:R-:W-:Y:S01]  /*f050*/  STL [R1+0x2c], R10 ;  /* 0x00002c0a01007387 */ /* 0x000fe20000100800 */
[----:B------:R-:W-:-:S05]  /*f060*/  @P5 IMAD.HI.U32 R7, R10, c[0x0][0x2c8], RZ ;  /* 0x0000b2000a075a27 */ /* 0x000fca00078e00ff */
[----:B------:R-:W-:-:S05]  /*f070*/  @P5 SHF.R.U32.HI R5, RZ, c[0x0][0x2cc], R7 ;  /* 0x0000b300ff055a19 */ /* 0x000fca0000011607 */
[----:B------:R-:W1:Y:S04]  /*f080*/  SHFL.IDX PT, R8, R5, RZ, 0x1c1f ;  /* 0x001c1fff05087589 */ /* 0x000e6800000e0000 */
[----:B------:R2:W3:Y:S02]  /*f090*/  SHFL.IDX PT, R7, R5, 0x1, 0x1c1f ;  /* 0x003c1f0005077f89 */ /* 0x0004e400000e0000 */
[----:B--2---:R-:W-:Y:S01]  /*f0a0*/  LOP3.LUT R5, R6, 0x7ffffffc, RZ, 0xc0, !PT ;  /* 0x7ffffffc06057812 */ /* 0x004fe200078ec0ff */
[----:B------:R-:W-:-:S04]  /*f0b0*/  IMAD.MOV.U32 R6, RZ, RZ, -0x80 ;  /* 0xffffff80ff067424 */ /* 0x000fc800078e00ff */
[----:B------:R-:W-:Y:S02]  /*f0c0*/  IMAD.IADD R5, R0, 0x1, -R5 ;  /* 0x0000000100057824 */ /* 0x000fe400078e0a05 */
[----:B------:R-:W-:Y:S02]  /*f0d0*/  IMAD R0, R188, R6, 0x1 ;  /* 0x00000001bc007424 */ /* 0x000fe400078e0206 */
[----:B------:R-:W-:-:S04]  /*f0e0*/  IMAD.SHL.U32 R9, R5, 0x2, RZ ;  /* 0x0000000205097824 */ /* 0x000fc800078e00ff */
[----:B------:R-:W-:Y:S01]  /*f0f0*/  IMAD.IADD R6, R189, 0x1, -R9 ;  /* 0x00000001bd067824 */ /* 0x000fe200078e0a09 */
[----:B------:R-:W-:Y:S01]  /*f100*/  IADD3 R0, -R9, R0, R161 ;  /* 0x0000000009007210 */ /* 0x000fe20007ffe1a1 */
[----:B------:R2:W-:Y:S04]  /*f110*/  STL [R1+0x30], R9 ;  /* 0x0000300901007387 */ /* 0x0005e80000100800 */
[----:B------:R-:W-:-:S04]  /*f120*/  IMAD.IADD R0, R0, 0x1, -R160 ;  /* 0x0000000100007824 */ /* 0x000fc800078e0aa0 */
[C---:B-1----:R-:W-:Y:S02]  /*f130*/  IMAD.IADD R5, R0.reuse, 0x1, R8 ;  /* 0x0000000100057824 */ /* 0x042fe400078e0208 */
[----:B---3--:R-:W-:-:S03]  /*f140*/  IMAD.IADD R0, R0, 0x1, R7 ;  /* 0x0000000100007824 */ /* 0x008fc600078e0207 */
[C---:B------:R-:W-:Y:S02]  /*f150*/  IMNMX R5, R6.reuse, R5, PT ;  /* 0x0000000506057217 */ /* 0x040fe40003800200 */
[----:B------:R-:W-:Y:S02]  /*f160*/  IMNMX R0, R6, R0, PT ;  /* 0x0000000006007217 */ /* 0x000fe40003800200 */
[C---:B------:R-:W-:Y:S02]  /*f170*/  ISETP.GT.AND P3, PT, R5.reuse, RZ, PT ;  /* 0x000000ff0500720c */ /* 0x040fe40003f64270 */
[C---:B------:R-:W-:Y:S02]  /*f180*/  ISETP.GT.AND P2, PT, R5.reuse, 0x1, PT ;  /* 0x000000010500780c */ /* 0x040fe40003f44270 */
[----:B------:R-:W-:Y:S02]  /*f190*/  FSEL R8, R104, -INF , P3 ;  /* 0xff80000068087808 */ /* 0x000fe40001800000 */
[----:B------:R-:W-:-:S02]  /*f1a0*/  ISETP.GT.AND P3, PT, R5, 0x8, PT ;  /* 0x000000080500780c */ /* 0x000fc40003f64270 */
[----:B--2---:R-:W-:Y:S02]  /*f1b0*/  FSEL R9, R105, -INF , P2 ;  /* 0xff80000069097808 */ /* 0x004fe40001000000 */
[----:B------:R-:W-:Y:S02]  /*f1c0*/  ISETP.GT.AND P2, PT, R5, 0x9, PT ;  /* 0x000000090500780c */ /* 0x000fe40003f44270 */
[----:B------:R-:W-:Y:S02]  /*f1d0*/  FSEL R10, R96, -INF , P3 ;  /* 0xff800000600a7808 */ /* 0x000fe40001800000 */
[----:B------:R-:W-:Y:S02]  /*f1e0*/  FMNMX.FTZ R6, R8, R9, !PT ;  /* 0x0000000908067209 */ /* 0x000fe40007810000 */
[----:B------:R-:W-:Y:S02]  /*f1f0*/  ISETP.GT.AND P0, PT, R0, 0x1, PT ;  /* 0x000000010000780c */ /* 0x000fe40003f04270 */
[----:B------:R-:W-:-:S02]  /*f200*/  FSEL R11, R97, -INF , P2 ;  /* 0xff800000610b7808 */ /* 0x000fc40001000000 */
[----:B------:R-:W-:Y:S02]  /*f210*/  ISETP.GT.AND P3, PT, R5, 0x10, PT ;  /* 0x000000100500780c */ /* 0x000fe40003f64270 */
[----:B------:R-:W-:Y:S02]  /*f220*/  FMNMX.FTZ R6, R10, R6, !PT ;  /* 0x000000060a067209 */ /* 0x000fe40007810000 */
[----:B------:R-:W-:Y:S02]  /*f230*/  FSEL R13, R107, -INF , P0 ;  /* 0xff8000006b0d7808 */ /* 0x000fe40000000000 */
[----:B------:R-:W-:Y:S02]  /*f240*/  ISETP.GT.AND P0, PT, R0, 0x9, PT ;  /* 0x000000090000780c */ /* 0x000fe40003f04270 */
[----:B------:R-:W-:Y:S02]  /*f250*/  ISETP.GT.AND P2, PT, R5, 0x11, PT ;  /* 0x000000110500780c */ /* 0x000fe40003f44270 */
[----:B------:R-:W-:-:S02]  /*f260*/  FSEL R28, R88, -INF , P3 ;  /* 0xff800000581c7808 */ /* 0x000fc40001800000 */
[----:B------:R-:W-:Y:S02]  /*f270*/  FMNMX.FTZ R6, R11, R6, !PT ;  /* 0x000000060b067209 */ /* 0x000fe40007810000 */
[----:B------:R-:W-:Y:S02]  /*f280*/  ISETP.GT.AND P1, PT, R0, RZ, PT ;  /* 0x000000ff0000720c */ /* 0x000fe40003f24270 */
[----:B------:R-:W-:Y:S02]  /*f290*/  FSEL R15, R99, -INF , P0 ;  /* 0xff800000630f7808 */ /* 0x000fe40000000000 */
[----:B------:R-:W-:Y:S02]  /*f2a0*/  FSEL R29, R89, -INF , P2 ;  /* 0xff800000591d7808 */ /* 0x000fe40001000000 */
[----:B------:R-:W-:Y:S02]  /*f2b0*/  ISETP.GT.AND P3, PT, R5, 0x18, PT ;  /* 0x000000180500780c */ /* 0x000fe40003f64270 */
[----:B------:R-:W-:-:S02]  /*f2c0*/  FMNMX.FTZ R6, R28, R6, !PT ;  /* 0x000000061c067209 */ /* 0x000fc40007810000 */
        /* <DEDUP_REMOVED lines=9> */
[----:B------:R-:W-:Y:S02]  /*f360*/  ISETP.GT.AND P3, PT, R5, 0x20, PT ;  /* 0x000000200500780c */ /* 0x000fe40003f64270 */
[----:B------:R-:W-:Y:S02]  /*f370*/  FMNMX.FTZ R6, R30, R6, !PT ;  /* 0x000000061e067209 */ /* 0x000fe40007810000 */
[----:B------:R-:W-:-:S02]  /*f380*/  FSEL R14, R98, -INF , P1 ;  /* 0xff800000620e7808 */ /* 0x000fc40000800000 */
[----:B------:R-:W-:Y:S02]  /*f390*/  FMNMX.FTZ R7, R12, R13, !PT ;  /* 0x0000000d0c077209 */ /* 0x000fe40007810000 */
[----:B------:R-:W-:Y:S02]  /*f3a0*/  FSEL R76, R59, -INF , P0 ;  /* 0xff8000003b4c7808 */ /* 0x000fe40000000000 */
[----:B------:R-:W-:Y:S02]  /*f3b0*/  ISETP.GT.AND P0, PT, R0, 0x21, PT ;  /* 0x000000210000780c */ /* 0x000fe40003f04270 */
[----:B------:R-:W-:Y:S02]  /*f3c0*/  ISETP.GT.AND P2, PT, R5, 0x21, PT ;  /* 0x000000210500780c */ /* 0x000fe40003f44270 */
[----:B------:R-:W-:Y:S02]  /*f3d0*/  FSEL R100, R100, -INF , P3 ;  /* 0xff80000064647808 */ /* 0x000fe40001800000 */
[----:B------:R-:W-:-:S02]  /*f3e0*/  FMNMX.FTZ R6, R44, R6, !PT ;  /* 0x000000062c067209 */ /* 0x000fc40007810000 */
[----:B------:R-:W-:Y:S02]  /*f3f0*/  ISETP.GT.AND P1, PT, R0, 0x10, PT ;  /* 0x000000100000780c */ /* 0x000fe40003f24270 */
[----:B------:R-:W-:Y:S02]  /*f400*/  FMNMX.FTZ R7, R14, R7, !PT ;  /* 0x000000070e077209 */ /* 0x000fe40007810000 */
[----:B------:R-:W-:Y:S02]  /*f410*/  FSEL R119, R103, -INF , P0 ;  /* 0xff80000067777808 */ /* 0x000fe40000000000 */
[----:B------:R-:W-:Y:S02]  /*f420*/  FSEL R112, R101, -INF , P2 ;  /* 0xff80000065707808 */ /* 0x000fe40001000000 */
[----:B------:R-:W-:Y:S02]  /*f430*/  ISETP.GT.AND P3, PT, R5, 0x28, PT ;  /* 0x000000280500780c */ /* 0x000fe40003f64270 */
[----:B------:R-:W-:-:S02]  /*f440*/  ISETP.GT.AND P0, PT, R0, 0x29, PT ;  /* 0x000000290000780c */ /* 0x000fc40003f04270 */
[----:B------:R-:W-:Y:S02]  /*f450*/  FMNMX.FTZ R6, R100, R6, !PT ;  /* 0x0000000664067209 */ /* 0x000fe40007810000 */
[----:B------:R-:W-:Y:S02]  /*f460*/  FSEL R45, R90, -INF , P1 ;  /* 0xff8000005a2d7808 */ /* 0x000fe40000800000 */
[----:B------:R-:W-:Y:S02]  /*f470*/  FMNMX.FTZ R7, R15, R7, !PT ;  /* 0x000000070f077209 */ /* 0x000fe40007810000 */
[----:B------:R-:W-:Y:S02]  /*f480*/  ISETP.GT.AND P2, PT, R5, 0x29, PT ;  /* 0x000000290500780c */ /* 0x000fe40003f44270 */
[----:B------:R-:W-:Y:S02]  /*f490*/  FSEL R113, R80, -INF , P3 ;  /* 0xff80000050717808 */ /* 0x000fe40001800000 */
[----:B------:R-:W-:-:S02]  /*f4a0*/  FSEL R120, R83, -INF , P0 ;  /* 0xff80000053787808 */ /* 0x000fc40000000000 */
[----:B------:R-:W-:Y:S02]  /*f4b0*/  FMNMX.FTZ R6, R112, R6, !PT ;  /* 0x0000000670067209 */ /* 0x000fe40007810000 */
[C---:B------:R-:W-:Y:S02]  /*f4c0*/  ISETP.GT.AND P1, PT, R0.reuse, 0x18, PT ;  /* 0x000000180000780c */ /* 0x040fe40003f24270 */
[----:B------:R-:W-:Y:S02]  /*f4d0*/  ISETP.GT.AND P0, PT, R0, 0x31, PT ;  /* 0x000000310000780c */ /* 0x000fe40003f04270 */
[----:B------:R-:W-:Y:S02]  /*f4e0*/  FMNMX.FTZ R7, R45, R7, !PT ;  /* 0x000000072d077209 */ /* 0x000fe40007810000 */
[----:B------:R-:W-:Y:S02]  /*f4f0*/  FSEL R114, R81, -INF , P2 ;  /* 0xff80000051727808 */ /* 0x000fe40001000000 */
[----:B------:R-:W-:-:S02]  /*f500*/  ISETP.GT.AND P3, PT, R5, 0x30, PT ;  /* 0x000000300500780c */ /* 0x000fc40003f64270 */
[----:B------:R-:W-:Y:S02]  /*f510*/  FMNMX.FTZ R6, R113, R6, !PT ;  /* 0x0000000671067209 */ /* 0x000fe40007810000 */
[----:B------:R-:W-:Y:S02]  /*f520*/  FSEL R65, R58, -INF , P1 ;  /* 0xff8000003a417808 */ /* 0x000fe40000800000 */
[----:B------:R-:W-:Y:S02]  /*f530*/  FSEL R149, R55, -INF , P0 ;  /* 0xff80000037957808 */ /* 0x000fe40000000000 */
[----:B------:R-:W-:Y:S02]  /*f540*/  FMNMX.FTZ R7, R64, R7, !PT ;  /* 0x0000000740077209 */ /* 0x000fe40007810000 */
[C---:B------:R-:W-:Y:S02]  /*f550*/  ISETP.GT.AND P0, PT, R5.reuse, 0x38, PT ;  /* 0x000000380500780c */ /* 0x040fe40003f04270 */
[----:B------:R-:W-:-:S02]  /*f560*/  ISETP.GT.AND P2, PT, R5, 0x31, PT ;  /* 0x000000310500780c */ /* 0x000fc40003f44270 */
[----:B------:R-:W-:Y:S02]  /*f570*/  FSEL R144, R52, -INF , P3 ;  /* 0xff80000034907808 */ /* 0x000fe40001800000 */
[----:B------:R-:W-:Y:S02]  /*f580*/  FMNMX.FTZ R6, R114, R6, !PT ;  /* 0x0000000672067209 */ /* 0x000fe40007810000 */
[----:B------:R-:W-:Y:S02]  /*f590*/  ISETP.GT.AND P1, PT, R0, 0x20, PT ;  /* 0x000000200000780c */ /* 0x000fe40003f24270 */
[----:B------:R-:W-:Y:S02]  /*f5a0*/  FMNMX.FTZ R7, R65, R7, !PT ;  /* 0x0000000741077209 */ /* 0x000fe40007810000 */
[----:B------:R-:W-:Y:S02]  /*f5b0*/  FSEL R146, R40, -INF , P0 ;  /* 0xff80000028927808 */ /* 0x000fe40000000000 */
[----:B------:R-:W-:-:S02]  /*f5c0*/  ISETP.GT.AND P0, PT, R0, 0x39, PT ;  /* 0x000000390000780c */ /* 0x000fc40003f04270 */
[----:B------:R-:W-:Y:S02]  /*f5d0*/  FSEL R145, R53, -INF , P2 ;  /* 0xff80000035917808 */ /* 0x000fe40001000000 */
[----:B------:R-:W-:Y:S02]  /*f5e0*/  FMNMX.FTZ R6, R144, R6, !PT ;  /* 0x0000000690067209 */ /* 0x000fe40007810000 */
[----:B------:R-:W-:Y:S02]  /*f5f0*/  FSEL R118, R102, -INF , P1 ;  /* 0xff80000066767808 */ /* 0x000fe40000800000 */
[----:B------:R-:W-:Y:S02]  /*f600*/  FMNMX.FTZ R7, R76, R7, !PT ;  /* 0x000000074c077209 */ /* 0x000fe40007810000 */
[----:B------:R-:W-:Y:S02]  /*f610*/  ISETP.GT.AND P1, PT, R0, 0x28, PT ;  /* 0x000000280000780c */ /* 0x000fe40003f24270 */
[----:B------:R-:W-:-:S02]  /*f620*/  FSEL R150, R43, -INF , P0 ;  /* 0xff8000002b967808 */ /* 0x000fc40000000000 */
[C---:B------:R-:W-:Y:S02]  /*f630*/  ISETP.GT.AND P2, PT, R5.reuse, 0x39, PT ;  /* 0x000000390500780c */ /* 0x040fe40003f44270 */
[----:B------:R-:W-:Y:S02]  /*f640*/  ISETP.GT.AND P0, PT, R5, 0x40, PT ;  /* 0x000000400500780c */ /* 0x000fe40003f04270 */
[----:B------:R-:W-:Y:S02]  /*f650*/  FMNMX.FTZ R6, R145, R6, !PT ;  /* 0x0000000691067209 */ /* 0x000fe40007810000 */
[----:B------:R-:W-:Y:S02]  /*f660*/  FMNMX.FTZ R7, R118, R7, !PT ;  /* 0x0000000776077209 */ /* 0x000fe40007810000 */
[----:B------:R-:W-:Y:S02]  /*f670*/  FSEL R121, R82, -INF , P1 ;  /* 0xff80000052797808 */ /* 0x000fe40000800000 */
        /* <DEDUP_REMOVED lines=8> */
[----:B------:R-:W-:Y:S02]  /*f700*/  ISETP.GT.AND P2, PT, R5, 0x41, PT ;  /* 0x000000410500780c */ /* 0x000fe40003f44270 */
[----:B------:R-:W-:Y:S02]  /*f710*/  FMNMX.FTZ R6, R147, R6, !PT ;  /* 0x0000000693067209 */ /* 0x000fe40007810000 */
[----:B------:R-:W-:Y:S02]  /*f720*/  FSEL R157, R39, -INF , P0 ;  /* 0xff800000279d7808 */ /* 0x000fe40000000000 */
[----:B------:R-:W-:Y:S02]  /*f730*/  FMNMX.FTZ R7, R121, R7, !PT ;  /* 0x0000000779077209 */ /* 0x000fe40007810000 */
[----:B------:R-:W-:-:S02]  /*f740*/  ISETP.GT.AND P0, PT, R5, 0x48, PT ;  /* 0x000000480500780c */ /* 0x000fc40003f04270 */
[----:B------:R-:W-:Y:S02]  /*f750*/  FSEL R151, R42, -INF , P1 ;  /* 0xff8000002a977808 */ /* 0x000fe40000800000 */
[----:B------:R-:W-:Y:S01]  /*f760*/  FSEL R154, R37, -INF , P2 ;  /* 0xff800000259a7808 */ /* 0x000fe20001000000 */
[----:B------:R-:W-:Y:S01]  /*f770*/  LDSM.16.MT88.4 R40, [R206+0x4100] ;  /* 0x00410000ce28783b */ /* 0x000fe20000004200 */
        /* <DEDUP_REMOVED lines=19> */
[----:B------:R-:W-:Y:S02]  /*f8b0*/  ISETP.GT.AND P2, PT, R5, 0x51, PT ;  /* 0x000000510500780c */ /* 0x000fe40003f44270 */
[----:B------:R-:W-:Y:S02]  /*f8c0*/  FSEL R164, R48, -INF , P0 ;  /* 0xff80000030a47808 */ /* 0x000fe40000000000 */
[----:B------:R-:W-:Y:S02]  /*f8d0*/  FMNMX.FTZ R6, R155, R6, !PT ;  /* 0x000000069b067209 */ /* 0x000fe40007810000 */
[----:B------:R-:W-:Y:S02]  /*f8e0*/  FMNMX.FTZ R7, R151, R7, !PT ;  /* 0x0000000797077209 */ /* 0x000fe40007810000 */
[----:B------:R-:W-:-:S02]  /*f8f0*/  ISETP.GT.AND P0, PT, R0, 0x51, PT ;  /* 0x000000510000780c */ /* 0x000fc40003f04270 */
[----:B------:R-:W-:Y:S02]  /*f900*/  FSEL R190, R50, -INF , P1 ;  /* 0xff80000032be7808 */ /* 0x000fe40000800000 */
[----:B------:R-:W-:Y:S02]  /*f910*/  FSEL R166, R49, -INF , P2 ;  /* 0xff80000031a67808 */ /* 0x000fe40001000000 */
[----:B------:R-:W-:Y:S02]  /*f920*/  ISETP.GT.AND P1, PT, R5, 0x58, PT ;  /* 0x000000580500780c */ /* 0x000fe40003f24270 */
[----:B------:R-:W-:Y:S02]  /*f930*/  FMNMX.FTZ R6, R164, R6, !PT ;  /* 0x00000006a4067209 */ /* 0x000fe40007810000 */
[----:B------:R-:W-:Y:S02]  /*f940*/  FMNMX.FTZ R7, R150, R7, !PT ;  /* 0x0000000796077209 */ /* 0x000fe40007810000 */
[----:B------:R-:W-:-:S02]  /*f950*/  FSEL R191, R51, -INF , P0 ;  /* 0xff80000033bf7808 */ /* 0x000fc40000000000 */
        /* <DEDUP_REMOVED lines=13> */
[----:B------:R-:W-:Y:S02]  /*fa30*/  ISETP.GT.AND P1, PT, R5, 0x69, PT ;  /* 0x000000690500780c */ /* 0x000fe40003f24270 */
[----:B------:R-:W-:Y:S02]  /*fa40*/  FSEL R228, R25, -INF , P3 ;  /* 0xff80000019e47808 */ /* 0x000fe40001800000 */
[----:B------:R-:W-:Y:S02]  /*fa50*/  FMNMX.FTZ R6, R203, R6, !PT ;  /* 0x00000006cb067209 */ /* 0x000fe40007810000 */
[----:B------:R-:W-:Y:S02]  /*fa60*/  FMNMX.FTZ R7, R158, R7, !PT ;  /* 0x000000079e077209 */ /* 0x000fe40007810000 */
[----:B------:R-:W-:-:S02]  /*fa70*/  ISETP.GT.AND P0, PT, R5, 0x70, PT ;  /* 0x000000700500780c */ /* 0x000fc40003f04270 */
[----:B------:R-:W-:Y:S02]  /*fa80*/  FSEL R231, R20, -INF , P2 ;  /* 0xff80000014e77808 */ /* 0x000fe40001000000 */
[----:B------:R-:W-:Y:S02]  /*fa90*/  FSEL R232, R21, -INF , P1 ;  /* 0xff80000015e87808 */ /* 0x000fe40000800000 */
[----:B------:R-:W-:Y:S02]  /*faa0*/  FMNMX.FTZ R6, R228, R6, !PT ;  /* 0x00000006e4067209 */ /* 0x000fe40007810000 */
[----:B------:R-:W-:Y:S02]  /*fab0*/  ISETP.GT.AND P1, PT, R0, 0x58, PT ;  /* 0x000000580000780c */ /* 0x000fe40003f24270 */
[----:B------:R-:W-:Y:S02]  /*fac0*/  FMNMX.FTZ R7, R190, R7, !PT ;  /* 0x00000007be077209 */ /* 0x000fe40007810000 */
[----:B------:R-:W-:-:S02]  /*fad0*/  ISETP.GT.AND P3, PT, R5, 0x71, PT ;  /* 0x000000710500780c */ /* 0x000fc40003f64270 */
[C---:B------:R-:W-:Y:S02]  /*fae0*/  ISETP.GT.AND P4, PT, R5.reuse, 0x78, PT ;  /* 0x000000780500780c */ /* 0x040fe40003f84270 */
[----:B------:R-:W-:Y:S02]  /*faf0*/  ISETP.GT.AND P2, PT, R5, 0x79, PT ;  /* 0x000000790500780c */ /* 0x000fe40003f44270 */
[----:B------:R-:W-:Y:S02]  /*fb00*/  FSEL R246, R16, -INF , P0 ;  /* 0xff80000010f67808 */ /* 0x000fe40000000000 */
[----:B------:R-:W-:Y:S02]  /*fb10*/  FMNMX.FTZ R5, R231, R6, !PT ;  /* 0x00000006e7057209 */ /* 0x000fe40007810000 */
[----:B------:R-:W-:Y:S02]  /*fb20*/  ISETP.GT.AND P0, PT, R0, 0x59, PT ;  /* 0x000000590000780c */ /* 0x000fe40003f04270 */
[----:B------:R-:W-:-:S02]  /*fb30*/  FSEL R167, R70, -INF , P1 ;  /* 0xff80000046a77808 */ /* 0x000fc40000800000 */
[----:B------:R-:W-:Y:S02]  /*fb40*/  FMNMX.FTZ R6, R191, R7, !PT ;  /* 0x00000007bf067209 */ /* 0x000fe40007810000 */
[----:B------:R-:W-:Y:S02]  /*fb50*/  FMNMX.FTZ R5, R232, R5, !PT ;  /* 0x00000005e8057209 */ /* 0x000fe40007810000 */
[----:B------:R-:W-:Y:S02]  /*fb60*/  FSEL R189, R71, -INF , P0 ;  /* 0xff80000047bd7808 */ /* 0x000fe40000000000 */
[----:B------:R-:W-:Y:S02]  /*fb70*/  ISETP.GT.AND P1, PT, R0, 0x60, PT ;  /* 0x000000600000780c */ /* 0x000fe40003f24270 */
[----:B------:R-:W-:Y:S02]  /*fb80*/  FMNMX.FTZ R6, R167, R6, !PT ;  /* 0x00000006a7067209 */ /* 0x000fe40007810000 */
[----:B------:R-:W-:-:S02]  /*fb90*/  FSEL R244, R17, -INF , P3 ;  /* 0xff80000011f47808 */ /* 0x000fc40001800000 */
[----:B------:R-:W-:Y:S02]  /*fba0*/  FMNMX.FTZ R5, R246, R5, !PT ;  /* 0x00000005f6057209 */ /* 0x000fe40007810000 */
[----:B------:R-:W-:Y:S02]  /*fbb0*/  ISETP.GT.AND P0, PT, R0, 0x61, PT ;  /* 0x000000610000780c */ /* 0x000fe40003f04270 */
[----:B------:R-:W-:Y:S02]  /*fbc0*/  FSEL R7, R26, -INF , P1 ;  /* 0xff8000001a077808 */ /* 0x000fe40000800000 */
[----:B------:R-:W-:Y:S02]  /*fbd0*/  FMNMX.FTZ R6, R189, R6, !PT ;  /* 0x00000006bd067209 */ /* 0x000fe40007810000 */
[----:B------:R-:W-:Y:S02]  /*fbe0*/  FMNMX.FTZ R117, R244, R5, !PT ;  /* 0x00000005f4757209 */ /* 0x000fe40007810000 */
[----:B------:R-:W-:-:S02]  /*fbf0*/  FSEL R229, R27, -INF , P0 ;  /* 0xff8000001be57808 */ /* 0x000fc40000000000 */
[C---:B------:R-:W-:Y:S01]  /*fc00*/  ISETP.GT.AND P1, PT, R0.reuse, 0x68, PT ;  /* 0x000000680000780c */ /* 0x040fe20003f24270 */
[----:B------:R-:W-:Y:S01]  /*fc10*/  LDSM.16.MT88.4 R24, [R205+0x100] ;  /* 0x00010000cd18783b */ /* 0x000fe20000004200 */
[----:B------:R-:W-:Y:S02]  /*fc20*/  FMNMX.FTZ R5, R7, R6, !PT ;  /* 0x0000000607057209 */ /* 0x000fe40007810000 */
[----:B------:R-:W-:Y:S02]  /*fc30*/  ISETP.GT.AND P0, PT, R0, 0x69, PT ;  /* 0x000000690000780c */ /* 0x000fe40003f04270 */
[----:B------:R-:W-:Y:S02]  /*fc40*/  FSEL R230, R22, -INF , P1 ;  /* 0xff80000016e67808 */ /* 0x000fe40000800000 */
[----:B------:R-:W-:Y:S02]  /*fc50*/  FMNMX.FTZ R5, R229, R5, !PT ;  /* 0x00000005e5057209 */ /* 0x000fe40007810000 */
[----:B------:R-:W-:-:S02]  /*fc60*/  FSEL R233, R23, -INF , P0 ;  /* 0xff80000017e97808 */ /* 0x000fc40000000000 */
[----:B------:R-:W-:Y:S01]  /*fc70*/  ISETP.GT.AND P1, PT, R0, 0x70, PT ;  /* 0x000000700000780c */ /* 0x000fe20003f24270 */
[----:B------:R-:W-:Y:S01]  /*fc80*/  LDSM.16.MT88.4 R20, [R208+0x100] ;  /* 0x00010000d014783b */ /* 0x000fe20000004200 */
[----:B------:R-:W-:Y:S02]  /*fc90*/  FMNMX.FTZ R5, R230, R5, !PT ;  /* 0x00000005e6057209 */ /* 0x000fe40007810000 */
[----:B------:R-:W-:Y:S02]  /*fca0*/  ISETP.GT.AND P0, PT, R0, 0x71, PT ;  /* 0x000000710000780c */ /* 0x000fe40003f04270 */
[----:B------:R-:W-:Y:S02]  /*fcb0*/  FSEL R243, R18, -INF , P1 ;  /* 0xff80000012f37808 */ /* 0x000fe40000800000 */
[----:B------:R-:W-:Y:S02]  /*fcc0*/  FMNMX.FTZ R5, R233, R5, !PT ;  /* 0x00000005e9057209 */ /* 0x000fe40007810000 */
[----:B------:R-:W-:-:S02]  /*fcd0*/  FSEL R242, R60, -INF , P4 ;  /* 0xff8000003cf27808 */ /* 0x000fc40002000000 */
[----:B------:R-:W-:Y:S02]  /*fce0*/  FSEL R248, R19, -INF , P0 ;  /* 0xff80000013f87808 */ /* 0x000fe40000000000 */
[----:B------:R-:W-:Y:S01]  /*fcf0*/  ISETP.GT.AND P1, PT, R0, 0x78, PT ;  /* 0x000000780000780c */ /* 0x000fe20003f24270 */
[----:B------:R-:W-:Y:S01]  /*fd00*/  LDSM.16.MT88.4 R16, [R206+0x100] ;  /* 0x00010000ce10783b */ /* 0x000fe20000004200 */
[----:B------:R-:W-:Y:S02]  /*fd10*/  FMNMX.FTZ R5, R243, R5, !PT ;  /* 0x00000005f3057209 */ /* 0x000fe40007810000 */
[----:B------:R-:W-:Y:S02]  /*fd20*/  FSEL R245, R61, -INF , P2 ;  /* 0xff8000003df57808 */ /* 0x000fe40001000000 */
[----:B------:R-:W-:Y:S02]  /*fd30*/  FMNMX.FTZ R117, R242, R117, !PT ;  /* 0x00000075f2757209 */ /* 0x000fe40007810000 */
[----:B------:R-:W-:-:S02]  /*fd40*/  ISETP.GT.AND P0, PT, R0, 0x79, PT ;  /* 0x000000790000780c */ /* 0x000fc40003f04270 */
[----:B------:R-:W-:Y:S02]  /*fd50*/  FSEL R247, R62, -INF , P1 ;  /* 0xff8000003ef77808 */ /* 0x000fe40000800000 */
[----:B------:R-:W-:Y:S02]  /*fd60*/  FMNMX.FTZ R0, R248, R5, !PT ;  /* 0x00000005f8007209 */ /* 0x000fe40007810000 */
[----:B------:R-:W-:Y:S02]  /*fd70*/  FMNMX.FTZ R117, R245, R117, !PT ;  /* 0x00000075f5757209 */ /* 0x000fe40007810000 */
        /* <DEDUP_REMOVED lines=21> */
[----:B------:R2:W3:Y:S01]  /*fed0*/  MUFU.EX2 R8, R3 ;  /* 0x0000000300087308 */ /* 0x0004e20000000800 */
[----:B-1----:R-:W-:-:S07]  /*fee0*/  FFMA.FTZ R6, R9, c[0x0][0x2d0], -R5 ;  /* 0x0000b40009067a23 */ /* 0x002fce0000010805 */
[----:B------:R1:W-:Y:S01]  /*fef0*/  MUFU.EX2 R192, R2 ;  /* 0x0000000200c07308 */ /* 0x0003e20000000800 */
[----:B--2---:R-:W-:-:S07]  /*ff00*/  FFMA.FTZ R3, R13, c[0x0][0x2d0], -R0 ;  /* 0x0000b4000d037a23 */ /* 0x004fce0000010800 */
[----:B------:R2:W-:Y:S01]  /*ff10*/  MUFU.EX2 R46, R6 ;  /* 0x00000006002e7308 */ /* 0x0005e20000000800 */
[----:B---3--:R-:W-:-:S07]  /*ff20*/  IMAD.MOV.U32 R4, RZ, RZ, R8 ;  /* 0x000000ffff047224 */ /* 0x008fce00078e0008 */
[----:B------:R3:W4:Y:S01]  /*ff30*/  MUFU.EX2 R89, R3 ;  /* 0x0000000300597308 */ /* 0x0007220000000800 */
[--C-:B-1----:R-:W-:Y:S02]  /*ff40*/  FFMA.FTZ R2, R29, c[0x0][0x2d0], -R5.reuse ;  /* 0x0000b4001d027a23 */ /* 0x102fe40000010805 */
[----:B--2---:R-:W-:-:S05]  /*ff50*/  FFMA.FTZ R6, R10, c[0x0][0x2d0], -R5 ;  /* 0x0000b4000a067a23 */ /* 0x004fca0000010805 */
[----:B------:R1:W-:Y:S01]  /*ff60*/  MUFU.EX2 R195, R2 ;  /* 0x0000000200c37308 */ /* 0x0003e20000000800 */
[----:B---3--:R-:W-:-:S07]  /*ff70*/  FFMA.FTZ R3, R14, c[0x0][0x2d0], -R0 ;  /* 0x0000b4000e037a23 */ /* 0x008fce0000010800 */
[----:B------:R2:W3:Y:S01]  /*ff80*/  MUFU.EX2 R31, R6 ;  /* 0x00000006001f7308 */ /* 0x0004e20000000800 */
[----:B----4-:R-:W-:-:S07]  /*ff90*/  F2FP.PACK_AB R9, R89, R4 ;  /* 0x000000045909723e */ /* 0x010fce00000000ff */
[----:B------:R4:W-:Y:S01]  /*ffa0*/  MUFU.EX2 R193, R3 ;  /* 0x0000000300c17308 */ /* 0x0009e20000000800 */
[--C-:B-1----:R-:W-:Y:S02]  /*ffb0*/  FFMA.FTZ R2, R30, c[0x0][0x2d0], -R5.reuse ;  /* 0x0000b4001e027a23 */ /* 0x102fe40000010805 */
[----:B--2---:R-:W-:-:S05]  /*ffc0*/  FFMA.FTZ R6, R11, c[0x0][0x2d0], -R5 ;  /* 0x0000b4000b067a23 */ /* 0x004fca0000010805 */
[----:B------:R1:W-:Y:S01]  /*ffd0*/  MUFU.EX2 R194, R2 ;  /* 0x0000000200c27308 */ /* 0x0003e20000000800 */
[----:B----4-:R-:W-:-:S07]  /*ffe0*/  FFMA.FTZ R3, R15, c[0x0][0x2d0], -R0 ;  /* 0x0000b4000f037a23 */ /* 0x010fce0000010800 */
[----:B------:R2:W-:Y:S01]  /*fff0*/  MUFU.EX2 R163, R6 ;  /* 0x0000000600a37308 */ /* 0x0005e20000000800 */
[----:B------:R-:W4:Y:S07]  /*10000*/  LDSM.16.MT88.4 R12, [R209+0x100] ;  /* 0x00010000d10c783b */ /* 0x000f2e0000004200 */
[----:B------:R3:W5:Y:S01]  /*10010*/  MUFU.EX2 R201, R3 ;  /* 0x0000000300c97308 */ /* 0x0007620000000800 */
[----:B-1----:R-:W-:Y:S02]  /*10020*/  FFMA.FTZ R2, R44, c[0x0][0x2d0], -R5 ;  /* 0x0000b4002c027a23 */ /* 0x002fe40000010805 */
[----:B--2---:R-:W-:-:S05]  /*10030*/  IMAD.MOV.U32 R6, RZ, RZ, R46 ;  /* 0x000000ffff067224 */ /* 0x004fca00078e002e */
[----:B------:R1:W-:Y:S01]  /*10040*/  MUFU.EX2 R88, R2 ;  /* 0x0000000200587308 */ /* 0x0003e20000000800 */
[----:B------:R-:W-:Y:S01]  /*10050*/  F2FP.PACK_AB R8, R6, R200 ;  /* 0x000000c80608723e */ /* 0x000fe200000000ff */
[----:B---3--:R-:W-:Y:S01]  /*10060*/  IMAD.MOV.U32 R3, RZ, RZ, R31 ;  /* 0x000000ffff037224 */ /* 0x008fe200078e001f */
[----:B-----5:R-:W-:Y:S01]  /*10070*/  F2FP.PACK_AB R11, R201, R193 ;  /* 0x000000c1c90b723e */ /* 0x020fe200000000ff */
[----:B------:R-:W2:Y:S03]  /*10080*/  LDSM.16.MT88.4 R28, [R208+0x4100] ;  /* 0x00410000d01c783b */ /* 0x000ea60000004200 */
[----:B------:R-:W-:Y:S01]  /*10090*/  F2FP.PACK_AB R10, R163, R3 ;  /* 0x00000003a30a723e */ /* 0x000fe200000000ff */
[----:B-1----:R-:W-:-:S06]  /*100a0*/  FFMA.FTZ R2, R45, c[0x0][0x2d0], -R0 ;  /* 0x0000b4002d027a23 */ /* 0x002fcc0000010800 */
[C---:B------:R-:W-:Y:S01]  /*100b0*/  HMMA.16816.F32 R68, R8.reuse, R16, RZ ;  /* 0x000000100844723c */ /* 0x040fe200000018ff */
[----:B------:R1:W-:Y:S07]  /*100c0*/  MUFU.EX2 R251, R2 ;  /* 0x0000000200fb7308 */ /* 0x0003ee0000000800 */
[C---:B------:R-:W-:Y:S01]  /*100d0*/  HMMA.16816.F32 R60, R8.reuse, R18, RZ ;  /* 0x00000012083c723c */ /* 0x040fe200000018ff */
[----:B------:R-:W3:Y:S07]  /*100e0*/  LDSM.16.MT88.4 R16, [R205+0x900] ;  /* 0x00090000cd10783b */ /* 0x000eee0000004200 */
[----:B----4-:R-:W-:Y:S01]  /*100f0*/  HMMA.16816.F32 R52, R8, R12, RZ ;  /* 0x0000000c0834723c */ /* 0x010fe200000018ff */
[----:B-1----:R-:W-:-:S04]  /*10100*/  FFMA.FTZ R2, R64, c[0x0][0x2d0], -R0 ;  /* 0x0000b40040027a23 */ /* 0x002fc80000010800 */
[----:B------:R1:W4:Y:S03]  /*10110*/  MUFU.EX2 R249, R2 ;  /* 0x0000000200f97308 */ /* 0x0003260000000800 */
[C---:B------:R-:W-:Y:S01]  /*10120*/  HMMA.16816.F32 R56, R8.reuse, R14, RZ ;  /* 0x0000000e0838723c */ /* 0x040fe200000018ff */
[----:B------:R-:W5:Y:S07]  /*10130*/  LDSM.16.MT88.4 R12, [R206+0x900] ;  /* 0x00090000ce0c783b */ /* 0x000f6e0000004200 */
[----:B------:R-:W-:Y:S01]  /*10140*/  HMMA.16816.F32 R84, R8, R24, RZ ;  /* 0x000000180854723c */ /* 0x000fe200000018ff */
[----:B-1----:R-:W-:-:S07]  /*10150*/  FFMA.FTZ R2, R65, c[0x0][0x2d0], -R0 ;  /* 0x0000b40041027a23 */ /* 0x002fce0000010800 */
[C---:B------:R-:W-:Y:S01]  /*10160*/  HMMA.16816.F32 R80, R8.reuse, R26, RZ ;  /* 0x0000001a0850723c */ /* 0x040fe200000018ff */
[----:B------:R-:W1:Y:S01]  /*10170*/  LDSM.16.MT88.4 R24, [R209+0x900] ;  /* 0x00090000d118783b */ /* 0x000e620000004200 */
[----:B------:R2:W-:Y:S06]  /*10180*/  MUFU.EX2 R250, R2 ;  /* 0x0000000200fa7308 */ /* 0x0005ec0000000800 */
[C---:B------:R-:W-:Y:S08]  /*10190*/  HMMA.16816.F32 R48, R8.reuse, R20, RZ ;  /* 0x000000140830723c */ /* 0x040ff000000018ff */
[----:B------:R-:W-:Y:S01]  /*101a0*/  HMMA.16816.F32 R44, R8, R22, RZ ;  /* 0x00000016082c723c */ /* 0x000fe200000018ff */
[----:B------:R-:W1:Y:S01]  /*101b0*/  LDSM.16.MT88.4 R20, [R208+0x900] ;  /* 0x00090000d014783b */ /* 0x000e620000004200 */
[----:B--2---:R-:W-:-:S04]  /*101c0*/  FFMA.FTZ R2, R76, c[0x0][0x2d0], -R0 ;  /* 0x0000b4004c027a23 */ /* 0x004fc80000010800 */
[----:B------:R2:W1:Y:S02]  /*101d0*/  MUFU.EX2 R162, R2 ;  /* 0x0000000200a27308 */ /* 0x0004640000000800 */
[C---:B------:R-:W-:Y:S08]  /*101e0*/  HMMA.16816.F32 R76, R8.reuse, R40, RZ ;  /* 0x00000028084c723c */ /* 0x040ff000000018ff */
[----:B------:R-:W-:Y:S01]  /*101f0*/  HMMA.16816.F32 R72, R8, R36, RZ ;  /* 0x000000240848723c */ /* 0x000fe200000018ff */
[----:B--2---:R-:W-:-:S07]  /*10200*/  FFMA.FTZ R2, R100, c[0x0][0x2d0], -R5 ;  /* 0x0000b40064027a23 */ /* 0x004fce0000010805 */
[C---:B------:R-:W-:Y:S01]  /*10210*/  HMMA.16816.F32 R64, R8.reuse, R38, RZ ;  /* 0x000000260840723c */ /* 0x040fe200000018ff */
[----:B------:R-:W-:Y:S01]  /*10220*/  LDSM.16.MT88.4 R36, [R206+0x4900] ;  /* 0x00490000ce24783b */ /* 0x000fe20000004200 */
[----:B------:R2:W-:Y:S06]  /*10230*/  MUFU.EX2 R241, R2 ;  /* 0x0000000200f17308 */ /* 0x0005ec0000000800 */
[C---:B------:R-:W-:Y:S08]  /*10240*/  HMMA.16816.F32 R40, R8.reuse, R42, RZ ;  /* 0x0000002a0828723c */ /* 0x040ff000000018ff */
[----:B------:R-:W-:Y:S01]  /*10250*/  HMMA.16816.F32 R92, R8, R32, RZ ;  /* 0x00000020085c723c */ /* 0x000fe200000018ff */
[----:B--2---:R-:W-:-:S04]  /*10260*/  FFMA.FTZ R2, R112, c[0x0][0x2d0], -R5 ;  /* 0x0000b40070027a23 */ /* 0x004fc80000010805 */
[----:B------:R2:W1:Y:S03]  /*10270*/  MUFU.EX2 R240, R2 ;  /* 0x0000000200f07308 */ /* 0x0004660000000800 */
[C---:B------:R-:W-:Y:S01]  /*10280*/  HMMA.16816.F32 R104, R8.reuse, R34, RZ ;  /* 0x000000220868723c */ /* 0x040fe200000018ff */
[----:B------:R-:W-:Y:S07]  /*10290*/  LDSM.16.MT88.4 R32, [R205+0x1100] ;  /* 0x00110000cd20783b */ /* 0x000fee0000004200 */
[----:B------:R-:W-:Y:S01]  /*102a0*/  HMMA.16816.F32 R108, R8, R28, RZ ;  /* 0x0000001c086c723c */ /* 0x000fe200000018ff */
[----:B--2---:R-:W-:-:S07]  /*102b0*/  FFMA.FTZ R2, R113, c[0x0][0x2d0], -R5 ;  /* 0x0000b40071027a23 */ /* 0x004fce0000010805 */
[----:B------:R-:W-:Y:S01]  /*102c0*/  HMMA.16816.F32 R96, R8, R30, RZ ;  /* 0x0000001e0860723c */ /* 0x000fe200000018ff */
[----:B------:R-:W2:Y:S01]  /*102d0*/  LDSM.16.MT88.4 R28, [R205+0x4900] ;  /* 0x00490000cd1c783b */ /* 0x000ea20000004200 */
[----:B------:R3:W-:Y:S05]  /*102e0*/  MUFU.EX2 R238, R2 ;  /* 0x0000000200ee7308 */ /* 0x0007ea0000000800 */
[----:B------:R-:W-:Y:S02]  /*102f0*/  F2FP.PACK_AB R8, R195, R192 ;  /* 0x000000c0c308723e */ /* 0x000fe400000000ff */
[----:B----4-:R-:W-:Y:S02]  /*10300*/  F2FP.PACK_AB R9, R249, R251 ;  /* 0x000000fbf909723e */ /* 0x010fe400000000ff */
[----:B------:R-:W-:-:S02]  /*10310*/  F2FP.PACK_AB R10, R88, R194 ;  /* 0x000000c2580a723e */ /* 0x000fc400000000ff */
[----:B-1----:R-:W-:Y:S01]  /*10320*/  F2FP.PACK_AB R11, R162, R250 ;  /* 0x000000faa20b723e */ /* 0x002fe200000000ff */
[----:B---3--:R-:W-:-:S06]  /*10330*/  FFMA.FTZ R2, R114, c[0x0][0x2d0], -R5 ;  /* 0x0000b40072027a23 */ /* 0x008fcc0000010805 */
[C---:B------:R-:W-:Y:S01]  /*10340*/  HMMA.16816.F32 R128, R8.reuse, R16, R84 ;  /* 0x000000100880723c */ /* 0x040fe20000001854 */
[----:B------:R1:W-:Y:S07]  /*10350*/  MUFU.EX2 R239, R2 ;  /* 0x0000000200ef7308 */ /* 0x0003ee0000000800 */
[C---:B------:R-:W-:Y:S01]  /*10360*/  HMMA.16816.F32 R124, R8.reuse, R18, R80 ;  /* 0x00000012087c723c */ /* 0x040fe20000001850 */
[----:B------:R-:W3:Y:S07]  /*10370*/  LDSM.16.MT88.4 R16, [R209+0x4900] ;  /* 0x00490000d110783b */ /* 0x000eee0000004200 */
[----:B-----5:R-:W-:Y:S01]  /*10380*/  HMMA.16816.F32 R80, R8, R12, R68 ;  /* 0x0000000c0850723c */ /* 0x020fe20000001844 */
[----:B-1----:R-:W-:-:S02]  /*10390*/  FFMA.FTZ R2, R118, c[0x0][0x2d0], -R0 ;  /* 0x0000b40076027a23 */ /* 0x002fc40000010800 */
[----:B------:R-:W-:Y:S02]  /*103a0*/  IMAD.MOV.U32 R118, RZ, RZ, R200 ;  /* 0x000000ffff767224 */ /* 0x000fe400078e00c8 */
[----:B------:R1:W-:Y:S02]  /*103b0*/  MUFU.EX2 R237, R2 ;  /* 0x0000000200ed7308 */ /* 0x0003e40000000800 */
[----:B------:R-:W-:Y:S01]  /*103c0*/  IMAD.MOV.U32 R70, RZ, RZ, R89 ;  /* 0x000000ffff467224 */ /* 0x000fe200078e0059 */
[----:B------:R-:W-:Y:S01]  /*103d0*/  HMMA.16816.F32 R84, R8, R14, R60 ;  /* 0x0000000e0854723c */ /* 0x000fe2000000183c */
[----:B------:R-:W4:Y:S01]  /*103e0*/  LDSM.16.MT88.4 R12, [R208+0x4900] ;  /* 0x00490000d00c783b */ /* 0x000f220000004200 */
[----:B------:R-:W-:Y:S02]  /*103f0*/  IMAD.MOV.U32 R69, RZ, RZ, R88 ;  /* 0x000000ffff457224 */ /* 0x000fe400078e0058 */
[----:B------:R-:W-:-:S04]  /*10400*/  IMAD.MOV.U32 R71, RZ, RZ, R234 ;  /* 0x000000ffff477224 */ /* 0x000fc800078e00ea */
[----:B------:R-:W-:Y:S01]  /*10410*/  HMMA.16816.F32 R100, R8, R26, R56 ;  /* 0x0000001a0864723c */ /* 0x000fe20000001838 */
[----:B-1----:R-:W-:-:S07]  /*10420*/  FFMA.FTZ R2, R119, c[0x0][0x2d0], -R0 ;  /* 0x0000b40077027a23 */ /* 0x002fce0000010800 */
[C---:B------:R-:W-:Y:S01]  /*10430*/  HMMA.16816.F32 R56, R8.reuse, R20, R48 ;  /* 0x000000140838723c */ /* 0x040fe20000001830 */
[----:B------:R-:W-:Y:S01]  /*10440*/  IMAD.MOV.U32 R119, RZ, RZ, R70 ;  /* 0x000000ffff777224 */ /* 0x000fe200078e0046 */
[----:B------:R1:W5:Y:S06]  /*10450*/  MUFU.EX2 R236, R2 ;  /* 0x0000000200ec7308 */ /* 0x00036c0000000800 */
[C---:B------:R-:W-:Y:S01]  /*10460*/  HMMA.16816.F32 R44, R8.reuse, R22, R44 ;  /* 0x00000016082c723c */ /* 0x040fe2000000182c */
[----:B------:R-:W3:Y:S07]  /*10470*/  LDSM.16.MT88.4 R20, [R208+0x1100] ;  /* 0x00110000d014783b */ /* 0x000eee0000004200 */
[----:B------:R-:W-:Y:S01]  /*10480*/  HMMA.16816.F32 R88, R8, R24, R52 ;  /* 0x000000180858723c */ /* 0x000fe20000001834 */
[----:B------:R-:W4:Y:S01]  /*10490*/  LDSM.16.MT88.4 R24, [R209+0x1100] ;  /* 0x00110000d118783b */ /* 0x000f220000004200 */
[----:B-1----:R-:W-:-:S04]  /*104a0*/  FFMA.FTZ R2, R121, c[0x0][0x2d0], -R0 ;  /* 0x0000b40079027a23 */ /* 0x002fc80000010800 */
[----:B------:R1:W-:Y:S02]  /*104b0*/  MUFU.EX2 R235, R2 ;  /* 0x0000000200eb7308 */ /* 0x0003e40000000800 */
[C---:B--2---:R-:W-:Y:S08]  /*104c0*/  HMMA.16816.F32 R112, R8.reuse, R28, R72 ;  /* 0x0000001c0870723c */ /* 0x044ff00000001848 */
[----:B------:R-:W-:Y:S01]  /*104d0*/  HMMA.16816.F32 R52, R8, R30, R64 ;  /* 0x0000001e0834723c */ /* 0x000fe20000001840 */
[----:B------:R-:W2:Y:S01]  /*104e0*/  LDSM.16.MT88.4 R28, [R206+0x1100] ;  /* 0x00110000ce1c783b */ /* 0x000ea20000004200 */
[----:B-1----:R-:W-:-:S06]  /*104f0*/  FFMA.FTZ R2, R120, c[0x0][0x2d0], -R0 ;  /* 0x0000b40078027a23 */ /* 0x002fcc0000010800 */
[C---:B------:R-:W-:Y:S01]  /*10500*/  HMMA.16816.F32 R132, R8.reuse, R36, R76 ;  /* 0x000000240884723c */ /* 0x040fe2000000184c */
[----:B------:R1:W1:Y:S06]  /*10510*/  MUFU.EX2 R234, R2 ;  /* 0x0000000200ea7308 */ /* 0x00026c0000000800 */
[----:B------:R-:W-:Y:S01]  /*10520*/  IMAD.MOV.U32 R36, RZ, RZ, R202 ;  /* 0x000000ffff247224 */ /* 0x000fe200078e00ca */
[----:B------:R-:W-:Y:S01]  /*10530*/  HMMA.16816.F32 R120, R8, R38, R40 ;  /* 0x000000260878723c */ /* 0x000fe20000001828 */
[----:B------:R-:W2:Y:S01]  /*10540*/  LDSM.16.MT88.4 R40, [R206+0x5100] ;  /* 0x00510000ce28783b */ /* 0x000ea20000004200 */
[----:B------:R-:W-:-:S05]  /*10550*/  IMAD.MOV.U32 R37, RZ, RZ, R71 ;  /* 0x000000ffff257224 */ /* 0x000fca00078e0047 */
[----:B------:R-:W-:Y:S01]  /*10560*/  IMAD.MOV.U32 R39, RZ, RZ, R201 ;  /* 0x000000ffff277224 */ /* 0x000fe200078e00c9 */
[C---:B---3--:R-:W-:Y:S01]  /*10570*/  HMMA.16816.F32 R72, R8.reuse, R16, R92 ;  /* 0x000000100848723c */ /* 0x048fe2000000185c */
[----:B------:R-:W-:Y:S02]  /*10580*/  IMAD.MOV.U32 R38, RZ, RZ, R195 ;  /* 0x000000ffff267224 */ /* 0x000fe400078e00c3 */
[--C-:B-1----:R-:W-:Y:S02]  /*10590*/  FFMA.FTZ R2, R144, c[0x0][0x2d0], -R5.reuse ;  /* 0x0000b40090027a23 */ /* 0x102fe40000010805 */
[----:B------:R-:W-:Y:S02]  /*105a0*/  IMAD.MOV.U32 R144, RZ, RZ, R4 ;  /* 0x000000ffff907224 */ /* 0x000fe400078e0004 */
[----:B------:R1:W-:Y:S01]  /*105b0*/  MUFU.EX2 R202, R2 ;  /* 0x0000000200ca7308 */ /* 0x0003e20000000800 */
[C---:B------:R-:W-:Y:S01]  /*105c0*/  HMMA.16816.F32 R64, R8.reuse, R18, R104 ;  /* 0x000000120840723c */ /* 0x040fe20000001868 */
[----:B------:R-:W-:Y:S07]  /*105d0*/  LDSM.16.MT88.4 R16, [R208+0x5100] ;  /* 0x00510000d010783b */ /* 0x000fee0000004200 */
[----:B----4-:R-:W-:Y:S01]  /*105e0*/  HMMA.16816.F32 R60, R8, R12, R108 ;  /* 0x0000000c083c723c */ /* 0x010fe2000000186c */
[----:B-1----:R-:W-:-:S07]  /*105f0*/  FFMA.FTZ R2, R145, c[0x0][0x2d0], -R5 ;  /* 0x0000b40091027a23 */ /* 0x002fce0000010805 */
[----:B------:R-:W-:Y:S01]  /*10600*/  HMMA.16816.F32 R48, R8, R14, R96 ;  /* 0x0000000e0830723c */ /* 0x000fe20000001860 */
[----:B------:R-:W1:Y:S01]  /*10610*/  LDSM.16.MT88.4 R12, [R205+0x5100] ;  /* 0x00510000cd0c783b */ /* 0x000e620000004200 */
[----:B------:R-:W-:Y:S01]  /*10620*/  IMAD.MOV.U32 R111, RZ, RZ, R69 ;  /* 0x000000ffff6f7224 */ /* 0x000fe200078e0045 */
[----:B------:R3:W4:Y:S01]  /*10630*/  MUFU.EX2 R201, R2 ;  /* 0x0000000200c97308 */ /* 0x0007220000000800 */
[----:B------:R-:W-:Y:S02]  /*10640*/  IMAD.MOV.U32 R110, RZ, RZ, R194 ;  /* 0x000000ffff6e7224 */ /* 0x000fe400078e00c2 */
[----:B------:R-:W-:Y:S01]  /*10650*/  IMAD.MOV.U32 R145, RZ, RZ, R193 ;  /* 0x000000ffff917224 */ /* 0x000fe200078e00c1 */
[----:B------:R-:W-:Y:S02]  /*10660*/  F2FP.PACK_AB R8, R240, R241 ;  /* 0x000000f1f008723e */ /* 0x000fe400000000ff */
[----:B-----5:R-:W-:Y:S02]  /*10670*/  F2FP.PACK_AB R9, R236, R237 ;  /* 0x000000edec09723e */ /* 0x020fe400000000ff */
[----:B------:R-:W-:-:S02]  /*10680*/  F2FP.PACK_AB R10, R239, R238 ;  /* 0x000000eeef0a723e */ /* 0x000fc400000000ff */
[----:B------:R-:W-:Y:S01]  /*10690*/  F2FP.PACK_AB R11, R234, R235 ;  /* 0x000000ebea0b723e */ /* 0x000fe200000000ff */
[----:B---3--:R-:W-:-:S06]  /*106a0*/  FFMA.FTZ R2, R146, c[0x0][0x2d0], -R5 ;  /* 0x0000b40092027a23 */ /* 0x008fcc0000010805 */
[C---:B------:R-:W-:Y:S01]  /*106b0*/  HMMA.16816.F32 R96, R8.reuse, R20, R56 ;  /* 0x000000140860723c */ /* 0x040fe20000001838 */
[----:B------:R-:W-:Y:S01]  /*106c0*/  IMAD.MOV.U32 R146, RZ, RZ, R37 ;  /* 0x000000ffff927224 */ /* 0x000fe200078e0025 */
[----:B------:R3:W-:Y:S06]  /*106d0*/  MUFU.EX2 R200, R2 ;  /* 0x0000000200c87308 */ /* 0x0007ec0000000800 */
[C---:B------:R-:W-:Y:S01]  /*106e0*/  HMMA.16816.F32 R92, R8.reuse, R22, R44 ;  /* 0x00000016085c723c */ /* 0x040fe2000000182c */
[----:B------:R-:W5:Y:S06]  /*106f0*/  LDSM.16.MT88.4 R20, [R209+0x5100] ;  /* 0x00510000d114783b */ /* 0x000f6c0000004200 */
[----:B------:R-:W-:Y:S01]  /*10700*/  IMAD.MOV.U32 R46, RZ, RZ, R39 ;  /* 0x000000ffff2e7224 */ /* 0x000fe200078e0027 */
[----:B------:R-:W-:Y:S01]  /*10710*/  HMMA.16816.F32 R68, R8, R32, R128 ;  /* 0x000000200844723c */ /* 0x000fe20000001880 */
[----:B------:R-:W-:-:S02]  /*10720*/  IMAD.MOV.U32 R47, RZ, RZ, R36 ;  /* 0x000000ffff2f7224 */ /* 0x000fc400078e0024 */
[----:B---3--:R-:W-:Y:S02]  /*10730*/  FFMA.FTZ R2, R147, c[0x0][0x2d0], -R5 ;  /* 0x0000b40093027a23 */ /* 0x008fe40000010805 */
[----:B------:R-:W-:Y:S02]  /*10740*/  IMAD.MOV.U32 R147, RZ, RZ, R192 ;  /* 0x000000ffff937224 */ /* 0x000fe400078e00c0 */
[----:B------:R3:W-:Y:S01]  /*10750*/  MUFU.EX2 R195, R2 ;  /* 0x0000000200c37308 */ /* 0x0007e20000000800 */
[C---:B------:R-:W-:Y:S01]  /*10760*/  HMMA.16816.F32 R76, R8.reuse, R34, R124 ;  /* 0x00000022084c723c */ /* 0x040fe2000000187c */
[----:B------:R-:W1:Y:S07]  /*10770*/  LDSM.16.MT88.4 R32, [R206+0x1900] ;  /* 0x00190000ce20783b */ /* 0x000e6e0000004200 */
[----:B------:R-:W-:Y:S01]  /*10780*/  HMMA.16816.F32 R88, R8, R24, R88 ;  /* 0x000000180858723c */ /* 0x000fe20000001858 */
[----:B---3--:R-:W-:-:S07]  /*10790*/  FFMA.FTZ R2, R148, c[0x0][0x2d0], -R0 ;  /* 0x0000b40094027a23 */ /* 0x008fce0000010800 */
[C---:B------:R-:W-:Y:S01]  /*107a0*/  HMMA.16816.F32 R100, R8.reuse, R26, R100 ;  /* 0x0000001a0864723c */ /* 0x040fe20000001864 */
[----:B------:R-:W-:Y:S01]  /*107b0*/  IMAD.MOV.U32 R148, RZ, RZ, R38 ;  /* 0x000000ffff947224 */ /* 0x000fe200078e0026 */
[----:B------:R-:W-:Y:S01]  /*107c0*/  LDSM.16.MT88.4 R24, [R208+0x1900] ;  /* 0x00190000d018783b */ /* 0x000fe20000004200 */
[----:B------:R3:W-:Y:S03]  /*107d0*/  MUFU.EX2 R194, R2 ;  /* 0x0000000200c27308 */ /* 0x0007e60000000800 */
[----:B------:R-:W4:Y:S02]  /*107e0*/  LDSM.16.MT88.4 R36, [R205+0x1900] ;  /* 0x00190000cd24783b */ /* 0x000f240000004200 */
[C---:B--2---:R-:W-:Y:S08]  /*107f0*/  HMMA.16816.F32 R80, R8.reuse, R28, R80 ;  /* 0x0000001c0850723c */ /* 0x044ff00000001850 */
[----:B------:R-:W-:Y:S01]  /*10800*/  HMMA.16816.F32 R84, R8, R30, R84 ;  /* 0x0000001e0854723c */ /* 0x000fe20000001854 */
[----:B------:R-:W2:Y:S01]  /*10810*/  LDSM.16.MT88.4 R28, [R209+0x1900] ;  /* 0x00190000d11c783b */ /* 0x000ea20000004200 */
[----:B---3--:R-:W-:-:S02]  /*10820*/  FFMA.FTZ R2, R149, c[0x0][0x2d0], -R0 ;  /* 0x0000b40095027a23 */ /* 0x008fc40000010800 */
[----:B------:R-:W-:Y:S02]  /*10830*/  IMAD.MOV.U32 R149, RZ, RZ, R110 ;  /* 0x000000ffff957224 */ /* 0x000fe400078e006e */
[----:B------:R3:W2:Y:S02]  /*10840*/  MUFU.EX2 R193, R2 ;  /* 0x0000000200c17308 */ /* 0x0006a40000000800 */
[C---:B------:R-:W-:Y:S08]  /*10850*/  HMMA.16816.F32 R124, R8.reuse, R42, R120 ;  /* 0x0000002a087c723c */ /* 0x040ff00000001878 */
[----:B-1----:R-:W-:Y:S01]  /*10860*/  HMMA.16816.F32 R112, R8, R12, R112 ;  /* 0x0000000c0870723c */ /* 0x002fe20000001870 */
[----:B---3--:R-:W-:-:S07]  /*10870*/  FFMA.FTZ R2, R151, c[0x0][0x2d0], -R0 ;  /* 0x0000b40097027a23 */ /* 0x008fce0000010800 */
[C---:B------:R-:W-:Y:S01]  /*10880*/  HMMA.16816.F32 R104, R8.reuse, R14, R52 ;  /* 0x0000000e0868723c */ /* 0x040fe20000001834 */
[----:B------:R-:W1:Y:S01]  /*10890*/  LDSM.16.MT88.4 R12, [R205+0x5900] ;  /* 0x00590000cd0c783b */ /* 0x000e620000004200 */
[----:B------:R-:W-:Y:S01]  /*108a0*/  IMAD.MOV.U32 R151, RZ, RZ, R162 ;  /* 0x000000ffff977224 */ /* 0x000fe200078e00a2 */
[----:B------:R3:W-:Y:S05]  /*108b0*/  MUFU.EX2 R4, R2 ;  /* 0x0000000200047308 */ /* 0x0007ea0000000800 */
[C---:B------:R-:W-:Y:S08]  /*108c0*/  HMMA.16816.F32 R132, R8.reuse, R40, R132 ;  /* 0x000000280884723c */ /* 0x040ff00000001884 */
[----:B-----5:R-:W-:Y:S01]  /*108d0*/  HMMA.16816.F32 R128, R8, R20, R72 ;  /* 0x000000140880723c */ /* 0x020fe20000001848 */
[----:B---3--:R-:W-:-:S02]  /*108e0*/  FFMA.FTZ R2, R150, c[0x0][0x2d0], -R0 ;  /* 0x0000b40096027a23 */ /* 0x008fc40000010800 */
[----:B------:R-:W-:Y:S02]  /*108f0*/  IMAD.MOV.U32 R150, RZ, RZ, R111 ;  /* 0x000000ffff967224 */ /* 0x000fe400078e006f */
[----:B------:R3:W5:Y:S03]  /*10900*/  MUFU.EX2 R192, R2 ;  /* 0x0000000200c07308 */ /* 0x0007660000000800 */
[C---:B------:R-:W-:Y:S01]  /*10910*/  HMMA.16816.F32 R120, R8.reuse, R22, R64 ;  /* 0x000000160878723c */ /* 0x040fe20000001840 */
[----:B------:R-:W-:Y:S07]  /*10920*/  LDSM.16.MT88.4 R20, [R208+0x5900] ;  /* 0x00590000d014783b */ /* 0x000fee0000004200 */
[----:B------:R-:W-:Y:S01]  /*10930*/  HMMA.16816.F32 R108, R8, R16, R60 ;  /* 0x00000010086c723c */ /* 0x000fe2000000183c */
[----:B---3--:R-:W-:-:S07]  /*10940*/  FFMA.FTZ R2, R153, c[0x0][0x2d0], -R5 ;  /* 0x0000b40099027a23 */ /* 0x008fce0000010805 */
[----:B------:R-:W-:Y:S01]  /*10950*/  HMMA.16816.F32 R56, R8, R18, R48 ;  /* 0x000000120838723c */ /* 0x000fe20000001830 */
[----:B------:R-:W-:Y:S06]  /*10960*/  LDSM.16.MT88.4 R16, [R205+0x2100] ;  /* 0x00210000cd10783b */ /* 0x000fec0000004200 */
[----:B----4-:R-:W-:Y:S02]  /*10970*/  F2FP.PACK_AB R8, R201, R202 ;  /* 0x000000cac908723e */ /* 0x010fe400000000ff */
[----:B--2---:R-:W-:Y:S02]  /*10980*/  F2FP.PACK_AB R9, R193, R194 ;  /* 0x000000c2c109723e */ /* 0x004fe400000000ff */
[----:B------:R-:W-:-:S02]  /*10990*/  F2FP.PACK_AB R10, R195, R200 ;  /* 0x000000c8c30a723e */ /* 0x000fc400000000ff */
[----:B-----5:R-:W-:-:S07]  /*109a0*/  F2FP.PACK_AB R11, R192, R4 ;  /* 0x00000004c00b723e */ /* 0x020fce00000000ff */
[C---:B------:R-:W-:Y:S07]  /*109b0*/  HMMA.16816.F32 R60, R8.reuse, R32, R80 ;  /* 0x00000020083c723c */ /* 0x040fee0000001850 */
[----:B------:R-:W-:Y:S01]  /*109c0*/  IMAD.MOV.U32 R81, RZ, RZ, R146 ;  /* 0x000000ffff517224 */ /* 0x000fe200078e0092 */
[----:B------:R-:W-:Y:S01]  /*109d0*/  HMMA.16816.F32 R52, R8, R34, R84 ;  /* 0x000000220834723c */ /* 0x000fe20000001854 */
[----:B------:R-:W2:Y:S01]  /*109e0*/  LDSM.16.MT88.4 R32, [R206+0x5900] ;  /* 0x00590000ce20783b */ /* 0x000ea20000004200 */
[----:B------:R-:W-:-:S02]  /*109f0*/  IMAD.MOV.U32 R146, RZ, RZ, R163 ;  /* 0x000000ffff927224 */ /* 0x000fc400078e00a3 */
[----:B------:R3:W-:Y:S01]  /*10a00*/  MUFU.EX2 R163, R2 ;  /* 0x0000000200a37308 */ /* 0x0007e20000000800 */
[----:B------:R-:W-:Y:S02]  /*10a10*/  IMAD.MOV.U32 R80, RZ, RZ, R161 ;  /* 0x000000ffff507224 */ /* 0x000fe400078e00a1 */
[----:B------:R-:W-:Y:S01]  /*10a20*/  IMAD.MOV.U32 R83, RZ, RZ, R46 ;  /* 0x000000ffff537224 */ /* 0x000fe200078e002e */
[----:B------:R-:W-:Y:S01]  /*10a30*/  HMMA.16816.F32 R68, R8, R36, R68 ;  /* 0x000000240844723c */ /* 0x000fe20000001844 */
[----:B------:R-:W-:-:S07]  /*10a40*/  IMAD.MOV.U32 R82, RZ, RZ, R47 ;  /* 0x000000ffff527224 */ /* 0x000fce00078e002f */
[----:B------:R-:W-:Y:S01]  /*10a50*/  HMMA.16816.F32 R64, R8, R38, R76 ;  /* 0x000000260840723c */ /* 0x000fe2000000184c */
[----:B---3--:R-:W-:-:S07]  /*10a60*/  FFMA.FTZ R2, R154, c[0x0][0x2d0], -R5 ;  /* 0x0000b4009a027a23 */ /* 0x008fce0000010805 */
[C---:B------:R-:W-:Y:S01]  /*10a70*/  HMMA.16816.F32 R40, R8.reuse, R24, R96 ;  /* 0x000000180828723c */ /* 0x040fe20000001860 */
[----:B------:R3:W4:Y:S07]  /*10a80*/  MUFU.EX2 R162, R2 ;  /* 0x0000000200a27308 */ /* 0x00072e0000000800 */
[C---:B------:R-:W-:Y:S01]  /*10a90*/  HMMA.16816.F32 R36, R8.reuse, R26, R92 ;  /* 0x0000001a0824723c */ /* 0x040fe2000000185c */
[----:B------:R-:W5:Y:S07]  /*10aa0*/  LDSM.16.MT88.4 R24, [R209+0x5900] ;  /* 0x00590000d118783b */ /* 0x000f6e0000004200 */
[----:B------:R-:W-:Y:S01]  /*10ab0*/  HMMA.16816.F32 R44, R8, R28, R88 ;  /* 0x0000001c082c723c */ /* 0x000fe20000001858 */
[----:B---3--:R-:W-:-:S04]  /*10ac0*/  FFMA.FTZ R2, R152, c[0x0][0x2d0], -R5 ;  /* 0x0000b40098027a23 */ /* 0x008fc80000010805 */
[----:B------:R3:W-:Y:S02]  /*10ad0*/  MUFU.EX2 R161, R2 ;  /* 0x0000000200a17308 */ /* 0x0007e40000000800 */
[----:B------:R-:W-:Y:S01]  /*10ae0*/  IMAD.MOV.U32 R91, RZ, RZ, R160 ;  /* 0x000000ffff5b7224 */ /* 0x000fe200078e00a0 */
[C---:B-1----:R-:W-:Y:S07]  /*10af0*/  HMMA.16816.F32 R72, R8.reuse, R12, R112 ;  /* 0x0000000c0848723c */ /* 0x042fee0000001870 */
[----:B------:R-:W-:Y:S01]  /*10b00*/  IMAD.MOV.U32 R115, RZ, RZ, R83 ;  /* 0x000000ffff737224 */ /* 0x000fe200078e0053 */
[----:B------:R-:W-:Y:S01]  /*10b10*/  HMMA.16816.F32 R76, R8, R14, R104 ;  /* 0x0000000e084c723c */ /* 0x000fe20000001868 */
[----:B------:R-:W1:Y:S01]  /*10b20*/  LDSM.16.MT88.4 R12, [R206+0x2100] ;  /* 0x00210000ce0c783b */ /* 0x000e620000004200 */
[----:B---3--:R-:W-:-:S06]  /*10b30*/  FFMA.FTZ R2, R155, c[0x0][0x2d0], -R5 ;  /* 0x0000b4009b027a23 */ /* 0x008fcc0000010805 */
[C---:B--2---:R-:W-:Y:S01]  /*10b40*/  HMMA.16816.F32 R84, R8.reuse, R32, R132 ;  /* 0x000000200854723c */ /* 0x044fe20000001884 */
[----:B------:R2:W-:Y:S07]  /*10b50*/  MUFU.EX2 R160, R2 ;  /* 0x0000000200a07308 */ /* 0x0005ee0000000800 */
[C---:B------:R-:W-:Y:S01]  /*10b60*/  HMMA.16816.F32 R104, R8.reuse, R34, R124 ;  /* 0x000000220868723c */ /* 0x040fe2000000187c */
[----:B------:R-:W3:Y:S04]  /*10b70*/  LDSM.16.MT88.4 R32, [R208+0x2100] ;  /* 0x00210000d020783b */ /* 0x000ee80000004200 */
[----:B------:R-:W-:Y:S03]  /*10b80*/  LDSM.16.MT88.4 R124, [R205+0x3900] ;  /* 0x00390000cd7c783b */ /* 0x000fe60000004200 */
[----:B------:R-:W-:Y:S01]  /*10b90*/  HMMA.16816.F32 R48, R8, R30, R100 ;  /* 0x0000001e0830723c */ /* 0x000fe20000001864 */
[----:B--2---:R-:W-:Y:S01]  /*10ba0*/  FFMA.FTZ R2, R156, c[0x0][0x2d0], -R0 ;  /* 0x0000b4009c027a23 */ /* 0x004fe20000010800 */
[----:B------:R-:W2:Y:S01]  /*10bb0*/  LDSM.16.MT88.4 R28, [R209+0x2100] ;  /* 0x00210000d11c783b */ /* 0x000ea20000004200 */
[----:B------:R-:W-:-:S02]  /*10bc0*/  IMAD.MOV.U32 R156, RZ, RZ, R82 ;  /* 0x000000ffff9c7224 */ /* 0x000fc400078e0052 */
[----:B------:R1:W-:Y:S03]  /*10bd0*/  MUFU.EX2 R155, R2 ;  /* 0x00000002009b7308 */ /* 0x0003e60000000800 */
[C---:B-----5:R-:W-:Y:S08]  /*10be0*/  HMMA.16816.F32 R128, R8.reuse, R24, R128 ;  /* 0x000000180880723c */ /* 0x060ff00000001880 */
[----:B------:R-:W-:Y:S01]  /*10bf0*/  HMMA.16816.F32 R120, R8, R26, R120 ;  /* 0x0000001a0878723c */ /* 0x000fe20000001878 */
[----:B------:R-:W5:Y:S01]  /*10c00*/  LDSM.16.MT88.4 R24, [R205+0x6100] ;  /* 0x00610000cd18783b */ /* 0x000f620000004200 */
[----:B-1----:R-:W-:-:S02]  /*10c10*/  FFMA.FTZ R2, R157, c[0x0][0x2d0], -R0 ;  /* 0x0000b4009d027a23 */ /* 0x002fc40000010800 */
[----:B------:R-:W-:-:S04]  /*10c20*/  IMAD.MOV.U32 R157, RZ, RZ, R81 ;  /* 0x000000ffff9d7224 */ /* 0x000fc800078e0051 */
[C---:B------:R-:W-:Y:S01]  /*10c30*/  HMMA.16816.F32 R108, R8.reuse, R20, R108 ;  /* 0x00000014086c723c */ /* 0x040fe2000000186c */
[----:B------:R1:W1:Y:S07]  /*10c40*/  MUFU.EX2 R154, R2 ;  /* 0x00000002009a7308 */ /* 0x00026e0000000800 */
[----:B------:R-:W-:Y:S01]  /*10c50*/  HMMA.16816.F32 R96, R8, R22, R56 ;  /* 0x000000160860723c */ /* 0x000fe20000001838 */
[----:B------:R-:W2:Y:S06]  /*10c60*/  LDSM.16.MT88.4 R20, [R206+0x6100] ;  /* 0x00610000ce14783b */ /* 0x000eac0000004200 */
[----:B----4-:R-:W-:Y:S01]  /*10c70*/  F2FP.PACK_AB R8, R162, R163 ;  /* 0x000000a3a208723e */ /* 0x010fe200000000ff */
[----:B-1----:R-:W-:Y:S01]  /*10c80*/  FFMA.FTZ R2, R159, c[0x0][0x2d0], -R0 ;  /* 0x0000b4009f027a23 */ /* 0x002fe20000010800 */
[----:B------:R-:W-:Y:S01]  /*10c90*/  F2FP.PACK_AB R9, R154, R155 ;  /* 0x0000009b9a09723e */ /* 0x000fe200000000ff */
[----:B------:R-:W-:Y:S01]  /*10ca0*/  IMAD.MOV.U32 R159, RZ, RZ, R80 ;  /* 0x000000ffff9f7224 */ /* 0x000fe200078e0050 */
[----:B------:R-:W-:Y:S01]  /*10cb0*/  F2FP.PACK_AB R10, R160, R161 ;  /* 0x000000a1a00a723e */ /* 0x000fe200000000ff */
[----:B------:R1:W-:Y:S02]  /*10cc0*/  MUFU.EX2 R153, R2 ;  /* 0x0000000200997308 */ /* 0x0003e40000000800 */
[----:B-1----:R-:W-:-:S02]  /*10cd0*/  FFMA.FTZ R2, R158, c[0x0][0x2d0], -R0 ;  /* 0x0000b4009e027a23 */ /* 0x002fc40000010800 */
[----:B------:R-:W-:-:S04]  /*10ce0*/  IMAD.MOV.U32 R158, RZ, RZ, R91 ;  /* 0x000000ffff9e7224 */ /* 0x000fc800078e005b */
[----:B------:R1:W4:Y:S02]  /*10cf0*/  MUFU.EX2 R152, R2 ;  /* 0x0000000200987308 */ /* 0x0003240000000800 */
[----:B-1----:R-:W-:Y:S01]  /*10d00*/  FFMA.FTZ R2, R164, c[0x0][0x2d0], -R5 ;  /* 0x0000b400a4027a23 */ /* 0x002fe20000010805 */
[----:B----4-:R-:W-:Y:S01]  /*10d10*/  F2FP.PACK_AB R11, R152, R153 ;  /* 0x00000099980b723e */ /* 0x010fe200000000ff */
[----:B------:R-:W-:-:S04]  /*10d20*/  IMAD.MOV.U32 R164, RZ, RZ, R151 ;  /* 0x000000ffffa47224 */ /* 0x000fc800078e0097 */
[----:B------:R1:W-:Y:S02]  /*10d30*/  MUFU.EX2 R151, R2 ;  /* 0x0000000200977308 */ /* 0x0003e40000000800 */
[C---:B------:R-:W-:Y:S08]  /*10d40*/  HMMA.16816.F32 R100, R8.reuse, R16, R68 ;  /* 0x000000100864723c */ /* 0x040ff00000001844 */
[----:B------:R-:W-:Y:S01]  /*10d50*/  HMMA.16816.F32 R92, R8, R18, R64 ;  /* 0x00000012085c723c */ /* 0x000fe20000001840 */
[----:B------:R-:W4:Y:S01]  /*10d60*/  LDSM.16.MT88.4 R16, [R209+0x6100] ;  /* 0x00610000d110783b */ /* 0x000f220000004200 */
[----:B-1----:R-:W-:-:S02]  /*10d70*/  FFMA.FTZ R2, R166, c[0x0][0x2d0], -R5 ;  /* 0x0000b400a6027a23 */ /* 0x002fc40000010805 */
[----:B------:R-:W-:Y:S02]  /*10d80*/  IMAD.MOV.U32 R166, RZ, RZ, R150 ;  /* 0x000000ffffa67224 */ /* 0x000fe400078e0096 */
[----:B------:R1:W1:Y:S02]  /*10d90*/  MUFU.EX2 R150, R2 ;  /* 0x0000000200967308 */ /* 0x0002640000000800 */
[C---:B------:R-:W-:Y:S08]  /*10da0*/  HMMA.16816.F32 R88, R8.reuse, R12, R60 ;  /* 0x0000000c0858723c */ /* 0x040ff0000000183c */
[----:B------:R-:W-:Y:S01]  /*10db0*/  HMMA.16816.F32 R80, R8, R14, R52 ;  /* 0x0000000e0850723c */ /* 0x000fe20000001834 */
[----:B------:R-:W4:Y:S01]  /*10dc0*/  LDSM.16.MT88.4 R12, [R208+0x6100] ;  /* 0x00610000d00c783b */ /* 0x000f220000004200 */
[----:B-1----:R-:W-:-:S06]  /*10dd0*/  FFMA.FTZ R2, R165, c[0x0][0x2d0], -R5 ;  /* 0x0000b400a5027a23 */ /* 0x002fcc0000010805 */
[C---:B---3--:R-:W-:Y:S01]  /*10de0*/  HMMA.16816.F32 R60, R8.reuse, R32, R40 ;  /* 0x00000020083c723c */ /* 0x048fe20000001828 */
[----:B------:R-:W-:Y:S02]  /*10df0*/  IMAD.MOV.U32 R165, RZ, RZ, R149 ;  /* 0x000000ffffa57224 */ /* 0x000fe400078e0095 */
[----:B------:R1:W-:Y:S05]  /*10e00*/  MUFU.EX2 R149, R2 ;  /* 0x0000000200957308 */ /* 0x0003ea0000000800 */
        /* <DEDUP_REMOVED lines=8> */
[----:B-----5:R-:W-:Y:S01]  /*10e90*/  HMMA.16816.F32 R44, R8, R24, R72 ;  /* 0x00000018082c723c */ /* 0x020fe20000001848 */
        /* <DEDUP_REMOVED lines=8> */
[----:B-----5:R-:W-:-:S02]  /*10f20*/  FFMA.FTZ R2, R191, c[0x0][0x2d0], -R0 ;  /* 0x0000b400bf027a23 */ /* 0x020fc40000010800 */
[----:B------:R-:W-:Y:S02]  /*10f30*/  IMAD.MOV.U32 R191, RZ, RZ, R115 ;  /* 0x000000ffffbf7224 */ /* 0x000fe400078e0073 */
[----:B------:R5:W1:Y:S02]  /*10f40*/  MUFU.EX2 R135, R2 ;  /* 0x0000000200877308 */ /* 0x000a640000000800 */
[C---:B----4-:R-:W-:Y:S08]  /*10f50*/  HMMA.16816.F32 R56, R8.reuse, R16, R128 ;  /* 0x000000100838723c */ /* 0x050ff00000001880 */
[----:B------:R-:W-:Y:S01]  /*10f60*/  HMMA.16816.F32 R72, R8, R18, R120 ;  /* 0x000000120848723c */ /* 0x000fe20000001878 */
[----:B------:R-:W-:Y:S01]  /*10f70*/  LDSM.16.MT88.4 R16, [R206+0x6900] ;  /* 0x00690000ce10783b */ /* 0x000fe20000004200 */
[----:B-----5:R-:W-:-:S06]  /*10f80*/  FFMA.FTZ R2, R167, c[0x0][0x2d0], -R0 ;  /* 0x0000b400a7027a23 */ /* 0x020fcc0000010800 */
[C---:B------:R-:W-:Y:S01]  /*10f90*/  HMMA.16816.F32 R108, R8.reuse, R12, R108 ;  /* 0x0000000c086c723c */ /* 0x040fe2000000186c */
[----:B------:R-:W-:Y:S01]  /*10fa0*/  IMAD.MOV.U32 R167, RZ, RZ, R146 ;  /* 0x000000ffffa77224 */ /* 0x000fe200078e0092 */
[----:B------:R4:W-:Y:S06]  /*10fb0*/  MUFU.EX2 R134, R2 ;  /* 0x0000000200867308 */ /* 0x0009ec0000000800 */
[----:B------:R-:W-:Y:S01]  /*10fc0*/  HMMA.16816.F32 R104, R8, R14, R96 ;  /* 0x0000000e0868723c */ /* 0x000fe20000001860 */
[----:B------:R-:W5:Y:S06]  /*10fd0*/  LDSM.16.MT88.4 R12, [R205+0x6900] ;  /* 0x00690000cd0c783b */ /* 0x000f6c0000004200 */
[----:B------:R-:W-:-:S02]  /*10fe0*/  F2FP.PACK_AB R8, R150, R151 ;  /* 0x000000979608723e */ /* 0x000fc400000000ff */
[----:B-1----:R-:W-:Y:S01]  /*10ff0*/  F2FP.PACK_AB R9, R135, R147 ;  /* 0x000000938709723e */ /* 0x002fe200000000ff */
[----:B----4-:R-:W-:Y:S01]  /*11000*/  FFMA.FTZ R2, R189, c[0x0][0x2d0], -R0 ;  /* 0x0000b400bd027a23 */ /* 0x010fe20000010800 */
[----:B------:R-:W-:Y:S01]  /*11010*/  F2FP.PACK_AB R10, R148, R149 ;  /* 0x00000095940a723e */ /* 0x000fe200000000ff */
[----:B------:R-:W-:Y:S02]  /*11020*/  IMAD.MOV.U32 R189, RZ, RZ, R145 ;  /* 0x000000ffffbd7224 */ /* 0x000fe400078e0091 */
[----:B------:R-:W1:Y:S02]  /*11030*/  MUFU.EX2 R133, R2 ;  /* 0x0000000200857308 */ /* 0x000e640000000800 */
[----:B-1----:R-:W-:Y:S01]  /*11040*/  F2FP.PACK_AB R11, R133, R134 ;  /* 0x00000086850b723e */ /* 0x002fe200000000ff */
[----:B------:R-:W-:Y:S02]  /*11050*/  FFMA.FTZ R2, R203, c[0x0][0x2d0], -R5 ;  /* 0x0000b400cb027a23 */ /* 0x000fe40000010805 */
[----:B------:R-:W-:-:S03]  /*11060*/  IMAD.MOV.U32 R203, RZ, RZ, R144 ;  /* 0x000000ffffcb7224 */ /* 0x000fc600078e0090 */
[----:B------:R1:W-:Y:S01]  /*11070*/  MUFU.EX2 R132, R2 ;  /* 0x0000000200847308 */ /* 0x0003e20000000800 */
[C---:B---3--:R-:W-:Y:S08]  /*11080*/  HMMA.16816.F32 R120, R8.reuse, R32, R100 ;  /* 0x000000200878723c */ /* 0x048ff00000001864 */
[----:B------:R-:W-:Y:S01]  /*11090*/  HMMA.16816.F32 R112, R8, R34, R92 ;  /* 0x000000220870723c */ /* 0x000fe2000000185c */
[----:B------:R-:W-:Y:S01]  /*110a0*/  LDSM.16.MT88.4 R32, [R208+0x6900] ;  /* 0x00690000d020783b */ /* 0x000fe20000004200 */
[----:B-1----:R-:W-:-:S06]  /*110b0*/  FFMA.FTZ R2, R228, c[0x0][0x2d0], -R5 ;  /* 0x0000b400e4027a23 */ /* 0x002fcc0000010805 */
[C---:B--2---:R-:W-:Y:S01]  /*110c0*/  HMMA.16816.F32 R100, R8.reuse, R28, R88 ;  /* 0x0000001c0864723c */ /* 0x044fe20000001858 */
[----:B------:R-:W-:Y:S01]  /*110d0*/  IMAD.MOV.U32 R228, RZ, RZ, R119 ;  /* 0x000000ffffe47224 */ /* 0x000fe200078e0077 */
[----:B------:R1:W2:Y:S06]  /*110e0*/  MUFU.EX2 R146, R2 ;  /* 0x0000000200927308 */ /* 0x0002ac0000000800 */
[C---:B------:R-:W-:Y:S08]  /*110f0*/  HMMA.16816.F32 R92, R8.reuse, R24, R68 ;  /* 0x00000018085c723c */ /* 0x040ff00000001844 */
[----:B------:R-:W-:Y:S01]  /*11100*/  HMMA.16816.F32 R88, R8, R26, R64 ;  /* 0x0000001a0858723c */ /* 0x000fe20000001840 */
[----:B------:R-:W3:Y:S01]  /*11110*/  LDSM.16.MT88.4 R24, [R209+0x6900] ;  /* 0x00690000d118783b */ /* 0x000ee20000004200 */
[----:B-1----:R-:W-:-:S02]  /*11120*/  FFMA.FTZ R2, R231, c[0x0][0x2d0], -R5 ;  /* 0x0000b400e7027a23 */ /* 0x002fc40000010805 */
[----:B------:R-:W-:Y:S02]  /*11130*/  IMAD.MOV.U32 R231, RZ, RZ, R118 ;  /* 0x000000ffffe77224 */ /* 0x000fe400078e0076 */
[----:B------:R1:W-:Y:S02]  /*11140*/  MUFU.EX2 R145, R2 ;  /* 0x0000000200917308 */ /* 0x0003e40000000800 */
[C---:B------:R-:W-:Y:S01]  /*11150*/  HMMA.16816.F32 R96, R8.reuse, R30, R80 ;  /* 0x0000001e0860723c */ /* 0x040fe20000001850 */
[----:B------:R-:W-:Y:S07]  /*11160*/  LDSM.16.MT88.4 R28, [R205+0x3100] ;  /* 0x00310000cd1c783b */ /* 0x000fee0000004200 */
[----:B------:R-:W-:Y:S01]  /*11170*/  HMMA.16816.F32 R80, R8, R22, R52 ;  /* 0x000000160850723c */ /* 0x000fe20000001834 */
[----:B-1----:R-:W-:-:S07]  /*11180*/  FFMA.FTZ R2, R232, c[0x0][0x2d0], -R5 ;  /* 0x0000b400e8027a23 */ /* 0x002fce0000010805 */
[C---:B-----5:R-:W-:Y:S01]  /*11190*/  HMMA.16816.F32 R64, R8.reuse, R14, R48 ;  /* 0x0000000e0840723c */ /* 0x060fe20000001830 */
[----:B------:R-:W-:Y:S01]  /*111a0*/  IMAD.MOV.U32 R232, RZ, RZ, R6 ;  /* 0x000000ffffe87224 */ /* 0x000fe200078e0006 */
[----:B------:R1:W-:Y:S06]  /*111b0*/  MUFU.EX2 R144, R2 ;  /* 0x0000000200907308 */ /* 0x0003ec0000000800 */
        /* <DEDUP_REMOVED lines=8> */
[----:B------:R-:W3:Y:S04]  /*11240*/  LDSM.16.MT88.4 R24, [R205+0x7100] ;  /* 0x00710000cd18783b */ /* 0x000ee80000004200 */
[----:B------:R-:W-:Y:S01]  /*11250*/  LDSM.16.MT88.4 R72, [R206+0x3900] ;  /* 0x00390000ce48783b */ /* 0x000fe20000004200 */
[----:B-1----:R-:W-:-:S02]  /*11260*/  FFMA.FTZ R2, R229, c[0x0][0x2d0], -R0 ;  /* 0x0000b400e5027a23 */ /* 0x002fc40000010800 */
[C---:B------:R-:W-:Y:S02]  /*11270*/  HMMA.16816.F32 R60, R8.reuse, R16, R40 ;  /* 0x00000010083c723c */ /* 0x040fe40000001828 */
[----:B------:R1:W4:Y:S06]  /*11280*/  MUFU.EX2 R118, R2 ;  /* 0x0000000200767308 */ /* 0x00032c0000000800 */
[C---:B------:R-:W-:Y:S01]  /*11290*/  HMMA.16816.F32 R40, R8.reuse, R18, R36 ;  /* 0x000000120828723c */ /* 0x040fe20000001824 */
[----:B------:R-:W5:Y:S07]  /*112a0*/  LDSM.16.MT88.4 R16, [R209+0x3100] ;  /* 0x00310000d110783b */ /* 0x000f6e0000004200 */
[----:B------:R-:W-:Y:S01]  /*112b0*/  HMMA.16816.F32 R44, R8, R32, R108 ;  /* 0x00000020082c723c */ /* 0x000fe2000000186c */
[----:B-1----:R-:W-:-:S04]  /*112c0*/  FFMA.FTZ R2, R230, c[0x0][0x2d0], -R0 ;  /* 0x0000b400e6027a23 */ /* 0x002fc80000010800 */
[----:B------:R1:W-:Y:S03]  /*112d0*/  MUFU.EX2 R59, R2 ;  /* 0x00000002003b7308 */ /* 0x0003e60000000800 */
[----:B------:R-:W-:Y:S01]  /*112e0*/  HMMA.16816.F32 R36, R8, R34, R104 ;  /* 0x000000220824723c */ /* 0x000fe20000001868 */
[----:B------:R-:W3:Y:S04]  /*112f0*/  LDSM.16.MT88.4 R32, [R206+0x7100] ;  /* 0x00710000ce20783b */ /* 0x000ee80000004200 */
[----:B------:R-:W-:Y:S02]  /*11300*/  LDSM.16.MT88.4 R104, [R206+0x7900] ;  /* 0x00790000ce68783b */ /* 0x000fe40000004200 */
[----:B--2---:R-:W-:-:S02]  /*11310*/  F2FP.PACK_AB R8, R146, R132 ;  /* 0x000000849208723e */ /* 0x004fc400000000ff */
[----:B----4-:R-:W-:Y:S02]  /*11320*/  F2FP.PACK_AB R9, R118, R119 ;  /* 0x000000777609723e */ /* 0x010fe400000000ff */
[----:B------:R-:W-:Y:S01]  /*11330*/  F2FP.PACK_AB R10, R144, R145 ;  /* 0x00000091900a723e */ /* 0x000fe200000000ff */
[----:B-1----:R-:W-:-:S04]  /*11340*/  FFMA.FTZ R2, R233, c[0x0][0x2d0], -R0 ;  /* 0x0000b400e9027a23 */ /* 0x002fc80000010800 */
[----:B------:R1:W2:Y:S02]  /*11350*/  MUFU.EX2 R58, R2 ;  /* 0x00000002003a7308 */ /* 0x0002a40000000800 */
[----:B-1----:R-:W-:Y:S01]  /*11360*/  FFMA.FTZ R2, R246, c[0x0][0x2d0], -R5 ;  /* 0x0000b400f6027a23 */ /* 0x002fe20000010805 */
[----:B--2---:R-:W-:-:S05]  /*11370*/  F2FP.PACK_AB R11, R58, R59 ;  /* 0x0000003b3a0b723e */ /* 0x004fca00000000ff */
[----:B------:R1:W-:Y:S02]  /*11380*/  MUFU.EX2 R57, R2 ;  /* 0x0000000200397308 */ /* 0x0003e40000000800 */
[C---:B---3--:R-:W-:Y:S08]  /*11390*/  HMMA.16816.F32 R64, R8.reuse, R26, R64 ;  /* 0x0000001a0840723c */ /* 0x048ff00000001840 */
[----:B------:R-:W-:Y:S01]  /*113a0*/  HMMA.16816.F32 R128, R8, R24, R76 ;  /* 0x000000180880723c */ /* 0x000fe2000000184c */
[----:B-1----:R-:W-:-:S04]  /*113b0*/  FFMA.FTZ R2, R244, c[0x0][0x2d0], -R5 ;  /* 0x0000b400f4027a23 */ /* 0x002fc80000010805 */
[----:B------:R1:W2:Y:S03]  /*113c0*/  MUFU.EX2 R56, R2 ;  /* 0x0000000200387308 */ /* 0x0002a60000000800 */
[C---:B------:R-:W-:Y:S08]  /*113d0*/  HMMA.16816.F32 R68, R8.reuse, R20, R100 ;  /* 0x000000140844723c */ /* 0x040ff00000001864 */
[----:B-----5:R-:W-:Y:S01]  /*113e0*/  HMMA.16816.F32 R100, R8, R18, R88 ;  /* 0x000000120864723c */ /* 0x020fe20000001858 */
[----:B------:R-:W-:Y:S01]  /*113f0*/  LDSM.16.MT88.4 R88, [R208+0x3900] ;  /* 0x00390000d058783b */ /* 0x000fe20000004200 */
[----:B-1----:R-:W-:-:S06]  /*11400*/  FFMA.FTZ R2, R242, c[0x0][0x2d0], -R5 ;  /* 0x0000b400f2027a23 */ /* 0x002fcc0000010805 */
[C---:B------:R-:W-:Y:S01]  /*11410*/  HMMA.16816.F32 R92, R8.reuse, R16, R92 ;  /* 0x00000010085c723c */ /* 0x040fe2000000185c */
[----:B------:R-:W1:Y:S01]  /*11420*/  LDSM.16.MT88.4 R16, [R209+0x7100] ;  /* 0x00710000d110783b */ /* 0x000e620000004200 */
[----:B------:R3:W-:Y:S06]  /*11430*/  MUFU.EX2 R27, R2 ;  /* 0x00000002001b7308 */ /* 0x0007ec0000000800 */
[C---:B------:R-:W-:Y:S08]  /*11440*/  HMMA.16816.F32 R84, R8.reuse, R12, R84 ;  /* 0x0000000c0854723c */ /* 0x040ff00000001854 */
[----:B------:R-:W-:Y:S01]  /*11450*/  HMMA.16816.F32 R108, R8, R14, R80 ;  /* 0x0000000e086c723c */ /* 0x000fe20000001850 */
[----:B------:R-:W4:Y:S01]  /*11460*/  LDSM.16.MT88.4 R12, [R208+0x7100] ;  /* 0x00710000d00c783b */ /* 0x000f220000004200 */
[----:B---3--:R-:W-:-:S03]  /*11470*/  FFMA.FTZ R2, R245, c[0x0][0x2d0], -R5 ;  /* 0x0000b400f5027a23 */ /* 0x008fc60000010805 */
[----:B------:R-:W3:Y:S01]  /*11480*/  LDSM.16.MT88.4 R80, [R209+0x3900] ;  /* 0x00390000d150783b */ /* 0x000ee20000004200 */
[----:B------:R5:W1:Y:S02]  /*11490*/  MUFU.EX2 R26, R2 ;  /* 0x00000002001a7308 */ /* 0x000a640000000800 */
[C---:B------:R-:W-:Y:S08]  /*114a0*/  HMMA.16816.F32 R120, R8.reuse, R28, R120 ;  /* 0x0000001c0878723c */ /* 0x040ff00000001878 */
[----:B------:R-:W-:Y:S01]  /*114b0*/  HMMA.16816.F32 R28, R8, R30, R112 ;  /* 0x0000001e081c723c */ /* 0x000fe20000001870 */
[----:B-----5:R-:W-:-:S06]  /*114c0*/  FFMA.FTZ R2, R243, c[0x0][0x2d0], -R0 ;  /* 0x0000b400f3027a23 */ /* 0x020fcc0000010800 */
[----:B--2---:R-:W-:Y:S01]  /*114d0*/  F2FP.PACK_AB R112, R56, R57 ;  /* 0x000000393870723e */ /* 0x004fe200000000ff */
[C---:B------:R-:W-:Y:S01]  /*114e0*/  HMMA.16816.F32 R20, R8.reuse, R22, R96 ;  /* 0x000000160814723c */ /* 0x040fe20000001860 */
[----:B-1----:R-:W-:Y:S01]  /*114f0*/  F2FP.PACK_AB R114, R26, R27 ;  /* 0x0000001b1a72723e */ /* 0x002fe200000000ff */
[----:B------:R1:W-:Y:S01]  /*11500*/  MUFU.EX2 R25, R2 ;  /* 0x0000000200197308 */ /* 0x0003e20000000800 */
[----:B------:R-:W2:Y:S05]  /*11510*/  LDSM.16.MT88.4 R96, [R205+0x7900] ;  /* 0x00790000cd60783b */ /* 0x000eaa0000004200 */
[C---:B------:R-:W-:Y:S08]  /*11520*/  HMMA.16816.F32 R60, R8.reuse, R32, R60 ;  /* 0x00000020083c723c */ /* 0x040ff0000000183c */
[----:B------:R-:W-:Y:S01]  /*11530*/  HMMA.16816.F32 R40, R8, R34, R40 ;  /* 0x000000220828723c */ /* 0x000fe20000001828 */
[----:B-1----:R-:W-:-:S04]  /*11540*/  FFMA.FTZ R2, R248, c[0x0][0x2d0], -R0 ;  /* 0x0000b400f8027a23 */ /* 0x002fc80000010800 */
[----:B------:R1:W5:Y:S03]  /*11550*/  MUFU.EX2 R24, R2 ;  /* 0x0000000200187308 */ /* 0x0003660000000800 */
[C---:B------:R-:W-:Y:S08]  /*11560*/  HMMA.16816.F32 R48, R8.reuse, R16, R48 ;  /* 0x000000100830723c */ /* 0x040ff00000001830 */
[----:B------:R-:W-:Y:S01]  /*11570*/  HMMA.16816.F32 R52, R8, R18, R52 ;  /* 0x000000120834723c */ /* 0x000fe20000001834 */
[--C-:B-1----:R-:W-:Y:S01]  /*11580*/  FFMA.FTZ R2, R247, c[0x0][0x2d0], -R0.reuse ;  /* 0x0000b400f7027a23 */ /* 0x102fe20000010800 */
[----:B-----5:R-:W-:Y:S01]  /*11590*/  F2FP.PACK_AB R113, R24, R25 ;  /* 0x000000191871723e */ /* 0x020fe200000000ff */
[----:B------:R-:W-:-:S05]  /*115a0*/  FFMA.FTZ R0, R252, c[0x0][0x2d0], -R0 ;  /* 0x0000b400fc007a23 */ /* 0x000fca0000010800 */
[C---:B----4-:R-:W-:Y:S01]  /*115b0*/  HMMA.16816.F32 R44, R8.reuse, R12, R44 ;  /* 0x0000000c082c723c */ /* 0x050fe2000000182c */
[----:B------:R1:W-:Y:S07]  /*115c0*/  MUFU.EX2 R7, R2 ;  /* 0x0000000200077308 */ /* 0x0003ee0000000800 */
[----:B------:R-:W-:Y:S01]  /*115d0*/  HMMA.16816.F32 R36, R8, R14, R36 ;  /* 0x0000000e0824723c */ /* 0x000fe20000001824 */
[----:B------:R4:W5:Y:S01]  /*115e0*/  MUFU.EX2 R6, R0 ;  /* 0x0000000000067308 */ /* 0x0009620000000800 */
[----:B------:R-:W-:Y:S01]  /*115f0*/  LDSM.16.MT88.4 R8, [R208+0x7900] ;  /* 0x00790000d008783b */ /* 0x000fe20000004200 */
[----:B-1----:R-:W-:-:S04]  /*11600*/  FADD.FTZ R2, R231, R232 ;  /* 0x000000e8e7027221 */ /* 0x002fc80000010000 */
[----:B------:R-:W-:Y:S02]  /*11610*/  FADD.FTZ R3, R3, R2 ;  /* 0x0000000203037221 */ /* 0x000fe40000010000 */
[----:B----4-:R-:W-:Y:S01]  /*11620*/  FADD.FTZ R0, R203, R228 ;  /* 0x000000e4cb007221 */ /* 0x010fe20000010000 */
[----:B-----5:R-:W-:Y:S02]  /*11630*/  F2FP.PACK_AB R115, R6, R7 ;  /* 0x000000070673723e */ /* 0x020fe400000000ff */
[----:B------:R-:W-:Y:S01]  /*11640*/  IADD3 R228, R156, -0x2, RZ ;  /* 0xfffffffe9ce47810 */ /* 0x000fe20007ffe0ff */
        /* <DEDUP_REMOVED lines=29> */
[C---:B------:R-:W-:Y:S01]  /*11820*/  HMMA.16816.F32 R120, R112.reuse, R124, R120 ;  /* 0x0000007c7078723c */ /* 0x040fe20000001878 */
[----:B------:R-:W-:Y:S02]  /*11830*/  FADD.FTZ R0, R200, R0 ;  /* 0x00000000c8007221 */ /* 0x000fe40000010000 */
[----:B------:R-:W-:Y:S02]  /*11840*/  FADD.FTZ R2, R4, R2 ;  /* 0x0000000204027221 */ /* 0x000fe40000010000 */
[----:B------:R-:W-:Y:S01]  /*11850*/  FADD.FTZ R0, R195, R0 ;  /* 0x00000000c3007221 */ /* 0x000fe20000010000 */
[----:B------:R-:W2:Y:S01]  /*11860*/  @P5 S2R R4, SR_CTAID.X ;  /* 0x0000000000045919 */ /* 0x000ea20000002500 */
        /* <DEDUP_REMOVED lines=15> */
[----:B--2---:R-:W-:Y:S01]  /*11960*/  @P5 IMAD.SHL.U32 R0, R4, 0x80, RZ ;  /* 0x0000008004005824 */ /* 0x004fe200078e00ff */
[----:B------:R-:W-:Y:S01]  /*11970*/  HMMA.16816.F32 R124, R112, R126, R28 ;  /* 0x0000007e707c723c */ /* 0x000fe2000000181c */
[----:B------:R-:W-:-:S02]  /*11980*/  FADD.FTZ R2, R135, R2 ;  /* 0x0000000287027221 */ /* 0x000fc40000010000 */
[----:B------:R-:W-:Y:S02]  /*11990*/  FADD.FTZ R3, R149, R3 ;  /* 0x0000000395037221 */ /* 0x000fe40000010000 */
[----:B------:R-:W-:-:S03]  /*119a0*/  @P5 IMAD.HI.U32 R0, R0, c[0x0][0x2c8], RZ ;  /* 0x0000b20000005a27 */ /* 0x000fc600078e00ff */
[C---:B------:R-:W-:Y:S01]  /*119b0*/  HMMA.16816.F32 R72, R112.reuse, R74, R20 ;  /* 0x0000004a7048723c */ /* 0x040fe20000001814 */
[----:B------:R-:W-:Y:S01]  /*119c0*/  FADD.FTZ R2, R134, R2 ;  /* 0x0000000286027221 */ /* 0x000fe20000010000 */
[----:B------:R-:W-:Y:S01]  /*119d0*/  @P5 SHF.R.U32.HI R157, RZ, c[0x0][0x2cc], R0 ;  /* 0x0000b300ff9d5a19 */ /* 0x000fe20000011600 */
[----:B------:R-:W-:Y:S02]  /*119e0*/  FADD.FTZ R3, R148, R3 ;  /* 0x0000000394037221 */ /* 0x000fe40000010000 */
[----:B------:R-:W-:Y:S01]  /*119f0*/  FADD.FTZ R2, R133, R2 ;  /* 0x0000000285027221 */ /* 0x000fe20000010000 */
[----:B------:R-:W-:Y:S01]  /*11a00*/  IADD3 R0, R157, R159, -R158 ;  /* 0x0000009f9d007210 */ /* 0x000fe20007ffe89e */
[----:B------:R-:W-:Y:S01]  /*11a10*/  FADD.FTZ R3, R132, R3 ;  /* 0x0000000384037221 */ /* 0x000fe20000010000 */
[----:B------:R-:W-:Y:S01]  /*11a20*/  HMMA.16816.F32 R96, R112, R98, R64 ;  /* 0x000000627060723c */ /* 0x000fe20000001840 */
[----:B------:R-:W-:Y:S01]  /*11a30*/  FADD.FTZ R5, R119, R2 ;  /* 0x0000000277057221 */ /* 0x000fe20000010000 */
[----:B------:R-:W-:Y:S01]  /*11a40*/  SHF.R.S32.HI R2, RZ, 0x1f, R0 ;  /* 0x0000001fff027819 */ /* 0x000fe20000011400 */
[----:B------:R-:W-:-:S02]  /*11a50*/  FADD.FTZ R4, R146, R3 ;  /* 0x0000000392047221 */ /* 0x000fc40000010000 */
[----:B------:R-:W-:Y:S02]  /*11a60*/  FADD.FTZ R3, R118, R5 ;  /* 0x0000000576037221 */ /* 0x000fe40000010000 */
[----:B------:R-:W-:Y:S01]  /*11a70*/  FADD.FTZ R5, R145, R4 ;  /* 0x0000000491057221 */ /* 0x000fe20000010000 */
[----:B------:R-:W-:Y:S01]  /*11a80*/  LEA.HI R4, R2, R0, RZ, 0x7 ;  /* 0x0000000002047211 */ /* 0x000fe200078f38ff */
[----:B------:R-:W-:Y:S01]  /*11a90*/  FADD.FTZ R0, R59, R3 ;  /* 0x000000033b007221 */ /* 0x000fe20000010000 */
[C---:B------:R-:W-:Y:S01]  /*11aa0*/  HMMA.16816.F32 R104, R112.reuse, R106, R40 ;  /* 0x0000006a7068723c */ /* 0x040fe20000001828 */
[----:B------:R-:W-:Y:S01]  /*11ab0*/  FADD.FTZ R2, R144, R5 ;  /* 0x0000000590027221 */ /* 0x000fe20000010000 */
[----:B------:R-:W-:Y:S01]  /*11ac0*/  SHF.R.S32.HI R3, RZ, 0x7, R4 ;  /* 0x00000007ff037819 */ /* 0x000fe20000011404 */
[----:B------:R-:W-:Y:S02]  /*11ad0*/  FADD.FTZ R0, R58, R0 ;  /* 0x000000003a007221 */ /* 0x000fe40000010000 */
[----:B------:R-:W-:Y:S01]  /*11ae0*/  FADD.FTZ R2, R57, R2 ;  /* 0x0000000239027221 */ /* 0x000fe20000010000 */
[----:B------:R-:W-:Y:S01]  /*11af0*/  IMNMX R3, RZ, R3, !PT ;  /* 0x00000003ff037217 */ /* 0x000fe20007800200 */
[----:B------:R-:W-:Y:S01]  /*11b00*/  FADD.FTZ R0, R25, R0 ;  /* 0x0000000019007221 */ /* 0x000fe20000010000 */
[----:B------:R-:W-:Y:S01]  /*11b10*/  HMMA.16816.F32 R108, R112, R110, R52 ;  /* 0x0000006e706c723c */ /* 0x000fe20000001834 */
[----:B------:R-:W-:Y:S01]  /*11b20*/  FADD.FTZ R2, R56, R2 ;  /* 0x0000000238027221 */ /* 0x000fe20000010000 */
[----:B------:R-:W-:Y:S01]  /*11b30*/  ISETP.GE.AND P0, PT, R228, R3, PT ;  /* 0x00000003e400720c */ /* 0x000fe20003f06270 */
[----:B------:R-:W-:Y:S01]  /*11b40*/  FADD.FTZ R0, R24, R0 ;  /* 0x0000000018007221 */ /* 0x000fe20000010000 */
[----:B------:R1:W-:Y:S01]  /*11b50*/  STL [R1+0x14], R3 ;  /* 0x0000140301007387 */ /* 0x0003e20000100800 */
[----:B------:R-:W-:-:S02]  /*11b60*/  FADD.FTZ R2, R27, R2 ;  /* 0x000000021b027221 */ /* 0x000fc40000010000 */
[----:B------:R-:W-:Y:S01]  /*11b70*/  FADD.FTZ R0, R7, R0 ;  /* 0x0000000007007221 */ /* 0x000fe20000010000 */
[----:B------:R-:W-:Y:S01]  /*11b80*/  HMMA.16816.F32 R132, R112, R8, R44 ;  /* 0x000000087084723c */ /* 0x000fe2000000182c */
[----:B------:R-:W-:Y:S02]  /*11b90*/  FADD.FTZ R2, R26, R2 ;  /* 0x000000021a027221 */ /* 0x000fe40000010000 */
[----:B------:R-:W-:-:S05]  /*11ba0*/  FADD.FTZ R0, R6, R0 ;  /* 0x0000000006007221 */ /* 0x000fca0000010000 */
[----:B------:R1:W-:Y:S01]  /*11bb0*/  STL [R1+0xc], R0 ;  /* 0x00000c0001007387 */ /* 0x0003e20000100800 */
[----:B------:R-:W-:Y:S03]  /*11bc0*/  HMMA.16816.F32 R112, R112, R10, R36 ;  /* 0x0000000a7070723c */ /* 0x000fe60000001824 */
        /* <DEDUP_REMOVED lines=20> */
.L_x_2446:
[----:B------:R-:W3:Y:S01]  /*11d10*/  LDL.64 R160, [R1+0x50] ;  /* 0x0000500001a07983 */ /* 0x000ee20000100a00 */
[----:B------:R-:W-:Y:S04]  /*11d20*/  DEPBAR.LE SB0, 0x0 ;  /* 0x000080000000791a */ /* 0x000fe80000000000 */
[C---:B------:R-:W-:Y:S01]  /*11d30*/  ISETP.GE.AND P0, PT, R200.reuse, RZ, PT ;  /* 0x000000ffc800720c */ /* 0x040fe20003f06270 */
[----:B------:R-:W4:Y:S01]  /*11d40*/  LDL R157, [R1+0x24] ;  /* 0x00002400019d7983 */ /* 0x000f220000100800 */
[----:B------:R-:W-:Y:S02]  /*11d50*/  IMAD.MOV.U32 R201, RZ, RZ, c[0x0][0x208] ;  /* 0x00008200ffc97624 */ /* 0x000fe400078e00ff */
[----:B------:R-:W-:Y:S01]  /*11d60*/  IMAD.MOV.U32 R194, RZ, RZ, 0x6 ;  /* 0x00000006ffc27424 */ /* 0x000fe200078e00ff */
[----:B------:R-:W5:Y:S01]  /*11d70*/  LDL R119, [R1+0x4] ;  /* 0x0000040001777983 */ /* 0x000f620000100800 */
[----:B------:R-:W-:Y:S02]  /*11d80*/  IMAD.SHL.U32 R201, R201, 0x40, RZ ;  /* 0x00000040c9c97824 */ /* 0x000fe400078e00ff */
[----:B------:R-:W-:Y:S01]  /*11d90*/  IMAD.MOV.U32 R193, RZ, RZ, c[0x0][0x208] ;  /* 0x00008200ffc17624 */ /* 0x000fe200078e00ff */
[----:B--2---:R-:W5:Y:S01]  /*11da0*/  LDL.64 R158, [R1+0x40] ;  /* 0x00004000019e7983 */ /* 0x004f620000100a00 */
[----:B------:R-:W-:Y:S01]  /*11db0*/  IMAD.MOV.U32 R228, RZ, RZ, -0x80 ;  /* 0xffffff80ffe47424 */ /* 0x000fe200078e00ff */
[----:B------:R-:W-:Y:S02]  /*11dc0*/  IADD3 R195, R201, 0x80, RZ ;  /* 0x00000080c9c37810 */ /* 0x000fe40007ffe0ff */
[----:B------:R-:W-:Y:S01]  /*11dd0*/  @P0 SHF.R.S32.HI R0, RZ, 0x1f, R200 ;  /* 0x0000001fff000819 */ /* 0x000fe200000114c8 */
[----:B------:R-:W-:Y:S01]  /*11de0*/  @P0 IMAD.WIDE.U32 R116, R200, c[0x0][0x208], RZ ;  /* 0x00008200c8740a25 */ /* 0x000fe200078e00ff */
[----:B------:R-:W5:Y:S01]  /*11df0*/  LDL R156, [R1+0x20] ;  /* 0x00002000019c7983 */ /* 0x000f620000100800 */
[----:B------:R-:W-:Y:S02]  /*11e00*/  SHF.L.U64.HI R193, R193, R194, c[0x0][0x20c] ;  /* 0x00008300c1c17619 */ /* 0x000fe400000102c2 */
[----:B------:R-:W-:Y:S01]  /*11e10*/  @P0 IMAD R0, R0, c[0x0][0x208], RZ ;  /* 0x0000820000000a24 */ /* 0x000fe200078e02ff */
[----:B------:R-:W5:Y:S03]  /*11e20*/  LDL R192, [R1+0x10] ;  /* 0x0000100001c07983 */ /* 0x000f660000100800 */
[----:B------:R-:W-:Y:S01]  /*11e30*/  @P0 IMAD R2, R200, c[0x0][0x20c], R0 ;  /* 0x00008300c8020a24 */ /* 0x000fe200078e0200 */
[----:B------:R-:W-:Y:S01]  /*11e40*/  BAR.SYNC.DEFER_BLOCKING 0x0 ;  /* 0x0000000000007b1d */ /* 0x000fe20000010000 */
[C---:B------:R-:W-:Y:S02]  /*11e50*/  @P0 IMAD.SHL.U32 R0, R116.reuse, 0x80, RZ ;  /* 0x0000008074000824 */ /* 0x040fe400078e00ff */
[----:B------:R-:W-:Y:S05]  /*11e60*/  @P0 IMAD.IADD R117, R117, 0x1, R2 ;  /* 0x0000000175750824 */ /* 0x000fea00078e0202 */
[----:B------:R-:W-:Y:S01]  /*11e70*/  @P0 SHF.L.U64.HI R116, R116, 0x7, R117 ;  /* 0x0000000774740819 */ /* 0x000fe20000010275 */
        /* <DEDUP_REMOVED lines=20> */
[----:B------:R-:W2:Y:S04]  /*11fc0*/  LDL R203, [R1+0x30] ;  /* 0x0000300001cb7983 */ /* 0x000ea80000100800 */
[----:B------:R-:W2:Y:S01]  /*11fd0*/  LDL R202, [R1+0x40] ;  /* 0x0000400001ca7983 */ /* 0x000ea20000100800 */
        /* <DEDUP_REMOVED lines=15> */
[C---:B------:R-:W-:Y:S08]  /*120d0*/  HMMA.16816.F32 R24, R140.reuse, R154, R24 ;  /* 0x0000009a8c18723c */ /* 0x040ff00000001818 */
[C---:B-1----:R-:W-:Y:S08]  /*120e0*/  HMMA.16816.F32 R28, R140.reuse, R144, R28 ;  /* 0x000000908c1c723c */ /* 0x042ff0000000181c */
[C---:B------:R-:W-:Y:S08]  /*120f0*/  HMMA.16816.F32 R32, R140.reuse, R146, R32 ;  /* 0x000000928c20723c */ /* 0x040ff00000001820 */
[C---:B---3--:R-:W-:Y:S08]  /*12100*/  HMMA.16816.F32 R36, R140.reuse, R148, R36 ;  /* 0x000000948c24723c */ /* 0x048ff00000001824 */
[C---:B------:R-:W-:Y:S04]  /*12110*/  HMMA.16816.F32 R40, R140.reuse, R150, R40 ;  /* 0x000000968c28723c */ /* 0x040fe80000001828 */
[----:B------:R-:W-:Y:S02]  /*12120*/  @P0 IADD3 R2, P1, R0, R160, RZ ;  /* 0x000000a000020210 */ /* 0x000fe40007f3e0ff */
[----:B------:R-:W-:Y:S02]  /*12130*/  LDSM.16.M88.4 R160, [R221] ;  /* 0x00000000dda0783b */ /* 0x000fe40000000200 */
[----:B------:R-:W-:Y:S04]  /*12140*/  @P0 LEA R188, P3, R2, c[0x0][0x1f8], 0x1 ;  /* 0x00007e0002bc0a11 */ /* 0x000fe800078608ff */
[----:B----4-:R-:W-:Y:S02]  /*12150*/  @P0 IADD3 R0, P2, R0, R157, RZ ;  /* 0x0000009d00000210 */ /* 0x010fe40007f5e0ff */
[C---:B-----5:R-:W-:Y:S02]  /*12160*/  LOP3.LUT P5, RZ, R119.reuse, 0x1, RZ, 0xc0, !PT ;  /* 0x0000000177ff7812 */ /* 0x060fe400078ac0ff */
[----:B------:R-:W-:Y:S01]  /*12170*/  LOP3.LUT P4, RZ, R119, 0x2, RZ, 0xc0, !PT ;  /* 0x0000000277ff7812 */ /* 0x000fe2000788c0ff */
[----:B------:R-:W-:Y:S01]  /*12180*/  @P0 IMAD.X R117, R116, 0x1, R159, P1 ;  /* 0x0000000174750824 */ /* 0x000fe200008e069f */
[----:B------:R-:W-:Y:S04]  /*12190*/  @P0 LEA R190, P1, R0, c[0x0][0x1f8], 0x1 ;  /* 0x00007e0000be0a11 */ /* 0x000fe800078208ff */
[----:B------:R-:W-:Y:S01]  /*121a0*/  @P0 LEA.HI.X R189, R2, c[0x0][0x1fc], R117, 0x1, P3 ;  /* 0x00007f0002bd0a11 */ /* 0x000fe200018f0c75 */
[----:B------:R-:W-:Y:S01]  /*121b0*/  @P0 IMAD.X R116, R116, 0x1, R156, P2 ;  /* 0x0000000174740824 */ /* 0x000fe200010e069c */
[----:B------:R-:W3:Y:S04]  /*121c0*/  LDL R2, [R1+0x28] ;  /* 0x0000280001027983 */ /* 0x000ee80000100800 */
[----:B------:R-:W1:Y:S01]  /*121d0*/  LDSM.16.M88.4 R156, [R222] ;  /* 0x00000000de9c783b */ /* 0x000e620000000200 */
[----:B------:R-:W-:Y:S01]  /*121e0*/  @P0 LEA.HI.X R191, R0, c[0x0][0x1fc], R116, 0x1, P1 ;  /* 0x00007f0000bf0a11 */ /* 0x000fe200008f0c74 */
[----:B------:R-:W-:Y:S01]  /*121f0*/  IMAD.MOV.U32 R0, RZ, RZ, c[0x0][0x2c4] ;  /* 0x0000b100ff007624 */ /* 0x000fe200078e00ff */
[----:B------:R-:W-:Y:S04]  /*12200*/  @P0 IADD3 R116, P1, R188, R201, RZ ;  /* 0x000000c9bc740210 */ /* 0x000fe80007f3e0ff */
[C---:B------:R-:W-:Y:S01]  /*12210*/  @P0 IADD3 R154, P3, R116.reuse, R195, RZ ;  /* 0x000000c3749a0210 */ /* 0x040fe20007f7e0ff */
[----:B------:R-:W-:Y:S01]  /*12220*/  @!PT LDS RZ, [RZ] ;  /* 0x00000000fffff984 */ /* 0x000fe20000000800 */
[----:B------:R-:W-:Y:S01]  /*12230*/  @!PT LDS RZ, [RZ] ;  /* 0x00000000fffff984 */ /* 0x000fe20000000800 */
[----:B------:R-:W-:Y:S01]  /*12240*/  @!PT LDS RZ, [RZ] ;  /* 0x00000000fffff984 */ /* 0x000fe20000000800 */
[----:B------:R4:W-:Y:S01]  /*12250*/  @P0 LDGSTS.E.BYPASS.LTC128B.128 [R227+0x100], [R188.64], !P5 ;  /* 0x00100000bce30fae */ /* 0x0009e2000e901d48 */
[--C-:B------:R-:W-:Y:S01]  /*12260*/  @P0 IMAD.X R117, R189, 0x1, R193.reuse, P1 ;  /* 0x00000001bd750824 */ /* 0x100fe200008e06c1 */
[----:B------:R-:W-:Y:S03]  /*12270*/  @P0 IADD3 R152, P1, R116, R201, RZ ;  /* 0x000000c974980210 */ /* 0x000fe60007f3e0ff */
[C-C-:B------:R-:W-:Y:S01]  /*12280*/  @P0 IMAD.X R155, R117.reuse, 0x1, R192.reuse, P3 ;  /* 0x00000001759b0824 */ /* 0x140fe200018e06c0 */
[----:B------:R-:W-:Y:S02]  /*12290*/  @P0 IADD3.X R153, R117, R193, RZ, P1, !PT ;  /* 0x000000c175990210 */ /* 0x000fe40000ffe4ff */
[----:B------:R4:W-:Y:S01]  /*122a0*/  @P0 LDGSTS.E.BYPASS.LTC128B.128 [R227+0x4100], [R190.64], !P4 ;  /* 0x04100000bee30fae */ /* 0x0009e2000e101d48 */
[C---:B------:R-:W-:Y:S05]  /*122b0*/  @P0 IADD3 R144, P2, R152.reuse, R201, RZ ;  /* 0x000000c998900210 */ /* 0x040fea0007f5e0ff */
[C---:B------:R-:W-:Y:S02]  /*122c0*/  @P0 IMAD.X R145, R153.reuse, 0x1, R193, P2 ;  /* 0x0000000199910824 */ /* 0x040fe400010e06c1 */
[----:B------:R5:W-:Y:S08]  /*122d0*/  @P0 LDGSTS.E.BYPASS.LTC128B.128 [R227+0x1100], [R116.64], !P5 ;  /* 0x0110000074e30fae */ /* 0x000bf0000e901d48 */
[----:B------:R5:W-:Y:S01]  /*122e0*/  @P0 LDGSTS.E.BYPASS.LTC128B.128 [R227+0x5100], [R116.64+0x80], !P4 ;  /* 0x0510008074e30fae */ /* 0x000be2000e101d48 */
[C---:B-1----:R-:W-:Y:S07]  /*122f0*/  HMMA.16816.F32 R44, R140.reuse, R156, R44 ;  /* 0x0000009c8c2c723c */ /* 0x042fee000000182c */
[----:B------:R1:W-:Y:S01]  /*12300*/  @P0 LDGSTS.E.BYPASS.LTC128B.128 [R227+0x2100], [R152.64], !P5 ;  /* 0x0210000098e30fae */ /* 0x0003e2000e901d48 */
[C---:B------:R-:W-:Y:S07]  /*12310*/  HMMA.16816.F32 R48, R140.reuse, R158, R48 ;  /* 0x0000009e8c30723c */ /* 0x040fee0000001830 */
[----:B------:R1:W-:Y:S01]  /*12320*/  @P0 LDGSTS.E.BYPASS.LTC128B.128 [R227+0x6100], [R154.64], !P4 ;  /* 0x061000009ae30fae */ /* 0x0003e2000e101d48 */
[C---:B------:R-:W-:Y:S07]  /*12330*/  HMMA.16816.F32 R52, R140.reuse, R160, R52 ;  /* 0x000000a08c34723c */ /* 0x040fee0000001834 */
[----:B------:R1:W-:Y:S01]  /*12340*/  @P0 LDGSTS.E.BYPASS.LTC128B.128 [R227+0x3100], [R144.64], !P5 ;  /* 0x0310000090e30fae */ /* 0x0003e2000e901d48 */
[----:B-----5:R-:W-:Y:S01]  /*12350*/  @P0 IADD3 R116, P1, R152, R195, RZ ;  /* 0x000000c398740210 */ /* 0x020fe20007f3e0ff */
[C---:B------:R-:W-:Y:S06]  /*12360*/  HMMA.16816.F32 R56, R140.reuse, R162, R56 ;  /* 0x000000a28c38723c */ /* 0x040fec0000001838 */
[----:B------:R-:W5:Y:S01]  /*12370*/  LDL R201, [R1+0x58] ;  /* 0x0000580001c97983 */ /* 0x000f620000100800 */
[----:B------:R-:W-:Y:S01]  /*12380*/  @P0 IMAD.X R117, R153, 0x1, R192, P1 ;  /* 0x0000000199750824 */ /* 0x000fe200008e06c0 */
[----:B------:R-:W-:Y:S02]  /*12390*/  ISETP.NE.AND P1, PT, R0, 0x1, PT ;  /* 0x000000010000780c */ /* 0x000fe40003f25270 */
[----:B------:R2:W3:Y:S01]  /*123a0*/  LDL R0, [R1+0x2c] ;  /* 0x00002c0001007983 */ /* 0x0004e20000100800 */
[C---:B------:R-:W-:Y:S03]  /*123b0*/  HMMA.16816.F32 R60, R140.reuse, R164, R60 ;  /* 0x000000a48c3c723c */ /* 0x040fe6000000183c */
[----:B------:R2:W-:Y:S05]  /*123c0*/  @P0 LDGSTS.E.BYPASS.LTC128B.128 [R227+0x7100], [R116.64], !P4 ;  /* 0x0710000074e30fae */ /* 0x0005ea000e101d48 */
[----:B------:R-:W-:Y:S03]  /*123d0*/  HMMA.16816.F32 R64, R140, R166, R64 ;  /* 0x000000a68c40723c */ /* 0x000fe60000001840 */
[----:B------:R-:W-:Y:S08]  /*123e0*/  LDSM.16.M88.4 R148, [R210+0x8900] ;  /* 0x00890000d294783b */ /* 0x000ff00000000200 */
[----:B-1----:R-:W1:Y:S08]  /*123f0*/  LDSM.16.M88.4 R144, [R210+0x8100] ;  /* 0x00810000d290783b */ /* 0x002e700000000200 */
[----:B------:R-:W2:Y:S08]  /*12400*/  LDSM.16.M88.4 R152, [R210+0x9100] ;  /* 0x00910000d298783b */ /* 0x000eb00000000200 */
[----:B------:R-:W0:Y:S08]  /*12410*/  LDGDEPBAR ;  /* 0x00000000000079af */ /* 0x000e300000000000 */
[----:B------:R-:W2:Y:S08]  /*12420*/  LDSM.16.M88.4 R156, [R210+0x9900] ;  /* 0x00990000d29c783b */ /* 0x000eb00000000200 */
[----:B------:R-:W2:Y:S01]  /*12430*/  LDSM.16.M88.4 R160, [R210+0xa100] ;  /* 0x00a10000d2a0783b */ /* 0x000ea20000000200 */
[C---:B-1----:R-:W-:Y:S07]  /*12440*/  HMMA.16816.F32 R4, R168.reuse, R144, R4 ;  /* 0x00000090a804723c */ /* 0x042fee0000001804 */
[----:B------:R-:W-:Y:S01]  /*12450*/  LDSM.16.M88.4 R164, [R215] ;  /* 0x00000000d7a4783b */ /* 0x000fe20000000200 */
[C---:B------:R-:W-:Y:S07]  /*12460*/  HMMA.16816.F32 R8, R168.reuse, R146, R8 ;  /* 0x00000092a808723c */ /* 0x040fee0000001808 */
[----:B------:R-:W1:Y:S01]  /*12470*/  LDSM.16.M88.4 R144, [R210+0xa900] ;  /* 0x00a90000d290783b */ /* 0x000e620000000200 */
[C---:B------:R-:W-:Y:S07]  /*12480*/  HMMA.16816.F32 R12, R168.reuse, R148, R12 ;  /* 0x00000094a80c723c */ /* 0x040fee000000180c */
[----:B----4-:R-:W-:Y:S01]  /*12490*/  LDSM.16.M88.4 R188, [R210+0xf100] ;  /* 0x00f10000d2bc783b */ /* 0x010fe20000000200 */
[C---:B------:R-:W-:Y:S07]  /*124a0*/  HMMA.16816.F32 R16, R168.reuse, R150, R16 ;  /* 0x00000096a810723c */ /* 0x040fee0000001810 */
[----:B------:R-:W4:Y:S01]  /*124b0*/  LDSM.16.M88.4 R148, [R210+0xb100] ;  /* 0x00b10000d294783b */ /* 0x000f220000000200 */
[C---:B--2---:R-:W-:Y:S07]  /*124c0*/  HMMA.16816.F32 R20, R168.reuse, R152, R20 ;  /* 0x00000098a814723c */ /* 0x044fee0000001814 */
[----:B------:R-:W-:Y:S01]  /*124d0*/  LDSM.16.M88.4 R192, [R210+0xf900] ;  /* 0x00f90000d2c0783b */ /* 0x000fe20000000200 */
[C---:B------:R-:W-:Y:S07]  /*124e0*/  HMMA.16816.F32 R24, R168.reuse, R154, R24 ;  /* 0x0000009aa818723c */ /* 0x040fee0000001818 */
[----:B------:R-:W2:Y:S01]  /*124f0*/  LDSM.16.M88.4 R152, [R210+0xb900] ;  /* 0x00b90000d298783b */ /* 0x000ea20000000200 */
[C---:B------:R-:W-:Y:S08]  /*12500*/  HMMA.16816.F32 R28, R168.reuse, R156, R28 ;  /* 0x0000009ca81c723c */ /* 0x040ff0000000181c */
[C---:B------:R-:W-:Y:S01]  /*12510*/  HMMA.16816.F32 R32, R168.reuse, R158, R32 ;  /* 0x0000009ea820723c */ /* 0x040fe20000001820 */
[----:B------:R-:W2:Y:S07]  /*12520*/  LDSM.16.M88.4 R156, [R207] ;  /* 0x00000000cf9c783b */ /* 0x000eae0000000200 */
        /* <DEDUP_REMOVED lines=32> */
[----:B------:R-:W5:Y:S07]  /*12730*/  LDSM.16.M88.4 R160, [R204+0xd900] ;  /* 0x00d90000cca0783b */ /* 0x000f6e0000000200 */
[C---:B-1----:R-:W-:Y:S04]  /*12740*/  HMMA.16816.F32 R60, R172.reuse, R144, R60 ;  /* 0x00000090ac3c723c */ /* 0x042fe8000000183c */
[----:B---3--:R-:W-:Y:S04]  /*12750*/  @P1 SHF.R.U32.HI R0, RZ, c[0x0][0x2cc], R2 ;  /* 0x0000b300ff001a19 */ /* 0x008fe80000011602 */
[----:B------:R-:W-:Y:S01]  /*12760*/  HMMA.16816.F32 R64, R172, R146, R64 ;  /* 0x00000092ac40723c */ /* 0x000fe20000001840 */
[----:B------:R-:W1:Y:S07]  /*12770*/  LDSM.16.M88.4 R144, [R204+0xe100] ;  /* 0x00e10000cc90783b */ /* 0x000e6e0000000200 */
[C---:B----4-:R-:W-:Y:S01]  /*12780*/  HMMA.16816.F32 R4, R176.reuse, R148, R4 ;  /* 0x00000094b004723c */ /* 0x050fe20000001804 */
[----:B------:R-:W-:Y:S07]  /*12790*/  SHFL.IDX PT, R116, R0, 0x1, 0x1c1f ;  /* 0x003c1f0000747f89 */ /* 0x000fee00000e0000 */
[C---:B------:R-:W-:Y:S01]  /*127a0*/  HMMA.16816.F32 R8, R176.reuse, R150, R8 ;  /* 0x00000096b008723c */ /* 0x040fe20000001808 */
[----:B------:R-:W-:Y:S07]  /*127b0*/  LDSM.16.M88.4 R148, [R204+0xe900] ;  /* 0x00e90000cc94783b */ /* 0x000fee0000000200 */
[C---:B--2---:R-:W-:Y:S01]  /*127c0*/  HMMA.16816.F32 R12, R176.reuse, R152, R12 ;  /* 0x00000098b00c723c */ /* 0x044fe2000000180c */
[----:B------:R2:W3:Y:S07]  /*127d0*/  SHFL.IDX PT, R2, R0, RZ, 0x1c1f ;  /* 0x001c1fff00027589 */ /* 0x0004ee00000e0000 */
[C---:B------:R-:W-:Y:S01]  /*127e0*/  HMMA.16816.F32 R16, R176.reuse, R154, R16 ;  /* 0x0000009ab010723c */ /* 0x040fe20000001810 */
[----:B------:R-:W4:Y:S07]  /*127f0*/  LDSM.16.M88.4 R152, [R204+0xf100] ;  /* 0x00f10000cc98783b */ /* 0x000f2e0000000200 */
[C---:B------:R-:W-:Y:S08]  /*12800*/  HMMA.16816.F32 R20, R176.reuse, R156, R20 ;  /* 0x0000009cb014723c */ /* 0x040ff00000001814 */
[C---:B------:R-:W-:Y:S01]  /*12810*/  HMMA.16816.F32 R24, R176.reuse, R158, R24 ;  /* 0x0000009eb018723c */ /* 0x040fe20000001818 */
[----:B------:R-:W4:Y:S03]  /*12820*/  LDSM.16.M88.4 R156, [R204+0xf900] ;  /* 0x00f90000cc9c783b */ /* 0x000f260000000200 */
[C---:B--2---:R-:W-:Y:S01]  /*12830*/  IMAD R0, R200.reuse, R228, 0x1 ;  /* 0x00000001c8007424 */ /* 0x044fe200078e02e4 */
[----:B------:R-:W-:Y:S03]  /*12840*/  IADD3 R228, R200, -0x1, RZ ;  /* 0xffffffffc8e47810 */ /* 0x000fe60007ffe0ff */
[C---:B-----5:R-:W-:Y:S04]  /*12850*/  HMMA.16816.F32 R28, R176.reuse, R160, R28 ;  /* 0x000000a0b01c723c */ /* 0x060fe8000000181c */
[----:B------:R-:W-:Y:S04]  /*12860*/  IADD3 R0, R202, R0, -R203 ;  /* 0x00000000ca007210 */ /* 0x000fe80007ffe8cb */
[C---:B------:R-:W-:Y:S01]  /*12870*/  HMMA.16816.F32 R32, R176.reuse, R162, R32 ;  /* 0x000000a2b020723c */ /* 0x040fe20000001820 */
[----:B------:R-:W2:Y:S03]  /*12880*/  LDSM.16.M88.4 R160, [R219] ;  /* 0x00000000dba0783b */ /* 0x000ea60000000200 */
[----:B------:R-:W-:Y:S04]  /*12890*/  IMAD.IADD R0, R0, 0x1, -R201 ;  /* 0x0000000100007824 */ /* 0x000fe800078e0ac9 */
[C---:B-1----:R-:W-:Y:S04]  /*128a0*/  HMMA.16816.F32 R36, R176.reuse, R144, R36 ;  /* 0x00000090b024723c */ /* 0x042fe80000001824 */
[C---:B---3--:R-:W-:Y:S02]  /*128b0*/  IMAD.IADD R2, R0.reuse, 0x1, R2 ;  /* 0x0000000100027824 */ /* 0x048fe400078e0202 */
[----:B------:R-:W-:Y:S02]  /*128c0*/  IMAD.IADD R0, R0, 0x1, R116 ;  /* 0x0000000100007824 */ /* 0x000fe400078e0274 */
[C---:B------:R-:W-:Y:S01]  /*128d0*/  HMMA.16816.F32 R40, R176.reuse, R146, R40 ;  /* 0x00000092b028723c */ /* 0x040fe20000001828 */
[----:B------:R-:W1:Y:S02]  /*128e0*/  LDSM.16.M88.4 R144, [R218] ;  /* 0x00000000da90783b */ /* 0x000e640000000200 */
[C---:B------:R-:W-:Y:S02]  /*128f0*/  ISETP.GT.AND P6, PT, R2.reuse, 0x69, PT ;  /* 0x000000690200780c */ /* 0x040fe40003fc4270 */
[C---:B------:R-:W-:Y:S02]  /*12900*/  ISETP.GT.AND P3, PT, R2.reuse, RZ, PT ;  /* 0x000000ff0200720c */ /* 0x040fe40003f64270 */
[C---:B------:R-:W-:Y:S01]  /*12910*/  ISETP.GT.AND P5, PT, R2.reuse, 0x70, PT ;  /* 0x000000700200780c */ /* 0x040fe20003fa4270 */
[C---:B------:R-:W-:Y:S03]  /*12920*/  HMMA.16816.F32 R44, R176.reuse, R148, R44 ;  /* 0x00000094b02c723c */ /* 0x040fe6000000182c */
[----:B------:R-:W-:Y:S02]  /*12930*/  ISETP.GT.AND P2, PT, R2, 0x1, PT ;  /* 0x000000010200780c */ /* 0x000fe40003f44270 */
[C---:B------:R-:W-:Y:S02]  /*12940*/  ISETP.GT.AND P1, PT, R0.reuse, RZ, PT ;  /* 0x000000ff0000720c */ /* 0x040fe40003f24270 */
[----:B------:R-:W-:Y:S01]  /*12950*/  ISETP.GT.AND P0, PT, R0, 0x1, PT ;  /* 0x000000010000780c */ /* 0x000fe20003f04270 */
[C---:B------:R-:W-:Y:S01]  /*12960*/  HMMA.16816.F32 R48, R176.reuse, R150, R48 ;  /* 0x00000096b030723c */ /* 0x040fe20000001830 */
[----:B------:R-:W3:Y:S02]  /*12970*/  LDSM.16.M88.4 R148, [R217] ;  /* 0x00000000d994783b */ /* 0x000ee40000000200 */
[----:B------:R-:W-:Y:S05]  /*12980*/  ISETP.GT.AND P4, PT, R2, 0x71, PT ;  /* 0x000000710200780c */ /* 0x000fea0003f84270 */
[C---:B----4-:R-:W-:Y:S08]  /*12990*/  HMMA.16816.F32 R52, R176.reuse, R152, R52 ;  /* 0x00000098b034723c */ /* 0x050ff00000001834 */
[C---:B------:R-:W-:Y:S01]  /*129a0*/  HMMA.16816.F32 R56, R176.reuse, R154, R56 ;  /* 0x0000009ab038723c */ /* 0x040fe20000001838 */
[----:B------:R-:W4:Y:S07]  /*129b0*/  LDSM.16.M88.4 R152, [R216] ;  /* 0x00000000d898783b */ /* 0x000f2e0000000200 */
[C---:B------:R-:W-:Y:S08]  /*129c0*/  HMMA.16816.F32 R60, R176.reuse, R156, R60 ;  /* 0x0000009cb03c723c */ /* 0x040ff0000000183c */
[----:B------:R-:W-:Y:S01]  /*129d0*/  HMMA.16816.F32 R64, R176, R158, R64 ;  /* 0x0000009eb040723c */ /* 0x000fe20000001840 */
[----:B------:R-:W5:Y:S07]  /*129e0*/  LDSM.16.M88.4 R156, [R214] ;  /* 0x00000000d69c783b */ /* 0x000f6e0000000200 */
[C---:B--2---:R-:W-:Y:S08]  /*129f0*/  HMMA.16816.F32 R4, R180.reuse, R160, R4 ;  /* 0x000000a0b404723c */ /* 0x044ff00000001804 */
[C---:B------:R-:W-:Y:S01]  /*12a00*/  HMMA.16816.F32 R8, R180.reuse, R162, R8 ;  /* 0x000000a2b408723c */ /* 0x040fe20000001808 */
[----:B------:R-:W-:Y:S07]  /*12a10*/  LDSM.16.M88.4 R160, [R210+0xc900] ;  /* 0x00c90000d2a0783b */ /* 0x000fee0000000200 */
[C---:B-1----:R-:W-:Y:S08]  /*12a20*/  HMMA.16816.F32 R12, R180.reuse, R144, R12 ;  /* 0x00000090b40c723c */ /* 0x042ff0000000180c */
[C---:B------:R-:W-:Y:S01]  /*12a30*/  HMMA.16816.F32 R16, R180.reuse, R146, R16 ;  /* 0x00000092b410723c */ /* 0x040fe20000001810 */
[----:B------:R-:W1:Y:S07]  /*12a40*/  LDSM.16.M88.4 R144, [R213] ;  /* 0x00000000d590783b */ /* 0x000e6e0000000200 */
[C---:B---3--:R-:W-:Y:S08]  /*12a50*/  HMMA.16816.F32 R20, R180.reuse, R148, R20 ;  /* 0x00000094b414723c */ /* 0x048ff00000001814 */
[C---:B------:R-:W-:Y:S01]  /*12a60*/  HMMA.16816.F32 R24, R180.reuse, R150, R24 ;  /* 0x00000096b418723c */ /* 0x040fe20000001818 */
[----:B------:R-:W2:Y:S07]  /*12a70*/  LDSM.16.M88.4 R148, [R212] ;  /* 0x00000000d494783b */ /* 0x000eae0000000200 */
[C---:B----4-:R-:W-:Y:S08]  /*12a80*/  HMMA.16816.F32 R28, R180.reuse, R152, R28 ;  /* 0x00000098b41c723c */ /* 0x050ff0000000181c */
[C---:B------:R-:W-:Y:S01]  /*12a90*/  HMMA.16816.F32 R32, R180.reuse, R154, R32 ;  /* 0x0000009ab420723c */ /* 0x040fe20000001820 */
[----:B------:R-:W3:Y:S07]  /*12aa0*/  LDSM.16.M88.4 R152, [R210+0xc100] ;  /* 0x00c10000d298783b */ /* 0x000eee0000000200 */
[C---:B------:R-:W-:Y:S08]  /*12ab0*/  HMMA.16816.F32 R36, R180.reuse, R164, R36 ;  /* 0x000000a4b424723c */ /* 0x040ff00000001824 */
        /* <DEDUP_REMOVED lines=16> */
[C---:B----4-:R-:W-:Y:S08]  /*12bc0*/  HMMA.16816.F32 R20, R184.reuse, R164, R20 ;  /* 0x000000a4b814723c */ /* 0x050ff00000001814 */
[C---:B------:R-:W-:Y:S08]  /*12bd0*/  HMMA.16816.F32 R24, R184.reuse, R166, R24 ;  /* 0x000000a6b818723c */ /* 0x040ff00000001818 */
[C---:B-----5:R-:W-:Y:S08]  /*12be0*/  HMMA.16816.F32 R28, R184.reuse, R156, R28 ;  /* 0x0000009cb81c723c */ /* 0x060ff0000000181c */
[C---:B------:R-:W-:Y:S08]  /*12bf0*/  HMMA.16816.F32 R32, R184.reuse, R158, R32 ;  /* 0x0000009eb820723c */ /* 0x040ff00000001820 */
[C---:B-1----:R-:W-:Y:S08]  /*12c00*/  HMMA.16816.F32 R36, R184.reuse, R144, R36 ;  /* 0x00000090b824723c */ /* 0x042ff00000001824 */
        /* <DEDUP_REMOVED lines=8> */
[----:B------:R-:W-:Y:S08]  /*12c90*/  HMMA.16816.F32 R64, R184, R194, R64 ;  /* 0x000000c2b840723c */ /* 0x000ff00000001840 */
[C---:B---3--:R-:W-:Y:S08]  /*12ca0*/  HMMA.16816.F32 R4, R196.reuse, R152, R4 ;  /* 0x00000098c404723c */ /* 0x048ff00000001804 */
[C---:B------:R-:W-:Y:S01]  /*12cb0*/  HMMA.16816.F32 R8, R196.reuse, R154, R8 ;  /* 0x0000009ac408723c */ /* 0x040fe20000001808 */
[----:B------:R-:W3:Y:S07]  /*12cc0*/  LDSM.16.M88.4 R152, [R207+0x5800] ;  /* 0x00580000cf98783b */ /* 0x000eee0000000200 */
[C---:B-1----:R-:W-:Y:S08]  /*12cd0*/  HMMA.16816.F32 R12, R196.reuse, R144, R12 ;  /* 0x00000090c40c723c */ /* 0x042ff0000000180c */
[C---:B------:R-:W-:Y:S01]  /*12ce0*/  HMMA.16816.F32 R16, R196.reuse, R146, R16 ;  /* 0x00000092c410723c */ /* 0x040fe20000001810 */
[----:B------:R-:W1:Y:S03]  /*12cf0*/  LDSM.16.M88.4 R144, [R207+0x6000] ;  /* 0x00600000cf90783b */ /* 0x000e660000000200 */
[----:B------:R-:W-:Y:S02]  /*12d00*/  FSEL R116, R4, -INF , P3 ;  /* 0xff80000004747808 */ /* 0x000fe40001800000 */
[----:B------:R-:W-:Y:S02]  /*12d10*/  FSEL R156, R5, -INF , P2 ;  /* 0xff800000059c7808 */ /* 0x000fe40001000000 */
[C---:B--2---:R-:W-:Y:S03]  /*12d20*/  HMMA.16816.F32 R20, R196.reuse, R148, R20 ;  /* 0x00000094c414723c */ /* 0x044fe60000001814 */
[----:B------:R-:W-:Y:S02]  /*12d30*/  ISETP.GT.AND P3, PT, R2, 0x8, PT ;  /* 0x000000080200780c */ /* 0x000fe40003f64270 */
[----:B------:R-:W-:Y:S02]  /*12d40*/  FSEL R159, R6, -INF , P1 ;  /* 0xff800000069f7808 */ /* 0x000fe40000800000 */
[----:B------:R-:W-:Y:S01]  /*12d50*/  FSEL R161, R7, -INF , P0 ;  /* 0xff80000007a17808 */ /* 0x000fe20000000000 */
[C---:B------:R-:W-:Y:S01]  /*12d60*/  HMMA.16816.F32 R24, R196.reuse, R150, R24 ;  /* 0x00000096c418723c */ /* 0x040fe20000001818 */
[----:B------:R-:W2:Y:S02]  /*12d70*/  LDSM.16.M88.4 R4, [R207+0x6800] ;  /* 0x00680000cf04783b */ /* 0x000ea40000000200 */
[----:B------:R-:W-:Y:S02]  /*12d80*/  ISETP.GT.AND P2, PT, R2, 0x9, PT ;  /* 0x000000090200780c */ /* 0x000fe40003f44270 */
[----:B------:R-:W-:Y:S02]  /*12d90*/  FSEL R148, R8, -INF , P3 ;  /* 0xff80000008947808 */ /* 0x000fe40001800000 */
[----:B------:R-:W-:Y:S01]  /*12da0*/  FSEL R157, R9, -INF , P2 ;  /* 0xff800000099d7808 */ /* 0x000fe20001000000 */
[C---:B---3--:R-:W-:Y:S03]  /*12db0*/  HMMA.16816.F32 R28, R196.reuse, R152, R28 ;  /* 0x00000098c41c723c */ /* 0x048fe6000000181c */
[C---:B------:R-:W-:Y:S02]  /*12dc0*/  ISETP.GT.AND P1, PT, R0.reuse, 0x8, PT ;  /* 0x000000080000780c */ /* 0x040fe40003f24270 */
[----:B------:R-:W-:Y:S02]  /*12dd0*/  ISETP.GT.AND P0, PT, R0, 0x9, PT ;  /* 0x000000090000780c */ /* 0x000fe40003f04270 */
[----:B------:R-:W-:Y:S01]  /*12de0*/  FSEL R158, R10, -INF , P1 ;  /* 0xff8000000a9e7808 */ /* 0x000fe20000800000 */
[C---:B------:R-:W-:Y:S03]  /*12df0*/  HMMA.16816.F32 R32, R196.reuse, R154, R32 ;  /* 0x0000009ac420723c */ /* 0x040fe60000001820 */
[C---:B------:R-:W-:Y:S02]  /*12e00*/  ISETP.GT.AND P1, PT, R0.reuse, 0x10, PT ;  /* 0x000000100000780c */ /* 0x040fe40003f24270 */
[----:B------:R-:W-:Y:S02]  /*12e10*/  FSEL R160, R11, -INF , P0 ;  /* 0xff8000000ba07808 */ /* 0x000fe40000000000 */
[----:B------:R-:W3:Y:S01]  /*12e20*/  LDSM.16.M88.4 R8, [R207+0x7000] ;  /* 0x00700000cf08783b */ /* 0x000ee20000000200 */
[C---:B-1----:R-:W-:Y:S03]  /*12e30*/  HMMA.16816.F32 R36, R196.reuse, R144, R36 ;  /* 0x00000090c424723c */ /* 0x042fe60000001824 */
[----:B------:R-:W-:Y:S02]  /*12e40*/  ISETP.GT.AND P0, PT, R0, 0x11, PT ;  /* 0x000000110000780c */ /* 0x000fe40003f04270 */
[----:B------:R-:W-:Y:S02]  /*12e50*/  FSEL R162, R14, -INF , P1 ;  /* 0xff8000000ea27808 */ /* 0x000fe40000800000 */
[----:B------:R-:W-:Y:S01]  /*12e60*/  FSEL R163, R15, -INF , P0 ;  /* 0xff8000000fa37808 */ /* 0x000fe20000000000 */
[C---:B------:R-:W-:Y:S01]  /*12e70*/  HMMA.16816.F32 R40, R196.reuse, R146, R40 ;  /* 0x00000092c428723c */ /* 0x040fe20000001828 */
[----:B------:R-:W4:Y:S02]  /*12e80*/  LDL.64 R14, [R1+0x48] ;  /* 0x00004800010e7983 */ /* 0x000f240000100a00 */
[C---:B------:R-:W-:Y:S02]  /*12e90*/  ISETP.GT.AND P3, PT, R2.reuse, 0x10, PT ;  /* 0x000000100200780c */ /* 0x040fe40003f64270 */
[----:B------:R-:W-:Y:S02]  /*12ea0*/  ISETP.GT.AND P2, PT, R2, 0x11, PT ;  /* 0x000000110200780c */ /* 0x000fe40003f44270 */
[----:B------:R-:W-:Y:S01]  /*12eb0*/  FSEL R150, R12, -INF , P3 ;  /* 0xff8000000c967808 */ /* 0x000fe20001800000 */
[C---:B--2---:R-:W-:Y:S03]  /*12ec0*/  HMMA.16816.F32 R44, R196.reuse, R4, R44 ;  /* 0x00000004c42c723c */ /* 0x044fe6000000182c */
[----:B------:R-:W-:Y:S02]  /*12ed0*/  ISETP.GT.AND P3, PT, R2, 0x18, PT ;  /* 0x000000180200780c */ /* 0x000fe40003f64270 */
[----:B------:R-:W-:Y:S02]  /*12ee0*/  FMNMX.FTZ R12, R116, R3, !PT ;  /* 0x00000003740c7209 */ /* 0x000fe40007810000 */
[----:B------:R-:W-:Y:S01]  /*12ef0*/  FSEL R151, R13, -INF , P2 ;  /* 0xff8000000d977808 */ /* 0x000fe20001000000 */
[C---:B------:R-:W-:Y:S03]  /*12f00*/  HMMA.16816.F32 R48, R196.reuse, R6, R48 ;  /* 0x00000006c430723c */ /* 0x040fe60000001830 */
[----:B------:R-:W-:Y:S02]  /*12f10*/  ISETP.GT.AND P2, PT, R2, 0x19, PT ;  /* 0x000000190200780c */ /* 0x000fe40003f44270 */
[----:B------:R-:W-:Y:S02]  /*12f20*/  FMNMX.FTZ R12, R156, R12, !PT ;  /* 0x0000000c9c0c7209 */ /* 0x000fe40007810000 */
[----:B------:R-:W-:Y:S02]  /*12f30*/  FMNMX.FTZ R5, R159, R118, !PT ;  /* 0x000000769f057209 */ /* 0x000fe40007810000 */
[----:B------:R-:W-:Y:S02]  /*12f40*/  FMNMX.FTZ R4, R148, R12, !PT ;  /* 0x0000000c94047209 */ /* 0x000fe40007810000 */
[----:B------:R-:W-:Y:S02]  /*12f50*/  ISETP.GT.AND P1, PT, R0, 0x18, PT ;  /* 0x000000180000780c */ /* 0x000fe40003f24270 */
[----:B------:R-:W-:Y:S01]  /*12f60*/  FMNMX.FTZ R4, R157, R4, !PT ;  /* 0x000000049d047209 */ /* 0x000fe20007810000 */
[C---:B---3--:R-:W-:Y:S03]  /*12f70*/  HMMA.16816.F32 R52, R196.reuse, R8, R52 ;  /* 0x00000008c434723c */ /* 0x048fe60000001834 */
[----:B------:R-:W-:Y:S02]  /*12f80*/  FMNMX.FTZ R4, R150, R4, !PT ;  /* 0x0000000496047209 */ /* 0x000fe40007810000 */
[----:B------:R-:W-:Y:S02]  /*12f90*/  FSEL R152, R16, -INF , P3 ;  /* 0xff80000010987808 */ /* 0x000fe40001800000 */
[----:B------:R-:W-:Y:S01]  /*12fa0*/  FMNMX.FTZ R4, R151, R4, !PT ;  /* 0x0000000497047209 */ /* 0x000fe20007810000 */
[C---:B------:R-:W-:Y:S01]  /*12fb0*/  HMMA.16816.F32 R56, R196.reuse, R10, R56 ;  /* 0x0000000ac438723c */ /* 0x040fe20000001838 */
[----:B------:R-:W2:Y:S02]  /*12fc0*/  LDL R11, [R1+0x1c] ;  /* 0x00001c00010b7983 */ /* 0x000ea40000100800 */
[----:B------:R-:W-:Y:S02]  /*12fd0*/  ISETP.GT.AND P3, PT, R2, 0x20, PT ;  /* 0x000000200200780c */ /* 0x000fe40003f64270 */
[----:B------:R-:W-:Y:S01]  /*12fe0*/  FMNMX.FTZ R13, R161, R5, !PT ;  /* 0x00000005a10d7209 */ /* 0x000fe20007810000 */
[----:B------:R-:W3:Y:S01]  /*12ff0*/  LDL R10, [R1+0x18] ;  /* 0x00001800010a7983 */ /* 0x000ee20000100800 */
[----:B------:R-:W-:Y:S02]  /*13000*/  FMNMX.FTZ R12, R152, R4, !PT ;  /* 0x00000004980c7209 */ /* 0x000fe40007810000 */
[----:B------:R-:W-:Y:S01]  /*13010*/  FSEL R153, R17, -INF , P2 ;  /* 0xff80000011997808 */ /* 0x000fe20001000000 */
[----:B------:R-:W1:Y:S01]  /*13020*/  LDSM.16.M88.4 R4, [R207+0x7800] ;  /* 0x00780000cf04783b */ /* 0x000e620000000200 */
[----:B------:R-:W-:Y:S01]  /*13030*/  ISETP.GT.AND P2, PT, R2, 0x21, PT ;  /* 0x000000210200780c */ /* 0x000fe20003f44270 */
[----:B------:R-:W-:Y:S04]  /*13040*/  DEPBAR.LE SB0, 0x0 ;  /* 0x000080000000791a */ /* 0x000fe80000000000 */
[----:B------:R-:W-:Y:S02]  /*13050*/  FMNMX.FTZ R12, R153, R12, !PT ;  /* 0x0000000c990c7209 */ /* 0x000fe40007810000 */
[----:B------:R-:W-:Y:S01]  /*13060*/  FSEL R154, R20, -INF , P3 ;  /* 0xff800000149a7808 */ /* 0x000fe20001800000 */
[----:B------:R-:W-:Y:S01]  /*13070*/  BAR.SYNC.DEFER_BLOCKING 0x0 ;  /* 0x0000000000007b1d */ /* 0x000fe20000010000 */
[----:B------:R-:W-:Y:S02]  /*13080*/  FSEL R155, R21, -INF , P2 ;  /* 0xff800000159b7808 */ /* 0x000fe40001000000 */
[----:B------:R-:W-:Y:S02]  /*13090*/  FMNMX.FTZ R8, R154, R12, !PT ;  /* 0x0000000c9a087209 */ /* 0x000fe40007810000 */
[----:B------:R-:W-:Y:S02]  /*130a0*/  ISETP.GT.AND P3, PT, R2, 0x28, PT ;  /* 0x000000280200780c */ /* 0x000fe40003f64270 */
[----:B------:R-:W-:Y:S02]  /*130b0*/  FMNMX.FTZ R13, R158, R13, !PT ;  /* 0x0000000d9e0d7209 */ /* 0x000fe40007810000 */
[----:B------:R-:W-:Y:S02]  /*130c0*/  ISETP.GT.AND P2, PT, R2, 0x29, PT ;  /* 0x000000290200780c */ /* 0x000fe40003f44270 */
[----:B------:R-:W-:Y:S02]  /*130d0*/  FSEL R167, R24, -INF , P3 ;  /* 0xff80000018a77808 */ /* 0x000fe40001800000 */
[----:B------:R-:W-:Y:S02]  /*130e0*/  FMNMX.FTZ R8, R155, R8, !PT ;  /* 0x000000089b087209 */ /* 0x000fe40007810000 */
[----:B------:R-:W-:Y:S02]  /*130f0*/  FSEL R189, R25, -INF , P2 ;  /* 0xff80000019bd7808 */ /* 0x000fe40001000000 */
[----:B------:R-:W-:Y:S02]  /*13100*/  FMNMX.FTZ R9, R160, R13, !PT ;  /* 0x0000000da0097209 */ /* 0x000fe40007810000 */
[C---:B------:R-:W-:Y:S02]  /*13110*/  ISETP.GT.AND P3, PT, R2.reuse, 0x30, PT ;  /* 0x000000300200780c */ /* 0x040fe40003f64270 */
[----:B------:R-:W-:Y:S02]  /*13120*/  FMNMX.FTZ R8, R167, R8, !PT ;  /* 0x00000008a7087209 */ /* 0x000fe40007810000 */
[----:B------:R-:W-:Y:S01]  /*13130*/  ISETP.GT.AND P2, PT, R2, 0x31, PT ;  /* 0x000000310200780c */ /* 0x000fe20003f44270 */
[----:B------:R-:W5:Y:S01]  /*13140*/  LDL R12, [R1+0x34] ;  /* 0x00003400010c7983 */ /* 0x000f620000100800 */
[----:B------:R-:W-:Y:S02]  /*13150*/  FSEL R192, R28, -INF , P3 ;  /* 0xff8000001cc07808 */ /* 0x000fe40001800000 */
[----:B------:R-:W-:Y:S02]  /*13160*/  FMNMX.FTZ R8, R189, R8, !PT ;  /* 0x00000008bd087209 */ /* 0x000fe40007810000 */
[----:B------:R-:W-:Y:S01]  /*13170*/  FMNMX.FTZ R9, R162, R9, !PT ;  /* 0x00000009a2097209 */ /* 0x000fe20007810000 */
[C---:B-1----:R-:W-:Y:S05]  /*13180*/  HMMA.16816.F32 R60, R196.reuse, R4, R60 ;  /* 0x00000004c43c723c */ /* 0x042fea000000183c */
[----:B------:R-:W-:Y:S02]  /*13190*/  FSEL R193, R29, -INF , P2 ;  /* 0xff8000001dc17808 */ /* 0x000fe40001000000 */
[----:B------:R-:W-:Y:S01]  /*131a0*/  FSEL R164, R18, -INF , P1 ;  /* 0xff80000012a47808 */ /* 0x000fe20000800000 */
[----:B------:R-:W-:Y:S03]  /*131b0*/  HMMA.16816.F32 R64, R196, R6, R64 ;  /* 0x00000006c440723c */ /* 0x000fe60000001840 */
[----:B------:R-:W-:Y:S02]  /*131c0*/  ISETP.GT.AND P0, PT, R0, 0x19, PT ;  /* 0x000000190000780c */ /* 0x000fe40003f04270 */
[----:B------:R-:W-:Y:S02]  /*131d0*/  ISETP.GT.AND P3, PT, R2, 0x38, PT ;  /* 0x000000380200780c */ /* 0x000fe40003f64270 */
[----:B------:R-:W-:Y:S02]  /*131e0*/  FMNMX.FTZ R8, R192, R8, !PT ;  /* 0x00000008c0087209 */ /* 0x000fe40007810000 */
[----:B------:R-:W-:Y:S02]  /*131f0*/  FMNMX.FTZ R9, R163, R9, !PT ;  /* 0x00000009a3097209 */ /* 0x000fe40007810000 */
[----:B------:R-:W-:Y:S02]  /*13200*/  ISETP.GT.AND P1, PT, R0, 0x20, PT ;  /* 0x000000200000780c */ /* 0x000fe40003f24270 */
[----:B------:R-:W-:Y:S02]  /*13210*/  FSEL R165, R19, -INF , P0 ;  /* 0xff80000013a57808 */ /* 0x000fe40000000000 */
[----:B------:R-:W-:Y:S02]  /*13220*/  FSEL R201, R32, -INF , P3 ;  /* 0xff80000020c97808 */ /* 0x000fe40001800000 */
[----:B------:R-:W-:Y:S02]  /*13230*/  FMNMX.FTZ R8, R193, R8, !PT ;  /* 0x00000008c1087209 */ /* 0x000fe40007810000 */
[----:B------:R-:W-:Y:S02]  /*13240*/  ISETP.GT.AND P2, PT, R2, 0x39, PT ;  /* 0x000000390200780c */ /* 0x000fe40003f44270 */
[----:B------:R-:W-:Y:S02]  /*13250*/  FMNMX.FTZ R9, R164, R9, !PT ;  /* 0x00000009a4097209 */ /* 0x000fe40007810000 */
[----:B------:R-:W-:Y:S02]  /*13260*/  FSEL R166, R22, -INF , P1 ;  /* 0xff80000016a67808 */ /* 0x000fe40000800000 */
[----:B------:R-:W-:Y:S02]  /*13270*/  FMNMX.FTZ R8, R201, R8, !PT ;  /* 0x00000008c9087209 */ /* 0x000fe40007810000 */
[----:B------:R-:W-:Y:S02]  /*13280*/  ISETP.GT.AND P0, PT, R0, 0x21, PT ;  /* 0x000000210000780c */ /* 0x000fe40003f04270 */
[----:B------:R-:W-:Y:S02]  /*13290*/  FSEL R202, R33, -INF , P2 ;  /* 0xff80000021ca7808 */ /* 0x000fe40001000000 */
[----:B------:R-:W-:Y:S02]  /*132a0*/  ISETP.GT.AND P3, PT, R2, 0x40, PT ;  /* 0x000000400200780c */ /* 0x000fe40003f64270 */
[----:B------:R-:W-:Y:S02]  /*132b0*/  FMNMX.FTZ R9, R165, R9, !PT ;  /* 0x00000009a5097209 */ /* 0x000fe40007810000 */
[----:B------:R-:W-:Y:S02]  /*132c0*/  FMNMX.FTZ R8, R202, R8, !PT ;  /* 0x00000008ca087209 */ /* 0x000fe40007810000 */
[----:B------:R-:W-:Y:S02]  /*132d0*/  FSEL R188, R23, -INF , P0 ;  /* 0xff80000017bc7808 */ /* 0x000fe40000000000 */
[----:B------:R-:W-:Y:S02]  /*132e0*/  FMNMX.FTZ R9, R166, R9, !PT ;  /* 0x00000009a6097209 */ /* 0x000fe40007810000 */
[----:B------:R-:W-:Y:S02]  /*132f0*/  FSEL R230, R36, -INF , P3 ;  /* 0xff80000024e67808 */ /* 0x000fe40001800000 */
[----:B------:R-:W-:Y:S02]  /*13300*/  FMNMX.FTZ R5, R188, R9, !PT ;  /* 0x00000009bc057209 */ /* 0x000fe40007810000 */
[----:B------:R-:W-:Y:S02]  /*13310*/  FMNMX.FTZ R4, R230, R8, !PT ;  /* 0x00000008e6047209 */ /* 0x000fe40007810000 */
[----:B------:R-:W3:Y:S01]  /*13320*/  LDL.64 R8, [R1+0x38] ;  /* 0x0000380001087983 */ /* 0x000ee20000100a00 */
[----:B------:R-:W-:Y:S02]  /*13330*/  ISETP.GT.AND P1, PT, R0, 0x28, PT ;  /* 0x000000280000780c */ /* 0x000fe40003f24270 */
[----:B------:R-:W-:Y:S02]  /*13340*/  ISETP.GT.AND P2, PT, R2, 0x41, PT ;  /* 0x000000410200780c */ /* 0x000fe40003f44270 */
[----:B------:R-:W-:Y:S02]  /*13350*/  FSEL R190, R26, -INF , P1 ;  /* 0xff8000001abe7808 */ /* 0x000fe40000800000 */
[C---:B------:R-:W-:Y:S02]  /*13360*/  ISETP.GT.AND P0, PT, R0.reuse, 0x29, PT ;  /* 0x000000290000780c */ /* 0x040fe40003f04270 */
[----:B------:R-:W-:Y:S02]  /*13370*/  FSEL R231, R37, -INF , P2 ;  /* 0xff80000025e77808 */ /* 0x000fe40001000000 */
[----:B------:R-:W-:Y:S02]  /*13380*/  ISETP.GT.AND P1, PT, R0, 0x30, PT ;  /* 0x000000300000780c */ /* 0x000fe40003f24270 */
[----:B------:R-:W-:Y:S02]  /*13390*/  FMNMX.FTZ R5, R190, R5, !PT ;  /* 0x00000005be057209 */ /* 0x000fe40007810000 */
[----:B------:R-:W-:Y:S02]  /*133a0*/  FSEL R191, R27, -INF , P0 ;  /* 0xff8000001bbf7808 */ /* 0x000fe40000000000 */
        /* <DEDUP_REMOVED lines=10> */
[----:B------:R-:W-:Y:S02]  /*13450*/  FSEL R235, R41, -INF , P2 ;  /* 0xff80000029eb7808 */ /* 0x000fe40001000000 */
[----:B------:R-:W-:Y:S02]  /*13460*/  FMNMX.FTZ R5, R194, R5, !PT ;  /* 0x00000005c2057209 */ /* 0x000fe40007810000 */
[----:B------:R-:W-:Y:S02]  /*13470*/  FMNMX.FTZ R4, R234, R4, !PT ;  /* 0x00000004ea047209 */ /* 0x000fe40007810000 */
[----:B------:R-:W-:Y:S02]  /*13480*/  FSEL R238, R44, -INF , P3 ;  /* 0xff8000002cee7808 */ /* 0x000fe40001800000 */
[----:B------:R-:W-:Y:S02]  /*13490*/  FSEL R203, R34, -INF , P1 ;  /* 0xff80000022cb7808 */ /* 0x000fe40000800000 */
[C---:B------:R-:W-:Y:S02]  /*134a0*/  ISETP.GT.AND P0, PT, R0.reuse, 0x39, PT ;  /* 0x000000390000780c */ /* 0x040fe40003f04270 */
        /* <DEDUP_REMOVED lines=8> */
[C---:B------:R-:W-:Y:S02]  /*13530*/  ISETP.GT.AND P0, PT, R0.reuse, 0x41, PT ;  /* 0x000000410000780c */ /* 0x040fe40003f04270 */
[----:B------:R-:W-:Y:S02]  /*13540*/  FMNMX.FTZ R4, R229, R4, !PT ;  /* 0x00000004e5047209 */ /* 0x000fe40007810000 */
[----:B------:R-:W-:Y:S02]  /*13550*/  FSEL R239, R45, -INF , P2 ;  /* 0xff8000002def7808 */ /* 0x000fe40001000000 */
[----:B------:R-:W-:Y:S02]  /*13560*/  ISETP.GT.AND P1, PT, R0, 0x48, PT ;  /* 0x000000480000780c */ /* 0x000fe40003f24270 */
[----:B------:R-:W-:Y:S02]  /*13570*/  ISETP.GT.AND P3, PT, R2, 0x58, PT ;  /* 0x000000580200780c */ /* 0x000fe40003f64270 */
[----:B------:R-:W-:Y:S02]  /*13580*/  FSEL R233, R39, -INF , P0 ;  /* 0xff80000027e97808 */ /* 0x000fe40000000000 */
        /* <DEDUP_REMOVED lines=11> */
[----:B------:R-:W-:Y:S02]  /*13640*/  ISETP.GT.AND P1, PT, R0, 0x58, PT ;  /* 0x000000580000780c */ /* 0x000fe40003f24270 */
[----:B------:R-:W-:Y:S02]  /*13650*/  FSEL R244, R49, -INF , P2 ;  /* 0xff80000031f47808 */ /* 0x000fe40001000000 */
[----:B------:R-:W-:Y:S02]  /*13660*/  ISETP.GT.AND P2, PT, R2, 0x60, PT ;  /* 0x000000600200780c */ /* 0x000fe40003f44270 */
        /* <DEDUP_REMOVED lines=12> */
[----:B------:R-:W-:Y:S02]  /*13730*/  FMNMX.FTZ R117, R252, R117, !PT ;  /* 0x00000075fc757209 */ /* 0x000fe40007810000 */
[C---:B------:R-:W-:Y:S02]  /*13740*/  ISETP.GT.AND P2, PT, R2.reuse, 0x79, PT ;  /* 0x000000790200780c */ /* 0x040fe40003f44270 */
[----:B------:R-:W-:Y:S02]  /*13750*/  ISETP.GT.AND P3, PT, R2, 0x78, PT ;  /* 0x000000780200780c */ /* 0x000fe40003f64270 */
[----:B------:R-:W-:Y:S02]  /*13760*/  FMNMX.FTZ R2, R240, R4, !PT ;  /* 0x00000004f0027209 */ /* 0x000fe40007810000 */
[----:B------:R-:W-:Y:S02]  /*13770*/  FSEL R19, R56, -INF , P0 ;  /* 0xff80000038137808 */ /* 0x000fe40000000000 */
[----:B------:R-:W-:Y:S02]  /*13780*/  FMNMX.FTZ R117, R242, R117, !PT ;  /* 0x00000075f2757209 */ /* 0x000fe40007810000 */
[----:B------:R-:W-:Y:S02]  /*13790*/  FMNMX.FTZ R2, R241, R2, !PT ;  /* 0x00000002f1027209 */ /* 0x000fe40007810000 */
[----:B------:R-:W-:Y:S02]  /*137a0*/  FSEL R245, R57, -INF , P6 ;  /* 0xff80000039f57808 */ /* 0x000fe40003000000 */
[----:B------:R-:W-:Y:S02]  /*137b0*/  FMNMX.FTZ R117, R19, R117, !PT ;  /* 0x0000007513757209 */ /* 0x000fe40007810000 */
[----:B------:R-:W-:Y:S02]  /*137c0*/  ISETP.GT.AND P1, PT, R0, 0x60, PT ;  /* 0x000000600000780c */ /* 0x000fe40003f24270 */
[----:B------:R-:W-:Y:S02]  /*137d0*/  FMNMX.FTZ R2, R246, R2, !PT ;  /* 0x00000002f6027209 */ /* 0x000fe40007810000 */
[----:B------:R-:W-:Y:S02]  /*137e0*/  FSEL R250, R60, -INF , P5 ;  /* 0xff8000003cfa7808 */ /* 0x000fe40002800000 */
[----:B------:R-:W-:Y:S02]  /*137f0*/  FMNMX.FTZ R117, R245, R117, !PT ;  /* 0x00000075f5757209 */ /* 0x000fe40007810000 */
[----:B------:R-:W-:Y:S02]  /*13800*/  FSEL R249, R54, -INF , P1 ;  /* 0xff80000036f97808 */ /* 0x000fe40000800000 */
[----:B------:R-:W-:Y:S01]  /*13810*/  ISETP.GT.AND P0, PT, R0, 0x61, PT ;  /* 0x000000610000780c */ /* 0x000fe20003f04270 */
[----:B----4-:R-:W-:Y:S01]  /*13820*/  IMAD.MOV.U32 R15, RZ, RZ, 0x6 ;  /* 0x00000006ff0f7424 */ /* 0x010fe200078e00ff */
[----:B------:R-:W-:Y:S02]  /*13830*/  FMNMX.FTZ R2, R248, R2, !PT ;  /* 0x00000002f8027209 */ /* 0x000fe40007810000 */
[----:B------:R-:W-:Y:S02]  /*13840*/  FSEL R18, R61, -INF , P4 ;  /* 0xff8000003d127808 */ /* 0x000fe40002000000 */
[----:B------:R-:W-:Y:S02]  /*13850*/  FMNMX.FTZ R117, R250, R117, !PT ;  /* 0x00000075fa757209 */ /* 0x000fe40007810000 */
[----:B------:R-:W-:Y:S02]  /*13860*/  FSEL R251, R55, -INF , P0 ;  /* 0xff80000037fb7808 */ /* 0x000fe40000000000 */
        /* <DEDUP_REMOVED lines=9> */
[----:B------:R-:W-:Y:S02]  /*13900*/  FSEL R28, R59, -INF , P0 ;  /* 0xff8000003b1c7808 */ /* 0x000fe40000000000 */
[----:B------:R-:W-:Y:S02]  /*13910*/  ISETP.GT.AND P1, PT, R0, 0x70, PT ;  /* 0x000000700000780c */ /* 0x000fe40003f24270 */
[----:B------:R-:W-:Y:S02]  /*13920*/  FMNMX.FTZ R2, R24, R2, !PT ;  /* 0x0000000218027209 */ /* 0x000fe40007810000 */
[----:B------:R-:W-:Y:S02]  /*13930*/  FMNMX.FTZ R117, R16, R117, !PT ;  /* 0x0000007510757209 */ /* 0x000fe40007810000 */
[----:B------:R-:W-:Y:S02]  /*13940*/  FSEL R25, R62, -INF , P1 ;  /* 0xff8000003e197808 */ /* 0x000fe40000800000 */
[----:B------:R-:W-:Y:S01]  /*13950*/  FMNMX.FTZ R2, R28, R2, !PT ;  /* 0x000000021c027209 */ /* 0x000fe20007810000 */
[----:B------:R-:W1:Y:S01]  /*13960*/  SHFL.BFLY PT, R4, R117, 0x2, 0x1f ;  /* 0x0c401f0075047f89 */ /* 0x000e6200000e0000 */
[C---:B------:R-:W-:Y:S02]  /*13970*/  ISETP.GT.AND P0, PT, R0.reuse, 0x71, PT ;  /* 0x000000710000780c */ /* 0x040fe40003f04270 */
[C---:B------:R-:W-:Y:S02]  /*13980*/  ISETP.GT.AND P1, PT, R0.reuse, 0x78, PT ;  /* 0x000000780000780c */ /* 0x040fe40003f24270 */
[----:B------:R-:W-:Y:S02]  /*13990*/  FSEL R32, R63, -INF , P0 ;  /* 0xff8000003f207808 */ /* 0x000fe40000000000 */
[----:B------:R-:W-:Y:S02]  /*139a0*/  FMNMX.FTZ R2, R25, R2, !PT ;  /* 0x0000000219027209 */ /* 0x000fe40007810000 */
[----:B------:R-:W-:Y:S02]  /*139b0*/  ISETP.GT.AND P0, PT, R0, 0x79, PT ;  /* 0x000000790000780c */ /* 0x000fe40003f04270 */
[----:B------:R-:W-:Y:S02]  /*139c0*/  FMNMX.FTZ R0, R32, R2, !PT ;  /* 0x0000000220007209 */ /* 0x000fe40007810000 */
[----:B------:R-:W-:Y:S02]  /*139d0*/  FSEL R26, R66, -INF , P1 ;  /* 0xff800000421a7808 */ /* 0x000fe40000800000 */
[C---:B------:R-:W-:Y:S02]  /*139e0*/  LOP3.LUT P6, RZ, R119.reuse, 0x2, RZ, 0xc0, !PT ;  /* 0x0000000277ff7812 */ /* 0x040fe400078cc0ff */
[----:B------:R-:W-:Y:S02]  /*139f0*/  LOP3.LUT P5, RZ, R119, 0x1, RZ, 0xc0, !PT ;  /* 0x0000000177ff7812 */ /* 0x000fe400078ac0ff */
[----:B------:R-:W-:Y:S02]  /*13a00*/  FSEL R119, R67, -INF , P0 ;  /* 0xff80000043777808 */ /* 0x000fe40000000000 */
[----:B------:R-:W-:Y:S02]  /*13a10*/  FMNMX.FTZ R0, R26, R0, !PT ;  /* 0x000000001a007209 */ /* 0x000fe40007810000 */
[----:B------:R-:W-:Y:S02]  /*13a20*/  ISETP.GE.AND P2, PT, R200, 0x1, PT ;  /* 0x00000001c800780c */ /* 0x000fe40003f46270 */
[----:B------:R-:W-:Y:S02]  /*13a30*/  FMNMX.FTZ R0, R119, R0, !PT ;  /* 0x0000000077007209 */ /* 0x000fe40007810000 */
[----:B-1----:R-:W-:Y:S03]  /*13a40*/  FMNMX.FTZ R117, R117, R4, !PT ;  /* 0x0000000475757209 */ /* 0x002fe60007810000 */
[----:B------:R-:W1:Y:S06]  /*13a50*/  SHFL.BFLY PT, R2, R0, 0x2, 0x1f ;  /* 0x0c401f0000027f89 */ /* 0x000e6c00000e0000 */
[----:B------:R-:W-:Y:S02]  /*13a60*/  @P2 SHF.R.S32.HI R6, RZ, 0x1f, R228 ;  /* 0x0000001fff062819 */ /* 0x000fe400000114e4 */
[----:B------:R-:W4:Y:S03]  /*13a70*/  SHFL.BFLY PT, R4, R117, 0x1, 0x1f ;  /* 0x0c201f0075047f89 */ /* 0x000f2600000e0000 */
[----:B------:R-:W-:Y:S04]  /*13a80*/  @P2 IMAD R6, R6, c[0x0][0x1e0], RZ ;  /* 0x0000780006062a24 */ /* 0x000fe800078e02ff */
[----:B------:R-:W-:Y:S01]  /*13a90*/  @P2 IMAD R6, R228, c[0x0][0x1e4], R6 ;  /* 0x00007900e4062a24 */ /* 0x000fe200078e0206 */
[----:B-1----:R-:W-:Y:S05]  /*13aa0*/  FMNMX.FTZ R0, R0, R2, !PT ;  /* 0x0000000200007209 */ /* 0x002fea0007810000 */
[----:B------:R-:W1:Y:S01]  /*13ab0*/  SHFL.BFLY PT, R2, R0, 0x1, 0x1f ;  /* 0x0c201f0000027f89 */ /* 0x000e6200000e0000 */
[----:B----4-:R-:W-:Y:S01]  /*13ac0*/  FMNMX.FTZ R117, R117, R4, !PT ;  /* 0x0000000475757209 */ /* 0x010fe20007810000 */
[----:B------:R-:W-:Y:S03]  /*13ad0*/  @P2 IMAD.WIDE.U32 R4, R228, c[0x0][0x1e0], RZ ;  /* 0x00007800e4042a25 */ /* 0x000fe600078e00ff */
[C---:B------:R-:W-:Y:S01]  /*13ae0*/  FSETP.NEU.FTZ.AND P1, PT, R117.reuse, -INF , PT ;  /* 0xff8000007500780b */ /* 0x040fe20003f3d000 */
[----:B------:R-:W-:Y:S01]  /*13af0*/  FMUL.FTZ R149, R117, c[0x0][0x2d0] ;  /* 0x0000b40075957a20 */ /* 0x000fe20000410000 */
[----:B------:R-:W-:Y:S01]  /*13b00*/  @P2 IADD3 R5, R5, R6, RZ ;  /* 0x0000000605052210 */ /* 0x000fe20007ffe0ff */
[C---:B------:R-:W-:Y:S03]  /*13b10*/  @P2 IMAD.SHL.U32 R6, R4.reuse, 0x80, RZ ;  /* 0x0000008004062824 */ /* 0x040fe600078e00ff */
[----:B------:R-:W-:Y:S02]  /*13b20*/  FSEL R149, R149, RZ, P1 ;  /* 0x000000ff95957208 */ /* 0x000fe40000800000 */
[----:B------:R-:W-:Y:S02]  /*13b30*/  @P2 SHF.L.U64.HI R4, R4, 0x7, R5 ;  /* 0x0000000704042819 */ /* 0x000fe40000010205 */
[----:B------:R-:W-:Y:S01]  /*13b40*/  @P2 IADD3 R5, P3, R6, R14, RZ ;  /* 0x0000000e06052210 */ /* 0x000fe20007f7e0ff */
[--C-:B------:R-:W-:Y:S02]  /*13b50*/  FFMA.FTZ R7, R116, c[0x0][0x2d0], -R149.reuse ;  /* 0x0000b40074077a23 */ /* 0x100fe40000010895 */
[----:B------:R-:W-:Y:S02]  /*13b60*/  IMAD.MOV.U32 R14, RZ, RZ, c[0x0][0x1e0] ;  /* 0x00007800ff0e7624 */ /* 0x000fe400078e00ff */
[----:B------:R4:W-:Y:S01]  /*13b70*/  MUFU.EX2 R27, R7 ;  /* 0x00000007001b7308 */ /* 0x0009e20000000800 */
[----:B-1----:R-:W-:Y:S01]  /*13b80*/  FMNMX.FTZ R116, R0, R2, !PT ;  /* 0x0000000200747209 */ /* 0x002fe20007810000 */
[----:B------:R-:W-:Y:S01]  /*13b90*/  IMAD.SHL.U32 R13, R14, 0x40, RZ ;  /* 0x000000400e0d7824 */ /* 0x000fe200078e00ff */
[----:B--2---:R-:W-:Y:S01]  /*13ba0*/  @P2 IADD3 R0, P0, R6, R11, RZ ;  /* 0x0000000b06002210 */ /* 0x004fe20007f1e0ff */
[----:B------:R-:W-:Y:S02]  /*13bb0*/  FFMA.FTZ R6, R148, c[0x0][0x2d0], -R149 ;  /* 0x0000b40094067a23 */ /* 0x000fe40000010895 */
[----:B------:R-:W-:Y:S04]  /*13bc0*/  FMUL.FTZ R148, R116, c[0x0][0x2d0] ;  /* 0x0000b40074947a20 */ /* 0x000fe80000410000 */
[----:B------:R-:W-:Y:S01]  /*13bd0*/  MUFU.EX2 R21, R6 ;  /* 0x0000000600157308 */ /* 0x000fe20000000800 */
[C---:B---3--:R-:W-:Y:S01]  /*13be0*/  @P2 IMAD.X R2, R4.reuse, 0x1, R9, P3 ;  /* 0x0000000104022824 */ /* 0x048fe200018e0609 */
[C---:B------:R-:W-:Y:S01]  /*13bf0*/  @P2 LEA R8, P3, R5.reuse, c[0x0][0x1c8], 0x1 ;  /* 0x0000720005082a11 */ /* 0x040fe200078608ff */
[----:B------:R-:W-:Y:S01]  /*13c00*/  @P2 IMAD.X R4, R4, 0x1, R10, P0 ;  /* 0x0000000104042824 */ /* 0x000fe200000e060a */
[----:B------:R-:W-:Y:S01]  /*13c10*/  @P2 LEA R10, P0, R0, c[0x0][0x1c8], 0x1 ;  /* 0x00007200000a2a11 */ /* 0x000fe200078008ff */
[--C-:B----4-:R-:W-:Y:S01]  /*13c20*/  FFMA.FTZ R7, R156, c[0x0][0x2d0], -R149.reuse ;  /* 0x0000b4009c077a23 */ /* 0x110fe20000010895 */
[----:B------:R-:W-:Y:S01]  /*13c30*/  @P2 LEA.HI.X R9, R5, c[0x0][0x1cc], R2, 0x1, P3 ;  /* 0x0000730005092a11 */ /* 0x000fe200018f0c02 */
[----:B------:R-:W-:Y:S01]  /*13c40*/  FFMA.FTZ R2, R157, c[0x0][0x2d0], -R149 ;  /* 0x0000b4009d027a23 */ /* 0x000fe20000010895 */
[----:B------:R-:W-:Y:S02]  /*13c50*/  @P2 LEA.HI.X R11, R0, c[0x0][0x1cc], R4, 0x1, P0 ;  /* 0x00007300000b2a11 */ /* 0x000fe400000f0c04 */
[----:B------:R-:W1:Y:S01]  /*13c60*/  MUFU.EX2 R247, R7 ;  /* 0x0000000700f77308 */ /* 0x000e620000000800 */
[----:B------:R-:W-:Y:S01]  /*13c70*/  FSETP.NEU.FTZ.AND P0, PT, R116, -INF , PT ;  /* 0xff8000007400780b */ /* 0x000fe20003f1d000 */
[----:B------:R2:W-:Y:S01]  /*13c80*/  @P2 LDGSTS.E.BYPASS.LTC128B.128 [R227+0x8100], [R8.64], !P5 ;  /* 0x0810000008e32fae */ /* 0x0005e2000e901d48 */
[----:B------:R-:W-:Y:S01]  /*13c90*/  @P2 IADD3 R0, P3, R13, 0x80, RZ ;  /* 0x000000800d002810 */ /* 0x000fe20007f7e0ff */
[----:B------:R-:W-:Y:S01]  /*13ca0*/  IMAD.MOV.U32 R13, RZ, RZ, c[0x0][0x1e0] ;  /* 0x00007800ff0d7624 */ /* 0x000fe200078e00ff */
[----:B------:R-:W-:Y:S03]  /*13cb0*/  FSEL R148, R148, RZ, P0 ;  /* 0x000000ff94947208 */ /* 0x000fe60000000000 */
[C---:B------:R-:W-:Y:S01]  /*13cc0*/  @P2 IMAD.SHL.U32 R14, R13.reuse, 0x40, RZ ;  /* 0x000000400d0e2824 */ /* 0x040fe200078e00ff */
[----:B------:R-:W-:Y:S01]  /*13cd0*/  @P2 SHF.L.U64.HI R15, R13, R15, c[0x0][0x1e4] ;  /* 0x000079000d0f2619 */ /* 0x000fe2000001020f */
[----:B------:R5:W3:Y:S01]  /*13ce0*/  MUFU.EX2 R4, R2 ;  /* 0x0000000200047308 */ /* 0x000ae20000000800 */
[--C-:B------:R-:W-:Y:S01]  /*13cf0*/  FFMA.FTZ R5, R159, c[0x0][0x2d0], -R148.reuse ;  /* 0x0000b4009f057a23 */ /* 0x100fe20000010894 */
[----:B------:R4:W-:Y:S01]  /*13d00*/  @P2 LDGSTS.E.BYPASS.LTC128B.128 [R227+0xc100], [R10.64], !P6 ;  /* 0x0c1000000ae32fae */ /* 0x0009e2000f101d48 */
[----:B------:R-:W-:Y:S07]  /*13d10*/  FFMA.FTZ R13, R161, c[0x0][0x2d0], -R148 ;  /* 0x0000b400a10d7a23 */ /* 0x000fee0000010894 */
[----:B------:R4:W-:Y:S01]  /*13d20*/  MUFU.EX2 R156, R5 ;  /* 0x00000005009c7308 */ /* 0x0009e20000000800 */
[----:B-1----:R-:W-:Y:S09]  /*13d30*/  F2FP.PACK_AB R144, R247, R27 ;  /* 0x0000001bf790723e */ /* 0x002ff200000000ff */
[----:B------:R1:W1:Y:S01]  /*13d40*/  MUFU.EX2 R20, R13 ;  /* 0x0000000d00147308 */ /* 0x0002620000000800 */
[----:B-----5:R-:W-:Y:S01]  /*13d50*/  @P2 IADD3.X R2, RZ, R12, RZ, P3, !PT ;  /* 0x0000000cff022210 */ /* 0x020fe20001ffe4ff */
[----:B---3--:R-:W-:Y:S01]  /*13d60*/  IMAD.MOV.U32 R159, RZ, RZ, R4 ;  /* 0x000000ffff9f7224 */ /* 0x008fe200078e0004 */
[-C--:B------:R-:W-:Y:S01]  /*13d70*/  @P2 IADD3 R4, P3, R8, R14.reuse, RZ ;  /* 0x0000000e08042210 */ /* 0x080fe20007f7e0ff */
[----:B--2---:R-:W-:Y:S02]  /*13d80*/  FFMA.FTZ R8, R158, c[0x0][0x2d0], -R148 ;  /* 0x0000b4009e087a23 */ /* 0x004fe40000010894 */
[----:B------:R-:W-:Y:S04]  /*13d90*/  IMAD.MOV.U32 R158, RZ, RZ, R21 ;  /* 0x000000ffff9e7224 */ /* 0x000fe800078e0015 */
[----:B------:R2:W-:Y:S01]  /*13da0*/  MUFU.EX2 R161, R8 ;  /* 0x0000000800a17308 */ /* 0x0005e20000000800 */
[--C-:B----4-:R-:W-:Y:S01]  /*13db0*/  @P2 IMAD.X R5, R9, 0x1, R15.reuse, P3 ;  /* 0x0000000109052824 */ /* 0x110fe200018e060f */
[C---:B------:R-:W-:Y:S02]  /*13dc0*/  @P2 IADD3 R6, P3, R4.reuse, R14, RZ ;  /* 0x0000000e04062210 */ /* 0x040fe40007f7e0ff */
[----:B------:R-:W-:Y:S02]  /*13dd0*/  F2FP.PACK_AB R146, R159, R158 ;  /* 0x0000009e9f92723e */ /* 0x000fe400000000ff */
[----:B------:R3:W-:Y:S01]  /*13de0*/  @P2 LDGSTS.E.BYPASS.LTC128B.128 [R227+0x9100], [R4.64], !P5 ;  /* 0x0910000004e32fae */ /* 0x0007e2000e901d48 */
[C-C-:B------:R-:W-:Y:S01]  /*13df0*/  @P2 IMAD.X R7, R5.reuse, 0x1, R15.reuse, P3 ;  /* 0x0000000105072824 */ /* 0x140fe200018e060f */
[----:B------:R-:W-:Y:S05]  /*13e00*/  @P2 IADD3 R12, P3, R4, R0, RZ ;  /* 0x00000000040c2210 */ /* 0x000fea0007f7e0ff */
[--C-:B-1----:R-:W-:Y:S01]  /*13e10*/  @P2 IMAD.X R13, R5, 0x1, R2.reuse, P3 ;  /* 0x00000001050d2824 */ /* 0x102fe200018e0602 */
[C---:B------:R-:W-:Y:S01]  /*13e20*/  @P2 IADD3 R14, P3, R6.reuse, R14, RZ ;  /* 0x0000000e060e2210 */ /* 0x040fe20007f7e0ff */
[----:B------:R3:W-:Y:S04]  /*13e30*/  @P2 LDGSTS.E.BYPASS.LTC128B.128 [R227+0xd100], [R4.64+0x80], !P6 ;  /* 0x0d10008004e32fae */ /* 0x0007e8000f101d48 */
[----:B------:R-:W-:Y:S01]  /*13e40*/  @P2 IMAD.X R15, R7, 0x1, R15, P3 ;  /* 0x00000001070f2824 */ /* 0x000fe200018e060f */
[----:B--2---:R-:W-:Y:S03]  /*13e50*/  @P2 IADD3 R8, P3, R6, R0, RZ ;  /* 0x0000000006082210 */ /* 0x004fe60007f7e0ff */
[----:B------:R1:W-:Y:S01]  /*13e60*/  @P2 LDGSTS.E.BYPASS.LTC128B.128 [R227+0xa100], [R6.64], !P5 ;  /* 0x0a10000006e32fae */ /* 0x0003e2000e901d48 */
[----:B------:R-:W-:Y:S01]  /*13e70*/  FSEL R0, R117, RZ, P1 ;  /* 0x000000ff75007208 */ /* 0x000fe20000800000 */
[----:B------:R-:W-:Y:S01]  /*13e80*/  @P2 IMAD.X R9, R7, 0x1, R2, P3 ;  /* 0x0000000107092824 */ /* 0x000fe200018e0602 */
[----:B------:R-:W-:Y:S03]  /*13e90*/  FSEL R2, R116, RZ, P0 ;  /* 0x000000ff74027208 */ /* 0x000fe60000000000 */
[----:B------:R-:W-:Y:S02]  /*13ea0*/  FADD.FTZ R0, -R0, R3 ;  /* 0x0000000300007221 */ /* 0x000fe40000010100 */
[----:B------:R2:W-:Y:S02]  /*13eb0*/  @P2 LDGSTS.E.BYPASS.LTC128B.128 [R227+0xe100], [R12.64], !P6 ;  /* 0x0e1000000ce32fae */ /* 0x0005e4000f101d48 */
[----:B------:R-:W-:Y:S04]  /*13ec0*/  FMUL.FTZ R0, R0, c[0x0][0x2d0] ;  /* 0x0000b40000007a20 */ /* 0x000fe80000410000 */
[----:B------:R4:W5:Y:S02]  /*13ed0*/  MUFU.EX2 R3, R0 ;  /* 0x0000000000037308 */ /* 0x0009640000000800 */
[----:B------:R2:W-:Y:S01]  /*13ee0*/  @P2 LDGSTS.E.BYPASS.LTC128B.128 [R227+0xb100], [R14.64], !P5 ;  /* 0x0b1000000ee32fae */ /* 0x0005e2000e901d48 */
[----:B---3--:R-:W-:Y:S02]  /*13ef0*/  FFMA.FTZ R4, R160, c[0x0][0x2d0], -R148 ;  /* 0x0000b400a0047a23 */ /* 0x008fe40000010894 */
[----:B------:R-:W-:Y:S05]  /*13f00*/  IMAD.MOV.U32 R160, RZ, RZ, R20 ;  /* 0x000000ffffa07224 */ /* 0x000fea00078e0014 */
[----:B------:R3:W-:Y:S01]  /*13f10*/  @P2 LDGSTS.E.BYPASS.LTC128B.128 [R227+0xf100], [R8.64], !P6 ;  /* 0x0f10000008e32fae */ /* 0x0007e2000f101d48 */
[----:B------:R1:W1:Y:S01]  /*13f20*/  MUFU.EX2 R157, R4 ;  /* 0x00000004009d7308 */ /* 0x0002620000000800 */
[----:B------:R-:W-:Y:S06]  /*13f30*/  F2FP.PACK_AB R145, R160, R156 ;  /* 0x0000009ca091723e */ /* 0x000fec00000000ff */
[----:B------:R-:W-:Y:S01]  /*13f40*/  LDSM.16.MT88.4 R20, [R206+0x100] ;  /* 0x00010000ce14783b */ /* 0x000fe20000004200 */
[----:B----4-:R-:W-:Y:S01]  /*13f50*/  FADD.FTZ R0, -R2, R118 ;  /* 0x0000007602007221 */ /* 0x010fe20000010100 */
[----:B------:R-:W-:Y:S01]  /*13f60*/  MOV R118, R26 ;  /* 0x0000001a00767202 */ /* 0x000fe20000000f00 */
[----:B------:R-:W-:Y:S05]  /*13f70*/  FFMA.FTZ R2, R150, c[0x0][0x2d0], -R149 ;  /* 0x0000b40096027a23 */ /* 0x000fea0000010895 */
[----:B------:R-:W-:Y:S01]  /*13f80*/  LDSM.16.MT88.4 R36, [R208+0x100] ;  /* 0x00010000d024783b */ /* 0x000fe20000004200 */
[----:B------:R-:W-:Y:S02]  /*13f90*/  FMUL.FTZ R0, R0, c[0x0][0x2d0] ;  /* 0x0000b40000007a20 */ /* 0x000fe40000410000 */
[C---:B-----5:R-:W-:Y:S02]  /*13fa0*/  FMUL.FTZ R5, R3.reuse, R121 ;  /* 0x0000007903057220 */ /* 0x060fe40000410000 */
[C---:B------:R-:W-:Y:S02]  /*13fb0*/  FMUL.FTZ R49, R3.reuse, R105 ;  /* 0x0000006903317220 */ /* 0x040fe40000410000 */
[----:B------:R-:W4:Y:S01]  /*13fc0*/  MUFU.EX2 R0, R0 ;  /* 0x0000000000007308 */ /* 0x000f220000000800 */
[----:B--2---:R-:W2:Y:S01]  /*13fd0*/  LDSM.16.MT88.4 R12, [R205+0x100] ;  /* 0x00010000cd0c783b */ /* 0x004ea20000004200 */
[----:B-1----:R-:W-:Y:S01]  /*13fe0*/  FMUL.FTZ R4, R3, R120 ;  /* 0x0000007803047220 */ /* 0x002fe20000410000 */
[----:B------:R-:W-:Y:S01]  /*13ff0*/  F2FP.PACK_AB R147, R157, R161 ;  /* 0x000000a19d93723e */ /* 0x000fe200000000ff */
[C---:B---3--:R-:W-:Y:S01]  /*14000*/  FMUL.FTZ R8, R3.reuse, R124 ;  /* 0x0000007c03087220 */ /* 0x048fe20000410000 */
[----:B------:R-:W-:Y:S01]  /*14010*/  MOV R120, R28 ;  /* 0x0000001c00787202 */ /* 0x000fe20000000f00 */
[C---:B------:R-:W-:Y:S02]  /*14020*/  FMUL.FTZ R9, R3.reuse, R125 ;  /* 0x0000007d03097220 */ /* 0x040fe40000410000 */
[----:B------:R-:W-:Y:S01]  /*14030*/  IMAD.MOV.U32 R124, RZ, RZ, R18 ;  /* 0x000000ffff7c7224 */ /* 0x000fe200078e0012 */
[----:B------:R-:W1:Y:S01]  /*14040*/  LDSM.16.MT88.4 R28, [R209+0x100] ;  /* 0x00010000d11c783b */ /* 0x000e620000004200 */
[----:B------:R-:W-:Y:S02]  /*14050*/  IMAD.MOV.U32 R125, RZ, RZ, R17 ;  /* 0x000000ffff7d7224 */ /* 0x000fe400078e0011 */
[C---:B------:R-:W-:Y:S02]  /*14060*/  FMUL.FTZ R17, R3.reuse, R73 ;  /* 0x0000004903117220 */ /* 0x040fe40000410000 */
[----:B------:R-:W-:Y:S02]  /*14070*/  IMAD.MOV.U32 R121, RZ, RZ, R24 ;  /* 0x000000ffff797224 */ /* 0x000fe400078e0018 */
[C---:B------:R-:W-:Y:S01]  /*14080*/  FMUL.FTZ R24, R3.reuse, R80 ;  /* 0x0000005003187220 */ /* 0x040fe20000410000 */
[----:B------:R-:W3:Y:S01]  /*14090*/  LDSM.16.MT88.4 R44, [R205+0x4100] ;  /* 0x00410000cd2c783b */ /* 0x000ee20000004200 */
[----:B------:R-:W-:Y:S02]  /*140a0*/  IMAD.MOV.U32 R80, RZ, RZ, R25 ;  /* 0x000000ffff507224 */ /* 0x000fe400078e0019 */
[C---:B------:R-:W-:Y:S02]  /*140b0*/  FMUL.FTZ R25, R3.reuse, R81 ;  /* 0x0000005103197220 */ /* 0x040fe40000410000 */
[----:B------:R-:W-:Y:S02]  /*140c0*/  IMAD.MOV.U32 R81, RZ, RZ, R32 ;  /* 0x000000ffff517224 */ /* 0x000fe400078e0020 */
[C---:B----4-:R-:W-:Y:S01]  /*140d0*/  FMUL.FTZ R11, R0.reuse, R127 ;  /* 0x0000007f000b7220 */ /* 0x050fe20000410000 */
[----:B------:R-:W4:Y:S01]  /*140e0*/  LDSM.16.MT88.4 R52, [R206+0x4100] ;  /* 0x00410000ce34783b */ /* 0x000f220000004200 */
[----:B------:R5:W-:Y:S01]  /*140f0*/  MUFU.EX2 R127, R2 ;  /* 0x00000002007f7308 */ /* 0x000be20000000800 */
[C---:B------:R-:W-:Y:S02]  /*14100*/  FMUL.FTZ R26, R0.reuse, R82 ;  /* 0x00000052001a7220 */ /* 0x040fe40000410000 */
[----:B------:R-:W-:Y:S02]  /*14110*/  IMAD.MOV.U32 R82, RZ, RZ, R27 ;  /* 0x000000ffff527224 */ /* 0x000fe400078e001b */
[C---:B------:R-:W-:Y:S02]  /*14120*/  FMUL.FTZ R27, R0.reuse, R83 ;  /* 0x00000053001b7220 */ /* 0x040fe40000410000 */
[C---:B------:R-:W-:Y:S01]  /*14130*/  FMUL.FTZ R7, R0.reuse, R123 ;  /* 0x0000007b00077220 */ /* 0x040fe20000410000 */
[----:B------:R-:W1:Y:S01]  /*14140*/  LDSM.16.MT88.4 R60, [R209+0x4100] ;  /* 0x00410000d13c783b */ /* 0x000e620000004200 */
[----:B------:R-:W-:Y:S02]  /*14150*/  IMAD.MOV.U32 R123, RZ, RZ, R250 ;  /* 0x000000ffff7b7224 */ /* 0x000fe400078e00fa */
[C---:B------:R-:W-:Y:S02]  /*14160*/  FMUL.FTZ R51, R0.reuse, R107 ;  /* 0x0000006b00337220 */ /* 0x040fe40000410000 */
[C---:B------:R-:W-:Y:S02]  /*14170*/  FMUL.FTZ R6, R0.reuse, R122 ;  /* 0x0000007a00067220 */ /* 0x040fe40000410000 */
[C---:B------:R-:W-:Y:S01]  /*14180*/  FMUL.FTZ R18, R0.reuse, R74 ;  /* 0x0000004a00127220 */ /* 0x040fe20000410000 */
[----:B------:R-:W0:Y:S01]  /*14190*/  LDGDEPBAR ;  /* 0x00000000000079af */ /* 0x000e220000000000 */
[C---:B------:R-:W-:Y:S02]  /*141a0*/  FMUL.FTZ R32, R3.reuse, R88 ;  /* 0x0000005803207220 */ /* 0x040fe40000410000 */
[----:B------:R-:W-:Y:S01]  /*141b0*/  FMUL.FTZ R33, R3, R89 ;  /* 0x0000005903217220 */ /* 0x000fe20000410000 */
[C---:B--2---:R-:W-:Y:S05]  /*141c0*/  HMMA.16816.F32 R4, R144.reuse, R12, R4 ;  /* 0x0000000c9004723c */ /* 0x044fea0000001804 */
[----:B-----5:R-:W-:Y:S02]  /*141d0*/  FFMA.FTZ R2, R151, c[0x0][0x2d0], -R149 ;  /* 0x0000b40097027a23 */ /* 0x020fe40000010895 */
[C---:B------:R-:W-:Y:S02]  /*141e0*/  FMUL.FTZ R10, R0.reuse, R126 ;  /* 0x0000007e000a7220 */ /* 0x040fe40000410000 */
[----:B------:R2:W-:Y:S03]  /*141f0*/  MUFU.EX2 R66, R2 ;  /* 0x0000000200427308 */ /* 0x0005e60000000800 */
[C---:B------:R-:W-:Y:S02]  /*14200*/  FMUL.FTZ R50, R0.reuse, R106 ;  /* 0x0000006a00327220 */ /* 0x040fe40000410000 */
[C---:B------:R-:W-:Y:S03]  /*14210*/  HMMA.16816.F32 R8, R144.reuse, R14, R8 ;  /* 0x0000000e9008723c */ /* 0x040fe60000001808 */
[C---:B------:R-:W-:Y:S02]  /*14220*/  FMUL.FTZ R12, R3.reuse, R68 ;  /* 0x00000044030c7220 */ /* 0x040fe40000410000 */
[C---:B------:R-:W-:Y:S02]  /*14230*/  FMUL.FTZ R13, R3.reuse, R69 ;  /* 0x00000045030d7220 */ /* 0x040fe40000410000 */
[C---:B------:R-:W-:Y:S02]  /*14240*/  FMUL.FTZ R14, R0.reuse, R70 ;  /* 0x00000046000e7220 */ /* 0x040fe40000410000 */
[C---:B------:R-:W-:Y:S02]  /*14250*/  FMUL.FTZ R15, R0.reuse, R71 ;  /* 0x00000047000f7220 */ /* 0x040fe40000410000 */
[----:B------:R-:W5:Y:S01]  /*14260*/  LDSM.16.MT88.4 R68, [R208+0x4100] ;  /* 0x00410000d044783b */ /* 0x000f620000004200 */
[C---:B------:R-:W-:Y:S02]  /*14270*/  FMUL.FTZ R34, R0.reuse, R90 ;  /* 0x0000005a00227220 */ /* 0x040fe40000410000 */
[----:B------:R-:W-:Y:S02]  /*14280*/  FMUL.FTZ R35, R0, R91 ;  /* 0x0000005b00237220 */ /* 0x000fe40000410000 */
[C---:B------:R-:W-:Y:S03]  /*14290*/  HMMA.16816.F32 R12, R144.reuse, R20, R12 ;  /* 0x00000014900c723c */ /* 0x040fe6000000180c */
[----:B--2---:R-:W-:Y:S01]  /*142a0*/  FFMA.FTZ R2, R162, c[0x0][0x2d0], -R148 ;  /* 0x0000b400a2027a23 */ /* 0x004fe20000010894 */
[----:B------:R-:W-:Y:S01]  /*142b0*/  LDSM.16.MT88.4 R88, [R209+0x4900] ;  /* 0x00490000d158783b */ /* 0x000fe20000004200 */
[----:B------:R-:W-:Y:S02]  /*142c0*/  IMAD.MOV.U32 R122, RZ, RZ, R19 ;  /* 0x000000ffff7a7224 */ /* 0x000fe400078e0013 */
[----:B------:R2:W1:Y:S01]  /*142d0*/  MUFU.EX2 R65, R2 ;  /* 0x0000000200417308 */ /* 0x0004620000000800 */
[C---:B------:R-:W-:Y:S04]  /*142e0*/  FMUL.FTZ R19, R0.reuse, R75 ;  /* 0x0000004b00137220 */ /* 0x040fe80000410000 */
[----:B------:R-:W-:Y:S02]  /*142f0*/  IMAD.MOV.U32 R126, RZ, RZ, R16 ;  /* 0x000000ffff7e7224 */ /* 0x000fe400078e0010 */
[C---:B------:R-:W-:Y:S02]  /*14300*/  FMUL.FTZ R16, R3.reuse, R72 ;  /* 0x0000004803107220 */ /* 0x040fe40000410000 */
[----:B------:R-:W3:Y:S01]  /*14310*/  LDSM.16.MT88.4 R72, [R205+0x900] ;  /* 0x00090000cd48783b */ /* 0x000ee20000004200 */
[C---:B------:R-:W-:Y:S02]  /*14320*/  FMUL.FTZ R20, R3.reuse, R76 ;  /* 0x0000004c03147220 */ /* 0x040fe40000410000 */
[----:B------:R-:W-:Y:S02]  /*14330*/  FMUL.FTZ R21, R3, R77 ;  /* 0x0000004d03157220 */ /* 0x000fe40000410000 */
[C---:B------:R-:W-:Y:S03]  /*14340*/  HMMA.16816.F32 R16, R144.reuse, R22, R16 ;  /* 0x000000169010723c */ /* 0x040fe60000001810 */
[C---:B------:R-:W-:Y:S02]  /*14350*/  FMUL.FTZ R43, R0.reuse, R99 ;  /* 0x00000063002b7220 */ /* 0x040fe40000410000 */
[----:B------:R-:W-:Y:S02]  /*14360*/  IMAD.MOV.U32 R99, RZ, RZ, R125 ;  /* 0x000000ffff637224 */ /* 0x000fe400078e007d */
[C---:B------:R-:W-:Y:S02]  /*14370*/  FMUL.FTZ R22, R0.reuse, R78 ;  /* 0x0000004e00167220 */ /* 0x040fe40000410000 */
[C---:B------:R-:W-:Y:S02]  /*14380*/  FMUL.FTZ R23, R0.reuse, R79 ;  /* 0x0000004f00177220 */ /* 0x040fe40000410000 */
[----:B------:R-:W3:Y:S01]  /*14390*/  LDSM.16.MT88.4 R76, [R206+0x900] ;  /* 0x00090000ce4c783b */ /* 0x000ee20000004200 */
[----:B--2---:R-:W-:Y:S02]  /*143a0*/  FFMA.FTZ R2, R163, c[0x0][0x2d0], -R148 ;  /* 0x0000b400a3027a23 */ /* 0x004fe40000010894 */
[----:B------:R-:W-:Y:S02]  /*143b0*/  IMAD.MOV.U32 R125, RZ, RZ, R247 ;  /* 0x000000ffff7d7224 */ /* 0x000fe400078e00f7 */
[C---:B-1----:R-:W-:Y:S01]  /*143c0*/  HMMA.16816.F32 R20, R144.reuse, R28, R20 ;  /* 0x0000001c9014723c */ /* 0x042fe20000001814 */
[----:B------:R1:W2:Y:S02]  /*143d0*/  MUFU.EX2 R67, R2 ;  /* 0x0000000200437308 */ /* 0x0002a40000000800 */
[--C-:B------:R-:W-:Y:S02]  /*143e0*/  FFMA.FTZ R99, R99, c[0x0][0x2d0], -R149.reuse ;  /* 0x0000b40063637a23 */ /* 0x100fe40000010895 */
[C---:B------:R-:W-:Y:S02]  /*143f0*/  FMUL.FTZ R40, R3.reuse, R96 ;  /* 0x0000006003287220 */ /* 0x040fe40000410000 */
[C---:B------:R-:W-:Y:S01]  /*14400*/  FMUL.FTZ R28, R3.reuse, R84 ;  /* 0x00000054031c7220 */ /* 0x040fe20000410000 */
[C---:B------:R-:W-:Y:S04]  /*14410*/  HMMA.16816.F32 R24, R144.reuse, R30, R24 ;  /* 0x0000001e9018723c */ /* 0x040fe80000001818 */
[C---:B------:R-:W-:Y:S02]  /*14420*/  FMUL.FTZ R29, R3.reuse, R85 ;  /* 0x00000055031d7220 */ /* 0x040fe40000410000 */
[----:B------:R-:W-:Y:S02]  /*14430*/  FMUL.FTZ R41, R3, R97 ;  /* 0x0000006103297220 */ /* 0x000fe40000410000 */
[C---:B------:R-:W-:Y:S04]  /*14440*/  FMUL.FTZ R30, R0.reuse, R86 ;  /* 0x00000056001e7220 */ /* 0x040fe80000410000 */
[----:B------:R-:W-:Y:S02]  /*14450*/  FMUL.FTZ R31, R0, R87 ;  /* 0x00000057001f7220 */ /* 0x000fe40000410000 */
[----:B------:R-:W-:Y:S01]  /*14460*/  LDSM.16.MT88.4 R84, [R208+0x900] ;  /* 0x00090000d054783b */ /* 0x000fe20000004200 */
[----:B------:R-:W-:Y:S02]  /*14470*/  IMAD.MOV.U32 R97, RZ, RZ, R80 ;  /* 0x000000ffff617224 */ /* 0x000fe400078e0050 */
[----:B-1----:R-:W-:Y:S02]  /*14480*/  FFMA.FTZ R2, R152, c[0x0][0x2d0], -R149 ;  /* 0x0000b40098027a23 */ /* 0x002fe40000010895 */
[C---:B------:R-:W-:Y:S02]  /*14490*/  HMMA.16816.F32 R28, R144.reuse, R36, R28 ;  /* 0x00000024901c723c */ /* 0x040fe4000000181c */
[----:B------:R1:W1:Y:S01]  /*144a0*/  MUFU.EX2 R83, R2 ;  /* 0x0000000200537308 */ /* 0x0002620000000800 */
[--C-:B------:R-:W-:Y:S02]  /*144b0*/  FFMA.FTZ R97, R97, c[0x0][0x2d0], -R148.reuse ;  /* 0x0000b40061617a23 */ /* 0x100fe40000010894 */
[C---:B------:R-:W-:Y:S02]  /*144c0*/  FMUL.FTZ R42, R0.reuse, R98 ;  /* 0x00000062002a7220 */ /* 0x040fe40000410000 */
[C---:B------:R-:W-:Y:S01]  /*144d0*/  FMUL.FTZ R36, R3.reuse, R92 ;  /* 0x0000005c03247220 */ /* 0x040fe20000410000 */
[C---:B------:R-:W-:Y:S04]  /*144e0*/  HMMA.16816.F32 R32, R144.reuse, R38, R32 ;  /* 0x000000269020723c */ /* 0x040fe80000001820 */
[C---:B------:R-:W-:Y:S02]  /*144f0*/  FMUL.FTZ R37, R3.reuse, R93 ;  /* 0x0000005d03257220 */ /* 0x040fe40000410000 */
[C---:B------:R-:W-:Y:S02]  /*14500*/  FMUL.FTZ R48, R3.reuse, R104 ;  /* 0x0000006803307220 */ /* 0x040fe40000410000 */
[C---:B------:R-:W-:Y:S04]  /*14510*/  FMUL.FTZ R38, R0.reuse, R94 ;  /* 0x0000005e00267220 */ /* 0x040fe80000410000 */
[----:B------:R-:W-:Y:S02]  /*14520*/  FMUL.FTZ R39, R0, R95 ;  /* 0x0000005f00277220 */ /* 0x000fe40000410000 */
[----:B------:R-:W-:Y:S01]  /*14530*/  LDSM.16.MT88.4 R92, [R206+0x1100] ;  /* 0x00110000ce5c783b */ /* 0x000fe20000004200 */
[----:B------:R-:W-:Y:S02]  /*14540*/  IMAD.MOV.U32 R98, RZ, RZ, R81 ;  /* 0x000000ffff627224 */ /* 0x000fe400078e0051 */
[----:B------:R-:W-:Y:S02]  /*14550*/  FMUL.FTZ R56, R3, R108 ;  /* 0x0000006c03387220 */ /* 0x000fe40000410000 */
[C---:B---3--:R-:W-:Y:S03]  /*14560*/  HMMA.16816.F32 R36, R144.reuse, R44, R36 ;  /* 0x0000002c9024723c */ /* 0x048fe60000001824 */
[----:B-1----:R-:W-:Y:S02]  /*14570*/  FFMA.FTZ R2, R153, c[0x0][0x2d0], -R149 ;  /* 0x0000b40099027a23 */ /* 0x002fe40000010895 */
[----:B------:R-:W-:Y:S02]  /*14580*/  FFMA.FTZ R98, R98, c[0x0][0x2d0], -R148 ;  /* 0x0000b40062627a23 */ /* 0x000fe40000010894 */
[----:B------:R1:W-:Y:S01]  /*14590*/  MUFU.EX2 R250, R2 ;  /* 0x0000000200fa7308 */ /* 0x0003e20000000800 */
[C---:B------:R-:W-:Y:S04]  /*145a0*/  HMMA.16816.F32 R40, R144.reuse, R46, R40 ;  /* 0x0000002e9028723c */ /* 0x040fe80000001828 */
[C---:B------:R-:W-:Y:S02]  /*145b0*/  FMUL.FTZ R44, R3.reuse, R100 ;  /* 0x00000064032c7220 */ /* 0x040fe40000410000 */
[C---:B------:R-:W-:Y:S02]  /*145c0*/  FMUL.FTZ R45, R3.reuse, R101 ;  /* 0x00000065032d7220 */ /* 0x040fe40000410000 */
[C---:B------:R-:W-:Y:S04]  /*145d0*/  FMUL.FTZ R46, R0.reuse, R102 ;  /* 0x00000066002e7220 */ /* 0x040fe80000410000 */
[C---:B------:R-:W-:Y:S02]  /*145e0*/  FMUL.FTZ R47, R0.reuse, R103 ;  /* 0x00000067002f7220 */ /* 0x040fe40000410000 */
[----:B------:R-:W-:Y:S02]  /*145f0*/  IMAD.MOV.U32 R100, RZ, RZ, R82 ;  /* 0x000000ffff647224 */ /* 0x000fe400078e0052 */
[C---:B------:R-:W-:Y:S02]  /*14600*/  FMUL.FTZ R57, R3.reuse, R109 ;  /* 0x0000006d03397220 */ /* 0x040fe40000410000 */
[C---:B------:R-:W-:Y:S01]  /*14610*/  FMUL.FTZ R58, R0.reuse, R110 ;  /* 0x0000006e003a7220 */ /* 0x040fe20000410000 */
[C---:B----4-:R-:W-:Y:S03]  /*14620*/  HMMA.16816.F32 R44, R144.reuse, R52, R44 ;  /* 0x00000034902c723c */ /* 0x050fe6000000182c */
[----:B------:R-:W-:Y:S02]  /*14630*/  FMUL.FTZ R59, R0, R111 ;  /* 0x0000006f003b7220 */ /* 0x000fe40000410000 */
[----:B-1----:R-:W-:Y:S02]  /*14640*/  FFMA.FTZ R2, R164, c[0x0][0x2d0], -R148 ;  /* 0x0000b400a4027a23 */ /* 0x002fe40000010894 */
[C---:B------:R-:W-:Y:S01]  /*14650*/  FMUL.FTZ R52, R3.reuse, R128 ;  /* 0x0000008003347220 */ /* 0x040fe20000410000 */
[C---:B------:R-:W-:Y:S01]  /*14660*/  HMMA.16816.F32 R48, R144.reuse, R54, R48 ;  /* 0x000000369030723c */ /* 0x040fe20000001830 */
[----:B------:R1:W-:Y:S03]  /*14670*/  MUFU.EX2 R107, R2 ;  /* 0x00000002006b7308 */ /* 0x0003e60000000800 */
[----:B------:R-:W-:Y:S02]  /*14680*/  IMAD.MOV.U32 R150, RZ, RZ, R245 ;  /* 0x000000ffff967224 */ /* 0x000fe400078e00f5 */
[C---:B------:R-:W-:Y:S02]  /*14690*/  FMUL.FTZ R53, R3.reuse, R129 ;  /* 0x0000008103357220 */ /* 0x040fe40000410000 */
[C---:B------:R-:W-:Y:S04]  /*146a0*/  FMUL.FTZ R54, R0.reuse, R130 ;  /* 0x0000008200367220 */ /* 0x040fe80000410000 */
[C---:B------:R-:W-:Y:S02]  /*146b0*/  FMUL.FTZ R55, R0.reuse, R131 ;  /* 0x0000008300377220 */ /* 0x040fe40000410000 */
[C---:B------:R-:W-:Y:S02]  /*146c0*/  FMUL.FTZ R64, R3.reuse, R112 ;  /* 0x0000007003407220 */ /* 0x040fe40000410000 */
[----:B------:R-:W-:Y:S02]  /*146d0*/  IMAD.MOV.U32 R112, RZ, RZ, R65 ;  /* 0x000000ffff707224 */ /* 0x000fe400078e0041 */
[----:B------:R-:W-:Y:S01]  /*146e0*/  FMUL.FTZ R65, R3, R113 ;  /* 0x0000007103417220 */ /* 0x000fe20000410000 */
[C---:B------:R-:W-:Y:S03]  /*146f0*/  HMMA.16816.F32 R52, R144.reuse, R60, R52 ;  /* 0x0000003c9034723c */ /* 0x040fe60000001834 */
[----:B------:R-:W-:Y:S02]  /*14700*/  IMAD.MOV.U32 R113, RZ, RZ, R66 ;  /* 0x000000ffff717224 */ /* 0x000fe400078e0042 */
[C---:B------:R-:W-:Y:S02]  /*14710*/  FMUL.FTZ R66, R0.reuse, R114 ;  /* 0x0000007200427220 */ /* 0x040fe40000410000 */
[----:B-1----:R-:W-:Y:S01]  /*14720*/  FFMA.FTZ R2, R165, c[0x0][0x2d0], -R148 ;  /* 0x0000b400a5027a23 */ /* 0x002fe20000010894 */
[C---:B------:R-:W-:Y:S03]  /*14730*/  HMMA.16816.F32 R56, R144.reuse, R62, R56 ;  /* 0x0000003e9038723c */ /* 0x040fe60000001838 */
[----:B------:R1:W3:Y:S01]  /*14740*/  MUFU.EX2 R106, R2 ;  /* 0x00000002006a7308 */ /* 0x0002e20000000800 */
[C---:B------:R-:W-:Y:S02]  /*14750*/  FMUL.FTZ R60, R3.reuse, R132 ;  /* 0x00000084033c7220 */ /* 0x040fe40000410000 */
[----:B------:R-:W-:Y:S01]  /*14760*/  FMUL.FTZ R61, R3, R133 ;  /* 0x00000085033d7220 */ /* 0x000fe20000410000 */
[----:B------:R-:W-:Y:S01]  /*14770*/  MOV R133, R126 ;  /* 0x0000007e00857202 */ /* 0x000fe20000000f00 */
[C---:B------:R-:W-:Y:S04]  /*14780*/  FMUL.FTZ R62, R0.reuse, R134 ;  /* 0x00000086003e7220 */ /* 0x040fe80000410000 */
[----:B------:R-:W-:Y:S02]  /*14790*/  IMAD.MOV.U32 R134, RZ, RZ, R242 ;  /* 0x000000ffff867224 */ /* 0x000fe400078e00f2 */
[C---:B------:R-:W-:Y:S02]  /*147a0*/  FMUL.FTZ R63, R0.reuse, R135 ;  /* 0x00000087003f7220 */ /* 0x040fe40000410000 */
[----:B--2---:R-:W-:Y:S02]  /*147b0*/  IMAD.MOV.U32 R114, RZ, RZ, R67 ;  /* 0x000000ffff727224 */ /* 0x004fe400078e0043 */
[----:B------:R-:W-:Y:S02]  /*147c0*/  IMAD.MOV.U32 R126, RZ, RZ, R160 ;  /* 0x000000ffff7e7224 */ /* 0x000fe400078e00a0 */
[----:B------:R-:W-:Y:S01]  /*147d0*/  FMUL.FTZ R67, R0, R115 ;  /* 0x0000007300437220 */ /* 0x000fe20000410000 */
[C---:B-----5:R-:W-:Y:S03]  /*147e0*/  HMMA.16816.F32 R60, R144.reuse, R68, R60 ;  /* 0x00000044903c723c */ /* 0x060fe6000000183c */
[----:B------:R-:W-:Y:S02]  /*147f0*/  IMAD.MOV.U32 R115, RZ, RZ, R83 ;  /* 0x000000ffff737224 */ /* 0x000fe400078e0053 */
[----:B------:R-:W2:Y:S01]  /*14800*/  LDSM.16.MT88.4 R80, [R209+0x900] ;  /* 0x00090000d150783b */ /* 0x000ea20000004200 */
[----:B-1----:R-:W-:Y:S01]  /*14810*/  FFMA.FTZ R2, R154, c[0x0][0x2d0], -R149 ;  /* 0x0000b4009a027a23 */ /* 0x002fe20000010895 */
[----:B------:R-:W-:Y:S01]  /*14820*/  F2FP.PACK_AB R68, R113, R127 ;  /* 0x0000007f7144723e */ /* 0x000fe200000000ff */
[----:B------:R-:W-:Y:S01]  /*14830*/  HMMA.16816.F32 R64, R144, R70, R64 ;  /* 0x000000469040723c */ /* 0x000fe20000001840 */
[----:B------:R-:W-:Y:S03]  /*14840*/  MUFU.EX2 R144, R98 ;  /* 0x0000006200907308 */ /* 0x000fe60000000800 */
[----:B------:R-:W-:Y:S01]  /*14850*/  F2FP.PACK_AB R69, R114, R112 ;  /* 0x000000707245723e */ /* 0x000fe200000000ff */
[----:B------:R-:W-:Y:S02]  /*14860*/  IMAD.MOV.U32 R151, RZ, RZ, R121 ;  /* 0x000000ffff977224 */ /* 0x000fe400078e0079 */
[----:B---3--:R-:W-:Y:S01]  /*14870*/  F2FP.PACK_AB R71, R106, R107 ;  /* 0x0000006b6a47723e */ /* 0x008fe200000000ff */
[----:B------:R-:W-:Y:S01]  /*14880*/  IMAD.MOV.U32 R145, RZ, RZ, R122 ;  /* 0x000000ffff917224 */ /* 0x000fe200078e007a */
[----:B------:R-:W-:Y:S02]  /*14890*/  F2FP.PACK_AB R70, R250, R115 ;  /* 0x00000073fa46723e */ /* 0x000fe400000000ff */
[----:B------:R1:W-:Y:S01]  /*148a0*/  MUFU.EX2 R105, R2 ;  /* 0x0000000200697308 */ /* 0x0003e20000000800 */
[----:B------:R-:W-:Y:S02]  /*148b0*/  IMAD.MOV.U32 R122, RZ, RZ, R161 ;  /* 0x000000ffff7a7224 */ /* 0x000fe400078e00a1 */
[----:B------:R-:W-:Y:S02]  /*148c0*/  IMAD.MOV.U32 R121, RZ, RZ, R159 ;  /* 0x000000ffff797224 */ /* 0x000fe400078e009f */
[C---:B------:R-:W-:Y:S05]  /*148d0*/  HMMA.16816.F32 R4, R68.reuse, R72, R4 ;  /* 0x000000484404723c */ /* 0x040fea0000001804 */
[----:B------:R-:W-:Y:S02]  /*148e0*/  IMAD.MOV.U32 R96, RZ, RZ, R124 ;  /* 0x000000ffff607224 */ /* 0x000fe400078e007c */
[----:B------:R-:W-:Y:S01]  /*148f0*/  IMAD.MOV.U32 R124, RZ, RZ, R156 ;  /* 0x000000ffff7c7224 */ /* 0x000fe200078e009c */
[C---:B------:R-:W-:Y:S01]  /*14900*/  HMMA.16816.F32 R8, R68.reuse, R74, R8 ;  /* 0x0000004a4408723c */ /* 0x040fe20000001808 */
[----:B------:R-:W3:Y:S03]  /*14910*/  LDSM.16.MT88.4 R72, [R205+0x4900] ;  /* 0x00490000cd48783b */ /* 0x000ee60000004200 */
[----:B------:R-:W-:Y:S02]  /*14920*/  FFMA.FTZ R96, R96, c[0x0][0x2d0], -R149 ;  /* 0x0000b40060607a23 */ /* 0x000fe40000010895 */
[----:B------:R-:W-:Y:S01]  /*14930*/  IMAD.MOV.U32 R146, RZ, RZ, R123 ;  /* 0x000000ffff927224 */ /* 0x000fe200078e007b */
[----:B------:R-:W-:Y:S01]  /*14940*/  MOV R123, R158 ;  /* 0x0000009e007b7202 */ /* 0x000fe20000000f00 */
[C---:B------:R-:W-:Y:S04]  /*14950*/  HMMA.16816.F32 R12, R68.reuse, R76, R12 ;  /* 0x0000004c440c723c */ /* 0x040fe8000000180c */
[----:B-1----:R-:W-:Y:S02]  /*14960*/  FFMA.FTZ R2, R155, c[0x0][0x2d0], -R149 ;  /* 0x0000b4009b027a23 */ /* 0x002fe40000010895 */
[----:B------:R-:W-:Y:S02]  /*14970*/  IMAD.MOV.U32 R132, RZ, RZ, R120 ;  /* 0x000000ffff847224 */ /* 0x000fe400078e0078 */
[C---:B------:R-:W-:Y:S01]  /*14980*/  HMMA.16816.F32 R16, R68.reuse, R78, R16 ;  /* 0x0000004e4410723c */ /* 0x040fe20000001810 */
[----:B------:R1:W4:Y:S01]  /*14990*/  MUFU.EX2 R247, R2 ;  /* 0x0000000200f77308 */ /* 0x0003220000000800 */
[----:B------:R-:W5:Y:S02]  /*149a0*/  LDSM.16.MT88.4 R76, [R206+0x4900] ;  /* 0x00490000ce4c783b */ /* 0x000f640000004200 */
[----:B------:R-:W-:Y:S01]  /*149b0*/  IMAD.MOV.U32 R120, RZ, RZ, R157 ;  /* 0x000000ffff787224 */ /* 0x000fe200078e009d */
[----:B------:R-:W-:Y:S01]  /*149c0*/  MOV R147, R132 ;  /* 0x0000008400937202 */ /* 0x000fe20000000f00 */
[--C-:B------:R-:W-:Y:S02]  /*149d0*/  FFMA.FTZ R118, R118, c[0x0][0x2d0], -R148.reuse ;  /* 0x0000b40076767a23 */ /* 0x100fe40000010894 */
[C---:B--2---:R-:W-:Y:S04]  /*149e0*/  HMMA.16816.F32 R20, R68.reuse, R80, R20 ;  /* 0x000000504414723c */ /* 0x044fe80000001814 */
[----:B------:R-:W-:Y:S01]  /*149f0*/  MUFU.EX2 R118, R118 ;  /* 0x0000007600767308 */ /* 0x000fe20000000800 */
[----:B------:R-:W-:Y:S03]  /*14a00*/  IMAD.MOV.U32 R132, RZ, RZ, R151 ;  /* 0x000000ffff847224 */ /* 0x000fe600078e0097 */
[C---:B------:R-:W-:Y:S01]  /*14a10*/  HMMA.16816.F32 R24, R68.reuse, R82, R24 ;  /* 0x000000524418723c */ /* 0x040fe20000001818 */
[----:B------:R-:W2:Y:S07]  /*14a20*/  LDSM.16.MT88.4 R80, [R208+0x4900] ;  /* 0x00490000d050783b */ /* 0x000eae0000004200 */
[C---:B------:R-:W-:Y:S04]  /*14a30*/  HMMA.16816.F32 R28, R68.reuse, R84, R28 ;  /* 0x00000054441c723c */ /* 0x040fe8000000181c */
[--C-:B-1----:R-:W-:Y:S04]  /*14a40*/  FFMA.FTZ R2, R166, c[0x0][0x2d0], -R148.reuse ;  /* 0x0000b400a6027a23 */ /* 0x102fe80000010894 */
[C---:B------:R-:W-:Y:S01]  /*14a50*/  HMMA.16816.F32 R32, R68.reuse, R86, R32 ;  /* 0x000000564420723c */ /* 0x040fe20000001820 */
[----:B------:R1:W-:Y:S01]  /*14a60*/  MUFU.EX2 R104, R2 ;  /* 0x0000000200687308 */ /* 0x0003e20000000800 */
[----:B------:R-:W2:Y:S06]  /*14a70*/  LDSM.16.MT88.4 R84, [R205+0x1100] ;  /* 0x00110000cd54783b */ /* 0x000eac0000004200 */
[C---:B---3--:R-:W-:Y:S08]  /*14a80*/  HMMA.16816.F32 R36, R68.reuse, R72, R36 ;  /* 0x000000484424723c */ /* 0x048ff00000001824 */
[C---:B------:R-:W-:Y:S01]  /*14a90*/  HMMA.16816.F32 R40, R68.reuse, R74, R40 ;  /* 0x0000004a4428723c */ /* 0x040fe20000001828 */
[----:B------:R-:W3:Y:S07]  /*14aa0*/  LDSM.16.MT88.4 R72, [R209+0x1100] ;  /* 0x00110000d148783b */ /* 0x000eee0000004200 */
[C---:B-----5:R-:W-:Y:S04]  /*14ab0*/  HMMA.16816.F32 R44, R68.reuse, R76, R44 ;  /* 0x0000004c442c723c */ /* 0x060fe8000000182c */
[----:B-1----:R-:W-:Y:S04]  /*14ac0*/  FFMA.FTZ R2, R188, c[0x0][0x2d0], -R148 ;  /* 0x0000b400bc027a23 */ /* 0x002fe80000010894 */
[C---:B------:R-:W-:Y:S01]  /*14ad0*/  HMMA.16816.F32 R48, R68.reuse, R78, R48 ;  /* 0x0000004e4430723c */ /* 0x040fe20000001830 */
[----:B------:R1:W5:Y:S01]  /*14ae0*/  MUFU.EX2 R245, R2 ;  /* 0x0000000200f57308 */ /* 0x0003620000000800 */
[----:B------:R-:W3:Y:S06]  /*14af0*/  LDSM.16.MT88.4 R76, [R208+0x1100] ;  /* 0x00110000d04c783b */ /* 0x000eec0000004200 */
[C---:B------:R-:W-:Y:S07]  /*14b00*/  HMMA.16816.F32 R52, R68.reuse, R88, R52 ;  /* 0x000000584434723c */ /* 0x040fee0000001834 */
[--C-:B------:R-:W-:Y:S01]  /*14b10*/  FFMA.FTZ R88, R201, c[0x0][0x2d0], -R149.reuse ;  /* 0x0000b400c9587a23 */ /* 0x100fe20000010895 */
[C---:B------:R-:W-:Y:S03]  /*14b20*/  HMMA.16816.F32 R56, R68.reuse, R90, R56 ;  /* 0x0000005a4438723c */ /* 0x040fe60000001838 */
[----:B------:R3:W-:Y:S05]  /*14b30*/  MUFU.EX2 R165, R88 ;  /* 0x0000005800a57308 */ /* 0x0007ea0000000800 */
[C---:B--2---:R-:W-:Y:S04]  /*14b40*/  HMMA.16816.F32 R60, R68.reuse, R80, R60 ;  /* 0x00000050443c723c */ /* 0x044fe8000000183c */
[--C-:B-1----:R-:W-:Y:S04]  /*14b50*/  FFMA.FTZ R2, R167, c[0x0][0x2d0], -R149.reuse ;  /* 0x0000b400a7027a23 */ /* 0x102fe80000010895 */
[----:B------:R-:W-:Y:S01]  /*14b60*/  HMMA.16816.F32 R64, R68, R82, R64 ;  /* 0x000000524440723c */ /* 0x000fe20000001840 */
[----:B------:R1:W-:Y:S01]  /*14b70*/  MUFU.EX2 R242, R2 ;  /* 0x0000000200f27308 */ /* 0x0003e20000000800 */
[----:B------:R-:W2:Y:S05]  /*14b80*/  LDSM.16.MT88.4 R80, [R205+0x5100] ;  /* 0x00510000cd50783b */ /* 0x000eaa0000004200 */
[----:B----4-:R-:W-:Y:S02]  /*14b90*/  F2FP.PACK_AB R68, R247, R105 ;  /* 0x00000069f744723e */ /* 0x010fe400000000ff */
[----:B-----5:R-:W-:Y:S01]  /*14ba0*/  F2FP.PACK_AB R69, R245, R104 ;  /* 0x00000068f545723e */ /* 0x020fe200000000ff */
[----:B---3--:R-:W-:Y:S02]  /*14bb0*/  LDSM.16.MT88.4 R88, [R208+0x5900] ;  /* 0x00590000d058783b */ /* 0x008fe40000004200 */
[----:B-1----:R-:W-:Y:S02]  /*14bc0*/  FFMA.FTZ R2, R189, c[0x0][0x2d0], -R149 ;  /* 0x0000b400bd027a23 */ /* 0x002fe40000010895 */
[----:B------:R-:W-:Y:S02]  /*14bd0*/  IMAD.MOV.U32 R189, RZ, RZ, R115 ;  /* 0x000000ffffbd7224 */ /* 0x000fe400078e0073 */
[----:B------:R1:W3:Y:S01]  /*14be0*/  MUFU.EX2 R188, R2 ;  /* 0x0000000200bc7308 */ /* 0x0002e20000000800 */
[----:B------:R-:W-:Y:S02]  /*14bf0*/  IMAD.MOV.U32 R115, RZ, RZ, R124 ;  /* 0x000000ffff737224 */ /* 0x000fe400078e007c */
[----:B-1----:R-:W-:Y:S01]  /*14c00*/  FFMA.FTZ R2, R190, c[0x0][0x2d0], -R148 ;  /* 0x0000b400be027a23 */ /* 0x002fe20000010894 */
[----:B---3--:R-:W-:Y:S01]  /*14c10*/  F2FP.PACK_AB R70, R188, R242 ;  /* 0x000000f2bc46723e */ /* 0x008fe200000000ff */
[----:B------:R-:W-:Y:S05]  /*14c20*/  IMAD.MOV.U32 R190, RZ, RZ, R114 ;  /* 0x000000ffffbe7224 */ /* 0x000fea00078e0072 */
[----:B------:R1:W-:Y:S02]  /*14c30*/  MUFU.EX2 R111, R2 ;  /* 0x00000002006f7308 */ /* 0x0003e40000000800 */
[----:B-1----:R-:W-:Y:S02]  /*14c40*/  FFMA.FTZ R2, R191, c[0x0][0x2d0], -R148 ;  /* 0x0000b400bf027a23 */ /* 0x002fe40000010894 */
[----:B------:R-:W-:Y:S06]  /*14c50*/  IMAD.MOV.U32 R191, RZ, RZ, R113 ;  /* 0x000000ffffbf7224 */ /* 0x000fec00078e0071 */
[----:B------:R1:W3:Y:S01]  /*14c60*/  MUFU.EX2 R110, R2 ;  /* 0x00000002006e7308 */ /* 0x0002e20000000800 */
[----:B------:R-:W-:Y:S02]  /*14c70*/  IMAD.MOV.U32 R113, RZ, RZ, R125 ;  /* 0x000000ffff717224 */ /* 0x000fe400078e007d */
[--C-:B-1----:R-:W-:Y:S01]  /*14c80*/  FFMA.FTZ R2, R192, c[0x0][0x2d0], -R149.reuse ;  /* 0x0000b400c0027a23 */ /* 0x102fe20000010895 */
[----:B---3--:R-:W-:Y:S01]  /*14c90*/  F2FP.PACK_AB R71, R110, R111 ;  /* 0x0000006f6e47723e */ /* 0x008fe200000000ff */
[----:B------:R-:W-:Y:S05]  /*14ca0*/  IMAD.MOV.U32 R192, RZ, RZ, R112 ;  /* 0x000000ffffc07224 */ /* 0x000fea00078e0070 */
[----:B------:R1:W-:Y:S01]  /*14cb0*/  MUFU.EX2 R109, R2 ;  /* 0x00000002006d7308 */ /* 0x0003e20000000800 */
[----:B------:R-:W-:Y:S01]  /*14cc0*/  IMAD.MOV.U32 R112, RZ, RZ, R126 ;  /* 0x000000ffff707224 */ /* 0x000fe200078e007e */
[C---:B------:R-:W-:Y:S08]  /*14cd0*/  HMMA.16816.F32 R4, R68.reuse, R84, R4 ;  /* 0x000000544404723c */ /* 0x040ff00000001804 */
[C---:B------:R-:W-:Y:S01]  /*14ce0*/  HMMA.16816.F32 R8, R68.reuse, R86, R8 ;  /* 0x000000564408723c */ /* 0x040fe20000001808 */
[----:B------:R-:W3:Y:S07]  /*14cf0*/  LDSM.16.MT88.4 R84, [R206+0x5100] ;  /* 0x00510000ce54783b */ /* 0x000eee0000004200 */
[C---:B------:R-:W-:Y:S04]  /*14d00*/  HMMA.16816.F32 R12, R68.reuse, R92, R12 ;  /* 0x0000005c440c723c */ /* 0x040fe8000000180c */
[--C-:B-1----:R-:W-:Y:S01]  /*14d10*/  FFMA.FTZ R2, R193, c[0x0][0x2d0], -R149.reuse ;  /* 0x0000b400c1027a23 */ /* 0x102fe20000010895 */
[----:B------:R-:W-:Y:S02]  /*14d20*/  MOV R193, R127 ;  /* 0x0000007f00c17202 */ /* 0x000fe40000000f00 */
[----:B------:R-:W-:Y:S01]  /*14d30*/  LDSM.16.MT88.4 R124, [R205+0x3900] ;  /* 0x00390000cd7c783b */ /* 0x000fe20000004200 */
[C---:B------:R-:W-:Y:S01]  /*14d40*/  HMMA.16816.F32 R16, R68.reuse, R94, R16 ;  /* 0x0000005e4410723c */ /* 0x040fe20000001810 */
[----:B------:R1:W4:Y:S06]  /*14d50*/  MUFU.EX2 R167, R2 ;  /* 0x0000000200a77308 */ /* 0x00032c0000000800 */
[----:B------:R-:W-:Y:S01]  /*14d60*/  LDSM.16.MT88.4 R92, [R206+0x2100] ;  /* 0x00210000ce5c783b */ /* 0x000fe20000004200 */
[C---:B------:R-:W-:Y:S08]  /*14d70*/  HMMA.16816.F32 R20, R68.reuse, R72, R20 ;  /* 0x000000484414723c */ /* 0x040ff00000001814 */
[C---:B------:R-:W-:Y:S01]  /*14d80*/  HMMA.16816.F32 R24, R68.reuse, R74, R24 ;  /* 0x0000004a4418723c */ /* 0x040fe20000001818 */
[----:B------:R-:W5:Y:S07]  /*14d90*/  LDSM.16.MT88.4 R72, [R209+0x5100] ;  /* 0x00510000d148783b */ /* 0x000f6e0000004200 */
[C---:B------:R-:W-:Y:S04]  /*14da0*/  HMMA.16816.F32 R28, R68.reuse, R76, R28 ;  /* 0x0000004c441c723c */ /* 0x040fe8000000181c */
        /* <DEDUP_REMOVED lines=12> */
[C---:B-----5:R-:W-:Y:S08]  /*14e70*/  HMMA.16816.F32 R52, R68.reuse, R72, R52 ;  /* 0x000000484434723c */ /* 0x060ff00000001834 */
[C---:B------:R-:W-:Y:S01]  /*14e80*/  HMMA.16816.F32 R56, R68.reuse, R74, R56 ;  /* 0x0000004a4438723c */ /* 0x040fe20000001838 */
[----:B------:R-:W5:Y:S07]  /*14e90*/  LDSM.16.MT88.4 R72, [R209+0x1900] ;  /* 0x00190000d148783b */ /* 0x000f6e0000004200 */
[C---:B----4-:R-:W-:Y:S04]  /*14ea0*/  HMMA.16816.F32 R60, R68.reuse, R76, R60 ;  /* 0x0000004c443c723c */ /* 0x050fe8000000183c */
[--C-:B-1----:R-:W-:Y:S04]  /*14eb0*/  FFMA.FTZ R2, R202, c[0x0][0x2d0], -R149.reuse ;  /* 0x0000b400ca027a23 */ /* 0x102fe80000010895 */
[----:B------:R-:W-:Y:S01]  /*14ec0*/  HMMA.16816.F32 R64, R68, R78, R64 ;  /* 0x0000004e4440723c */ /* 0x000fe20000001840 */
[----:B------:R1:W4:Y:S01]  /*14ed0*/  MUFU.EX2 R164, R2 ;  /* 0x0000000200a47308 */ /* 0x0003220000000800 */
[----:B------:R-:W2:Y:S05]  /*14ee0*/  LDSM.16.MT88.4 R76, [R208+0x1900] ;  /* 0x00190000d04c783b */ /* 0x000eaa0000004200 */
[----:B------:R-:W-:Y:S02]  /*14ef0*/  F2FP.PACK_AB R68, R167, R109 ;  /* 0x0000006da744723e */ /* 0x000fe400000000ff */
[----:B---3--:R-:W-:Y:S03]  /*14f00*/  F2FP.PACK_AB R69, R166, R108 ;  /* 0x0000006ca645723e */ /* 0x008fe600000000ff */
[--C-:B-1----:R-:W-:Y:S01]  /*14f10*/  FFMA.FTZ R2, R203, c[0x0][0x2d0], -R148.reuse ;  /* 0x0000b400cb027a23 */ /* 0x102fe20000010894 */
[----:B----4-:R-:W-:Y:S03]  /*14f20*/  F2FP.PACK_AB R70, R164, R165 ;  /* 0x000000a5a446723e */ /* 0x010fe600000000ff */
[----:B------:R1:W-:Y:S02]  /*14f30*/  MUFU.EX2 R163, R2 ;  /* 0x0000000200a37308 */ /* 0x0003e40000000800 */
[--C-:B-1----:R-:W-:Y:S08]  /*14f40*/  FFMA.FTZ R2, R229, c[0x0][0x2d0], -R148.reuse ;  /* 0x0000b400e5027a23 */ /* 0x102ff00000010894 */
        /* <DEDUP_REMOVED lines=11> */
[----:B------:R-:W4:Y:S06]  /*15000*/  LDSM.16.MT88.4 R84, [R206+0x5900] ;  /* 0x00590000ce54783b */ /* 0x000f2c0000004200 */
[C---:B-----5:R-:W-:Y:S08]  /*15010*/  HMMA.16816.F32 R20, R68.reuse, R72, R20 ;  /* 0x000000484414723c */ /* 0x060ff00000001814 */
[C---:B------:R-:W-:Y:S01]  /*15020*/  HMMA.16816.F32 R24, R68.reuse, R74, R24 ;  /* 0x0000004a4418723c */ /* 0x040fe20000001818 */
[----:B------:R-:W5:Y:S07]  /*15030*/  LDSM.16.MT88.4 R72, [R209+0x5900] ;  /* 0x00590000d148783b */ /* 0x000f6e0000004200 */
        /* <DEDUP_REMOVED lines=13> */
[C---:B-----5:R-:W-:Y:S08]  /*15110*/  HMMA.16816.F32 R52, R68.reuse, R72, R52 ;  /* 0x000000484434723c */ /* 0x060ff00000001834 */
[C---:B------:R-:W-:Y:S01]  /*15120*/  HMMA.16816.F32 R56, R68.reuse, R74, R56 ;  /* 0x0000004a4438723c */ /* 0x040fe20000001838 */
[----:B------:R-:W5:Y:S07]  /*15130*/  LDSM.16.MT88.4 R72, [R208+0x2100] ;  /* 0x00210000d048783b */ /* 0x000f6e0000004200 */
        /* <DEDUP_REMOVED lines=12> */
[--C-:B-1----:R-:W-:Y:S08]  /*15200*/  FFMA.FTZ R2, R237, c[0x0][0x2d0], -R148.reuse ;  /* 0x0000b400ed027a23 */ /* 0x102ff00000010894 */
        /* <DEDUP_REMOVED lines=12> */
[C---:B--2---:R-:W-:Y:S08]  /*152d0*/  HMMA.16816.F32 R20, R68.reuse, R80, R20 ;  /* 0x000000504414723c */ /* 0x044ff00000001814 */
[C---:B------:R-:W-:Y:S01]  /*152e0*/  HMMA.16816.F32 R24, R68.reuse, R82, R24 ;  /* 0x000000524418723c */ /* 0x040fe20000001818 */
[----:B------:R-:W2:Y:S07]  /*152f0*/  LDSM.16.MT88.4 R80, [R209+0x6100] ;  /* 0x00610000d150783b */ /* 0x000eae0000004200 */
[C---:B-----5:R-:W-:Y:S04]  /*15300*/  HMMA.16816.F32 R28, R68.reuse, R72, R28 ;  /* 0x00000048441c723c */ /* 0x060fe8000000181c */
[--C-:B-1----:R-:W-:Y:S04]  /*15310*/  FFMA.FTZ R2, R240, c[0x0][0x2d0], -R148.reuse ;  /* 0x0000b400f0027a23 */ /* 0x102fe80000010894 */
[C---:B------:R-:W-:Y:S01]  /*15320*/  HMMA.16816.F32 R32, R68.reuse, R74, R32 ;  /* 0x0000004a4420723c */ /* 0x040fe20000001820 */
[----:B------:R1:W-:Y:S01]  /*15330*/  MUFU.EX2 R131, R2 ;  /* 0x0000000200837308 */ /* 0x0003e20000000800 */
[----:B------:R-:W5:Y:S06]  /*15340*/  LDSM.16.MT88.4 R72, [R205+0x2900] ;  /* 0x00290000cd48783b */ /* 0x000f6c0000004200 */
[C---:B---3--:R-:W-:Y:S08]  /*15350*/  HMMA.16816.F32 R36, R68.reuse, R76, R36 ;  /* 0x0000004c4424723c */ /* 0x048ff00000001824 */
[C---:B------:R-:W-:Y:S01]  /*15360*/  HMMA.16816.F32 R40, R68.reuse, R78, R40 ;  /* 0x0000004e4428723c */ /* 0x040fe20000001828 */
[----:B------:R-:W3:Y:S07]  /*15370*/  LDSM.16.MT88.4 R76, [R206+0x2900] ;  /* 0x00290000ce4c783b */ /* 0x000eee0000004200 */
[C---:B------:R-:W-:Y:S04]  /*15380*/  HMMA.16816.F32 R44, R68.reuse, R84, R44 ;  /* 0x00000054442c723c */ /* 0x040fe8000000182c */
[--C-:B-1----:R-:W-:Y:S04]  /*15390*/  FFMA.FTZ R2, R241, c[0x0][0x2d0], -R148.reuse ;  /* 0x0000b400f1027a23 */ /* 0x102fe80000010894 */
[C---:B------:R-:W-:Y:S01]  /*153a0*/  HMMA.16816.F32 R48, R68.reuse, R86, R48 ;  /* 0x000000564430723c */ /* 0x040fe20000001830 */
[----:B------:R1:W1:Y:S01]  /*153b0*/  MUFU.EX2 R130, R2 ;  /* 0x0000000200827308 */ /* 0x0002620000000800 */
[----:B------:R-:W-:Y:S06]  /*153c0*/  LDSM.16.MT88.4 R84, [R205+0x6900] ;  /* 0x00690000cd54783b */ /* 0x000fec0000004200 */
[C---:B--2---:R-:W-:Y:S08]  /*153d0*/  HMMA.16816.F32 R52, R68.reuse, R80, R52 ;  /* 0x000000504434723c */ /* 0x044ff00000001834 */
[C---:B------:R-:W-:Y:S01]  /*153e0*/  HMMA.16816.F32 R56, R68.reuse, R82, R56 ;  /* 0x000000524438723c */ /* 0x040fe20000001838 */
[----:B------:R-:W3:Y:S07]  /*153f0*/  LDSM.16.MT88.4 R80, [R208+0x2900] ;  /* 0x00290000d050783b */ /* 0x000eee0000004200 */
[C---:B------:R-:W-:Y:S01]  /*15400*/  HMMA.16816.F32 R60, R68.reuse, R88, R60 ;  /* 0x00000058443c723c */ /* 0x040fe2000000183c */
[----:B------:R-:W2:Y:S03]  /*15410*/  LDL.LU R88, [R1+0x8] ;  /* 0x0000080001587983 */ /* 0x000ea60000300800 */
[--C-:B-1----:R-:W-:Y:S01]  /*15420*/  FFMA.FTZ R2, R243, c[0x0][0x2d0], -R149.reuse ;  /* 0x0000b400f3027a23 */ /* 0x102fe20000010895 */
[----:B------:R-:W2:Y:S03]  /*15430*/  LDL.LU R114, [R1+0xc] ;  /* 0x00000c0001727983 */ /* 0x000ea60000300800 */
[----:B------:R-:W-:Y:S01]  /*15440*/  HMMA.16816.F32 R64, R68, R90, R64 ;  /* 0x0000005a4440723c */ /* 0x000fe20000001840 */
[----:B------:R1:W-:Y:S06]  /*15450*/  MUFU.EX2 R129, R2 ;  /* 0x0000000200817308 */ /* 0x0003ec0000000800 */
        /* <DEDUP_REMOVED lines=15> */
[C---:B---3--:R-:W-:Y:S04]  /*15550*/  HMMA.16816.F32 R12, R68.reuse, R76, R12 ;  /* 0x0000004c440c723c */ /* 0x048fe8000000180c */
[--C-:B-1----:R-:W-:Y:S04]  /*15560*/  FFMA.FTZ R2, R134, c[0x0][0x2d0], -R149.reuse ;  /* 0x0000b40086027a23 */ /* 0x102fe80000010895 */
[C---:B------:R-:W-:Y:S01]  /*15570*/  HMMA.16816.F32 R16, R68.reuse, R78, R16 ;  /* 0x0000004e4410723c */ /* 0x040fe20000001810 */
[----:B------:R1:W3:Y:S01]  /*15580*/  MUFU.EX2 R151, R2 ;  /* 0x0000000200977308 */ /* 0x0002e20000000800 */
[----:B------:R-:W5:Y:S06]  /*15590*/  LDSM.16.MT88.4 R76, [R209+0x6900] ;  /* 0x00690000d14c783b */ /* 0x000f6c0000004200 */
[C---:B------:R-:W-:Y:S08]  /*155a0*/  HMMA.16816.F32 R20, R68.reuse, R92, R20 ;  /* 0x0000005c4414723c */ /* 0x040ff00000001814 */
[C---:B------:R-:W-:Y:S01]  /*155b0*/  HMMA.16816.F32 R24, R68.reuse, R94, R24 ;  /* 0x0000005e4418723c */ /* 0x040fe20000001818 */
[----:B------:R-:W-:Y:S07]  /*155c0*/  LDSM.16.MT88.4 R92, [R206+0x7100] ;  /* 0x00710000ce5c783b */ /* 0x000fee0000004200 */
[C---:B------:R-:W-:Y:S04]  /*155d0*/  HMMA.16816.F32 R28, R68.reuse, R80, R28 ;  /* 0x00000050441c723c */ /* 0x040fe8000000181c */
[--C-:B-1----:R-:W-:Y:S04]  /*155e0*/  FFMA.FTZ R2, R249, c[0x0][0x2d0], -R148.reuse ;  /* 0x0000b400f9027a23 */ /* 0x102fe80000010894 */
[C---:B------:R-:W-:Y:S01]  /*155f0*/  HMMA.16816.F32 R32, R68.reuse, R82, R32 ;  /* 0x000000524420723c */ /* 0x040fe20000001820 */
[----:B------:R1:W-:Y:S01]  /*15600*/  MUFU.EX2 R135, R2 ;  /* 0x0000000200877308 */ /* 0x0003e20000000800 */
[----:B------:R-:W3:Y:S06]  /*15610*/  LDSM.16.MT88.4 R80, [R208+0x6900] ;  /* 0x00690000d050783b */ /* 0x000eec0000004200 */
[C---:B------:R-:W-:Y:S08]  /*15620*/  HMMA.16816.F32 R36, R68.reuse, R84, R36 ;  /* 0x000000544424723c */ /* 0x040ff00000001824 */
[C---:B------:R-:W-:Y:S01]  /*15630*/  HMMA.16816.F32 R40, R68.reuse, R86, R40 ;  /* 0x000000564428723c */ /* 0x040fe20000001828 */
[----:B------:R-:W-:Y:S07]  /*15640*/  LDSM.16.MT88.4 R84, [R209+0x3100] ;  /* 0x00310000d154783b */ /* 0x000fee0000004200 */
[C---:B----4-:R-:W-:Y:S04]  /*15650*/  HMMA.16816.F32 R44, R68.reuse, R72, R44 ;  /* 0x00000048442c723c */ /* 0x050fe8000000182c */
[----:B-1----:R-:W-:Y:S04]  /*15660*/  FFMA.FTZ R2, R251, c[0x0][0x2d0], -R148 ;  /* 0x0000b400fb027a23 */ /* 0x002fe80000010894 */
[C---:B------:R-:W-:Y:S01]  /*15670*/  HMMA.16816.F32 R48, R68.reuse, R74, R48 ;  /* 0x0000004a4430723c */ /* 0x040fe20000001830 */
[----:B------:R1:W4:Y:S01]  /*15680*/  MUFU.EX2 R134, R2 ;  /* 0x0000000200867308 */ /* 0x0003220000000800 */
[----:B------:R-:W2:Y:S06]  /*15690*/  LDSM.16.MT88.4 R72, [R205+0x3100] ;  /* 0x00310000cd48783b */ /* 0x000eac0000004200 */
[C---:B-----5:R-:W-:Y:S08]  /*156a0*/  HMMA.16816.F32 R52, R68.reuse, R76, R52 ;  /* 0x0000004c4434723c */ /* 0x060ff00000001834 */
[C---:B------:R-:W-:Y:S01]  /*156b0*/  HMMA.16816.F32 R56, R68.reuse, R78, R56 ;  /* 0x0000004e4438723c */ /* 0x040fe20000001838 */
[----:B------:R-:W5:Y:S07]  /*156c0*/  LDSM.16.MT88.4 R76, [R206+0x3100] ;  /* 0x00310000ce4c783b */ /* 0x000f6e0000004200 */
[C---:B---3--:R-:W-:Y:S04]  /*156d0*/  HMMA.16816.F32 R60, R68.reuse, R80, R60 ;  /* 0x00000050443c723c */ /* 0x048fe8000000183c */
[----:B-1----:R-:W-:Y:S02]  /*156e0*/  FFMA.FTZ R2, R145, c[0x0][0x2d0], -R149 ;  /* 0x0000b40091027a23 */ /* 0x002fe40000010895 */
[----:B------:R-:W-:Y:S02]  /*156f0*/  IMAD.MOV.U32 R145, RZ, RZ, R146 ;  /* 0x000000ffff917224 */ /* 0x000fe400078e0092 */
[----:B------:R-:W-:Y:S01]  /*15700*/  HMMA.16816.F32 R64, R68, R82, R64 ;  /* 0x000000524440723c */ /* 0x000fe20000001840 */
[----:B------:R-:W-:Y:S03]  /*15710*/  LDSM.16.MT88.4 R80, [R205+0x7100] ;  /* 0x00710000cd50783b */ /* 0x000fe60000004200 */
[----:B------:R-:W-:Y:S02]  /*15720*/  IMAD.MOV.U32 R146, RZ, RZ, R133 ;  /* 0x000000ffff927224 */ /* 0x000fe400078e0085 */
[----:B------:R1:W-:Y:S01]  /*15730*/  MUFU.EX2 R133, R2 ;  /* 0x0000000200857308 */ /* 0x0003e20000000800 */
[----:B------:R-:W-:Y:S02]  /*15740*/  F2FP.PACK_AB R68, R151, R152 ;  /* 0x000000989744723e */ /* 0x000fe400000000ff */
[----:B----4-:R-:W-:Y:S03]  /*15750*/  F2FP.PACK_AB R69, R134, R135 ;  /* 0x000000878645723e */ /* 0x010fe600000000ff */
[----:B-1----:R-:W-:Y:S04]  /*15760*/  FFMA.FTZ R2, R150, c[0x0][0x2d0], -R149 ;  /* 0x0000b40096027a23 */ /* 0x002fe80000010895 */
[----:B------:R1:W3:Y:S01]  /*15770*/  MUFU.EX2 R150, R2 ;  /* 0x0000000200967308 */ /* 0x0002e20000000800 */
[----:B--2---:R-:W-:Y:S02]  /*15780*/  FFMA.FTZ R100, R3, R88, R100 ;  /* 0x0000005803647223 */ /* 0x004fe40000010064 */
[----:B-1----:R-:W-:Y:S01]  /*15790*/  FFMA.FTZ R2, R132, c[0x0][0x2d0], -R148 ;  /* 0x0000b40084027a23 */ /* 0x002fe20000010894 */
[----:B---3--:R-:W-:Y:S01]  /*157a0*/  F2FP.PACK_AB R70, R150, R133 ;  /* 0x000000859646723e */ /* 0x008fe200000000ff */
[----:B------:R-:W1:Y:S05]  /*157b0*/  LDSM.16.MT88.4 R88, [R208+0x3100] ;  /* 0x00310000d058783b */ /* 0x000e6a0000004200 */
[----:B------:R-:W-:Y:S01]  /*157c0*/  MUFU.EX2 R3, R97 ;  /* 0x0000006100037308 */ /* 0x000fe20000000800 */
[----:B------:R-:W-:Y:S04]  /*157d0*/  FFMA.FTZ R0, R0, R114, R115 ;  /* 0x0000007200007223 */ /* 0x000fe80000010073 */
[----:B------:R-:W-:Y:S04]  /*157e0*/  FADD.FTZ R0, R112, R0 ;  /* 0x0000000070007221 */ /* 0x000fe80000010000 */
[----:B------:R-:W-:Y:S01]  /*157f0*/  FADD.FTZ R0, R122, R0 ;  /* 0x000000007a007221 */ /* 0x000fe20000010000 */
[----:B------:R2:W-:Y:S03]  /*15800*/  MUFU.EX2 R132, R2 ;  /* 0x0000000200847308 */ /* 0x0005e60000000800 */
[----:B------:R-:W-:Y:S04]  /*15810*/  FADD.FTZ R0, R120, R0 ;  /* 0x0000000078007221 */ /* 0x000fe80000010000 */
[----:B------:R-:W-:Y:S04]  /*15820*/  FADD.FTZ R0, R192, R0 ;  /* 0x00000000c0007221 */ /* 0x000fe80000010000 */
[----:B------:R-:W-:Y:S04]  /*15830*/  FADD.FTZ R0, R190, R0 ;  /* 0x00000000be007221 */ /* 0x000fe80000010000 */
[----:B------:R-:W-:Y:S04]  /*15840*/  FADD.FTZ R0, R107, R0 ;  /* 0x000000006b007221 */ /* 0x000fe80000010000 */
[----:B------:R-:W-:Y:S04]  /*15850*/  FADD.FTZ R0, R106, R0 ;  /* 0x000000006a007221 */ /* 0x000fe80000010000 */
[----:B------:R-:W-:Y:S02]  /*15860*/  FADD.FTZ R0, R104, R0 ;  /* 0x0000000068007221 */ /* 0x000fe40000010000 */
[--C-:B--2---:R-:W-:Y:S02]  /*15870*/  FFMA.FTZ R2, R147, c[0x0][0x2d0], -R148.reuse ;  /* 0x0000b40093027a23 */ /* 0x104fe40000010894 */
[----:B------:R-:W-:Y:S02]  /*15880*/  FFMA.FTZ R148, R119, c[0x0][0x2d0], -R148 ;  /* 0x0000b40077947a23 */ /* 0x000fe40000010894 */
[----:B------:R-:W2:Y:S01]  /*15890*/  MUFU.EX2 R147, R2 ;  /* 0x0000000200937308 */ /* 0x000ea20000000800 */
[----:B------:R-:W-:Y:S04]  /*158a0*/  FADD.FTZ R0, R245, R0 ;  /* 0x00000000f5007221 */ /* 0x000fe80000010000 */
[----:B------:R-:W-:Y:S04]  /*158b0*/  FADD.FTZ R0, R111, R0 ;  /* 0x000000006f007221 */ /* 0x000fe80000010000 */
[----:B------:R-:W-:Y:S01]  /*158c0*/  FADD.FTZ R0, R110, R0 ;  /* 0x000000006e007221 */ /* 0x000fe20000010000 */
[----:B------:R-:W-:Y:S03]  /*158d0*/  MUFU.EX2 R119, R99 ;  /* 0x0000006300777308 */ /* 0x000fe60000000800 */
[----:B------:R-:W-:Y:S04]  /*158e0*/  FADD.FTZ R0, R108, R0 ;  /* 0x000000006c007221 */ /* 0x000fe80000010000 */
[----:B------:R-:W-:Y:S03]  /*158f0*/  FADD.FTZ R0, R166, R0 ;  /* 0x00000000a6007221 */ /* 0x000fe60000010000 */
[----:B------:R-:W3:Y:S01]  /*15900*/  MUFU.EX2 R148, R148 ;  /* 0x0000009400947308 */ /* 0x000ee20000000800 */
[----:B------:R-:W-:Y:S01]  /*15910*/  FADD.FTZ R0, R163, R0 ;  /* 0x00000000a3007221 */ /* 0x000fe20000010000 */
[----:B--2---:R-:W-:Y:S01]  /*15920*/  F2FP.PACK_AB R71, R147, R132 ;  /* 0x000000849347723e */ /* 0x004fe200000000ff */
[--C-:B------:R-:W-:Y:S02]  /*15930*/  FFMA.FTZ R2, R145, c[0x0][0x2d0], -R149.reuse ;  /* 0x0000b40091027a23 */ /* 0x100fe40000010895 */
[----:B------:R-:W-:Y:S02]  /*15940*/  FFMA.FTZ R149, R146, c[0x0][0x2d0], -R149 ;  /* 0x0000b40092957a23 */ /* 0x000fe40000010895 */
[----:B------:R-:W-:Y:S03]  /*15950*/  FADD.FTZ R0, R162, R0 ;  /* 0x00000000a2007221 */ /* 0x000fe60000010000 */
[----:B------:R2:W-:Y:S01]  /*15960*/  MUFU.EX2 R145, R96 ;  /* 0x0000006000917308 */ /* 0x0005e20000000800 */
[C---:B------:R-:W-:Y:S03]  /*15970*/  HMMA.16816.F32 R4, R68.reuse, R72, R4 ;  /* 0x000000484404723c */ /* 0x040fe60000001804 */
[----:B------:R-:W-:Y:S04]  /*15980*/  FADD.FTZ R0, R159, R0 ;  /* 0x000000009f007221 */ /* 0x000fe80000010000 */
[----:B------:R-:W-:Y:S01]  /*15990*/  FADD.FTZ R0, R103, R0 ;  /* 0x0000000067007221 */ /* 0x000fe20000010000 */
[C---:B------:R-:W-:Y:S01]  /*159a0*/  HMMA.16816.F32 R8, R68.reuse, R74, R8 ;  /* 0x0000004a4408723c */ /* 0x040fe20000001808 */
[----:B------:R-:W4:Y:S01]  /*159b0*/  LDSM.16.MT88.4 R72, [R209+0x7100] ;  /* 0x00710000d148783b */ /* 0x000f220000004200 */
[----:B------:R-:W1:Y:S02]  /*159c0*/  MUFU.EX2 R149, R149 ;  /* 0x0000009500957308 */ /* 0x000e640000000800 */
[----:B------:R-:W-:Y:S01]  /*159d0*/  FADD.FTZ R0, R101, R0 ;  /* 0x0000000065007221 */ /* 0x000fe20000010000 */
[----:B---3--:R-:W-:Y:S03]  /*159e0*/  F2FP.PACK_AB R115, R148, R118 ;  /* 0x000000769473723e */ /* 0x008fe600000000ff */
[C---:B-----5:R-:W-:Y:S04]  /*159f0*/  HMMA.16816.F32 R12, R68.reuse, R76, R12 ;  /* 0x0000004c440c723c */ /* 0x060fe8000000180c */
[----:B------:R-:W3:Y:S01]  /*15a00*/  MUFU.EX2 R146, R2 ;  /* 0x0000000200927308 */ /* 0x000ee20000000800 */
[----:B------:R-:W-:Y:S01]  /*15a10*/  FADD.FTZ R0, R157, R0 ;  /* 0x000000009d007221 */ /* 0x000fe20000010000 */
[----:B--2---:R-:W-:Y:S02]  /*15a20*/  LDSM.16.MT88.4 R96, [R205+0x7900] ;  /* 0x00790000cd60783b */ /* 0x004fe40000004200 */
[C---:B------:R-:W-:Y:S04]  /*15a30*/  HMMA.16816.F32 R16, R68.reuse, R78, R16 ;  /* 0x0000004e4410723c */ /* 0x040fe80000001810 */
[----:B------:R-:W-:Y:S02]  /*15a40*/  FADD.FTZ R0, R131, R0 ;  /* 0x0000000083007221 */ /* 0x000fe40000010000 */
[----:B------:R-:W2:Y:S02]  /*15a50*/  LDSM.16.MT88.4 R76, [R208+0x7100] ;  /* 0x00710000d04c783b */ /* 0x000ea40000004200 */
[C---:B------:R-:W-:Y:S04]  /*15a60*/  HMMA.16816.F32 R20, R68.reuse, R84, R20 ;  /* 0x000000544414723c */ /* 0x040fe80000001814 */
[----:B-1----:R-:W-:Y:S01]  /*15a70*/  F2FP.PACK_AB R114, R149, R119 ;  /* 0x000000779572723e */ /* 0x002fe200000000ff */
[----:B------:R-:W-:Y:S03]  /*15a80*/  FADD.FTZ R0, R130, R0 ;  /* 0x0000000082007221 */ /* 0x000fe60000010000 */
[C---:B------:R-:W-:Y:S01]  /*15a90*/  HMMA.16816.F32 R24, R68.reuse, R86, R24 ;  /* 0x000000564418723c */ /* 0x040fe20000001818 */
[----:B------:R-:W-:Y:S03]  /*15aa0*/  LDSM.16.MT88.4 R84, [R209+0x3900] ;  /* 0x00390000d154783b */ /* 0x000fe60000004200 */
[----:B---3--:R-:W-:Y:S01]  /*15ab0*/  F2FP.PACK_AB R112, R145, R146 ;  /* 0x000000929170723e */ /* 0x008fe200000000ff */
[----:B------:R-:W-:Y:S01]  /*15ac0*/  FADD.FTZ R2, R113, R100 ;  /* 0x0000006471027221 */ /* 0x000fe20000010000 */
[----:B------:R-:W-:Y:S01]  /*15ad0*/  F2FP.PACK_AB R113, R144, R3 ;  /* 0x000000039071723e */ /* 0x000fe200000000ff */
        /* <DEDUP_REMOVED lines=21> */
[C---:B----4-:R-:W-:Y:S04]  /*15c30*/  HMMA.16816.F32 R52, R68.reuse, R72, R52 ;  /* 0x000000484434723c */ /* 0x050fe80000001834 */
[----:B------:R-:W-:Y:S02]  /*15c40*/  FADD.FTZ R2, R105, R2 ;  /* 0x0000000269027221 */ /* 0x000fe40000010000 */
[----:B------:R-:W3:Y:S01]  /*15c50*/  LDSM.16.MT88.4 R104, [R206+0x7900] ;  /* 0x00790000ce68783b */ /* 0x000ee20000004200 */
[----:B------:R-:W-:Y:S01]  /*15c60*/  FADD.FTZ R3, R144, R3 ;  /* 0x0000000390037221 */ /* 0x000fe20000010000 */
[C---:B------:R-:W-:Y:S04]  /*15c70*/  HMMA.16816.F32 R56, R68.reuse, R74, R56 ;  /* 0x0000004a4438723c */ /* 0x040fe80000001838 */
[----:B------:R-:W-:Y:S04]  /*15c80*/  FADD.FTZ R2, R247, R2 ;  /* 0x00000002f7027221 */ /* 0x000fe80000010000 */
[C---:B--2---:R-:W-:Y:S04]  /*15c90*/  HMMA.16816.F32 R60, R68.reuse, R76, R60 ;  /* 0x0000004c443c723c */ /* 0x044fe8000000183c */
[----:B------:R-:W-:Y:S04]  /*15ca0*/  FADD.FTZ R2, R242, R2 ;  /* 0x00000002f2027221 */ /* 0x000fe80000010000 */
[----:B------:R-:W-:Y:S04]  /*15cb0*/  HMMA.16816.F32 R64, R68, R78, R64 ;  /* 0x0000004e4440723c */ /* 0x000fe80000001840 */
[----:B------:R-:W-:Y:S04]  /*15cc0*/  FADD.FTZ R2, R188, R2 ;  /* 0x00000002bc027221 */ /* 0x000fe80000010000 */
[C---:B------:R-:W-:Y:S01]  /*15cd0*/  HMMA.16816.F32 R120, R112.reuse, R124, R4 ;  /* 0x0000007c7078723c */ /* 0x040fe20000001804 */
[----:B------:R-:W-:Y:S04]  /*15ce0*/  LDSM.16.MT88.4 R4, [R208+0x7900] ;  /* 0x00790000d004783b */ /* 0x000fe80000004200 */
[----:B------:R-:W-:Y:S03]  /*15cf0*/  FADD.FTZ R2, R109, R2 ;  /* 0x000000026d027221 */ /* 0x000fe60000010000 */
[C---:B------:R-:W-:Y:S01]  /*15d00*/  HMMA.16816.F32 R124, R112.reuse, R126, R8 ;  /* 0x0000007e707c723c */ /* 0x040fe20000001808 */
[----:B------:R-:W2:Y:S03]  /*15d10*/  LDL R8, [R1+0x14] ;  /* 0x0000140001087983 */ /* 0x000ea60000100800 */
[----:B------:R-:W-:Y:S01]  /*15d20*/  FADD.FTZ R2, R167, R2 ;  /* 0x00000002a7027221 */ /* 0x000fe20000010000 */
[----:B------:R-:W4:Y:S03]  /*15d30*/  LDSM.16.MT88.4 R108, [R209+0x7900] ;  /* 0x00790000d16c783b */ /* 0x000f260000004200 */
[C---:B-1----:R-:W-:Y:S04]  /*15d40*/  HMMA.16816.F32 R68, R112.reuse, R80, R12 ;  /* 0x000000507044723c */ /* 0x042fe8000000180c */
[----:B------:R-:W-:Y:S04]  /*15d50*/  FADD.FTZ R2, R165, R2 ;  /* 0x00000002a5027221 */ /* 0x000fe80000010000 */
        /* <DEDUP_REMOVED lines=14> */
[C---:B---3--:R-:W-:Y:S04]  /*15e40*/  HMMA.16816.F32 R100, R112.reuse, R104, R44 ;  /* 0x000000687064723c */ /* 0x048fe8000000182c */
[----:B------:R-:W-:Y:S04]  /*15e50*/  FADD.FTZ R2, R129, R2 ;  /* 0x0000000281027221 */ /* 0x000fe80000010000 */
[C---:B------:R-:W-:Y:S04]  /*15e60*/  HMMA.16816.F32 R104, R112.reuse, R106, R48 ;  /* 0x0000006a7068723c */ /* 0x040fe80000001830 */
[----:B------:R-:W-:Y:S04]  /*15e70*/  FADD.FTZ R2, R154, R2 ;  /* 0x000000029a027221 */ /* 0x000fe80000010000 */
[C---:B----4-:R-:W-:Y:S04]  /*15e80*/  HMMA.16816.F32 R128, R112.reuse, R108, R52 ;  /* 0x0000006c7080723c */ /* 0x050fe80000001834 */
[----:B------:R-:W-:Y:S04]  /*15e90*/  FADD.FTZ R2, R152, R2 ;  /* 0x0000000298027221 */ /* 0x000fe80000010000 */
        /* <DEDUP_REMOVED lines=10> */
[----:B------:R-:W-:Y:S02]  /*15f40*/  FADD.FTZ R2, R149, R2 ;  /* 0x0000000295027221 */ /* 0x000fe40000010000 */
[----:B------:R-:W-:Y:S02]  /*15f50*/  FADD.FTZ R0, R148, R0 ;  /* 0x0000000094007221 */ /* 0x000fe40000010000 */
[----:B------:R-:W-:Y:S01]  /*15f60*/  IMAD.MOV.U32 R118, RZ, RZ, R116 ;  /* 0x000000ffff767224 */ /* 0x000fe200078e0074 */
[----:B------:R1:W-:Y:S01]  /*15f70*/  STL [R1+0x8], R2 ;  /* 0x0000080201007387 */ /* 0x0003e20000100800 */
[----:B------:R-:W-:Y:S03]  /*15f80*/  IMAD.MOV.U32 R3, RZ, RZ, R117 ;  /* 0x000000ffff037224 */ /* 0x000fe600078e0075 */
[----:B------:R1:W-:Y:S01]  /*15f90*/  STL [R1+0xc], R0 ;  /* 0x00000c0001007387 */ /* 0x0003e20000100800 */
[----:B--2---:R-:W-:Y:S01]  /*15fa0*/  ISETP.GT.AND P0, PT, R200, R8, PT ;  /* 0x00000008c800720c */ /* 0x004fe20003f04270 */
[----:B------:R-:W-:Y:S11]  /*15fb0*/  IMAD.MOV.U32 R200, RZ, RZ, R228 ;  /* 0x000000ffffc87224 */ /* 0x000ff600078e00e4 */
[----:B------:R-:W-:Y:S01]  /*15fc0*/  @!UPT UIADD3 URZ, URZ, URZ, URZ ;  /* 0x0000003f3f3ff290 */ /* 0x000fe2000fffe03f */
[----:B-1----:R-:W-:-:S05]  /*15fd0*/  @P0 BRA `(.L_x_2446) ;  /* 0xffffbd3000000947 */ /* 0x002fca000383ffff */
.L_x_2445:
[----:B------:R-:W-:-:S13]  /*15fe0*/  ISETP.GE.AND P0, PT, R228, RZ, PT ;  /* 0x000000ffe400720c */ /* 0x000fda0003f06270 */
[----:B------:R-:W-:Y:S05]  /*15ff0*/  @!P0 BRA `(.L_x_2447) ;  /* 0x0000369000008947 */ /* 0x000fea0003800000 */
[----:B------:R-:W2:Y:S01]  /*16000*/  LDL.64 R10, [R1+0x38] ;  /* 0x00003800010a7983 */ /* 0x000ea20000100a00 */
[----:B------:R-:W-:Y:S02]  /*16010*/  UMOV UR6, 0x6 ;  /* 0x0000000600067882 */ /* 0x000fe40000000000 */
[----:B------:R-:W-:Y:S01]  /*16020*/  ULDC.64 UR4, c[0x0][0x1e0] ;  /* 0x0000780000047ab9 */ /* 0x000fe20000000a00 */
[----:B-1----:R-:W3:Y:S04]  /*16030*/  LDL.LU R2, [R1+0x34] ;  /* 0x0000340001027983 */ /* 0x002ee80000300800 */
[----:B------:R-:W4:Y:S04]  /*16040*/  LDL.64 R8, [R1+0x48] ;  /* 0x0000480001087983 */ /* 0x000f280000100a00 */
[----:B------:R-:W5:Y:S04]  /*16050*/  LDL.LU.64 R6, [R1+0x50] ;  /* 0x0000500001067983 */ /* 0x000f680000300a00 */
[----:B------:R-:W2:Y:S01]  /*16060*/  LDL.LU.64 R4, [R1+0x40] ;  /* 0x0000400001047983 */ /* 0x000ea20000300a00 */
[----:B------:R-:W-:Y:S01]  /*16070*/  IMAD.MOV.U32 R235, RZ, RZ, c[0x0][0x1e0] ;  /* 0x00007800ffeb7624 */ /* 0x000fe200078e00ff */
[----:B------:R-:W-:Y:S01]  /*16080*/  USHF.L.U64.HI UR6, UR4, UR6, UR5 ;  /* 0x0000000604067299 */ /* 0x000fe20008010205 */
[----:B------:R-:W-:Y:S01]  /*16090*/  IMAD.MOV.U32 R0, RZ, RZ, c[0x0][0x208] ;  /* 0x00008200ff007624 */ /* 0x000fe200078e00ff */
[----:B------:R-:W-:Y:S01]  /*160a0*/  USHF.L.U32 UR10, UR4, 0x6, URZ ;  /* 0x00000006040a7899 */ /* 0x000fe2000800063f */
[----:B------:R-:W-:Y:S01]  /*160b0*/  IMAD.SHL.U32 R235, R235, 0x40, RZ ;  /* 0x00000040ebeb7824 */ /* 0x000fe200078e00ff */
[----:B------:R-:W-:Y:S01]  /*160c0*/  UMOV UR7, 0x7 ;  /* 0x0000000700077882 */ /* 0x000fe20000000000 */
[----:B------:R-:W-:Y:S01]  /*160d0*/  MOV R119, R116 ;  /* 0x0000007400777202 */ /* 0x000fe20000000f00 */
[----:B------:R-:W-:Y:S01]  /*160e0*/  ULDC.64 UR4, c[0x0][0x208] ;  /* 0x0000820000047ab9 */ /* 0x000fe20000000a00 */
[----:B------:R-:W-:Y:S01]  /*160f0*/  SHF.L.U32 R0, R0, 0x6, RZ ;  /* 0x0000000600007819 */ /* 0x000fe200000006ff */
[----:B------:R-:W-:Y:S01]  /*16100*/  IMAD.MOV.U32 R118, RZ, RZ, R117 ;  /* 0x000000ffff767224 */ /* 0x000fe200078e0075 */
[----:B------:R-:W-:Y:S01]  /*16110*/  IADD3 R235, P0, R235, 0x80, RZ ;  /* 0x00000080ebeb7810 */ /* 0x000fe20007f1e0ff */
[----:B------:R-:W-:Y:S01]  /*16120*/  USHF.L.U64.HI UR5, UR4, UR7, UR5 ;  /* 0x0000000704057299 */ /* 0x000fe20008010205 */
[----:B------:R-:W-:Y:S01]  /*16130*/  IADD3 R240, R0, 0x80, RZ ;  /* 0x0000008000f07810 */ /* 0x000fe20007ffe0ff */
[----:B------:R-:W-:Y:S01]  /*16140*/  USHF.L.U32 UR4, UR4, 0x7, URZ ;  /* 0x0000000704047899 */ /* 0x000fe2000800063f */
[----:B---3--:R-:W-:-:S02]  /*16150*/  IADD3.X R234, RZ, R2, RZ, P0, !PT ;  /* 0x00000002ffea7210 */ /* 0x008fc400007fe4ff */
[C---:B----4-:R-:W-:Y:S02]  /*16160*/  IADD3 RZ, P1, R8.reuse, 0x40, RZ ;  /* 0x0000004008ff7810 */ /* 0x050fe40007f3e0ff */
[----:B------:R-:W-:Y:S02]  /*16170*/  IADD3 R238, R8, 0x40, RZ ;  /* 0x0000004008ee7810 */ /* 0x000fe40007ffe0ff */
[----:B-----5:R-:W-:Y:S01]  /*16180*/  IADD3 R236, P0, R6, 0x40, RZ ;  /* 0x0000004006ec7810 */ /* 0x020fe20007f1e0ff */
[----:B--2---:R-:W-:Y:S01]  /*16190*/  IMAD.X R239, RZ, RZ, R11, P1 ;  /* 0x000000ffffef7224 */ /* 0x004fe200008e060b */
[----:B------:R-:W-:-:S03]  /*161a0*/  MOV R4, R6 ;  /* 0x0000000600047202 */ /* 0x000fc60000000f00 */
[----:B------:R-:W-:Y:S02]  /*161b0*/  IMAD.X R237, RZ, RZ, R5, P0 ;  /* 0x000000ffffed7224 */ /* 0x000fe400000e0605 */
[----:B------:R1:W-:Y:S04]  /*161c0*/  STL.64 [R1+0x40], R4 ;  /* 0x0000400401007387 */ /* 0x0003e80000100a00 */
.L_x_2448:
[----:B------:R-:W2:Y:S01]  /*161d0*/  LDL R0, [R1+0x4] ;  /* 0x0000040001007983 */ /* 0x000ea20000100800 */
[----:B------:R-:W-:Y:S04]  /*161e0*/  DEPBAR.LE SB0, 0x0 ;  /* 0x000080000000791a */ /* 0x000fe80000000000 */
[----:B------:R-:W3:Y:S01]  /*161f0*/  LDL.64 R2, [R1+0x40] ;  /* 0x0000400001027983 */ /* 0x000ee20000100a00 */
[----:B------:R-:W-:Y:S02]  /*16200*/  SHF.R.S32.HI R116, RZ, 0x1f, R228 ;  /* 0x0000001fff747819 */ /* 0x000fe400000114e4 */
[----:B------:R-:W-:Y:S02]  /*16210*/  MOV R193, c[0x0][0x208] ;  /* 0x0000820000c17a02 */ /* 0x000fe40000000f00 */
[----:B------:R-:W-:Y:S01]  /*16220*/  MOV R192, 0x6 ;  /* 0x0000000600c07802 */ /* 0x000fe20000000f00 */
[----:B------:R-:W4:Y:S01]  /*16230*/  LDL R190, [R1+0x10] ;  /* 0x0000100001be7983 */ /* 0x000f220000100800 */
[----:B------:R-:W-:Y:S02]  /*16240*/  SHF.L.U32 R193, R193, 0x6, RZ ;  /* 0x00000006c1c17819 */ /* 0x000fe400000006ff */
[----:B------:R-:W-:Y:S01]  /*16250*/  MOV R191, c[0x0][0x208] ;  /* 0x0000820000bf7a02 */ /* 0x000fe20000000f00 */
[----:B------:R-:W-:Y:S03]  /*16260*/  BAR.SYNC.DEFER_BLOCKING 0x0 ;  /* 0x0000000000007b1d */ /* 0x000fe60000010000 */
[----:B------:R-:W-:Y:S05]  /*16270*/  SHF.L.U64.HI R191, R191, R192, c[0x0][0x20c] ;  /* 0x00008300bfbf7619 */ /* 0x000fea00000102c0 */
[----:B------:R-:W5:Y:S08]  /*16280*/  LDSM.16.M88.4 R8, [R204+0x8100] ;  /* 0x00810000cc08783b */ /* 0x000f700000000200 */
[----:B------:R-:W1:Y:S08]  /*16290*/  LDSM.16.M88.4 R16, [R204+0x8900] ;  /* 0x00890000cc10783b */ /* 0x000e700000000200 */
[----:B------:R-:W1:Y:S08]  /*162a0*/  LDSM.16.M88.4 R24, [R204+0x9100] ;  /* 0x00910000cc18783b */ /* 0x000e700000000200 */
[----:B------:R-:W4:Y:S06]  /*162b0*/  LDL.64 R242, [R1+0x48] ;  /* 0x0000480001f27983 */ /* 0x000f2c0000100a00 */
[----:B------:R-:W1:Y:S08]  /*162c0*/  LDSM.16.M88.4 R32, [R204+0x9900] ;  /* 0x00990000cc20783b */ /* 0x000e700000000200 */
[----:B------:R-:W4:Y:S01]  /*162d0*/  LDL.64 R230, [R1+0x38] ;  /* 0x0000380001e67983 */ /* 0x000f220000100a00 */
[C---:B-1---5:R-:W-:Y:S05]  /*162e0*/  HMMA.16816.F32 R4, R136.reuse, R8, RZ ;  /* 0x000000088804723c */ /* 0x062fea00000018ff */
[----:B------:R-:W1:Y:S03]  /*162f0*/  LDSM.16.M88.4 R40, [R204+0xa100] ;  /* 0x00a10000cc28783b */ /* 0x000e660000000200 */
[C---:B------:R-:W-:Y:S05]  /*16300*/  HMMA.16816.F32 R8, R136.reuse, R10, RZ ;  /* 0x0000000a8808723c */ /* 0x040fea00000018ff */
[----:B------:R-:W5:Y:S03]  /*16310*/  LDSM.16.M88.4 R48, [R204+0xa900] ;  /* 0x00a90000cc30783b */ /* 0x000f660000000200 */
[C---:B------:R-:W-:Y:S05]  /*16320*/  HMMA.16816.F32 R12, R136.reuse, R16, RZ ;  /* 0x00000010880c723c */ /* 0x040fea00000018ff */
[----:B------:R-:W1:Y:S03]  /*16330*/  LDSM.16.M88.4 R56, [R204+0xb100] ;  /* 0x00b10000cc38783b */ /* 0x000e660000000200 */
[C---:B------:R-:W-:Y:S05]  /*16340*/  HMMA.16816.F32 R16, R136.reuse, R18, RZ ;  /* 0x000000128810723c */ /* 0x040fea00000018ff */
[----:B------:R-:W5:Y:S03]  /*16350*/  LDSM.16.M88.4 R64, [R204+0xb900] ;  /* 0x00b90000cc40783b */ /* 0x000f660000000200 */
[C---:B------:R-:W-:Y:S05]  /*16360*/  HMMA.16816.F32 R20, R136.reuse, R24, RZ ;  /* 0x000000188814723c */ /* 0x040fea00000018ff */
[----:B------:R-:W5:Y:S03]  /*16370*/  LDSM.16.M88.4 R144, [R211] ;  /* 0x00000000d390783b */ /* 0x000f660000000200 */
[C---:B------:R-:W-:Y:S05]  /*16380*/  HMMA.16816.F32 R24, R136.reuse, R26, RZ ;  /* 0x0000001a8818723c */ /* 0x040fea00000018ff */
[----:B------:R-:W5:Y:S03]  /*16390*/  LDSM.16.M88.4 R148, [R226] ;  /* 0x00000000e294783b */ /* 0x000f660000000200 */
[C---:B------:R-:W-:Y:S05]  /*163a0*/  HMMA.16816.F32 R28, R136.reuse, R32, RZ ;  /* 0x00000020881c723c */ /* 0x040fea00000018ff */
[----:B------:R-:W5:Y:S03]  /*163b0*/  LDSM.16.M88.4 R152, [R225] ;  /* 0x00000000e198783b */ /* 0x000f660000000200 */
[C---:B------:R-:W-:Y:S05]  /*163c0*/  HMMA.16816.F32 R32, R136.reuse, R34, RZ ;  /* 0x000000228820723c */ /* 0x040fea00000018ff */
[----:B------:R-:W-:Y:S03]  /*163d0*/  LDSM.16.M88.4 R156, [R222] ;  /* 0x00000000de9c783b */ /* 0x000fe60000000200 */
[C---:B-1----:R-:W-:Y:S05]  /*163e0*/  HMMA.16816.F32 R36, R136.reuse, R40, RZ ;  /* 0x000000288824723c */ /* 0x042fea00000018ff */
[----:B------:R-:W-:Y:S03]  /*163f0*/  LDSM.16.M88.4 R160, [R221] ;  /* 0x00000000dda0783b */ /* 0x000fe60000000200 */
[C---:B------:R-:W-:Y:S05]  /*16400*/  HMMA.16816.F32 R40, R136.reuse, R42, RZ ;  /* 0x0000002a8828723c */ /* 0x040fea00000018ff */
[----:B------:R-:W-:Y:S03]  /*16410*/  LDSM.16.M88.4 R164, [R220] ;  /* 0x00000000dca4783b */ /* 0x000fe60000000200 */
[C---:B-----5:R-:W-:Y:S08]  /*16420*/  HMMA.16816.F32 R44, R136.reuse, R48, RZ ;  /* 0x00000030882c723c */ /* 0x060ff000000018ff */
        /* <DEDUP_REMOVED lines=13> */
[C---:B------:R-:W-:Y:S03]  /*16500*/  HMMA.16816.F32 R32, R140.reuse, R146, R32 ;  /* 0x000000928c20723c */ /* 0x040fe60000001820 */
[C---:B--2---:R-:W-:Y:S02]  /*16510*/  LOP3.LUT P5, RZ, R0.reuse, 0x1, RZ, 0xc0, !PT ;  /* 0x0000000100ff7812 */ /* 0x044fe400078ac0ff */
[----:B------:R-:W-:Y:S01]  /*16520*/  LOP3.LUT P4, RZ, R0, 0x2, RZ, 0xc0, !PT ;  /* 0x0000000200ff7812 */ /* 0x000fe2000788c0ff */
[C---:B------:R-:W-:Y:S02]  /*16530*/  IMAD R0, R228.reuse, UR5, RZ ;  /* 0x00000005e4007c24 */ /* 0x040fe4000f8e02ff */
[----:B---3--:R-:W-:Y:S04]  /*16540*/  IMAD.WIDE.U32 R148, R228, UR4, R2 ;  /* 0x00000004e4947c25 */ /* 0x008fe8000f8e0002 */
[----:B------:R-:W-:Y:S01]  /*16550*/  IMAD R0, R116, UR4, R0 ;  /* 0x0000000474007c24 */ /* 0x000fe2000f8e0200 */
[----:B------:R-:W-:Y:S01]  /*16560*/  LEA R116, P1, R148, c[0x0][0x1f8], 0x1 ;  /* 0x00007e0094747a11 */ /* 0x000fe200078208ff */
[----:B------:R-:W-:Y:S03]  /*16570*/  IMAD.WIDE.U32 R2, R228, UR4, R236 ;  /* 0x00000004e4027c25 */ /* 0x000fe6000f8e00ec */
        /* <DEDUP_REMOVED lines=14> */
[C---:B----4-:R-:W-:Y:S07]  /*16660*/  IADD3.X R153, R3.reuse, R190, RZ, P2, !PT ;  /* 0x000000be03997210 */ /* 0x050fee00017fe4ff */
[----:B------:R4:W-:Y:S08]  /*16670*/  LDGSTS.E.BYPASS.LTC128B.128 [R227+0x1100], [R2.64], !P5 ;  /* 0x0110000002e37fae */ /* 0x0009f0000e901d48 */
[----:B------:R4:W-:Y:S01]  /*16680*/  LDGSTS.E.BYPASS.LTC128B.128 [R227+0x5100], [R2.64+0x80], !P4 ;  /* 0x0510008002e37fae */ /* 0x0009e2000e101d48 */
[----:B--2---:R-:W-:Y:S04]  /*16690*/  IADD3 R116, P0, R2, R193, RZ ;  /* 0x000000c102747210 */ /* 0x004fe80007f1e0ff */
[----:B------:R-:W-:Y:S01]  /*166a0*/  IADD3.X R117, R3, R191, RZ, P0, !PT ;  /* 0x000000bf03757210 */ /* 0x000fe200007fe4ff */
        /* <DEDUP_REMOVED lines=18> */
[----:B-----5:R-:W5:Y:S07]  /*167d0*/  LDSM.16.M88.4 R144, [R210+0x8100] ;  /* 0x00810000d290783b */ /* 0x020f6e0000000200 */
[----:B------:R-:W-:Y:S01]  /*167e0*/  HMMA.16816.F32 R64, R140, R166, R64 ;  /* 0x000000a68c40723c */ /* 0x000fe20000001840 */
[----:B--2---:R-:W2:Y:S08]  /*167f0*/  LDSM.16.M88.4 R152, [R210+0x9100] ;  /* 0x00910000d298783b */ /* 0x004eb00000000200 */
[----:B------:R-:W0:Y:S08]  /*16800*/  LDGDEPBAR ;  /* 0x00000000000079af */ /* 0x000e300000000000 */
[----:B------:R-:W1:Y:S08]  /*16810*/  LDSM.16.M88.4 R156, [R210+0x9900] ;  /* 0x00990000d29c783b */ /* 0x000e700000000200 */
[----:B------:R-:W1:Y:S01]  /*16820*/  LDSM.16.M88.4 R160, [R210+0xa100] ;  /* 0x00a10000d2a0783b */ /* 0x000e620000000200 */
[C---:B-----5:R-:W-:Y:S07]  /*16830*/  HMMA.16816.F32 R4, R168.reuse, R144, R4 ;  /* 0x00000090a804723c */ /* 0x060fee0000001804 */
[----:B------:R-:W-:Y:S01]  /*16840*/  LDSM.16.M88.4 R164, [R204+0xd900] ;  /* 0x00d90000cca4783b */ /* 0x000fe20000000200 */
[C---:B------:R-:W-:Y:S07]  /*16850*/  HMMA.16816.F32 R8, R168.reuse, R146, R8 ;  /* 0x00000092a808723c */ /* 0x040fee0000001808 */
[----:B------:R-:W5:Y:S01]  /*16860*/  LDSM.16.M88.4 R144, [R210+0xa900] ;  /* 0x00a90000d290783b */ /* 0x000f620000000200 */
        /* <DEDUP_REMOVED lines=8> */
[C---:B-1----:R-:W-:Y:S07]  /*168f0*/  HMMA.16816.F32 R28, R168.reuse, R156, R28 ;  /* 0x0000009ca81c723c */ /* 0x042fee000000181c */
[----:B------:R-:W-:Y:S01]  /*16900*/  LDSM.16.M88.4 R200, [R210+0xf100] ;  /* 0x00f10000d2c8783b */ /* 0x000fe20000000200 */
[C---:B------:R-:W-:Y:S07]  /*16910*/  HMMA.16816.F32 R32, R168.reuse, R158, R32 ;  /* 0x0000009ea820723c */ /* 0x040fee0000001820 */
[----:B------:R-:W1:Y:S01]  /*16920*/  LDSM.16.M88.4 R156, [R207] ;  /* 0x00000000cf9c783b */ /* 0x000e620000000200 */
        /* <DEDUP_REMOVED lines=34> */
[----:B------:R-:W-:Y:S01]  /*16b50*/  HMMA.16816.F32 R64, R172, R146, R64 ;  /* 0x00000092ac40723c */ /* 0x000fe20000001840 */
        /* <DEDUP_REMOVED lines=15> */
[----:B------:R-:W1:Y:S07]  /*16c50*/  LDSM.16.M88.4 R160, [R218] ;  /* 0x00000000daa0783b */ /* 0x000e6e0000000200 */
[C---:B-----5:R-:W-:Y:S08]  /*16c60*/  HMMA.16816.F32 R44, R176.reuse, R144, R44 ;  /* 0x00000090b02c723c */ /* 0x060ff0000000182c */
[C---:B------:R-:W-:Y:S01]  /*16c70*/  HMMA.16816.F32 R48, R176.reuse, R146, R48 ;  /* 0x00000092b030723c */ /* 0x040fe20000001830 */
[----:B------:R-:W5:Y:S07]  /*16c80*/  LDSM.16.M88.4 R144, [R216] ;  /* 0x00000000d890783b */ /* 0x000f6e0000000200 */
[C---:B---3--:R-:W-:Y:S08]  /*16c90*/  HMMA.16816.F32 R52, R176.reuse, R148, R52 ;  /* 0x00000094b034723c */ /* 0x048ff00000001834 */
[C---:B------:R-:W-:Y:S01]  /*16ca0*/  HMMA.16816.F32 R56, R176.reuse, R150, R56 ;  /* 0x00000096b038723c */ /* 0x040fe20000001838 */
[----:B------:R-:W3:Y:S07]  /*16cb0*/  LDSM.16.M88.4 R148, [R215] ;  /* 0x00000000d794783b */ /* 0x000eee0000000200 */
[C---:B--2---:R-:W-:Y:S08]  /*16cc0*/  HMMA.16816.F32 R60, R176.reuse, R152, R60 ;  /* 0x00000098b03c723c */ /* 0x044ff0000000183c */
[----:B------:R-:W-:Y:S01]  /*16cd0*/  HMMA.16816.F32 R64, R176, R154, R64 ;  /* 0x0000009ab040723c */ /* 0x000fe20000001840 */
[----:B------:R-:W2:Y:S07]  /*16ce0*/  LDSM.16.M88.4 R152, [R213] ;  /* 0x00000000d598783b */ /* 0x000eae0000000200 */
[C---:B-1----:R-:W-:Y:S08]  /*16cf0*/  HMMA.16816.F32 R4, R180.reuse, R156, R4 ;  /* 0x0000009cb404723c */ /* 0x042ff00000001804 */
        /* <DEDUP_REMOVED lines=10> */
[----:B------:R-:W1:Y:S07]  /*16da0*/  LDSM.16.M88.4 R144, [R212] ;  /* 0x00000000d490783b */ /* 0x000e6e0000000200 */
[C---:B---3--:R-:W-:Y:S08]  /*16db0*/  HMMA.16816.F32 R36, R180.reuse, R148, R36 ;  /* 0x00000094b424723c */ /* 0x048ff00000001824 */
[C---:B------:R-:W-:Y:S01]  /*16dc0*/  HMMA.16816.F32 R40, R180.reuse, R150, R40 ;  /* 0x00000096b428723c */ /* 0x040fe20000001828 */
[----:B------:R-:W3:Y:S07]  /*16dd0*/  LDSM.16.M88.4 R148, [R210+0xc100] ;  /* 0x00c10000d294783b */ /* 0x000eee0000000200 */
[C---:B------:R-:W-:Y:S08]  /*16de0*/  HMMA.16816.F32 R44, R180.reuse, R188, R44 ;  /* 0x000000bcb42c723c */ /* 0x040ff0000000182c */
[C---:B------:R-:W-:Y:S01]  /*16df0*/  HMMA.16816.F32 R48, R180.reuse, R190, R48 ;  /* 0x000000beb430723c */ /* 0x040fe20000001830 */
[----:B------:R-:W5:Y:S07]  /*16e00*/  LDSM.16.M88.4 R188, [R210+0xe100] ;  /* 0x00e10000d2bc783b */ /* 0x000f6e0000000200 */
        /* <DEDUP_REMOVED lines=32> */
[----:B----4-:R-:W-:Y:S02]  /*17010*/  FMNMX.FTZ R2, R6, R119, !PT ;  /* 0x0000007706027209 */ /* 0x010fe40007810000 */
        /* <DEDUP_REMOVED lines=89> */
[----:B------:R-:W-:Y:S01]  /*175b0*/  FFMA.FTZ R5, R5, c[0x0][0x2d0], -R156 ;  /* 0x0000b40005057a23 */ /* 0x000fe2000001089c */
[----:B------:R-:W-:Y:S01]  /*175c0*/  @P0 SHF.R.S32.HI R3, RZ, 0x1f, R228 ;  /* 0x0000001fff030819 */ /* 0x000fe200000114e4 */
[----:B------:R1:W-:Y:S01]  /*175d0*/  MUFU.EX2 R233, R4 ;  /* 0x0000000400e97308 */ /* 0x0003e20000000800 */
[--C-:B------:R-:W-:Y:S02]  /*175e0*/  FFMA.FTZ R8, R8, c[0x0][0x2d0], -R156.reuse ;  /* 0x0000b40008087a23 */ /* 0x100fe4000001089c */
[----:B------:R-:W-:Y:S02]  /*175f0*/  FADD.FTZ R0, -R116, R119 ;  /* 0x0000007774007221 */ /* 0x000fe40000010100 */
[----:B------:R-:W-:Y:S02]  /*17600*/  @P0 IMAD R3, R3, c[0x0][0x1e0], RZ ;  /* 0x0000780003030a24 */ /* 0x000fe400078e02ff */
[C---:B------:R-:W-:Y:S03]  /*17610*/  @P0 IMAD.WIDE.U32 R118, R228.reuse, c[0x0][0x1e0], RZ ;  /* 0x00007800e4760a25 */ /* 0x040fe600078e00ff */
[----:B------:R2:W-:Y:S01]  /*17620*/  MUFU.EX2 R232, R5 ;  /* 0x0000000500e87308 */ /* 0x0005e20000000800 */
[----:B------:R-:W-:Y:S02]  /*17630*/  @P0 IMAD R3, R228, c[0x0][0x1e4], R3 ;  /* 0x00007900e4030a24 */ /* 0x000fe400078e0203 */
[--C-:B------:R-:W-:Y:S02]  /*17640*/  FFMA.FTZ R9, R9, c[0x0][0x2d0], -R156.reuse ;  /* 0x0000b40009097a23 */ /* 0x100fe4000001089c */
[----:B------:R-:W-:Y:S01]  /*17650*/  FMUL.FTZ R2, R2, c[0x0][0x2d0] ;  /* 0x0000b40002027a20 */ /* 0x000fe20000410000 */
[----:B------:R-:W-:Y:S01]  /*17660*/  @P0 IADD3 R119, R119, R3, RZ ;  /* 0x0000000377770210 */ /* 0x000fe20007ffe0ff */
[----:B------:R-:W-:Y:S01]  /*17670*/  FMUL.FTZ R0, R0, c[0x0][0x2d0] ;  /* 0x0000b40000007a20 */ /* 0x000fe20000410000 */
[----:B------:R-:W-:Y:S01]  /*17680*/  @P0 SHF.L.U32 R3, R118, 0x7, RZ ;  /* 0x0000000776030819 */ /* 0x000fe200000006ff */
[--C-:B------:R-:W-:Y:S01]  /*17690*/  FFMA.FTZ R24, R24, c[0x0][0x2d0], -R156.reuse ;  /* 0x0000b40018187a23 */ /* 0x100fe2000001089c */
[----:B------:R-:W-:Y:S01]  /*176a0*/  @P0 SHF.L.U64.HI R119, R118, 0x7, R119 ;  /* 0x0000000776770819 */ /* 0x000fe20000010277 */
[----:B------:R-:W-:Y:S01]  /*176b0*/  MUFU.EX2 R230, R9 ;  /* 0x0000000900e67308 */ /* 0x000fe20000000800 */
[--C-:B------:R-:W-:Y:S01]  /*176c0*/  FFMA.FTZ R25, R25, c[0x0][0x2d0], -R156.reuse ;  /* 0x0000b40019197a23 */ /* 0x100fe2000001089c */
[C---:B-1----:R-:W-:Y:S01]  /*176d0*/  @P0 IADD3 R4, P1, R3.reuse, R242, RZ ;  /* 0x000000f203040210 */ /* 0x042fe20007f3e0ff */
[--C-:B------:R-:W-:Y:S01]  /*176e0*/  FFMA.FTZ R28, R28, c[0x0][0x2d0], -R156.reuse ;  /* 0x0000b4001c1c7a23 */ /* 0x100fe2000001089c */
[----:B------:R-:W-:Y:S01]  /*176f0*/  @P0 IADD3 R3, P2, R3, R238, RZ ;  /* 0x000000ee03030210 */ /* 0x000fe20007f5e0ff */
[----:B------:R-:W3:Y:S01]  /*17700*/  LDL.LU R242, [R1+0x8] ;  /* 0x0000080001f27983 */ /* 0x000ee20000300800 */
[----:B------:R-:W-:Y:S01]  /*17710*/  @P0 LEA R118, P3, R4, c[0x0][0x1c8], 0x1 ;  /* 0x0000720004760a11 */ /* 0x000fe200078608ff */
[--C-:B------:R-:W-:Y:S01]  /*17720*/  FFMA.FTZ R29, R29, c[0x0][0x2d0], -R156.reuse ;  /* 0x0000b4001d1d7a23 */ /* 0x100fe2000001089c */
[----:B------:R-:W-:Y:S02]  /*17730*/  @P0 IADD3.X R145, R119, R231, RZ, P1, !PT ;  /* 0x000000e777910210 */ /* 0x000fe40000ffe4ff */
[----:B------:R-:W1:Y:S01]  /*17740*/  MUFU.EX2 R2, R2 ;  /* 0x0000000200027308 */ /* 0x000e620000000800 */
[----:B------:R-:W-:Y:S01]  /*17750*/  @P0 LEA R144, P1, R3, c[0x0][0x1c8], 0x1 ;  /* 0x0000720003900a11 */ /* 0x000fe200078208ff */
[----:B------:R-:W4:Y:S01]  /*17760*/  LDL.LU R241, [R1+0xc] ;  /* 0x00000c0001f17983 */ /* 0x000f220000300800 */
[----:B--2---:R-:W-:Y:S01]  /*17770*/  @P0 IADD3.X R5, R119, R239, RZ, P2, !PT ;  /* 0x000000ef77050210 */ /* 0x004fe200017fe4ff */
[--C-:B------:R-:W-:Y:S01]  /*17780*/  FFMA.FTZ R32, R32, c[0x0][0x2d0], -R156.reuse ;  /* 0x0000b40020207a23 */ /* 0x100fe2000001089c */
[----:B------:R-:W-:Y:S01]  /*17790*/  @P0 LEA.HI.X R119, R4, c[0x0][0x1cc], R145, 0x1, P3 ;  /* 0x0000730004770a11 */ /* 0x000fe200018f0c91 */
[--C-:B------:R-:W-:Y:S01]  /*177a0*/  FFMA.FTZ R33, R33, c[0x0][0x2d0], -R156.reuse ;  /* 0x0000b40021217a23 */ /* 0x100fe2000001089c */
[----:B------:R-:W-:Y:S01]  /*177b0*/  @P0 LEA.HI.X R145, R3, c[0x0][0x1cc], R5, 0x1, P1 ;  /* 0x0000730003910a11 */ /* 0x000fe200008f0c05 */
[----:B------:R-:W-:Y:S01]  /*177c0*/  FMUL.FTZ R3, R116, c[0x0][0x2d0] ;  /* 0x0000b40074037a20 */ /* 0x000fe20000410000 */
[----:B------:R-:W-:Y:S01]  /*177d0*/  @P0 IADD3 R4, P1, R118, UR10, RZ ;  /* 0x0000000a76040c10 */ /* 0x000fe2000ff3e0ff */
[----:B------:R2:W-:Y:S01]  /*177e0*/  @P0 LDGSTS.E.BYPASS.LTC128B.128 [R227+0x8100], [R118.64], !P5 ;  /* 0x0810000076e30fae */ /* 0x0005e2000e901d48 */
[----:B------:R5:W-:Y:S01]  /*177f0*/  MUFU.EX2 R231, R8 ;  /* 0x0000000800e77308 */ /* 0x000be20000000800 */
[--C-:B------:R-:W-:Y:S01]  /*17800*/  FFMA.FTZ R6, R6, c[0x0][0x2d0], -R3.reuse ;  /* 0x0000b40006067a23 */ /* 0x100fe20000010803 */
[----:B------:R-:W-:Y:S01]  /*17810*/  @P0 IADD3.X R5, R119, UR6, RZ, P1, !PT ;  /* 0x0000000677050c10 */ /* 0x000fe20008ffe4ff */
[--C-:B------:R-:W-:Y:S02]  /*17820*/  FFMA.FTZ R10, R10, c[0x0][0x2d0], -R3.reuse ;  /* 0x0000b4000a0a7a23 */ /* 0x100fe40000010803 */
[--C-:B------:R-:W-:Y:S02]  /*17830*/  FFMA.FTZ R11, R11, c[0x0][0x2d0], -R3.reuse ;  /* 0x0000b4000b0b7a23 */ /* 0x100fe40000010803 */
[----:B------:R2:W-:Y:S01]  /*17840*/  @P0 LDGSTS.E.BYPASS.LTC128B.128 [R227+0xc100], [R144.64], !P4 ;  /* 0x0c10000090e30fae */ /* 0x0005e2000e101d48 */
[--C-:B------:R-:W-:Y:S02]  /*17850*/  FFMA.FTZ R26, R26, c[0x0][0x2d0], -R3.reuse ;  /* 0x0000b4001a1a7a23 */ /* 0x100fe40000010803 */
[----:B------:R2:W-:Y:S01]  /*17860*/  MUFU.EX2 R188, R6 ;  /* 0x0000000600bc7308 */ /* 0x0005e20000000800 */
[--C-:B------:R-:W-:Y:S02]  /*17870*/  FFMA.FTZ R27, R27, c[0x0][0x2d0], -R3.reuse ;  /* 0x0000b4001b1b7a23 */ /* 0x100fe40000010803 */
[C---:B-1----:R-:W-:Y:S02]  /*17880*/  FMUL.FTZ R68, R2.reuse, R68 ;  /* 0x0000004402447220 */ /* 0x042fe40000410000 */
[----:B------:R1:W-:Y:S01]  /*17890*/  @P0 LDGSTS.E.BYPASS.LTC128B.128 [R227+0x9100], [R4.64], !P5 ;  /* 0x0910000004e30fae */ /* 0x0003e2000e901d48 */
[C---:B------:R-:W-:Y:S02]  /*178a0*/  FMUL.FTZ R69, R2.reuse, R69 ;  /* 0x0000004502457220 */ /* 0x040fe40000410000 */
[C---:B------:R-:W-:Y:S02]  /*178b0*/  FMUL.FTZ R72, R2.reuse, R72 ;  /* 0x0000004802487220 */ /* 0x040fe40000410000 */
[----:B------:R-:W1:Y:S01]  /*178c0*/  MUFU.EX2 R0, R0 ;  /* 0x0000000000007308 */ /* 0x000e620000000800 */
[----:B------:R-:W-:Y:S02]  /*178d0*/  FMUL.FTZ R73, R2, R73 ;  /* 0x0000004902497220 */ /* 0x000fe40000410000 */
[----:B------:R1:W-:Y:S01]  /*178e0*/  @P0 LDGSTS.E.BYPASS.LTC128B.128 [R227+0xd100], [R4.64+0x80], !P4 ;  /* 0x0d10008004e30fae */ /* 0x0003e2000e101d48 */
[----:B-----5:R-:W-:Y:S01]  /*178f0*/  @P0 IADD3 R8, P1, R4, UR10, RZ ;  /* 0x0000000a04080c10 */ /* 0x020fe2000ff3e0ff */
[----:B------:R-:W-:Y:S01]  /*17900*/  FMUL.FTZ R76, R2, R76 ;  /* 0x0000004c024c7220 */ /* 0x000fe20000410000 */
[----:B--2---:R-:W-:Y:S01]  /*17910*/  @P0 IADD3 R118, P3, R4, R235, RZ ;  /* 0x000000eb04760210 */ /* 0x004fe20007f7e0ff */
[C---:B------:R-:W-:Y:S01]  /*17920*/  FMUL.FTZ R77, R2.reuse, R77 ;  /* 0x0000004d024d7220 */ /* 0x040fe20000410000 */
[C---:B------:R-:W-:Y:S01]  /*17930*/  @P0 IADD3.X R9, R5.reuse, UR6, RZ, P1, !PT ;  /* 0x0000000605090c10 */ /* 0x040fe20008ffe4ff */
[C---:B------:R-:W-:Y:S01]  /*17940*/  FMUL.FTZ R80, R2.reuse, R80 ;  /* 0x0000005002507220 */ /* 0x040fe20000410000 */
[----:B------:R-:W-:Y:S01]  /*17950*/  @P0 IADD3.X R119, R5, R234, RZ, P3, !PT ;  /* 0x000000ea05770210 */ /* 0x000fe20001ffe4ff */
[----:B------:R2:W-:Y:S01]  /*17960*/  MUFU.EX2 R166, R10 ;  /* 0x0000000a00a67308 */ /* 0x0005e20000000800 */
[----:B------:R-:W-:Y:S01]  /*17970*/  FMUL.FTZ R81, R2, R81 ;  /* 0x0000005102517220 */ /* 0x000fe20000410000 */
[----:B------:R5:W-:Y:S01]  /*17980*/  @P0 LDGSTS.E.BYPASS.LTC128B.128 [R227+0xa100], [R8.64], !P5 ;  /* 0x0a10000008e30fae */ /* 0x000be2000e901d48 */
[--C-:B------:R-:W-:Y:S01]  /*17990*/  FFMA.FTZ R144, R7, c[0x0][0x2d0], -R3.reuse ;  /* 0x0000b40007907a23 */ /* 0x100fe20000010803 */
[----:B------:R-:W-:Y:S01]  /*179a0*/  @P0 IADD3 R6, P2, R8, UR10, RZ ;  /* 0x0000000a08060c10 */ /* 0x000fe2000ff5e0ff */
[C---:B------:R-:W-:Y:S02]  /*179b0*/  FMUL.FTZ R84, R2.reuse, R84 ;  /* 0x0000005402547220 */ /* 0x040fe40000410000 */
[C---:B------:R-:W-:Y:S01]  /*179c0*/  FMUL.FTZ R85, R2.reuse, R85 ;  /* 0x0000005502557220 */ /* 0x040fe20000410000 */
[C---:B------:R-:W-:Y:S01]  /*179d0*/  @P0 IADD3.X R7, R9.reuse, UR6, RZ, P2, !PT ;  /* 0x0000000609070c10 */ /* 0x040fe200097fe4ff */
[C---:B------:R-:W-:Y:S01]  /*179e0*/  FMUL.FTZ R88, R2.reuse, R88 ;  /* 0x0000005802587220 */ /* 0x040fe20000410000 */
[----:B------:R5:W-:Y:S01]  /*179f0*/  @P0 LDGSTS.E.BYPASS.LTC128B.128 [R227+0xe100], [R118.64], !P4 ;  /* 0x0e10000076e30fae */ /* 0x000be2000e101d48 */
[----:B------:R5:W-:Y:S01]  /*17a00*/  MUFU.EX2 R167, R144 ;  /* 0x0000009000a77308 */ /* 0x000be20000000800 */
[----:B------:R-:W-:Y:S02]  /*17a10*/  FMUL.FTZ R89, R2, R89 ;  /* 0x0000005902597220 */ /* 0x000fe40000410000 */
[C---:B-1----:R-:W-:Y:S02]  /*17a20*/  FMUL.FTZ R70, R0.reuse, R70 ;  /* 0x0000004600467220 */ /* 0x042fe40000410000 */
[----:B------:R-:W-:Y:S02]  /*17a30*/  FMUL.FTZ R71, R0, R71 ;  /* 0x0000004700477220 */ /* 0x000fe40000410000 */
[----:B------:R1:W-:Y:S01]  /*17a40*/  @P0 LDGSTS.E.BYPASS.LTC128B.128 [R227+0xb100], [R6.64], !P5 ;  /* 0x0b10000006e30fae */ /* 0x0003e2000e901d48 */
[----:B------:R-:W-:Y:S01]  /*17a50*/  @P0 IADD3 R4, P1, R8, R235, RZ ;  /* 0x000000eb08040210 */ /* 0x000fe20007f3e0ff */
[C---:B------:R-:W-:Y:S01]  /*17a60*/  FMUL.FTZ R74, R0.reuse, R74 ;  /* 0x0000004a004a7220 */ /* 0x040fe20000410000 */
[----:B------:R-:W1:Y:S01]  /*17a70*/  MUFU.EX2 R165, R11 ;  /* 0x0000000b00a57308 */ /* 0x000e620000000800 */
[C---:B------:R-:W-:Y:S01]  /*17a80*/  FMUL.FTZ R75, R0.reuse, R75 ;  /* 0x0000004b004b7220 */ /* 0x040fe20000410000 */
[----:B------:R-:W-:Y:S01]  /*17a90*/  @P0 IADD3.X R5, R9, R234, RZ, P1, !PT ;  /* 0x000000ea09050210 */ /* 0x000fe20000ffe4ff */
[C---:B--2---:R-:W-:Y:S02]  /*17aa0*/  FMUL.FTZ R10, R0.reuse, R126 ;  /* 0x0000007e000a7220 */ /* 0x044fe40000410000 */
[----:B------:R-:W-:Y:S02]  /*17ab0*/  FMUL.FTZ R78, R0, R78 ;  /* 0x0000004e004e7220 */ /* 0x000fe40000410000 */
[----:B------:R2:W-:Y:S01]  /*17ac0*/  @P0 LDGSTS.E.BYPASS.LTC128B.128 [R227+0xf100], [R4.64], !P4 ;  /* 0x0f10000004e30fae */ /* 0x0005e2000e101d48 */
[C---:B-----5:R-:W-:Y:S02]  /*17ad0*/  FMUL.FTZ R8, R2.reuse, R124 ;  /* 0x0000007c02087220 */ /* 0x060fe40000410000 */
[----:B------:R-:W-:Y:S01]  /*17ae0*/  FMUL.FTZ R9, R2, R125 ;  /* 0x0000007d02097220 */ /* 0x000fe20000410000 */
[----:B------:R-:W-:Y:S01]  /*17af0*/  MUFU.EX2 R194, R24 ;  /* 0x0000001800c27308 */ /* 0x000fe20000000800 */
[C---:B------:R-:W-:Y:S02]  /*17b00*/  FMUL.FTZ R79, R0.reuse, R79 ;  /* 0x0000004f004f7220 */ /* 0x040fe40000410000 */
[C---:B------:R-:W-:Y:S01]  /*17b10*/  FMUL.FTZ R82, R0.reuse, R82 ;  /* 0x0000005200527220 */ /* 0x040fe20000410000 */
[----:B------:R-:W5:Y:S01]  /*17b20*/  LDSM.16.MT88.4 R144, [R205+0x100] ;  /* 0x00010000cd90783b */ /* 0x000f620000004200 */
[C---:B------:R-:W-:Y:S02]  /*17b30*/  FMUL.FTZ R83, R0.reuse, R83 ;  /* 0x0000005300537220 */ /* 0x040fe40000410000 */
[C---:B------:R-:W-:Y:S02]  /*17b40*/  FMUL.FTZ R86, R0.reuse, R86 ;  /* 0x0000005600567220 */ /* 0x040fe40000410000 */
[C---:B------:R-:W-:Y:S01]  /*17b50*/  FMUL.FTZ R87, R0.reuse, R87 ;  /* 0x0000005700577220 */ /* 0x040fe20000410000 */
[----:B------:R-:W-:Y:S01]  /*17b60*/  MUFU.EX2 R193, R25 ;  /* 0x0000001900c17308 */ /* 0x000fe20000000800 */
[C---:B------:R-:W-:Y:S01]  /*17b70*/  FMUL.FTZ R90, R0.reuse, R90 ;  /* 0x0000005a005a7220 */ /* 0x040fe20000410000 */
[----:B------:R-:W5:Y:S01]  /*17b80*/  LDSM.16.MT88.4 R148, [R206+0x100] ;  /* 0x00010000ce94783b */ /* 0x000f620000004200 */
[----:B-1----:R-:W-:Y:S01]  /*17b90*/  FMUL.FTZ R6, R0, R122 ;  /* 0x0000007a00067220 */ /* 0x002fe20000410000 */
[----:B------:R-:W-:Y:S01]  /*17ba0*/  F2FP.PACK_AB R122, R230, R231 ;  /* 0x000000e7e67a723e */ /* 0x000fe200000000ff */
[C---:B------:R-:W-:Y:S01]  /*17bb0*/  FMUL.FTZ R7, R0.reuse, R123 ;  /* 0x0000007b00077220 */ /* 0x040fe20000410000 */
[----:B------:R-:W-:Y:S01]  /*17bc0*/  F2FP.PACK_AB R123, R165, R166 ;  /* 0x000000a6a57b723e */ /* 0x000fe200000000ff */
[C---:B------:R-:W-:Y:S02]  /*17bd0*/  FMUL.FTZ R11, R0.reuse, R127 ;  /* 0x0000007f000b7220 */ /* 0x040fe40000410000 */
[----:B------:R-:W-:Y:S01]  /*17be0*/  FMUL.FTZ R91, R0, R91 ;  /* 0x0000005b005b7220 */ /* 0x000fe20000410000 */
[----:B------:R-:W1:Y:S01]  /*17bf0*/  LDSM.16.MT88.4 R152, [R209+0x100] ;  /* 0x00010000d198783b */ /* 0x000e620000004200 */
[----:B------:R-:W-:Y:S01]  /*17c00*/  MUFU.EX2 R158, R26 ;  /* 0x0000001a009e7308 */ /* 0x000fe20000000800 */
[--C-:B------:R-:W-:Y:S02]  /*17c10*/  FFMA.FTZ R30, R30, c[0x0][0x2d0], -R3.reuse ;  /* 0x0000b4001e1e7a23 */ /* 0x100fe40000010803 */
[----:B--2---:R-:W-:Y:S01]  /*17c20*/  FMUL.FTZ R4, R2, R120 ;  /* 0x0000007802047220 */ /* 0x004fe20000410000 */
[----:B------:R-:W-:Y:S01]  /*17c30*/  F2FP.PACK_AB R120, R232, R233 ;  /* 0x000000e9e878723e */ /* 0x000fe200000000ff */
[----:B------:R-:W-:Y:S01]  /*17c40*/  FMUL.FTZ R5, R2, R121 ;  /* 0x0000007902057220 */ /* 0x000fe20000410000 */
[----:B------:R-:W-:Y:S01]  /*17c50*/  F2FP.PACK_AB R121, R167, R188 ;  /* 0x000000bca779723e */ /* 0x000fe200000000ff */
[----:B------:R-:W2:Y:S01]  /*17c60*/  LDSM.16.MT88.4 R124, [R208+0x100] ;  /* 0x00010000d07c783b */ /* 0x000ea20000004200 */
[--C-:B------:R-:W-:Y:S02]  /*17c70*/  FFMA.FTZ R31, R31, c[0x0][0x2d0], -R3.reuse ;  /* 0x0000b4001f1f7a23 */ /* 0x100fe40000010803 */
[----:B------:R1:W-:Y:S01]  /*17c80*/  MUFU.EX2 R157, R27 ;  /* 0x0000001b009d7308 */ /* 0x0003e20000000800 */
[--C-:B------:R-:W-:Y:S02]  /*17c90*/  FFMA.FTZ R34, R34, c[0x0][0x2d0], -R3.reuse ;  /* 0x0000b40022227a23 */ /* 0x100fe40000010803 */
[--C-:B------:R-:W-:Y:S02]  /*17ca0*/  FFMA.FTZ R35, R35, c[0x0][0x2d0], -R3.reuse ;  /* 0x0000b40023237a23 */ /* 0x100fe40000010803 */
[----:B------:R-:W0:Y:S01]  /*17cb0*/  LDGDEPBAR ;  /* 0x00000000000079af */ /* 0x000e220000000000 */
[--C-:B------:R-:W-:Y:S02]  /*17cc0*/  FFMA.FTZ R36, R36, c[0x0][0x2d0], -R156.reuse ;  /* 0x0000b40024247a23 */ /* 0x100fe4000001089c */
[--C-:B------:R-:W-:Y:S02]  /*17cd0*/  FFMA.FTZ R37, R37, c[0x0][0x2d0], -R156.reuse ;  /* 0x0000b40025257a23 */ /* 0x100fe4000001089c */
[----:B------:R-:W-:Y:S01]  /*17ce0*/  MUFU.EX2 R192, R28 ;  /* 0x0000001c00c07308 */ /* 0x000fe20000000800 */
[--C-:B------:R-:W-:Y:S01]  /*17cf0*/  FFMA.FTZ R40, R40, c[0x0][0x2d0], -R156.reuse ;  /* 0x0000b40028287a23 */ /* 0x100fe2000001089c */
[C---:B-----5:R-:W-:Y:S05]  /*17d00*/  HMMA.16816.F32 R4, R120.reuse, R144, R4 ;  /* 0x000000907804723c */ /* 0x060fea0000001804 */
[--C-:B------:R-:W-:Y:S03]  /*17d10*/  FFMA.FTZ R41, R41, c[0x0][0x2d0], -R156.reuse ;  /* 0x0000b40029297a23 */ /* 0x100fe6000001089c */
[----:B------:R-:W-:Y:S01]  /*17d20*/  MUFU.EX2 R190, R29 ;  /* 0x0000001d00be7308 */ /* 0x000fe20000000800 */
[C---:B------:R-:W-:Y:S01]  /*17d30*/  HMMA.16816.F32 R8, R120.reuse, R146, R8 ;  /* 0x000000927808723c */ /* 0x040fe20000001808 */
[----:B------:R-:W5:Y:S02]  /*17d40*/  LDSM.16.MT88.4 R144, [R205+0x4100] ;  /* 0x00410000cd90783b */ /* 0x000f640000004200 */
[--C-:B------:R-:W-:Y:S02]  /*17d50*/  FFMA.FTZ R38, R38, c[0x0][0x2d0], -R3.reuse ;  /* 0x0000b40026267a23 */ /* 0x100fe40000010803 */
[--C-:B------:R-:W-:Y:S03]  /*17d60*/  FFMA.FTZ R39, R39, c[0x0][0x2d0], -R3.reuse ;  /* 0x0000b40027277a23 */ /* 0x100fe60000010803 */
[C---:B------:R-:W-:Y:S01]  /*17d70*/  HMMA.16816.F32 R68, R120.reuse, R148, R68 ;  /* 0x000000947844723c */ /* 0x040fe20000001844 */
[----:B-1----:R-:W-:Y:S01]  /*17d80*/  LDSM.16.MT88.4 R24, [R206+0x1100] ;  /* 0x00110000ce18783b */ /* 0x002fe20000004200 */
[----:B------:R-:W-:Y:S02]  /*17d90*/  MUFU.EX2 R191, R32 ;  /* 0x0000002000bf7308 */ /* 0x000fe40000000800 */
[--C-:B------:R-:W-:Y:S02]  /*17da0*/  FFMA.FTZ R42, R42, c[0x0][0x2d0], -R3.reuse ;  /* 0x0000b4002a2a7a23 */ /* 0x100fe40000010803 */
[--C-:B------:R-:W-:Y:S02]  /*17db0*/  FFMA.FTZ R43, R43, c[0x0][0x2d0], -R3.reuse ;  /* 0x0000b4002b2b7a23 */ /* 0x100fe40000010803 */
[C---:B------:R-:W-:Y:S01]  /*17dc0*/  HMMA.16816.F32 R72, R120.reuse, R150, R72 ;  /* 0x000000967848723c */ /* 0x040fe20000001848 */
[----:B------:R-:W1:Y:S03]  /*17dd0*/  LDSM.16.MT88.4 R148, [R206+0x4100] ;  /* 0x00410000ce94783b */ /* 0x000e660000004200 */
[----:B------:R-:W-:Y:S01]  /*17de0*/  MUFU.EX2 R189, R33 ;  /* 0x0000002100bd7308 */ /* 0x000fe20000000800 */
[--C-:B------:R-:W-:Y:S02]  /*17df0*/  FFMA.FTZ R44, R44, c[0x0][0x2d0], -R156.reuse ;  /* 0x0000b4002c2c7a23 */ /* 0x100fe4000001089c */
[--C-:B------:R-:W-:Y:S01]  /*17e00*/  FFMA.FTZ R45, R45, c[0x0][0x2d0], -R156.reuse ;  /* 0x0000b4002d2d7a23 */ /* 0x100fe2000001089c */
[C---:B------:R-:W-:Y:S04]  /*17e10*/  HMMA.16816.F32 R76, R120.reuse, R152, R76 ;  /* 0x00000098784c723c */ /* 0x040fe8000000184c */
[--C-:B------:R-:W-:Y:S02]  /*17e20*/  FFMA.FTZ R46, R46, c[0x0][0x2d0], -R3.reuse ;  /* 0x0000b4002e2e7a23 */ /* 0x100fe40000010803 */
[----:B------:R-:W-:Y:S01]  /*17e30*/  MUFU.EX2 R153, R34 ;  /* 0x0000002200997308 */ /* 0x000fe20000000800 */
[--C-:B------:R-:W-:Y:S01]  /*17e40*/  FFMA.FTZ R47, R47, c[0x0][0x2d0], -R3.reuse ;  /* 0x0000b4002f2f7a23 */ /* 0x100fe20000010803 */
[C---:B------:R-:W-:Y:S04]  /*17e50*/  HMMA.16816.F32 R80, R120.reuse, R154, R80 ;  /* 0x0000009a7850723c */ /* 0x040fe80000001850 */
[--C-:B------:R-:W-:Y:S02]  /*17e60*/  FFMA.FTZ R48, R48, c[0x0][0x2d0], -R156.reuse ;  /* 0x0000b40030307a23 */ /* 0x100fe4000001089c */
[--C-:B------:R-:W-:Y:S02]  /*17e70*/  FFMA.FTZ R49, R49, c[0x0][0x2d0], -R156.reuse ;  /* 0x0000b40031317a23 */ /* 0x100fe4000001089c */
[C---:B--2---:R-:W-:Y:S01]  /*17e80*/  HMMA.16816.F32 R84, R120.reuse, R124, R84 ;  /* 0x0000007c7854723c */ /* 0x044fe20000001854 */
[----:B------:R-:W-:Y:S03]  /*17e90*/  MUFU.EX2 R155, R30 ;  /* 0x0000001e009b7308 */ /* 0x000fe60000000800 */
[--C-:B------:R-:W-:Y:S02]  /*17ea0*/  FFMA.FTZ R50, R50, c[0x0][0x2d0], -R3.reuse ;  /* 0x0000b40032327a23 */ /* 0x100fe40000010803 */
[--C-:B------:R-:W-:Y:S02]  /*17eb0*/  FFMA.FTZ R51, R51, c[0x0][0x2d0], -R3.reuse ;  /* 0x0000b40033337a23 */ /* 0x100fe40000010803 */
[C---:B------:R-:W-:Y:S01]  /*17ec0*/  HMMA.16816.F32 R88, R120.reuse, R126, R88 ;  /* 0x0000007e7858723c */ /* 0x040fe20000001858 */
[----:B------:R-:W2:Y:S02]  /*17ed0*/  LDSM.16.MT88.4 R124, [R209+0x4100] ;  /* 0x00410000d17c783b */ /* 0x000ea40000004200 */
[----:B------:R1:W-:Y:S01]  /*17ee0*/  MUFU.EX2 R154, R31 ;  /* 0x0000001f009a7308 */ /* 0x0003e20000000800 */
[C---:B------:R-:W-:Y:S02]  /*17ef0*/  FMUL.FTZ R92, R2.reuse, R92 ;  /* 0x0000005c025c7220 */ /* 0x040fe40000410000 */
[----:B------:R-:W-:Y:S02]  /*17f00*/  FMUL.FTZ R93, R2, R93 ;  /* 0x0000005d025d7220 */ /* 0x000fe40000410000 */
[C---:B------:R-:W-:Y:S04]  /*17f10*/  FMUL.FTZ R94, R0.reuse, R94 ;  /* 0x0000005e005e7220 */ /* 0x040fe80000410000 */
[----:B------:R-:W-:Y:S01]  /*17f20*/  FMUL.FTZ R95, R0, R95 ;  /* 0x0000005f005f7220 */ /* 0x000fe20000410000 */
[----:B------:R2:W-:Y:S01]  /*17f30*/  MUFU.EX2 R152, R35 ;  /* 0x0000002300987308 */ /* 0x0005e20000000800 */
[--C-:B------:R-:W-:Y:S02]  /*17f40*/  FFMA.FTZ R12, R12, c[0x0][0x2d0], -R156.reuse ;  /* 0x0000b4000c0c7a23 */ /* 0x100fe4000001089c */
[--C-:B------:R-:W-:Y:S02]  /*17f50*/  FFMA.FTZ R13, R13, c[0x0][0x2d0], -R156.reuse ;  /* 0x0000b4000d0d7a23 */ /* 0x100fe4000001089c */
[--C-:B------:R-:W-:Y:S01]  /*17f60*/  FFMA.FTZ R14, R14, c[0x0][0x2d0], -R3.reuse ;  /* 0x0000b4000e0e7a23 */ /* 0x100fe20000010803 */
[C---:B-----5:R-:W-:Y:S03]  /*17f70*/  HMMA.16816.F32 R92, R120.reuse, R144, R92 ;  /* 0x00000090785c723c */ /* 0x060fe6000000185c */
[--C-:B------:R-:W-:Y:S01]  /*17f80*/  FFMA.FTZ R15, R15, c[0x0][0x2d0], -R3.reuse ;  /* 0x0000b4000f0f7a23 */ /* 0x100fe20000010803 */
[----:B------:R5:W-:Y:S01]  /*17f90*/  MUFU.EX2 R229, R12 ;  /* 0x0000000c00e57308 */ /* 0x000be20000000800 */
[C---:B------:R-:W-:Y:S02]  /*17fa0*/  FMUL.FTZ R96, R2.reuse, R96 ;  /* 0x0000006002607220 */ /* 0x040fe40000410000 */
[----:B------:R-:W-:Y:S01]  /*17fb0*/  FMUL.FTZ R97, R2, R97 ;  /* 0x0000006102617220 */ /* 0x000fe20000410000 */
[----:B-1----:R-:W-:Y:S01]  /*17fc0*/  LDSM.16.MT88.4 R28, [R206+0x1900] ;  /* 0x00190000ce1c783b */ /* 0x002fe20000004200 */
[C---:B------:R-:W-:Y:S03]  /*17fd0*/  FMUL.FTZ R98, R0.reuse, R98 ;  /* 0x0000006200627220 */ /* 0x040fe60000410000 */
[----:B------:R-:W-:Y:S02]  /*17fe0*/  FMUL.FTZ R99, R0, R99 ;  /* 0x0000006300637220 */ /* 0x000fe40000410000 */
[----:B------:R1:W1:Y:S01]  /*17ff0*/  MUFU.EX2 R203, R13 ;  /* 0x0000000d00cb7308 */ /* 0x0002620000000800 */
[C---:B------:R-:W-:Y:S02]  /*18000*/  FMUL.FTZ R100, R2.reuse, R100 ;  /* 0x0000006402647220 */ /* 0x040fe40000410000 */
[----:B------:R-:W-:Y:S01]  /*18010*/  FMUL.FTZ R101, R2, R101 ;  /* 0x0000006502657220 */ /* 0x000fe20000410000 */
[----:B--2---:R-:W-:Y:S01]  /*18020*/  LDSM.16.MT88.4 R32, [R209+0x1900] ;  /* 0x00190000d120783b */ /* 0x004fe20000004200 */
[C---:B------:R-:W-:Y:S03]  /*18030*/  HMMA.16816.F32 R96, R120.reuse, R146, R96 ;  /* 0x000000927860723c */ /* 0x040fe60000001860 */
[C---:B------:R-:W-:Y:S02]  /*18040*/  FMUL.FTZ R102, R0.reuse, R102 ;  /* 0x0000006600667220 */ /* 0x040fe40000410000 */
[----:B------:R2:W-:Y:S01]  /*18050*/  MUFU.EX2 R164, R14 ;  /* 0x0000000e00a47308 */ /* 0x0005e20000000800 */
[----:B------:R-:W-:Y:S01]  /*18060*/  FMUL.FTZ R103, R0, R103 ;  /* 0x0000006700677220 */ /* 0x000fe20000410000 */
[----:B------:R-:W3:Y:S01]  /*18070*/  LDSM.16.MT88.4 R144, [R208+0x4100] ;  /* 0x00410000d090783b */ /* 0x000ee20000004200 */
[--C-:B------:R-:W-:Y:S04]  /*18080*/  FFMA.FTZ R16, R16, c[0x0][0x2d0], -R156.reuse ;  /* 0x0000b40010107a23 */ /* 0x100fe8000001089c */
[--C-:B------:R-:W-:Y:S01]  /*18090*/  FFMA.FTZ R17, R17, c[0x0][0x2d0], -R156.reuse ;  /* 0x0000b40011117a23 */ /* 0x100fe2000001089c */
[C---:B------:R-:W-:Y:S02]  /*180a0*/  HMMA.16816.F32 R100, R120.reuse, R148, R100 ;  /* 0x000000947864723c */ /* 0x040fe40000001864 */
[----:B------:R2:W-:Y:S01]  /*180b0*/  MUFU.EX2 R163, R15 ;  /* 0x0000000f00a37308 */ /* 0x0005e20000000800 */
[--C-:B------:R-:W-:Y:S02]  /*180c0*/  FFMA.FTZ R18, R18, c[0x0][0x2d0], -R3.reuse ;  /* 0x0000b40012127a23 */ /* 0x100fe40000010803 */
[--C-:B------:R-:W-:Y:S02]  /*180d0*/  FFMA.FTZ R19, R19, c[0x0][0x2d0], -R3.reuse ;  /* 0x0000b40013137a23 */ /* 0x100fe40000010803 */
[C---:B------:R-:W-:Y:S02]  /*180e0*/  FMUL.FTZ R104, R2.reuse, R104 ;  /* 0x0000006802687220 */ /* 0x040fe40000410000 */
[----:B------:R-:W-:Y:S03]  /*180f0*/  FMUL.FTZ R105, R2, R105 ;  /* 0x0000006902697220 */ /* 0x000fe60000410000 */
[----:B------:R2:W-:Y:S01]  /*18100*/  MUFU.EX2 R202, R16 ;  /* 0x0000001000ca7308 */ /* 0x0005e20000000800 */
[C---:B------:R-:W-:Y:S02]  /*18110*/  FMUL.FTZ R106, R0.reuse, R106 ;  /* 0x0000006a006a7220 */ /* 0x040fe40000410000 */
[----:B------:R-:W-:Y:S02]  /*18120*/  FMUL.FTZ R107, R0, R107 ;  /* 0x0000006b006b7220 */ /* 0x000fe40000410000 */
[C---:B-----5:R-:W-:Y:S02]  /*18130*/  FMUL.FTZ R12, R2.reuse, R128 ;  /* 0x00000080020c7220 */ /* 0x060fe40000410000 */
[----:B-1----:R-:W-:Y:S02]  /*18140*/  FMUL.FTZ R13, R2, R129 ;  /* 0x00000081020d7220 */ /* 0x002fe40000410000 */
[----:B--2---:R-:W-:Y:S01]  /*18150*/  FMUL.FTZ R14, R0, R130 ;  /* 0x00000082000e7220 */ /* 0x004fe20000410000 */
[C---:B------:R-:W-:Y:S01]  /*18160*/  HMMA.16816.F32 R104, R120.reuse, R150, R104 ;  /* 0x000000967868723c */ /* 0x040fe20000001868 */
[----:B------:R1:W2:Y:S01]  /*18170*/  MUFU.EX2 R201, R17 ;  /* 0x0000001100c97308 */ /* 0x0002a20000000800 */
[----:B------:R-:W-:Y:S01]  /*18180*/  LDSM.16.MT88.4 R148, [R208+0x900] ;  /* 0x00090000d094783b */ /* 0x000fe20000004200 */
[----:B------:R-:W-:Y:S02]  /*18190*/  FMUL.FTZ R108, R2, R108 ;  /* 0x0000006c026c7220 */ /* 0x000fe40000410000 */
[----:B------:R-:W-:Y:S02]  /*181a0*/  FMUL.FTZ R15, R0, R131 ;  /* 0x00000083000f7220 */ /* 0x000fe40000410000 */
[----:B------:R-:W-:Y:S02]  /*181b0*/  FMUL.FTZ R109, R2, R109 ;  /* 0x0000006d026d7220 */ /* 0x000fe40000410000 */
[C---:B------:R-:W-:Y:S01]  /*181c0*/  FMUL.FTZ R110, R0.reuse, R110 ;  /* 0x0000006e006e7220 */ /* 0x040fe20000410000 */
[----:B------:R-:W5:Y:S01]  /*181d0*/  LDSM.16.MT88.4 R128, [R205+0x900] ;  /* 0x00090000cd80783b */ /* 0x000f620000004200 */
[----:B------:R2:W-:Y:S01]  /*181e0*/  MUFU.EX2 R162, R18 ;  /* 0x0000001200a27308 */ /* 0x0005e20000000800 */
[C---:B------:R-:W-:Y:S03]  /*181f0*/  HMMA.16816.F32 R12, R120.reuse, R124, R12 ;  /* 0x0000007c780c723c */ /* 0x040fe6000000180c */
[----:B------:R-:W-:Y:S02]  /*18200*/  FMUL.FTZ R111, R0, R111 ;  /* 0x0000006f006f7220 */ /* 0x000fe40000410000 */
[C---:B------:R-:W-:Y:S02]  /*18210*/  FMUL.FTZ R16, R2.reuse, R132 ;  /* 0x0000008402107220 */ /* 0x040fe40000410000 */
[C---:B------:R-:W-:Y:S02]  /*18220*/  FMUL.FTZ R112, R2.reuse, R112 ;  /* 0x0000007002707220 */ /* 0x040fe40000410000 */
[----:B------:R3:W3:Y:S01]  /*18230*/  MUFU.EX2 R161, R19 ;  /* 0x0000001300a17308 */ /* 0x0006e20000000800 */
[C---:B------:R-:W-:Y:S01]  /*18240*/  HMMA.16816.F32 R108, R120.reuse, R126, R108 ;  /* 0x0000007e786c723c */ /* 0x040fe2000000186c */
[----:B------:R-:W4:Y:S02]  /*18250*/  LDSM.16.MT88.4 R124, [R206+0x900] ;  /* 0x00090000ce7c783b */ /* 0x000f240000004200 */
[C---:B-1----:R-:W-:Y:S02]  /*18260*/  FMUL.FTZ R17, R2.reuse, R133 ;  /* 0x0000008502117220 */ /* 0x042fe40000410000 */
[----:B------:R-:W-:Y:S02]  /*18270*/  FMUL.FTZ R113, R2, R113 ;  /* 0x0000007102717220 */ /* 0x000fe40000410000 */
[C---:B------:R-:W-:Y:S02]  /*18280*/  FMUL.FTZ R114, R0.reuse, R114 ;  /* 0x0000007200727220 */ /* 0x040fe40000410000 */
[----:B------:R-:W-:Y:S01]  /*18290*/  FMUL.FTZ R115, R0, R115 ;  /* 0x0000007300737220 */ /* 0x000fe20000410000 */
[----:B------:R-:W-:Y:S02]  /*182a0*/  MUFU.EX2 R119, R50 ;  /* 0x0000003200777308 */ /* 0x000fe40000000800 */
[--C-:B------:R-:W-:Y:S02]  /*182b0*/  FFMA.FTZ R20, R20, c[0x0][0x2d0], -R156.reuse ;  /* 0x0000b40014147a23 */ /* 0x100fe4000001089c */
[----:B--2---:R-:W-:Y:S02]  /*182c0*/  FMUL.FTZ R18, R0, R134 ;  /* 0x0000008600127220 */ /* 0x004fe40000410000 */
[--C-:B------:R-:W-:Y:S02]  /*182d0*/  FFMA.FTZ R21, R21, c[0x0][0x2d0], -R156.reuse ;  /* 0x0000b40015157a23 */ /* 0x100fe4000001089c */
[--C-:B------:R-:W-:Y:S02]  /*182e0*/  FFMA.FTZ R22, R22, c[0x0][0x2d0], -R3.reuse ;  /* 0x0000b40016167a23 */ /* 0x100fe40000010803 */
[----:B------:R-:W-:Y:S01]  /*182f0*/  MUFU.EX2 R118, R51 ;  /* 0x0000003300767308 */ /* 0x000fe20000000800 */
[--C-:B------:R-:W-:Y:S02]  /*18300*/  FFMA.FTZ R23, R23, c[0x0][0x2d0], -R3.reuse ;  /* 0x0000b40017177a23 */ /* 0x100fe40000010803 */
[----:B---3--:R-:W-:Y:S02]  /*18310*/  FMUL.FTZ R19, R0, R135 ;  /* 0x0000008700137220 */ /* 0x008fe40000410000 */
[----:B------:R-:W1:Y:S01]  /*18320*/  LDSM.16.MT88.4 R132, [R209+0x900] ;  /* 0x00090000d184783b */ /* 0x000e620000004200 */
[--C-:B------:R-:W-:Y:S02]  /*18330*/  FFMA.FTZ R65, R65, c[0x0][0x2d0], -R156.reuse ;  /* 0x0000b40041417a23 */ /* 0x100fe4000001089c */
[--C-:B------:R-:W-:Y:S02]  /*18340*/  FFMA.FTZ R52, R52, c[0x0][0x2d0], -R156.reuse ;  /* 0x0000b40034347a23 */ /* 0x100fe4000001089c */
[C---:B------:R-:W-:Y:S01]  /*18350*/  HMMA.16816.F32 R16, R120.reuse, R144, R16 ;  /* 0x000000907810723c */ /* 0x040fe20000001810 */
[----:B------:R-:W-:Y:S02]  /*18360*/  MUFU.EX2 R200, R20 ;  /* 0x0000001400c87308 */ /* 0x000fe40000000800 */
[--C-:B------:R-:W-:Y:S02]  /*18370*/  FFMA.FTZ R53, R53, c[0x0][0x2d0], -R156.reuse ;  /* 0x0000b40035357a23 */ /* 0x100fe4000001089c */
[--C-:B------:R-:W-:Y:S02]  /*18380*/  FFMA.FTZ R56, R56, c[0x0][0x2d0], -R156.reuse ;  /* 0x0000b40038387a23 */ /* 0x100fe4000001089c */
[--C-:B------:R-:W-:Y:S01]  /*18390*/  FFMA.FTZ R57, R57, c[0x0][0x2d0], -R156.reuse ;  /* 0x0000b40039397a23 */ /* 0x100fe2000001089c */
[----:B------:R-:W-:Y:S01]  /*183a0*/  HMMA.16816.F32 R112, R120, R146, R112 ;  /* 0x000000927870723c */ /* 0x000fe20000001870 */
[----:B------:R-:W2:Y:S02]  /*183b0*/  LDSM.16.MT88.4 R144, [R205+0x4900] ;  /* 0x00490000cd90783b */ /* 0x000ea40000004200 */
[----:B------:R-:W-:Y:S01]  /*183c0*/  MUFU.EX2 R65, R65 ;  /* 0x0000004100417308 */ /* 0x000fe20000000800 */
[--C-:B------:R-:W-:Y:S02]  /*183d0*/  FFMA.FTZ R54, R54, c[0x0][0x2d0], -R3.reuse ;  /* 0x0000b40036367a23 */ /* 0x100fe40000010803 */
[--C-:B------:R-:W-:Y:S01]  /*183e0*/  FFMA.FTZ R55, R55, c[0x0][0x2d0], -R3.reuse ;  /* 0x0000b40037377a23 */ /* 0x100fe20000010803 */
[----:B------:R-:W-:Y:S01]  /*183f0*/  F2FP.PACK_AB R120, R203, R229 ;  /* 0x000000e5cb78723e */ /* 0x000fe200000000ff */
[--C-:B------:R-:W-:Y:S01]  /*18400*/  FFMA.FTZ R58, R58, c[0x0][0x2d0], -R3.reuse ;  /* 0x0000b4003a3a7a23 */ /* 0x100fe20000010803 */
[----:B------:R-:W-:Y:S03]  /*18410*/  F2FP.PACK_AB R122, R201, R202 ;  /* 0x000000cac97a723e */ /* 0x000fe600000000ff */
[----:B------:R-:W-:Y:S01]  /*18420*/  F2FP.PACK_AB R121, R163, R164 ;  /* 0x000000a4a379723e */ /* 0x000fe200000000ff */
[----:B------:R-:W3:Y:S01]  /*18430*/  MUFU.EX2 R195, R21 ;  /* 0x0000001500c37308 */ /* 0x000ee20000000800 */
[----:B------:R-:W-:Y:S01]  /*18440*/  F2FP.PACK_AB R123, R161, R162 ;  /* 0x000000a2a17b723e */ /* 0x000fe200000000ff */
[--C-:B------:R-:W-:Y:S02]  /*18450*/  FFMA.FTZ R59, R59, c[0x0][0x2d0], -R3.reuse ;  /* 0x0000b4003b3b7a23 */ /* 0x100fe40000010803 */
[--C-:B------:R-:W-:Y:S02]  /*18460*/  FFMA.FTZ R60, R60, c[0x0][0x2d0], -R156.reuse ;  /* 0x0000b4003c3c7a23 */ /* 0x100fe4000001089c */
[--C-:B------:R-:W-:Y:S02]  /*18470*/  FFMA.FTZ R61, R61, c[0x0][0x2d0], -R156.reuse ;  /* 0x0000b4003d3d7a23 */ /* 0x100fe4000001089c */
[C---:B-----5:R-:W-:Y:S02]  /*18480*/  HMMA.16816.F32 R4, R120.reuse, R128, R4 ;  /* 0x000000807804723c */ /* 0x060fe40000001804 */
[----:B------:R5:W-:Y:S01]  /*18490*/  MUFU.EX2 R160, R22 ;  /* 0x0000001600a07308 */ /* 0x000be20000000800 */
[----:B------:R-:W-:Y:S02]  /*184a0*/  FFMA.FTZ R64, R64, c[0x0][0x2d0], -R156 ;  /* 0x0000b40040407a23 */ /* 0x000fe4000001089c */
[--C-:B------:R-:W-:Y:S02]  /*184b0*/  FFMA.FTZ R62, R62, c[0x0][0x2d0], -R3.reuse ;  /* 0x0000b4003e3e7a23 */ /* 0x100fe40000010803 */
[--C-:B------:R-:W-:Y:S01]  /*184c0*/  FFMA.FTZ R63, R63, c[0x0][0x2d0], -R3.reuse ;  /* 0x0000b4003f3f7a23 */ /* 0x100fe20000010803 */
[C---:B------:R-:W-:Y:S01]  /*184d0*/  HMMA.16816.F32 R8, R120.reuse, R130, R8 ;  /* 0x000000827808723c */ /* 0x040fe20000001808 */
[----:B------:R-:W-:Y:S03]  /*184e0*/  LDSM.16.MT88.4 R128, [R209+0x4900] ;  /* 0x00490000d180783b */ /* 0x000fe60000004200 */
[----:B------:R-:W2:Y:S01]  /*184f0*/  MUFU.EX2 R159, R23 ;  /* 0x00000017009f7308 */ /* 0x000ea20000000800 */
[--C-:B------:R-:W-:Y:S02]  /*18500*/  FFMA.FTZ R66, R66, c[0x0][0x2d0], -R3.reuse ;  /* 0x0000b40042427a23 */ /* 0x100fe40000010803 */
[----:B------:R-:W-:Y:S01]  /*18510*/  FFMA.FTZ R3, R67, c[0x0][0x2d0], -R3 ;  /* 0x0000b40043037a23 */ /* 0x000fe20000010803 */
[C---:B----4-:R-:W-:Y:S04]  /*18520*/  HMMA.16816.F32 R68, R120.reuse, R124, R68 ;  /* 0x0000007c7844723c */ /* 0x050fe80000001844 */
[----:B---3--:R-:W-:Y:S01]  /*18530*/  F2FP.PACK_AB R20, R195, R200 ;  /* 0x000000c8c314723e */ /* 0x008fe200000000ff */
[----:B------:R-:W-:Y:S01]  /*18540*/  FFMA.FTZ R2, R2, R242, R233 ;  /* 0x000000f202027223 */ /* 0x000fe200000100e9 */
[----:B------:R-:W-:Y:S01]  /*18550*/  MUFU.EX2 R52, R52 ;  /* 0x0000003400347308 */ /* 0x000fe20000000800 */
[----:B------:R-:W-:Y:S01]  /*18560*/  FFMA.FTZ R0, R0, R241, R188 ;  /* 0x000000f100007223 */ /* 0x000fe200000100bc */
[C---:B------:R-:W-:Y:S01]  /*18570*/  HMMA.16816.F32 R72, R120.reuse, R126, R72 ;  /* 0x0000007e7848723c */ /* 0x040fe20000001848 */
[----:B------:R-:W3:Y:S03]  /*18580*/  LDSM.16.MT88.4 R124, [R206+0x4900] ;  /* 0x00490000ce7c783b */ /* 0x000ee60000004200 */
[----:B-----5:R-:W-:Y:S01]  /*18590*/  F2FP.PACK_AB R22, R193, R194 ;  /* 0x000000c2c116723e */ /* 0x020fe200000000ff */
[----:B------:R-:W-:Y:S02]  /*185a0*/  FADD.FTZ R2, R232, R2 ;  /* 0x00000002e8027221 */ /* 0x000fe40000010000 */
[----:B------:R-:W-:Y:S01]  /*185b0*/  FADD.FTZ R0, R167, R0 ;  /* 0x00000000a7007221 */ /* 0x000fe20000010000 */
[C---:B-1----:R-:W-:Y:S01]  /*185c0*/  HMMA.16816.F32 R76, R120.reuse, R132, R76 ;  /* 0x00000084784c723c */ /* 0x042fe2000000184c */
[----:B------:R-:W-:Y:S03]  /*185d0*/  MUFU.EX2 R53, R53 ;  /* 0x0000003500357308 */ /* 0x000fe60000000800 */
[----:B--2---:R-:W-:Y:S01]  /*185e0*/  F2FP.PACK_AB R21, R159, R160 ;  /* 0x000000a09f15723e */ /* 0x004fe200000000ff */
[----:B------:R-:W-:Y:S01]  /*185f0*/  FADD.FTZ R2, R231, R2 ;  /* 0x00000002e7027221 */ /* 0x000fe20000010000 */
[----:B------:R-:W-:Y:S01]  /*18600*/  F2FP.PACK_AB R23, R157, R158 ;  /* 0x0000009e9d17723e */ /* 0x000fe200000000ff */
[----:B------:R-:W-:Y:S01]  /*18610*/  FADD.FTZ R0, R166, R0 ;  /* 0x00000000a6007221 */ /* 0x000fe20000010000 */
[C---:B------:R-:W-:Y:S01]  /*18620*/  HMMA.16816.F32 R80, R120.reuse, R134, R80 ;  /* 0x000000867850723c */ /* 0x040fe20000001850 */
[----:B------:R-:W1:Y:S02]  /*18630*/  LDSM.16.MT88.4 R132, [R208+0x4900] ;  /* 0x00490000d084783b */ /* 0x000e640000004200 */
        /* <DEDUP_REMOVED lines=20> */
[C---:B---3--:R-:W-:Y:S04]  /*18780*/  HMMA.16816.F32 R100, R120.reuse, R124, R100 ;  /* 0x0000007c7864723c */ /* 0x048fe80000001864 */
        /* <DEDUP_REMOVED lines=20> */
[----:B------:R-:W-:Y:S01]  /*188d0*/  HMMA.16816.F32 R112, R120, R134, R112 ;  /* 0x000000867870723c */ /* 0x000fe20000001870 */
[----:B------:R-:W1:Y:S03]  /*188e0*/  LDSM.16.MT88.4 R120, [R209+0x1100] ;  /* 0x00110000d178783b */ /* 0x000e660000004200 */
[----:B------:R-:W-:Y:S02]  /*188f0*/  FADD.FTZ R2, R190, R2 ;  /* 0x00000002be027221 */ /* 0x000fe40000010000 */
[----:B------:R-:W-:Y:S01]  /*18900*/  MUFU.EX2 R64, R64 ;  /* 0x0000004000407308 */ /* 0x000fe20000000800 */
[----:B------:R-:W-:Y:S01]  /*18910*/  FADD.FTZ R0, R154, R0 ;  /* 0x000000009a007221 */ /* 0x000fe20000010000 */
[C---:B--2---:R-:W-:Y:S01]  /*18920*/  HMMA.16816.F32 R4, R20.reuse, R124, R4 ;  /* 0x0000007c1404723c */ /* 0x044fe20000001804 */
        /* <DEDUP_REMOVED lines=9> */
[----:B------:R-:W-:Y:S04]  /*189c0*/  FADD.FTZ R0, R152, R0 ;  /* 0x0000000098007221 */ /* 0x000fe80000010000 */
        /* <DEDUP_REMOVED lines=24> */
[----:B------:R-:W2:Y:S01]  /*18b50*/  MUFU.EX2 R149, R36 ;  /* 0x0000002400957308 */ /* 0x000ea20000000800 */
[----:B------:R-:W-:Y:S04]  /*18b60*/  HMMA.16816.F32 R112, R20, R150, R112 ;  /* 0x000000961470723c */ /* 0x000fe80000001870 */
[----:B----4-:R-:W-:Y:S03]  /*18b70*/  FADD.FTZ R0, R132, R0 ;  /* 0x0000000084007221 */ /* 0x010fe60000010000 */
[----:B------:R-:W-:Y:S01]  /*18b80*/  F2FP.PACK_AB R20, R190, R192 ;  /* 0x000000c0be14723e */ /* 0x000fe200000000ff */
[----:B------:R-:W-:Y:S01]  /*18b90*/  FADD.FTZ R0, R131, R0 ;  /* 0x0000000083007221 */ /* 0x000fe20000010000 */
[----:B------:R-:W-:Y:S01]  /*18ba0*/  F2FP.PACK_AB R22, R189, R191 ;  /* 0x000000bfbd16723e */ /* 0x000fe200000000ff */
[----:B------:R-:W4:Y:S02]  /*18bb0*/  MUFU.EX2 R148, R37 ;  /* 0x0000002500947308 */ /* 0x000f240000000800 */
[----:B------:R-:W-:Y:S01]  /*18bc0*/  F2FP.PACK_AB R21, R154, R155 ;  /* 0x0000009b9a15723e */ /* 0x000fe200000000ff */
[----:B------:R-:W-:Y:S01]  /*18bd0*/  FADD.FTZ R0, R130, R0 ;  /* 0x0000000082007221 */ /* 0x000fe20000010000 */
[----:B------:R-:W-:Y:S03]  /*18be0*/  F2FP.PACK_AB R23, R152, R153 ;  /* 0x000000999817723e */ /* 0x000fe600000000ff */
[----:B------:R-:W-:Y:S03]  /*18bf0*/  FADD.FTZ R0, R129, R0 ;  /* 0x0000000081007221 */ /* 0x000fe60000010000 */
[----:B------:R-:W5:Y:S01]  /*18c00*/  MUFU.EX2 R146, R41 ;  /* 0x0000002900927308 */ /* 0x000f620000000800 */
[C---:B---3--:R-:W-:Y:S03]  /*18c10*/  HMMA.16816.F32 R4, R20.reuse, R24, R4 ;  /* 0x000000181404723c */ /* 0x048fe60000001804 */
[----:B------:R-:W-:Y:S02]  /*18c20*/  FADD.FTZ R0, R128, R0 ;  /* 0x0000000080007221 */ /* 0x000fe40000010000 */
[----:B--2---:R-:W-:Y:S02]  /*18c30*/  FADD.FTZ R2, R149, R2 ;  /* 0x0000000295027221 */ /* 0x004fe40000010000 */
[----:B------:R-:W-:Y:S01]  /*18c40*/  FADD.FTZ R0, R119, R0 ;  /* 0x0000000077007221 */ /* 0x000fe20000010000 */
[C---:B------:R-:W-:Y:S01]  /*18c50*/  HMMA.16816.F32 R8, R20.reuse, R26, R8 ;  /* 0x0000001a1408723c */ /* 0x040fe20000001808 */
[----:B------:R-:W2:Y:S01]  /*18c60*/  LDSM.16.MT88.4 R24, [R205+0x5900] ;  /* 0x00590000cd18783b */ /* 0x000ea20000004200 */
[----:B------:R-:W3:Y:S02]  /*18c70*/  MUFU.EX2 R145, R44 ;  /* 0x0000002c00917308 */ /* 0x000ee40000000800 */
[----:B------:R-:W-:Y:S02]  /*18c80*/  FADD.FTZ R0, R118, R0 ;  /* 0x0000000076007221 */ /* 0x000fe40000010000 */
[----:B----4-:R-:W-:Y:S02]  /*18c90*/  FADD.FTZ R2, R148, R2 ;  /* 0x0000000294027221 */ /* 0x010fe40000010000 */
[C---:B------:R-:W-:Y:S01]  /*18ca0*/  HMMA.16816.F32 R68, R20.reuse, R28, R68 ;  /* 0x0000001c1444723c */ /* 0x040fe20000001844 */
[----:B------:R-:W-:Y:S03]  /*18cb0*/  LDSM.16.MT88.4 R36, [R208+0x2100] ;  /* 0x00210000d024783b */ /* 0x000fe60000004200 */
[----:B------:R-:W4:Y:S01]  /*18cc0*/  MUFU.EX2 R144, R45 ;  /* 0x0000002d00907308 */ /* 0x000f220000000800 */
[----:B------:R-:W-:Y:S02]  /*18cd0*/  FADD.FTZ R0, R54, R0 ;  /* 0x0000000036007221 */ /* 0x000fe40000010000 */
[----:B------:R-:W-:Y:S01]  /*18ce0*/  FADD.FTZ R2, R147, R2 ;  /* 0x0000000293027221 */ /* 0x000fe20000010000 */
[C---:B------:R-:W-:Y:S01]  /*18cf0*/  HMMA.16816.F32 R72, R20.reuse, R30, R72 ;  /* 0x0000001e1448723c */ /* 0x040fe20000001848 */
[----:B------:R-:W2:Y:S03]  /*18d00*/  LDSM.16.MT88.4 R28, [R206+0x5900] ;  /* 0x00590000ce1c783b */ /* 0x000ea60000004200 */
[----:B------:R-:W-:Y:S02]  /*18d10*/  FADD.FTZ R0, R55, R0 ;  /* 0x0000000037007221 */ /* 0x000fe40000010000 */
[----:B------:R-:W1:Y:S01]  /*18d20*/  MUFU.EX2 R135, R48 ;  /* 0x0000003000877308 */ /* 0x000e620000000800 */
[----:B-----5:R-:W-:Y:S01]  /*18d30*/  FADD.FTZ R2, R146, R2 ;  /* 0x0000000292027221 */ /* 0x020fe20000010000 */
[C---:B------:R-:W-:Y:S01]  /*18d40*/  HMMA.16816.F32 R76, R20.reuse, R32, R76 ;  /* 0x00000020144c723c */ /* 0x040fe2000000184c */
[----:B------:R-:W-:Y:S03]  /*18d50*/  LDSM.16.MT88.4 R40, [R206+0x6100] ;  /* 0x00610000ce28783b */ /* 0x000fe60000004200 */
[----:B------:R-:W-:Y:S02]  /*18d60*/  FADD.FTZ R0, R58, R0 ;  /* 0x000000003a007221 */ /* 0x000fe40000010000 */
[----:B---3--:R-:W-:Y:S02]  /*18d70*/  FADD.FTZ R2, R145, R2 ;  /* 0x0000000291027221 */ /* 0x008fe40000010000 */
[C---:B------:R-:W-:Y:S01]  /*18d80*/  HMMA.16816.F32 R80, R20.reuse, R34, R80 ;  /* 0x000000221450723c */ /* 0x040fe20000001850 */
[----:B------:R-:W3:Y:S01]  /*18d90*/  LDSM.16.MT88.4 R32, [R209+0x5900] ;  /* 0x00590000d120783b */ /* 0x000ee20000004200 */
[----:B------:R5:W5:Y:S02]  /*18da0*/  MUFU.EX2 R134, R49 ;  /* 0x0000003100867308 */ /* 0x000b640000000800 */
[----:B----4-:R-:W-:Y:S04]  /*18db0*/  FADD.FTZ R2, R144, R2 ;  /* 0x0000000290027221 */ /* 0x010fe80000010000 */
[C---:B-1----:R-:W-:Y:S01]  /*18dc0*/  HMMA.16816.F32 R84, R20.reuse, R120, R84 ;  /* 0x000000781454723c */ /* 0x042fe20000001854 */
[----:B------:R-:W-:Y:S03]  /*18dd0*/  LDSM.16.MT88.4 R44, [R206+0x2900] ;  /* 0x00290000ce2c783b */ /* 0x000fe60000004200 */
[----:B------:R-:W-:Y:S04]  /*18de0*/  FADD.FTZ R2, R135, R2 ;  /* 0x0000000287027221 */ /* 0x000fe80000010000 */
[C---:B------:R-:W-:Y:S01]  /*18df0*/  HMMA.16816.F32 R88, R20.reuse, R122, R88 ;  /* 0x0000007a1458723c */ /* 0x040fe20000001858 */
[----:B------:R-:W1:Y:S07]  /*18e00*/  LDSM.16.MT88.4 R120, [R208+0x5900] ;  /* 0x00590000d078783b */ /* 0x000e6e0000004200 */
[C---:B--2---:R-:W-:Y:S01]  /*18e10*/  HMMA.16816.F32 R92, R20.reuse, R24, R92 ;  /* 0x00000018145c723c */ /* 0x044fe2000000185c */
[----:B-----5:R-:W-:Y:S03]  /*18e20*/  LDSM.16.MT88.4 R48, [R208+0x7100] ;  /* 0x00710000d030783b */ /* 0x020fe60000004200 */
[----:B------:R-:W-:Y:S04]  /*18e30*/  FADD.FTZ R2, R134, R2 ;  /* 0x0000000286027221 */ /* 0x000fe80000010000 */
[C---:B------:R-:W-:Y:S01]  /*18e40*/  HMMA.16816.F32 R96, R20.reuse, R26, R96 ;  /* 0x0000001a1460723c */ /* 0x040fe20000001860 */
[----:B------:R-:W2:Y:S03]  /*18e50*/  LDSM.16.MT88.4 R24, [R205+0x2100] ;  /* 0x00210000cd18783b */ /* 0x000ea60000004200 */
[----:B------:R-:W-:Y:S04]  /*18e60*/  FADD.FTZ R2, R52, R2 ;  /* 0x0000000234027221 */ /* 0x000fe80000010000 */
[C---:B------:R-:W-:Y:S04]  /*18e70*/  HMMA.16816.F32 R100, R20.reuse, R28, R100 ;  /* 0x0000001c1464723c */ /* 0x040fe80000001864 */
[----:B------:R-:W-:Y:S04]  /*18e80*/  FADD.FTZ R2, R53, R2 ;  /* 0x0000000235027221 */ /* 0x000fe80000010000 */
[C---:B------:R-:W-:Y:S01]  /*18e90*/  HMMA.16816.F32 R104, R20.reuse, R30, R104 ;  /* 0x0000001e1468723c */ /* 0x040fe20000001868 */
[----:B------:R-:W4:Y:S03]  /*18ea0*/  LDSM.16.MT88.4 R28, [R206+0x2100] ;  /* 0x00210000ce1c783b */ /* 0x000f260000004200 */
[----:B------:R-:W-:Y:S04]  /*18eb0*/  FADD.FTZ R2, R56, R2 ;  /* 0x0000000238027221 */ /* 0x000fe80000010000 */
[C---:B---3--:R-:W-:Y:S04]  /*18ec0*/  HMMA.16816.F32 R12, R20.reuse, R32, R12 ;  /* 0x00000020140c723c */ /* 0x048fe8000000180c */
[----:B------:R-:W-:Y:S04]  /*18ed0*/  FADD.FTZ R2, R57, R2 ;  /* 0x0000000239027221 */ /* 0x000fe80000010000 */
[C---:B------:R-:W-:Y:S01]  /*18ee0*/  HMMA.16816.F32 R108, R20.reuse, R34, R108 ;  /* 0x00000022146c723c */ /* 0x040fe2000000186c */
[----:B------:R-:W3:Y:S07]  /*18ef0*/  LDSM.16.MT88.4 R32, [R209+0x2100] ;  /* 0x00210000d120783b */ /* 0x000eee0000004200 */
[C---:B-1----:R-:W-:Y:S08]  /*18f00*/  HMMA.16816.F32 R16, R20.reuse, R120, R16 ;  /* 0x000000781410723c */ /* 0x042ff00000001810 */
[----:B------:R-:W-:Y:S01]  /*18f10*/  HMMA.16816.F32 R112, R20, R122, R112 ;  /* 0x0000007a1470723c */ /* 0x000fe20000001870 */
[----:B------:R-:W-:Y:S06]  /*18f20*/  LDSM.16.MT88.4 R120, [R209+0x6100] ;  /* 0x00610000d178783b */ /* 0x000fec0000004200 */
[----:B------:R-:W-:Y:S02]  /*18f30*/  F2FP.PACK_AB R20, R148, R149 ;  /* 0x000000959414723e */ /* 0x000fe400000000ff */
[----:B------:R-:W-:Y:S03]  /*18f40*/  F2FP.PACK_AB R22, R146, R147 ;  /* 0x000000939216723e */ /* 0x000fe600000000ff */
[----:B------:R-:W-:Y:S02]  /*18f50*/  F2FP.PACK_AB R21, R132, R133 ;  /* 0x000000858415723e */ /* 0x000fe400000000ff */
[----:B------:R-:W-:Y:S07]  /*18f60*/  F2FP.PACK_AB R23, R130, R131 ;  /* 0x000000838217723e */ /* 0x000fee00000000ff */
[C---:B--2---:R-:W-:Y:S08]  /*18f70*/  HMMA.16816.F32 R4, R20.reuse, R24, R4 ;  /* 0x000000181404723c */ /* 0x044ff00000001804 */
[C---:B------:R-:W-:Y:S01]  /*18f80*/  HMMA.16816.F32 R8, R20.reuse, R26, R8 ;  /* 0x0000001a1408723c */ /* 0x040fe20000001808 */
[----:B------:R-:W1:Y:S07]  /*18f90*/  LDSM.16.MT88.4 R24, [R205+0x6100] ;  /* 0x00610000cd18783b */ /* 0x000e6e0000004200 */
[C---:B----4-:R-:W-:Y:S08]  /*18fa0*/  HMMA.16816.F32 R68, R20.reuse, R28, R68 ;  /* 0x0000001c1444723c */ /* 0x050ff00000001844 */
        /* <DEDUP_REMOVED lines=19> */
[----:B------:R-:W-:Y:S02]  /*190e0*/  F2FP.PACK_AB R20, R144, R145 ;  /* 0x000000919014723e */ /* 0x000fe400000000ff */
[----:B------:R-:W-:Y:S03]  /*190f0*/  F2FP.PACK_AB R22, R134, R135 ;  /* 0x000000878616723e */ /* 0x000fe600000000ff */
[----:B------:R-:W-:Y:S02]  /*19100*/  F2FP.PACK_AB R21, R128, R129 ;  /* 0x000000818015723e */ /* 0x000fe400000000ff */
[----:B------:R-:W-:Y:S02]  /*19110*/  F2FP.PACK_AB R23, R118, R119 ;  /* 0x000000777617723e */ /* 0x000fe400000000ff */
[----:B------:R-:W-:Y:S02]  /*19120*/  MOV R119, R116 ;  /* 0x0000007400777202 */ /* 0x000fe40000000f00 */
[----:B------:R-:W-:Y:S03]  /*19130*/  MOV R118, R117 ;  /* 0x0000007500767202 */ /* 0x000fe60000000f00 */
        /* <DEDUP_REMOVED lines=24> */
[----:B------:R-:W-:Y:S02]  /*192c0*/  F2FP.PACK_AB R20, R53, R52 ;  /* 0x000000343514723e */ /* 0x000fe400000000ff */
[----:B------:R-:W-:Y:S03]  /*192d0*/  F2FP.PACK_AB R22, R57, R56 ;  /* 0x000000383916723e */ /* 0x000fe600000000ff */
[----:B------:R-:W-:Y:S02]  /*192e0*/  F2FP.PACK_AB R21, R55, R54 ;  /* 0x000000363715723e */ /* 0x000fe400000000ff */
[C---:B------:R-:W-:Y:S07]  /*192f0*/  F2FP.PACK_AB R23, R59.reuse, R58 ;  /* 0x0000003a3b17723e */ /* 0x040fee00000000ff */
[C---:B--2---:R-:W-:Y:S08]  /*19300*/  HMMA.16816.F32 R4, R20.reuse, R28, R4 ;  /* 0x0000001c1404723c */ /* 0x044ff00000001804 */
[C---:B------:R-:W-:Y:S01]  /*19310*/  HMMA.16816.F32 R8, R20.reuse, R30, R8 ;  /* 0x0000001e1408723c */ /* 0x040fe20000001808 */
[----:B------:R-:W2:Y:S07]  /*19320*/  LDSM.16.MT88.4 R28, [R205+0x7100] ;  /* 0x00710000cd1c783b */ /* 0x000eae0000004200 */
[C---:B---3--:R-:W-:Y:S01]  /*19330*/  HMMA.16816.F32 R68, R20.reuse, R32, R68 ;  /* 0x000000201444723c */ /* 0x048fe20000001844 */
[----:B------:R3:W4:Y:S07]  /*19340*/  MUFU.EX2 R32, R3 ;  /* 0x0000000300207308 */ /* 0x00072e0000000800 */
[C---:B------:R-:W-:Y:S08]  /*19350*/  HMMA.16816.F32 R72, R20.reuse, R34, R72 ;  /* 0x000000221448723c */ /* 0x040ff00000001848 */
[C---:B-1----:R-:W-:Y:S08]  /*19360*/  HMMA.16816.F32 R76, R20.reuse, R24, R76 ;  /* 0x00000018144c723c */ /* 0x042ff0000000184c */
[C---:B------:R-:W-:Y:S01]  /*19370*/  HMMA.16816.F32 R80, R20.reuse, R26, R80 ;  /* 0x0000001a1450723c */ /* 0x040fe20000001850 */
[----:B------:R-:W1:Y:S03]  /*19380*/  LDSM.16.MT88.4 R24, [R206+0x3900] ;  /* 0x00390000ce18783b */ /* 0x000e660000004200 */
[----:B---3--:R-:W-:Y:S02]  /*19390*/  FADD.FTZ R3, R59, R0 ;  /* 0x000000003b037221 */ /* 0x008fe40000010000 */
        /* <DEDUP_REMOVED lines=10> */
[C---:B------:R-:W-:Y:S01]  /*19440*/  HMMA.16816.F32 R96, R20.reuse, R30, R96 ;  /* 0x0000001e1460723c */ /* 0x040fe20000001860 */
[----:B------:R-:W2:Y:S03]  /*19450*/  LDSM.16.MT88.4 R28, [R209+0x3900] ;  /* 0x00390000d11c783b */ /* 0x000ea60000004200 */
[C---:B----4-:R-:W-:Y:S04]  /*19460*/  FADD.FTZ R0, R32.reuse, R0 ;  /* 0x0000000020007221 */ /* 0x050fe80000010000 */
[C---:B------:R-:W-:Y:S01]  /*19470*/  HMMA.16816.F32 R100, R20.reuse, R40, R100 ;  /* 0x000000281464723c */ /* 0x040fe20000001864 */
[----:B------:R-:W-:Y:S04]  /*19480*/  STL [R1+0x8], R2 ;  /* 0x0000080201007387 */ /* 0x000fe80000100800 */
[----:B------:R-:W-:Y:S03]  /*19490*/  STL [R1+0xc], R0 ;  /* 0x00000c0001007387 */ /* 0x000fe60000100800 */
        /* <DEDUP_REMOVED lines=13> */
[C---:B-1----:R-:W-:Y:S08]  /*19570*/  HMMA.16816.F32 R68, R20.reuse, R24, R68 ;  /* 0x000000181444723c */ /* 0x042ff00000001844 */
[C---:B------:R-:W-:Y:S01]  /*19580*/  HMMA.16816.F32 R72, R20.reuse, R26, R72 ;  /* 0x0000001a1448723c */ /* 0x040fe20000001848 */
[----:B------:R-:W1:Y:S07]  /*19590*/  LDSM.16.MT88.4 R24, [R206+0x7900] ;  /* 0x00790000ce18783b */ /* 0x000e6e0000004200 */
[C---:B--2---:R-:W-:Y:S08]  /*195a0*/  HMMA.16816.F32 R76, R20.reuse, R28, R76 ;  /* 0x0000001c144c723c */ /* 0x044ff0000000184c */
[C---:B------:R-:W-:Y:S08]  /*195b0*/  HMMA.16816.F32 R80, R20.reuse, R30, R80 ;  /* 0x0000001e1450723c */ /* 0x040ff00000001850 */
[C---:B---3--:R-:W-:Y:S08]  /*195c0*/  HMMA.16816.F32 R84, R20.reuse, R4, R84 ;  /* 0x000000041454723c */ /* 0x048ff00000001854 */
[C---:B------:R-:W-:Y:S01]  /*195d0*/  HMMA.16816.F32 R88, R20.reuse, R6, R88 ;  /* 0x000000061458723c */ /* 0x040fe20000001858 */
[----:B------:R-:W2:Y:S07]  /*195e0*/  LDSM.16.MT88.4 R4, [R209+0x7900] ;  /* 0x00790000d104783b */ /* 0x000eae0000004200 */
[C---:B----4-:R-:W-:Y:S08]  /*195f0*/  HMMA.16816.F32 R92, R20.reuse, R8, R92 ;  /* 0x00000008145c723c */ /* 0x050ff0000000185c */
[C---:B------:R-:W-:Y:S01]  /*19600*/  HMMA.16816.F32 R96, R20.reuse, R10, R96 ;  /* 0x0000000a1460723c */ /* 0x040fe20000001860 */
[----:B------:R-:W3:Y:S07]  /*19610*/  LDSM.16.MT88.4 R8, [R208+0x7900] ;  /* 0x00790000d008783b */ /* 0x000eee0000004200 */
[C---:B-1----:R-:W-:Y:S08]  /*19620*/  HMMA.16816.F32 R100, R20.reuse, R24, R100 ;  /* 0x000000181464723c */ /* 0x042ff00000001864 */
[C---:B------:R-:W-:Y:S08]  /*19630*/  HMMA.16816.F32 R104, R20.reuse, R26, R104 ;  /* 0x0000001a1468723c */ /* 0x040ff00000001868 */
[C---:B--2---:R-:W-:Y:S08]  /*19640*/  HMMA.16816.F32 R128, R20.reuse, R4, R12 ;  /* 0x000000041480723c */ /* 0x044ff0000000180c */
[C---:B------:R-:W-:Y:S08]  /*19650*/  HMMA.16816.F32 R108, R20.reuse, R6, R108 ;  /* 0x00000006146c723c */ /* 0x040ff0000000186c */
[C---:B---3--:R-:W-:Y:S08]  /*19660*/  HMMA.16816.F32 R132, R20.reuse, R8, R16 ;  /* 0x000000081484723c */ /* 0x048ff00000001810 */
[----:B------:R-:W-:Y:S01]  /*19670*/  HMMA.16816.F32 R112, R20, R10, R112 ;  /* 0x0000000a1470723c */ /* 0x000fe20000001870 */
[----:B------:R-:W-:-:S07]  /*19680*/  @P0 BRA `(.L_x_2448) ;  /* 0xffffcb4000000947 */ /* 0x000fce000383ffff */
.L_x_2447:
        /* <DEDUP_REMOVED lines=93> */
.L_x_2407:
        /* <DEDUP_REMOVED lines=122> */
.L_x_2450:
        /* <DEDUP_REMOVED lines=129> */
.L_x_2452:
[----:B------:R-:W-:Y:S05]  /*1ac10*/  BSYNC B0 ;  /* 0x0000000000007941 */ /* 0x000fea0003800000 */
.L_x_2451:
        /* <DEDUP_REMOVED lines=15> */
.L_x_2454:
[----:B------:R-:W-:Y:S05]  /*1ad10*/  BSYNC B0 ;  /* 0x0000000000007941 */ /* 0x000fea0003800000 */
.L_x_2453:
        /* <DEDUP_REMOVED lines=15> */
.L_x_2456:
[----:B------:R-:W-:Y:S05]  /*1ae10*/  BSYNC B0 ;  /* 0x0000000000007941 */ /* 0x000fea0003800000 */
.L_x_2455:
        /* <DEDUP_REMOVED lines=16> */
.L_x_2449:
        /* <DEDUP_REMOVED lines=19> */
.L_x_2457:
        /* <DEDUP_REMOVED lines=40> */
.L_x_2459:
[----:B------:R-:W-:Y:S05]  /*1b2d0*/  BSYNC B0 ;  /* 0x0000000000007941 */ /* 0x000fea0003800000 */
.L_x_2458:
        /* <DEDUP_REMOVED lines=57> */
.L_x_2461:
[----:B------:R-:W-:Y:S05]  /*1b670*/  BSYNC B0 ;  /* 0x0000000000007941 */ /* 0x000fea0003800000 */
.L_x_2460:
        /* <DEDUP_REMOVED lines=15> */
.L_x_2463:
[----:B------:R-:W-:Y:S05]  /*1b770*/  BSYNC B0 ;  /* 0x0000000000007941 */ /* 0x000fea0003800000 */
.L_x_2462:
        /* <DEDUP_REMOVED lines=15> */
.L_x_2465:
[----:B------:R-:W-:Y:S05]  /*1b870*/  BSYNC B0 ;  /* 0x0000000000007941 */ /* 0x000fea0003800000 */
.L_x_2464:
        /* <DEDUP_REMOVED lines=16> */
.L_x_2466:
        /* <DEDUP_REMOVED lines=16> */
.L_x_3571:


//--------------------- .text._ZN7cutlass13device_kernelIN5flash19enable_sm80_to_sm89INS1_16FlashAttnFwdSm80INS1_25CollectiveMainloopFwdSm80ILi4ELi1ELb0EN4cute5tupleIJNS5_1CILi128EEENS7_ILi64EEES8_EEELi128ENS_6half_tEfNS_4arch4Sm80ELb0ELb0ELb0ELb0ELb0ELb0ELb1ELb0EEENS1_21CollectiveEpilogueFwdINS6_IJS8_S8_S9_EEENS6_IJNS7_ILi1EEESH_SH_EEESB_SD_Li128ELb0ELb1ELb0ELb0EEENS1_19SingleTileSchedulerILb0ELb0ELb1ELi128EEEEEEEEEvNT_6ParamsE --------------------------
	.section	.text._ZN7cutlass13device_kernelIN5flash19enable_sm80_to_sm89INS1_16FlashAttnFwdSm80INS1_25CollectiveMainloopFwdSm80ILi4ELi1ELb0EN4cute5tupleIJNS5_1CILi128EEENS7_ILi64EEES8_EEELi128ENS_6half_tEfNS_4arch4Sm80ELb0ELb0ELb0ELb0ELb0ELb0ELb1ELb0EEENS1_21CollectiveEpilogueFwdINS6_IJS8_S8_S9_EEENS6_IJNS7_ILi1EEESH_SH_EEESB_SD_Li128ELb0ELb1ELb0ELb0EEENS1_19SingleTileSchedulerILb0ELb0ELb1ELi128EEEEEEEEEvNT_6ParamsE,"ax",@progbits
	.sectioninfo	@"SHI_REGISTERS=255"
	.align	128
.text._ZN7cutlass13device_kernelIN5flash19enable_sm80_to_sm89INS1_16FlashAttnFwdSm80INS1_25CollectiveMainloopFwdSm80ILi4ELi1ELb0EN4cute5tupleIJNS5_1CILi128EEENS7_ILi64EEES8_EEELi128ENS_6half_tEfNS_4arch4Sm80ELb0ELb0ELb0ELb0ELb0ELb0ELb1ELb0EEENS1_21CollectiveEpilogueFwdINS6_IJS8_S8_S9_EEENS6_IJNS7_ILi1EEESH_SH_EEESB_SD_Li128ELb0ELb1ELb0ELb0EEENS1_19SingleTileSchedulerILb0ELb0ELb1ELi128EEEEEEEEEvNT_6ParamsE:
        .type           _ZN7cutlass13device_kernelIN5flash19enable_sm80_to_sm89INS1_16FlashAttnFwdSm80INS1_25CollectiveMainloopFwdSm80ILi4ELi1ELb0EN4cute5tupleIJNS5_1CILi128EEENS7_ILi64EEES8_EEELi128ENS_6half_tEfNS_4arch4Sm80ELb0ELb0ELb0ELb0ELb0ELb0ELb1ELb0EEENS1_21CollectiveEpilogueFwdINS6_IJS8_S8_S9_EEENS6_IJNS7_ILi1EEESH_SH_EEESB_SD_Li128ELb0ELb1ELb0ELb0EEENS1_19SingleTileSchedulerILb0ELb0ELb1ELi128EEEEEEEEEvNT_6ParamsE,@function
        .size           _ZN7cutlass13device_kernelIN5flash19enable_sm80_to_sm89INS1_16FlashAttnFwdSm80INS1_25CollectiveMainloopFwdSm80ILi4ELi1ELb0EN4cute5tupleIJNS5_1CILi128EEENS7_ILi64EEES8_EEELi128ENS_6half_tEfNS_4arch4Sm80ELb0ELb0ELb0ELb0ELb0ELb0ELb1ELb0EEENS1_21CollectiveEpilogueFwdINS6_IJS8_S8_S9_EEENS6_IJNS7_ILi1EEESH_SH_EEESB_SD_Li128ELb0ELb1ELb0ELb0EEENS1_19SingleTileSchedulerILb0ELb0ELb1ELi128EEEEEEEEEvNT_6ParamsE,(.L_x_3572 - _ZN7cutlass13device_kernelIN5flash19enable_sm80_to_sm89INS1_16FlashAttnFwdSm80INS1_25CollectiveMainloopFwdSm80ILi4ELi1ELb0EN4cute5tupleIJNS5_1CILi128EEENS7_ILi64EEES8_EEELi128ENS_6half_tEfNS_4arch4Sm80ELb0ELb0ELb0ELb0ELb0ELb0ELb1ELb0EEENS1_21CollectiveEpilogueFwdINS6_IJS8_S8_S9_EEENS6_IJNS7_ILi1EEESH_SH_EEESB_SD_Li128ELb0ELb1ELb0ELb0EEENS1_19SingleTileSchedulerILb0ELb0ELb1ELi128EEEEEEEEEvNT_6ParamsE)
        .other          _ZN7cutlass13device_kernelIN5flash19enable_sm80_to_sm89INS1_16FlashAttnFwdSm80INS1_25CollectiveMainloopFwdSm80ILi4ELi1ELb0EN4cute5tupleIJNS5_1CILi128EEENS7_ILi64EEES8_EEELi128ENS_6half_tEfNS_4arch4Sm80ELb0ELb0ELb0ELb0ELb0ELb0ELb1ELb0EEENS1_21CollectiveEpilogueFwdINS6_IJS8_S8_S9_EEENS6_IJNS7_ILi1EEESH_SH_EEESB_SD_Li128ELb0ELb1ELb0ELb0EEENS1_19SingleTileSchedulerILb0ELb0ELb1ELi128EEEEEEEEEvNT_6ParamsE,@"STO_CUDA_ENTRY STV_DEFAULT"
_ZN7cutlass13device_kernelIN5flash19enable_sm80_to_sm89INS1_16FlashAttnFwdSm80INS1_25CollectiveMainloopFwdSm80ILi4ELi1ELb0EN4cute5tupleIJNS5_1CILi128EEENS7_ILi64EEES8_EEELi128ENS_6half_tEfNS_4arch4Sm80ELb0ELb0ELb0ELb0ELb0ELb0ELb1ELb0EEENS1_21CollectiveEpilogueFwdINS6_IJS8_S8_S9_EEENS6_IJNS7_ILi1EEESH_SH_EEESB_SD_Li128ELb0ELb1ELb0ELb0EEENS1_19SingleTileSchedulerILb0ELb0ELb1ELi128EEEEEEEEEvNT_6ParamsE:
        /* <DEDUP_REMOVED lines=16> */
[----:B------:R-:W-:-:S06]  /*0100*/  @P6 IMAD.WIDE R12, R7, R0, c[0x0][0x340] ;  /* 0x0000d000070c6625 */ /* 0x000fcc00078e0200 */
[----:B------:R4:W5:Y:S01]  /*0110*/  @P6 LDG.E R12, [R12.64] ;  /* 0x000000160c0c6981 */ /* 0x000962000c1e1900 */
[----:B-1----:R-:W-:Y:S01]  /*0120*/  SHF.R.S32.HI R17, RZ, 0x1f, R8 ;  /* 0x0000001fff117819 */ /* 0x002fe20000011408 */
[----:B--2---:R-:W-:Y:S01]  /*0130*/  IMAD.WIDE.U32 R14, R4, c[0x0][0x1b8], RZ ;  /* 0x00006e00040e7a25 */ /* 0x004fe200078e00ff */
[----:B------:R-:W-:Y:S01]  /*0140*/  ISETP.NE.AND P0, PT, R5, 0x1, PT ;  /* 0x000000010500780c */ /* 0x000fe20003f05270 */
[----:B------:R-:W-:Y:S01]  /*0150*/  UIADD3 UR4, UR8, 0x3f, URZ ;  /* 0x0000003f08047890 */ /* 0x000fe2000fffe03f */
[----:B------:R-:W-:Y:S01]  /*0160*/  LEA.HI R9, R17, R8, RZ, 0x3 ;  /* 0x0000000811097211 */ /* 0x000fe200078f18ff */
[----:B------:R-:W-:Y:S01]  /*0170*/  IMAD R6, R2, c[0x0][0x1c0], RZ ;  /* 0x0000700002067a24 */ /* 0x000fe200078e02ff */
[----:B------:R-:W-:Y:S01]  /*0180*/  SHF.R.S32.HI R3, RZ, 0x1f, R4 ;  /* 0x0000001fff037819 */ /* 0x000fe20000011404 */
[----:B------:R-:W-:Y:S01]  /*0190*/  USHF.R.S32.HI UR18, URZ, 0x1f, UR4 ;  /* 0x0000001f3f127899 */ /* 0x000fe20008011404 */
[----:B------:R-:W-:Y:S01]  /*01a0*/  LOP3.LUT R11, R9, 0xfffffff8, RZ, 0xc0, !PT ;  /* 0xfffffff8090b7812 */ /* 0x000fe200078ec0ff */
[----:B------:R-:W-:Y:S01]  /*01b0*/  UMOV UR9, 0x6 ;  /* 0x0000000600097882 */ /* 0x000fe20000000000 */
[----:B------:R-:W-:Y:S01]  /*01c0*/  SHF.R.S32.HI R9, RZ, 0x3, R9 ;  /* 0x00000003ff097819 */ /* 0x000fe20000011409 */
[----:B------:R-:W-:-:S02]  /*01d0*/  ULEA.HI UR18, UR18, UR4, URZ, 0x6 ;  /* 0x0000000412127291 */ /* 0x000fc4000f8f303f */
[----:B------:R-:W-:Y:S01]  /*01e0*/  IMAD.IADD R0, R8, 0x1, -R11 ;  /* 0x0000000108007824 */ /* 0x000fe200078e0a0b */
[----:B------:R-:W-:Y:S01]  /*01f0*/  USHF.L.U32 UR10, UR6, 0x6, URZ ;  /* 0x00000006060a7899 */ /* 0x000fe2000800063f */
[----:B------:R-:W-:Y:S01]  /*0200*/  IMAD R11, R3, c[0x0][0x1b8], RZ ;  /* 0x00006e00030b7a24 */ /* 0x000fe200078e02ff */
[----:B------:R-:W-:Y:S01]  /*0210*/  ULEA.HI.SX32 UR13, UR18, 0xffffffff, 0x1a ;  /* 0xffffffff120d7891 */ /* 0x000fe2000f8fd23f */
[----:B------:R-:W-:Y:S01]  /*0220*/  IMAD.SHL.U32 R36, R0, 0x8, RZ ;  /* 0x0000000800247824 */ /* 0x000fe200078e00ff */
[----:B------:R-:W-:Y:S01]  /*0230*/  USHF.L.U64.HI UR9, UR6, UR9, UR7 ;  /* 0x0000000906097299 */ /* 0x000fe20008010207 */
[----:B------:R-:W-:Y:S01]  /*0240*/  IMAD R11, R4, c[0x0][0x1bc], R11 ;  /* 0x00006f00040b7a24 */ /* 0x000fe200078e020b */
[----:B------:R-:W-:Y:S02]  /*0250*/  USHF.R.S32.HI UR12, URZ, 0x1f, UR13 ;  /* 0x0000001f3f0c7899 */ /* 0x000fe4000801140d */
[----:B------:R-:W-:Y:S01]  /*0260*/  IADD3 R38, R36, 0x40, RZ ;  /* 0x0000004024267810 */ /* 0x000fe20007ffe0ff */
[----:B------:R-:W-:Y:S01]  /*0270*/  IMAD.IADD R15, R15, 0x1, R11 ;  /* 0x000000010f0f7824 */ /* 0x000fe200078e020b */
[----:B------:R-:W-:Y:S01]  /*0280*/  SHF.R.S32.HI R37, RZ, 0x1f, R36 ;  /* 0x0000001fff257819 */ /* 0x000fe20000011424 */
[----:B----4-:R-:W-:Y:S01]  /*0290*/  IMAD R13, R0, 0x10, R9 ;  /* 0x00000010000d7824 */ /* 0x010fe200078e0209 */
[----:B------:R-:W-:Y:S01]  /*02a0*/  ISETP.GE.AND P3, PT, R38, c[0x0][0x198], PT ;  /* 0x0000660026007a0c */ /* 0x000fe20003f66270 */
[----:B------:R-:W-:Y:S01]  /*02b0*/  IMAD.WIDE.U32 R14, R7, c[0x0][0x1c0], R14 ;  /* 0x00007000070e7a25 */ /* 0x000fe200078e000e */
[----:B------:R-:W-:-:S02]  /*02c0*/  UIMAD UR4, UR9, UR13, URZ ;  /* 0x0000000d090472a4 */ /* 0x000fc4000f8e023f */
[----:B------:R-:W-:Y:S01]  /*02d0*/  UIMAD.WIDE.U32 UR20, UR6, 0x20, URZ ;  /* 0x00000020061478a5 */ /* 0x000fe2000f8e003f */
[----:B---3--:R-:W-:Y:S01]  /*02e0*/  IMAD R16, R252, 0x80, R13 ;  /* 0x00000080fc107824 */ /* 0x008fe200078e020d */
[----:B------:R-:W-:Y:S01]  /*02f0*/  UIMAD UR4, UR12, UR10, UR4 ;  /* 0x0000000a0c0472a4 */ /* 0x000fe2000f8e0204 */
[----:B------:R-:W-:Y:S01]  /*0300*/  IMAD R13, R7, c[0x0][0x1c4], R6 ;  /* 0x00007100070d7a24 */ /* 0x000fe200078e0206 */
[----:B------:R-:W-:Y:S01]  /*0310*/  USHF.L.U32 UR14, UR7, 0x5, URZ ;  /* 0x00000005070e7899 */ /* 0x000fe2000800063f */
[----:B------:R-:W-:Y:S01]  /*0320*/  @P0 IMAD.HI.U32 R10, R16, c[0x0][0x2c8], RZ ;  /* 0x0000b200100a0a27 */ /* 0x000fe200078e00ff */
[----:B------:R1:W-:Y:S01]  /*0330*/  STL [R1], R16 ;  /* 0x0000001001007387 */ /* 0x0003e20000100800 */
[----:B------:R-:W-:Y:S02]  /*0340*/  UMOV UR11, 0x20 ;  /* 0x00000020000b7882 */ /* 0x000fe40000000000 */
[----:B------:R-:W-:Y:S01]  /*0350*/  IMAD.MOV.U32 R11, RZ, RZ, R16 ;  /* 0x000000ffff0b7224 */ /* 0x000fe200078e0010 */
[----:B------:R-:W-:Y:S01]  /*0360*/  @P0 SHF.R.U32.HI R11, RZ, c[0x0][0x2cc], R10 ;  /* 0x0000b300ff0b0a19 */ /* 0x000fe2000001160a */
[----:B------:R-:W-:Y:S01]  /*0370*/  IMAD.IADD R15, R15, 0x1, R13 ;  /* 0x000000010f0f7824 */ /* 0x000fe200078e020d */
[----:B------:R-:W-:Y:S01]  /*0380*/  UIADD3 UR14, UR21, UR14, URZ ;  /* 0x0000000e150e7290 */ /* 0x000fe2000fffe03f */
[----:B------:R-:W-:Y:S01]  /*0390*/  IMAD R252, R252, 0x80, R9 ;  /* 0x00000080fcfc7824 */ /* 0x000fe200078e0209 */
[--C-:B------:R-:W-:Y:S01]  /*03a0*/  SHF.R.S32.HI R10, RZ, 0x1f, R11.reuse ;  /* 0x0000001fff0a7819 */ /* 0x100fe2000001140b */
[----:B------:R-:W-:Y:S01]  /*03b0*/  IMAD.MOV R6, RZ, RZ, -R11 ;  /* 0x000000ffff067224 */ /* 0x000fe200078e0a0b */
[----:B------:R-:W-:Y:S01]  /*03c0*/  STL [R1+0x4], R38 ;  /* 0x0000042601007387 */ /* 0x000fe20000100800 */
[----:B------:R-:W-:-:S03]  /*03d0*/  IMAD.WIDE.U32 R14, R11, c[0x0][0x1b0], R14 ;  /* 0x00006c000b0e7a25 */ /* 0x000fc600078e000e */
[----:B------:R-:W-:Y:S01]  /*03e0*/  STL.64 [R1+0x20], R36 ;  /* 0x0000202401007387 */ /* 0x000fe20000100a00 */
[----:B------:R-:W-:Y:S02]  /*03f0*/  IMAD R10, R10, c[0x0][0x1b0], RZ ;  /* 0x00006c000a0a7a24 */ /* 0x000fe400078e02ff */
[----:B------:R-:W-:Y:S02]  /*0400*/  IMAD R6, R6, c[0x0][0x2c4], R16 ;  /* 0x0000b10006067a24 */ /* 0x000fe400078e0210 */
[----:B------:R-:W-:Y:S02]  /*0410*/  IMAD R13, R11, c[0x0][0x1b4], R10 ;  /* 0x00006d000b0d7a24 */ /* 0x000fe400078e020a */
[----:B------:R-:W-:Y:S01]  /*0420*/  IMAD.SHL.U32 R10, R9, 0x40, RZ ;  /* 0x00000040090a7824 */ /* 0x000fe200078e00ff */
[----:B------:R-:W-:Y:S01]  /*0430*/  SHF.R.S32.HI R11, RZ, 0x1f, R6 ;  /* 0x0000001fff0b7819 */ /* 0x000fe20000011406 */
[----:B------:R-:W-:Y:S01]  /*0440*/  IMAD.IADD R15, R15, 0x1, R13 ;  /* 0x000000010f0f7824 */ /* 0x000fe200078e020d */
[----:B------:R-:W-:-:S02]  /*0450*/  IADD3 R13, -R9, c[0x0][0x1d0], RZ ;  /* 0x00007400090d7a10 */ /* 0x000fc40007ffe1ff */
[----:B-1----:R-:W-:Y:S01]  /*0460*/  IADD3 R16, R252, 0x10, RZ ;  /* 0x00000010fc107810 */ /* 0x002fe20007ffe0ff */
[----:B------:R-:W-:Y:S01]  /*0470*/  IMAD R11, R11, c[0x0][0x1a8], RZ ;  /* 0x00006a000b0b7a24 */ /* 0x000fe200078e02ff */
[----:B------:R-:W-:Y:S01]  /*0480*/  LOP3.LUT R10, R10, 0x1c0, RZ, 0xc0, !PT ;  /* 0x000001c00a0a7812 */ /* 0x000fe200078ec0ff */
[----:B------:R-:W-:-:S04]  /*0490*/  IMAD.WIDE.U32 R18, R6, c[0x0][0x1a8], R14 ;  /* 0x00006a0006127a25 */ /* 0x000fc800078e000e */
[----:B------:R-:W-:Y:S01]  /*04a0*/  IMAD R11, R6, c[0x0][0x1ac], R11 ;  /* 0x00006b00060b7a24 */ /* 0x000fe200078e020b */
[----:B------:R-:W-:Y:S02]  /*04b0*/  LEA R15, P0, R18, c[0x0][0x160], 0x1 ;  /* 0x00005800120f7a11 */ /* 0x000fe400078008ff */
[----:B------:R-:W-:Y:S01]  /*04c0*/  IADD3 R6, R252, 0x20, RZ ;  /* 0x00000020fc067810 */ /* 0x000fe20007ffe0ff */
[----:B------:R-:W-:Y:S02]  /*04d0*/  IMAD.IADD R14, R19, 0x1, R11 ;  /* 0x00000001130e7824 */ /* 0x000fe400078e020b */
[----:B------:R-:W-:Y:S01]  /*04e0*/  IMAD R19, R5, c[0x0][0x168], RZ ;  /* 0x00005a0005137a24 */ /* 0x000fe200078e02ff */
[----:B------:R-:W1:Y:S01]  /*04f0*/  SHFL.IDX PT, R24, R15, RZ, 0x181f ;  /* 0x00181fff0f187589 */ /* 0x000e6200000e0000 */
[----:B------:R-:W-:Y:S02]  /*0500*/  SHF.R.U32.HI R5, RZ, 0x3, R10 ;  /* 0x00000003ff057819 */ /* 0x000fe4000001160a */
[----:B------:R-:W-:Y:S01]  /*0510*/  LEA.HI.X R14, R18, c[0x0][0x164], R14, 0x1, P0 ;  /* 0x00005900120e7a11 */ /* 0x000fe200000f0c0e */
[----:B------:R-:W-:Y:S01]  /*0520*/  SHFL.IDX PT, R22, R15, 0x1, 0x181f ;  /* 0x00381f000f167f89 */ /* 0x000fe200000e0000 */
[----:B------:R-:W-:-:S02]  /*0530*/  ISETP.GE.AND P2, PT, R252, R19, PT ;  /* 0x00000013fc00720c */ /* 0x000fc40003f46270 */
[-C--:B------:R-:W-:Y:S01]  /*0540*/  ISETP.GE.AND P5, PT, R16, R19.reuse, PT ;  /* 0x000000131000720c */ /* 0x080fe20003fa6270 */
[----:B------:R-:W2:Y:S01]  /*0550*/  SHFL.IDX PT, R25, R14, RZ, 0x181f ;  /* 0x00181fff0e197589 */ /* 0x000ea200000e0000 */
[----:B------:R-:W-:Y:S02]  /*0560*/  LEA.HI R16, R17, R8, RZ, 0x6 ;  /* 0x0000000811107211 */ /* 0x000fe400078f30ff */
[----:B------:R-:W-:Y:S01]  /*0570*/  LOP3.LUT R10, R10, 0x38, R36, 0xf8, !PT ;  /* 0x000000380a0a7812 */ /* 0x000fe200078ef824 */
[----:B------:R-:W3:Y:S01]  /*0580*/  SHFL.IDX PT, R23, R14, 0x1, 0x181f ;  /* 0x00381f000e177f89 */ /* 0x000ee200000e0000 */
[----:B------:R-:W-:Y:S01]  /*0590*/  ISETP.GE.AND P4, PT, R6, R19, PT ;  /* 0x000000130600720c */ /* 0x000fe20003f86270 */
[----:B------:R-:W-:Y:S01]  /*05a0*/  IMAD.SHL.U32 R16, R16, 0x8, RZ ;  /* 0x0000000810107824 */ /* 0x000fe200078e00ff */
[----:B------:R-:W-:Y:S01]  /*05b0*/  LOP3.LUT R5, R10, R5, RZ, 0x3c, !PT ;  /* 0x000000050a057212 */ /* 0x000fe200078e3cff */
[----:B------:R-:W-:Y:S01]  /*05c0*/  SHFL.IDX PT, R20, R15, 0x2, 0x181f ;  /* 0x00581f000f147f89 */ /* 0x000fe200000e0000 */
[----:B------:R-:W-:-:S02]  /*05d0*/  ISETP.GE.AND P0, PT, R36, c[0x0][0x198], PT ;  /* 0x0000660024007a0c */ /* 0x000fc40003f06270 */
[----:B------:R-:W-:Y:S01]  /*05e0*/  @!P2 SHF.R.S32.HI R6, RZ, 0x1f, R38 ;  /* 0x0000001fff06a819 */ /* 0x000fe20000011426 */
[----:B------:R-:W4:Y:S01]  /*05f0*/  SHFL.IDX PT, R21, R14, 0x2, 0x181f ;  /* 0x00581f000e157f89 */ /* 0x000f2200000e0000 */
[----:B------:R-:W-:Y:S02]  /*0600*/  LOP3.LUT R120, R5, 0xfffffe00, R16, 0xf8, !PT ;  /* 0xfffffe0005787812 */ /* 0x000fe400078ef810 */
[----:B------:R-:W-:Y:S01]  /*0610*/  @!P2 LEA.HI R6, R6, R38, RZ, 0x3 ;  /* 0x000000260606a211 */ /* 0x000fe200078f18ff */
[----:B------:R-:W-:Y:S01]  /*0620*/  SHFL.IDX PT, R18, R15, 0x7, 0x181f ;  /* 0x00f81f000f127f89 */ /* 0x000fe200000e0000 */
[----:B------:R-:W-:Y:S02]  /*0630*/  @!P5 SHF.R.S32.HI R5, RZ, 0x1f, R38 ;  /* 0x0000001fff05d819 */ /* 0x000fe40000011426 */
[----:B------:R-:W-:Y:S01]  /*0640*/  @!P2 LOP3.LUT R6, R6, 0xfffffff8, RZ, 0xc0, !PT ;  /* 0xfffffff80606a812 */ /* 0x000fe200078ec0ff */
[----:B------:R-:W-:Y:S01]  /*0650*/  STL [R1+0x8], R120 ;  /* 0x0000087801007387 */ /* 0x000fe20000100800 */
[----:B-1----:R-:W-:-:S02]  /*0660*/  @!P2 LEA R26, P1, R36, R24, 0x1 ;  /* 0x00000018241aa211 */ /* 0x002fc400078208ff */
[----:B------:R-:W-:Y:S01]  /*0670*/  IADD3 R10, R252, 0x30, RZ ;  /* 0x00000030fc0a7810 */ /* 0x000fe20007ffe0ff */
[----:B--2---:R-:W-:Y:S01]  /*0680*/  @!P2 IMAD.WIDE R32, R6, 0x2, R24 ;  /* 0x000000020620a825 */ /* 0x004fe200078e0218 */
[----:B------:R-:W-:Y:S01]  /*0690*/  @!P5 LEA.HI R5, R5, R38, RZ, 0x3 ;  /* 0x000000260505d211 */ /* 0x000fe200078f18ff */
[----:B------:R-:W1:Y:S01]  /*06a0*/  SHFL.IDX PT, R24, R15, 0x3, 0x181f ;  /* 0x00781f000f187f89 */ /* 0x000e6200000e0000 */
[----:B------:R-:W-:Y:S02]  /*06b0*/  @!P2 LEA.HI.X R27, R36, R25, R37, 0x1, P1 ;  /* 0x00000019241ba211 */ /* 0x000fe400008f0c25 */
[----:B------:R-:W-:Y:S01]  /*06c0*/  ISETP.GE.AND P1, PT, R10, R19, PT ;  /* 0x000000130a00720c */ /* 0x000fe20003f26270 */
[----:B------:R-:W-:Y:S01]  /*06d0*/  @!P2 IMAD.SHL.U32 R10, R120, 0x2, RZ ;  /* 0x00000002780aa824 */ /* 0x000fe200078e00ff */
[----:B------:R-:W-:Y:S01]  /*06e0*/  @!P4 SHF.R.S32.HI R6, RZ, 0x1f, R38 ;  /* 0x0000001fff06c819 */ /* 0x000fe20000011426 */
[----:B------:R-:W2:Y:S01]  /*06f0*/  SHFL.IDX PT, R25, R14, 0x3, 0x181f ;  /* 0x00781f000e197f89 */ /* 0x000ea200000e0000 */
[----:B------:R-:W-:-:S02]  /*0700*/  @!P5 LOP3.LUT R5, R5, 0xfffffff8, RZ, 0xc0, !PT ;  /* 0xfffffff80505d812 */ /* 0x000fc400078ec0ff */
[----:B------:R-:W-:Y:S01]  /*0710*/  @!P4 LEA.HI R6, R6, R38, RZ, 0x3 ;  /* 0x000000260606c211 */ /* 0x000fe200078f18ff */
[----:B------:R1:W-:Y:S01]  /*0720*/  @!P2 LDGSTS.E.BYPASS.LTC128B.128 [R10+0x8100], [R26.64], !P0 ;  /* 0x081000001a0aafae */ /* 0x0003e2000c101d56 */
[----:B------:R-:W-:Y:S01]  /*0730*/  IADD3 R16, R252, 0x40, RZ ;  /* 0x00000040fc107810 */ /* 0x000fe20007ffe0ff */
[----:B---3--:R-:W-:Y:S01]  /*0740*/  @!P5 IMAD.WIDE R28, R5, 0x2, R22 ;  /* 0x00000002051cd825 */ /* 0x008fe200078e0216 */
[----:B------:R-:W-:Y:S01]  /*0750*/  @!P4 LOP3.LUT R5, R6, 0xfffffff8, RZ, 0xc0, !PT ;  /* 0xfffffff80605c812 */ /* 0x000fe200078ec0ff */
[----:B------:R3:W-:Y:S01]  /*0760*/  @!P2 LDGSTS.E.BYPASS.LTC128B.128 [R10+0xc100], [R32.64], !P3 ;  /* 0x0c100000200aafae */ /* 0x0007e2000d901d56 */
[----:B------:R-:W-:Y:S01]  /*0770*/  @!P5 LEA R30, P2, R36, R22, 0x1 ;  /* 0x00000016241ed211 */ /* 0x000fe200078408ff */
[----:B------:R-:W-:Y:S01]  /*0780*/  @!P5 IMAD.SHL.U32 R6, R120, 0x2, RZ ;  /* 0x000000027806d824 */ /* 0x000fe200078e00ff */
[----:B------:R-:W-:Y:S02]  /*0790*/  @!P1 SHF.R.S32.HI R11, RZ, 0x1f, R38 ;  /* 0x0000001fff0b9819 */ /* 0x000fe40000011426 */
[C---:B------:R-:W-:Y:S01]  /*07a0*/  @!P5 LEA.HI.X R31, R36.reuse, R23, R37, 0x1, P2 ;  /* 0x00000017241fd211 */ /* 0x040fe200010f0c25 */
[----:B----4-:R-:W-:Y:S01]  /*07b0*/  @!P4 IMAD.WIDE R22, R5, 0x2, R20 ;  /* 0x000000020516c825 */ /* 0x010fe200078e0214 */
[----:B------:R-:W-:-:S02]  /*07c0*/  @!P4 LEA R20, P2, R36, R20, 0x1 ;  /* 0x000000142414c211 */ /* 0x000fc400078408ff */
[----:B------:R-:W-:Y:S01]  /*07d0*/  @!P1 LEA.HI R11, R11, R38, RZ, 0x3 ;  /* 0x000000260b0b9211 */ /* 0x000fe200078f18ff */
[----:B------:R-:W-:Y:S01]  /*07e0*/  @!P4 IMAD.SHL.U32 R5, R120, 0x2, RZ ;  /* 0x000000027805c824 */ /* 0x000fe200078e00ff */
[----:B------:R-:W-:Y:S01]  /*07f0*/  @!P4 LEA.HI.X R21, R36, R21, R37, 0x1, P2 ;  /* 0x000000152415c211 */ /* 0x000fe200010f0c25 */
[----:B------:R4:W-:Y:S01]  /*0800*/  @!P5 LDGSTS.E.BYPASS.LTC128B.128 [R6+0x8900], [R30.64], !P0 ;  /* 0x089000001e06dfae */ /* 0x0009e2000c101d56 */
[----:B------:R-:W-:Y:S02]  /*0810*/  ISETP.GE.AND P2, PT, R16, R19, PT ;  /* 0x000000131000720c */ /* 0x000fe40003f46270 */
[----:B------:R-:W-:Y:S01]  /*0820*/  @!P1 LOP3.LUT R11, R11, 0xfffffff8, RZ, 0xc0, !PT ;  /* 0xfffffff80b0b9812 */ /* 0x000fe200078ec0ff */
[----:B------:R4:W-:Y:S01]  /*0830*/  @!P5 LDGSTS.E.BYPASS.LTC128B.128 [R6+0xc900], [R28.64], !P3 ;  /* 0x0c9000001c06dfae */ /* 0x0009e2000d901d56 */
[----:B------:R-:W-:-:S03]  /*0840*/  IADD3 R16, R252, 0x70, RZ ;  /* 0x00000070fc107810 */ /* 0x000fc60007ffe0ff */
[----:B------:R4:W-:Y:S04]  /*0850*/  @!P4 LDGSTS.E.BYPASS.LTC128B.128 [R5+0x9100], [R20.64], !P0 ;  /* 0x091000001405cfae */ /* 0x0009e8000c101d56 */
[----:B-1----:R-:W1:Y:S01]  /*0860*/  SHFL.IDX PT, R26, R15, 0x4, 0x181f ;  /* 0x00981f000f1a7f89 */ /* 0x002e6200000e0000 */
[----:B---3--:R-:W-:-:S03]  /*0870*/  IADD3 R10, R252, 0x50, RZ ;  /* 0x00000050fc0a7810 */ /* 0x008fc60007ffe0ff */
[----:B------:R-:W3:Y:S01]  /*0880*/  SHFL.IDX PT, R27, R14, 0x4, 0x181f ;  /* 0x00981f000e1b7f89 */ /* 0x000ee200000e0000 */
[----:B------:R-:W-:-:S03]  /*0890*/  ISETP.GE.AND P5, PT, R10, R19, PT ;  /* 0x000000130a00720c */ /* 0x000fc60003fa6270 */
[----:B------:R1:W-:Y:S01]  /*08a0*/  @!P4 LDGSTS.E.BYPASS.LTC128B.128 [R5+0xd100], [R22.64], !P3 ;  /* 0x0d1000001605cfae */ /* 0x0003e2000d901d56 */
[----:B------:R-:W-:Y:S02]  /*08b0*/  @!P1 LEA R32, P4, R36, R24, 0x1 ;  /* 0x0000001824209211 */ /* 0x000fe400078808ff */
[----:B------:R-:W-:Y:S02]  /*08c0*/  IADD3 R10, R252, 0x60, RZ ;  /* 0x00000060fc0a7810 */ /* 0x000fe40007ffe0ff */
[--C-:B--2---:R-:W-:Y:S02]  /*08d0*/  @!P1 LEA.HI.X R33, R36, R25, R37.reuse, 0x1, P4 ;  /* 0x0000001924219211 */ /* 0x104fe400020f0c25 */
[----:B------:R-:W-:Y:S01]  /*08e0*/  ISETP.GE.AND P4, PT, R10, R19, PT ;  /* 0x000000130a00720c */ /* 0x000fe20003f86270 */
[----:B------:R-:W-:Y:S02]  /*08f0*/  @!P1 IMAD.SHL.U32 R10, R120, 0x2, RZ ;  /* 0x00000002780a9824 */ /* 0x000fe400078e00ff */
[----:B----4-:R-:W-:-:S03]  /*0900*/  IMAD.WIDE.U32 R30, R9, c[0x0][0x1e0], R36 ;  /* 0x00007800091e7a25 */ /* 0x010fc600078e0024 */
[----:B------:R2:W-:Y:S01]  /*0910*/  @!P1 LDGSTS.E.BYPASS.LTC128B.128 [R10+0x9900], [R32.64], !P0 ;  /* 0x09900000200a9fae */ /* 0x0005e2000c101d56 */
[----:B------:R-:W-:-:S04]  /*0920*/  IMAD.U32 R6, RZ, RZ, UR13 ;  /* 0x0000000dff067e24 */ /* 0x000fc8000f8e00ff */
[----:B------:R-:W-:Y:S02]  /*0930*/  IMAD R6, R6, -0x40, R13 ;  /* 0xffffffc006067824 */ /* 0x000fe400078e020d */
[----:B-1----:R-:W-:Y:S01]  /*0940*/  @!P1 IMAD.WIDE R22, R11, 0x2, R24 ;  /* 0x000000020b169825 */ /* 0x002fe200078e0218 */
[----:B------:R-:W-:Y:S01]  /*0950*/  SHF.R.S32.HI R5, RZ, 0x1f, R9 ;  /* 0x0000001fff057819 */ /* 0x000fe20000011409 */
[----:B------:R-:W-:Y:S01]  /*0960*/  SHFL.IDX PT, R24, R15, 0x5, 0x181f ;  /* 0x00b81f000f187f89 */ /* 0x000fe200000e0000 */
[----:B------:R-:W-:-:S03]  /*0970*/  @!P2 SHF.R.S32.HI R11, RZ, 0x1f, R38 ;  /* 0x0000001fff0ba819 */ /* 0x000fc60000011426 */
[----:B------:R-:W1:Y:S01]  /*0980*/  SHFL.IDX PT, R25, R14, 0x5, 0x181f ;  /* 0x00b81f000e197f89 */ /* 0x000e6200000e0000 */
[----:B------:R-:W-:Y:S01]  /*0990*/  IMAD R20, R5, c[0x0][0x1e0], RZ ;  /* 0x0000780005147a24 */ /* 0x000fe200078e02ff */
[----:B------:R-:W-:Y:S02]  /*09a0*/  @!P2 LEA.HI R11, R11, R38, RZ, 0x3 ;  /* 0x000000260b0ba211 */ /* 0x000fe400078f18ff */
[----:B------:R4:W-:Y:S01]  /*09b0*/  @!P1 LDGSTS.E.BYPASS.LTC128B.128 [R10+0xd900], [R22.64], !P3 ;  /* 0x0d900000160a9fae */ /* 0x0009e2000d901d56 */
[C---:B------:R-:W-:Y:S01]  /*09c0*/  @!P2 LEA R28, P1, R36.reuse, R26, 0x1 ;  /* 0x0000001a241ca211 */ /* 0x040fe200078208ff */
[----:B------:R-:W-:Y:S01]  /*09d0*/  IMAD R20, R9, c[0x0][0x1e4], R20 ;  /* 0x0000790009147a24 */ /* 0x000fe200078e0214 */
[----:B------:R-:W-:Y:S02]  /*09e0*/  @!P2 LOP3.LUT R11, R11, 0xfffffff8, RZ, 0xc0, !PT ;  /* 0xfffffff80b0ba812 */ /* 0x000fe400078ec0ff */
[----:B---3--:R-:W-:Y:S01]  /*09f0*/  @!P2 LEA.HI.X R29, R36, R27, R37, 0x1, P1 ;  /* 0x0000001b241da211 */ /* 0x008fe200008f0c25 */
[----:B------:R-:W-:Y:S01]  /*0a00*/  IMAD.IADD R21, R31, 0x1, R20 ;  /* 0x000000011f157824 */ /* 0x000fe200078e0214 */
[----:B------:R-:W-:Y:S01]  /*0a10*/  ISETP.GE.AND P1, PT, R16, R19, PT ;  /* 0x000000131000720c */ /* 0x000fe20003f26270 */
[----:B------:R-:W-:Y:S01]  /*0a20*/  IMAD.MOV.U32 R20, RZ, RZ, R30 ;  /* 0x000000ffff147224 */ /* 0x000fe200078e001e */
[----:B------:R-:W-:Y:S01]  /*0a30*/  SHFL.IDX PT, R19, R14, 0x7, 0x181f ;  /* 0x00f81f000e137f89 */ /* 0x000fe200000e0000 */
[----:B------:R-:W-:-:S04]  /*0a40*/  @!P2 IMAD.WIDE R30, R11, 0x2, R26 ;  /* 0x000000020b1ea825 */ /* 0x000fc800078e021a */
[C---:B------:R-:W-:Y:S02]  /*0a50*/  @!P2 IMAD.SHL.U32 R11, R120.reuse, 0x2, RZ ;  /* 0x00000002780ba824 */ /* 0x040fe400078e00ff */
[----:B------:R-:W-:Y:S02]  /*0a60*/  @!P4 IMAD.SHL.U32 R16, R120, 0x2, RZ ;  /* 0x000000027810c824 */ /* 0x000fe400078e00ff */
[----:B------:R-:W-:Y:S01]  /*0a70*/  IMAD.WIDE.U32 R20, R4, c[0x0][0x1e8], R20 ;  /* 0x00007a0004147a25 */ /* 0x000fe200078e0014 */
[----:B------:R3:W-:Y:S04]  /*0a80*/  @!P2 LDGSTS.E.BYPASS.LTC128B.128 [R11+0xa100], [R28.64], !P0 ;  /* 0x0a1000001c0bafae */ /* 0x0007e8000c101d56 */
[----:B------:R3:W-:Y:S04]  /*0a90*/  @!P2 LDGSTS.E.BYPASS.LTC128B.128 [R11+0xe100], [R30.64], !P3 ;  /* 0x0e1000001e0bafae */ /* 0x0007e8000d901d56 */
[----:B----4-:R-:W4:Y:S01]  /*0aa0*/  SHFL.IDX PT, R22, R15, 0x6, 0x181f ;  /* 0x00d81f000f167f89 */ /* 0x010f2200000e0000 */
[----:B--2---:R-:W-:-:S03]  /*0ab0*/  @!P5 SHF.R.S32.HI R10, RZ, 0x1f, R38 ;  /* 0x0000001fff0ad819 */ /* 0x004fc60000011426 */
[----:B------:R-:W2:Y:S01]  /*0ac0*/  SHFL.IDX PT, R23, R14, 0x6, 0x181f ;  /* 0x00d81f000e177f89 */ /* 0x000ea200000e0000 */
[----:B------:R-:W-:-:S04]  /*0ad0*/  @!P5 LEA.HI R10, R10, R38, RZ, 0x3 ;  /* 0x000000260a0ad211 */ /* 0x000fc800078f18ff */
[----:B------:R-:W-:Y:S02]  /*0ae0*/  @!P5 LOP3.LUT R13, R10, 0xfffffff8, RZ, 0xc0, !PT ;  /* 0xfffffff80a0dd812 */ /* 0x000fe400078ec0ff */
[----:B------:R-:W-:-:S03]  /*0af0*/  @!P4 SHF.R.S32.HI R10, RZ, 0x1f, R38 ;  /* 0x0000001fff0ac819 */ /* 0x000fc60000011426 */
[----:B-1----:R-:W-:Y:S01]  /*0b00*/  @!P5 IMAD.WIDE R26, R13, 0x2, R24 ;  /* 0x000000020d1ad825 */ /* 0x002fe200078e0218 */
[----:B------:R-:W-:Y:S02]  /*0b10*/  @!P4 LEA.HI R10, R10, R38, RZ, 0x3 ;  /* 0x000000260a0ac211 */ /* 0x000fe400078f18ff */
[----:B------:R-:W-:Y:S02]  /*0b20*/  @!P5 LEA R24, P2, R36, R24, 0x1 ;  /* 0x000000182418d211 */ /* 0x000fe400078408ff */
[----:B------:R-:W-:Y:S01]  /*0b30*/  @!P4 LOP3.LUT R13, R10, 0xfffffff8, RZ, 0xc0, !PT ;  /* 0xfffffff80a0dc812 */ /* 0x000fe200078ec0ff */
[----:B------:R-:W-:Y:S01]  /*0b40*/  @!P5 IMAD.SHL.U32 R10, R120, 0x2, RZ ;  /* 0x00000002780ad824 */ /* 0x000fe200078e00ff */
[C---:B------:R-:W-:Y:S01]  /*0b50*/  @!P5 LEA.HI.X R25, R36.reuse, R25, R37, 0x1, P2 ;  /* 0x000000192419d211 */ /* 0x040fe200010f0c25 */
[C---:B---3--:R-:W-:Y:S01]  /*0b60*/  IMAD R11, R3.reuse, c[0x0][0x1e8], RZ ;  /* 0x00007a00030b7a24 */ /* 0x048fe200078e02ff */
[----:B----4-:R-:W-:Y:S01]  /*0b70*/  @!P4 LEA R32, P2, R36, R22, 0x1 ;  /* 0x000000162420c211 */ /* 0x010fe200078408ff */
[----:B------:R-:W-:-:S02]  /*0b80*/  IMAD R3, R3, c[0x0][0x210], RZ ;  /* 0x0000840003037a24 */ /* 0x000fc400078e02ff */
[----:B------:R1:W-:Y:S01]  /*0b90*/  @!P5 LDGSTS.E.BYPASS.LTC128B.128 [R10+0xa900], [R24.64], !P0 ;  /* 0x0a900000180adfae */ /* 0x0003e2000c101d56 */
[----:B------:R-:W-:Y:S01]  /*0ba0*/  IMAD R11, R4, c[0x0][0x1ec], R11 ;  /* 0x00007b00040b7a24 */ /* 0x000fe200078e020b */
[C---:B--2---:R-:W-:Y:S01]  /*0bb0*/  @!P4 LEA.HI.X R33, R36.reuse, R23, R37, 0x1, P2 ;  /* 0x000000172421c211 */ /* 0x044fe200010f0c25 */
[----:B------:R-:W-:Y:S01]  /*0bc0*/  @!P4 IMAD.WIDE R34, R13, 0x2, R22 ;  /* 0x000000020d22c825 */ /* 0x000fe200078e0216 */
[----:B------:R-:W-:Y:S01]  /*0bd0*/  @!P1 LEA R22, P2, R36, R18, 0x1 ;  /* 0x0000001224169211 */ /* 0x000fe200078408ff */
[----:B------:R1:W-:Y:S01]  /*0be0*/  @!P5 LDGSTS.E.BYPASS.LTC128B.128 [R10+0xe900], [R26.64], !P3 ;  /* 0x0e9000001a0adfae */ /* 0x0003e2000d901d56 */
[----:B------:R-:W-:Y:S01]  /*0bf0*/  ISETP.GE.AND P5, PT, R6, 0x11, PT ;  /* 0x000000110600780c */ /* 0x000fe20003fa6270 */
[----:B------:R-:W-:Y:S01]  /*0c00*/  IMAD.IADD R11, R21, 0x1, R11 ;  /* 0x00000001150b7824 */ /* 0x000fe200078e020b */
[----:B------:R-:W-:Y:S01]  /*0c10*/  @!P1 LEA.HI.X R23, R36, R19, R37, 0x1, P2 ;  /* 0x0000001324179211 */ /* 0x000fe200010f0c25 */
[----:B------:R2:W-:Y:S01]  /*0c20*/  @!P4 LDGSTS.E.BYPASS.LTC128B.128 [R16+0xb100], [R32.64], !P0 ;  /* 0x0b1000002010cfae */ /* 0x0005e2000c101d56 */
[----:B------:R-:W-:Y:S01]  /*0c30*/  ISETP.GE.AND P2, PT, R6, 0x31, PT ;  /* 0x000000310600780c */ /* 0x000fe20003f46270 */
[----:B------:R-:W-:Y:S01]  /*0c40*/  IMAD R3, R4, c[0x0][0x214], R3 ;  /* 0x0000850004037a24 */ /* 0x000fe200078e0203 */
[----:B------:R-:W-:Y:S01]  /*0c50*/  @!P1 SHF.R.S32.HI R21, RZ, 0x1f, R38 ;  /* 0x0000001fff159819 */ /* 0x000fe20000011426 */
[----:B------:R3:W-:Y:S01]  /*0c60*/  @!P4 LDGSTS.E.BYPASS.LTC128B.128 [R16+0xf100], [R34.64], !P3 ;  /* 0x0f1000002210cfae */ /* 0x0007e2000d901d56 */
[----:B------:R-:W-:-:S02]  /*0c70*/  ISETP.GE.AND P4, PT, R6, 0x21, PT ;  /* 0x000000210600780c */ /* 0x000fc40003f86270 */
[----:B------:R-:W-:-:S04]  /*0c80*/  @!P1 LEA.HI R21, R21, R38, RZ, 0x3 ;  /* 0x0000002615159211 */ /* 0x000fc800078f18ff */
[----:B------:R-:W-:-:S03]  /*0c90*/  @!P1 LOP3.LUT R21, R21, 0xfffffff8, RZ, 0xc0, !PT ;  /* 0xfffffff815159812 */ /* 0x000fc600078ec0ff */
[----:B------:R-:W-:Y:S02]  /*0ca0*/  VOTEU.ANY UP0, P2 ;  /* 0x00000000003f7886 */ /* 0x000fe40001000100 */
[----:B------:R-:W-:-:S04]  /*0cb0*/  @!P1 IMAD.WIDE R18, R21, 0x2, R18 ;  /* 0x0000000215129825 */ /* 0x000fc800078e0212 */
[C---:B------:R-:W-:Y:S02]  /*0cc0*/  @P4 IMAD.SHL.U32 R31, R120.reuse, 0x2, RZ ;  /* 0x00000002781f4824 */ /* 0x040fe400078e00ff */
[----:B-1----:R-:W-:Y:S02]  /*0cd0*/  IMAD.MOV.U32 R10, RZ, RZ, R20 ;  /* 0x000000ffff0a7224 */ /* 0x002fe400078e0014 */
[----:B------:R-:W-:Y:S02]  /*0ce0*/  IMAD.MOV.U32 R20, RZ, RZ, c[0x0][0x1e0] ;  /* 0x00007800ff147624 */ /* 0x000fe400078e00ff */
[C---:B--2---:R-:W-:Y:S02]  /*0cf0*/  @P2 IMAD.SHL.U32 R33, R120.reuse, 0x2, RZ ;  /* 0x0000000278212824 */ /* 0x044fe400078e00ff */
[----:B---3--:R-:W-:-:S05]  /*0d00*/  @!P1 IMAD.SHL.U32 R16, R120, 0x2, RZ ;  /* 0x0000000278109824 */ /* 0x008fca00078e00ff */
[----:B------:R1:W-:Y:S04]  /*0d10*/  @!P1 LDGSTS.E.BYPASS.LTC128B.128 [R16+0xb900], [R22.64], !P0 ;  /* 0x0b90000016109fae */ /* 0x0003e8000c101d56 */
[----:B------:R1:W-:Y:S01]  /*0d20*/  @!P1 LDGSTS.E.BYPASS.LTC128B.128 [R16+0xf900], [R18.64], !P3 ;  /* 0x0f90000012109fae */ /* 0x0003e2000d901d56 */
[----:B------:R-:W-:Y:S02]  /*0d30*/  ISETP.GE.AND P3, PT, R36, c[0x0][0x1d4], PT ;  /* 0x0000750024007a0c */ /* 0x000fe40003f66270 */
[----:B-----5:R-:W-:Y:S01]  /*0d40*/  @P6 SHF.R.S32.HI R13, RZ, 0x1f, R12 ;  /* 0x0000001fff0d6819 */ /* 0x020fe2000001140c */
[----:B------:R-:W-:Y:S01]  /*0d50*/  @!P6 IMAD.MOV.U32 R13, RZ, RZ, R2 ;  /* 0x000000ffff0de224 */ /* 0x000fe200078e0002 */
[----:B------:R-:W0:Y:S01]  /*0d60*/  LDGDEPBAR ;  /* 0x00000000000079af */ /* 0x000e220000000000 */
[----:B------:R-:W-:-:S03]  /*0d70*/  @!P6 IMAD.MOV.U32 R12, RZ, RZ, R7 ;  /* 0x000000ffff0ce224 */ /* 0x000fc600078e0007 */
[----:B------:R-:W-:Y:S01]  /*0d80*/  BAR.SYNC.DEFER_BLOCKING 0x0 ;  /* 0x0000000000007b1d */ /* 0x000fe20000010000 */
[----:B------:R-:W-:Y:S01]  /*0d90*/  IMAD R7, R13, c[0x0][0x1f0], RZ ;  /* 0x00007c000d077a24 */ /* 0x000fe200078e02ff */
[----:B------:R-:W-:Y:S01]  /*0da0*/  ISETP.GE.AND P6, PT, R6, 0x1, PT ;  /* 0x000000010600780c */ /* 0x000fe20003fc6270 */
[----:B------:R-:W-:-:S04]  /*0db0*/  IMAD.WIDE.U32 R40, R12, c[0x0][0x1f0], R10 ;  /* 0x00007c000c287a25 */ /* 0x000fc800078e000a */
[----:B------:R-:W-:Y:S01]  /*0dc0*/  IMAD R6, R12, c[0x0][0x1f4], R7 ;  /* 0x00007d000c067a24 */ /* 0x000fe200078e0207 */
[----:B------:R2:W-:Y:S01]  /*0dd0*/  STL.64 [R1+0x10], R40 ;  /* 0x0000102801007387 */ /* 0x0005e20000100a00 */
[----:B------:R-:W-:Y:S02]  /*0de0*/  IMAD.U32 R2, RZ, RZ, UR10 ;  /* 0x0000000aff027e24 */ /* 0x000fe4000f8e00ff */
[----:B------:R-:W-:Y:S02]  /*0df0*/  IMAD.IADD R123, R41, 0x1, R6 ;  /* 0x00000001297b7824 */ /* 0x000fe400078e0206 */
[----:B------:R-:W-:Y:S02]  /*0e00*/  IMAD.MOV.U32 R122, RZ, RZ, R40 ;  /* 0x000000ffff7a7224 */ /* 0x000fe400078e0028 */
[----:B------:R-:W-:Y:S02]  /*0e10*/  IMAD.U32 R11, RZ, RZ, UR7 ;  /* 0x00000007ff0b7e24 */ /* 0x000fe4000f8e00ff */
[----:B------:R-:W-:Y:S01]  /*0e20*/  IMAD.WIDE.U32 R14, R2, UR13, R122 ;  /* 0x0000000d020e7c25 */ /* 0x000fe2000f8e007a */
[----:B------:R2:W-:Y:S03]  /*0e30*/  STL.64 [R1+0x18], R122 ;  /* 0x0000187a01007387 */ /* 0x0005e60000100a00 */
[----:B-1----:R-:W-:Y:S01]  /*0e40*/  IMAD.SHL.U32 R16, R0, 0x40, RZ ;  /* 0x0000004000107824 */ /* 0x002fe200078e00ff */
[----:B------:R-:W-:Y:S01]  /*0e50*/  IADD3 R15, R15, UR4, RZ ;  /* 0x000000040f0f7c10 */ /* 0x000fe2000fffe0ff */
[----:B------:R-:W-:Y:S01]  /*0e60*/  @UP0 UIMAD UR4, UR7, 0x30, URZ ;  /* 0x00000030070408a4 */ /* 0x000fe2000f8e023f */
[----:B------:R-:W-:Y:S01]  /*0e70*/  @P5 LEA R7, P0, R20, R14, 0x4 ;  /* 0x0000000e14075211 */ /* 0x000fe200078020ff */
[----:B------:R-:W-:Y:S01]  /*0e80*/  UISETP.GE.AND UP0, UPT, UR8, 0x1, UPT ;  /* 0x000000010800788c */ /* 0x000fe2000bf06270 */
[----:B------:R-:W-:-:S02]  /*0e90*/  @P6 LEA R26, P1, R14, c[0x0][0x1c8], 0x1 ;  /* 0x000072000e1a6a11 */ /* 0x000fc400078208ff */
[C---:B------:R-:W-:Y:S01]  /*0ea0*/  @P5 LEA.HI.X R6, R20.reuse, R15, R11, 0x4, P0 ;  /* 0x0000000f14065211 */ /* 0x040fe200000f240b */
[----:B------:R-:W-:Y:S01]  /*0eb0*/  @P2 IMAD.WIDE.U32 R20, R20, 0x30, R14 ;  /* 0x0000003014142825 */ /* 0x000fe200078e000e */
[C---:B------:R-:W-:Y:S02]  /*0ec0*/  @P5 LEA R24, P0, R7.reuse, c[0x0][0x1c8], 0x1 ;  /* 0x0000720007185a11 */ /* 0x040fe400078008ff */
[C---:B------:R-:W-:Y:S02]  /*0ed0*/  @P6 LEA.HI.X R27, R14.reuse, c[0x0][0x1cc], R15, 0x1, P1 ;  /* 0x000073000e1b6a11 */ /* 0x040fe400008f0c0f */
[----:B------:R-:W-:Y:S02]  /*0ee0*/  @P5 LEA.HI.X R25, R7, c[0x0][0x1cc], R6, 0x1, P0 ;  /* 0x0000730007195a11 */ /* 0x000fe400000f0c06 */
[----:B------:R-:W-:Y:S02]  /*0ef0*/  LEA.HI R6, R17, R8, RZ, 0x4 ;  /* 0x0000000811067211 */ /* 0x000fe400078f20ff */
[----:B------:R-:W-:-:S02]  /*0f00*/  @P4 IADD3 R10, P0, R14, UR20, RZ ;  /* 0x000000140e0a4c10 */ /* 0x000fc4000ff1e0ff */
[----:B------:R-:W-:Y:S02]  /*0f10*/  LOP3.LUT R11, R6, 0xfffffff0, RZ, 0xc0, !PT ;  /* 0xfffffff0060b7812 */ /* 0x000fe400078ec0ff */
[----:B------:R-:W-:Y:S01]  /*0f20*/  @P4 IADD3.X R7, R15, UR14, RZ, P0, !PT ;  /* 0x0000000e0f074c10 */ /* 0x000fe200087fe4ff */
[----:B------:R-:W-:Y:S01]  /*0f30*/  IMAD.SHL.U32 R15, R9, 0x8, RZ ;  /* 0x00000008090f7824 */ /* 0x000fe200078e00ff */
[----:B------:R-:W-:Y:S01]  /*0f40*/  @P4 LEA R22, P0, R10, c[0x0][0x1c8], 0x1 ;  /* 0x000072000a164a11 */ /* 0x000fe200078008ff */
[----:B------:R-:W-:Y:S01]  /*0f50*/  IMAD.IADD R14, R8, 0x1, -R11 ;  /* 0x00000001080e7824 */ /* 0x000fe200078e0a0b */
[----:B------:R-:W-:Y:S02]  /*0f60*/  SHF.R.S32.HI R19, RZ, 0x4, R6 ;  /* 0x00000004ff137819 */ /* 0x000fe40000011406 */
[----:B------:R-:W-:Y:S02]  /*0f70*/  @P4 LEA.HI.X R23, R10, c[0x0][0x1cc], R7, 0x1, P0 ;  /* 0x000073000a174a11 */ /* 0x000fe400000f0c07 */
[----:B------:R-:W-:-:S02]  /*0f80*/  SHF.R.S32.HI R7, RZ, 0x1f, R14 ;  /* 0x0000001fff077819 */ /* 0x000fc4000001140e */
[----:B------:R-:W-:Y:S02]  /*0f90*/  LEA.HI R6, R6, R19, RZ, 0x1 ;  /* 0x0000001306067211 */ /* 0x000fe400078f08ff */
[----:B------:R-:W-:Y:S02]  /*0fa0*/  LEA.HI R7, R7, R14, RZ, 0x3 ;  /* 0x0000000e07077211 */ /* 0x000fe400078f18ff */
[----:B------:R-:W-:Y:S02]  /*0fb0*/  ISETP.GE.AND P0, PT, R38, c[0x0][0x1d4], PT ;  /* 0x0000750026007a0c */ /* 0x000fe40003f06270 */
[----:B------:R-:W-:Y:S02]  /*0fc0*/  LOP3.LUT R16, R16, 0x1c0, RZ, 0xc0, !PT ;  /* 0x000001c010107812 */ /* 0x000fe400078ec0ff */
[----:B------:R-:W-:Y:S02]  /*0fd0*/  LOP3.LUT R6, R6, 0xfffffffe, RZ, 0xc0, !PT ;  /* 0xfffffffe06067812 */ /* 0x000fe400078ec0ff */
[C---:B------:R-:W-:Y:S01]  /*0fe0*/  LOP3.LUT R11, R7.reuse, 0xfffffff8, RZ, 0xc0, !PT ;  /* 0xfffffff8070b7812 */ /* 0x040fe200078ec0ff */
[----:B------:R-:W-:Y:S01]  /*0ff0*/  IMAD.SHL.U32 R7, R7, 0x40, RZ ;  /* 0x0000004007077824 */ /* 0x000fe200078e00ff */
[----:B------:R-:W-:Y:S01]  /*1000*/  LOP3.LUT R15, R16, 0x8, R15, 0xf8, !PT ;  /* 0x00000008100f7812 */ /* 0x000fe200078ef80f */
[----:B------:R-:W-:Y:S01]  /*1010*/  IMAD.IADD R6, R19, 0x1, -R6 ;  /* 0x0000000113067824 */ /* 0x000fe200078e0a06 */
[----:B------:R-:W-:Y:S01]  /*1020*/  SHF.R.U32.HI R16, RZ, 0x3, R16 ;  /* 0x00000003ff107819 */ /* 0x000fe20000011610 */
[----:B------:R-:W-:Y:S01]  /*1030*/  IMAD.IADD R11, R14, 0x1, -R11 ;  /* 0x000000010e0b7824 */ /* 0x000fe200078e0a0b */
[----:B------:R-:W-:Y:S01]  /*1040*/  @P2 IADD3 R10, R21, UR4, RZ ;  /* 0x00000004150a2c10 */ /* 0x000fe2000fffe0ff */
[C---:B------:R-:W-:Y:S01]  /*1050*/  @P6 IMAD.SHL.U32 R21, R120.reuse, 0x2, RZ ;  /* 0x0000000278156824 */ /* 0x040fe200078e00ff */
[----:B------:R-:W-:Y:S01]  /*1060*/  LOP3.LUT R15, R15, R16, RZ, 0x3c, !PT ;  /* 0x000000100f0f7212 */ /* 0x000fe200078e3cff */
[----:B------:R-:W-:Y:S01]  /*1070*/  @P5 IMAD.SHL.U32 R19, R120, 0x2, RZ ;  /* 0x0000000278135824 */ /* 0x000fe200078e00ff */
[----:B------:R-:W-:Y:S01]  /*1080*/  @P2 LEA R28, P1, R20, c[0x0][0x1c8], 0x1 ;  /* 0x00007200141c2a11 */ /* 0x000fe200078208ff */
[----:B------:R-:W-:Y:S01]  /*1090*/  IMAD.SHL.U32 R14, R11, 0x40, RZ ;  /* 0x000000400b0e7824 */ /* 0x000fe200078e00ff */
[----:B------:R-:W-:Y:S01]  /*10a0*/  @!PT LDS RZ, [RZ] ;  /* 0x00000000fffff984 */ /* 0x000fe20000000800 */
[----:B------:R-:W-:Y:S01]  /*10b0*/  @!PT LDS RZ, [RZ] ;  /* 0x00000000fffff984 */ /* 0x000fe20000000800 */
[----:B------:R-:W-:Y:S01]  /*10c0*/  @!PT LDS RZ, [RZ] ;  /* 0x00000000fffff984 */ /* 0x000fe20000000800 */
[----:B------:R2:W-:Y:S01]  /*10d0*/  @P6 LDGSTS.E.BYPASS.LTC128B.128 [R21+0x4100], [R26.64], !P3 ;  /* 0x041000001a156fae */ /* 0x0005e2000d901d56 */
[----:B------:R-:W-:Y:S01]  /*10e0*/  IMAD R250, R6, 0x200, R15 ;  /* 0x0000020006fa7824 */ /* 0x000fe200078e020f */
[----:B------:R-:W-:Y:S01]  /*10f0*/  @P2 LEA.HI.X R29, R20, c[0x0][0x1cc], R10, 0x1, P1 ;  /* 0x00007300141d2a11 */ /* 0x000fe200008f0c0a */
[----:B------:R-:W-:Y:S01]  /*1100*/  IMAD.SHL.U32 R6, R6, 0x8, RZ ;  /* 0x0000000806067824 */ /* 0x000fe200078e00ff */
[----:B------:R2:W-:Y:S01]  /*1110*/  @P6 LDGSTS.E.BYPASS.LTC128B.128 [R21+0x6100], [R26.64+0x80], !P0 ;  /* 0x061000801a156fae */ /* 0x0005e2000c101d56 */
[----:B------:R-:W-:Y:S01]  /*1120*/  LOP3.LUT R15, R14, 0x1c0, RZ, 0xc0, !PT ;  /* 0x000001c00e0f7812 */ /* 0x000fe200078ec0ff */
[----:B------:R-:W-:Y:S01]  /*1130*/  IMAD.SHL.U32 R250, R250, 0x2, RZ ;  /* 0x00000002fafa7824 */ /* 0x000fe200078e00ff */
[----:B------:R-:W-:Y:S01]  /*1140*/  LEA.HI R10, R17, R8, RZ, 0x5 ;  /* 0x00000008110a7211 */ /* 0x000fe200078f28ff */
[----:B------:R1:W-:Y:S01]  /*1150*/  @P5 LDGSTS.E.BYPASS.LTC128B.128 [R19+0x4900], [R24.64], !P3 ;  /* 0x0490000018135fae */ /* 0x0003e2000d901d56 */
[----:B------:R-:W-:Y:S01]  /*1160*/  LOP3.LUT R6, R15, 0x8, R6, 0xf8, !PT ;  /* 0x000000080f067812 */ /* 0x000fe200078ef806 */
[----:B------:R-:W-:Y:S01]  /*1170*/  ULDC.64 UR4, c[0x0][0x208] ;  /* 0x0000820000047ab9 */ /* 0x000fe20000000a00 */
[----:B------:R-:W-:Y:S01]  /*1180*/  SHF.R.S32.HI R14, RZ, 0x5, R10 ;  /* 0x00000005ff0e7819 */ /* 0x000fe2000001140a */
[----:B------:R1:W-:Y:S01]  /*1190*/  @P5 LDGSTS.E.BYPASS.LTC128B.128 [R19+0x6900], [R24.64+0x80], !P0 ;  /* 0x0690008018135fae */ /* 0x0003e2000c101d56 */
[----:B------:R-:W-:Y:S01]  /*11a0*/  SHF.R.U32.HI R15, RZ, 0x3, R15 ;  /* 0x00000003ff0f7819 */ /* 0x000fe2000001160f */
[----:B------:R-:W-:Y:S01]  /*11b0*/  UIMAD.WIDE.U32 UR16, UR11, UR4, URZ ;  /* 0x000000040b1072a5 */ /* 0x000fe2000f8e003f */
[----:B------:R-:W-:Y:S01]  /*11c0*/  LOP3.LUT R7, R7, 0xfffffe00, RZ, 0xc0, !PT ;  /* 0xfffffe0007077812 */ /* 0x000fe200078ec0ff */
[----:B------:R2:W-:Y:S01]  /*11d0*/  @P4 LDGSTS.E.BYPASS.LTC128B.128 [R31+0x5100], [R22.64], !P3 ;  /* 0x05100000161f4fae */ /* 0x0005e2000d901d56 */
[----:B------:R-:W-:Y:S01]  /*11e0*/  LOP3.LUT R6, R6, R15, RZ, 0x3c, !PT ;  /* 0x0000000f06067212 */ /* 0x000fe200078e3cff */
[----:B------:R-:W-:Y:S01]  /*11f0*/  IMAD.MOV.U32 R15, RZ, RZ, 0x10 ;  /* 0x00000010ff0f7424 */ /* 0x000fe200078e00ff */
[----:B------:R-:W-:Y:S01]  /*1200*/  IADD3 R249, R250, 0x4120, RZ ;  /* 0x00004120faf97810 */ /* 0x000fe20007ffe0ff */
[----:B------:R2:W-:Y:S01]  /*1210*/  @P4 LDGSTS.E.BYPASS.LTC128B.128 [R31+0x7100], [R22.64+0x80], !P0 ;  /* 0x07100080161f4fae */ /* 0x0005e2000c101d56 */
[----:B------:R-:W-:Y:S01]  /*1220*/  LOP3.LUT P4, RZ, R0, 0x2, RZ, 0xc0, !PT ;  /* 0x0000000200ff7812 */ /* 0x000fe2000788c0ff */
[----:B------:R-:W-:Y:S01]  /*1230*/  IMAD R251, R14, 0x400, R7 ;  /* 0x000004000efb7824 */ /* 0x000fe200078e0207 */
[----:B------:R-:W-:Y:S01]  /*1240*/  UIMAD UR11, UR11, UR5, URZ ;  /* 0x000000050b0b72a4 */ /* 0x000fe2000f8e023f */
[----:B------:R2:W-:Y:S01]  /*1250*/  @P2 LDGSTS.E.BYPASS.LTC128B.128 [R33+0x5900], [R28.64], !P3 ;  /* 0x059000001c212fae */ /* 0x0005e2000d901d56 */
[----:B------:R-:W-:-:S02]  /*1260*/  IMAD R14, R5, c[0x0][0x208], RZ ;  /* 0x00008200050e7a24 */ /* 0x000fc400078e02ff */
[----:B------:R-:W-:Y:S01]  /*1270*/  IMAD.IADD R251, R6, 0x1, R251 ;  /* 0x0000000106fb7824 */ /* 0x000fe200078e02fb */
[----:B------:R2:W-:Y:S01]  /*1280*/  @P2 LDGSTS.E.BYPASS.LTC128B.128 [R33+0x7900], [R28.64+0x80], !P0 ;  /* 0x079000801c212fae */ /* 0x0005e2000c101d56 */
[----:B------:R-:W-:Y:S01]  /*1290*/  R2P PR, R11, 0x6 ;  /* 0x000000060b007804 */ /* 0x000fe20000000000 */
[----:B------:R-:W-:Y:S01]  /*12a0*/  UIADD3 UR11, UR17, UR11, URZ ;  /* 0x0000000b110b7290 */ /* 0x000fe2000fffe03f */
[----:B------:R-:W-:Y:S01]  /*12b0*/  IADD3 R11, R250, 0x4100, RZ ;  /* 0x00004100fa0b7810 */ /* 0x000fe20007ffe0ff */
[----:B------:R-:W0:Y:S01]  /*12c0*/  LDGDEPBAR ;  /* 0x00000000000079af */ /* 0x000e220000000000 */
[----:B------:R-:W-:Y:S01]  /*12d0*/  IMAD.SHL.U32 R251, R251, 0x2, RZ ;  /* 0x00000002fbfb7824 */ /* 0x000fe200078e00ff */
[----:B------:R-:W-:Y:S02]  /*12e0*/  SEL R5, R15, 0xfffffff0, !P1 ;  /* 0xfffffff00f057807 */ /* 0x000fe40004800000 */
[----:B------:R-:W-:Y:S01]  /*12f0*/  @P4 IADD3 R249, R11, -0x20, RZ ;  /* 0xffffffe00bf94810 */ /* 0x000fe20007ffe0ff */
[C---:B------:R-:W-:Y:S01]  /*1300*/  IMAD R11, R9.reuse, c[0x0][0x20c], R14 ;  /* 0x00008300090b7a24 */ /* 0x040fe200078e020e */
[----:B------:R-:W-:Y:S01]  /*1310*/  PLOP3.LUT P1, PT, PT, PT, UP0, 0x80, 0x0 ;  /* 0x000000000000781c */ /* 0x000fe20003f2f008 */
[----:B------:R-:W-:Y:S01]  /*1320*/  IMAD.WIDE.U32 R14, R9, c[0x0][0x208], R36 ;  /* 0x00008200090e7a25 */ /* 0x000fe200078e0024 */
[----:B------:R-:W-:-:S02]  /*1330*/  IADD3 R239, R249, 0x800, RZ ;  /* 0x00000800f9ef7810 */ /* 0x000fc40007ffe0ff */
[----:B------:R-:W-:Y:S01]  /*1340*/  IADD3 R238, R249, 0x1000, RZ ;  /* 0x00001000f9ee7810 */ /* 0x000fe20007ffe0ff */
[----:B------:R-:W-:Y:S01]  /*1350*/  IMAD.IADD R15, R15, 0x1, R11 ;  /* 0x000000010f0f7824 */ /* 0x000fe200078e020b */
[----:B------:R-:W-:Y:S01]  /*1360*/  LOP3.LUT R11, R10, 0xffffffe0, RZ, 0xc0, !PT ;  /* 0xffffffe00a0b7812 */ /* 0x000fe200078ec0ff */
[----:B------:R-:W-:Y:S01]  /*1370*/  IMAD R247, R5, 0x2, R251 ;  /* 0x0000000205f77824 */ /* 0x000fe200078e02fb */
[----:B------:R-:W-:Y:S01]  /*1380*/  IADD3 R237, R249, 0x1800, RZ ;  /* 0x00001800f9ed7810 */ /* 0x000fe20007ffe0ff */
[----:B------:R-:W-:-:S04]  /*1390*/  IMAD.WIDE.U32 R14, R4, c[0x0][0x210], R14 ;  /* 0x00008400040e7a25 */ /* 0x000fc800078e000e */
[----:B------:R-:W-:Y:S02]  /*13a0*/  IMAD.IADD R15, R15, 0x1, R3 ;  /* 0x000000010f0f7824 */ /* 0x000fe400078e0203 */
[----:B------:R-:W-:Y:S02]  /*13b0*/  IMAD.IADD R3, R8, 0x1, -R11 ;  /* 0x0000000108037824 */ /* 0x000fe400078e0a0b */
[----:B------:R-:W-:Y:S01]  /*13c0*/  IMAD R11, R13, c[0x0][0x218], RZ ;  /* 0x000086000d0b7a24 */ /* 0x000fe200078e02ff */
[----:B------:R-:W-:-:S04]  /*13d0*/  DEPBAR.LE SB0, 0x1 ;  /* 0x000080400000791a */ /* 0x000fc80000000000 */
[----:B------:R-:W-:Y:S01]  /*13e0*/  IMAD R8, R12, c[0x0][0x21c], R11 ;  /* 0x000087000c087a24 */ /* 0x000fe200078e020b */
[----:B------:R-:W-:-:S04]  /*13f0*/  DEPBAR.LE SB0, 0x0 ;  /* 0x000080000000791a */ /* 0x000fc80000000000 */
[----:B-1----:R-:W-:Y:S01]  /*1400*/  IMAD.WIDE.U32 R18, R12, c[0x0][0x218], R14 ;  /* 0x000086000c127a25 */ /* 0x002fe200078e000e */
[----:B------:R-:W-:Y:S03]  /*1410*/  BAR.SYNC.DEFER_BLOCKING 0x0 ;  /* 0x0000000000007b1d */ /* 0x000fe60000010000 */
[----:B------:R-:W-:Y:S02]  /*1420*/  IMAD.IADD R16, R19, 0x1, R8 ;  /* 0x0000000113107824 */ /* 0x000fe400078e0208 */
[----:B------:R-:W-:Y:S01]  /*1430*/  IMAD.MOV.U32 R4, RZ, RZ, 0x20 ;  /* 0x00000020ff047424 */ /* 0x000fe200078e00ff */
[----:B------:R2:W-:Y:S04]  /*1440*/  STL.64 [R1+0x40], R18 ;  /* 0x0000401201007387 */ /* 0x0005e80000100a00 */
[----:B------:R2:W-:Y:S01]  /*1450*/  STL [R1+0xc], R16 ;  /* 0x00000c1001007387 */ /* 0x0005e20000100800 */
[----:B------:R-:W-:-:S03]  /*1460*/  SEL R4, R4, 0xffffffe0, !P2 ;  /* 0xffffffe004047807 */ /* 0x000fc60005000000 */
[----:B------:R2:W1:Y:S04]  /*1470*/  LDSM.16.M88.4 R60, [R251+0x8100] ;  /* 0x00810000fb3c783b */ /* 0x0004680000000200 */
[----:B------:R2:W3:Y:S04]  /*1480*/  LDSM.16.M88.4 R64, [R251+0xa100] ;  /* 0x00a10000fb40783b */ /* 0x0004e80000000200 */
[----:B------:R2:W4:Y:S04]  /*1490*/  LDSM.16.M88.4 R88, [R250+0x4100] ;  /* 0x00410000fa58783b */ /* 0x0005280000000200 */
        /* <DEDUP_REMOVED lines=10> */
[----:B---3--:R-:W-:Y:S02]  /*1540*/  ULDC.64 UR4, c[0x0][0x208] ;  /* 0x0000820000047ab9 */ /* 0x008fe40000000a00 */
        /* <DEDUP_REMOVED lines=18> */
[----:B------:R-:W-:Y:S01]  /*1670*/  IMAD.SHL.U32 R9, R120, 0x2, RZ ;  /* 0x0000000278097824 */ /* 0x000fe200078e00ff */
[----:B------:R-:W-:Y:S01]  /*1680*/  ISETP.LT.OR P1, PT, R10, 0x11, P0 ;  /* 0x000000110a00780c */ /* 0x000fe20000721670 */
[----:B------:R-:W-:Y:S01]  /*1690*/  IMAD.U32 R8, RZ, RZ, UR16 ;  /* 0x00000010ff087e24 */ /* 0x000fe2000f8e00ff */
        /* <DEDUP_REMOVED lines=9> */
[----:B------:R2:W-:Y:S02]  /*1730*/  LDGSTS.E.BYPASS.LTC128B.128 [R9+0x900], [R14.64], !P6 ;  /* 0x009000000e097fae */ /* 0x0005e4000f101d56 */
[----:B--2---:R-:W-:Y:S02]  /*1740*/  IADD3.X R21, RZ, UR11, R13, P4, P2 ;  /* 0x0000000bff157c10 */ /* 0x004fe4000a7e440d */
[C---:B------:R-:W-:Y:S02]  /*1750*/  IADD3 R16, P4, R14.reuse, UR16, RZ ;  /* 0x000000100e107c10 */ /* 0x040fe4000ff9e0ff */
[----:B------:R-:W-:Y:S01]  /*1760*/  IADD3 R18, P2, R14, UR5, RZ ;  /* 0x000000050e127c10 */ /* 0x000fe2000ff5e0ff */
[----:B------:R2:W-:Y:S01]  /*1770*/  LDGSTS.E.BYPASS.LTC128B.128 [R9+0x2900], [R20.64], !P1 ;  /* 0x0290000014097fae */ /* 0x0005e2000c901d56 */
[----:B------:R-:W-:Y:S02]  /*1780*/  ISETP.LT.OR P6, PT, R10, 0x21, P3 ;  /* 0x000000210a00780c */ /* 0x000fe40001fc1670 */
[----:B------:R-:W-:-:S02]  /*1790*/  IADD3.X R17, R15, UR11, RZ, P4, !PT ;  /* 0x0000000b0f117c10 */ /* 0x000fc4000a7fe4ff */
[C---:B------:R-:W-:Y:S02]  /*17a0*/  ISETP.LT.OR P4, PT, R10.reuse, 0x31, P3 ;  /* 0x000000310a00780c */ /* 0x040fe40001f81670 */
[----:B------:R-:W-:Y:S02]  /*17b0*/  IADD3.X R19, R15, UR4, RZ, P2, !PT ;  /* 0x000000040f137c10 */ /* 0x000fe400097fe4ff */
[----:B------:R-:W-:-:S05]  /*17c0*/  ISETP.LT.OR P2, PT, R10, 0x31, P0 ;  /* 0x000000310a00780c */ /* 0x000fca0000741670 */
[----:B------:R2:W-:Y:S01]  /*17d0*/  LDGSTS.E.BYPASS.LTC128B.128 [R9+0x1100], [R16.64], !P6 ;  /* 0x0110000010097fae */ /* 0x0005e2000f101d56 */
[----:B---3--:R-:W-:-:S03]  /*17e0*/  IADD3 R12, P1, R16, UR16, RZ ;  /* 0x00000010100c7c10 */ /* 0x008fc6000ff3e0ff */
[----:B------:R2:W-:Y:S01]  /*17f0*/  LDGSTS.E.BYPASS.LTC128B.128 [R9+0x3100], [R18.64], !P5 ;  /* 0x0310000012097fae */ /* 0x0005e2000e901d56 */
[----:B------:R-:W-:Y:S02]  /*1800*/  IADD3.X R13, R17, UR11, RZ, P1, !PT ;  /* 0x0000000b110d7c10 */ /* 0x000fe40008ffe4ff */
[----:B------:R-:W-:-:S03]  /*1810*/  IADD3 R10, P1, R16, UR5, RZ ;  /* 0x00000005100a7c10 */ /* 0x000fc6000ff3e0ff */
[----:B------:R2:W-:Y:S01]  /*1820*/  LDGSTS.E.BYPASS.LTC128B.128 [R9+0x1900], [R12.64], !P4 ;  /* 0x019000000c097fae */ /* 0x0005e2000e101d56 */
[----:B------:R-:W-:-:S05]  /*1830*/  IADD3.X R11, R17, UR4, RZ, P1, !PT ;  /* 0x00000004110b7c10 */ /* 0x000fca0008ffe4ff */
[----:B------:R2:W-:Y:S04]  /*1840*/  LDGSTS.E.BYPASS.LTC128B.128 [R9+0x3900], [R10.64], !P2 ;  /* 0x039000000a097fae */ /* 0x0005e8000d101d56 */
.L_x_2467:
[----:B---3--:R-:W-:Y:S01]  /*1850*/  LOP3.LUT P1, RZ, R0, 0x4, RZ, 0xc0, !PT ;  /* 0x0000000400ff7812 */ /* 0x008fe2000782c0ff */
[----:B------:R-:W-:Y:S01]  /*1860*/  IMAD.MOV.U32 R0, RZ, RZ, 0x40 ;  /* 0x00000040ff007424 */ /* 0x000fe200078e00ff */
[C---:B--2-4-:R-:W-:Y:S01]  /*1870*/  HMMA.16816.F32 R32, R64.reuse, R88, RZ ;  /* 0x000000584020723c */ /* 0x054fe200000018ff */
[C---:B------:R-:W-:Y:S01]  /*1880*/  IMAD R246, R4.reuse, 0x2, R251 ;  /* 0x0000000204f67824 */ /* 0x040fe200078e02fb */
[----:B------:R-:W0:Y:S01]  /*1890*/  LDGDEPBAR ;  /* 0x00000000000079af */ /* 0x000e220000000000 */
[----:B------:R-:W-:Y:S01]  /*18a0*/  IMAD R244, R4, 0x2, R247 ;  /* 0x0000000204f47824 */ /* 0x000fe200078e02f7 */
[----:B------:R-:W-:Y:S01]  /*18b0*/  SEL R0, R0, 0xffffffc0, !P1 ;  /* 0xffffffc000007807 */ /* 0x000fe20004800000 */
[----:B------:R-:W-:Y:S01]  /*18c0*/  IMAD R243, R5, 0x2, R246 ;  /* 0x0000000205f37824 */ /* 0x000fe200078e02f6 */
[----:B------:R-:W-:Y:S01]  /*18d0*/  LDSM.16.M88.4 R116, [R246+0xa100] ;  /* 0x00a10000f674783b */ /* 0x000fe20000000200 */
[----:B------:R-:W-:Y:S01]  /*18e0*/  UISETP.GE.AND UP0, UPT, UR8, 0x41, UPT ;  /* 0x000000410800788c */ /* 0x000fe2000bf06270 */
[C---:B-1----:R-:W-:Y:S01]  /*18f0*/  HMMA.16816.F32 R24, R64.reuse, R80, RZ ;  /* 0x000000504018723c */ /* 0x042fe200000018ff */
[--C-:B------:R-:W-:Y:S01]  /*1900*/  IMAD.IADD R245, R250, 0x1, R0.reuse ;  /* 0x00000001faf57824 */ /* 0x100fe200078e0200 */
[C---:B------:R-:W-:Y:S01]  /*1910*/  IADD3 R235, R249.reuse, 0x2000, RZ ;  /* 0x00002000f9eb7810 */ /* 0x040fe20007ffe0ff */
[C---:B------:R-:W-:Y:S01]  /*1920*/  IMAD.IADD R236, R249.reuse, 0x1, R0 ;  /* 0x00000001f9ec7824 */ /* 0x040fe200078e0200 */
[----:B------:R-:W-:Y:S01]  /*1930*/  IADD3 R234, R249, 0x2800, RZ ;  /* 0x00002800f9ea7810 */ /* 0x000fe20007ffe0ff */
[----:B------:R-:W-:Y:S01]  /*1940*/  IMAD.IADD R6, R7, 0x1, R6 ;  /* 0x0000000107067824 */ /* 0x000fe200078e0206 */
[----:B------:R-:W1:Y:S01]  /*1950*/  LDSM.16.M88.4 R112, [R245+0x4100] ;  /* 0x00410000f570783b */ /* 0x000e620000000200 */
[----:B------:R-:W-:Y:S01]  /*1960*/  PLOP3.LUT P1, PT, PT, PT, UP0, 0x80, 0x0 ;  /* 0x000000000000781c */ /* 0x000fe20003f2f008 */
[----:B------:R-:W-:Y:S01]  /*1970*/  HMMA.16816.F32 R16, R64, R72, RZ ;  /* 0x000000484010723c */ /* 0x000fe200000018ff */
[C---:B------:R-:W-:Y:S01]  /*1980*/  IADD3 R233, R249.reuse, 0x3000, RZ ;  /* 0x00003000f9e97810 */ /* 0x040fe20007ffe0ff */
[----:B------:R-:W2:Y:S01]  /*1990*/  LDSM.16.M88.4 R108, [R245+0x4900] ;  /* 0x00490000f56c783b */ /* 0x000ea20000000200 */
[----:B------:R-:W-:-:S03]  /*19a0*/  IADD3 R232, R249, 0x3800, RZ ;  /* 0x00003800f9e87810 */ /* 0x000fc60007ffe0ff */
[----:B------:R-:W3:Y:S02]  /*19b0*/  LDSM.16.M88.4 R104, [R245+0x5100] ;  /* 0x00510000f568783b */ /* 0x000ee40000000200 */
[C---:B------:R-:W-:Y:S02]  /*19c0*/  HMMA.16816.F32 R28, R64.reuse, R90, RZ ;  /* 0x0000005a401c723c */ /* 0x040fe400000018ff */
[----:B------:R-:W4:Y:S06]  /*19d0*/  LDSM.16.M88.4 R100, [R245+0x5900] ;  /* 0x00590000f564783b */ /* 0x000f2c0000000200 */
[C---:B------:R-:W-:Y:S08]  /*19e0*/  HMMA.16816.F32 R20, R64.reuse, R82, RZ ;  /* 0x000000524014723c */ /* 0x040ff000000018ff */
[----:B------:R-:W-:Y:S08]  /*19f0*/  HMMA.16816.F32 R12, R64, R74, RZ ;  /* 0x0000004a400c723c */ /* 0x000ff000000018ff */
[C---:B------:R-:W-:Y:S08]  /*1a00*/  HMMA.16816.F32 R92, R60.reuse, R88, RZ ;  /* 0x000000583c5c723c */ /* 0x040ff000000018ff */
[C---:B------:R-:W-:Y:S08]  /*1a10*/  HMMA.16816.F32 R84, R60.reuse, R80, RZ ;  /* 0x000000503c54723c */ /* 0x040ff000000018ff */
[----:B------:R-:W-:Y:S08]  /*1a20*/  HMMA.16816.F32 R76, R60, R72, RZ ;  /* 0x000000483c4c723c */ /* 0x000ff000000018ff */
[-C--:B------:R-:W-:Y:S08]  /*1a30*/  HMMA.16816.F32 R8, R64, R96.reuse, RZ ;  /* 0x000000604008723c */ /* 0x080ff000000018ff */
[C---:B------:R-:W-:Y:S08]  /*1a40*/  HMMA.16816.F32 R68, R60.reuse, R96, RZ ;  /* 0x000000603c44723c */ /* 0x040ff000000018ff */
[C---:B------:R-:W-:Y:S08]  /*1a50*/  HMMA.16816.F32 R88, R60.reuse, R90, RZ ;  /* 0x0000005a3c58723c */ /* 0x040ff000000018ff */
[C---:B------:R-:W-:Y:S08]  /*1a60*/  HMMA.16816.F32 R80, R60.reuse, R82, RZ ;  /* 0x000000523c50723c */ /* 0x040ff000000018ff */
[----:B------:R-:W-:Y:S08]  /*1a70*/  HMMA.16816.F32 R72, R60, R74, RZ ;  /* 0x0000004a3c48723c */ /* 0x000ff000000018ff */
[-C--:B------:R-:W-:Y:S08]  /*1a80*/  HMMA.16816.F32 R64, R64, R98.reuse, RZ ;  /* 0x000000624040723c */ /* 0x080ff000000018ff */
[----:B------:R-:W-:Y:S01]  /*1a90*/  HMMA.16816.F32 R60, R60, R98, RZ ;  /* 0x000000623c3c723c */ /* 0x000fe200000018ff */
[----:B------:R-:W5:Y:S07]  /*1aa0*/  LDSM.16.M88.4 R96, [R246+0x8100] ;  /* 0x00810000f660783b */ /* 0x000f6e0000000200 */
        /* <DEDUP_REMOVED lines=8> */
[----:B------:R-:W-:Y:S07]  /*1b30*/  LDSM.16.M88.4 R56, [R244+0xa100] ;  /* 0x00a10000f438783b */ /* 0x000fee0000000200 */
[C---:B------:R-:W-:Y:S08]  /*1b40*/  HMMA.16816.F32 R92, R36.reuse, R52, R92 ;  /* 0x00000034245c723c */ /* 0x040ff0000000185c */
[C---:B------:R-:W-:Y:S08]  /*1b50*/  HMMA.16816.F32 R84, R36.reuse, R48, R84 ;  /* 0x000000302454723c */ /* 0x040ff00000001854 */
[C---:B------:R-:W-:Y:S08]  /*1b60*/  HMMA.16816.F32 R76, R36.reuse, R44, R76 ;  /* 0x0000002c244c723c */ /* 0x040ff0000000184c */
[C---:B------:R-:W-:Y:S08]  /*1b70*/  HMMA.16816.F32 R68, R36.reuse, R40, R68 ;  /* 0x000000282444723c */ /* 0x040ff00000001844 */
[C---:B------:R-:W-:Y:S01]  /*1b80*/  HMMA.16816.F32 R88, R36.reuse, R54, R88 ;  /* 0x000000362458723c */ /* 0x040fe20000001858 */
[----:B------:R-:W3:Y:S07]  /*1b90*/  LDSM.16.M88.4 R52, [R236] ;  /* 0x00000000ec34783b */ /* 0x000eee0000000200 */
[C---:B------:R-:W-:Y:S01]  /*1ba0*/  HMMA.16816.F32 R80, R36.reuse, R50, R80 ;  /* 0x000000322450723c */ /* 0x040fe20000001850 */
[----:B------:R-:W4:Y:S07]  /*1bb0*/  LDSM.16.M88.4 R48, [R236+0x800] ;  /* 0x00080000ec30783b */ /* 0x000f2e0000000200 */
[C---:B------:R-:W-:Y:S01]  /*1bc0*/  HMMA.16816.F32 R72, R36.reuse, R46, R72 ;  /* 0x0000002e2448723c */ /* 0x040fe20000001848 */
[----:B------:R-:W5:Y:S07]  /*1bd0*/  LDSM.16.M88.4 R44, [R236+0x1000] ;  /* 0x00100000ec2c783b */ /* 0x000f6e0000000200 */
[----:B------:R-:W-:Y:S01]  /*1be0*/  HMMA.16816.F32 R60, R36, R42, R60 ;  /* 0x0000002a243c723c */ /* 0x000fe2000000183c */
[----:B------:R-:W5:Y:S04]  /*1bf0*/  LDSM.16.M88.4 R40, [R236+0x1800] ;  /* 0x00180000ec28783b */ /* 0x000f680000000200 */
[----:B------:R-:W5:Y:S03]  /*1c00*/  LDSM.16.M88.4 R36, [R244+0x8100] ;  /* 0x00810000f424783b */ /* 0x000f660000000200 */
[C---:B-1----:R-:W-:Y:S08]  /*1c10*/  HMMA.16816.F32 R32, R116.reuse, R112, R32 ;  /* 0x000000707420723c */ /* 0x042ff00000001820 */
[C---:B--2---:R-:W-:Y:S08]  /*1c20*/  HMMA.16816.F32 R24, R116.reuse, R108, R24 ;  /* 0x0000006c7418723c */ /* 0x044ff00000001818 */
[C---:B---3--:R-:W-:Y:S08]  /*1c30*/  HMMA.16816.F32 R16, R116.reuse, R104, R16 ;  /* 0x000000687410723c */ /* 0x048ff00000001810 */
[C---:B----4-:R-:W-:Y:S08]  /*1c40*/  HMMA.16816.F32 R8, R116.reuse, R100, R8 ;  /* 0x000000647408723c */ /* 0x050ff00000001808 */
[C---:B------:R-:W-:Y:S08]  /*1c50*/  HMMA.16816.F32 R28, R116.reuse, R114, R28 ;  /* 0x00000072741c723c */ /* 0x040ff0000000181c */
[C---:B------:R-:W-:Y:S08]  /*1c60*/  HMMA.16816.F32 R20, R116.reuse, R110, R20 ;  /* 0x0000006e7414723c */ /* 0x040ff00000001814 */
[C---:B------:R-:W-:Y:S08]  /*1c70*/  HMMA.16816.F32 R12, R116.reuse, R106, R12 ;  /* 0x0000006a740c723c */ /* 0x040ff0000000180c */
[----:B------:R-:W-:Y:S01]  /*1c80*/  HMMA.16816.F32 R64, R116, R102, R64 ;  /* 0x000000667440723c */ /* 0x000fe20000001840 */
[----:B------:R-:W-:Y:S07]  /*1c90*/  LDSM.16.M88.4 R116, [R251+0xe100] ;  /* 0x00e10000fb74783b */ /* 0x000fee0000000200 */
[C---:B-----5:R-:W-:Y:S08]  /*1ca0*/  HMMA.16816.F32 R92, R96.reuse, R112, R92 ;  /* 0x00000070605c723c */ /* 0x060ff0000000185c */
[C---:B------:R-:W-:Y:S01]  /*1cb0*/  HMMA.16816.F32 R88, R96.reuse, R114, R88 ;  /* 0x000000726058723c */ /* 0x040fe20000001858 */
[----:B------:R-:W1:Y:S07]  /*1cc0*/  LDSM.16.M88.4 R112, [R250+0x6100] ;  /* 0x00610000fa70783b */ /* 0x000e6e0000000200 */
[C---:B------:R-:W-:Y:S08]  /*1cd0*/  HMMA.16816.F32 R84, R96.reuse, R108, R84 ;  /* 0x0000006c6054723c */ /* 0x040ff00000001854 */
[C---:B------:R-:W-:Y:S01]  /*1ce0*/  HMMA.16816.F32 R80, R96.reuse, R110, R80 ;  /* 0x0000006e6050723c */ /* 0x040fe20000001850 */
[----:B------:R-:W2:Y:S07]  /*1cf0*/  LDSM.16.M88.4 R108, [R250+0x6900] ;  /* 0x00690000fa6c783b */ /* 0x000eae0000000200 */
[C---:B------:R-:W-:Y:S08]  /*1d00*/  HMMA.16816.F32 R76, R96.reuse, R104, R76 ;  /* 0x00000068604c723c */ /* 0x040ff0000000184c */
[C---:B------:R-:W-:Y:S01]  /*1d10*/  HMMA.16816.F32 R72, R96.reuse, R106, R72 ;  /* 0x0000006a6048723c */ /* 0x040fe20000001848 */
[----:B------:R-:W3:Y:S07]  /*1d20*/  LDSM.16.M88.4 R104, [R250+0x7100] ;  /* 0x00710000fa68783b */ /* 0x000eee0000000200 */
[C---:B------:R-:W-:Y:S08]  /*1d30*/  HMMA.16816.F32 R68, R96.reuse, R100, R68 ;  /* 0x000000646044723c */ /* 0x040ff00000001844 */
[----:B------:R-:W-:Y:S01]  /*1d40*/  HMMA.16816.F32 R60, R96, R102, R60 ;  /* 0x00000066603c723c */ /* 0x000fe2000000183c */
[----:B------:R-:W4:Y:S04]  /*1d50*/  LDSM.16.M88.4 R100, [R250+0x7900] ;  /* 0x00790000fa64783b */ /* 0x000f280000000200 */
[----:B------:R-:W5:Y:S03]  /*1d60*/  LDSM.16.M88.4 R96, [R251+0xc100] ;  /* 0x00c10000fb60783b */ /* 0x000f660000000200 */
        /* <DEDUP_REMOVED lines=21> */
[----:B------:R-:W4:Y:S03]  /*1ec0*/  LDSM.16.M88.4 R36, [R247+0xc100] ;  /* 0x00c10000f724783b */ /* 0x000f260000000200 */
[C---:B-1----:R-:W-:Y:S08]  /*1ed0*/  HMMA.16816.F32 R32, R116.reuse, R112, R32 ;  /* 0x000000707420723c */ /* 0x042ff00000001820 */
[C---:B------:R-:W-:Y:S08]  /*1ee0*/  HMMA.16816.F32 R28, R116.reuse, R114, R28 ;  /* 0x00000072741c723c */ /* 0x040ff0000000181c */
[C---:B--2---:R-:W-:Y:S08]  /*1ef0*/  HMMA.16816.F32 R24, R116.reuse, R108, R24 ;  /* 0x0000006c7418723c */ /* 0x044ff00000001818 */
[C---:B------:R-:W-:Y:S08]  /*1f00*/  HMMA.16816.F32 R20, R116.reuse, R110, R20 ;  /* 0x0000006e7414723c */ /* 0x040ff00000001814 */
[C---:B---3--:R-:W-:Y:S08]  /*1f10*/  HMMA.16816.F32 R16, R116.reuse, R104, R16 ;  /* 0x000000687410723c */ /* 0x048ff00000001810 */
[C---:B------:R-:W-:Y:S08]  /*1f20*/  HMMA.16816.F32 R12, R116.reuse, R106, R12 ;  /* 0x0000006a740c723c */ /* 0x040ff0000000180c */
[C---:B----4-:R-:W-:Y:S08]  /*1f30*/  HMMA.16816.F32 R8, R116.reuse, R100, R8 ;  /* 0x000000647408723c */ /* 0x050ff00000001808 */
[----:B------:R-:W-:Y:S01]  /*1f40*/  HMMA.16816.F32 R64, R116, R102, R64 ;  /* 0x000000667440723c */ /* 0x000fe20000001840 */
[----:B------:R-:W-:Y:S07]  /*1f50*/  LDSM.16.M88.4 R116, [R246+0xc100] ;  /* 0x00c10000f674783b */ /* 0x000fee0000000200 */
[C---:B-----5:R-:W-:Y:S08]  /*1f60*/  HMMA.16816.F32 R92, R96.reuse, R112, R92 ;  /* 0x00000070605c723c */ /* 0x060ff0000000185c */
        /* <DEDUP_REMOVED lines=9> */
[----:B------:R-:W-:Y:S01]  /*2000*/  HMMA.16816.F32 R60, R96, R102, R60 ;  /* 0x00000066603c723c */ /* 0x000fe2000000183c */
[----:B------:R-:W3:Y:S04]  /*2010*/  LDSM.16.M88.4 R100, [R245+0x7100] ;  /* 0x00710000f564783b */ /* 0x000ee80000000200 */
[----:B------:R-:W4:Y:S03]  /*2020*/  LDSM.16.M88.4 R96, [R245+0x7900] ;  /* 0x00790000f560783b */ /* 0x000f260000000200 */
        /* <DEDUP_REMOVED lines=14> */
[----:B------:R-:W5:Y:S07]  /*2110*/  LDSM.16.M88.4 R48, [R236+0x2000] ;  /* 0x00200000ec30783b */ /* 0x000f6e0000000200 */
[C---:B------:R-:W-:Y:S08]  /*2120*/  HMMA.16816.F32 R76, R36.reuse, R44, R76 ;  /* 0x0000002c244c723c */ /* 0x040ff0000000184c */
[C---:B------:R-:W-:Y:S01]  /*2130*/  HMMA.16816.F32 R72, R36.reuse, R46, R72 ;  /* 0x0000002e2448723c */ /* 0x040fe20000001848 */
[----:B------:R-:W2:Y:S07]  /*2140*/  LDSM.16.M88.4 R44, [R236+0x2800] ;  /* 0x00280000ec2c783b */ /* 0x000eae0000000200 */
[C---:B------:R-:W-:Y:S08]  /*2150*/  HMMA.16816.F32 R68, R36.reuse, R40, R68 ;  /* 0x000000282444723c */ /* 0x040ff00000001844 */
[----:B------:R-:W-:Y:S01]  /*2160*/  HMMA.16816.F32 R60, R36, R42, R60 ;  /* 0x0000002a243c723c */ /* 0x000fe2000000183c */
[----:B------:R-:W3:Y:S04]  /*2170*/  LDSM.16.M88.4 R40, [R236+0x3000] ;  /* 0x00300000ec28783b */ /* 0x000ee80000000200 */
[----:B------:R-:W4:Y:S01]  /*2180*/  LDSM.16.M88.4 R36, [R236+0x3800] ;  /* 0x00380000ec24783b */ /* 0x000f220000000200 */
[----:B------:R-:W-:-:S04]  /*2190*/  DEPBAR.LE SB0, 0x0 ;  /* 0x000080000000791a */ /* 0x000fc80000000000 */
[C---:B-1----:R-:W-:Y:S08]  /*21a0*/  HMMA.16816.F32 R32, R112.reuse, R108, R32 ;  /* 0x0000006c7020723c */ /* 0x042ff00000001820 */
[C---:B------:R-:W-:Y:S08]  /*21b0*/  HMMA.16816.F32 R28, R112.reuse, R110, R28 ;  /* 0x0000006e701c723c */ /* 0x040ff0000000181c */
[C---:B--2---:R-:W-:Y:S08]  /*21c0*/  HMMA.16816.F32 R24, R112.reuse, R104, R24 ;  /* 0x000000687018723c */ /* 0x044ff00000001818 */
[C---:B------:R-:W-:Y:S08]  /*21d0*/  HMMA.16816.F32 R20, R112.reuse, R106, R20 ;  /* 0x0000006a7014723c */ /* 0x040ff00000001814 */
[C---:B---3--:R-:W-:Y:S08]  /*21e0*/  HMMA.16816.F32 R16, R112.reuse, R100, R16 ;  /* 0x000000647010723c */ /* 0x048ff00000001810 */
        /* <DEDUP_REMOVED lines=29> */
[----:B------:R-:W-:-:S04]  /*23c0*/  ULEA.HI.SX32 UR5, UR18, 0xfffffffe, 0x1a ;  /* 0xfffffffe12057891 */ /* 0x000fc8000f8fd23f */
        /* <DEDUP_REMOVED lines=9> */
[----:B------:R-:W-:-:S02]  /*2460*/  IADD3 R2, R37, UR4, RZ ;  /* 0x0000000425027c10 */ /* 0x000fc4000fffe0ff */
[----:B------:R-:W-:Y:S01]  /*2470*/  IADD3 R46, P5, R48, UR5, RZ ;  /* 0x00000005302e7c10 */ /* 0x000fe2000ffbe0ff */
[----:B------:R-:W-:Y:S01]  /*2480*/  UIADD3.X UR4, URZ, UR14, URZ, UP0, !UPT ;  /* 0x0000000e3f047290 */ /* 0x000fe200087fe43f */
[----:B------:R-:W-:Y:S01]  /*2490*/  LEA.HI.X R49, R36, c[0x0][0x1cc], R2, 0x1, P2 ;  /* 0x0000730024317a11 */ /* 0x000fe200010f0c02 */
[----:B------:R-:W-:Y:S01]  /*24a0*/  IMAD.SHL.U32 R2, R120, 0x2, RZ ;  /* 0x0000000278027824 */ /* 0x000fe200078e00ff */
[----:B------:R-:W-:Y:S02]  /*24b0*/  IADD3 R44, P4, P2, R0, 0x80, R48 ;  /* 0x00000080002c7810 */ /* 0x000fe40007a9e030 */
[----:B------:R-:W-:Y:S02]  /*24c0*/  IADD3.X R47, R49, UR6, RZ, P5, !PT ;  /* 0x00000006312f7c10 */ /* 0x000fe4000affe4ff */
[----:B------:R-:W-:Y:S01]  /*24d0*/  IADD3 R42, P6, R46, UR5, RZ ;  /* 0x000000052e2a7c10 */ /* 0x000fe2000ffde0ff */
[----:B------:R-:W-:Y:S01]  /*24e0*/  @!PT LDS RZ, [RZ] ;  /* 0x00000000fffff984 */ /* 0x000fe20000000800 */
[----:B------:R-:W-:Y:S01]  /*24f0*/  @!PT LDS RZ, [RZ] ;  /* 0x00000000fffff984 */ /* 0x000fe20000000800 */
[----:B------:R-:W-:Y:S01]  /*2500*/  @!PT LDS RZ, [RZ] ;  /* 0x00000000fffff984 */ /* 0x000fe20000000800 */
[----:B------:R1:W-:Y:S01]  /*2510*/  LDGSTS.E.BYPASS.LTC128B.128 [R2+0x4100], [R48.64], !P3 ;  /* 0x0410000030027fae */ /* 0x0003e2000d901d56 */
[----:B------:R-:W-:-:S02]  /*2520*/  IADD3.X R45, RZ, UR6, R49, P4, P2 ;  /* 0x00000006ff2d7c10 */ /* 0x000fc4000a7e4431 */
[----:B------:R-:W-:Y:S01]  /*2530*/  IADD3 R40, P5, R46, UR7, RZ ;  /* 0x000000072e287c10 */ /* 0x000fe2000ffbe0ff */
[----:B------:R1:W-:Y:S01]  /*2540*/  LDGSTS.E.BYPASS.LTC128B.128 [R2+0x6100], [R48.64+0x80], !P0 ;  /* 0x0610008030027fae */ /* 0x0003e2000c101d56 */
[C---:B------:R-:W-:Y:S02]  /*2550*/  IADD3 R38, P4, R42.reuse, UR5, RZ ;  /* 0x000000052a267c10 */ /* 0x040fe4000ff9e0ff */
[C---:B------:R-:W-:Y:S01]  /*2560*/  IADD3.X R43, R47.reuse, UR6, RZ, P6, !PT ;  /* 0x000000062f2b7c10 */ /* 0x040fe2000b7fe4ff */
        /* <DEDUP_REMOVED lines=8> */
[----:B------:R1:W-:Y:S04]  /*25f0*/  LDGSTS.E.BYPASS.LTC128B.128 [R2+0x5900], [R38.64], !P3 ;  /* 0x0590000026027fae */ /* 0x0003e8000d901d56 */
[----:B------:R1:W-:Y:S02]  /*2600*/  LDGSTS.E.BYPASS.LTC128B.128 [R2+0x7900], [R36.64], !P0 ;  /* 0x0790000024027fae */ /* 0x0003e4000c101d56 */
.L_x_2468:
[----:B------:R-:W-:Y:S01]  /*2610*/  SHF.R.S32.HI R0, RZ, 0x1f, R3 ;  /* 0x0000001fff007819 */ /* 0x000fe20000011403 */
[----:B------:R-:W-:Y:S01]  /*2620*/  UIMAD UR8, UR13, -0x40, UR8 ;  /* 0xffffffc00d0878a4 */ /* 0x000fe2000f8e0208 */
[----:B------:R-:W-:Y:S01]  /*2630*/  IMAD.SHL.U32 R248, R6, 0x2, RZ ;  /* 0x0000000206f87824 */ /* 0x000fe200078e00ff */
[----:B------:R-:W0:Y:S01]  /*2640*/  LDGDEPBAR ;  /* 0x00000000000079af */ /* 0x000e220000000000 */
[----:B-1----:R-:W-:-:S02]  /*2650*/  LEA.HI R2, R0, R3, RZ, 0x2 ;  /* 0x0000000300027211 */ /* 0x002fc400078f10ff */
[--C-:B------:R-:W-:Y:S01]  /*2660*/  IMAD R242, R5, 0x2, R248.reuse ;  /* 0x0000000205f27824 */ /* 0x100fe200078e02f8 */
[----:B------:R-:W-:Y:S01]  /*2670*/  LDSM.16.MT88.4 R180, [R248+0x900] ;  /* 0x00090000f8b4783b */ /* 0x000fe20000004200 */
[----:B------:R-:W-:Y:S02]  /*2680*/  IMAD.U32 R0, RZ, RZ, UR8 ;  /* 0x00000008ff007e24 */ /* 0x000fe4000f8e00ff */
[C---:B------:R-:W-:Y:S01]  /*2690*/  IMAD R241, R4.reuse, 0x2, R248 ;  /* 0x0000000204f17824 */ /* 0x040fe200078e02f8 */
[----:B------:R1:W-:Y:S01]  /*26a0*/  STL [R1+0x28], R2 ;  /* 0x0000280201007387 */ /* 0x0003e20000100800 */
[----:B------:R-:W-:-:S03]  /*26b0*/  IMAD R240, R4, 0x2, R242 ;  /* 0x0000000204f07824 */ /* 0x000fc600078e02f2 */
[----:B------:R-:W-:Y:S04]  /*26c0*/  LDSM.16.MT88.4 R44, [R242+0x100] ;  /* 0x00010000f22c783b */ /* 0x000fe80000004200 */
[----:B------:R-:W-:Y:S04]  /*26d0*/  LDSM.16.MT88.4 R128, [R248+0x2100] ;  /* 0x00210000f880783b */ /* 0x000fe80000004200 */
[----:B------:R-:W-:Y:S04]  /*26e0*/  LDSM.16.MT88.4 R144, [R242+0x2100] ;  /* 0x00210000f290783b */ /* 0x000fe80000004200 */
[----:B------:R-:W-:Y:S04]  /*26f0*/  LDSM.16.MT88.4 R96, [R241+0x100] ;  /* 0x00010000f160783b */ /* 0x000fe80000004200 */
[----:B------:R-:W-:Y:S04]  /*2700*/  LDSM.16.MT88.4 R112, [R240+0x100] ;  /* 0x00010000f070783b */ /* 0x000fe80000004200 */
[----:B------:R-:W-:Y:S01]  /*2710*/  LDSM.16.MT88.4 R160, [R241+0x2100] ;  /* 0x00210000f1a0783b */ /* 0x000fe20000004200 */
[----:B-1----:R-:W-:-:S05]  /*2720*/  LOP3.LUT R2, R2, 0x7ffffffc, RZ, 0xc0, !PT ;  /* 0x7ffffffc02027812 */ /* 0x002fca00078ec0ff */
[----:B------:R-:W-:-:S04]  /*2730*/  IMAD.IADD R3, R3, 0x1, -R2 ;  /* 0x0000000103037824 */ /* 0x000fc800078e0a02 */
        /* <DEDUP_REMOVED lines=13> */
[----:B------:R-:W-:Y:S02]  /*2810*/  FSEL R33, R33, -INF , P2 ;  /* 0xff80000021217808 */ /* 0x000fe40001000000 */
[----:B------:R-:W-:Y:S02]  /*2820*/  FSEL R95, R95, -INF , P2 ;  /* 0xff8000005f5f7808 */ /* 0x000fe40001000000 */
[C---:B------:R-:W-:Y:S02]  /*2830*/  ISETP.GT.AND P4, PT, R3.reuse, 0x10, PT ;  /* 0x000000100300780c */ /* 0x040fe40003f84270 */
[----:B------:R-:W-:Y:S02]  /*2840*/  FSEL R32, R30, -INF , P6 ;  /* 0xff8000001e207808 */ /* 0x000fe40003000000 */
[----:B------:R-:W-:Y:S02]  /*2850*/  ISETP.GT.AND P2, PT, R3, 0x11, PT ;  /* 0x000000110300780c */ /* 0x000fe40003f44270 */
[----:B------:R-:W-:-:S02]  /*2860*/  FSEL R30, R31, -INF , P5 ;  /* 0xff8000001f1e7808 */ /* 0x000fc40002800000 */
[----:B------:R-:W-:Y:S02]  /*2870*/  FSEL R89, R89, -INF , P5 ;  /* 0xff80000059597808 */ /* 0x000fe40002800000 */
[----:B------:R-:W-:Y:S02]  /*2880*/  FMNMX.FTZ R36, R43, R36, !PT ;  /* 0x000000242b247209 */ /* 0x000fe40007810000 */
[----:B------:R-:W-:Y:S02]  /*2890*/  FSEL R31, R29, -INF , P5 ;  /* 0xff8000001d1f7808 */ /* 0x000fe40002800000 */
[----:B------:R-:W-:Y:S02]  /*28a0*/  FSEL R29, R24, -INF , P4 ;  /* 0xff800000181d7808 */ /* 0x000fe40002000000 */
[----:B------:R-:W-:Y:S02]  /*28b0*/  FSEL R24, R27, -INF , P2 ;  /* 0xff8000001b187808 */ /* 0x000fe40001000000 */
[----:B------:R-:W-:-:S02]  /*28c0*/  FSEL R27, R84, -INF , P4 ;  /* 0xff800000541b7808 */ /* 0x000fc40002000000 */
[----:B------:R-:W-:Y:S02]  /*28d0*/  FMNMX.FTZ R36, R89, R36, !PT ;  /* 0x0000002459247209 */ /* 0x000fe40007810000 */
[----:B------:R-:W-:Y:S02]  /*28e0*/  FSEL R26, R26, -INF , P4 ;  /* 0xff8000001a1a7808 */ /* 0x000fe40002000000 */
[----:B------:R-:W-:Y:S02]  /*28f0*/  FSEL R25, R25, -INF , P2 ;  /* 0xff80000019197808 */ /* 0x000fe40001000000 */
[----:B------:R-:W-:Y:S02]  /*2900*/  FSEL R86, R86, -INF , P4 ;  /* 0xff80000056567808 */ /* 0x000fe40002000000 */
[----:B------:R-:W-:Y:S02]  /*2910*/  FSEL R2, R87, -INF , P2 ;  /* 0xff80000057027808 */ /* 0x000fe40001000000 */
[----:B------:R-:W-:-:S02]  /*2920*/  FSEL R85, R85, -INF , P2 ;  /* 0xff80000055557808 */ /* 0x000fc40001000000 */
[----:B------:R-:W-:Y:S02]  /*2930*/  FSEL R0, R91, -INF , P5 ;  /* 0xff8000005b007808 */ /* 0x000fe40002800000 */
[C---:B------:R-:W-:Y:S02]  /*2940*/  ISETP.GT.AND P4, PT, R3.reuse, 0x19, PT ;  /* 0x000000190300780c */ /* 0x040fe40003f84270 */
[C---:B------:R-:W-:Y:S02]  /*2950*/  ISETP.GT.AND P2, PT, R3.reuse, 0x20, PT ;  /* 0x000000200300780c */ /* 0x040fe40003f44270 */
[----:B------:R-:W-:Y:S02]  /*2960*/  ISETP.GT.AND P5, PT, R3, 0x18, PT ;  /* 0x000000180300780c */ /* 0x000fe40003fa4270 */
[----:B------:R-:W-:Y:S02]  /*2970*/  FMNMX.FTZ R36, R27, R36, !PT ;  /* 0x000000241b247209 */ /* 0x000fe40007810000 */
[----:B------:R-:W-:-:S02]  /*2980*/  FSEL R39, R28, -INF , P6 ;  /* 0xff8000001c277808 */ /* 0x000fc40003000000 */
[----:B------:R-:W-:Y:S02]  /*2990*/  FSEL R28, R23, -INF , P4 ;  /* 0xff800000171c7808 */ /* 0x000fe40002000000 */
[----:B------:R-:W-:Y:S02]  /*29a0*/  FSEL R226, R18, -INF , P2 ;  /* 0xff80000012e27808 */ /* 0x000fe40001000000 */
[----:B------:R-:W-:Y:S02]  /*29b0*/  FSEL R23, R80, -INF , P5 ;  /* 0xff80000050177808 */ /* 0x000fe40002800000 */
[----:B------:R-:W-:Y:S02]  /*29c0*/  FMNMX.FTZ R18, R85, R36, !PT ;  /* 0x0000002455127209 */ /* 0x000fe40007810000 */
[----:B------:R-:W-:Y:S02]  /*29d0*/  FSEL R151, R16, -INF , P2 ;  /* 0xff80000010977808 */ /* 0x000fe40001000000 */
[----:B------:R-:W-:-:S02]  /*29e0*/  FSEL R7, R20, -INF , P5 ;  /* 0xff80000014077808 */ /* 0x000fc40002800000 */
[----:B------:R-:W-:Y:S02]  /*29f0*/  FSEL R81, R81, -INF , P4 ;  /* 0xff80000051517808 */ /* 0x000fe40002000000 */
[----:B------:R-:W-:Y:S02]  /*2a00*/  FMNMX.FTZ R16, R23, R18, !PT ;  /* 0x0000001217107209 */ /* 0x000fe40007810000 */
[----:B------:R-:W-:Y:S02]  /*2a10*/  FSEL R21, R21, -INF , P4 ;  /* 0xff80000015157808 */ /* 0x000fe40002000000 */
[----:B------:R-:W-:Y:S02]  /*2a20*/  FSEL R20, R83, -INF , P4 ;  /* 0xff80000053147808 */ /* 0x000fe40002000000 */
[----:B------:R-:W-:Y:S02]  /*2a30*/  ISETP.GT.AND P4, PT, R3, 0x21, PT ;  /* 0x000000210300780c */ /* 0x000fe40003f84270 */
[----:B------:R-:W-:-:S02]  /*2a40*/  FSEL R231, R76, -INF , P2 ;  /* 0xff8000004ce77808 */ /* 0x000fc40001000000 */
[----:B------:R-:W-:Y:S02]  /*2a50*/  FMNMX.FTZ R16, R81, R16, !PT ;  /* 0x0000001051107209 */ /* 0x000fe40007810000 */
[----:B------:R-:W-:Y:S02]  /*2a60*/  FSEL R228, R19, -INF , P4 ;  /* 0xff80000013e47808 */ /* 0x000fe40002000000 */
[----:B------:R-:W-:Y:S02]  /*2a70*/  FSEL R164, R17, -INF , P4 ;  /* 0xff80000011a47808 */ /* 0x000fe40002000000 */
[----:B------:R-:W-:Y:S02]  /*2a80*/  FSEL R148, R79, -INF , P4 ;  /* 0xff8000004f947808 */ /* 0x000fe40002000000 */
[----:B------:R-:W-:Y:S02]  /*2a90*/  FSEL R224, R77, -INF , P4 ;  /* 0xff8000004de07808 */ /* 0x000fe40002000000 */
[----:B------:R-:W-:-:S02]  /*2aa0*/  ISETP.GT.AND P4, PT, R3, 0x28, PT ;  /* 0x000000280300780c */ /* 0x000fc40003f84270 */
[----:B------:R-:W-:Y:S02]  /*2ab0*/  FMNMX.FTZ R17, R231, R16, !PT ;  /* 0x00000010e7117209 */ /* 0x000fe40007810000 */
[----:B------:R-:W-:Y:S02]  /*2ac0*/  FSEL R78, R78, -INF , P2 ;  /* 0xff8000004e4e7808 */ /* 0x000fe40001000000 */
[----:B------:R-:W-:Y:S02]  /*2ad0*/  FSEL R230, R14, -INF , P4 ;  /* 0xff8000000ee67808 */ /* 0x000fe40002000000 */
[----:B------:R-:W-:Y:S02]  /*2ae0*/  ISETP.GT.AND P2, PT, R3, 0x29, PT ;  /* 0x000000290300780c */ /* 0x000fe40003f44270 */
[----:B------:R-:W-:Y:S02]  /*2af0*/  FSEL R101, R72, -INF , P4 ;  /* 0xff80000048657808 */ /* 0x000fe40002000000 */
[----:B------:R-:W-:-:S02]  /*2b00*/  FMNMX.FTZ R14, R224, R17, !PT ;  /* 0x00000011e00e7209 */ /* 0x000fc40007810000 */
[----:B------:R-:W-:Y:S01]  /*2b10*/  FSEL R22, R22, -INF , P5 ;  /* 0xff80000016167808 */ /* 0x000fe20002800000 */
[----:B------:R-:W-:Y:S01]  /*2b20*/  LDSM.16.MT88.4 R16, [R242+0x2900] ;  /* 0x00290000f210783b */ /* 0x000fe20000004200 */
[----:B------:R-:W-:Y:S02]  /*2b30*/  FSEL R82, R82, -INF , P5 ;  /* 0xff80000052527808 */ /* 0x000fe40002800000 */
        /* <DEDUP_REMOVED lines=20> */
[----:B------:R-:W-:Y:S01]  /*2c80*/  FMNMX.FTZ R13, R94, R95, !PT ;  /* 0x0000005f5e0d7209 */ /* 0x000fe20007810000 */
[----:B------:R-:W1:Y:S01]  /*2c90*/  SHFL.BFLY PT, R15, R12, 0x2, 0x1f ;  /* 0x0c401f000c0f7f89 */ /* 0x000e6200000e0000 */
        /* <DEDUP_REMOVED lines=10> */
[----:B------:R-:W-:Y:S02]  /*2d40*/  FSEL R221, R64, -INF , P5 ;  /* 0xff80000040dd7808 */ /* 0x000fe40002800000 */
[----:B------:R-:W-:Y:S02]  /*2d50*/  FSEL R217, R65, -INF , P4 ;  /* 0xff80000041d97808 */ /* 0x000fe40002000000 */
[----:B-1----:R-:W-:-:S02]  /*2d60*/  FMNMX.FTZ R15, R12, R15, !PT ;  /* 0x0000000f0c0f7209 */ /* 0x002fc40007810000 */
[----:B------:R-:W-:Y:S02]  /*2d70*/  FMNMX.FTZ R12, R20, R13, !PT ;  /* 0x0000000d140c7209 */ /* 0x000fe40007810000 */
[----:B------:R-:W-:Y:S01]  /*2d80*/  FMNMX.FTZ R13, R34, R35, !PT ;  /* 0x00000023220d7209 */ /* 0x000fe20007810000 */
[----:B------:R-:W1:Y:S01]  /*2d90*/  SHFL.BFLY PT, R196, R15, 0x1, 0x1f ;  /* 0x0c201f000fc47f89 */ /* 0x000e6200000e0000 */
[----:B------:R-:W-:Y:S02]  /*2da0*/  FSEL R209, R11, -INF , P6 ;  /* 0xff8000000bd17808 */ /* 0x000fe40003000000 */
[----:B------:R-:W-:Y:S02]  /*2db0*/  FMNMX.FTZ R13, R32, R13, !PT ;  /* 0x0000000d200d7209 */ /* 0x000fe40007810000 */
[----:B------:R-:W-:Y:S02]  /*2dc0*/  FSEL R208, R66, -INF , P5 ;  /* 0xff80000042d07808 */ /* 0x000fe40002800000 */
[----:B------:R-:W-:-:S02]  /*2dd0*/  FMNMX.FTZ R13, R30, R13, !PT ;  /* 0x0000000d1e0d7209 */ /* 0x000fc40007810000 */
[----:B------:R-:W-:Y:S02]  /*2de0*/  FSEL R207, R67, -INF , P4 ;  /* 0xff80000043cf7808 */ /* 0x000fe40002000000 */
[----:B------:R-:W-:-:S04]  /*2df0*/  FMNMX.FTZ R13, R26, R13, !PT ;  /* 0x0000000d1a0d7209 */ /* 0x000fc80007810000 */
        /* <DEDUP_REMOVED lines=8> */
[----:B------:R-:W-:Y:S02]  /*2e80*/  FSEL R214, R214, RZ, P2 ;  /* 0x000000ffd6d67208 */ /* 0x000fe40001000000 */
[----:B------:R-:W-:Y:S02]  /*2e90*/  ISETP.GT.AND P2, PT, R3, 0x30, PT ;  /* 0x000000300300780c */ /* 0x000fe40003f44270 */
[----:B------:R-:W-:Y:S01]  /*2ea0*/  FMNMX.FTZ R3, R78, R12, !PT ;  /* 0x0000000c4e037209 */ /* 0x000fe20007810000 */
[--C-:B------:R-:W-:Y:S01]  /*2eb0*/  FFMA.FTZ R206, R41, c[0x0][0x2d0], -R214.reuse ;  /* 0x0000b40029ce7a23 */ /* 0x100fe200000108d6 */
[----:B------:R-:W-:Y:S01]  /*2ec0*/  FMNMX.FTZ R12, R37, R33, !PT ;  /* 0x00000021250c7209 */ /* 0x000fe20007810000 */
[--C-:B------:R-:W-:Y:S01]  /*2ed0*/  FFMA.FTZ R197, R43, c[0x0][0x2d0], -R214.reuse ;  /* 0x0000b4002bc57a23 */ /* 0x100fe200000108d6 */
[----:B------:R-:W-:Y:S01]  /*2ee0*/  FMNMX.FTZ R3, R148, R3, !PT ;  /* 0x0000000394037209 */ /* 0x000fe20007810000 */
[----:B------:R-:W-:Y:S01]  /*2ef0*/  LDSM.16.MT88.4 R40, [R248+0x100] ;  /* 0x00010000f828783b */ /* 0x000fe20000004200 */
[----:B------:R-:W-:Y:S01]  /*2f00*/  FMNMX.FTZ R12, R39, R12, !PT ;  /* 0x0000000c270c7209 */ /* 0x000fe20007810000 */
[--C-:B------:R-:W-:Y:S01]  /*2f10*/  FFMA.FTZ R205, R93, c[0x0][0x2d0], -R214.reuse ;  /* 0x0000b4005dcd7a23 */ /* 0x100fe200000108d6 */
[----:B------:R-:W-:Y:S01]  /*2f20*/  FMNMX.FTZ R3, R149, R3, !PT ;  /* 0x0000000395037209 */ /* 0x000fe20007810000 */
[--C-:B------:R-:W-:Y:S01]  /*2f30*/  FFMA.FTZ R64, R89, c[0x0][0x2d0], -R214.reuse ;  /* 0x0000b40059407a23 */ /* 0x100fe200000108d6 */
[----:B------:R-:W-:Y:S01]  /*2f40*/  FMNMX.FTZ R12, R31, R12, !PT ;  /* 0x0000000c1f0c7209 */ /* 0x000fe20007810000 */
[----:B------:R-:W-:Y:S01]  /*2f50*/  MUFU.EX2 R206, R206 ;  /* 0x000000ce00ce7308 */ /* 0x000fe20000000800 */
[----:B------:R-:W-:Y:S01]  /*2f60*/  FSEL R222, R70, -INF , P2 ;  /* 0xff80000046de7808 */ /* 0x000fe20001000000 */
[--C-:B------:R-:W-:Y:S01]  /*2f70*/  FFMA.FTZ R51, R81, c[0x0][0x2d0], -R214.reuse ;  /* 0x0000b40051337a23 */ /* 0x100fe200000108d6 */
[----:B------:R-:W-:Y:S01]  /*2f80*/  FMNMX.FTZ R12, R29, R12, !PT ;  /* 0x0000000c1d0c7209 */ /* 0x000fe20007810000 */
[--C-:B------:R-:W-:Y:S01]  /*2f90*/  FFMA.FTZ R58, R27, c[0x0][0x2d0], -R214.reuse ;  /* 0x0000b4001b3a7a23 */ /* 0x100fe200000108d6 */
[----:B------:R-:W-:Y:S01]  /*2fa0*/  FMNMX.FTZ R3, R150, R3, !PT ;  /* 0x0000000396037209 */ /* 0x000fe20007810000 */
[--C-:B------:R-:W-:Y:S01]  /*2fb0*/  FFMA.FTZ R53, R85, c[0x0][0x2d0], -R214.reuse ;  /* 0x0000b40055357a23 */ /* 0x100fe200000108d6 */
[----:B------:R-:W-:Y:S01]  /*2fc0*/  FMNMX.FTZ R12, R25, R12, !PT ;  /* 0x0000000c190c7209 */ /* 0x000fe20007810000 */
[----:B------:R-:W1:Y:S01]  /*2fd0*/  MUFU.EX2 R205, R205 ;  /* 0x000000cd00cd7308 */ /* 0x000e620000000800 */
[----:B------:R-:W-:Y:S01]  /*2fe0*/  FMNMX.FTZ R3, R222, R3, !PT ;  /* 0x00000003de037209 */ /* 0x000fe20007810000 */
[--C-:B------:R-:W-:Y:S01]  /*2ff0*/  FFMA.FTZ R52, R23, c[0x0][0x2d0], -R214.reuse ;  /* 0x0000b40017347a23 */ /* 0x100fe200000108d6 */
[----:B------:R-:W-:Y:S01]  /*3000*/  FMNMX.FTZ R12, R7, R12, !PT ;  /* 0x0000000c070c7209 */ /* 0x000fe20007810000 */
[--C-:B------:R-:W-:Y:S01]  /*3010*/  FFMA.FTZ R231, R231, c[0x0][0x2d0], -R214.reuse ;  /* 0x0000b400e7e77a23 */ /* 0x100fe200000108d6 */
[----:B------:R-:W-:Y:S01]  /*3020*/  FMNMX.FTZ R3, R220, R3, !PT ;  /* 0x00000003dc037209 */ /* 0x000fe20007810000 */
[--C-:B------:R-:W-:Y:S01]  /*3030*/  FFMA.FTZ R224, R224, c[0x0][0x2d0], -R214.reuse ;  /* 0x0000b400e0e07a23 */ /* 0x100fe200000108d6 */
[----:B------:R-:W-:Y:S01]  /*3040*/  FMNMX.FTZ R12, R21, R12, !PT ;  /* 0x0000000c150c7209 */ /* 0x000fe20007810000 */
[----:B------:R-:W-:Y:S01]  /*3050*/  MUFU.EX2 R197, R197 ;  /* 0x000000c500c57308 */ /* 0x000fe20000000800 */
[----:B------:R-:W-:Y:S01]  /*3060*/  FMNMX.FTZ R3, R218, R3, !PT ;  /* 0x00000003da037209 */ /* 0x000fe20007810000 */
[--C-:B------:R-:W-:Y:S01]  /*3070*/  FFMA.FTZ R223, R223, c[0x0][0x2d0], -R214.reuse ;  /* 0x0000b400dfdf7a23 */ /* 0x100fe200000108d6 */
[----:B------:R-:W-:Y:S01]  /*3080*/  FMNMX.FTZ R12, R151, R12, !PT ;  /* 0x0000000c970c7209 */ /* 0x000fe20007810000 */
[----:B------:R-:W-:Y:S01]  /*3090*/  FFMA.FTZ R219, R219, c[0x0][0x2d0], -R214 ;  /* 0x0000b400dbdb7a23 */ /* 0x000fe200000108d6 */
[----:B------:R-:W-:-:S02]  /*30a0*/  FSEL R229, R8, -INF , P2 ;  /* 0xff80000008e57808 */ /* 0x000fc40001000000 */
[----:B------:R-:W-:Y:S01]  /*30b0*/  FMNMX.FTZ R12, R164, R12, !PT ;  /* 0x0000000ca40c7209 */ /* 0x000fe20007810000 */
[----:B------:R-:W2:Y:S01]  /*30c0*/  MUFU.EX2 R64, R64 ;  /* 0x0000004000407308 */ /* 0x000ea20000000800 */
[----:B------:R-:W-:Y:S02]  /*30d0*/  FMNMX.FTZ R14, R216, R3, !PT ;  /* 0x00000003d80e7209 */ /* 0x000fe40007810000 */
[----:B------:R-:W-:Y:S02]  /*30e0*/  FMNMX.FTZ R8, R165, R12, !PT ;  /* 0x0000000ca5087209 */ /* 0x000fe40007810000 */
[----:B------:R-:W-:Y:S01]  /*30f0*/  FMNMX.FTZ R13, R230, R13, !PT ;  /* 0x0000000de60d7209 */ /* 0x000fe20007810000 */
[----:B------:R-:W3:Y:S01]  /*3100*/  SHFL.BFLY PT, R3, R14, 0x2, 0x1f ;  /* 0x0c401f000e037f89 */ /* 0x000ee200000e0000 */
[----:B------:R-:W-:Y:S01]  /*3110*/  FMNMX.FTZ R8, R166, R8, !PT ;  /* 0x00000008a6087209 */ /* 0x000fe20007810000 */
[----:B------:R-:W-:Y:S01]  /*3120*/  MUFU.EX2 R58, R58 ;  /* 0x0000003a003a7308 */ /* 0x000fe20000000800 */
[----:B------:R-:W-:-:S02]  /*3130*/  FSEL R210, R10, -INF , P2 ;  /* 0xff8000000ad27808 */ /* 0x000fc40001000000 */
[----:B------:R-:W-:Y:S02]  /*3140*/  FMNMX.FTZ R8, R229, R8, !PT ;  /* 0x00000008e5087209 */ /* 0x000fe40007810000 */
[----:B------:R-:W-:Y:S02]  /*3150*/  FMNMX.FTZ R13, R167, R13, !PT ;  /* 0x0000000da70d7209 */ /* 0x000fe40007810000 */
[----:B------:R-:W-:Y:S01]  /*3160*/  FMNMX.FTZ R8, R225, R8, !PT ;  /* 0x00000008e1087209 */ /* 0x000fe20007810000 */
[----:B------:R-:W4:Y:S01]  /*3170*/  MUFU.EX2 R53, R53 ;  /* 0x0000003500357308 */ /* 0x000f220000000800 */
[----:B------:R-:W-:Y:S02]  /*3180*/  FMNMX.FTZ R10, R210, R13, !PT ;  /* 0x0000000dd20a7209 */ /* 0x000fe40007810000 */
[----:B------:R-:W-:Y:S02]  /*3190*/  FMNMX.FTZ R8, R221, R8, !PT ;  /* 0x00000008dd087209 */ /* 0x000fe40007810000 */
[----:B------:R-:W-:-:S02]  /*31a0*/  FMNMX.FTZ R11, R209, R10, !PT ;  /* 0x0000000ad10b7209 */ /* 0x000fc40007810000 */
[----:B------:R-:W-:Y:S01]  /*31b0*/  FMNMX.FTZ R9, R217, R8, !PT ;  /* 0x00000008d9097209 */ /* 0x000fe20007810000 */
[----:B------:R-:W-:Y:S01]  /*31c0*/  MUFU.EX2 R52, R52 ;  /* 0x0000003400347308 */ /* 0x000fe20000000800 */
[----:B------:R-:W-:Y:S02]  /*31d0*/  FMNMX.FTZ R10, R208, R11, !PT ;  /* 0x0000000bd00a7209 */ /* 0x000fe40007810000 */
[----:B-1----:R-:W-:Y:S01]  /*31e0*/  F2FP.PACK_AB R176, R205, R206 ;  /* 0x000000cecdb0723e */ /* 0x002fe200000000ff */
[----:B------:R-:W1:Y:S01]  /*31f0*/  SHFL.BFLY PT, R8, R9, 0x2, 0x1f ;  /* 0x0c401f0009087f89 */ /* 0x000e6200000e0000 */
[----:B------:R-:W-:Y:S01]  /*3200*/  FMNMX.FTZ R10, R207, R10, !PT ;  /* 0x0000000acf0a7209 */ /* 0x000fe20007810000 */
[----:B------:R-:W-:Y:S01]  /*3210*/  FADD.FTZ R206, R206, R205 ;  /* 0x000000cdcece7221 */ /* 0x000fe20000010000 */
[----:B---3--:R-:W-:Y:S01]  /*3220*/  FMNMX.FTZ R3, R14, R3, !PT ;  /* 0x000000030e037209 */ /* 0x008fe20007810000 */
[----:B------:R-:W3:Y:S01]  /*3230*/  MUFU.EX2 R51, R51 ;  /* 0x0000003300337308 */ /* 0x000ee20000000800 */
[----:B--2---:R-:W-:Y:S01]  /*3240*/  F2FP.PACK_AB R178, R64, R197 ;  /* 0x000000c540b2723e */ /* 0x004fe200000000ff */
[----:B------:R-:W-:Y:S01]  /*3250*/  SHFL.BFLY PT, R11, R10, 0x2, 0x1f ;  /* 0x0c401f000a0b7f89 */ /* 0x000fe200000e0000 */
[----:B----4-:R-:W-:-:S03]  /*3260*/  F2FP.PACK_AB R4, R53, R58 ;  /* 0x0000003a3504723e */ /* 0x010fc600000000ff */
[----:B------:R-:W2:Y:S02]  /*3270*/  SHFL.BFLY PT, R12, R3, 0x1, 0x1f ;  /* 0x0c201f00030c7f89 */ /* 0x000ea400000e0000 */
[----:B------:R-:W-:Y:S01]  /*3280*/  MUFU.EX2 R231, R231 ;  /* 0x000000e700e77308 */ /* 0x000fe20000000800 */
[----:B---3--:R-:W-:-:S07]  /*3290*/  F2FP.PACK_AB R6, R51, R52 ;  /* 0x000000343306723e */ /* 0x008fce00000000ff */
[----:B------:R-:W-:Y:S01]  /*32a0*/  MUFU.EX2 R224, R224 ;  /* 0x000000e000e07308 */ /* 0x000fe20000000800 */
[----:B-1----:R-:W-:-:S05]  /*32b0*/  FMNMX.FTZ R8, R9, R8, !PT ;  /* 0x0000000809087209 */ /* 0x002fca0007810000 */
[----:B------:R-:W1:Y:S02]  /*32c0*/  SHFL.BFLY PT, R9, R8, 0x1, 0x1f ;  /* 0x0c201f0008097f89 */ /* 0x000e6400000e0000 */
[----:B------:R-:W-:Y:S01]  /*32d0*/  MUFU.EX2 R223, R223 ;  /* 0x000000df00df7308 */ /* 0x000fe20000000800 */
[----:B--2---:R-:W-:Y:S02]  /*32e0*/  FMNMX.FTZ R3, R3, R12, !PT ;  /* 0x0000000c03037209 */ /* 0x004fe40007810000 */
[----:B------:R-:W-:Y:S02]  /*32f0*/  LDSM.16.MT88.4 R12, [R241+0x2900] ;  /* 0x00290000f10c783b */ /* 0x000fe40000004200 */
[C---:B------:R-:W-:Y:S01]  /*3300*/  FSETP.NEU.FTZ.AND P2, PT, R3.reuse, -INF , PT ;  /* 0xff8000000300780b */ /* 0x040fe20003f5d000 */
[----:B------:R-:W-:Y:S02]  /*3310*/  FMUL.FTZ R213, R3, c[0x0][0x2d0] ;  /* 0x0000b40003d57a20 */ /* 0x000fe40000410000 */
[----:B------:R-:W-:Y:S03]  /*3320*/  MUFU.EX2 R219, R219 ;  /* 0x000000db00db7308 */ /* 0x000fe60000000800 */
[----:B------:R-:W-:-:S05]  /*3330*/  FSEL R213, R213, RZ, P2 ;  /* 0x000000ffd5d57208 */ /* 0x000fca0001000000 */
[--C-:B------:R-:W-:Y:S01]  /*3340*/  FFMA.FTZ R56, R0, c[0x0][0x2d0], -R213.reuse ;  /* 0x0000b40000387a23 */ /* 0x100fe200000108d5 */
[----:B------:R-:W-:Y:S01]  /*3350*/  FMNMX.FTZ R0, R10, R11, !PT ;  /* 0x0000000b0a007209 */ /* 0x000fe20007810000 */
[--C-:B------:R-:W-:Y:S01]  /*3360*/  FFMA.FTZ R50, R2, c[0x0][0x2d0], -R213.reuse ;  /* 0x0000b40002327a23 */ /* 0x100fe200000108d5 */
[----:B-1----:R-:W-:Y:S01]  /*3370*/  FMNMX.FTZ R2, R8, R9, !PT ;  /* 0x0000000908027209 */ /* 0x002fe20007810000 */
[--C-:B------:R-:W-:Y:S02]  /*3380*/  FFMA.FTZ R204, R94, c[0x0][0x2d0], -R213.reuse ;  /* 0x0000b4005ecc7a23 */ /* 0x100fe400000108d5 */
[----:B------:R-:W1:Y:S01]  /*3390*/  SHFL.BFLY PT, R9, R0, 0x1, 0x1f ;  /* 0x0c201f0000097f89 */ /* 0x000e6200000e0000 */
[--C-:B------:R-:W-:Y:S01]  /*33a0*/  FFMA.FTZ R203, R95, c[0x0][0x2d0], -R213.reuse ;  /* 0x0000b4005fcb7a23 */ /* 0x100fe200000108d5 */
[C---:B------:R-:W-:Y:S01]  /*33b0*/  FSETP.NEU.FTZ.AND P2, PT, R2.reuse, -INF , PT ;  /* 0xff8000000200780b */ /* 0x040fe20003f5d000 */
[----:B------:R-:W-:Y:S01]  /*33c0*/  FMUL.FTZ R212, R2, c[0x0][0x2d0] ;  /* 0x0000b40002d47a20 */ /* 0x000fe20000410000 */
[----:B------:R-:W-:Y:S01]  /*33d0*/  MUFU.EX2 R56, R56 ;  /* 0x0000003800387308 */ /* 0x000fe20000000800 */
[----:B------:R-:W-:-:S02]  /*33e0*/  FFMA.FTZ R67, R90, c[0x0][0x2d0], -R213 ;  /* 0x0000b4005a437a23 */ /* 0x000fc400000108d5 */
[--C-:B------:R-:W-:Y:S01]  /*33f0*/  FFMA.FTZ R49, R82, c[0x0][0x2d0], -R213.reuse ;  /* 0x0000b40052317a23 */ /* 0x100fe200000108d5 */
[----:B------:R-:W-:Y:S01]  /*3400*/  FSEL R212, R212, RZ, P2 ;  /* 0x000000ffd4d47208 */ /* 0x000fe20001000000 */
[----:B------:R-:W2:Y:S01]  /*3410*/  LDSM.16.MT88.4 R80, [R242+0x900] ;  /* 0x00090000f250783b */ /* 0x000ea20000004200 */
[----:B------:R-:W-:Y:S02]  /*3420*/  FFMA.FTZ R55, R86, c[0x0][0x2d0], -R213 ;  /* 0x0000b40056377a23 */ /* 0x000fe400000108d5 */
[----:B------:R-:W-:Y:S01]  /*3430*/  MUFU.EX2 R204, R204 ;  /* 0x000000cc00cc7308 */ /* 0x000fe20000000800 */
[--C-:B------:R-:W-:Y:S02]  /*3440*/  FFMA.FTZ R202, R37, c[0x0][0x2d0], -R212.reuse ;  /* 0x0000b40025ca7a23 */ /* 0x100fe400000108d4 */
[--C-:B------:R-:W-:Y:S02]  /*3450*/  FFMA.FTZ R201, R33, c[0x0][0x2d0], -R212.reuse ;  /* 0x0000b40021c97a23 */ /* 0x100fe400000108d4 */
[----:B------:R-:W-:-:S02]  /*3460*/  FFMA.FTZ R198, R39, c[0x0][0x2d0], -R212 ;  /* 0x0000b40027c67a23 */ /* 0x000fc400000108d4 */
[--C-:B------:R-:W-:Y:S01]  /*3470*/  FFMA.FTZ R59, R31, c[0x0][0x2d0], -R212.reuse ;  /* 0x0000b4001f3b7a23 */ /* 0x100fe200000108d4 */
[----:B------:R-:W3:Y:S01]  /*3480*/  MUFU.EX2 R203, R203 ;  /* 0x000000cb00cb7308 */ /* 0x000ee20000000800 */
[--C-:B------:R-:W-:Y:S02]  /*3490*/  FFMA.FTZ R54, R25, c[0x0][0x2d0], -R212.reuse ;  /* 0x0000b40019367a23 */ /* 0x100fe400000108d4 */
[----:B------:R-:W-:Y:S01]  /*34a0*/  FFMA.FTZ R48, R20, c[0x0][0x2d0], -R213 ;  /* 0x0000b40014307a23 */ /* 0x000fe200000108d5 */
        /* <DEDUP_REMOVED lines=8> */
[--C-:B------:R-:W-:Y:S01]  /*3530*/  FFMA.FTZ R220, R220, c[0x0][0x2d0], -R213.reuse ;  /* 0x0000b400dcdc7a23 */ /* 0x100fe200000108d5 */
[----:B------:R-:W-:Y:S01]  /*3540*/  FSEL R211, R211, RZ, P2 ;  /* 0x000000ffd3d37208 */ /* 0x000fe20001000000 */
[----:B------:R-:W-:Y:S01]  /*3550*/  FFMA.FTZ R218, R218, c[0x0][0x2d0], -R213 ;  /* 0x0000b400dada7a23 */ /* 0x000fe200000108d5 */
[----:B---3--:R-:W-:Y:S01]  /*3560*/  F2FP.PACK_AB R177, R203, R204 ;  /* 0x000000cccbb1723e */ /* 0x008fe200000000ff */
[----:B------:R-:W-:Y:S01]  /*3570*/  FFMA.FTZ R225, R225, c[0x0][0x2d0], -R212 ;  /* 0x0000b400e1e17a23 */ /* 0x000fe200000108d4 */
[----:B------:R-:W-:Y:S01]  /*3580*/  MUFU.EX2 R202, R202 ;  /* 0x000000ca00ca7308 */ /* 0x000fe20000000800 */
[--C-:B------:R-:W-:Y:S02]  /*3590*/  FFMA.FTZ R200, R34, c[0x0][0x2d0], -R211.reuse ;  /* 0x0000b40022c87a23 */ /* 0x100fe400000108d3 */
[--C-:B------:R-:W-:Y:S02]  /*35a0*/  FFMA.FTZ R199, R35, c[0x0][0x2d0], -R211.reuse ;  /* 0x0000b40023c77a23 */ /* 0x100fe400000108d3 */
[----:B------:R-:W-:-:S02]  /*35b0*/  FFMA.FTZ R66, R32, c[0x0][0x2d0], -R211 ;  /* 0x0000b40020427a23 */ /* 0x000fc400000108d3 */
[--C-:B------:R-:W-:Y:S01]  /*35c0*/  FFMA.FTZ R61, R30, c[0x0][0x2d0], -R211.reuse ;  /* 0x0000b4001e3d7a23 */ /* 0x100fe200000108d3 */
[----:B------:R-:W3:Y:S01]  /*35d0*/  MUFU.EX2 R201, R201 ;  /* 0x000000c900c97308 */ /* 0x000ee20000000800 */
[--C-:B------:R-:W-:Y:S01]  /*35e0*/  FFMA.FTZ R65, R26, c[0x0][0x2d0], -R211.reuse ;  /* 0x0000b4001a417a23 */ /* 0x100fe200000108d3 */
[----:B-1----:R-:W-:Y:S01]  /*35f0*/  F2FP.PACK_AB R179, R56, R67 ;  /* 0x0000004338b3723e */ /* 0x002fe200000000ff */
[--C-:B------:R-:W-:Y:S01]  /*3600*/  FFMA.FTZ R62, R24, c[0x0][0x2d0], -R211.reuse ;  /* 0x0000b400183e7a23 */ /* 0x100fe200000108d3 */
[----:B------:R-:W-:Y:S01]  /*3610*/  LDSM.16.MT88.4 R32, [R241+0x900] ;  /* 0x00090000f120783b */ /* 0x000fe20000004200 */
[----:B------:R-:W-:Y:S02]  /*3620*/  FFMA.FTZ R221, R221, c[0x0][0x2d0], -R212 ;  /* 0x0000b400dddd7a23 */ /* 0x000fe400000108d4 */
[--C-:B------:R-:W-:Y:S01]  /*3630*/  FFMA.FTZ R210, R210, c[0x0][0x2d0], -R211.reuse ;  /* 0x0000b400d2d27a23 */ /* 0x100fe200000108d3 */
[----:B------:R-:W-:Y:S01]  /*3640*/  MUFU.EX2 R198, R198 ;  /* 0x000000c600c67308 */ /* 0x000fe20000000800 */
[----:B------:R-:W1:Y:S01]  /*3650*/  LDSM.16.MT88.4 R24, [R240+0x2100] ;  /* 0x00210000f018783b */ /* 0x000e620000004200 */
[----:B------:R-:W-:Y:S01]  /*3660*/  HMMA.16816.F32 R68, R176, R44, RZ ;  /* 0x0000002cb044723c */ /* 0x000fe200000018ff */
[----:B------:R-:W-:-:S02]  /*3670*/  FFMA.FTZ R209, R209, c[0x0][0x2d0], -R211 ;  /* 0x0000b400d1d17a23 */ /* 0x000fc400000108d3 */
[--C-:B------:R-:W-:Y:S02]  /*3680*/  FFMA.FTZ R208, R208, c[0x0][0x2d0], -R211.reuse ;  /* 0x0000b400d0d07a23 */ /* 0x100fe400000108d3 */
[----:B------:R-:W-:Y:S01]  /*3690*/  FFMA.FTZ R207, R207, c[0x0][0x2d0], -R211 ;  /* 0x0000b400cfcf7a23 */ /* 0x000fe200000108d3 */
[----:B------:R-:W4:Y:S01]  /*36a0*/  MUFU.EX2 R59, R59 ;  /* 0x0000003b003b7308 */ /* 0x000f220000000800 */
[----:B---3--:R-:W-:Y:S01]  /*36b0*/  F2FP.PACK_AB R172, R201, R202 ;  /* 0x000000cac9ac723e */ /* 0x008fe200000000ff */
[----:B------:R-:W-:Y:S01]  /*36c0*/  HMMA.16816.F32 R192, R176, R40, RZ ;  /* 0x00000028b0c0723c */ /* 0x000fe200000018ff */
[----:B------:R-:W-:-:S04]  /*36d0*/  FADD.FTZ R204, R204, R203 ;  /* 0x000000cbcccc7221 */ /* 0x000fc80000010000 */
[----:B------:R-:W-:Y:S01]  /*36e0*/  FADD.FTZ R67, R67, R204 ;  /* 0x000000cc43437221 */ /* 0x000fe20000010000 */
[----:B------:R-:W-:Y:S02]  /*36f0*/  MUFU.EX2 R200, R200 ;  /* 0x000000c800c87308 */ /* 0x000fe40000000800 */
[----:B------:R-:W-:Y:S01]  /*3700*/  HMMA.16816.F32 R116, R176, R128, RZ ;  /* 0x00000080b074723c */ /* 0x000fe200000018ff */
[----:B------:R-:W-:-:S05]  /*3710*/  FADD.FTZ R56, R56, R67 ;  /* 0x0000004338387221 */ /* 0x000fca0000010000 */
[----:B------:R-:W3:Y:S01]  /*3720*/  MUFU.EX2 R199, R199 ;  /* 0x000000c700c77308 */ /* 0x000ee20000000800 */
[----:B----4-:R-:W-:Y:S01]  /*3730*/  F2FP.PACK_AB R174, R59, R198 ;  /* 0x000000c63bae723e */ /* 0x010fe200000000ff */
[C---:B------:R-:W-:Y:S06]  /*3740*/  HMMA.16816.F32 R132, R176.reuse, R144, RZ ;  /* 0x00000090b084723c */ /* 0x040fec00000018ff */
[----:B------:R-:W-:Y:S02]  /*3750*/  MUFU.EX2 R66, R66 ;  /* 0x0000004200427308 */ /* 0x000fe40000000800 */
[----:B------:R-:W-:Y:S06]  /*3760*/  HMMA.16816.F32 R84, R176, R96, RZ ;  /* 0x00000060b054723c */ /* 0x000fec00000018ff */
[----:B------:R-:W4:Y:S01]  /*3770*/  MUFU.EX2 R61, R61 ;  /* 0x0000003d003d7308 */ /* 0x000f220000000800 */
[----:B---3--:R-:W-:Y:S01]  /*3780*/  F2FP.PACK_AB R173, R199, R200 ;  /* 0x000000c8c7ad723e */ /* 0x008fe200000000ff */
[----:B------:R-:W-:-:S06]  /*3790*/  FADD.FTZ R199, R200, R199 ;  /* 0x000000c7c8c77221 */ /* 0x000fcc0000010000 */
[----:B------:R-:W-:Y:S01]  /*37a0*/  MUFU.EX2 R55, R55 ;  /* 0x0000003700377308 */ /* 0x000fe20000000800 */
[----:B----4-:R-:W-:-:S07]  /*37b0*/  F2FP.PACK_AB R175, R61, R66 ;  /* 0x000000423daf723e */ /* 0x010fce00000000ff */
[----:B------:R-:W3:Y:S01]  /*37c0*/  MUFU.EX2 R50, R50 ;  /* 0x0000003200327308 */ /* 0x000ee20000000800 */
[----:B------:R-:W-:-:S04]  /*37d0*/  FADD.FTZ R66, R66, R199 ;  /* 0x000000c742427221 */ /* 0x000fc80000010000 */
[----:B------:R-:W-:Y:S01]  /*37e0*/  FADD.FTZ R66, R61, R66 ;  /* 0x000000423d427221 */ /* 0x000fe20000010000 */
[C---:B------:R-:W-:Y:S02]  /*37f0*/  HMMA.16816.F32 R72, R172.reuse, R44, RZ ;  /* 0x0000002cac48723c */ /* 0x040fe400000018ff */
[----:B------:R-:W-:Y:S05]  /*3800*/  MUFU.EX2 R49, R49 ;  /* 0x0000003100317308 */ /* 0x000fea0000000800 */
[--C-:B------:R-:W-:Y:S01]  /*3810*/  FFMA.FTZ R45, R22, c[0x0][0x2d0], -R211.reuse ;  /* 0x0000b400162d7a23 */ /* 0x100fe200000108d3 */
[----:B------:R-:W-:Y:S01]  /*3820*/  HMMA.16816.F32 R188, R172, R40, RZ ;  /* 0x00000028acbc723c */ /* 0x000fe200000018ff */
[----:B------:R-:W-:Y:S01]  /*3830*/  FFMA.FTZ R44, R28, c[0x0][0x2d0], -R211 ;  /* 0x0000b4001c2c7a23 */ /* 0x000fe200000108d3 */
[----:B------:R-:W4:Y:S01]  /*3840*/  MUFU.EX2 R48, R48 ;  /* 0x0000003000307308 */ /* 0x000f220000000800 */
[----:B------:R-:W5:Y:S01]  /*3850*/  LDSM.16.MT88.4 R20, [R248+0x2900] ;  /* 0x00290000f814783b */ /* 0x000f620000004200 */
[----:B---3--:R-:W-:Y:S01]  /*3860*/  F2FP.PACK_AB R5, R50, R55 ;  /* 0x000000373205723e */ /* 0x008fe200000000ff */
[----:B------:R-:W-:-:S02]  /*3870*/  FADD.FTZ R55, R55, R56 ;  /* 0x0000003837377221 */ /* 0x000fc40000010000 */
[----:B------:R-:W3:Y:S01]  /*3880*/  LDSM.16.MT88.4 R28, [R240+0x900] ;  /* 0x00090000f01c783b */ /* 0x000ee20000004200 */
[C---:B------:R-:W-:Y:S01]  /*3890*/  HMMA.16816.F32 R120, R172.reuse, R128, RZ ;  /* 0x00000080ac78723c */ /* 0x040fe200000018ff */
[----:B------:R-:W-:Y:S01]  /*38a0*/  FADD.FTZ R50, R50, R55 ;  /* 0x0000003732327221 */ /* 0x000fe20000010000 */
[----:B------:R-:W-:Y:S06]  /*38b0*/  MUFU.EX2 R63, R63 ;  /* 0x0000003f003f7308 */ /* 0x000fec0000000800 */
[----:B------:R-:W-:Y:S02]  /*38c0*/  HMMA.16816.F32 R136, R172, R144, RZ ;  /* 0x00000090ac88723c */ /* 0x000fe400000018ff */
[----:B------:R-:W1:Y:S01]  /*38d0*/  MUFU.EX2 R54, R54 ;  /* 0x0000003600367308 */ /* 0x000e620000000800 */
[----:B----4-:R-:W-:Y:S01]  /*38e0*/  F2FP.PACK_AB R7, R48, R49 ;  /* 0x000000313007723e */ /* 0x010fe200000000ff */
[----:B------:R-:W-:-:S04]  /*38f0*/  FADD.FTZ R49, R49, R50 ;  /* 0x0000003231317221 */ /* 0x000fc80000010000 */
[----:B------:R-:W-:Y:S01]  /*3900*/  HMMA.16816.F32 R88, R172, R96, RZ ;  /* 0x00000060ac58723c */ /* 0x000fe200000018ff */
[----:B------:R-:W-:Y:S01]  /*3910*/  FADD.FTZ R48, R48, R49 ;  /* 0x0000003130307221 */ /* 0x000fe20000010000 */
[----:B------:R-:W-:Y:S06]  /*3920*/  MUFU.EX2 R60, R60 ;  /* 0x0000003c003c7308 */ /* 0x000fec0000000800 */
[----:B------:R-:W-:Y:S02]  /*3930*/  HMMA.16816.F32 R192, R4, R180, R192 ;  /* 0x000000b404c0723c */ /* 0x000fe400000018c0 */
[----:B------:R-:W4:Y:S01]  /*3940*/  MUFU.EX2 R57, R57 ;  /* 0x0000003900397308 */ /* 0x000f220000000800 */
[----:B-1----:R-:W-:-:S05]  /*3950*/  F2FP.PACK_AB R36, R54, R63 ;  /* 0x0000003f3624723e */ /* 0x002fca00000000ff */
[----:B--2---:R-:W-:Y:S02]  /*3960*/  HMMA.16816.F32 R68, R4, R80, R68 ;  /* 0x000000500444723c */ /* 0x004fe40000001844 */
[----:B------:R-:W-:Y:S06]  /*3970*/  MUFU.EX2 R65, R65 ;  /* 0x0000004100417308 */ /* 0x000fec0000000800 */
[----:B------:R-:W-:Y:S02]  /*3980*/  HMMA.16816.F32 R104, R172, R112, RZ ;  /* 0x00000070ac68723c */ /* 0x000fe400000018ff */
[----:B------:R-:W1:Y:S01]  /*3990*/  MUFU.EX2 R62, R62 ;  /* 0x0000003e003e7308 */ /* 0x000e620000000800 */
[----:B----4-:R-:W-:-:S05]  /*39a0*/  F2FP.PACK_AB R38, R57, R60 ;  /* 0x0000003c3926723e */ /* 0x010fca00000000ff */
[C---:B------:R-:W-:Y:S02]  /*39b0*/  HMMA.16816.F32 R152, R172.reuse, R160, RZ ;  /* 0x000000a0ac98723c */ /* 0x040fe400000018ff */
[----:B------:R-:W-:Y:S06]  /*39c0*/  MUFU.EX2 R45, R45 ;  /* 0x0000002d002d7308 */ /* 0x000fec0000000800 */
[----:B------:R-:W-:Y:S02]  /*39d0*/  HMMA.16816.F32 R168, R172, R24, RZ ;  /* 0x00000018aca8723c */ /* 0x000fe400000018ff */
[----:B------:R-:W2:Y:S01]  /*39e0*/  MUFU.EX2 R44, R44 ;  /* 0x0000002c002c7308 */ /* 0x000ea20000000800 */
[----:B-1----:R-:W-:Y:S01]  /*39f0*/  F2FP.PACK_AB R37, R62, R65 ;  /* 0x000000413e25723e */ /* 0x002fe200000000ff */
[----:B------:R-:W-:-:S04]  /*3a00*/  FADD.FTZ R65, R65, R66 ;  /* 0x0000004241417221 */ /* 0x000fc80000010000 */
[C---:B------:R-:W-:Y:S01]  /*3a10*/  HMMA.16816.F32 R184, R172.reuse, R42, RZ ;  /* 0x0000002aacb8723c */ /* 0x040fe200000018ff */
[----:B------:R-:W-:Y:S01]  /*3a20*/  FADD.FTZ R62, R62, R65 ;  /* 0x000000413e3e7221 */ /* 0x000fe20000010000 */
[----:B------:R-:W-:Y:S06]  /*3a30*/  MUFU.EX2 R220, R220 ;  /* 0x000000dc00dc7308 */ /* 0x000fec0000000800 */
[----:B------:R-:W-:Y:S01]  /*3a40*/  HMMA.16816.F32 R92, R172, R98, RZ ;  /* 0x00000062ac5c723c */ /* 0x000fe200000018ff */
[----:B--2---:R-:W-:Y:S01]  /*3a50*/  F2FP.PACK_AB R39, R44, R45 ;  /* 0x0000002d2c27723e */ /* 0x004fe200000000ff */
[----:B------:R-:W-:Y:S01]  /*3a60*/  MUFU.EX2 R218, R218 ;  /* 0x000000da00da7308 */ /* 0x000fe20000000800 */
[----:B------:R-:W-:-:S05]  /*3a70*/  FADD.FTZ R45, R45, R62 ;  /* 0x0000003e2d2d7221 */ /* 0x000fca0000010000 */
[----:B------:R-:W-:Y:S01]  /*3a80*/  HMMA.16816.F32 R108, R172, R114, RZ ;  /* 0x00000072ac6c723c */ /* 0x000fe200000018ff */
[----:B------:R-:W-:Y:S01]  /*3a90*/  FADD.FTZ R44, R44, R45 ;  /* 0x0000002d2c2c7221 */ /* 0x000fe20000010000 */
[----:B------:R-:W-:Y:S06]  /*3aa0*/  MUFU.EX2 R225, R225 ;  /* 0x000000e100e17308 */ /* 0x000fec0000000800 */
[C---:B------:R-:W-:Y:S02]  /*3ab0*/  HMMA.16816.F32 R188, R36.reuse, R180, R188 ;  /* 0x000000b424bc723c */ /* 0x040fe400000018bc */
[----:B------:R-:W-:Y:S05]  /*3ac0*/  MUFU.EX2 R221, R221 ;  /* 0x000000dd00dd7308 */ /* 0x000fea0000000800 */
[----:B------:R-:W-:Y:S01]  /*3ad0*/  IMAD.MOV.U32 R181, RZ, RZ, R101 ;  /* 0x000000ffffb57224 */ /* 0x000fe200078e0065 */
[----:B------:R-:W-:Y:S01]  /*3ae0*/  HMMA.16816.F32 R72, R36, R80, R72 ;  /* 0x000000502448723c */ /* 0x000fe20000001848 */
[----:B------:R-:W-:Y:S01]  /*3af0*/  IMAD.MOV.U32 R180, RZ, RZ, R78 ;  /* 0x000000ffffb47224 */ /* 0x000fe200078e004e */
[----:B------:R-:W-:Y:S05]  /*3b00*/  MUFU.EX2 R210, R210 ;  /* 0x000000d200d27308 */ /* 0x000fea0000000800 */
[----:B------:R-:W-:Y:S01]  /*3b10*/  IMAD.MOV.U32 R81, RZ, RZ, R100 ;  /* 0x000000ffff517224 */ /* 0x000fe200078e0064 */
[C---:B------:R-:W-:Y:S02]  /*3b20*/  HMMA.16816.F32 R76, R172.reuse, R46, RZ ;  /* 0x0000002eac4c723c */ /* 0x040fe400000018ff */
[----:B------:R-:W1:Y:S06]  /*3b30*/  MUFU.EX2 R209, R209 ;  /* 0x000000d100d17308 */ /* 0x000e6c0000000800 */
[C---:B------:R-:W-:Y:S08]  /*3b40*/  HMMA.16816.F32 R124, R172.reuse, R130, RZ ;  /* 0x00000082ac7c723c */ /* 0x040ff000000018ff */
[C---:B------:R-:W-:Y:S08]  /*3b50*/  HMMA.16816.F32 R140, R172.reuse, R146, RZ ;  /* 0x00000092ac8c723c */ /* 0x040ff000000018ff */
[----:B------:R-:W-:Y:S08]  /*3b60*/  HMMA.16816.F32 R156, R172, R162, RZ ;  /* 0x000000a2ac9c723c */ /* 0x000ff000000018ff */
[----:B------:R-:W-:Y:S08]  /*3b70*/  HMMA.16816.F32 R100, R176, R112, RZ ;  /* 0x00000070b064723c */ /* 0x000ff000000018ff */
[----:B------:R-:W-:Y:S08]  /*3b80*/  HMMA.16816.F32 R172, R172, R26, RZ ;  /* 0x0000001aacac723c */ /* 0x000ff000000018ff */
[C---:B-----5:R-:W-:Y:S08]  /*3b90*/  HMMA.16816.F32 R120, R36.reuse, R20, R120 ;  /* 0x000000142478723c */ /* 0x060ff00000001878 */
[----:B------:R-:W-:Y:S08]  /*3ba0*/  HMMA.16816.F32 R136, R36, R16, R136 ;  /* 0x000000102488723c */ /* 0x000ff00000001888 */
[C---:B------:R-:W-:Y:S07]  /*3bb0*/  HMMA.16816.F32 R116, R4.reuse, R20, R116 ;  /* 0x000000140474723c */ /* 0x040fee0000001874 */
[----:B------:R-:W-:Y:S01]  /*3bc0*/  IMAD.MOV.U32 R21, RZ, RZ, R151 ;  /* 0x000000ffff157224 */ /* 0x000fe200078e0097 */
[----:B------:R-:W-:Y:S01]  /*3bd0*/  HMMA.16816.F32 R132, R4, R16, R132 ;  /* 0x000000100484723c */ /* 0x000fe20000001884 */
[----:B------:R-:W-:-:S06]  /*3be0*/  IMAD.MOV.U32 R20, RZ, RZ, R150 ;  /* 0x000000ffff147224 */ /* 0x000fcc00078e0096 */
[----:B------:R-:W-:Y:S01]  /*3bf0*/  IMAD.MOV.U32 R17, RZ, RZ, R149 ;  /* 0x000000ffff117224 */ /* 0x000fe200078e0095 */
[----:B------:R-:W-:Y:S01]  /*3c00*/  HMMA.16816.F32 R88, R36, R32, R88 ;  /* 0x000000202458723c */ /* 0x000fe20000001858 */
[----:B------:R-:W-:-:S07]  /*3c10*/  IMAD.MOV.U32 R16, RZ, RZ, R148 ;  /* 0x000000ffff107224 */ /* 0x000fce00078e0094 */
[----:B---3--:R-:W-:Y:S08]  /*3c20*/  HMMA.16816.F32 R104, R36, R28, R104 ;  /* 0x0000001c2468723c */ /* 0x008ff00000001868 */
[C---:B------:R-:W-:Y:S07]  /*3c30*/  HMMA.16816.F32 R84, R4.reuse, R32, R84 ;  /* 0x000000200454723c */ /* 0x040fee0000001854 */
[----:B------:R-:W-:Y:S01]  /*3c40*/  IMAD.MOV.U32 R32, RZ, RZ, R167 ;  /* 0x000000ffff207224 */ /* 0x000fe200078e00a7 */
[----:B------:R-:W-:Y:S01]  /*3c50*/  HMMA.16816.F32 R100, R4, R28, R100 ;  /* 0x0000001c0464723c */ /* 0x000fe20000001864 */
[----:B------:R-:W-:-:S02]  /*3c60*/  IMAD.MOV.U32 R33, RZ, RZ, R166 ;  /* 0x000000ffff217224 */ /* 0x000fc400078e00a6 */
[----:B------:R-:W-:-:S04]  /*3c70*/  FFMA.FTZ R32, R32, c[0x0][0x2d0], -R211 ;  /* 0x0000b40020207a23 */ /* 0x000fc800000108d3 */
[----:B------:R-:W-:Y:S01]  /*3c80*/  IMAD.MOV.U32 R29, RZ, RZ, R165 ;  /* 0x000000ffff1d7224 */ /* 0x000fe200078e00a5 */
[C---:B------:R-:W-:Y:S01]  /*3c90*/  HMMA.16816.F32 R152, R36.reuse, R12, R152 ;  /* 0x0000000c2498723c */ /* 0x040fe20000001898 */
[----:B------:R-:W-:Y:S01]  /*3ca0*/  IMAD.MOV.U32 R28, RZ, RZ, R164 ;  /* 0x000000ffff1c7224 */ /* 0x000fe200078e00a4 */
[----:B------:R-:W-:Y:S06]  /*3cb0*/  MUFU.EX2 R32, R32 ;  /* 0x0000002000207308 */ /* 0x000fec0000000800 */
        /* <DEDUP_REMOVED lines=9> */
[C---:B------:R-:W-:Y:S08]  /*3d50*/  HMMA.16816.F32 R148, R176.reuse, R160, RZ ;  /* 0x000000a0b094723c */ /* 0x040ff000000018ff */
[C---:B------:R-:W-:Y:S08]  /*3d60*/  HMMA.16816.F32 R40, R176.reuse, R42, RZ ;  /* 0x0000002ab028723c */ /* 0x040ff000000018ff */
[C---:B------:R-:W-:Y:S07]  /*3d70*/  HMMA.16816.F32 R164, R176.reuse, R24, RZ ;  /* 0x00000018b0a4723c */ /* 0x040fee00000018ff */
[----:B------:R-:W-:Y:S01]  /*3d80*/  IMAD.MOV.U32 R24, RZ, RZ, R81 ;  /* 0x000000ffff187224 */ /* 0x000fe200078e0051 */
[----:B------:R-:W-:Y:S01]  /*3d90*/  HMMA.16816.F32 R36, R176, R46, RZ ;  /* 0x0000002eb024723c */ /* 0x000fe200000018ff */
[----:B------:R-:W-:-:S06]  /*3da0*/  IMAD.MOV.U32 R25, RZ, RZ, R180 ;  /* 0x000000ffff197224 */ /* 0x000fcc00078e00b4 */
[----:B------:R-:W-:Y:S01]  /*3db0*/  IMAD.MOV.U32 R47, RZ, RZ, R181 ;  /* 0x000000ffff2f7224 */ /* 0x000fe200078e00b5 */
[----:B------:R-:W-:Y:S01]  /*3dc0*/  HMMA.16816.F32 R96, R176, R98, RZ ;  /* 0x00000062b060723c */ /* 0x000fe200000018ff */
[--C-:B------:R-:W-:Y:S02]  /*3dd0*/  FFMA.FTZ R46, R24, c[0x0][0x2d0], -R214.reuse ;  /* 0x0000b400182e7a23 */ /* 0x100fe400000108d6 */
[----:B------:R-:W-:-:S04]  /*3de0*/  FFMA.FTZ R47, R47, c[0x0][0x2d0], -R214 ;  /* 0x0000b4002f2f7a23 */ /* 0x000fc800000108d6 */
[----:B------:R-:W-:Y:S01]  /*3df0*/  MUFU.EX2 R46, R46 ;  /* 0x0000002e002e7308 */ /* 0x000fe20000000800 */
[C---:B------:R-:W-:Y:S07]  /*3e00*/  HMMA.16816.F32 R112, R176.reuse, R114, RZ ;  /* 0x00000072b070723c */ /* 0x040fee00000018ff */
[----:B------:R-:W-:Y:S01]  /*3e10*/  MUFU.EX2 R47, R47 ;  /* 0x0000002f002f7308 */ /* 0x000fe20000000800 */
[C---:B------:R-:W-:Y:S08]  /*3e20*/  HMMA.16816.F32 R128, R176.reuse, R130, RZ ;  /* 0x00000082b080723c */ /* 0x040ff000000018ff */
[C---:B------:R-:W-:Y:S08]  /*3e30*/  HMMA.16816.F32 R144, R176.reuse, R146, RZ ;  /* 0x00000092b090723c */ /* 0x040ff000000018ff */
[C---:B------:R-:W-:Y:S08]  /*3e40*/  HMMA.16816.F32 R160, R176.reuse, R162, RZ ;  /* 0x000000a2b0a0723c */ /* 0x040ff000000018ff */
[----:B------:R-:W-:Y:S08]  /*3e50*/  HMMA.16816.F32 R176, R176, R26, RZ ;  /* 0x0000001ab0b0723c */ /* 0x000ff000000018ff */
[C---:B------:R-:W-:Y:S08]  /*3e60*/  HMMA.16816.F32 R164, R4.reuse, R8, R164 ;  /* 0x0000000804a4723c */ /* 0x040ff000000018a4 */
[C---:B------:R-:W-:Y:S07]  /*3e70*/  HMMA.16816.F32 R80, R4.reuse, R82, R36 ;  /* 0x000000520450723c */ /* 0x040fee0000001824 */
[--C-:B------:R-:W-:Y:S01]  /*3e80*/  FFMA.FTZ R36, R33, c[0x0][0x2d0], -R212.reuse ;  /* 0x0000b40021247a23 */ /* 0x100fe200000108d4 */
[----:B------:R-:W-:Y:S01]  /*3e90*/  HMMA.16816.F32 R176, R4, R10, R176 ;  /* 0x0000000a04b0723c */ /* 0x000fe200000018b0 */
[----:B------:R-:W2:Y:S01]  /*3ea0*/  LDSM.16.MT88.4 R8, [R248+0x1100] ;  /* 0x00110000f808783b */ /* 0x000ea20000004200 */
[----:B------:R-:W-:-:S02]  /*3eb0*/  FFMA.FTZ R39, R21, c[0x0][0x2d0], -R212 ;  /* 0x0000b40015277a23 */ /* 0x000fc400000108d4 */
[--C-:B------:R-:W-:Y:S01]  /*3ec0*/  FFMA.FTZ R38, R28, c[0x0][0x2d0], -R212.reuse ;  /* 0x0000b4001c267a23 */ /* 0x100fe200000108d4 */
[----:B------:R-:W-:Y:S01]  /*3ed0*/  MUFU.EX2 R36, R36 ;  /* 0x0000002400247308 */ /* 0x000fe20000000800 */
[----:B------:R-:W-:Y:S01]  /*3ee0*/  FFMA.FTZ R37, R29, c[0x0][0x2d0], -R212 ;  /* 0x0000b4001d257a23 */ /* 0x000fe200000108d4 */
[----:B-1----:R-:W-:Y:S01]  /*3ef0*/  F2FP.PACK_AB R29, R209, R210 ;  /* 0x000000d2d11d723e */ /* 0x002fe200000000ff */
[----:B------:R-:W-:Y:S01]  /*3f00*/  HMMA.16816.F32 R180, R4, R182, R40 ;  /* 0x000000b604b4723c */ /* 0x000fe20000001828 */
[----:B------:R-:W-:-:S04]  /*3f10*/  FFMA.FTZ R33, R230, c[0x0][0x2d0], -R211 ;  /* 0x0000b400e6217a23 */ /* 0x000fc800000108d3 */
[----:B------:R-:W-:Y:S02]  /*3f20*/  MUFU.EX2 R39, R39 ;  /* 0x0000002700277308 */ /* 0x000fe40000000800 */
[--C-:B------:R-:W-:Y:S01]  /*3f30*/  FFMA.FTZ R43, R25, c[0x0][0x2d0], -R213.reuse ;  /* 0x0000b400192b7a23 */ /* 0x100fe200000108d5 */
[C---:B------:R-:W-:Y:S01]  /*3f40*/  HMMA.16816.F32 R96, R4.reuse, R34, R96 ;  /* 0x000000220460723c */ /* 0x040fe20000001860 */
[--C-:B------:R-:W-:Y:S01]  /*3f50*/  FFMA.FTZ R42, R16, c[0x0][0x2d0], -R213.reuse ;  /* 0x0000b400102a7a23 */ /* 0x100fe200000108d5 */
[----:B------:R-:W-:Y:S01]  /*3f60*/  LDSM.16.MT88.4 R24, [R240+0x1900] ;  /* 0x00190000f018783b */ /* 0x000fe20000004200 */
[--C-:B------:R-:W-:Y:S02]  /*3f70*/  FFMA.FTZ R41, R17, c[0x0][0x2d0], -R213.reuse ;  /* 0x0000b40011297a23 */ /* 0x100fe400000108d5 */
[----:B------:R-:W-:Y:S01]  /*3f80*/  FFMA.FTZ R40, R20, c[0x0][0x2d0], -R213 ;  /* 0x0000b40014287a23 */ /* 0x000fe200000108d5 */
[----:B------:R-:W-:Y:S01]  /*3f90*/  MUFU.EX2 R43, R43 ;  /* 0x0000002b002b7308 */ /* 0x000fe20000000800 */
[--C-:B------:R-:W-:Y:S01]  /*3fa0*/  FFMA.FTZ R35, R226, c[0x0][0x2d0], -R211.reuse ;  /* 0x0000b400e2237a23 */ /* 0x100fe200000108d3 */
[----:B------:R-:W-:Y:S01]  /*3fb0*/  HMMA.16816.F32 R148, R4, R12, R148 ;  /* 0x0000000c0494723c */ /* 0x000fe20000001894 */
[----:B------:R-:W-:-:S02]  /*3fc0*/  FFMA.FTZ R34, R228, c[0x0][0x2d0], -R211 ;  /* 0x0000b400e4227a23 */ /* 0x000fc400000108d3 */
[--C-:B------:R-:W-:Y:S02]  /*3fd0*/  FFMA.FTZ R226, R227, c[0x0][0x2d0], -R214.reuse ;  /* 0x0000b400e3e27a23 */ /* 0x100fe400000108d6 */
[----:B------:R-:W-:Y:S01]  /*3fe0*/  FFMA.FTZ R214, R215, c[0x0][0x2d0], -R214 ;  /* 0x0000b400d7d67a23 */ /* 0x000fe200000108d6 */
[----:B------:R-:W1:Y:S01]  /*3ff0*/  MUFU.EX2 R42, R42 ;  /* 0x0000002a002a7308 */ /* 0x000e620000000800 */
[--C-:B------:R-:W-:Y:S01]  /*4000*/  FFMA.FTZ R215, R222, c[0x0][0x2d0], -R213.reuse ;  /* 0x0000b400ded77a23 */ /* 0x100fe200000108d5 */
[C---:B------:R-:W-:Y:S01]  /*4010*/  HMMA.16816.F32 R112, R4.reuse, R30, R112 ;  /* 0x0000001e0470723c */ /* 0x040fe20000001870 */
[----:B------:R-:W-:Y:S02]  /*4020*/  FFMA.FTZ R213, R216, c[0x0][0x2d0], -R213 ;  /* 0x0000b400d8d57a23 */ /* 0x000fe400000108d5 */
[--C-:B------:R-:W-:Y:S02]  /*4030*/  FFMA.FTZ R216, R229, c[0x0][0x2d0], -R212.reuse ;  /* 0x0000b400e5d87a23 */ /* 0x100fe400000108d4 */
[----:B------:R-:W-:Y:S01]  /*4040*/  FFMA.FTZ R212, R217, c[0x0][0x2d0], -R212 ;  /* 0x0000b400d9d47a23 */ /* 0x000fe200000108d4 */
[----:B------:R-:W-:Y:S02]  /*4050*/  MUFU.EX2 R41, R41 ;  /* 0x0000002900297308 */ /* 0x000fe40000000800 */
[C---:B------:R-:W-:Y:S06]  /*4060*/  HMMA.16816.F32 R128, R4.reuse, R22, R128 ;  /* 0x000000160480723c */ /* 0x040fec0000001880 */
[----:B------:R-:W3:Y:S02]  /*4070*/  MUFU.EX2 R40, R40 ;  /* 0x0000002800287308 */ /* 0x000ee40000000800 */
[C---:B------:R-:W-:Y:S01]  /*4080*/  HMMA.16816.F32 R144, R4.reuse, R18, R144 ;  /* 0x000000120490723c */ /* 0x040fe20000001890 */
[----:B------:R-:W4:Y:S05]  /*4090*/  LDSM.16.MT88.4 R16, [R242+0x3100] ;  /* 0x00310000f210783b */ /* 0x000f2a0000004200 */
[----:B------:R-:W5:Y:S02]  /*40a0*/  MUFU.EX2 R38, R38 ;  /* 0x0000002600267308 */ /* 0x000f640000000800 */
[----:B------:R-:W-:Y:S01]  /*40b0*/  HMMA.16816.F32 R160, R4, R14, R160 ;  /* 0x0000000e04a0723c */ /* 0x000fe200000018a0 */
[----:B------:R-:W4:Y:S05]  /*40c0*/  LDSM.16.MT88.4 R12, [R242+0x1100] ;  /* 0x00110000f20c783b */ /* 0x000f2a0000004200 */
[----:B------:R-:W2:Y:S01]  /*40d0*/  MUFU.EX2 R37, R37 ;  /* 0x0000002500257308 */ /* 0x000ea20000000800 */
[----:B------:R-:W-:-:S02]  /*40e0*/  F2FP.PACK_AB R4, R224, R231 ;  /* 0x000000e7e004723e */ /* 0x000fc400000000ff */
[----:B-1----:R-:W-:Y:S01]  /*40f0*/  F2FP.PACK_AB R5, R42, R43 ;  /* 0x0000002b2a05723e */ /* 0x002fe200000000ff */
[----:B------:R-:W-:Y:S01]  /*4100*/  FADD.FTZ R43, R43, R48 ;  /* 0x000000302b2b7221 */ /* 0x000fe20000010000 */
[----:B------:R-:W-:Y:S02]  /*4110*/  F2FP.PACK_AB R6, R46, R47 ;  /* 0x0000002f2e06723e */ /* 0x000fe400000000ff */
[----:B---3--:R-:W-:Y:S01]  /*4120*/  F2FP.PACK_AB R7, R40, R41 ;  /* 0x000000292807723e */ /* 0x008fe200000000ff */
[----:B------:R-:W-:Y:S01]  /*4130*/  MUFU.EX2 R35, R35 ;  /* 0x0000002300237308 */ /* 0x000fe20000000800 */
[----:B-----5:R-:W-:Y:S01]  /*4140*/  F2FP.PACK_AB R20, R38, R39 ;  /* 0x000000272614723e */ /* 0x020fe200000000ff */
[----:B------:R-:W-:-:S04]  /*4150*/  FADD.FTZ R42, R42, R43 ;  /* 0x0000002b2a2a7221 */ /* 0x000fc80000010000 */
[----:B--2---:R-:W-:Y:S01]  /*4160*/  HMMA.16816.F32 R192, R4, R8, R192 ;  /* 0x0000000804c0723c */ /* 0x004fe200000018c0 */
[----:B------:R-:W-:Y:S01]  /*4170*/  FADD.FTZ R41, R41, R42 ;  /* 0x0000002a29297221 */ /* 0x000fe20000010000 */
[----:B------:R-:W1:Y:S01]  /*4180*/  MUFU.EX2 R34, R34 ;  /* 0x0000002200227308 */ /* 0x000e620000000800 */
[----:B------:R-:W-:Y:S02]  /*4190*/  F2FP.PACK_AB R22, R36, R37 ;  /* 0x000000252416723e */ /* 0x000fe400000000ff */
[----:B------:R-:W-:-:S03]  /*41a0*/  FADD.FTZ R40, R40, R41 ;  /* 0x0000002928287221 */ /* 0x000fc60000010000 */
[C---:B------:R-:W-:Y:S02]  /*41b0*/  HMMA.16816.F32 R180, R4.reuse, R10, R180 ;  /* 0x0000000a04b4723c */ /* 0x040fe400000018b4 */
[----:B------:R-:W2:Y:S06]  /*41c0*/  MUFU.EX2 R33, R33 ;  /* 0x0000002100217308 */ /* 0x000eac0000000800 */
[----:B----4-:R-:W-:Y:S01]  /*41d0*/  HMMA.16816.F32 R132, R4, R16, R132 ;  /* 0x000000100484723c */ /* 0x010fe20000001884 */
[----:B-1----:R-:W-:Y:S01]  /*41e0*/  F2FP.PACK_AB R21, R34, R35 ;  /* 0x000000232215723e */ /* 0x002fe200000000ff */
[----:B------:R-:W-:Y:S01]  /*41f0*/  MUFU.EX2 R226, R226 ;  /* 0x000000e200e27308 */ /* 0x000fe20000000800 */
[----:B------:R-:W-:-:S05]  /*4200*/  FADD.FTZ R35, R35, R44 ;  /* 0x0000002c23237221 */ /* 0x000fca0000010000 */
[----:B------:R-:W-:Y:S01]  /*4210*/  HMMA.16816.F32 R68, R4, R12, R68 ;  /* 0x0000000c0444723c */ /* 0x000fe20000001844 */
[----:B------:R-:W-:Y:S01]  /*4220*/  FADD.FTZ R34, R34, R35 ;  /* 0x0000002322227221 */ /* 0x000fe20000010000 */
[----:B--2---:R-:W-:Y:S01]  /*4230*/  F2FP.PACK_AB R23, R32, R33 ;  /* 0x000000212017723e */ /* 0x004fe200000000ff */
[----:B------:R-:W-:Y:S02]  /*4240*/  MUFU.EX2 R214, R214 ;  /* 0x000000d600d67308 */ /* 0x000fe40000000800 */
[----:B------:R-:W-:-:S03]  /*4250*/  FADD.FTZ R33, R33, R34 ;  /* 0x0000002221217221 */ /* 0x000fc60000010000 */
[----:B------:R-:W-:Y:S01]  /*4260*/  HMMA.16816.F32 R80, R4, R14, R80 ;  /* 0x0000000e0450723c */ /* 0x000fe20000001850 */
[----:B------:R-:W-:Y:S02]  /*4270*/  FADD.FTZ R33, R32, R33 ;  /* 0x0000002120217221 */ /* 0x000fe40000010000 */
[----:B------:R-:W-:Y:S02]  /*4280*/  MUFU.EX2 R215, R215 ;  /* 0x000000d700d77308 */ /* 0x000fe40000000800 */
[----:B------:R-:W-:-:S03]  /*4290*/  FADD.FTZ R210, R210, R33 ;  /* 0x00000021d2d27221 */ /* 0x000fc60000010000 */
[C---:B------:R-:W-:Y:S01]  /*42a0*/  HMMA.16816.F32 R188, R20.reuse, R8, R188 ;  /* 0x0000000814bc723c */ /* 0x040fe200000018bc */
[----:B------:R-:W-:Y:S02]  /*42b0*/  FADD.FTZ R209, R209, R210 ;  /* 0x000000d2d1d17221 */ /* 0x000fe40000010000 */
[----:B------:R-:W-:Y:S05]  /*42c0*/  MUFU.EX2 R213, R213 ;  /* 0x000000d500d57308 */ /* 0x000fea0000000800 */
[C---:B------:R-:W-:Y:S01]  /*42d0*/  HMMA.16816.F32 R184, R20.reuse, R10, R184 ;  /* 0x0000000a14b8723c */ /* 0x040fe200000018b8 */
[----:B------:R-:W1:Y:S02]  /*42e0*/  LDSM.16.MT88.4 R8, [R241+0x1100] ;  /* 0x00110000f108783b */ /* 0x000e640000004200 */
[----:B------:R-:W2:Y:S05]  /*42f0*/  MUFU.EX2 R216, R216 ;  /* 0x000000d800d87308 */ /* 0x000eaa0000000800 */
[C---:B------:R-:W-:Y:S03]  /*4300*/  HMMA.16816.F32 R72, R20.reuse, R12, R72 ;  /* 0x0000000c1448723c */ /* 0x040fe60000001848 */
[----:B------:R-:W3:Y:S05]  /*4310*/  MUFU.EX2 R212, R212 ;  /* 0x000000d400d47308 */ /* 0x000eea0000000800 */
[----:B------:R-:W-:Y:S01]  /*4320*/  HMMA.16816.F32 R76, R20, R14, R76 ;  /* 0x0000000e144c723c */ /* 0x000fe2000000184c */
[----:B------:R-:W4:Y:S01]  /*4330*/  LDSM.16.MT88.4 R12, [R240+0x1100] ;  /* 0x00110000f00c783b */ /* 0x000f220000004200 */
[----:B--2---:R-:W-:-:S06]  /*4340*/  F2FP.PACK_AB R28, R225, R216 ;  /* 0x000000d8e11c723e */ /* 0x004fcc00000000ff */
[----:B------:R-:W-:Y:S01]  /*4350*/  HMMA.16816.F32 R136, R20, R16, R136 ;  /* 0x000000101488723c */ /* 0x000fe20000001888 */
[----:B---3--:R-:W-:-:S07]  /*4360*/  F2FP.PACK_AB R30, R212, R221 ;  /* 0x000000ddd41e723e */ /* 0x008fce00000000ff */
[-C--:B------:R-:W-:Y:S08]  /*4370*/  HMMA.16816.F32 R140, R20, R18.reuse, R140 ;  /* 0x00000012148c723c */ /* 0x080ff0000000188c */
[C---:B------:R-:W-:Y:S01]  /*4380*/  HMMA.16816.F32 R144, R4.reuse, R18, R144 ;  /* 0x000000120490723c */ /* 0x040fe20000001890 */
[----:B------:R-:W-:Y:S07]  /*4390*/  LDSM.16.MT88.4 R16, [R248+0x1900] ;  /* 0x00190000f810783b */ /* 0x000fee0000004200 */
[-C--:B-1----:R-:W-:Y:S08]  /*43a0*/  HMMA.16816.F32 R84, R4, R8.reuse, R84 ;  /* 0x000000080454723c */ /* 0x082ff00000001854 */
[C---:B------:R-:W-:Y:S08]  /*43b0*/  HMMA.16816.F32 R88, R20.reuse, R8, R88 ;  /* 0x000000081458723c */ /* 0x040ff00000001858 */
[-C--:B------:R-:W-:Y:S08]  /*43c0*/  HMMA.16816.F32 R92, R20, R10.reuse, R92 ;  /* 0x0000000a145c723c */ /* 0x080ff0000000185c */
[C---:B------:R-:W-:Y:S01]  /*43d0*/  HMMA.16816.F32 R96, R4.reuse, R10, R96 ;  /* 0x0000000a0460723c */ /* 0x040fe20000001860 */
[----:B------:R-:W1:Y:S07]  /*43e0*/  LDSM.16.MT88.4 R8, [R248+0x3100] ;  /* 0x00310000f808783b */ /* 0x000e6e0000004200 */
[-C--:B----4-:R-:W-:Y:S08]  /*43f0*/  HMMA.16816.F32 R100, R4, R12.reuse, R100 ;  /* 0x0000000c0464723c */ /* 0x090ff00000001864 */
[C---:B------:R-:W-:Y:S08]  /*4400*/  HMMA.16816.F32 R104, R20.reuse, R12, R104 ;  /* 0x0000000c1468723c */ /* 0x040ff00000001868 */
[-C--:B------:R-:W-:Y:S08]  /*4410*/  HMMA.16816.F32 R108, R20, R14.reuse, R108 ;  /* 0x0000000e146c723c */ /* 0x080ff0000000186c */
[C---:B------:R-:W-:Y:S01]  /*4420*/  HMMA.16816.F32 R112, R4.reuse, R14, R112 ;  /* 0x0000000e0470723c */ /* 0x040fe20000001870 */
[----:B------:R-:W2:Y:S07]  /*4430*/  LDSM.16.MT88.4 R12, [R241+0x3100] ;  /* 0x00310000f10c783b */ /* 0x000eae0000004200 */
[-C--:B-1----:R-:W-:Y:S08]  /*4440*/  HMMA.16816.F32 R116, R4, R8.reuse, R116 ;  /* 0x000000080474723c */ /* 0x082ff00000001874 */
[C---:B------:R-:W-:Y:S08]  /*4450*/  HMMA.16816.F32 R120, R20.reuse, R8, R120 ;  /* 0x000000081478723c */ /* 0x040ff00000001878 */
[-C--:B------:R-:W-:Y:S08]  /*4460*/  HMMA.16816.F32 R124, R20, R10.reuse, R124 ;  /* 0x0000000a147c723c */ /* 0x080ff0000000187c */
[----:B------:R-:W-:Y:S01]  /*4470*/  HMMA.16816.F32 R128, R4, R10, R128 ;  /* 0x0000000a0480723c */ /* 0x000fe20000001880 */
[----:B------:R-:W1:Y:S07]  /*4480*/  LDSM.16.MT88.4 R8, [R240+0x3100] ;  /* 0x00310000f008783b */ /* 0x000e6e0000004200 */
[C---:B--2---:R-:W-:Y:S08]  /*4490*/  HMMA.16816.F32 R152, R20.reuse, R12, R152 ;  /* 0x0000000c1498723c */ /* 0x044ff00000001898 */
[----:B------:R-:W-:Y:S08]  /*44a0*/  HMMA.16816.F32 R156, R20, R14, R156 ;  /* 0x0000000e149c723c */ /* 0x000ff0000000189c */
[C---:B------:R-:W-:Y:S08]  /*44b0*/  HMMA.16816.F32 R148, R4.reuse, R12, R148 ;  /* 0x0000000c0494723c */ /* 0x040ff00000001894 */
[----:B------:R-:W-:Y:S01]  /*44c0*/  HMMA.16816.F32 R160, R4, R14, R160 ;  /* 0x0000000e04a0723c */ /* 0x000fe200000018a0 */
[----:B------:R-:W2:Y:S07]  /*44d0*/  LDSM.16.MT88.4 R12, [R242+0x1900] ;  /* 0x00190000f20c783b */ /* 0x000eae0000004200 */
[C---:B-1----:R-:W-:Y:S08]  /*44e0*/  HMMA.16816.F32 R168, R20.reuse, R8, R168 ;  /* 0x0000000814a8723c */ /* 0x042ff000000018a8 */
[----:B------:R-:W-:Y:S07]  /*44f0*/  HMMA.16816.F32 R172, R20, R10, R172 ;  /* 0x0000000a14ac723c */ /* 0x000fee00000018ac */
[----:B------:R-:W-:Y:S01]  /*4500*/  FADD.FTZ R21, R202, R201 ;  /* 0x000000c9ca157221 */ /* 0x000fe20000010000 */
[----:B------:R-:W-:Y:S01]  /*4510*/  HMMA.16816.F32 R164, R4, R8, R164 ;  /* 0x0000000804a4723c */ /* 0x000fe200000018a4 */
[----:B------:R-:W-:Y:S01]  /*4520*/  FADD.FTZ R201, R197, R206 ;  /* 0x000000cec5c97221 */ /* 0x000fe20000010000 */
[----:B------:R-:W-:Y:S01]  /*4530*/  MUFU.EX2 R202, R208 ;  /* 0x000000d000ca7308 */ /* 0x000fe20000000800 */
[----:B------:R-:W-:-:S02]  /*4540*/  FADD.FTZ R198, R198, R21 ;  /* 0x00000015c6c67221 */ /* 0x000fc40000010000 */
[----:B------:R-:W-:Y:S01]  /*4550*/  FADD.FTZ R201, R64, R201 ;  /* 0x000000c940c97221 */ /* 0x000fe20000010000 */
[----:B------:R-:W-:Y:S01]  /*4560*/  LDSM.16.MT88.4 R20, [R248+0x3900] ;  /* 0x00390000f814783b */ /* 0x000fe20000004200 */
[----:B------:R-:W-:Y:S01]  /*4570*/  FADD.FTZ R198, R59, R198 ;  /* 0x000000c63bc67221 */ /* 0x000fe20000010000 */
[----:B------:R-:W-:Y:S01]  /*4580*/  HMMA.16816.F32 R176, R4, R10, R176 ;  /* 0x0000000a04b0723c */ /* 0x000fe200000018b0 */
[----:B------:R-:W-:Y:S01]  /*4590*/  FADD.FTZ R58, R58, R201 ;  /* 0x000000c93a3a7221 */ /* 0x000fe20000010000 */
[----:B------:R-:W1:Y:S01]  /*45a0*/  LDSM.16.MT88.4 R8, [R241+0x1900] ;  /* 0x00190000f108783b */ /* 0x000e620000004200 */
[----:B------:R-:W3:Y:S01]  /*45b0*/  MUFU.EX2 R197, R207 ;  /* 0x000000cf00c57308 */ /* 0x000ee20000000800 */
[----:B------:R-:W-:Y:S02]  /*45c0*/  FADD.FTZ R63, R63, R198 ;  /* 0x000000c63f3f7221 */ /* 0x000fe40000010000 */
[----:B------:R-:W-:Y:S01]  /*45d0*/  FADD.FTZ R53, R53, R58 ;  /* 0x0000003a35357221 */ /* 0x000fe20000010000 */
[----:B------:R-:W-:Y:S01]  /*45e0*/  F2FP.PACK_AB R4, R223, R226 ;  /* 0x000000e2df04723e */ /* 0x000fe200000000ff */
[----:B------:R-:W-:Y:S01]  /*45f0*/  FADD.FTZ R63, R54, R63 ;  /* 0x0000003f363f7221 */ /* 0x000fe20000010000 */
[----:B------:R-:W-:Y:S01]  /*4600*/  F2FP.PACK_AB R5, R220, R215 ;  /* 0x000000d7dc05723e */ /* 0x000fe200000000ff */
[----:B------:R-:W-:Y:S01]  /*4610*/  FADD.FTZ R52, R52, R53 ;  /* 0x0000003534347221 */ /* 0x000fe20000010000 */
[----:B------:R-:W-:Y:S01]  /*4620*/  F2FP.PACK_AB R6, R214, R219 ;  /* 0x000000dbd606723e */ /* 0x000fe200000000ff */
[----:B------:R-:W-:Y:S01]  /*4630*/  FADD.FTZ R60, R60, R63 ;  /* 0x0000003f3c3c7221 */ /* 0x000fe20000010000 */
[----:B------:R-:W-:Y:S01]  /*4640*/  F2FP.PACK_AB R7, R213, R218 ;  /* 0x000000dad507723e */ /* 0x000fe200000000ff */
[----:B------:R-:W-:-:S02]  /*4650*/  FADD.FTZ R52, R51, R52 ;  /* 0x0000003433347221 */ /* 0x000fc40000010000 */
[----:B------:R-:W-:Y:S02]  /*4660*/  FADD.FTZ R60, R57, R60 ;  /* 0x0000003c393c7221 */ /* 0x000fe40000010000 */
[----:B------:R-:W-:Y:S01]  /*4670*/  FADD.FTZ R231, R231, R52 ;  /* 0x00000034e7e77221 */ /* 0x000fe20000010000 */
[----:B---3--:R-:W-:Y:S01]  /*4680*/  F2FP.PACK_AB R31, R197, R202 ;  /* 0x000000cac51f723e */ /* 0x008fe200000000ff */
[-C--:B------:R-:W-:Y:S01]  /*4690*/  HMMA.16816.F32 R192, R4, R16.reuse, R192 ;  /* 0x0000001004c0723c */ /* 0x080fe200000018c0 */
        /* <DEDUP_REMOVED lines=15> */
[----:B------:R-:W3:Y:S01]  /*4790*/  LDSM.16.MT88.4 R16, [R242+0x3900] ;  /* 0x00390000f210783b */ /* 0x000ee20000004200 */
[----:B------:R-:W-:Y:S02]  /*47a0*/  FADD.FTZ R215, R220, R215 ;  /* 0x000000d7dcd77221 */ /* 0x000fe40000010000 */
[----:B------:R-:W-:Y:S02]  /*47b0*/  FADD.FTZ R216, R225, R216 ;  /* 0x000000d8e1d87221 */ /* 0x000fe40000010000 */
[----:B------:R-:W-:Y:S02]  /*47c0*/  FADD.FTZ R218, R218, R215 ;  /* 0x000000d7dada7221 */ /* 0x000fe40000010000 */
[----:B--2---:R-:W-:Y:S01]  /*47d0*/  HMMA.16816.F32 R68, R4, R12, R68 ;  /* 0x0000000c0444723c */ /* 0x004fe20000001844 */
[----:B------:R-:W-:-:S02]  /*47e0*/  FADD.FTZ R202, R202, R209 ;  /* 0x000000d1caca7221 */ /* 0x000fc40000010000 */
[----:B------:R-:W-:-:S05]  /*47f0*/  FADD.FTZ R221, R221, R216 ;  /* 0x000000d8dddd7221 */ /* 0x000fca0000010000 */
        /* <DEDUP_REMOVED lines=17> */
[C---:B-1----:R-:W-:Y:S08]  /*4910*/  HMMA.16816.F32 R164, R4.reuse, R8, R164 ;  /* 0x0000000804a4723c */ /* 0x042ff000000018a4 */
[----:B------:R-:W-:Y:S07]  /*4920*/  HMMA.16816.F32 R176, R4, R10, R176 ;  /* 0x0000000a04b0723c */ /* 0x000fee00000018b0 */
[----:B------:R-:W-:Y:S01]  /*4930*/  FADD.FTZ R4, R214, R219 ;  /* 0x000000dbd6047221 */ /* 0x000fe20000010000 */
[----:B------:R-:W-:Y:S01]  /*4940*/  HMMA.16816.F32 R104, R28, R24, R104 ;  /* 0x000000181c68723c */ /* 0x000fe20000001868 */
[----:B------:R-:W-:-:S02]  /*4950*/  FADD.FTZ R6, R213, R218 ;  /* 0x000000dad5067221 */ /* 0x000fc40000010000 */
[----:B------:R-:W-:Y:S01]  /*4960*/  FADD.FTZ R5, R212, R221 ;  /* 0x000000ddd4057221 */ /* 0x000fe20000010000 */
[----:B------:R1:W-:Y:S04]  /*4970*/  STL [R1+0x54], R4 ;  /* 0x0000540401007387 */ /* 0x0003e80000100800 */
[----:B------:R2:W-:Y:S01]  /*4980*/  STL [R1+0x50], R6 ;  /* 0x0000500601007387 */ /* 0x0005e20000100800 */
[C---:B------:R-:W-:Y:S08]  /*4990*/  HMMA.16816.F32 R108, R28.reuse, R26, R108 ;  /* 0x0000001a1c6c723c */ /* 0x040ff0000000186c */
[C---:B------:R-:W-:Y:S08]  /*49a0*/  HMMA.16816.F32 R120, R28.reuse, R20, R120 ;  /* 0x000000141c78723c */ /* 0x040ff00000001878 */
[----:B------:R-:W-:Y:S01]  /*49b0*/  HMMA.16816.F32 R124, R28, R22, R124 ;  /* 0x000000161c7c723c */ /* 0x000fe2000000187c */
[----:B-1----:R-:W-:-:S07]  /*49c0*/  FADD.FTZ R4, R197, R202 ;  /* 0x000000cac5047221 */ /* 0x002fce0000010000 */
[C---:B------:R-:W-:Y:S01]  /*49d0*/  HMMA.16816.F32 R136, R28.reuse, R16, R136 ;  /* 0x000000101c88723c */ /* 0x040fe20000001888 */
[----:B------:R2:W-:Y:S04]  /*49e0*/  STL [R1+0x48], R4 ;  /* 0x0000480401007387 */ /* 0x0005e80000100800 */
[----:B------:R2:W-:Y:S03]  /*49f0*/  STL [R1+0x4c], R5 ;  /* 0x00004c0501007387 */ /* 0x0005e60000100800 */
[C---:B------:R-:W-:Y:S08]  /*4a00*/  HMMA.16816.F32 R140, R28.reuse, R18, R140 ;  /* 0x000000121c8c723c */ /* 0x040ff0000000188c */
[C---:B------:R-:W-:Y:S08]  /*4a10*/  HMMA.16816.F32 R152, R28.reuse, R12, R152 ;  /* 0x0000000c1c98723c */ /* 0x040ff00000001898 */
[C---:B------:R-:W-:Y:S08]  /*4a20*/  HMMA.16816.F32 R156, R28.reuse, R14, R156 ;  /* 0x0000000e1c9c723c */ /* 0x040ff0000000189c */
[C---:B------:R-:W-:Y:S08]  /*4a30*/  HMMA.16816.F32 R168, R28.reuse, R8, R168 ;  /* 0x000000081ca8723c */ /* 0x040ff000000018a8 */
[----:B------:R-:W-:Y:S01]  /*4a40*/  HMMA.16816.F32 R172, R28, R10, R172 ;  /* 0x0000000a1cac723c */ /* 0x000fe200000018ac */
[----:B------:R-:W-:Y:S07]  /*4a50*/  @!P1 BRA `(.L_x_2469) ;  /* 0x0000394000009947 */ /* 0x000fee0003800000 */
[----:B--2---:R-:W2:Y:S04]  /*4a60*/  LDL.64 R204, [R1+0x40] ;  /* 0x0000400001cc7983 */ /* 0x004ea80000100a00 */
[----:B------:R-:W3:Y:S04]  /*4a70*/  LDL.64 R206, [R1+0x10] ;  /* 0x0000100001ce7983 */ /* 0x000ee80000100a00 */
[----:B------:R-:W4:Y:S04]  /*4a80*/  LDL R227, [R1+0x8] ;  /* 0x0000080001e37983 */ /* 0x000f280000100800 */
[----:B------:R-:W5:Y:S04]  /*4a90*/  LDL R230, [R1+0xc] ;  /* 0x00000c0001e67983 */ /* 0x000f680000100800 */
[----:B------:R-:W4:Y:S01]  /*4aa0*/  LDL.64 R228, [R1+0x18] ;  /* 0x0000180001e47983 */ /* 0x000f220000100a00 */
[----:B------:R-:W-:Y:S01]  /*4ab0*/  IMAD.MOV.U32 R198, RZ, RZ, R3 ;  /* 0x000000ffffc67224 */ /* 0x000fe200078e0003 */
[----:B------:R-:W-:Y:S01]  /*4ac0*/  MOV R199, R2 ;  /* 0x0000000200c77202 */ /* 0x000fe20000000f00 */
[----:B------:R-:W-:Y:S01]  /*4ad0*/  IMAD.MOV.U32 R197, RZ, RZ, R0 ;  /* 0x000000ffffc57224 */ /* 0x000fe200078e0000 */
[----:B------:R-:W-:Y:S01]  /*4ae0*/  UIADD3 UR12, UP0, UR16, 0x80, URZ ;  /* 0x00000080100c7890 */ /* 0x000fe2000ff1e03f */
        /* <DEDUP_REMOVED lines=9> */
[----:B---3--:R-:W-:-:S03]  /*4b80*/  IADD3 R3, P1, R206, 0x40, RZ ;  /* 0x00000040ce037810 */ /* 0x008fc60007f3e0ff */
[----:B------:R-:W-:Y:S04]  /*4b90*/  STL [R1+0x3c], R4 ;  /* 0x00003c0401007387 */ /* 0x000fe80000100800 */
[----:B------:R1:W-:Y:S01]  /*4ba0*/  STL [R1+0x34], R3 ;  /* 0x0000340301007387 */ /* 0x0003e20000100800 */
[----:B-----5:R-:W-:Y:S01]  /*4bb0*/  IADD3.X R2, RZ, R230, RZ, P2, !PT ;  /* 0x000000e6ff027210 */ /* 0x020fe200017fe4ff */
[----:B----4-:R-:W-:Y:S02]  /*4bc0*/  IMAD.X R0, RZ, RZ, R229, P1 ;  /* 0x000000ffff007224 */ /* 0x010fe400008e06e5 */
[----:B-1----:R-:W-:-:S05]  /*4bd0*/  IMAD.SHL.U32 R3, R227, 0x2, RZ ;  /* 0x00000002e3037824 */ /* 0x002fca00078e00ff */
[----:B------:R1:W-:Y:S04]  /*4be0*/  STL [R1+0x2c], R3 ;  /* 0x00002c0301007387 */ /* 0x0003e80000100800 */
[----:B------:R1:W-:Y:S04]  /*4bf0*/  STL [R1+0x38], R2 ;  /* 0x0000380201007387 */ /* 0x0003e80000100800 */
[----:B------:R1:W-:Y:S02]  /*4c00*/  STL [R1+0x30], R0 ;  /* 0x0000300001007387 */ /* 0x0003e40000100800 */
.L_x_2470:
        /* <DEDUP_REMOVED lines=12> */
[----:B------:R-:W-:Y:S01]  /*4cd0*/  LDSM.16.M88.4 R208, [R251+0x8100] ;  /* 0x00810000fbd0783b */ /* 0x000fe20000000200 */
[----:B------:R-:W-:Y:S02]  /*4ce0*/  @UP1 USHF.L.U64.HI UR17, UR4, UR13, UR5 ;  /* 0x0000000d04111299 */ /* 0x000fe40008010205 */
[----:B------:R-:W-:Y:S05]  /*4cf0*/  @UP1 UIMAD.WIDE.U32 UR24, UR18, UR4, URZ ;  /* 0x00000004121812a5 */ /* 0x000fea000f8e003f */
[----:B--2---:R-:W2:Y:S08]  /*4d00*/  LDSM.16.M88.4 R212, [R250+0x4100] ;  /* 0x00410000fad4783b */ /* 0x004eb00000000200 */
[----:B------:R-:W3:Y:S08]  /*4d10*/  LDSM.16.M88.4 R216, [R251+0xa100] ;  /* 0x00a10000fbd8783b */ /* 0x000ef00000000200 */
[----:B------:R-:W4:Y:S08]  /*4d20*/  LDSM.16.M88.4 R220, [R250+0x4900] ;  /* 0x00490000fadc783b */ /* 0x000f300000000200 */
[----:B-1----:R-:W5:Y:S06]  /*4d30*/  LDL.64 R2, [R1+0x40] ;  /* 0x0000400001027983 */ /* 0x002f6c0000100a00 */
[----:B------:R-:W1:Y:S08]  /*4d40*/  LDSM.16.M88.4 R224, [R250+0x5100] ;  /* 0x00510000fae0783b */ /* 0x000e700000000200 */
[----:B------:R-:W5:Y:S01]  /*4d50*/  LDL R202, [R1+0xc] ;  /* 0x00000c0001ca7983 */ /* 0x000f620000100800 */
        /* <DEDUP_REMOVED lines=9> */
[-C--:B----4-:R-:W-:Y:S08]  /*4df0*/  HMMA.16816.F32 R20, R208, R220.reuse, RZ ;  /* 0x000000dcd014723c */ /* 0x090ff000000018ff */
[C---:B------:R-:W-:Y:S01]  /*4e00*/  HMMA.16816.F32 R24, R216.reuse, R220, RZ ;  /* 0x000000dcd818723c */ /* 0x040fe200000018ff */
[----:B------:R-:W4:Y:S07]  /*4e10*/  LDL R220, [R1+0x2c] ;  /* 0x00002c0001dc7983 */ /* 0x000f2e0000100800 */
[-C--:B------:R-:W-:Y:S08]  /*4e20*/  HMMA.16816.F32 R28, R216, R222.reuse, RZ ;  /* 0x000000ded81c723c */ /* 0x080ff000000018ff */
[C---:B------:R-:W-:Y:S08]  /*4e30*/  HMMA.16816.F32 R32, R208.reuse, R222, RZ ;  /* 0x000000ded020723c */ /* 0x040ff000000018ff */
[-C--:B-1----:R-:W-:Y:S08]  /*4e40*/  HMMA.16816.F32 R36, R208, R224.reuse, RZ ;  /* 0x000000e0d024723c */ /* 0x082ff000000018ff */
[C---:B------:R-:W-:Y:S01]  /*4e50*/  HMMA.16816.F32 R40, R216.reuse, R224, RZ ;  /* 0x000000e0d828723c */ /* 0x040fe200000018ff */
[----:B------:R-:W4:Y:S07]  /*4e60*/  LDL.64 R224, [R1+0x18] ;  /* 0x0000180001e07983 */ /* 0x000f2e0000100a00 */
[-C--:B------:R-:W-:Y:S08]  /*4e70*/  HMMA.16816.F32 R44, R216, R226.reuse, RZ ;  /* 0x000000e2d82c723c */ /* 0x080ff000000018ff */
[C---:B------:R-:W-:Y:S08]  /*4e80*/  HMMA.16816.F32 R48, R208.reuse, R226, RZ ;  /* 0x000000e2d030723c */ /* 0x040ff000000018ff */
[-C--:B--2---:R-:W-:Y:S08]  /*4e90*/  HMMA.16816.F32 R52, R208, R228.reuse, RZ ;  /* 0x000000e4d034723c */ /* 0x084ff000000018ff */
[C---:B------:R-:W-:Y:S01]  /*4ea0*/  HMMA.16816.F32 R56, R216.reuse, R228, RZ ;  /* 0x000000e4d838723c */ /* 0x040fe200000018ff */
[----:B------:R-:W2:Y:S07]  /*4eb0*/  LDL.64 R228, [R1+0x10] ;  /* 0x0000100001e47983 */ /* 0x000eae0000100a00 */
[-C--:B------:R-:W-:Y:S01]  /*4ec0*/  HMMA.16816.F32 R60, R216, R230.reuse, RZ ;  /* 0x000000e6d83c723c */ /* 0x080fe200000018ff */
[----:B------:R-:W2:Y:S04]  /*4ed0*/  LDL R218, [R1+0x34] ;  /* 0x0000340001da7983 */ /* 0x000ea80000100800 */
[----:B------:R-:W2:Y:S03]  /*4ee0*/  LDL R216, [R1+0x30] ;  /* 0x0000300001d87983 */ /* 0x000ea60000100800 */
        /* <DEDUP_REMOVED lines=13> */
[----:B-----5:R-:W-:Y:S04]  /*4fc0*/  IADD3 R0, P2, R2, UR9, RZ ;  /* 0x0000000902007c10 */ /* 0x020fe8000ff5e0ff */
[----:B------:R-:W-:Y:S01]  /*4fd0*/  LEA R2, P1, R0, c[0x0][0x1f8], 0x1 ;  /* 0x00007e0000027a11 */ /* 0x000fe200078208ff */
[C---:B------:R-:W-:Y:S04]  /*4fe0*/  HMMA.16816.F32 R40, R208.reuse, R212, R40 ;  /* 0x000000d4d028723c */ /* 0x040fe80000001828 */
[----:B------:R-:W-:Y:S04]  /*4ff0*/  IADD3.X R203, R202, UR8, RZ, P2, !PT ;  /* 0x00000008cacb7c10 */ /* 0x000fe800097fe4ff */
[-C--:B------:R-:W-:Y:S04]  /*5000*/  HMMA.16816.F32 R44, R208, R214.reuse, R44 ;  /* 0x000000d6d02c723c */ /* 0x080fe8000000182c */
[----:B------:R-:W-:Y:S04]  /*5010*/  LEA.HI.X R3, R0, c[0x0][0x1fc], R203, 0x1, P1 ;  /* 0x00007f0000037a11 */ /* 0x000fe800008f0ccb */
[C---:B------:R-:W-:Y:S01]  /*5020*/  HMMA.16816.F32 R48, R204.reuse, R214, R48 ;  /* 0x000000d6cc30723c */ /* 0x040fe20000001830 */
[----:B------:R-:W1:Y:S03]  /*5030*/  LDSM.16.M88.4 R212, [R237] ;  /* 0x00000000edd4783b */ /* 0x000e660000000200 */
[----:B---3--:R-:W-:Y:S01]  /*5040*/  IADD3 R196, P2, R196, UR9, RZ ;  /* 0x00000009c4c47c10 */ /* 0x008fe2000ff5e0ff */
[----:B------:R-:W-:Y:S03]  /*5050*/  @UP1 USHF.L.U32 UR9, UR24, 0x6, URZ ;  /* 0x0000000618091899 */ /* 0x000fe6000800063f */
[----:B------:R-:W-:Y:S04]  /*5060*/  LEA R202, P1, R196, c[0x0][0x1f8], 0x1 ;  /* 0x00007e00c4ca7a11 */ /* 0x000fe800078208ff */
[----:B------:R-:W-:Y:S01]  /*5070*/  IADD3.X R203, R200, UR8, RZ, P2, !PT ;  /* 0x00000008c8cb7c10 */ /* 0x000fe200097fe4ff */
[----:B------:R-:W-:Y:S03]  /*5080*/  @UP1 USHF.R.S32.HI UR8, URZ, 0x1f, UR18 ;  /* 0x0000001f3f081899 */ /* 0x000fe60008011412 */
[----:B------:R-:W-:Y:S01]  /*5090*/  LEA.HI.X R203, R196, c[0x0][0x1fc], R203, 0x1, P1 ;  /* 0x00007f00c4cb7a11 */ /* 0x000fe200008f0ccb */
[----:B------:R-:W-:Y:S04]  /*50a0*/  @UP1 UIMAD UR8, UR8, UR4, URZ ;  /* 0x00000004080812a4 */ /* 0x000fe8000f8e023f */
[----:B------:R-:W-:Y:S04]  /*50b0*/  @UP1 UIMAD UR8, UR18, UR5, UR8 ;  /* 0x00000005120812a4 */ /* 0x000fe8000f8e0208 */
[----:B------:R-:W-:Y:S04]  /*50c0*/  @UP1 UIADD3 UR8, UR25, UR8, URZ ;  /* 0x0000000819081290 */ /* 0x000fe8000fffe03f */
[----:B------:R-:W-:Y:S01]  /*50d0*/  @UP1 USHF.L.U64.HI UR8, UR24, 0x6, UR8 ;  /* 0x0000000618081899 */ /* 0x000fe20008010208 */
[----:B------:R-:W-:Y:S01]  /*50e0*/  @!PT LDS RZ, [RZ] ;  /* 0x00000000fffff984 */ /* 0x000fe20000000800 */
[----:B------:R-:W-:Y:S01]  /*50f0*/  @!PT LDS RZ, [RZ] ;  /* 0x00000000fffff984 */ /* 0x000fe20000000800 */
[----:B------:R-:W-:Y:S01]  /*5100*/  @!PT LDS RZ, [RZ] ;  /* 0x00000000fffff984 */ /* 0x000fe20000000800 */
[----:B----4-:R3:W-:Y:S01]  /*5110*/  LDGSTS.E.BYPASS.LTC128B.128 [R220+0x100], [R2.64], !P3 ;  /* 0x0010000002dc7fae */ /* 0x0107e2000d901d56 */
[-C--:B-1----:R-:W-:Y:S07]  /*5120*/  HMMA.16816.F32 R52, R204, R212.reuse, R52 ;  /* 0x000000d4cc34723c */ /* 0x082fee0000001834 */
[----:B------:R1:W-:Y:S01]  /*5130*/  LDGSTS.E.BYPASS.LTC128B.128 [R220+0x2100], [R202.64], !P0 ;  /* 0x02100000cadc7fae */ /* 0x0003e2000c101d56 */
[C---:B------:R-:W-:Y:S08]  /*5140*/  HMMA.16816.F32 R56, R208.reuse, R212, R56 ;  /* 0x000000d4d038723c */ /* 0x040ff00000001838 */
[-C--:B------:R-:W-:Y:S04]  /*5150*/  HMMA.16816.F32 R60, R208, R214.reuse, R60 ;  /* 0x000000d6d03c723c */ /* 0x080fe8000000183c */
[----:B---3--:R-:W-:Y:S04]  /*5160*/  IADD3 R2, P2, R2, UR16, RZ ;  /* 0x0000001002027c10 */ /* 0x008fe8000ff5e0ff */
[----:B------:R-:W-:Y:S04]  /*5170*/  HMMA.16816.F32 R64, R204, R214, R64 ;  /* 0x000000d6cc40723c */ /* 0x000fe80000001840 */
[----:B------:R-:W-:Y:S02]  /*5180*/  IADD3.X R3, R3, UR15, RZ, P2, !PT ;  /* 0x0000000f03037c10 */ /* 0x000fe400097fe4ff */
[C---:B------:R-:W-:Y:S02]  /*5190*/  IADD3 R222, P1, R2.reuse, UR16, RZ ;  /* 0x0000001002de7c10 */ /* 0x040fe4000ff3e0ff */
[----:B------:R-:W-:Y:S01]  /*51a0*/  IADD3 R226, P4, R2, UR12, RZ ;  /* 0x0000000c02e27c10 */ /* 0x000fe2000ff9e0ff */
[----:B------:R3:W-:Y:S03]  /*51b0*/  LDGSTS.E.BYPASS.LTC128B.128 [R220+0x900], [R2.64], !P3 ;  /* 0x0090000002dc7fae */ /* 0x0007e6000d901d56 */
[C---:B------:R-:W-:Y:S02]  /*51c0*/  IADD3.X R223, R3.reuse, UR15, RZ, P1, !PT ;  /* 0x0000000f03df7c10 */ /* 0x040fe40008ffe4ff */
[----:B------:R-:W-:Y:S02]  /*51d0*/  IADD3.X R227, R3, UR11, RZ, P4, !PT ;  /* 0x0000000b03e37c10 */ /* 0x000fe4000a7fe4ff */
[C---:B-1----:R-:W-:Y:S01]  /*51e0*/  IADD3 R202, P2, R222.reuse, UR16, RZ ;  /* 0x00000010deca7c10 */ /* 0x042fe2000ff5e0ff */
[----:B------:R3:W-:Y:S01]  /*51f0*/  LDGSTS.E.BYPASS.LTC128B.128 [R220+0x2900], [R2.64+0x80], !P0 ;  /* 0x0290008002dc7fae */ /* 0x0007e2000c101d56 */
[----:B------:R-:W-:Y:S02]  /*5200*/  IADD3 R230, P1, R222, UR12, RZ ;  /* 0x0000000cdee67c10 */ /* 0x000fe4000ff3e0ff */
[C---:B------:R-:W-:Y:S02]  /*5210*/  IADD3.X R203, R223.reuse, UR15, RZ, P2, !PT ;  /* 0x0000000fdfcb7c10 */ /* 0x040fe400097fe4ff */
[----:B------:R-:W-:Y:S02]  /*5220*/  IADD3.X R231, R223, UR11, RZ, P1, !PT ;  /* 0x0000000bdfe77c10 */ /* 0x000fe40008ffe4ff */
[----:B------:R-:W-:Y:S01]  /*5230*/  PLOP3.LUT P1, PT, PT, PT, UP1, 0x80, 0x0 ;  /* 0x000000000000781c */ /* 0x000fe20003f2f018 */
[----:B------:R1:W-:Y:S08]  /*5240*/  LDGSTS.E.BYPASS.LTC128B.128 [R220+0x1100], [R222.64], !P3 ;  /* 0x01100000dedc7fae */ /* 0x0003f0000d901d56 */
[----:B------:R4:W-:Y:S08]  /*5250*/  LDGSTS.E.BYPASS.LTC128B.128 [R220+0x3100], [R226.64], !P0 ;  /* 0x03100000e2dc7fae */ /* 0x0009f0000c101d56 */
[----:B------:R5:W-:Y:S08]  /*5260*/  LDGSTS.E.BYPASS.LTC128B.128 [R220+0x1900], [R202.64], !P3 ;  /* 0x01900000cadc7fae */ /* 0x000bf0000d901d56 */
[----:B------:R1:W-:Y:S08]  /*5270*/  LDGSTS.E.BYPASS.LTC128B.128 [R220+0x3900], [R230.64], !P0 ;  /* 0x03900000e6dc7fae */ /* 0x0003f0000c101d56 */
[----:B------:R-:W-:Y:S08]  /*5280*/  LDSM.16.M88.4 R208, [R246+0x8100] ;  /* 0x00810000f6d0783b */ /* 0x000ff00000000200 */
[----:B------:R-:W1:Y:S08]  /*5290*/  LDSM.16.M88.4 R204, [R245+0x4100] ;  /* 0x00410000f5cc783b */ /* 0x000e700000000200 */
[----:B------:R-:W2:Y:S08]  /*52a0*/  LDSM.16.M88.4 R212, [R246+0xa100] ;  /* 0x00a10000f6d4783b */ /* 0x000eb00000000200 */
[----:B------:R-:W0:Y:S01]  /*52b0*/  LDGDEPBAR ;  /* 0x00000000000079af */ /* 0x000e220000000000 */
[-C--:B-1----:R-:W-:Y:S08]  /*52c0*/  HMMA.16816.F32 R4, R208, R204.reuse, R4 ;  /* 0x000000ccd004723c */ /* 0x082ff00000001804 */
[C---:B--2---:R-:W-:Y:S08]  /*52d0*/  HMMA.16816.F32 R8, R212.reuse, R204, R8 ;  /* 0x000000ccd408723c */ /* 0x044ff00000001808 */
        /* <DEDUP_REMOVED lines=19> */
[----:B------:R-:W2:Y:S01]  /*5410*/  LDSM.16.M88.4 R208, [R244+0xa100] ;  /* 0x00a10000f4d0783b */ /* 0x000ea20000000200 */
        /* <DEDUP_REMOVED lines=92> */
[----:B------:R-:W1:Y:S03]  /*59e0*/  LDSM.16.M88.4 R204, [R236+0x2800] ;  /* 0x00280000eccc783b */ /* 0x000e660000000200 */
[----:B---3--:R-:W-:Y:S02]  /*59f0*/  FMNMX.FTZ R2, R6, R198, !PT ;  /* 0x000000c606027209 */ /* 0x008fe40007810000 */
[----:B------:R-:W-:Y:S02]  /*5a00*/  FMNMX.FTZ R0, R4, R201, !PT ;  /* 0x000000c904007209 */ /* 0x000fe40007810000 */
[----:B-----5:R-:W-:Y:S04]  /*5a10*/  FMNMX.FTZ R203, R7, R2, !PT ;  /* 0x0000000207cb7209 */ /* 0x020fe80007810000 */
[----:B------:R-:W-:Y:S02]  /*5a20*/  FMNMX.FTZ R3, R5, R0, !PT ;  /* 0x0000000005037209 */ /* 0x000fe40007810000 */
[----:B------:R-:W-:Y:S02]  /*5a30*/  FMNMX.FTZ R196, R8, R199, !PT ;  /* 0x000000c708c47209 */ /* 0x000fe40007810000 */
[----:B------:R-:W-:Y:S08]  /*5a40*/  FMNMX.FTZ R200, R10, R197, !PT ;  /* 0x000000c50ac87209 */ /* 0x000ff00007810000 */
[----:B------:R-:W-:Y:S02]  /*5a50*/  FMNMX.FTZ R2, R18, R203, !PT ;  /* 0x000000cb12027209 */ /* 0x000fe40007810000 */
[----:B------:R-:W-:Y:S02]  /*5a60*/  FMNMX.FTZ R0, R16, R3, !PT ;  /* 0x0000000310007209 */ /* 0x000fe40007810000 */
[----:B------:R-:W-:Y:S02]  /*5a70*/  FMNMX.FTZ R203, R19, R2, !PT ;  /* 0x0000000213cb7209 */ /* 0x000fe40007810000 */
[----:B------:R-:W-:Y:S01]  /*5a80*/  FMNMX.FTZ R3, R17, R0, !PT ;  /* 0x0000000011037209 */ /* 0x000fe20007810000 */
[-C--:B-1----:R-:W-:Y:S08]  /*5a90*/  HMMA.16816.F32 R20, R212, R204.reuse, R20 ;  /* 0x000000ccd414723c */ /* 0x082ff00000001814 */
[C---:B------:R-:W-:Y:S08]  /*5aa0*/  HMMA.16816.F32 R24, R208.reuse, R204, R24 ;  /* 0x000000ccd018723c */ /* 0x040ff00000001818 */
[-C--:B------:R-:W-:Y:S08]  /*5ab0*/  HMMA.16816.F32 R28, R208, R206.reuse, R28 ;  /* 0x000000ced01c723c */ /* 0x080ff0000000181c */
[C---:B------:R-:W-:Y:S01]  /*5ac0*/  HMMA.16816.F32 R32, R212.reuse, R206, R32 ;  /* 0x000000ced420723c */ /* 0x040fe20000001820 */
[----:B------:R-:W1:Y:S03]  /*5ad0*/  LDSM.16.M88.4 R204, [R236+0x3000] ;  /* 0x00300000eccc783b */ /* 0x000e660000000200 */
[----:B------:R-:W-:Y:S02]  /*5ae0*/  FMNMX.FTZ R0, R20, R3, !PT ;  /* 0x0000000314007209 */ /* 0x000fe40007810000 */
[----:B------:R-:W-:Y:S02]  /*5af0*/  FMNMX.FTZ R2, R22, R203, !PT ;  /* 0x000000cb16027209 */ /* 0x000fe40007810000 */
[----:B------:R-:W-:Y:S04]  /*5b00*/  FMNMX.FTZ R3, R21, R0, !PT ;  /* 0x0000000015037209 */ /* 0x000fe80007810000 */
[----:B------:R-:W-:Y:S11]  /*5b10*/  FMNMX.FTZ R203, R23, R2, !PT ;  /* 0x0000000217cb7209 */ /* 0x000ff60007810000 */
[----:B------:R-:W-:Y:S01]  /*5b20*/  @!UPT UIADD3 URZ, URZ, URZ, URZ ;  /* 0x0000003f3f3ff290 */ /* 0x000fe2000fffe03f */
        /* <DEDUP_REMOVED lines=8> */
[----:B------:R-:W1:Y:S01]  /*5bb0*/  LDSM.16.M88.4 R204, [R236+0x3800] ;  /* 0x00380000eccc783b */ /* 0x000e620000000200 */
[----:B------:R-:W-:Y:S04]  /*5bc0*/  DEPBAR.LE SB0, 0x0 ;  /* 0x000080000000791a */ /* 0x000fe80000000000 */
[----:B------:R-:W-:Y:S02]  /*5bd0*/  FMNMX.FTZ R0, R36, R3, !PT ;  /* 0x0000000324007209 */ /* 0x000fe40007810000 */
[----:B------:R-:W-:Y:S01]  /*5be0*/  FMNMX.FTZ R2, R38, R203, !PT ;  /* 0x000000cb26027209 */ /* 0x000fe20007810000 */
[----:B------:R-:W-:Y:S03]  /*5bf0*/  BAR.SYNC.DEFER_BLOCKING 0x0 ;  /* 0x0000000000007b1d */ /* 0x000fe60000010000 */
[----:B------:R-:W-:Y:S02]  /*5c00*/  FMNMX.FTZ R3, R37, R0, !PT ;  /* 0x0000000025037209 */ /* 0x000fe40007810000 */
[----:B------:R-:W-:Y:S10]  /*5c10*/  FMNMX.FTZ R203, R39, R2, !PT ;  /* 0x0000000227cb7209 */ /* 0x000ff40007810000 */
[----:B------:R-:W-:Y:S02]  /*5c20*/  FMNMX.FTZ R0, R48, R3, !PT ;  /* 0x0000000330007209 */ /* 0x000fe40007810000 */
[----:B------:R-:W-:Y:S02]  /*5c30*/  FMNMX.FTZ R2, R50, R203, !PT ;  /* 0x000000cb32027209 */ /* 0x000fe40007810000 */
[----:B------:R-:W-:Y:S02]  /*5c40*/  FMNMX.FTZ R3, R49, R0, !PT ;  /* 0x0000000031037209 */ /* 0x000fe40007810000 */
[----:B------:R-:W-:Y:S01]  /*5c50*/  FMNMX.FTZ R203, R51, R2, !PT ;  /* 0x0000000233cb7209 */ /* 0x000fe20007810000 */
[-C--:B-1----:R-:W-:Y:S08]  /*5c60*/  HMMA.16816.F32 R52, R212, R204.reuse, R52 ;  /* 0x000000ccd434723c */ /* 0x082ff00000001834 */
[C---:B------:R-:W-:Y:S07]  /*5c70*/  HMMA.16816.F32 R56, R208.reuse, R204, R56 ;  /* 0x000000ccd038723c */ /* 0x040fee0000001838 */
[----:B------:R-:W-:Y:S01]  /*5c80*/  FMNMX.FTZ R205, R9, R196, !PT ;  /* 0x000000c409cd7209 */ /* 0x000fe20007810000 */
[-C--:B------:R-:W-:Y:S01]  /*5c90*/  HMMA.16816.F32 R60, R208, R206.reuse, R60 ;  /* 0x000000ced03c723c */ /* 0x080fe2000000183c */
[----:B------:R-:W2:Y:S03]  /*5ca0*/  LDL.LU R208, [R1+0x54] ;  /* 0x0000540001d07983 */ /* 0x000ea60000300800 */
[----:B------:R-:W-:Y:S04]  /*5cb0*/  FMNMX.FTZ R196, R12, R205, !PT ;  /* 0x000000cd0cc47209 */ /* 0x000fe80007810000 */
        /* <DEDUP_REMOVED lines=31> */
[----:B------:R-:W-:Y:S02]  /*5eb0*/  FMNMX.FTZ R3, R57, R2, !PT ;  /* 0x0000000239037209 */ /* 0x000fe40007810000 */
[----:B------:R-:W-:Y:S01]  /*5ec0*/  FMNMX.FTZ R202, R58, R203, !PT ;  /* 0x000000cb3aca7209 */ /* 0x000fe20007810000 */
[----:B------:R-:W3:Y:S01]  /*5ed0*/  SHFL.BFLY PT, R200, R207, 0x2, 0x1f ;  /* 0x0c401f00cfc87f89 */ /* 0x000ee200000e0000 */
[----:B------:R-:W-:Y:S02]  /*5ee0*/  FMNMX.FTZ R0, R60, R3, !PT ;  /* 0x000000033c007209 */ /* 0x000fe40007810000 */
[----:B------:R-:W-:Y:S02]  /*5ef0*/  FMNMX.FTZ R3, R59, R202, !PT ;  /* 0x000000ca3b037209 */ /* 0x000fe40007810000 */
[----:B------:R-:W-:Y:S02]  /*5f00*/  FMNMX.FTZ R2, R61, R0, !PT ;  /* 0x000000003d027209 */ /* 0x000fe40007810000 */
[----:B------:R-:W-:Y:S03]  /*5f10*/  FMNMX.FTZ R0, R62, R3, !PT ;  /* 0x000000033e007209 */ /* 0x000fe60007810000 */
[----:B------:R-:W5:Y:S01]  /*5f20*/  SHFL.BFLY PT, R203, R2, 0x2, 0x1f ;  /* 0x0c401f0002cb7f89 */ /* 0x000f6200000e0000 */
[----:B------:R-:W-:Y:S02]  /*5f30*/  FMNMX.FTZ R205, R63, R0, !PT ;  /* 0x000000003fcd7209 */ /* 0x000fe40007810000 */
[----:B-1----:R-:W-:Y:S05]  /*5f40*/  FMNMX.FTZ R206, R196, R206, !PT ;  /* 0x000000cec4ce7209 */ /* 0x002fea0007810000 */
[----:B------:R-:W1:Y:S01]  /*5f50*/  SHFL.BFLY PT, R0, R205, 0x2, 0x1f ;  /* 0x0c401f00cd007f89 */ /* 0x000e6200000e0000 */
[----:B---3--:R-:W-:Y:S07]  /*5f60*/  FMNMX.FTZ R204, R207, R200, !PT ;  /* 0x000000c8cfcc7209 */ /* 0x008fee0007810000 */
[----:B------:R-:W3:Y:S08]  /*5f70*/  SHFL.BFLY PT, R196, R206, 0x1, 0x1f ;  /* 0x0c201f00cec47f89 */ /* 0x000ef000000e0000 */
[----:B------:R-:W4:Y:S01]  /*5f80*/  SHFL.BFLY PT, R3, R204, 0x1, 0x1f ;  /* 0x0c201f00cc037f89 */ /* 0x000f2200000e0000 */
[----:B-----5:R-:W-:Y:S02]  /*5f90*/  FMNMX.FTZ R207, R2, R203, !PT ;  /* 0x000000cb02cf7209 */ /* 0x020fe40007810000 */
[----:B-1----:R-:W-:Y:S05]  /*5fa0*/  FMNMX.FTZ R203, R205, R0, !PT ;  /* 0x00000000cdcb7209 */ /* 0x002fea0007810000 */
[----:B------:R-:W1:Y:S01]  /*5fb0*/  SHFL.BFLY PT, R202, R207, 0x1, 0x1f ;  /* 0x0c201f00cfca7f89 */ /* 0x000e6200000e0000 */
[----:B---3--:R-:W-:Y:S07]  /*5fc0*/  FMNMX.FTZ R196, R206, R196, !PT ;  /* 0x000000c4cec47209 */ /* 0x008fee0007810000 */
[----:B------:R-:W3:Y:S01]  /*5fd0*/  SHFL.BFLY PT, R0, R203, 0x1, 0x1f ;  /* 0x0c201f00cb007f89 */ /* 0x000ee200000e0000 */
[C---:B------:R-:W-:Y:S02]  /*5fe0*/  FMUL.FTZ R217, R196.reuse, c[0x0][0x2d0] ;  /* 0x0000b400c4d97a20 */ /* 0x040fe40000410000 */
[----:B------:R-:W-:Y:S01]  /*5ff0*/  FADD.FTZ R2, -R196, R201 ;  /* 0x000000c9c4027221 */ /* 0x000fe20000010100 */
[----:B----4-:R-:W-:Y:S01]  /*6000*/  FMNMX.FTZ R3, R204, R3, !PT ;  /* 0x00000003cc037209 */ /* 0x010fe20007810000 */
[--C-:B------:R-:W-:Y:S02]  /*6010*/  FFMA.FTZ R204, R5, c[0x0][0x2d0], -R217.reuse ;  /* 0x0000b40005cc7a23 */ /* 0x100fe400000108d9 */
[----:B------:R-:W-:Y:S02]  /*6020*/  FMUL.FTZ R200, R2, c[0x0][0x2d0] ;  /* 0x0000b40002c87a20 */ /* 0x000fe40000410000 */
[----:B------:R4:W-:Y:S01]  /*6030*/  MUFU.EX2 R227, R204 ;  /* 0x000000cc00e37308 */ /* 0x0009e20000000800 */
[----:B------:R-:W-:Y:S02]  /*6040*/  FMUL.FTZ R219, R3, c[0x0][0x2d0] ;  /* 0x0000b40003db7a20 */ /* 0x000fe40000410000 */
[----:B------:R-:W-:Y:S01]  /*6050*/  FFMA.FTZ R205, R4, c[0x0][0x2d0], -R217 ;  /* 0x0000b40004cd7a23 */ /* 0x000fe200000108d9 */
[----:B-1----:R-:W-:Y:S01]  /*6060*/  FMNMX.FTZ R2, R207, R202, !PT ;  /* 0x000000cacf027209 */ /* 0x002fe20007810000 */
[--C-:B------:R-:W-:Y:S02]  /*6070*/  FFMA.FTZ R206, R18, c[0x0][0x2d0], -R219.reuse ;  /* 0x0000b40012ce7a23 */ /* 0x100fe400000108db */
[----:B------:R-:W-:Y:S02]  /*6080*/  FFMA.FTZ R207, R7, c[0x0][0x2d0], -R219 ;  /* 0x0000b40007cf7a23 */ /* 0x000fe400000108db */
[C---:B------:R-:W-:Y:S01]  /*6090*/  FADD.FTZ R199, -R2.reuse, R199 ;  /* 0x000000c702c77221 */ /* 0x040fe20000010100 */
[----:B------:R1:W-:Y:S01]  /*60a0*/  MUFU.EX2 R215, R205 ;  /* 0x000000cd00d77308 */ /* 0x0003e20000000800 */
[----:B------:R-:W-:Y:S01]  /*60b0*/  FMUL.FTZ R209, R2, c[0x0][0x2d0] ;  /* 0x0000b40002d17a20 */ /* 0x000fe20000410000 */
[----:B---3--:R-:W-:Y:S01]  /*60c0*/  FMNMX.FTZ R0, R203, R0, !PT ;  /* 0x00000000cb007209 */ /* 0x008fe20007810000 */
[----:B------:R-:W-:Y:S02]  /*60d0*/  FFMA.FTZ R203, R16, c[0x0][0x2d0], -R217 ;  /* 0x0000b40010cb7a23 */ /* 0x000fe400000108d9 */
[----:B------:R-:W-:Y:S02]  /*60e0*/  FMUL.FTZ R202, R199, c[0x0][0x2d0] ;  /* 0x0000b400c7ca7a20 */ /* 0x000fe40000410000 */
[----:B------:R-:W-:Y:S02]  /*60f0*/  FADD.FTZ R201, -R3, R198 ;  /* 0x000000c603c97221 */ /* 0x000fe40000010100 */
[C---:B------:R-:W-:Y:S01]  /*6100*/  FMUL.FTZ R210, R0.reuse, c[0x0][0x2d0] ;  /* 0x0000b40000d27a20 */ /* 0x040fe20000410000 */
[----:B------:R3:W-:Y:S01]  /*6110*/  MUFU.EX2 R226, R203 ;  /* 0x000000cb00e27308 */ /* 0x0007e20000000800 */
[----:B------:R-:W-:Y:S02]  /*6120*/  FMUL.FTZ R198, R201, c[0x0][0x2d0] ;  /* 0x0000b400c9c67a20 */ /* 0x000fe40000410000 */
[----:B------:R-:W-:Y:S02]  /*6130*/  FADD.FTZ R201, -R0, R197 ;  /* 0x000000c500c97221 */ /* 0x000fe40000010100 */
[----:B----4-:R-:W-:Y:S02]  /*6140*/  FFMA.FTZ R204, R6, c[0x0][0x2d0], -R219 ;  /* 0x0000b40006cc7a23 */ /* 0x010fe400000108db */
[----:B------:R-:W-:Y:S02]  /*6150*/  FMUL.FTZ R197, R201, c[0x0][0x2d0] ;  /* 0x0000b400c9c57a20 */ /* 0x000fe40000410000 */
[----:B------:R-:W-:Y:S01]  /*6160*/  FFMA.FTZ R201, R17, c[0x0][0x2d0], -R217 ;  /* 0x0000b40011c97a23 */ /* 0x000fe200000108d9 */
[----:B------:R4:W5:Y:S01]  /*6170*/  MUFU.EX2 R199, R202 ;  /* 0x000000ca00c77308 */ /* 0x0009620000000800 */
[--C-:B------:R-:W-:Y:S02]  /*6180*/  FFMA.FTZ R10, R10, c[0x0][0x2d0], -R210.reuse ;  /* 0x0000b4000a0a7a23 */ /* 0x100fe400000108d2 */
[--C-:B------:R-:W-:Y:S01]  /*6190*/  FFMA.FTZ R229, R11, c[0x0][0x2d0], -R210.reuse ;  /* 0x0000b4000be57a23 */ /* 0x100fe200000108d2 */
[----:B-1----:R-:W-:Y:S01]  /*61a0*/  @P1 IADD3 R205, P4, R218, UR9, RZ ;  /* 0x00000009dacd1c10 */ /* 0x002fe2000ff9e0ff */
[----:B------:R-:W-:Y:S02]  /*61b0*/  FFMA.FTZ R13, R13, c[0x0][0x2d0], -R209 ;  /* 0x0000b4000d0d7a23 */ /* 0x000fe400000108d1 */
[--C-:B------:R-:W-:Y:S01]  /*61c0*/  FFMA.FTZ R27, R27, c[0x0][0x2d0], -R210.reuse ;  /* 0x0000b4001b1b7a23 */ /* 0x100fe200000108d2 */
[----:B------:R-:W-:Y:S01]  /*61d0*/  @P1 LEA R6, P2, R205, c[0x0][0x1c8], 0x1 ;  /* 0x00007200cd061a11 */ /* 0x000fe200078408ff */
[--C-:B------:R-:W-:Y:S01]  /*61e0*/  FFMA.FTZ R52, R52, c[0x0][0x2d0], -R217.reuse ;  /* 0x0000b40034347a23 */ /* 0x100fe200000108d9 */
[----:B------:R1:W-:Y:S01]  /*61f0*/  MUFU.EX2 R221, R204 ;  /* 0x000000cc00dd7308 */ /* 0x0003e20000000800 */
[----:B------:R-:W-:Y:S02]  /*6200*/  FFMA.FTZ R53, R53, c[0x0][0x2d0], -R217 ;  /* 0x0000b40035357a23 */ /* 0x000fe400000108d9 */
[--C-:B------:R-:W-:Y:S01]  /*6210*/  FFMA.FTZ R38, R38, c[0x0][0x2d0], -R219.reuse ;  /* 0x0000b40026267a23 */ /* 0x100fe200000108db */
[----:B---3--:R-:W-:Y:S01]  /*6220*/  @P1 IADD3 R203, P6, R228, UR9, RZ ;  /* 0x00000009e4cb1c10 */ /* 0x008fe2000ffde0ff */
[----:B------:R-:W-:Y:S01]  /*6230*/  @UP1 UIADD3 UR9, UP0, UR20, 0x80, URZ ;  /* 0x0000008014091890 */ /* 0x000fe2000ff1e03f */
[--C-:B------:R-:W-:Y:S02]  /*6240*/  FFMA.FTZ R39, R39, c[0x0][0x2d0], -R219.reuse ;  /* 0x0000b40027277a23 */ /* 0x100fe400000108db */
[----:B------:R-:W-:Y:S01]  /*6250*/  @P1 LEA R222, P5, R203, c[0x0][0x1c8], 0x1 ;  /* 0x00007200cbde1a11 */ /* 0x000fe200078a08ff */
[----:B------:R-:W-:Y:S01]  /*6260*/  FFMA.FTZ R55, R55, c[0x0][0x2d0], -R219 ;  /* 0x0000b40037377a23 */ /* 0x000fe200000108db */
[----:B------:R3:W-:Y:S01]  /*6270*/  MUFU.EX2 R230, R206 ;  /* 0x000000ce00e67308 */ /* 0x0007e20000000800 */
[--C-:B------:R-:W-:Y:S02]  /*6280*/  FFMA.FTZ R40, R40, c[0x0][0x2d0], -R209.reuse ;  /* 0x0000b40028287a23 */ /* 0x100fe400000108d1 */
[----:B------:R-:W-:Y:S01]  /*6290*/  FFMA.FTZ R41, R41, c[0x0][0x2d0], -R209 ;  /* 0x0000b40029297a23 */ /* 0x000fe200000108d1 */
[----:B----4-:R-:W-:Y:S01]  /*62a0*/  @P1 IADD3.X R202, R225, UR8, RZ, P6, !PT ;  /* 0x00000008e1ca1c10 */ /* 0x010fe2000b7fe4ff */
[----:B------:R-:W-:Y:S02]  /*62b0*/  FFMA.FTZ R225, R14, c[0x0][0x2d0], -R210 ;  /* 0x0000b4000ee17a23 */ /* 0x000fe400000108d2 */
[----:B-----5:R-:W-:Y:S01]  /*62c0*/  FMUL.FTZ R72, R199, R72 ;  /* 0x00000048c7487220 */ /* 0x020fe20000410000 */
[----:B------:R-:W-:Y:S01]  /*62d0*/  @P1 LEA.HI.X R223, R203, c[0x0][0x1cc], R202, 0x1, P5 ;  /* 0x00007300cbdf1a11 */ /* 0x000fe200028f0cca */
[----:B------:R-:W-:Y:S01]  /*62e0*/  FFMA.FTZ R203, R19, c[0x0][0x2d0], -R219 ;  /* 0x0000b40013cb7a23 */ /* 0x000fe200000108db */
[----:B------:R-:W4:Y:S01]  /*62f0*/  MUFU.EX2 R231, R207 ;  /* 0x000000cf00e77308 */ /* 0x000f220000000800 */
[--C-:B------:R-:W-:Y:S02]  /*6300*/  FFMA.FTZ R202, R9, c[0x0][0x2d0], -R209.reuse ;  /* 0x0000b40009ca7a23 */ /* 0x100fe400000108d1 */
[----:B------:R5:W-:Y:S01]  /*6310*/  @P1 LDGSTS.E.BYPASS.LTC128B.128 [R220+0x4100], [R222.64], !P3 ;  /* 0x04100000dedc1fae */ /* 0x000be2000d901d56 */
[----:B-1----:R-:W-:Y:S01]  /*6320*/  @P1 IADD3.X R204, R216, UR8, RZ, P4, !PT ;  /* 0x00000008d8cc1c10 */ /* 0x002fe2000a7fe4ff */
[----:B------:R-:W-:Y:S01]  /*6330*/  @UP1 UIADD3.X UR8, URZ, UR14, URZ, UP0, !UPT ;  /* 0x0000000e3f081290 */ /* 0x000fe200087fe43f */
[----:B------:R-:W-:Y:S02]  /*6340*/  FMUL.FTZ R9, R199, R189 ;  /* 0x000000bdc7097220 */ /* 0x000fe40000410000 */
[----:B------:R-:W-:Y:S01]  /*6350*/  @P1 LEA.HI.X R7, R205, c[0x0][0x1cc], R204, 0x1, P2 ;  /* 0x00007300cd071a11 */ /* 0x000fe200010f0ccc */
[C---:B------:R-:W-:Y:S01]  /*6360*/  FMUL.FTZ R73, R199.reuse, R73 ;  /* 0x00000049c7497220 */ /* 0x040fe20000410000 */
[----:B------:R-:W-:Y:S01]  /*6370*/  @P1 IADD3 R204, P2, R222, UR10, RZ ;  /* 0x0000000adecc1c10 */ /* 0x000fe2000ff5e0ff */
[----:B------:R-:W1:Y:S01]  /*6380*/  MUFU.EX2 R200, R200 ;  /* 0x000000c800c87308 */ /* 0x000e620000000800 */
[----:B------:R-:W-:Y:S01]  /*6390*/  FMUL.FTZ R76, R199, R76 ;  /* 0x0000004cc74c7220 */ /* 0x000fe20000410000 */
[----:B------:R1:W-:Y:S01]  /*63a0*/  @P1 LDGSTS.E.BYPASS.LTC128B.128 [R220+0x6100], [R6.64], !P0 ;  /* 0x0610000006dc1fae */ /* 0x0003e2000c101d56 */
[--C-:B---3--:R-:W-:Y:S01]  /*63b0*/  FFMA.FTZ R206, R8, c[0x0][0x2d0], -R209.reuse ;  /* 0x0000b40008ce7a23 */ /* 0x108fe200000108d1 */
[----:B------:R-:W-:Y:S01]  /*63c0*/  @P1 IADD3.X R205, R223, UR17, RZ, P2, !PT ;  /* 0x00000011dfcd1c10 */ /* 0x000fe200097fe4ff */
[C---:B------:R-:W-:Y:S01]  /*63d0*/  FMUL.FTZ R8, R199.reuse, R188 ;  /* 0x000000bcc7087220 */ /* 0x040fe20000410000 */
[----:B------:R-:W-:Y:S01]  /*63e0*/  @P1 IADD3 R18, P2, R204, UR10, RZ ;  /* 0x0000000acc121c10 */ /* 0x000fe2000ff5e0ff */
[----:B------:R-:W-:Y:S01]  /*63f0*/  FMUL.FTZ R77, R199, R77 ;  /* 0x0000004dc74d7220 */ /* 0x000fe20000410000 */
[----:B------:R-:W-:Y:S01]  /*6400*/  F2FP.PACK_AB R188, R227, R215 ;  /* 0x000000d7e3bc723e */ /* 0x000fe200000000ff */
[----:B------:R-:W-:Y:S01]  /*6410*/  FMUL.FTZ R88, R199, R88 ;  /* 0x00000058c7587220 */ /* 0x000fe20000410000 */
[----:B------:R3:W-:Y:S01]  /*6420*/  MUFU.EX2 R218, R206 ;  /* 0x000000ce00da7308 */ /* 0x0007e20000000800 */
[----:B------:R3:W-:Y:S01]  /*6430*/  @P1 LDGSTS.E.BYPASS.LTC128B.128 [R220+0x4900], [R204.64], !P3 ;  /* 0x04900000ccdc1fae */ /* 0x0007e2000d901d56 */
[----:B------:R-:W-:Y:S01]  /*6440*/  @P1 IADD3.X R19, R205, UR17, RZ, P2, !PT ;  /* 0x00000011cd131c10 */ /* 0x000fe200097fe4ff */
[----:B------:R-:W-:Y:S01]  /*6450*/  FMUL.FTZ R89, R199, R89 ;  /* 0x00000059c7597220 */ /* 0x000fe20000410000 */
[----:B----4-:R-:W-:Y:S01]  /*6460*/  F2FP.PACK_AB R189, R231, R221 ;  /* 0x000000dde7bd723e */ /* 0x010fe200000000ff */
[C---:B------:R-:W-:Y:S02]  /*6470*/  FMUL.FTZ R92, R199.reuse, R92 ;  /* 0x0000005cc75c7220 */ /* 0x040fe40000410000 */
[----:B------:R-:W-:Y:S02]  /*6480*/  FMUL.FTZ R93, R199, R93 ;  /* 0x0000005dc75d7220 */ /* 0x000fe40000410000 */
[----:B------:R4:W-:Y:S01]  /*6490*/  @P1 LDGSTS.E.BYPASS.LTC128B.128 [R220+0x6900], [R204.64+0x80], !P0 ;  /* 0x06900080ccdc1fae */ /* 0x0009e2000c101d56 */
[----:B------:R-:W4:Y:S01]  /*64a0*/  MUFU.EX2 R198, R198 ;  /* 0x000000c600c67308 */ /* 0x000f220000000800 */
[----:B-----5:R-:W-:Y:S02]  /*64b0*/  FFMA.FTZ R223, R12, c[0x0][0x2d0], -R209 ;  /* 0x0000b4000cdf7a23 */ /* 0x020fe400000108d1 */
[--C-:B------:R-:W-:Y:S02]  /*64c0*/  FFMA.FTZ R222, R15, c[0x0][0x2d0], -R210.reuse ;  /* 0x0000b4000fde7a23 */ /* 0x100fe400000108d2 */
[C---:B-1----:R-:W-:Y:S02]  /*64d0*/  FMUL.FTZ R16, R200.reuse, R180 ;  /* 0x000000b4c8107220 */ /* 0x042fe40000410000 */
[----:B------:R1:W-:Y:S01]  /*64e0*/  @P1 LDGSTS.E.BYPASS.LTC128B.128 [R220+0x5100], [R18.64], !P3 ;  /* 0x0510000012dc1fae */ /* 0x0003e2000d901d56 */
[----:B------:R-:W-:Y:S01]  /*64f0*/  FMUL.FTZ R17, R200, R181 ;  /* 0x000000b5c8117220 */ /* 0x000fe20000410000 */
[----:B------:R-:W-:Y:S01]  /*6500*/  @P1 IADD3 R6, P4, R18, UR10, RZ ;  /* 0x0000000a12061c10 */ /* 0x000fe2000ff9e0ff */
[----:B------:R-:W5:Y:S01]  /*6510*/  MUFU.EX2 R197, R197 ;  /* 0x000000c500c57308 */ /* 0x000f620000000800 */
[C---:B------:R-:W-:Y:S02]  /*6520*/  FMUL.FTZ R4, R200.reuse, R192 ;  /* 0x000000c0c8047220 */ /* 0x040fe40000410000 */
[----:B------:R-:W-:Y:S01]  /*6530*/  @P1 IADD3.X R7, R19, UR17, RZ, P4, !PT ;  /* 0x0000001113071c10 */ /* 0x000fe2000a7fe4ff */
[----:B------:R-:W-:Y:S01]  /*6540*/  FMUL.FTZ R5, R200, R193 ;  /* 0x000000c1c8057220 */ /* 0x000fe20000410000 */
[----:B---3--:R-:W-:Y:S01]  /*6550*/  @P1 IADD3 R206, P2, R204, UR9, RZ ;  /* 0x00000009ccce1c10 */ /* 0x008fe2000ff5e0ff */
[----:B------:R-:W-:Y:S02]  /*6560*/  FMUL.FTZ R12, R199, R184 ;  /* 0x000000b8c70c7220 */ /* 0x000fe40000410000 */
[C---:B------:R-:W-:Y:S01]  /*6570*/  FMUL.FTZ R68, R200.reuse, R68 ;  /* 0x00000044c8447220 */ /* 0x040fe20000410000 */
[----:B------:R-:W-:Y:S01]  /*6580*/  @P1 IADD3.X R207, R205, UR8, RZ, P2, !PT ;  /* 0x00000008cdcf1c10 */ /* 0x000fe200097fe4ff */
[----:B------:R-:W-:Y:S01]  /*6590*/  MUFU.EX2 R201, R201 ;  /* 0x000000c900c97308 */ /* 0x000fe20000000800 */
[C---:B------:R-:W-:Y:S02]  /*65a0*/  FMUL.FTZ R69, R200.reuse, R69 ;  /* 0x00000045c8457220 */ /* 0x040fe40000410000 */
[----:B------:R-:W-:Y:S01]  /*65b0*/  FMUL.FTZ R80, R200, R80 ;  /* 0x00000050c8507220 */ /* 0x000fe20000410000 */
[----:B------:R3:W-:Y:S01]  /*65c0*/  @P1 LDGSTS.E.BYPASS.LTC128B.128 [R220+0x7100], [R206.64], !P0 ;  /* 0x07100000cedc1fae */ /* 0x0007e2000c101d56 */
[----:B----4-:R-:W-:Y:S01]  /*65d0*/  FMUL.FTZ R70, R198, R70 ;  /* 0x00000046c6467220 */ /* 0x010fe20000410000 */
[----:B------:R-:W-:Y:S01]  /*65e0*/  @P1 IADD3 R204, P2, R18, UR9, RZ ;  /* 0x0000000912cc1c10 */ /* 0x000fe2000ff5e0ff */
[----:B------:R-:W-:Y:S02]  /*65f0*/  FMUL.FTZ R71, R198, R71 ;  /* 0x00000047c6477220 */ /* 0x000fe40000410000 */
[----:B------:R-:W-:Y:S01]  /*6600*/  FMUL.FTZ R81, R200, R81 ;  /* 0x00000051c8517220 */ /* 0x000fe20000410000 */
[----:B------:R-:W-:Y:S01]  /*6610*/  @P1 IADD3.X R205, R19, UR8, RZ, P2, !PT ;  /* 0x0000000813cd1c10 */ /* 0x000fe200097fe4ff */
[----:B------:R-:W4:Y:S01]  /*6620*/  MUFU.EX2 R203, R203 ;  /* 0x000000cb00cb7308 */ /* 0x000f220000000800 */
[----:B------:R3:W-:Y:S01]  /*6630*/  @P1 LDGSTS.E.BYPASS.LTC128B.128 [R220+0x5900], [R6.64], !P3 ;  /* 0x0590000006dc1fae */ /* 0x0007e2000d901d56 */
[C---:B------:R-:W-:Y:S02]  /*6640*/  FMUL.FTZ R82, R198.reuse, R82 ;  /* 0x00000052c6527220 */ /* 0x040fe40000410000 */
[C---:B-1----:R-:W-:Y:S02]  /*6650*/  FMUL.FTZ R18, R198.reuse, R182 ;  /* 0x000000b6c6127220 */ /* 0x042fe40000410000 */
[C---:B------:R-:W-:Y:S02]  /*6660*/  FMUL.FTZ R19, R198.reuse, R183 ;  /* 0x000000b7c6137220 */ /* 0x040fe40000410000 */
[C---:B-----5:R-:W-:Y:S01]  /*6670*/  FMUL.FTZ R11, R197.reuse, R191 ;  /* 0x000000bfc50b7220 */ /* 0x060fe20000410000 */
[----:B------:R1:W-:Y:S01]  /*6680*/  @P1 LDGSTS.E.BYPASS.LTC128B.128 [R220+0x7900], [R204.64], !P0 ;  /* 0x07900000ccdc1fae */ /* 0x0003e2000c101d56 */
[----:B------:R5:W-:Y:S01]  /*6690*/  MUFU.EX2 R214, R10 ;  /* 0x0000000a00d67308 */ /* 0x000be20000000800 */
[C---:B------:R-:W-:Y:S02]  /*66a0*/  FMUL.FTZ R14, R197.reuse, R186 ;  /* 0x000000bac50e7220 */ /* 0x040fe40000410000 */
[C---:B------:R-:W-:Y:S02]  /*66b0*/  FMUL.FTZ R15, R197.reuse, R187 ;  /* 0x000000bbc50f7220 */ /* 0x040fe40000410000 */
[C---:B------:R-:W-:Y:S02]  /*66c0*/  FMUL.FTZ R74, R197.reuse, R74 ;  /* 0x0000004ac54a7220 */ /* 0x040fe40000410000 */
[----:B------:R-:W-:Y:S01]  /*66d0*/  LDSM.16.MT88.4 R180, [R242+0x100] ;  /* 0x00010000f2b4783b */ /* 0x000fe20000004200 */
[C---:B------:R-:W-:Y:S02]  /*66e0*/  FMUL.FTZ R75, R197.reuse, R75 ;  /* 0x0000004bc54b7220 */ /* 0x040fe40000410000 */
[----:B------:R-:W2:Y:S01]  /*66f0*/  MUFU.EX2 R213, R202 ;  /* 0x000000ca00d57308 */ /* 0x000ea20000000800 */
[C---:B------:R-:W-:Y:S02]  /*6700*/  FMUL.FTZ R78, R197.reuse, R78 ;  /* 0x0000004ec54e7220 */ /* 0x040fe40000410000 */
[----:B------:R-:W-:Y:S01]  /*6710*/  FMUL.FTZ R79, R197, R79 ;  /* 0x0000004fc54f7220 */ /* 0x000fe20000410000 */
[----:B----4-:R-:W-:Y:S01]  /*6720*/  F2FP.PACK_AB R191, R203, R230 ;  /* 0x000000e6cbbf723e */ /* 0x010fe200000000ff */
[----:B------:R-:W-:Y:S01]  /*6730*/  FMUL.FTZ R83, R198, R83 ;  /* 0x00000053c6537220 */ /* 0x000fe20000410000 */
[----:B------:R-:W0:Y:S01]  /*6740*/  LDGDEPBAR ;  /* 0x00000000000079af */ /* 0x000e220000000000 */
[----:B------:R-:W-:Y:S02]  /*6750*/  FMUL.FTZ R84, R200, R84 ;  /* 0x00000054c8547220 */ /* 0x000fe40000410000 */
[C---:B---3--:R-:W-:Y:S01]  /*6760*/  FMUL.FTZ R6, R198.reuse, R194 ;  /* 0x000000c2c6067220 */ /* 0x048fe20000410000 */
[----:B------:R-:W-:Y:S01]  /*6770*/  MUFU.EX2 R223, R223 ;  /* 0x000000df00df7308 */ /* 0x000fe20000000800 */
[----:B------:R-:W-:Y:S02]  /*6780*/  FMUL.FTZ R7, R198, R195 ;  /* 0x000000c3c6077220 */ /* 0x000fe40000410000 */
[----:B------:R-:W-:Y:S02]  /*6790*/  FMUL.FTZ R85, R200, R85 ;  /* 0x00000055c8557220 */ /* 0x000fe40000410000 */
[----:B-----5:R-:W-:Y:S01]  /*67a0*/  FMUL.FTZ R10, R197, R190 ;  /* 0x000000bec50a7220 */ /* 0x020fe20000410000 */
[----:B-1----:R-:W1:Y:S01]  /*67b0*/  LDSM.16.MT88.4 R204, [R248+0x100] ;  /* 0x00010000f8cc783b */ /* 0x002e620000004200 */
[----:B------:R-:W-:Y:S01]  /*67c0*/  F2FP.PACK_AB R190, R201, R226 ;  /* 0x000000e2c9be723e */ /* 0x000fe200000000ff */
[----:B------:R-:W-:Y:S02]  /*67d0*/  FFMA.FTZ R184, R34, c[0x0][0x2d0], -R219 ;  /* 0x0000b40022b87a23 */ /* 0x000fe400000108db */
[----:B------:R-:W3:Y:S01]  /*67e0*/  MUFU.EX2 R202, R13 ;  /* 0x0000000d00ca7308 */ /* 0x000ee20000000800 */
[--C-:B------:R-:W-:Y:S02]  /*67f0*/  FFMA.FTZ R44, R44, c[0x0][0x2d0], -R209.reuse ;  /* 0x0000b4002c2c7a23 */ /* 0x100fe400000108d1 */
[----:B------:R-:W-:Y:S01]  /*6800*/  FFMA.FTZ R45, R45, c[0x0][0x2d0], -R209 ;  /* 0x0000b4002d2d7a23 */ /* 0x000fe200000108d1 */
[----:B--2---:R-:W-:Y:S01]  /*6810*/  F2FP.PACK_AB R192, R213, R218 ;  /* 0x000000dad5c0723e */ /* 0x004fe200000000ff */
[--C-:B------:R-:W-:Y:S02]  /*6820*/  FFMA.FTZ R42, R42, c[0x0][0x2d0], -R210.reuse ;  /* 0x0000b4002a2a7a23 */ /* 0x100fe400000108d2 */
[--C-:B------:R-:W-:Y:S02]  /*6830*/  FFMA.FTZ R43, R43, c[0x0][0x2d0], -R210.reuse ;  /* 0x0000b4002b2b7a23 */ /* 0x100fe400000108d2 */
[--C-:B------:R-:W-:Y:S01]  /*6840*/  FFMA.FTZ R47, R47, c[0x0][0x2d0], -R210.reuse ;  /* 0x0000b4002f2f7a23 */ /* 0x100fe200000108d2 */
[----:B------:R-:W-:Y:S01]  /*6850*/  MUFU.EX2 R222, R222 ;  /* 0x000000de00de7308 */ /* 0x000fe20000000800 */
[C---:B------:R-:W-:Y:S02]  /*6860*/  FMUL.FTZ R86, R198.reuse, R86 ;  /* 0x00000056c6567220 */ /* 0x040fe40000410000 */
[----:B------:R-:W-:Y:S02]  /*6870*/  FMUL.FTZ R87, R198, R87 ;  /* 0x00000057c6577220 */ /* 0x000fe40000410000 */
[C---:B------:R-:W-:Y:S02]  /*6880*/  FMUL.FTZ R90, R197.reuse, R90 ;  /* 0x0000005ac55a7220 */ /* 0x040fe40000410000 */
[C---:B------:R-:W-:Y:S02]  /*6890*/  FMUL.FTZ R91, R197.reuse, R91 ;  /* 0x0000005bc55b7220 */ /* 0x040fe40000410000 */
[C---:B------:R-:W-:Y:S01]  /*68a0*/  FMUL.FTZ R94, R197.reuse, R94 ;  /* 0x0000005ec55e7220 */ /* 0x040fe20000410000 */
[----:B------:R-:W2:Y:S01]  /*68b0*/  MUFU.EX2 R229, R229 ;  /* 0x000000e500e57308 */ /* 0x000ea20000000800 */
[----:B------:R-:W-:Y:S02]  /*68c0*/  FMUL.FTZ R95, R197, R95 ;  /* 0x0000005fc55f7220 */ /* 0x000fe40000410000 */
[----:B------:R-:W-:Y:S01]  /*68d0*/  FMUL.FTZ R96, R200, R96 ;  /* 0x00000060c8607220 */ /* 0x000fe20000410000 */
[----:B---3--:R-:W-:Y:S01]  /*68e0*/  F2FP.PACK_AB R194, R202, R223 ;  /* 0x000000dfcac2723e */ /* 0x008fe200000000ff */
[----:B------:R-:W-:Y:S02]  /*68f0*/  FMUL.FTZ R13, R199, R185 ;  /* 0x000000b9c70d7220 */ /* 0x000fe40000410000 */
[--C-:B------:R-:W-:Y:S02]  /*6900*/  FFMA.FTZ R185, R32, c[0x0][0x2d0], -R217.reuse ;  /* 0x0000b40020b97a23 */ /* 0x100fe400000108d9 */
[----:B------:R-:W-:Y:S01]  /*6910*/  FMUL.FTZ R97, R200, R97 ;  /* 0x00000061c8617220 */ /* 0x000fe20000410000 */
[----:B------:R-:W3:Y:S01]  /*6920*/  MUFU.EX2 R225, R225 ;  /* 0x000000e100e17308 */ /* 0x000ee20000000800 */
[C---:B------:R-:W-:Y:S02]  /*6930*/  FMUL.FTZ R98, R198.reuse, R98 ;  /* 0x00000062c6627220 */ /* 0x040fe40000410000 */
[----:B------:R-:W-:Y:S02]  /*6940*/  FMUL.FTZ R99, R198, R99 ;  /* 0x00000063c6637220 */ /* 0x000fe40000410000 */
[C---:B------:R-:W-:Y:S01]  /*6950*/  FMUL.FTZ R100, R200.reuse, R100 ;  /* 0x00000064c8647220 */ /* 0x040fe20000410000 */
[-C--:B-1----:R-:W-:Y:S04]  /*6960*/  HMMA.16816.F32 R4, R188, R204.reuse, R4 ;  /* 0x000000ccbc04723c */ /* 0x082fe80000001804 */
[----:B------:R-:W-:Y:S01]  /*6970*/  MUFU.EX2 R185, R185 ;  /* 0x000000b900b97308 */ /* 0x000fe20000000800 */
[----:B------:R-:W-:Y:S02]  /*6980*/  FMUL.FTZ R101, R200, R101 ;  /* 0x00000065c8657220 */ /* 0x000fe40000410000 */
[C---:B------:R-:W-:Y:S01]  /*6990*/  FMUL.FTZ R102, R198.reuse, R102 ;  /* 0x00000066c6667220 */ /* 0x040fe20000410000 */
[----:B--2---:R-:W-:Y:S01]  /*69a0*/  F2FP.PACK_AB R193, R229, R214 ;  /* 0x000000d6e5c1723e */ /* 0x004fe200000000ff */
[----:B------:R-:W-:Y:S03]  /*69b0*/  FMUL.FTZ R103, R198, R103 ;  /* 0x00000067c6677220 */ /* 0x000fe60000410000 */
[C---:B------:R-:W-:Y:S02]  /*69c0*/  FMUL.FTZ R104, R199.reuse, R104 ;  /* 0x00000068c7687220 */ /* 0x040fe40000410000 */
[----:B------:R-:W-:Y:S01]  /*69d0*/  FMUL.FTZ R105, R199, R105 ;  /* 0x00000069c7697220 */ /* 0x000fe20000410000 */
[----:B------:R-:W-:Y:S01]  /*69e0*/  MUFU.EX2 R184, R184 ;  /* 0x000000b800b87308 */ /* 0x000fe20000000800 */
[C---:B------:R-:W-:Y:S01]  /*69f0*/  FMUL.FTZ R106, R197.reuse, R106 ;  /* 0x0000006ac56a7220 */ /* 0x040fe20000410000 */
[----:B---3--:R-:W-:Y:S01]  /*6a00*/  F2FP.PACK_AB R195, R222, R225 ;  /* 0x000000e1dec3723e */ /* 0x008fe200000000ff */
[----:B------:R-:W-:Y:S02]  /*6a10*/  FMUL.FTZ R107, R197, R107 ;  /* 0x0000006bc56b7220 */ /* 0x000fe40000410000 */
[C---:B------:R-:W-:Y:S02]  /*6a20*/  FMUL.FTZ R108, R199.reuse, R108 ;  /* 0x0000006cc76c7220 */ /* 0x040fe40000410000 */
[----:B------:R-:W-:Y:S02]  /*6a30*/  FMUL.FTZ R109, R199, R109 ;  /* 0x0000006dc76d7220 */ /* 0x000fe40000410000 */
[C---:B------:R-:W-:Y:S01]  /*6a40*/  HMMA.16816.F32 R8, R192.reuse, R204, R8 ;  /* 0x000000ccc008723c */ /* 0x040fe20000001808 */
[----:B------:R-:W-:Y:S03]  /*6a50*/  MUFU.EX2 R212, R40 ;  /* 0x0000002800d47308 */ /* 0x000fe60000000800 */
[C---:B------:R-:W-:Y:S02]  /*6a60*/  FMUL.FTZ R110, R197.reuse, R110 ;  /* 0x0000006ec56e7220 */ /* 0x040fe40000410000 */
[----:B------:R-:W-:Y:S02]  /*6a70*/  FMUL.FTZ R111, R197, R111 ;  /* 0x0000006fc56f7220 */ /* 0x000fe40000410000 */
[-C--:B------:R-:W-:Y:S03]  /*6a80*/  HMMA.16816.F32 R12, R192, R206.reuse, R12 ;  /* 0x000000cec00c723c */ /* 0x080fe6000000180c */
[----:B------:R-:W-:Y:S01]  /*6a90*/  MUFU.EX2 R211, R41 ;  /* 0x0000002900d37308 */ /* 0x000fe20000000800 */
[----:B------:R-:W-:Y:S02]  /*6aa0*/  FFMA.FTZ R204, R33, c[0x0][0x2d0], -R217 ;  /* 0x0000b40021cc7a23 */ /* 0x000fe400000108d9 */
[----:B------:R-:W-:Y:S02]  /*6ab0*/  FFMA.FTZ R205, R35, c[0x0][0x2d0], -R219 ;  /* 0x0000b40023cd7a23 */ /* 0x000fe400000108db */
[C---:B------:R-:W-:Y:S01]  /*6ac0*/  HMMA.16816.F32 R16, R188.reuse, R206, R16 ;  /* 0x000000cebc10723c */ /* 0x040fe20000001810 */
[----:B------:R-:W-:Y:S03]  /*6ad0*/  LDSM.16.MT88.4 R32, [R248+0x900] ;  /* 0x00090000f820783b */ /* 0x000fe60000004200 */
[C---:B------:R-:W-:Y:S01]  /*6ae0*/  FMUL.FTZ R112, R200.reuse, R112 ;  /* 0x00000070c8707220 */ /* 0x040fe20000410000 */
[----:B------:R-:W-:Y:S01]  /*6af0*/  MUFU.EX2 R224, R44 ;  /* 0x0000002c00e07308 */ /* 0x000fe20000000800 */
[----:B------:R-:W-:Y:S02]  /*6b00*/  FMUL.FTZ R113, R200, R113 ;  /* 0x00000071c8717220 */ /* 0x000fe40000410000 */
[-C--:B------:R-:W-:Y:S04]  /*6b10*/  HMMA.16816.F32 R68, R188, R180.reuse, R68 ;  /* 0x000000b4bc44723c */ /* 0x080fe80000001844 */
[C---:B------:R-:W-:Y:S02]  /*6b20*/  FMUL.FTZ R114, R198.reuse, R114 ;  /* 0x00000072c6727220 */ /* 0x040fe40000410000 */
[----:B------:R-:W-:Y:S01]  /*6b30*/  FMUL.FTZ R115, R198, R115 ;  /* 0x00000073c6737220 */ /* 0x000fe20000410000 */
[----:B------:R-:W-:Y:S01]  /*6b40*/  MUFU.EX2 R220, R42 ;  /* 0x0000002a00dc7308 */ /* 0x000fe20000000800 */
[C---:B------:R-:W-:Y:S04]  /*6b50*/  HMMA.16816.F32 R72, R192.reuse, R180, R72 ;  /* 0x000000b4c048723c */ /* 0x040fe80000001848 */
[C---:B------:R-:W-:Y:S02]  /*6b60*/  FMUL.FTZ R116, R200.reuse, R116 ;  /* 0x00000074c8747220 */ /* 0x040fe40000410000 */
[----:B------:R-:W-:Y:S02]  /*6b70*/  FMUL.FTZ R117, R200, R117 ;  /* 0x00000075c8757220 */ /* 0x000fe40000410000 */
[-C--:B------:R-:W-:Y:S01]  /*6b80*/  HMMA.16816.F32 R76, R192, R182.reuse, R76 ;  /* 0x000000b6c04c723c */ /* 0x080fe2000000184c */
[----:B------:R-:W-:Y:S03]  /*6b90*/  MUFU.EX2 R204, R204 ;  /* 0x000000cc00cc7308 */ /* 0x000fe60000000800 */
[C---:B------:R-:W-:Y:S02]  /*6ba0*/  FMUL.FTZ R118, R198.reuse, R118 ;  /* 0x00000076c6767220 */ /* 0x040fe40000410000 */
[----:B------:R-:W-:Y:S02]  /*6bb0*/  FMUL.FTZ R119, R198, R119 ;  /* 0x00000077c6777220 */ /* 0x000fe40000410000 */
[C---:B------:R-:W-:Y:S01]  /*6bc0*/  HMMA.16816.F32 R80, R188.reuse, R182, R80 ;  /* 0x000000b6bc50723c */ /* 0x040fe20000001850 */
[----:B------:R-:W1:Y:S02]  /*6bd0*/  LDSM.16.MT88.4 R180, [R241+0x100] ;  /* 0x00010000f1b4783b */ /* 0x000e640000004200 */
[----:B------:R-:W-:Y:S01]  /*6be0*/  MUFU.EX2 R205, R205 ;  /* 0x000000cd00cd7308 */ /* 0x000fe20000000800 */
[C---:B------:R-:W-:Y:S02]  /*6bf0*/  FMUL.FTZ R120, R199.reuse, R120 ;  /* 0x00000078c7787220 */ /* 0x040fe40000410000 */
[----:B------:R-:W-:Y:S02]  /*6c00*/  FMUL.FTZ R121, R199, R121 ;  /* 0x00000079c7797220 */ /* 0x000fe40000410000 */
[C---:B------:R-:W-:Y:S04]  /*6c10*/  FMUL.FTZ R122, R197.reuse, R122 ;  /* 0x0000007ac57a7220 */ /* 0x040fe80000410000 */
[----:B------:R-:W-:Y:S02]  /*6c20*/  FMUL.FTZ R123, R197, R123 ;  /* 0x0000007bc57b7220 */ /* 0x000fe40000410000 */
[C---:B------:R-:W-:Y:S02]  /*6c30*/  FMUL.FTZ R124, R199.reuse, R124 ;  /* 0x0000007cc77c7220 */ /* 0x040fe40000410000 */
        /* <DEDUP_REMOVED lines=25> */
[----:B------:R-:W-:Y:S02]  /*6dd0*/  FMUL.FTZ R145, R200, R145 ;  /* 0x00000091c8917220 */ /* 0x000fe40000410000 */
[C---:B------:R-:W-:Y:S02]  /*6de0*/  FMUL.FTZ R146, R198.reuse, R146 ;  /* 0x00000092c6927220 */ /* 0x040fe40000410000 */
[----:B------:R-:W-:Y:S04]  /*6df0*/  FMUL.FTZ R147, R198, R147 ;  /* 0x00000093c6937220 */ /* 0x000fe80000410000 */
        /* <DEDUP_REMOVED lines=14> */
[C---:B------:R-:W-:Y:S01]  /*6ee0*/  FMUL.FTZ R162, R198.reuse, R162 ;  /* 0x000000a2c6a27220 */ /* 0x040fe20000410000 */
        /* <DEDUP_REMOVED lines=13> */
[----:B------:R-:W-:Y:S02]  /*6fc0*/  FMUL.FTZ R175, R197, R175 ;  /* 0x000000afc5af7220 */ /* 0x000fe40000410000 */
[--C-:B------:R-:W-:Y:S04]  /*6fd0*/  FFMA.FTZ R206, R28, c[0x0][0x2d0], -R209.reuse ;  /* 0x0000b4001cce7a23 */ /* 0x100fe800000108d1 */
[----:B------:R-:W-:Y:S02]  /*6fe0*/  FFMA.FTZ R207, R29, c[0x0][0x2d0], -R209 ;  /* 0x0000b4001dcf7a23 */ /* 0x000fe400000108d1 */
[----:B------:R-:W-:Y:S01]  /*6ff0*/  MUFU.EX2 R206, R206 ;  /* 0x000000ce00ce7308 */ /* 0x000fe20000000800 */
[C---:B------:R-:W-:Y:S02]  /*7000*/  FFMA.FTZ R215, R200.reuse, R208, R215 ;  /* 0x000000d0c8d77223 */ /* 0x040fe400000100d7 */
[C---:B------:R-:W-:Y:S02]  /*7010*/  FMUL.FTZ R168, R199.reuse, R168 ;  /* 0x000000a8c7a87220 */ /* 0x040fe40000410000 */
[C---:B------:R-:W-:Y:S02]  /*7020*/  FMUL.FTZ R169, R199.reuse, R169 ;  /* 0x000000a9c7a97220 */ /* 0x040fe40000410000 */
[C---:B------:R-:W-:Y:S02]  /*7030*/  FMUL.FTZ R172, R199.reuse, R172 ;  /* 0x000000acc7ac7220 */ /* 0x040fe40000410000 */
[----:B------:R-:W-:Y:S01]  /*7040*/  FMUL.FTZ R173, R199, R173 ;  /* 0x000000adc7ad7220 */ /* 0x000fe20000410000 */
[----:B------:R-:W2:Y:S01]  /*7050*/  MUFU.EX2 R207, R207 ;  /* 0x000000cf00cf7308 */ /* 0x000ea20000000800 */
[----:B------:R-:W-:Y:S02]  /*7060*/  FFMA.FTZ R186, R21, c[0x0][0x2d0], -R217 ;  /* 0x0000b40015ba7a23 */ /* 0x000fe400000108d9 */
[----:B------:R-:W-:Y:S02]  /*7070*/  FMUL.FTZ R21, R200, R177 ;  /* 0x000000b1c8157220 */ /* 0x000fe40000410000 */
[--C-:B------:R-:W-:Y:S02]  /*7080*/  FFMA.FTZ R187, R23, c[0x0][0x2d0], -R219.reuse ;  /* 0x0000b40017bb7a23 */ /* 0x100fe400000108db */
[----:B------:R-:W-:Y:S02]  /*7090*/  FMUL.FTZ R23, R198, R179 ;  /* 0x000000b3c6177220 */ /* 0x000fe40000410000 */
[----:B------:R-:W-:Y:S01]  /*70a0*/  FFMA.FTZ R179, R66, c[0x0][0x2d0], -R219 ;  /* 0x0000b40042b37a23 */ /* 0x000fe200000108db */
[----:B------:R-:W-:Y:S01]  /*70b0*/  MUFU.EX2 R186, R186 ;  /* 0x000000ba00ba7308 */ /* 0x000fe20000000800 */
[----:B------:R-:W-:Y:S02]  /*70c0*/  FFMA.FTZ R177, R64, c[0x0][0x2d0], -R217 ;  /* 0x0000b40040b17a23 */ /* 0x000fe400000108d9 */
[--C-:B------:R-:W-:Y:S01]  /*70d0*/  FFMA.FTZ R64, R30, c[0x0][0x2d0], -R210.reuse ;  /* 0x0000b4001e407a23 */ /* 0x100fe200000108d2 */
[-C--:B-1----:R-:W-:Y:S06]  /*70e0*/  HMMA.16816.F32 R116, R188, R180.reuse, R116 ;  /* 0x000000b4bc74723c */ /* 0x082fec0000001874 */
[----:B------:R-:W-:Y:S01]  /*70f0*/  MUFU.EX2 R64, R64 ;  /* 0x0000004000407308 */ /* 0x000fe20000000800 */
[----:B--2---:R-:W-:Y:S01]  /*7100*/  F2FP.PACK_AB R30, R207, R206 ;  /* 0x000000cecf1e723e */ /* 0x004fe200000000ff */
[C---:B------:R-:W-:Y:S08]  /*7110*/  HMMA.16816.F32 R120, R192.reuse, R180, R120 ;  /* 0x000000b4c078723c */ /* 0x040ff00000001878 */
[----:B------:R-:W-:Y:S01]  /*7120*/  MUFU.EX2 R187, R187 ;  /* 0x000000bb00bb7308 */ /* 0x000fe20000000800 */
        /* <DEDUP_REMOVED lines=15> */
[--C-:B------:R-:W-:Y:S01]  /*7220*/  FFMA.FTZ R181, R56, c[0x0][0x2d0], -R209.reuse ;  /* 0x0000b40038b57a23 */ /* 0x100fe200000108d1 */
[-C--:B------:R-:W-:Y:S04]  /*7230*/  HMMA.16816.F32 R172, R192, R182.reuse, R172 ;  /* 0x000000b6c0ac723c */ /* 0x080fe800000018ac */
[----:B------:R-:W-:Y:S03]  /*7240*/  FFMA.FTZ R180, R57, c[0x0][0x2d0], -R209 ;  /* 0x0000b40039b47a23 */ /* 0x000fe600000108d1 */
[----:B------:R-:W-:Y:S02]  /*7250*/  FFMA.FTZ R193, R20, c[0x0][0x2d0], -R217 ;  /* 0x0000b40014c17a23 */ /* 0x000fe400000108d9 */
[----:B------:R-:W-:Y:S02]  /*7260*/  FMUL.FTZ R20, R200, R176 ;  /* 0x000000b0c8147220 */ /* 0x000fe40000410000 */
[----:B------:R1:W-:Y:S01]  /*7270*/  MUFU.EX2 R200, R43 ;  /* 0x0000002b00c87308 */ /* 0x0003e20000000800 */
[--C-:B------:R-:W-:Y:S02]  /*7280*/  FFMA.FTZ R194, R22, c[0x0][0x2d0], -R219.reuse ;  /* 0x0000b40016c27a23 */ /* 0x100fe400000108db */
[----:B------:R-:W-:Y:S02]  /*7290*/  FMUL.FTZ R22, R198, R178 ;  /* 0x000000b2c6167220 */ /* 0x000fe40000410000 */
[----:B------:R-:W-:Y:S02]  /*72a0*/  FFMA.FTZ R178, R54, c[0x0][0x2d0], -R219 ;  /* 0x0000b40036b27a23 */ /* 0x000fe400000108db */
[--C-:B------:R-:W-:Y:S02]  /*72b0*/  FFMA.FTZ R54, R60, c[0x0][0x2d0], -R209.reuse ;  /* 0x0000b4003c367a23 */ /* 0x100fe400000108d1 */
[--C-:B------:R-:W-:Y:S01]  /*72c0*/  FFMA.FTZ R195, R24, c[0x0][0x2d0], -R209.reuse ;  /* 0x0000b40018c37a23 */ /* 0x100fe200000108d1 */
[----:B------:R-:W-:Y:S01]  /*72d0*/  HMMA.16816.F32 R20, R188, R182, R20 ;  /* 0x000000b6bc14723c */ /* 0x000fe20000001814 */
[----:B------:R-:W2:Y:S01]  /*72e0*/  MUFU.EX2 R193, R193 ;  /* 0x000000c100c17308 */ /* 0x000ea20000000800 */
[----:B------:R-:W3:Y:S02]  /*72f0*/  LDL.LU R191, [R1+0x50] ;  /* 0x0000500001bf7983 */ /* 0x000ee40000300800 */
[----:B------:R-:W-:Y:S02]  /*7300*/  FFMA.FTZ R192, R25, c[0x0][0x2d0], -R209 ;  /* 0x0000b40019c07a23 */ /* 0x000fe400000108d1 */
[--C-:B------:R-:W-:Y:S01]  /*7310*/  FFMA.FTZ R176, R26, c[0x0][0x2d0], -R210.reuse ;  /* 0x0000b4001ab07a23 */ /* 0x100fe200000108d2 */
[----:B------:R-:W-:Y:S01]  /*7320*/  F2FP.PACK_AB R26, R204, R185 ;  /* 0x000000b9cc1a723e */ /* 0x000fe200000000ff */
[--C-:B------:R-:W-:Y:S01]  /*7330*/  FFMA.FTZ R182, R49, c[0x0][0x2d0], -R217.reuse ;  /* 0x0000b40031b67a23 */ /* 0x100fe200000108d9 */
[----:B------:R-:W4:Y:S02]  /*7340*/  LDL.LU R190, [R1+0x4c] ;  /* 0x00004c0001be7983 */ /* 0x000f240000300800 */
[----:B------:R5:W-:Y:S01]  /*7350*/  MUFU.EX2 R49, R27 ;  /* 0x0000001b00317308 */ /* 0x000be20000000800 */
[--C-:B------:R-:W-:Y:S02]  /*7360*/  FFMA.FTZ R183, R48, c[0x0][0x2d0], -R217.reuse ;  /* 0x0000b40030b77a23 */ /* 0x100fe400000108d9 */
[--C-:B------:R-:W-:Y:S01]  /*7370*/  FFMA.FTZ R189, R36, c[0x0][0x2d0], -R217.reuse ;  /* 0x0000b40024bd7a23 */ /* 0x100fe200000108d9 */
[----:B-1----:R-:W-:Y:S01]  /*7380*/  LDSM.16.MT88.4 R40, [R241+0x1100] ;  /* 0x00110000f128783b */ /* 0x002fe20000004200 */
[--C-:B------:R-:W-:Y:S02]  /*7390*/  FFMA.FTZ R188, R37, c[0x0][0x2d0], -R217.reuse ;  /* 0x0000b40025bc7a23 */ /* 0x100fe400000108d9 */
[----:B------:R-:W-:Y:S02]  /*73a0*/  FFMA.FTZ R217, R65, c[0x0][0x2d0], -R217 ;  /* 0x0000b40041d97a23 */ /* 0x000fe400000108d9 */
[--C-:B------:R-:W-:Y:S01]  /*73b0*/  FFMA.FTZ R65, R31, c[0x0][0x2d0], -R210.reuse ;  /* 0x0000b4001f417a23 */ /* 0x100fe200000108d2 */
[----:B------:R-:W1:Y:S01]  /*73c0*/  MUFU.EX2 R194, R194 ;  /* 0x000000c200c27308 */ /* 0x000e620000000800 */
[--C-:B------:R-:W-:Y:S02]  /*73d0*/  FFMA.FTZ R37, R50, c[0x0][0x2d0], -R219.reuse ;  /* 0x0000b40032257a23 */ /* 0x100fe400000108db */
[--C-:B------:R-:W-:Y:S01]  /*73e0*/  FFMA.FTZ R36, R51, c[0x0][0x2d0], -R219.reuse ;  /* 0x0000b40033247a23 */ /* 0x100fe200000108db */
[----:B--2---:R-:W-:Y:S01]  /*73f0*/  F2FP.PACK_AB R24, R186, R193 ;  /* 0x000000c1ba18723e */ /* 0x004fe200000000ff */
[----:B------:R-:W-:Y:S02]  /*7400*/  FFMA.FTZ R219, R67, c[0x0][0x2d0], -R219 ;  /* 0x0000b40043db7a23 */ /* 0x000fe400000108db */
[--C-:B------:R-:W-:Y:S02]  /*7410*/  FFMA.FTZ R67, R46, c[0x0][0x2d0], -R210.reuse ;  /* 0x0000b4002e437a23 */ /* 0x100fe400000108d2 */
[----:B------:R-:W2:Y:S01]  /*7420*/  LDL.LU R46, [R1+0x48] ;  /* 0x00004800012e7983 */ /* 0x000ea20000300800 */
[----:B------:R-:W-:Y:S01]  /*7430*/  MUFU.EX2 R195, R195 ;  /* 0x000000c300c37308 */ /* 0x000fe20000000800 */
[--C-:B------:R-:W-:Y:S02]  /*7440*/  FFMA.FTZ R51, R58, c[0x0][0x2d0], -R210.reuse ;  /* 0x0000b4003a337a23 */ /* 0x100fe400000108d2 */
[--C-:B------:R-:W-:Y:S01]  /*7450*/  FFMA.FTZ R50, R59, c[0x0][0x2d0], -R210.reuse ;  /* 0x0000b4003b327a23 */ /* 0x100fe200000108d2 */
[----:B-----5:R-:W-:Y:S01]  /*7460*/  F2FP.PACK_AB R27, R205, R184 ;  /* 0x000000b8cd1b723e */ /* 0x020fe200000000ff */
[--C-:B------:R-:W-:Y:S02]  /*7470*/  FFMA.FTZ R48, R62, c[0x0][0x2d0], -R210.reuse ;  /* 0x0000b4003e307a23 */ /* 0x100fe400000108d2 */
[----:B------:R-:W-:Y:S02]  /*7480*/  FFMA.FTZ R210, R63, c[0x0][0x2d0], -R210 ;  /* 0x0000b4003fd27a23 */ /* 0x000fe400000108d2 */
[----:B------:R-:W-:Y:S01]  /*7490*/  FFMA.FTZ R209, R61, c[0x0][0x2d0], -R209 ;  /* 0x0000b4003dd17a23 */ /* 0x000fe200000108d1 */
[----:B------:R-:W5:Y:S01]  /*74a0*/  MUFU.EX2 R192, R192 ;  /* 0x000000c000c07308 */ /* 0x000f620000000800 */
[----:B-1----:R-:W-:Y:S09]  /*74b0*/  F2FP.PACK_AB R25, R187, R194 ;  /* 0x000000c2bb19723e */ /* 0x002ff200000000ff */
[----:B------:R-:W1:Y:S01]  /*74c0*/  MUFU.EX2 R176, R176 ;  /* 0x000000b000b07308 */ /* 0x000e620000000800 */
[-C--:B------:R-:W-:Y:S09]  /*74d0*/  HMMA.16816.F32 R4, R24, R32.reuse, R4 ;  /* 0x000000201804723c */ /* 0x080ff20000001804 */
[----:B------:R-:W1:Y:S03]  /*74e0*/  MUFU.EX2 R65, R65 ;  /* 0x0000004100417308 */ /* 0x000e660000000800 */
[----:B-----5:R-:W-:Y:S07]  /*74f0*/  F2FP.PACK_AB R28, R192, R195 ;  /* 0x000000c3c01c723e */ /* 0x020fee00000000ff */
[----:B------:R-:W-:Y:S01]  /*7500*/  MUFU.EX2 R59, R38 ;  /* 0x00000026003b7308 */ /* 0x000fe20000000800 */
[----:B-1----:R-:W-:Y:S09]  /*7510*/  F2FP.PACK_AB R29, R49, R176 ;  /* 0x000000b0311d723e */ /* 0x002ff200000000ff */
[----:B------:R-:W-:Y:S01]  /*7520*/  MUFU.EX2 R58, R39 ;  /* 0x00000027003a7308 */ /* 0x000fe20000000800 */
[----:B------:R-:W-:Y:S09]  /*7530*/  F2FP.PACK_AB R31, R65, R64 ;  /* 0x00000040411f723e */ /* 0x000ff200000000ff */
[----:B------:R-:W-:Y:S01]  /*7540*/  MUFU.EX2 R228, R37 ;  /* 0x0000002500e47308 */ /* 0x000fe20000000800 */
[C---:B------:R-:W-:Y:S08]  /*7550*/  HMMA.16816.F32 R8, R28.reuse, R32, R8 ;  /* 0x000000201c08723c */ /* 0x040ff00000001808 */
[-C--:B------:R-:W-:Y:S01]  /*7560*/  HMMA.16816.F32 R12, R28, R34.reuse, R12 ;  /* 0x000000221c0c723c */ /* 0x080fe2000000180c */
[----:B------:R1:W-:Y:S07]  /*7570*/  MUFU.EX2 R66, R36 ;  /* 0x0000002400427308 */ /* 0x0003ee0000000800 */
[C---:B------:R-:W-:Y:S01]  /*7580*/  HMMA.16816.F32 R16, R24.reuse, R34, R16 ;  /* 0x000000221810723c */ /* 0x040fe20000001810 */
[----:B------:R-:W5:Y:S02]  /*7590*/  LDSM.16.MT88.4 R32, [R242+0x900] ;  /* 0x00090000f220783b */ /* 0x000f640000004200 */
[----:B------:R-:W-:Y:S10]  /*75a0*/  MUFU.EX2 R57, R183 ;  /* 0x000000b700397308 */ /* 0x000ff40000000800 */
[----:B------:R-:W-:Y:S01]  /*75b0*/  MUFU.EX2 R56, R182 ;  /* 0x000000b600387308 */ /* 0x000fe20000000800 */
[----:B-1----:R-:W-:Y:S09]  /*75c0*/  LDSM.16.MT88.4 R36, [R242+0x1100] ;  /* 0x00110000f224783b */ /* 0x002ff20000004200 */
[----:B------:R-:W-:Y:S10]  /*75d0*/  MUFU.EX2 R63, R45 ;  /* 0x0000002d003f7308 */ /* 0x000ff40000000800 */
[----:B------:R-:W-:Y:S01]  /*75e0*/  MUFU.EX2 R62, R47 ;  /* 0x0000002f003e7308 */ /* 0x000fe20000000800 */
[-C--:B-----5:R-:W-:Y:S09]  /*75f0*/  HMMA.16816.F32 R68, R24, R32.reuse, R68 ;  /* 0x000000201844723c */ /* 0x0a0ff20000001844 */
[----:B------:R-:W-:Y:S01]  /*7600*/  MUFU.EX2 R67, R67 ;  /* 0x0000004300437308 */ /* 0x000fe20000000800 */
[C---:B------:R-:W-:Y:S09]  /*7610*/  HMMA.16816.F32 R72, R28.reuse, R32, R72 ;  /* 0x000000201c48723c */ /* 0x040ff20000001848 */
[----:B------:R1:W-:Y:S01]  /*7620*/  MUFU.EX2 R61, R189 ;  /* 0x000000bd003d7308 */ /* 0x0003e20000000800 */
[-C--:B------:R-:W-:Y:S09]  /*7630*/  HMMA.16816.F32 R76, R28, R34.reuse, R76 ;  /* 0x000000221c4c723c */ /* 0x080ff2000000184c */
[----:B------:R5:W-:Y:S01]  /*7640*/  MUFU.EX2 R60, R188 ;  /* 0x000000bc003c7308 */ /* 0x000be20000000800 */
[C---:B------:R-:W-:Y:S01]  /*7650*/  HMMA.16816.F32 R80, R24.reuse, R34, R80 ;  /* 0x000000221850723c */ /* 0x040fe20000001850 */
[----:B------:R-:W5:Y:S03]  /*7660*/  LDSM.16.MT88.4 R32, [R241+0x900] ;  /* 0x00090000f120783b */ /* 0x000f660000004200 */
[----:B-1----:R-:W-:Y:S05]  /*7670*/  FADD.FTZ R189, R227, R215 ;  /* 0x000000d7e3bd7221 */ /* 0x002fea0000010000 */
[----:B------:R-:W-:Y:S03]  /*7680*/  MUFU.EX2 R227, R55 ;  /* 0x0000003700e37308 */ /* 0x000fe60000000800 */
[----:B------:R-:W-:Y:S07]  /*7690*/  FADD.FTZ R189, R226, R189 ;  /* 0x000000bde2bd7221 */ /* 0x000fee0000010000 */
[----:B------:R-:W-:Y:S10]  /*76a0*/  MUFU.EX2 R226, R52 ;  /* 0x0000003400e27308 */ /* 0x000ff40000000800 */
[----:B------:R-:W-:Y:S01]  /*76b0*/  MUFU.EX2 R215, R51 ;  /* 0x0000003300d77308 */ /* 0x000fe20000000800 */
[-C--:B-----5:R-:W-:Y:S08]  /*76c0*/  HMMA.16816.F32 R84, R24, R32.reuse, R84 ;  /* 0x000000201854723c */ /* 0x0a0ff00000001854 */
[C---:B------:R-:W-:Y:S08]  /*76d0*/  HMMA.16816.F32 R88, R28.reuse, R32, R88 ;  /* 0x000000201c58723c */ /* 0x040ff00000001858 */
[-C--:B------:R-:W-:Y:S08]  /*76e0*/  HMMA.16816.F32 R92, R28, R34.reuse, R92 ;  /* 0x000000221c5c723c */ /* 0x080ff0000000185c */
[C---:B------:R-:W-:Y:S01]  /*76f0*/  HMMA.16816.F32 R96, R24.reuse, R34, R96 ;  /* 0x000000221860723c */ /* 0x040fe20000001860 */
[----:B------:R-:W1:Y:S07]  /*7700*/  LDSM.16.MT88.4 R32, [R240+0x900] ;  /* 0x00090000f020783b */ /* 0x000e6e0000004200 */
[-C--:B-1----:R-:W-:Y:S08]  /*7710*/  HMMA.16816.F32 R100, R24, R32.reuse, R100 ;  /* 0x000000201864723c */ /* 0x082ff00000001864 */
[C---:B------:R-:W-:Y:S08]  /*7720*/  HMMA.16816.F32 R104, R28.reuse, R32, R104 ;  /* 0x000000201c68723c */ /* 0x040ff00000001868 */
[-C--:B------:R-:W-:Y:S04]  /*7730*/  HMMA.16816.F32 R108, R28, R34.reuse, R108 ;  /* 0x000000221c6c723c */ /* 0x080fe8000000186c */
[----:B---3--:R-:W-:Y:S04]  /*7740*/  FFMA.FTZ R221, R198, R191, R221 ;  /* 0x000000bfc6dd7223 */ /* 0x008fe800000100dd */
[C---:B------:R-:W-:Y:S01]  /*7750*/  HMMA.16816.F32 R112, R24.reuse, R34, R112 ;  /* 0x000000221870723c */ /* 0x040fe20000001870 */
[----:B------:R-:W1:Y:S01]  /*7760*/  LDSM.16.MT88.4 R32, [R248+0x2900] ;  /* 0x00290000f820783b */ /* 0x000e620000004200 */
[----:B------:R-:W-:Y:S02]  /*7770*/  MUFU.EX2 R198, R177 ;  /* 0x000000b100c67308 */ /* 0x000fe40000000800 */
[----:B------:R-:W-:Y:S02]  /*7780*/  FADD.FTZ R191, R231, R221 ;  /* 0x000000dde7bf7221 */ /* 0x000fe40000010000 */
[----:B----4-:R-:W-:Y:S02]  /*7790*/  FFMA.FTZ R218, R199, R190, R218 ;  /* 0x000000bec7da7223 */ /* 0x010fe400000100da */
[----:B------:R-:W-:Y:S04]  /*77a0*/  FADD.FTZ R191, R230, R191 ;  /* 0x000000bfe6bf7221 */ /* 0x000fe80000010000 */
[----:B------:R-:W-:Y:S01]  /*77b0*/  MUFU.EX2 R221, R181 ;  /* 0x000000b500dd7308 */ /* 0x000fe20000000800 */
[----:B------:R-:W-:Y:S02]  /*77c0*/  FADD.FTZ R188, R213, R218 ;  /* 0x000000dad5bc7221 */ /* 0x000fe40000010000 */
[----:B------:R-:W-:Y:S04]  /*77d0*/  FADD.FTZ R191, R203, R191 ;  /* 0x000000bfcbbf7221 */ /* 0x000fe80000010000 */
[----:B------:R-:W-:Y:S03]  /*77e0*/  FADD.FTZ R194, R194, R191 ;  /* 0x000000bfc2c27221 */ /* 0x000fe60000010000 */
[----:B------:R-:W-:Y:S01]  /*77f0*/  MUFU.EX2 R213, R54 ;  /* 0x0000003600d57308 */ /* 0x000fe20000000800 */
[----:B------:R-:W-:Y:S02]  /*7800*/  FADD.FTZ R187, R187, R194 ;  /* 0x000000c2bbbb7221 */ /* 0x000fe40000010000 */
[----:B--2---:R-:W-:Y:S02]  /*7810*/  FFMA.FTZ R214, R197, R46, R214 ;  /* 0x0000002ec5d67223 */ /* 0x004fe400000100d6 */
[----:B------:R-:W-:Y:S02]  /*7820*/  LDSM.16.MT88.4 R44, [R240+0x1100] ;  /* 0x00110000f02c783b */ /* 0x000fe40000004200 */
[----:B------:R-:W-:Y:S03]  /*7830*/  FADD.FTZ R190, R229, R214 ;  /* 0x000000d6e5be7221 */ /* 0x000fe60000010000 */
[----:B------:R2:W-:Y:S01]  /*7840*/  MUFU.EX2 R197, R53 ;  /* 0x0000003500c57308 */ /* 0x0005e20000000800 */
[-C--:B-1----:R-:W-:Y:S09]  /*7850*/  HMMA.16816.F32 R116, R24, R32.reuse, R116 ;  /* 0x000000201874723c */ /* 0x082ff20000001874 */
[----:B------:R1:W-:Y:S01]  /*7860*/  MUFU.EX2 R214, R180 ;  /* 0x000000b400d67308 */ /* 0x0003e20000000800 */
[C---:B------:R-:W-:Y:S09]  /*7870*/  HMMA.16816.F32 R120, R28.reuse, R32, R120 ;  /* 0x000000201c78723c */ /* 0x040ff20000001878 */
[----:B------:R-:W-:Y:S01]  /*7880*/  MUFU.EX2 R199, R217 ;  /* 0x000000d900c77308 */ /* 0x000fe20000000800 */
[----:B--2---:R-:W-:Y:S01]  /*7890*/  LDSM.16.MT88.4 R52, [R240+0x3900] ;  /* 0x00390000f034783b */ /* 0x004fe20000004200 */
[-C--:B------:R-:W-:Y:S08]  /*78a0*/  HMMA.16816.F32 R124, R28, R34.reuse, R124 ;  /* 0x000000221c7c723c */ /* 0x080ff0000000187c */
[----:B------:R-:W-:Y:S01]  /*78b0*/  MUFU.EX2 R217, R50 ;  /* 0x0000003200d97308 */ /* 0x000fe20000000800 */
[C---:B------:R-:W-:Y:S01]  /*78c0*/  HMMA.16816.F32 R128, R24.reuse, R34, R128 ;  /* 0x000000221880723c */ /* 0x040fe20000001880 */
[----:B------:R-:W2:Y:S08]  /*78d0*/  LDSM.16.MT88.4 R32, [R242+0x2900] ;  /* 0x00290000f220783b */ /* 0x000eb00000004200 */
[----:B------:R-:W-:Y:S01]  /*78e0*/  MUFU.EX2 R229, R219 ;  /* 0x000000db00e57308 */ /* 0x000fe20000000800 */
[----:B-1----:R-:W-:Y:S09]  /*78f0*/  LDSM.16.MT88.4 R180, [R248+0x1900] ;  /* 0x00190000f8b4783b */ /* 0x002ff20000004200 */
[----:B------:R-:W-:Y:S10]  /*7900*/  MUFU.EX2 R218, R209 ;  /* 0x000000d100da7308 */ /* 0x000ff40000000800 */
[----:B------:R-:W1:Y:S10]  /*7910*/  MUFU.EX2 R230, R179 ;  /* 0x000000b300e67308 */ /* 0x000e740000000800 */
[----:B------:R3:W4:Y:S01]  /*7920*/  MUFU.EX2 R231, R178 ;  /* 0x000000b200e77308 */ /* 0x0007220000000800 */
[-C--:B--2---:R-:W-:Y:S08]  /*7930*/  HMMA.16816.F32 R132, R24, R32.reuse, R132 ;  /* 0x000000201884723c */ /* 0x084ff00000001884 */
[C---:B------:R-:W-:Y:S04]  /*7940*/  HMMA.16816.F32 R136, R28.reuse, R32, R136 ;  /* 0x000000201c88723c */ /* 0x040fe80000001888 */
[----:B-1----:R-:W-:Y:S04]  /*7950*/  F2FP.PACK_AB R179, R229, R230 ;  /* 0x000000e6e5b3723e */ /* 0x002fe800000000ff */
[-C--:B------:R-:W-:Y:S04]  /*7960*/  HMMA.16816.F32 R140, R28, R34.reuse, R140 ;  /* 0x000000221c8c723c */ /* 0x080fe8000000188c */
[----:B---3--:R-:W-:Y:S02]  /*7970*/  F2FP.PACK_AB R178, R199, R198 ;  /* 0x000000c6c7b2723e */ /* 0x008fe400000000ff */
[----:B----4-:R-:W-:Y:S02]  /*7980*/  F2FP.PACK_AB R177, R227, R231 ;  /* 0x000000e7e3b1723e */ /* 0x010fe400000000ff */
        /* <DEDUP_REMOVED lines=42> */
[----:B------:R-:W-:Y:S01]  /*7c30*/  FADD.FTZ R29, R223, R188 ;  /* 0x000000bcdf1d7221 */ /* 0x000fe20000010000 */
[-C--:B------:R-:W-:Y:S01]  /*7c40*/  HMMA.16816.F32 R124, R32, R30.reuse, R124 ;  /* 0x0000001e207c723c */ /* 0x080fe2000000187c */
[----:B------:R1:W-:Y:S03]  /*7c50*/  MUFU.EX2 R223, R48 ;  /* 0x0000003000df7308 */ /* 0x0003e60000000800 */
[----:B------:R-:W-:Y:S02]  /*7c60*/  FADD.FTZ R202, R202, R29 ;  /* 0x0000001dcaca7221 */ /* 0x000fe40000010000 */
[----:B------:R-:W-:Y:S02]  /*7c70*/  FADD.FTZ R28, R201, R189 ;  /* 0x000000bdc91c7221 */ /* 0x000fe40000010000 */
[C---:B------:R-:W-:Y:S04]  /*7c80*/  HMMA.16816.F32 R128, R24.reuse, R30, R128 ;  /* 0x0000001e1880723c */ /* 0x040fe80000001880 */
[----:B------:R-:W-:Y:S02]  /*7c90*/  FADD.FTZ R193, R193, R28 ;  /* 0x0000001cc1c17221 */ /* 0x000fe40000010000 */
[----:B------:R-:W-:Y:S02]  /*7ca0*/  FADD.FTZ R201, R195, R202 ;  /* 0x000000cac3c97221 */ /* 0x000fe40000010000 */
[-C--:B--2---:R-:W-:Y:S01]  /*7cb0*/  HMMA.16816.F32 R132, R24, R36.reuse, R132 ;  /* 0x000000241884723c */ /* 0x084fe20000001884 */
[----:B------:R-:W2:Y:S03]  /*7cc0*/  MUFU.EX2 R202, R210 ;  /* 0x000000d200ca7308 */ /* 0x000ea60000000800 */
[----:B------:R-:W-:Y:S02]  /*7cd0*/  FADD.FTZ R31, R225, R190 ;  /* 0x000000bee11f7221 */ /* 0x000fe40000010000 */
[----:B------:R-:W-:Y:S02]  /*7ce0*/  FADD.FTZ R186, R186, R193 ;  /* 0x000000c1baba7221 */ /* 0x000fe40000010000 */
[C---:B------:R-:W-:Y:S04]  /*7cf0*/  HMMA.16816.F32 R136, R32.reuse, R36, R136 ;  /* 0x000000242088723c */ /* 0x040fe80000001888 */
[----:B------:R-:W-:Y:S02]  /*7d00*/  FADD.FTZ R31, R222, R31 ;  /* 0x0000001fde1f7221 */ /* 0x000fe40000010000 */
[----:B------:R-:W-:Y:S02]  /*7d10*/  FADD.FTZ R201, R192, R201 ;  /* 0x000000c9c0c97221 */ /* 0x000fe40000010000 */
[-C--:B------:R-:W-:Y:S04]  /*7d20*/  HMMA.16816.F32 R140, R32, R38.reuse, R140 ;  /* 0x00000026208c723c */ /* 0x080fe8000000188c */
[----:B------:R-:W-:Y:S02]  /*7d30*/  FADD.FTZ R176, R176, R31 ;  /* 0x0000001fb0b07221 */ /* 0x000fe40000010000 */
[----:B------:R-:W5:Y:S01]  /*7d40*/  LDSM.16.MT88.4 R28, [R242+0x1900] ;  /* 0x00190000f21c783b */ /* 0x000f620000004200 */
[----:B------:R-:W-:Y:S01]  /*7d50*/  FADD.FTZ R225, R185, R186 ;  /* 0x000000bab9e17221 */ /* 0x000fe20000010000 */
[C---:B------:R-:W-:Y:S04]  /*7d60*/  HMMA.16816.F32 R144, R24.reuse, R38, R144 ;  /* 0x000000261890723c */ /* 0x040fe80000001890 */
[----:B------:R-:W-:Y:S01]  /*7d70*/  FADD.FTZ R203, R49, R176 ;  /* 0x000000b031cb7221 */ /* 0x000fe20000010000 */
[----:B------:R-:W-:Y:S01]  /*7d80*/  F2FP.PACK_AB R176, R197, R226 ;  /* 0x000000e2c5b0723e */ /* 0x000fe200000000ff */
[----:B------:R-:W-:Y:S01]  /*7d90*/  LDSM.16.MT88.4 R36, [R240+0x1900] ;  /* 0x00190000f024783b */ /* 0x000fe20000004200 */
[----:B------:R-:W-:Y:S01]  /*7da0*/  FADD.FTZ R222, R184, R187 ;  /* 0x000000bbb8de7221 */ /* 0x000fe20000010000 */
[-C--:B---3--:R-:W-:Y:S04]  /*7db0*/  HMMA.16816.F32 R148, R24, R40.reuse, R148 ;  /* 0x000000281894723c */ /* 0x088fe80000001894 */
[----:B------:R-:W-:Y:S01]  /*7dc0*/  FADD.FTZ R206, R206, R201 ;  /* 0x000000c9cece7221 */ /* 0x000fe20000010000 */
[----:B------:R-:W-:Y:S01]  /*7dd0*/  MOV R201, R196 ;  /* 0x000000c400c97202 */ /* 0x000fe20000000f00 */
[----:B-1----:R-:W-:Y:S01]  /*7de0*/  LDSM.16.MT88.4 R48, [R241+0x3900] ;  /* 0x00390000f130783b */ /* 0x002fe20000004200 */
[----:B------:R-:W-:Y:S01]  /*7df0*/  FADD.FTZ R204, R204, R225 ;  /* 0x000000e1cccc7221 */ /* 0x000fe20000010000 */
[C---:B------:R-:W-:Y:S04]  /*7e00*/  HMMA.16816.F32 R152, R32.reuse, R40, R152 ;  /* 0x000000282098723c */ /* 0x040fe80000001898 */
[----:B------:R-:W-:Y:S02]  /*7e10*/  FADD.FTZ R207, R207, R206 ;  /* 0x000000cecfcf7221 */ /* 0x000fe40000010000 */
[----:B------:R-:W-:Y:S02]  /*7e20*/  FADD.FTZ R61, R61, R204 ;  /* 0x000000cc3d3d7221 */ /* 0x000fe40000010000 */
[-C--:B------:R-:W-:Y:S04]  /*7e30*/  HMMA.16816.F32 R156, R32, R42.reuse, R156 ;  /* 0x0000002a209c723c */ /* 0x080fe8000000189c */
[----:B------:R-:W-:Y:S02]  /*7e40*/  FADD.FTZ R60, R60, R61 ;  /* 0x0000003d3c3c7221 */ /* 0x000fe40000010000 */
[----:B------:R-:W-:Y:S02]  /*7e50*/  FADD.FTZ R64, R64, R203 ;  /* 0x000000cb40407221 */ /* 0x000fe40000010000 */
[C---:B------:R-:W-:Y:S01]  /*7e60*/  HMMA.16816.F32 R160, R24.reuse, R42, R160 ;  /* 0x0000002a18a0723c */ /* 0x040fe200000018a0 */
[----:B------:R-:W-:Y:S03]  /*7e70*/  LDSM.16.MT88.4 R40, [R248+0x3900] ;  /* 0x00390000f828783b */ /* 0x000fe60000004200 */
[----:B------:R-:W-:Y:S02]  /*7e80*/  FADD.FTZ R57, R57, R60 ;  /* 0x0000003c39397221 */ /* 0x000fe40000010000 */
[----:B------:R-:W-:Y:S02]  /*7e90*/  FADD.FTZ R65, R65, R64 ;  /* 0x0000004041417221 */ /* 0x000fe40000010000 */
[-C--:B----4-:R-:W-:Y:S04]  /*7ea0*/  HMMA.16816.F32 R164, R24, R44.reuse, R164 ;  /* 0x0000002c18a4723c */ /* 0x090fe800000018a4 */
[----:B------:R-:W-:Y:S02]  /*7eb0*/  FADD.FTZ R57, R56, R57 ;  /* 0x0000003938397221 */ /* 0x000fe40000010000 */
[----:B------:R-:W-:Y:S02]  /*7ec0*/  FADD.FTZ R65, R220, R65 ;  /* 0x00000041dc417221 */ /* 0x000fe40000010000 */
[C---:B------:R-:W-:Y:S04]  /*7ed0*/  HMMA.16816.F32 R168, R32.reuse, R44, R168 ;  /* 0x0000002c20a8723c */ /* 0x040fe800000018a8 */
[----:B------:R-:W-:Y:S04]  /*7ee0*/  FADD.FTZ R200, R200, R65 ;  /* 0x00000041c8c87221 */ /* 0x000fe80000010000 */
[-C--:B------:R-:W-:Y:S01]  /*7ef0*/  HMMA.16816.F32 R172, R32, R46.reuse, R172 ;  /* 0x0000002e20ac723c */ /* 0x080fe200000018ac */
[----:B------:R-:W1:Y:S03]  /*7f00*/  LDSM.16.MT88.4 R32, [R241+0x1900] ;  /* 0x00190000f120783b */ /* 0x000e660000004200 */
[----:B------:R-:W-:Y:S04]  /*7f10*/  FADD.FTZ R67, R67, R200 ;  /* 0x000000c843437221 */ /* 0x000fe80000010000 */
[----:B------:R-:W-:Y:S01]  /*7f20*/  HMMA.16816.F32 R20, R24, R46, R20 ;  /* 0x0000002e1814723c */ /* 0x000fe20000001814 */
[----:B------:R-:W3:Y:S03]  /*7f30*/  LDSM.16.MT88.4 R44, [R242+0x3900] ;  /* 0x00390000f22c783b */ /* 0x000ee60000004200 */
[----:B------:R-:W-:Y:S03]  /*7f40*/  FADD.FTZ R62, R62, R67 ;  /* 0x000000433e3e7221 */ /* 0x000fe60000010000 */
[----:B------:R-:W-:Y:S01]  /*7f50*/  F2FP.PACK_AB R26, R218, R213 ;  /* 0x000000d5da1a723e */ /* 0x000fe200000000ff */
[-C--:B------:R-:W-:Y:S05]  /*7f60*/  HMMA.16816.F32 R192, R176, R180.reuse, R4 ;  /* 0x000000b4b0c0723c */ /* 0x080fea0000001804 */
[----:B------:R-:W-:Y:S01]  /*7f70*/  F2FP.PACK_AB R24, R214, R221 ;  /* 0x000000ddd618723e */ /* 0x000fe200000000ff */
[----:B------:R-:W-:Y:S01]  /*7f80*/  FADD.FTZ R62, R215, R62 ;  /* 0x0000003ed73e7221 */ /* 0x000fe20000010000 */
[C---:B------:R-:W-:Y:S02]  /*7f90*/  F2FP.PACK_AB R25, R217.reuse, R215 ;  /* 0x000000d7d919723e */ /* 0x040fe400000000ff */
[----:B--2---:R-:W-:Y:S03]  /*7fa0*/  F2FP.PACK_AB R27, R202, R223 ;  /* 0x000000dfca1b723e */ /* 0x004fe600000000ff */
[----:B------:R-:W-:Y:S04]  /*7fb0*/  FADD.FTZ R62, R217, R62 ;  /* 0x0000003ed93e7221 */ /* 0x000fe80000010000 */
[C---:B------:R-:W-:Y:S08]  /*7fc0*/  HMMA.16816.F32 R188, R24.reuse, R180, R8 ;  /* 0x000000b418bc723c */ /* 0x040ff00000001808 */
[-C--:B------:R-:W-:Y:S08]  /*7fd0*/  HMMA.16816.F32 R184, R24, R182.reuse, R12 ;  /* 0x000000b618b8723c */ /* 0x080ff0000000180c */
[C---:B------:R-:W-:Y:S08]  /*7fe0*/  HMMA.16816.F32 R180, R176.reuse, R182, R16 ;  /* 0x000000b6b0b4723c */ /* 0x040ff00000001810 */
[-C--:B-----5:R-:W-:Y:S08]  /*7ff0*/  HMMA.16816.F32 R68, R176, R28.reuse, R68 ;  /* 0x0000001cb044723c */ /* 0x0a0ff00000001844 */
        /* <DEDUP_REMOVED lines=35> */
[-C--:B------:R-:W-:Y:S07]  /*8230*/  HMMA.16816.F32 R172, R24, R54.reuse, R172 ;  /* 0x0000003618ac723c */ /* 0x080fee00000018ac */
[----:B------:R-:W-:Y:S01]  /*8240*/  FADD.FTZ R24, R226, R57 ;  /* 0x00000039e2187221 */ /* 0x000fe20000010000 */
[----:B------:R-:W-:Y:S04]  /*8250*/  HMMA.16816.F32 R176, R176, R54, R20 ;  /* 0x00000036b0b0723c */ /* 0x000fe80000001814 */
[----:B------:R-:W-:Y:S02]  /*8260*/  FADD.FTZ R197, R197, R24 ;  /* 0x00000018c5c57221 */ /* 0x000fe40000010000 */
[----:B------:R-:W-:Y:S02]  /*8270*/  FADD.FTZ R25, R221, R28 ;  /* 0x0000001cdd197221 */ /* 0x000fe40000010000 */
[----:B------:R-:W-:Y:S01]  /*8280*/  FADD.FTZ R198, R198, R197 ;  /* 0x000000c5c6c67221 */ /* 0x000fe20000010000 */
[----:B------:R-:W-:Y:S03]  /*8290*/  MOV R197, R0 ;  /* 0x0000000000c57202 */ /* 0x000fe60000000f00 */
[----:B------:R-:W-:Y:S01]  /*82a0*/  FADD.FTZ R4, R199, R198 ;  /* 0x000000c6c7047221 */ /* 0x000fe20000010000 */
[----:B------:R-:W-:Y:S01]  /*82b0*/  MOV R198, R3 ;  /* 0x0000000300c67202 */ /* 0x000fe20000000f00 */
[----:B------:R-:W-:Y:S01]  /*82c0*/  FADD.FTZ R27, R227, R66 ;  /* 0x00000042e31b7221 */ /* 0x000fe20000010000 */
[----:B------:R-:W-:Y:S01]  /*82d0*/  MOV R199, R2 ;  /* 0x0000000200c77202 */ /* 0x000fe20000000f00 */
[----:B------:R-:W-:Y:S01]  /*82e0*/  FADD.FTZ R24, R214, R25 ;  /* 0x00000019d6187221 */ /* 0x000fe20000010000 */
[----:B------:R1:W-:Y:S01]  /*82f0*/  STL [R1+0x54], R4 ;  /* 0x0000540401007387 */ /* 0x0003e20000100800 */
[----:B------:R-:W-:Y:S02]  /*8300*/  FADD.FTZ R26, R230, R27 ;  /* 0x0000001be61a7221 */ /* 0x000fe40000010000 */
[----:B------:R-:W-:Y:S02]  /*8310*/  FADD.FTZ R25, R213, R24 ;  /* 0x00000018d5197221 */ /* 0x000fe40000010000 */
[----:B------:R-:W-:Y:S02]  /*8320*/  FADD.FTZ R6, R229, R26 ;  /* 0x0000001ae5067221 */ /* 0x000fe40000010000 */
[----:B------:R-:W-:Y:S02]  /*8330*/  FADD.FTZ R5, R218, R25 ;  /* 0x00000019da057221 */ /* 0x000fe40000010000 */
[----:B------:R-:W-:Y:S01]  /*8340*/  FADD.FTZ R27, R223, R62 ;  /* 0x0000003edf1b7221 */ /* 0x000fe20000010000 */
[----:B------:R2:W-:Y:S04]  /*8350*/  STL [R1+0x50], R6 ;  /* 0x0000500601007387 */ /* 0x0005e80000100800 */
[----:B------:R2:W-:Y:S01]  /*8360*/  STL [R1+0x4c], R5 ;  /* 0x00004c0501007387 */ /* 0x0005e20000100800 */
[----:B-1----:R-:W-:Y:S05]  /*8370*/  FADD.FTZ R4, R202, R27 ;  /* 0x0000001bca047221 */ /* 0x002fea0000010000 */
[----:B------:R2:W-:Y:S01]  /*8380*/  STL [R1+0x48], R4 ;  /* 0x0000480401007387 */ /* 0x0005e20000100800 */
[----:B------:R-:W-:-:S05]  /*8390*/  @P1 BRA `(.L_x_2470) ;  /* 0xffffc87000001947 */ /* 0x000fca000383ffff */
.L_x_2469:
[----:B--2---:R-:W2:Y:S04]  /*83a0*/  LDL.LU R8, [R1+0x54] ;  /* 0x0000540001087983 */ /* 0x004ea80000300800 */
[----:B------:R-:W3:Y:S04]  /*83b0*/  LDL.LU R7, [R1+0x50] ;  /* 0x0000500001077983 */ /* 0x000ee80000300800 */
[----:B------:R-:W4:Y:S04]  /*83c0*/  LDL.LU R6, [R1+0x4c] ;  /* 0x00004c0001067983 */ /* 0x000f280000300800 */
[----:B------:R-:W4:Y:S04]  /*83d0*/  LDL.LU R5, [R1+0x48] ;  /* 0x0000480001057983 */ /* 0x000f280000300800 */
[----:B------:R-:W4:Y:S01]  /*83e0*/  LDL.LU R21, [R1] ;  /* 0x0000000001157983 */ /* 0x000f220000300800 */
[----:B------:R-:W-:-:S02]  /*83f0*/  MOV R9, c[0x0][0x4e8] ;  /* 0x00013a0000097a02 */ /* 0x000fc40000000f00 */
[----:B------:R-:W-:Y:S01]  /*8400*/  MOV R14, RZ ;  /* 0x000000ff000e7202 */ /* 0x000fe20000000f00 */
[----:B------:R-:W1:Y:S01]  /*8410*/  S2R R22, SR_CTAID.Y ;  /* 0x0000000000167919 */ /* 0x000e620000002600 */
[----:B------:R-:W-:-:S03]  /*8420*/  ISETP.NE.AND P0, PT, R9, 0x1, PT ;  /* 0x000000010900780c */ /* 0x000fc60003f05270 */
[----:B------:R-:W4:Y:S04]  /*8430*/  LDL.LU R28, [R1+0x28] ;  /* 0x00002800011c7983 */ /* 0x000f280000300800 */
[----:B------:R-:W2:Y:S01]  /*8440*/  S2R R18, SR_TID.X ;  /* 0x0000000000127919 */ /* 0x000ea20000002100 */
[----:B-1----:R-:W-:Y:S01]  /*8450*/  IMAD.WIDE.U32 R24, R22, c[0x0][0x490], RZ ;  /* 0x0001240016187a25 */ /* 0x002fe200078e00ff */
[----:B------:R-:W-:Y:S02]  /*8460*/  MOV R27, 0xff800000 ;  /* 0xff800000001b7802 */ /* 0x000fe40000000f00 */
[----:B------:R-:W-:Y:S01]  /*8470*/  MOV R26, 0xff800000 ;  /* 0xff800000001a7802 */ /* 0x000fe20000000f00 */
[----:B------:R-:W-:Y:S06]  /*8480*/  BAR.SYNC.DEFER_BLOCKING 0x1, 0x80 ;  /* 0x0042000000007b1d */ /* 0x000fec0000010000 */
        /* <DEDUP_REMOVED lines=13> */
[----:B------:R-:W-:Y:S01]  /*8560*/  SHF.R.S32.HI R13, RZ, 0x1f, R22 ;  /* 0x0000001fff0d7819 */ /* 0x000fe20000011416 */
[----:B--2---:R-:W-:-:S03]  /*8570*/  FADD.FTZ R7, R12, R7 ;  /* 0x000000070c077221 */ /* 0x004fc60000010000 */
[----:B------:R-:W-:Y:S01]  /*8580*/  FSETP.NE.FTZ.AND P5, PT, R8, RZ, PT ;  /* 0x000000ff0800720b */ /* 0x000fe20003fb5000 */
[C---:B------:R-:W-:Y:S02]  /*8590*/  IMAD R19, R13.reuse, c[0x0][0x490], RZ ;  /* 0x000124000d137a24 */ /* 0x040fe400078e02ff */
[----:B------:R-:W-:Y:S01]  /*85a0*/  IMAD R13, R13, c[0x0][0x3e8], RZ ;  /* 0x0000fa000d0d7a24 */ /* 0x000fe200078e02ff */
[----:B------:R-:W-:Y:S01]  /*85b0*/  FSETP.NE.FTZ.AND P4, PT, R7, RZ, PT ;  /* 0x000000ff0700720b */ /* 0x000fe20003f95000 */
[----:B---3--:R-:W-:Y:S01]  /*85c0*/  FADD.FTZ R6, R10, R11 ;  /* 0x0000000b0a067221 */ /* 0x008fe20000010000 */
[----:B------:R-:W-:Y:S01]  /*85d0*/  MOV R10, R21 ;  /* 0x00000015000a7202 */ /* 0x000fe20000000f00 */
[----:B------:R-:W-:Y:S01]  /*85e0*/  IMAD R16, R22, c[0x0][0x3ec], R13 ;  /* 0x0000fb0016107a24 */ /* 0x000fe200078e020d */
[----:B------:R-:W-:Y:S01]  /*85f0*/  SHF.R.S32.HI R11, RZ, 0x1f, R18 ;  /* 0x0000001fff0b7819 */ /* 0x000fe20000011412 */
[----:B------:R-:W-:-:S03]  /*8600*/  @P0 IMAD.HI.U32 R13, R21, c[0x0][0x4ec], RZ ;  /* 0x00013b00150d0a27 */ /* 0x000fc600078e00ff */
[CC--:B------:R-:W-:Y:S01]  /*8610*/  LEA.HI R12, R11.reuse, R18.reuse, RZ, 0x2 ;  /* 0x000000120b0c7211 */ /* 0x0c0fe200078f10ff */
[----:B----4-:R-:W-:Y:S01]  /*8620*/  FADD.FTZ R5, R4, R5 ;  /* 0x0000000504057221 */ /* 0x010fe20000010000 */
[----:B------:R-:W-:Y:S01]  /*8630*/  @P0 SHF.R.U32.HI R10, RZ, c[0x0][0x4f0], R13 ;  /* 0x00013c00ff0a0a19 */ /* 0x000fe2000001160d */
[C---:B------:R-:W-:Y:S01]  /*8640*/  IMAD R19, R22.reuse, c[0x0][0x494], R19 ;  /* 0x0001250016137a24 */ /* 0x040fe200078e0213 */
[----:B------:R-:W-:Y:S01]  /*8650*/  MOV R13, RZ ;  /* 0x000000ff000d7202 */ /* 0x000fe20000000f00 */
[----:B------:R-:W-:Y:S01]  /*8660*/  IMAD.WIDE.U32 R22, R22, c[0x0][0x3e8], RZ ;  /* 0x0000fa0016167a25 */ /* 0x000fe200078e00ff */
[----:B------:R-:W-:Y:S01]  /*8670*/  LEA.HI R4, R11, R18, RZ, 0x5 ;  /* 0x000000120b047211 */ /* 0x000fe200078f28ff */
[----:B------:R-:W-:Y:S01]  /*8680*/  @P5 MUFU.RCP R14, R8 ;  /* 0x00000008000e5308 */ /* 0x000fe20000001000 */
[----:B------:R-:W-:Y:S02]  /*8690*/  FSETP.NE.FTZ.AND P1, PT, R5, RZ, PT ;  /* 0x000000ff0500720b */ /* 0x000fe40003f35000 */
[----:B------:R-:W-:-:S02]  /*86a0*/  LOP3.LUT R15, R4, 0xffffffe0, RZ, 0xc0, !PT ;  /* 0xffffffe0040f7812 */ /* 0x000fc400078ec0ff */
[----:B------:R-:W-:Y:S02]  /*86b0*/  IADD3 R20, -R10, RZ, RZ ;  /* 0x000000ff0a147210 */ /* 0x000fe40007ffe1ff */
[----:B------:R-:W-:Y:S01]  /*86c0*/  IADD3 R15, -R15, R18, RZ ;  /* 0x000000120f0f7210 */ /* 0x000fe20007ffe1ff */
[----:B------:R-:W1:Y:S01]  /*86d0*/  @P4 MUFU.RCP R13, R7 ;  /* 0x00000007000d4308 */ /* 0x000e620000001000 */
[----:B------:R-:W-:Y:S02]  /*86e0*/  IADD3 R17, R23, R16, RZ ;  /* 0x0000001017117210 */ /* 0x000fe40007ffe0ff */
[----:B------:R-:W-:Y:S01]  /*86f0*/  LOP3.LUT P3, RZ, R15, 0x3, RZ, 0xc0, !PT ;  /* 0x000000030fff7812 */ /* 0x000fe2000786c0ff */
[----:B------:R-:W-:Y:S01]  /*8700*/  IMAD R15, R20, c[0x0][0x4e8], R21 ;  /* 0x00013a00140f7a24 */ /* 0x000fe200078e0215 */
[----:B------:R-:W-:Y:S02]  /*8710*/  MOV R16, R22 ;  /* 0x0000001600107202 */ /* 0x000fe40000000f00 */
[----:B------:R-:W-:-:S02]  /*8720*/  LOP3.LUT R11, R12, 0xfffffffc, RZ, 0xc0, !PT ;  /* 0xfffffffc0c0b7812 */ /* 0x000fc400078ec0ff */
[----:B------:R-:W-:Y:S01]  /*8730*/  IADD3 R19, R25, R19, RZ ;  /* 0x0000001319137210 */ /* 0x000fe20007ffe0ff */
[C---:B-1----:R-:W-:Y:S02]  /*8740*/  FMUL.FTZ R195, R13.reuse, R195 ;  /* 0x000000c30dc37220 */ /* 0x042fe40000410000 */
        /* <DEDUP_REMOVED lines=31> */
[----:B------:R-:W-:Y:S01]  /*8940*/  CS2R R20, SRZ ;  /* 0x0000000000147805 */ /* 0x000fe2000001ff00 */
[----:B------:R-:W1:Y:S01]  /*8950*/  S2R R13, SR_CTAID.Z ;  /* 0x00000000000d7919 */ /* 0x000e620000002700 */
[--C-:B------:R-:W-:Y:S02]  /*8960*/  SHF.R.S32.HI R22, RZ, 0x2, R12.reuse ;  /* 0x00000002ff167819 */ /* 0x100fe4000001140c */
[----:B------:R-:W-:Y:S02]  /*8970*/  SHF.R.S32.HI R23, RZ, 0x1f, R12 ;  /* 0x0000001fff177819 */ /* 0x000fe4000001140c */
[----:B------:R-:W2:Y:S01]  /*8980*/  @P1 MUFU.RCP R21, R5 ;  /* 0x0000000500151308 */ /* 0x000ea20000001000 */
[----:B------:R-:W-:-:S02]  /*8990*/  IADD3 R11, -R11, R18, RZ ;  /* 0x000000120b0b7210 */ /* 0x000fc40007ffe1ff */
[----:B------:R-:W-:-:S05]  /*89a0*/  MOV R18, R24 ;  /* 0x0000001800127202 */ /* 0x000fca0000000f00 */
[----:B------:R-:W3:Y:S01]  /*89b0*/  @P5 MUFU.LG2 R8, R8 ;  /* 0x0000000800085308 */ /* 0x000ee20000000c00 */
[----:B-1----:R-:W-:Y:S01]  /*89c0*/  SHF.R.S32.HI R12, RZ, 0x1f, R13 ;  /* 0x0000001fff0c7819 */ /* 0x002fe2000001140d */
[----:B--2---:R-:W-:-:S04]  /*89d0*/  FMUL.FTZ R191, R21, R191 ;  /* 0x000000bf15bf7220 */ /* 0x004fc80000410000 */
[----:B------:R-:W-:Y:S02]  /*89e0*/  IMAD R24, R12, c[0x0][0x498], RZ ;  /* 0x000126000c187a24 */ /* 0x000fe400078e02ff */
        /* <DEDUP_REMOVED lines=31> */
[C---:B------:R-:W-:Y:S02]  /*8be0*/  IMAD R21, R13.reuse, c[0x0][0x49c], R24 ;  /* 0x000127000d157a24 */ /* 0x040fe400078e0218 */
[----:B------:R-:W-:Y:S01]  /*8bf0*/  IMAD.WIDE.U32 R24, R13, c[0x0][0x498], R18 ;  /* 0x000126000d187a25 */ /* 0x000fe200078e0012 */
[----:B------:R-:W-:-:S03]  /*8c00*/  @P5 MOV R18, 0x3f317218 ;  /* 0x3f31721800125802 */ /* 0x000fc60000000f00 */
[----:B---3--:R-:W-:Y:S02]  /*8c10*/  @P5 FMUL.FTZ R29, R8, 0.69314718246459960938 ;  /* 0x3f317218081d5820 */ /* 0x008fe40000410000 */
[----:B------:R-:W-:-:S04]  /*8c20*/  @P5 FMUL.FTZ R18, R18, c[0x0][0x2d0] ;  /* 0x0000b40012125a20 */ /* 0x000fc80000410000 */
[----:B------:R-:W-:Y:S02]  /*8c30*/  @P5 FFMA.FTZ R27, R18, R196, R29 ;  /* 0x000000c4121b5223 */ /* 0x000fe4000001001d */
[----:B------:R-:W2:Y:S01]  /*8c40*/  LDL.LU R18, [R1+0x8] ;  /* 0x0000080001127983 */ /* 0x000ea20000300800 */
[----:B------:R-:W-:-:S13]  /*8c50*/  FSETP.NE.FTZ.AND P2, PT, R6, RZ, PT ;  /* 0x000000ff0600720b */ /* 0x000fda0003f55000 */
[----:B------:R-:W1:Y:S01]  /*8c60*/  @P2 MUFU.RCP R20, R6 ;  /* 0x0000000600142308 */ /* 0x000e620000001000 */
[----:B------:R-:W-:Y:S02]  /*8c70*/  F2FP.PACK_AB R74, R75, R74 ;  /* 0x0000004a4b4a723e */ /* 0x000fe400000000ff */
[----:B------:R3:W5:Y:S01]  /*8c80*/  LDL R75, [R1+0x4] ;  /* 0x00000400014b7983 */ /* 0x0007620000100800 */
[C---:B-1----:R-:W-:Y:S02]  /*8c90*/  FMUL.FTZ R189, R20.reuse, R189 ;  /* 0x000000bd14bd7220 */ /* 0x042fe40000410000 */
        /* <DEDUP_REMOVED lines=30> */
[----:B------:R-:W-:-:S05]  /*8e80*/  FMUL.FTZ R20, R20, R172 ;  /* 0x000000ac14147220 */ /* 0x000fca0000410000 */
[----:B------:R-:W-:Y:S02]  /*8e90*/  F2FP.PACK_AB R20, R173, R20 ;  /* 0x00000014ad14723e */ /* 0x000fe400000000ff */
[----:B------:R3:W5:Y:S01]  /*8ea0*/  LDL.64 R172, [R1+0x20] ;  /* 0x0000200001ac7983 */ /* 0x0007620000100a00 */
[----:B------:R-:W1:Y:S01]  /*8eb0*/  @P1 MUFU.LG2 R5, R5 ;  /* 0x0000000500051308 */ /* 0x000e620000000c00 */
[----:B------:R-:W-:-:S07]  /*8ec0*/  IMAD R12, R12, c[0x0][0x3f0], RZ ;  /* 0x0000fc000c0c7a24 */ /* 0x000fce00078e02ff */
[----:B------:R-:W4:Y:S01]  /*8ed0*/  @P4 MUFU.LG2 R7, R7 ;  /* 0x0000000700074308 */ /* 0x000f220000000c00 */
[C---:B------:R-:W-:Y:S02]  /*8ee0*/  IMAD R12, R13.reuse, c[0x0][0x3f4], R12 ;  /* 0x0000fd000d0c7a24 */ /* 0x040fe400078e020c */
[----:B------:R-:W-:-:S05]  /*8ef0*/  IMAD.WIDE.U32 R30, R13, c[0x0][0x3f0], R16 ;  /* 0x0000fc000d1e7a25 */ /* 0x000fca00078e0010 */
[----:B------:R-:W3:Y:S01]  /*8f00*/  @P2 MUFU.LG2 R6, R6 ;  /* 0x0000000600062308 */ /* 0x000ee20000000c00 */
[----:B------:R-:W-:Y:S02]  /*8f10*/  @P1 MOV R13, 0x3f317218 ;  /* 0x3f317218000d1802 */ /* 0x000fe40000000f00 */
[----:B------:R-:W-:Y:S01]  /*8f20*/  @P4 MOV R17, 0x3f317218 ;  /* 0x3f31721800114802 */ /* 0x000fe20000000f00 */
[----:B-1----:R-:W-:Y:S01]  /*8f30*/  @P1 FMUL.FTZ R5, R5, 0.69314718246459960938 ;  /* 0x3f31721805051820 */ /* 0x002fe20000410000 */
[----:B------:R-:W-:Y:S01]  /*8f40*/  LEA.HI R23, R23, R22, RZ, 0x3 ;  /* 0x0000001617177211 */ /* 0x000fe200078f18ff */
[----:B------:R-:W-:Y:S01]  /*8f50*/  @P1 FMUL.FTZ R13, R13, c[0x0][0x2d0] ;  /* 0x0000b4000d0d1a20 */ /* 0x000fe20000410000 */
[----:B------:R-:W-:Y:S01]  /*8f60*/  @P2 MOV R16, 0x3f317218 ;  /* 0x3f31721800102802 */ /* 0x000fe20000000f00 */
[----:B----4-:R-:W-:Y:S01]  /*8f70*/  @P4 FMUL.FTZ R8, R7, 0.69314718246459960938 ;  /* 0x3f31721807084820 */ /* 0x010fe20000410000 */
[----:B------:R-:W-:Y:S01]  /*8f80*/  LOP3.LUT R23, R23, 0xfffffff8, RZ, 0xc0, !PT ;  /* 0xfffffff817177812 */ /* 0x000fe200078ec0ff */
[----:B------:R-:W-:Y:S01]  /*8f90*/  @P4 FMUL.FTZ R17, R17, c[0x0][0x2d0] ;  /* 0x0000b40011114a20 */ /* 0x000fe20000410000 */
[----:B------:R-:W-:Y:S01]  /*8fa0*/  MOV R19, 0xff800000 ;  /* 0xff80000000137802 */ /* 0x000fe20000000f00 */
[----:B------:R-:W-:Y:S01]  /*8fb0*/  @P1 FFMA.FTZ R19, R13, R0, R5 ;  /* 0x000000000d131223 */ /* 0x000fe20000010005 */
[----:B------:R-:W-:Y:S01]  /*8fc0*/  SHF.R.S32.HI R4, RZ, 0x5, R4 ;  /* 0x00000005ff047819 */ /* 0x000fe20000011404 */
[----:B------:R-:W-:Y:S01]  /*8fd0*/  @P2 FMUL.FTZ R16, R16, c[0x0][0x2d0] ;  /* 0x0000b40010102a20 */ /* 0x000fe20000410000 */
[----:B------:R-:W1:Y:S01]  /*8fe0*/  S2R R0, SR_CTAID.X ;  /* 0x0000000000007919 */ /* 0x000e620000002500 */
[----:B---3--:R-:W-:Y:S01]  /*8ff0*/  @P2 FMUL.FTZ R7, R6, 0.69314718246459960938 ;  /* 0x3f31721806072820 */ /* 0x008fe20000410000 */
[----:B------:R-:W-:Y:S01]  /*9000*/  IADD3 R22, R22, -R23, RZ ;  /* 0x8000001716167210 */ /* 0x000fe20007ffe0ff */
[----:B------:R-:W-:Y:S01]  /*9010*/  @P4 FFMA.FTZ R26, R17, R3, R8 ;  /* 0x00000003111a4223 */ /* 0x000fe20000010008 */
[----:B------:R-:W-:-:S02]  /*9020*/  SHF.R.S32.HI R3, RZ, 0x1f, R4 ;  /* 0x0000001fff037819 */ /* 0x000fc40000011404 */
[----:B------:R-:W-:Y:S01]  /*9030*/  MOV R23, 0xff800000 ;  /* 0xff80000000177802 */ /* 0x000fe20000000f00 */
[----:B------:R-:W-:Y:S01]  /*9040*/  @P2 FFMA.FTZ R23, R16, R2, R7 ;  /* 0x0000000210172223 */ /* 0x000fe20000010007 */
[----:B------:R-:W-:Y:S02]  /*9050*/  LEA.HI R2, R11, R11, RZ, 0x1 ;  /* 0x0000000b0b027211 */ /* 0x000fe400078f08ff */
[----:B------:R-:W-:Y:S02]  /*9060*/  LEA.HI R3, R3, R4, RZ, 0x2 ;  /* 0x0000000403037211 */ /* 0x000fe400078f10ff */
[C---:B------:R-:W-:Y:S02]  /*9070*/  LOP3.LUT R5, R22.reuse, 0x1, RZ, 0xc0, !PT ;  /* 0x0000000116057812 */ /* 0x040fe400078ec0ff */
[----:B------:R-:W-:Y:S02]  /*9080*/  R2P PR, R22, 0x6 ;  /* 0x0000000616007804 */ /* 0x000fe40000000000 */
[----:B------:R-:W-:-:S02]  /*9090*/  LOP3.LUT R6, R2, 0x1ffffffe, RZ, 0xc0, !PT ;  /* 0x1ffffffe02067812 */ /* 0x000fc400078ec0ff */
[----:B------:R-:W-:Y:S02]  /*90a0*/  SHF.L.U32 R22, R22, 0x6, RZ ;  /* 0x0000000616167819 */ /* 0x000fe400000006ff */
[----:B------:R-:W-:Y:S02]  /*90b0*/  LOP3.LUT R3, R3, 0xffffffc, RZ, 0xc0, !PT ;  /* 0x0ffffffc03037812 */ /* 0x000fe400078ec0ff */
[----:B------:R-:W-:Y:S02]  /*90c0*/  SHF.L.U32 R2, R2, 0x5, RZ ;  /* 0x0000000502027819 */ /* 0x000fe400000006ff */
[----:B------:R-:W-:Y:S02]  /*90d0*/  ISETP.NE.U32.AND P4, PT, R5, 0x1, PT ;  /* 0x000000010500780c */ /* 0x000fe40003f85070 */
[----:B------:R-:W-:Y:S02]  /*90e0*/  LOP3.LUT R22, R22, 0x1c0, RZ, 0xc0, !PT ;  /* 0x000001c016167812 */ /* 0x000fe400078ec0ff */
[----:B------:R-:W-:-:S02]  /*90f0*/  IADD3 R3, R4, -R3, RZ ;  /* 0x8000000304037210 */ /* 0x000fc40007ffe0ff */
[----:B------:R-:W-:Y:S02]  /*9100*/  IADD3 R6, R11, -R6, RZ ;  /* 0x800000060b067210 */ /* 0x000fe40007ffe0ff */
[----:B------:R-:W-:Y:S02]  /*9110*/  SHF.R.S32.HI R8, RZ, 0x2, R28 ;  /* 0x00000002ff087819 */ /* 0x000fe4000001141c */
[----:B------:R-:W-:Y:S02]  /*9120*/  LOP3.LUT R5, R2, 0xffffffc0, RZ, 0xc0, !PT ;  /* 0xffffffc002057812 */ /* 0x000fe400078ec0ff */
[----:B------:R-:W-:Y:S02]  /*9130*/  LEA R4, R4, R11, 0x9 ;  /* 0x0000000b04047211 */ /* 0x000fe400078e48ff */
[----:B------:R-:W-:Y:S02]  /*9140*/  LEA.HI R7, R22, R22, RZ, 0x1d ;  /* 0x0000001616077211 */ /* 0x000fe400078fe8ff */
[----:B------:R-:W-:-:S02]  /*9150*/  LEA R3, R3, R8, 0x4 ;  /* 0x0000000803037211 */ /* 0x000fc400078e20ff */
[----:B------:R-:W-:Y:S02]  /*9160*/  LEA R6, R6, R5, 0x3 ;  /* 0x0000000506067211 */ /* 0x000fe400078e18ff */
[----:B------:R-:W-:Y:S02]  /*9170*/  SHF.R.S32.HI R2, RZ, 0x1f, R10 ;  /* 0x0000001fff027819 */ /* 0x000fe4000001140a */
[----:B------:R-:W-:Y:S02]  /*9180*/  LEA R4, R4, R7, 0x1 ;  /* 0x0000000704047211 */ /* 0x000fe400078e08ff */
[----:B------:R-:W-:Y:S01]  /*9190*/  IADD3 R7, R3, R6, RZ ;  /* 0x0000000603077210 */ /* 0x000fe20007ffe0ff */
[----:B------:R-:W-:Y:S01]  /*91a0*/  IMAD R5, R2, c[0x0][0x3e0], RZ ;  /* 0x0000f80002057a24 */ /* 0x000fe200078e02ff */
[----:B------:R-:W-:Y:S02]  /*91b0*/  IADD3 R31, R31, R12, RZ ;  /* 0x0000000c1f1f7210 */ /* 0x000fe40007ffe0ff */
[C---:B-1----:R-:W-:Y:S01]  /*91c0*/  LEA R3, R0.reuse, R3, 0x7 ;  /* 0x0000000300037211 */ /* 0x042fe200078e38ff */
[----:B------:R-:W-:Y:S01]  /*91d0*/  IMAD R2, R9, c[0x0][0x388], RZ ;  /* 0x0000e20009027a24 */ /* 0x000fe200078e02ff */
[----:B------:R-:W-:Y:S01]  /*91e0*/  LEA R7, R0, R7, 0x7 ;  /* 0x0000000700077211 */ /* 0x000fe200078e38ff */
[----:B------:R-:W-:Y:S01]  /*91f0*/  IMAD R5, R10, c[0x0][0x3e4], R5 ;  /* 0x0000f9000a057a24 */ /* 0x000fe200078e0205 */
[----:B------:R-:W-:Y:S01]  /*9200*/  SHF.L.U32 R11, R4, 0x1, RZ ;  /* 0x00000001040b7819 */ /* 0x000fe200000006ff */
[----:B------:R-:W-:Y:S01]  /*9210*/  IMAD.WIDE.U32 R30, R10, c[0x0][0x3e0], R30 ;  /* 0x0000f8000a1e7a25 */ /* 0x000fe200078e001e */
[----:B------:R-:W-:-:S02]  /*9220*/  IADD3 R9, R3, 0x8, RZ ;  /* 0x0000000803097810 */ /* 0x000fc40007ffe0ff */
[----:B------:R-:W-:Y:S01]  /*9230*/  IADD3 R4, R11, 0x80, RZ ;  /* 0x000000800b047810 */ /* 0x000fe20007ffe0ff */
[----:B------:R-:W-:Y:S01]  /*9240*/  @P0 IMAD.HI.U32 R0, R7, c[0x0][0x4ec], RZ ;  /* 0x00013b0007000a27 */ /* 0x000fe200078e00ff */
[-C--:B------:R-:W-:Y:S02]  /*9250*/  ISETP.GE.OR P5, PT, R9, R2.reuse, P3 ;  /* 0x000000020900720c */ /* 0x080fe40001fa6670 */
[C---:B------:R-:W-:Y:S02]  /*9260*/  IADD3 R9, R3.reuse, 0x40, RZ ;  /* 0x0000004003097810 */ /* 0x040fe40007ffe0ff */
[C---:B------:R-:W-:Y:S02]  /*9270*/  ISETP.GE.OR P6, PT, R3.reuse, R2, P3 ;  /* 0x000000020300720c */ /* 0x040fe40001fc6670 */
[----:B------:R-:W-:Y:S02]  /*9280*/  IADD3 R3, R3, 0x48, RZ ;  /* 0x0000004803037810 */ /* 0x000fe40007ffe0ff */
[----:B------:R-:W-:-:S02]  /*9290*/  IADD3 R31, R31, R5, RZ ;  /* 0x000000051f1f7210 */ /* 0x000fc40007ffe0ff */
[----:B------:R-:W-:Y:S02]  /*92a0*/  IADD3 R13, R11, 0x70, RZ ;  /* 0x000000700b0d7810 */ /* 0x000fe40007ffe0ff */
[----:B------:R-:W-:Y:S02]  /*92b0*/  MOV R5, R7 ;  /* 0x0000000700057202 */ /* 0x000fe40000000f00 */
[----:B------:R-:W-:Y:S02]  /*92c0*/  @P4 IADD3 R13, R4, 0x10, RZ ;  /* 0x00000010040d4810 */ /* 0x000fe40007ffe0ff */
[----:B------:R-:W-:Y:S02]  /*92d0*/  @P0 SHF.R.U32.HI R5, RZ, c[0x0][0x4f0], R0 ;  /* 0x00013c00ff050a19 */ /* 0x000fe40000011600 */
[-C--:B------:R-:W-:Y:S02]  /*92e0*/  ISETP.GE.OR P4, PT, R9, R2.reuse, P3 ;  /* 0x000000020900720c */ /* 0x080fe40001f86670 */
[----:B------:R-:W-:-:S02]  /*92f0*/  ISETP.GE.OR P3, PT, R3, R2, P3 ;  /* 0x000000020300720c */ /* 0x000fc40001f66670 */
[----:B------:R-:W-:Y:S02]  /*9300*/  SHF.R.S32.HI R3, RZ, 0x1f, R15 ;  /* 0x0000001fff037819 */ /* 0x000fe4000001140f */
[C---:B------:R-:W-:Y:S02]  /*9310*/  IADD3 R0, -R5.reuse, RZ, RZ ;  /* 0x000000ff05007210 */ /* 0x040fe40007ffe1ff */
[----:B------:R-:W-:Y:S01]  /*9320*/  IADD3 R8, P0, R5, R24, RZ ;  /* 0x0000001805087210 */ /* 0x000fe20007f1e0ff */
[----:B------:R-:W-:Y:S01]  /*9330*/  IMAD R4, R3, c[0x0][0x3d8], RZ ;  /* 0x0000f60003047a24 */ /* 0x000fe200078e02ff */
[----:B------:R-:W-:Y:S01]  /*9340*/  SHF.R.S32.HI R3, RZ, 0x1f, R5 ;  /* 0x0000001fff037819 */ /* 0x000fe20000011405 */
[----:B------:R-:W-:Y:S01]  /*9350*/  IMAD R7, R0, c[0x0][0x4e8], R7 ;  /* 0x00013a0000077a24 */ /* 0x000fe200078e0207 */
[----:B------:R-:W-:Y:S02]  /*9360*/  MOV R5, 0x20 ;  /* 0x0000002000057802 */ /* 0x000fe40000000f00 */
[----:B------:R-:W-:-:S02]  /*9370*/  IADD3.X R9, R3, R25, R21, P0, !PT ;  /* 0x0000001903097210 */ /* 0x000fc400007fe415 */
[----:B------:R-:W-:Y:S01]  /*9380*/  SHF.R.S32.HI R3, RZ, 0x1f, R7 ;  /* 0x0000001fff037819 */ /* 0x000fe20000011407 */
[C---:B------:R-:W-:Y:S01]  /*9390*/  FMUL.FTZ R193, R14.reuse, R193 ;  /* 0x000000c10ec17220 */ /* 0x040fe20000410000 */
[----:B------:R-:W-:Y:S01]  /*93a0*/  SEL R0, R5, 0xffffffe0, !P1 ;  /* 0xffffffe005007807 */ /* 0x000fe20004800000 */
[C---:B------:R-:W-:Y:S02]  /*93b0*/  FMUL.FTZ R192, R14.reuse, R192 ;  /* 0x000000c00ec07220 */ /* 0x040fe40000410000 */
[C---:B------:R-:W-:Y:S02]  /*93c0*/  FMUL.FTZ R181, R14.reuse, R181 ;  /* 0x000000b50eb57220 */ /* 0x040fe40000410000 */
[----:B------:R-:W-:Y:S01]  /*93d0*/  FMUL.FTZ R180, R14, R180 ;  /* 0x000000b40eb47220 */ /* 0x000fe20000410000 */
[----:B------:R-:W-:Y:S01]  /*93e0*/  IADD3 R5, R11, R0, RZ ;  /* 0x000000000b057210 */ /* 0x000fe20007ffe0ff */
[----:B------:R-:W-:Y:S01]  /*93f0*/  IMAD R6, R3, c[0x0][0x488], RZ ;  /* 0x0001220003067a24 */ /* 0x000fe200078e02ff */
[----:B------:R-:W-:Y:S01]  /*9400*/  IADD3 R3, R0, R13, RZ ;  /* 0x0000000d00037210 */ /* 0x000fe20007ffe0ff */
[C---:B------:R-:W-:Y:S01]  /*9410*/  FMUL.FTZ R69, R14.reuse, R69 ;  /* 0x000000450e457220 */ /* 0x040fe20000410000 */
[----:B------:R-:W-:Y:S01]  /*9420*/  F2FP.PACK_AB R192, R193, R192 ;  /* 0x000000c0c1c0723e */ /* 0x000fe200000000ff */
[C---:B------:R-:W-:Y:S01]  /*9430*/  FMUL.FTZ R68, R14.reuse, R68 ;  /* 0x000000440e447220 */ /* 0x040fe20000410000 */
[----:B------:R-:W-:Y:S01]  /*9440*/  F2FP.PACK_AB R194, R195, R194 ;  /* 0x000000c2c3c2723e */ /* 0x000fe200000000ff */
[C---:B------:R-:W-:Y:S01]  /*9450*/  FMUL.FTZ R81, R14.reuse, R81 ;  /* 0x000000510e517220 */ /* 0x040fe20000410000 */
[----:B------:R-:W-:Y:S01]  /*9460*/  MOV R0, 0x40 ;  /* 0x0000004000007802 */ /* 0x000fe20000000f00 */
[----:B------:R-:W-:Y:S01]  /*9470*/  FMUL.FTZ R80, R14, R80 ;  /* 0x000000500e507220 */ /* 0x000fe20000410000 */
[----:B------:R-:W-:-:S02]  /*9480*/  F2FP.PACK_AB R180, R181, R180 ;  /* 0x000000b4b5b4723e */ /* 0x000fc400000000ff */
[----:B------:R-:W-:Y:S01]  /*9490*/  F2FP.PACK_AB R182, R183, R182 ;  /* 0x000000b6b7b6723e */ /* 0x000fe200000000ff */
[C---:B------:R-:W-:Y:S01]  /*94a0*/  FMUL.FTZ R85, R14.reuse, R85 ;  /* 0x000000550e557220 */ /* 0x040fe20000410000 */
[----:B------:R-:W-:Y:S01]  /*94b0*/  F2FP.PACK_AB R188, R189, R188 ;  /* 0x000000bcbdbc723e */ /* 0x000fe200000000ff */
[C---:B------:R-:W-:Y:S01]  /*94c0*/  FMUL.FTZ R84, R14.reuse, R84 ;  /* 0x000000540e547220 */ /* 0x040fe20000410000 */
[----:B------:R-:W-:Y:S01]  /*94d0*/  F2FP.PACK_AB R190, R191, R190 ;  /* 0x000000bebfbe723e */ /* 0x000fe200000000ff */
[C---:B------:R-:W-:Y:S01]  /*94e0*/  FMUL.FTZ R97, R14.reuse, R97 ;  /* 0x000000610e617220 */ /* 0x040fe20000410000 */
[----:B------:R-:W-:Y:S01]  /*94f0*/  F2FP.PACK_AB R184, R185, R184 ;  /* 0x000000b8b9b8723e */ /* 0x000fe200000000ff */
[----:B------:R-:W-:Y:S01]  /*9500*/  FMUL.FTZ R96, R14, R96 ;  /* 0x000000600e607220 */ /* 0x000fe20000410000 */
[----:B------:R-:W-:Y:S01]  /*9510*/  F2FP.PACK_AB R186, R187, R186 ;  /* 0x000000babbba723e */ /* 0x000fe200000000ff */
[----:B------:R-:W-:Y:S01]  /*9520*/  STS [R11+0x80], R192 ;  /* 0x000080c00b007388 */ /* 0x000fe20000000800 */
[----:B------:R-:W-:-:S02]  /*9530*/  F2FP.PACK_AB R68, R69, R68 ;  /* 0x000000444544723e */ /* 0x000fc400000000ff */
[----:B------:R-:W-:Y:S01]  /*9540*/  F2FP.PACK_AB R70, R71, R70 ;  /* 0x000000464746723e */ /* 0x000fe200000000ff */
[----:B------:R-:W-:Y:S01]  /*9550*/  STS [R11+0x480], R194 ;  /* 0x000480c20b007388 */ /* 0x000fe20000000800 */
[----:B------:R-:W-:Y:S02]  /*9560*/  SEL R0, R0, 0xffffffc0, !P2 ;  /* 0xffffffc000007807 */ /* 0x000fe40005000000 */
[----:B------:R-:W-:Y:S01]  /*9570*/  F2FP.PACK_AB R80, R81, R80 ;  /* 0x000000505150723e */ /* 0x000fe200000000ff */
[----:B------:R-:W-:Y:S01]  /*9580*/  STS [R13], R180 ;  /* 0x000000b40d007388 */ /* 0x000fe20000000800 */
[----:B------:R-:W-:Y:S01]  /*9590*/  F2FP.PACK_AB R82, R83, R82 ;  /* 0x000000525352723e */ /* 0x000fe200000000ff */
[C---:B------:R-:W-:Y:S01]  /*95a0*/  FMUL.FTZ R101, R14.reuse, R101 ;  /* 0x000000650e657220 */ /* 0x040fe20000410000 */
[----:B------:R-:W-:Y:S01]  /*95b0*/  F2FP.PACK_AB R72, R73, R72 ;  /* 0x000000484948723e */ /* 0x000fe200000000ff */
[----:B------:R-:W-:Y:S01]  /*95c0*/  STS [R13+0x400], R182 ;  /* 0x000400b60d007388 */ /* 0x000fe20000000800 */
[----:B------:R-:W-:Y:S01]  /*95d0*/  FMUL.FTZ R100, R14, R100 ;  /* 0x000000640e647220 */ /* 0x000fe20000410000 */
[----:B------:R-:W-:Y:S01]  /*95e0*/  F2FP.PACK_AB R76, R77, R76 ;  /* 0x0000004c4d4c723e */ /* 0x000fe200000000ff */
[----:B------:R-:W-:Y:S01]  /*95f0*/  IMAD R4, R15, c[0x0][0x3dc], R4 ;  /* 0x0000f7000f047a24 */ /* 0x000fe200078e0204 */
[----:B------:R-:W-:Y:S01]  /*9600*/  F2FP.PACK_AB R78, R79, R78 ;  /* 0x0000004e4f4e723e */ /* 0x000fe200000000ff */
[----:B------:R-:W-:Y:S01]  /*9610*/  IMAD.WIDE.U32 R16, R15, c[0x0][0x3d8], R30 ;  /* 0x0000f6000f107a25 */ /* 0x000fe200078e001e */
[----:B------:R-:W-:Y:S01]  /*9620*/  STS [R11+0x2080], R188 ;  /* 0x002080bc0b007388 */ /* 0x000fe20000000800 */
[----:B------:R-:W-:-:S02]  /*9630*/  F2FP.PACK_AB R84, R85, R84 ;  /* 0x000000545554723e */ /* 0x000fc400000000ff */
[C---:B------:R-:W-:Y:S01]  /*9640*/  FMUL.FTZ R113, R14.reuse, R113 ;  /* 0x000000710e717220 */ /* 0x040fe20000410000 */
[----:B------:R-:W-:Y:S01]  /*9650*/  STS [R11+0x2480], R190 ;  /* 0x002480be0b007388 */ /* 0x000fe20000000800 */
[----:B------:R-:W-:Y:S01]  /*9660*/  FMUL.FTZ R112, R14, R112 ;  /* 0x000000700e707220 */ /* 0x000fe20000410000 */
[----:B------:R-:W-:Y:S02]  /*9670*/  F2FP.PACK_AB R86, R87, R86 ;  /* 0x000000565756723e */ /* 0x000fe400000000ff */
[----:B------:R-:W-:Y:S01]  /*9680*/  STS [R13+0x2000], R184 ;  /* 0x002000b80d007388 */ /* 0x000fe20000000800 */
[----:B------:R-:W-:Y:S02]  /*9690*/  IADD3 R15, R11, R0, RZ ;  /* 0x000000000b0f7210 */ /* 0x000fe40007ffe0ff */
[----:B------:R-:W-:Y:S01]  /*96a0*/  F2FP.PACK_AB R96, R97, R96 ;  /* 0x000000606160723e */ /* 0x000fe200000000ff */
[----:B------:R-:W-:Y:S01]  /*96b0*/  STS [R13+0x2400], R186 ;  /* 0x002400ba0d007388 */ /* 0x000fe20000000800 */
[----:B------:R-:W-:-:S02]  /*96c0*/  F2FP.PACK_AB R98, R99, R98 ;  /* 0x000000626362723e */ /* 0x000fc400000000ff */
[----:B------:R-:W-:Y:S01]  /*96d0*/  IADD3 R21, R0, R13, RZ ;  /* 0x0000000d00157210 */ /* 0x000fe20007ffe0ff */
[----:B------:R-:W-:Y:S01]  /*96e0*/  STS [R5+0x80], R68 ;  /* 0x0000804405007388 */ /* 0x000fe20000000800 */
[----:B------:R-:W-:Y:S01]  /*96f0*/  F2FP.PACK_AB R88, R89, R88 ;  /* 0x000000585958723e */ /* 0x000fe200000000ff */
[C---:B------:R-:W-:Y:S01]  /*9700*/  FMUL.FTZ R117, R14.reuse, R117 ;  /* 0x000000750e757220 */ /* 0x040fe20000410000 */
[----:B------:R-:W-:Y:S01]  /*9710*/  F2FP.PACK_AB R90, R91, R90 ;  /* 0x0000005a5b5a723e */ /* 0x000fe200000000ff */
[----:B------:R-:W-:Y:S01]  /*9720*/  STS [R5+0x480], R70 ;  /* 0x0004804605007388 */ /* 0x000fe20000000800 */
[C---:B------:R-:W-:Y:S01]  /*9730*/  FMUL.FTZ R116, R14.reuse, R116 ;  /* 0x000000740e747220 */ /* 0x040fe20000410000 */
[----:B------:R-:W-:Y:S02]  /*9740*/  F2FP.PACK_AB R92, R93, R92 ;  /* 0x0000005c5d5c723e */ /* 0x000fe400000000ff */
[----:B------:R-:W-:Y:S01]  /*9750*/  STS [R3], R80 ;  /* 0x0000005003007388 */ /* 0x000fe20000000800 */
[----:B------:R-:W-:Y:S01]  /*9760*/  F2FP.PACK_AB R94, R95, R94 ;  /* 0x0000005e5f5e723e */ /* 0x000fe200000000ff */
[----:B------:R-:W-:-:S02]  /*9770*/  FMUL.FTZ R129, R14, R129 ;  /* 0x000000810e817220 */ /* 0x000fc40000410000 */
[----:B------:R-:W-:Y:S01]  /*9780*/  STS [R3+0x400], R82 ;  /* 0x0004005203007388 */ /* 0x000fe20000000800 */
[----:B------:R-:W-:Y:S01]  /*9790*/  FMUL.FTZ R128, R14, R128 ;  /* 0x000000800e807220 */ /* 0x000fe20000410000 */
[----:B------:R-:W-:Y:S02]  /*97a0*/  F2FP.PACK_AB R100, R101, R100 ;  /* 0x000000646564723e */ /* 0x000fe400000000ff */
[----:B------:R-:W-:Y:S01]  /*97b0*/  STS [R5+0x2080], R72 ;  /* 0x0020804805007388 */ /* 0x000fe20000000800 */
[----:B------:R-:W-:Y:S02]  /*97c0*/  F2FP.PACK_AB R102, R103, R102 ;  /* 0x000000666766723e */ /* 0x000fe400000000ff */
[----:B------:R-:W-:Y:S01]  /*97d0*/  IADD3 R25, R0, R5, RZ ;  /* 0x0000000500197210 */ /* 0x000fe20007ffe0ff */
[----:B------:R-:W-:Y:S01]  /*97e0*/  STS [R5+0x2480], R74 ;  /* 0x0024804a05007388 */ /* 0x000fe20000000800 */
[----:B------:R-:W-:Y:S02]  /*97f0*/  F2FP.PACK_AB R112, R113, R112 ;  /* 0x000000707170723e */ /* 0x000fe400000000ff */
[----:B------:R-:W-:Y:S01]  /*9800*/  F2FP.PACK_AB R114, R115, R114 ;  /* 0x000000727372723e */ /* 0x000fe200000000ff */
[----:B------:R-:W-:Y:S01]  /*9810*/  STS [R3+0x2000], R76 ;  /* 0x0020004c03007388 */ /* 0x000fe20000000800 */
[----:B------:R-:W-:-:S03]  /*9820*/  IADD3 R29, R3, R0, RZ ;  /* 0x00000000031d7210 */ /* 0x000fc60007ffe0ff */
[----:B------:R-:W-:Y:S01]  /*9830*/  STS [R3+0x2400], R78 ;  /* 0x0024004e03007388 */ /* 0x000fe20000000800 */
[----:B------:R-:W-:Y:S01]  /*9840*/  F2FP.PACK_AB R104, R105, R104 ;  /* 0x000000686968723e */ /* 0x000fe200000000ff */
[C---:B------:R-:W-:Y:S01]  /*9850*/  FMUL.FTZ R133, R14.reuse, R133 ;  /* 0x000000850e857220 */ /* 0x040fe20000410000 */
[----:B------:R-:W-:Y:S01]  /*9860*/  F2FP.PACK_AB R106, R107, R106 ;  /* 0x0000006a6b6a723e */ /* 0x000fe200000000ff */
[----:B------:R-:W-:Y:S01]  /*9870*/  STS [R15+0x80], R84 ;  /* 0x000080540f007388 */ /* 0x000fe20000000800 */
[C---:B------:R-:W-:Y:S01]  /*9880*/  FMUL.FTZ R132, R14.reuse, R132 ;  /* 0x000000840e847220 */ /* 0x040fe20000410000 */
[----:B------:R-:W-:Y:S02]  /*9890*/  F2FP.PACK_AB R108, R109, R108 ;  /* 0x0000006c6d6c723e */ /* 0x000fe400000000ff */
[----:B------:R-:W-:Y:S01]  /*98a0*/  STS [R15+0x480], R86 ;  /* 0x000480560f007388 */ /* 0x000fe20000000800 */
[----:B------:R-:W-:Y:S01]  /*98b0*/  F2FP.PACK_AB R110, R111, R110 ;  /* 0x0000006e6f6e723e */ /* 0x000fe200000000ff */
[----:B------:R-:W-:-:S02]  /*98c0*/  FMUL.FTZ R145, R14, R145 ;  /* 0x000000910e917220 */ /* 0x000fc40000410000 */
[----:B------:R-:W-:Y:S01]  /*98d0*/  STS [R21], R96 ;  /* 0x0000006015007388 */ /* 0x000fe20000000800 */
[----:B------:R-:W-:Y:S01]  /*98e0*/  FMUL.FTZ R144, R14, R144 ;  /* 0x000000900e907220 */ /* 0x000fe20000410000 */
[----:B------:R-:W-:Y:S02]  /*98f0*/  F2FP.PACK_AB R116, R117, R116 ;  /* 0x000000747574723e */ /* 0x000fe400000000ff */
        /* <DEDUP_REMOVED lines=9> */
[----:B------:R-:W-:Y:S01]  /*9990*/  F2FP.PACK_AB R122, R123, R122 ;  /* 0x0000007a7b7a723e */ /* 0x000fe200000000ff */
[C---:B------:R-:W-:Y:S02]  /*99a0*/  FMUL.FTZ R149, R14.reuse, R149 ;  /* 0x000000950e957220 */ /* 0x040fe40000410000 */
        /* <DEDUP_REMOVED lines=24> */
[----:B------:R-:W-:Y:S01]  /*9b30*/  FMUL.FTZ R177, R14, R177 ;  /* 0x000000b10eb17220 */ /* 0x000fe20000410000 */
[----:B------:R-:W-:Y:S01]  /*9b40*/  F2FP.PACK_AB R142, R143, R142 ;  /* 0x0000008e8f8e723e */ /* 0x000fe200000000ff */
[----:B------:R-:W-:Y:S01]  /*9b50*/  IMAD.WIDE.U32 R8, R7, c[0x0][0x488], R8 ;  /* 0x0001220007087a25 */ /* 0x000fe200078e0008 */
[----:B------:R-:W-:Y:S01]  /*9b60*/  STS [R13+0x4000], R128 ;  /* 0x004000800d007388 */ /* 0x000fe20000000800 */
[----:B------:R-:W-:-:S02]  /*9b70*/  F2FP.PACK_AB R148, R149, R148 ;  /* 0x000000949594723e */ /* 0x000fc400000000ff */
[----:B------:R-:W-:Y:S01]  /*9b80*/  IMAD R6, R7, c[0x0][0x48c], R6 ;  /* 0x0001230007067a24 */ /* 0x000fe200078e0206 */
[----:B------:R-:W-:Y:S01]  /*9b90*/  STS [R13+0x4400], R130 ;  /* 0x004400820d007388 */ /* 0x000fe20000000800 */
        /* <DEDUP_REMOVED lines=17> */
[----:B------:R-:W-:Y:S02]  /*9cb0*/  F2FP.PACK_AB R166, R167, R166 ;  /* 0x000000a6a7a6723e */ /* 0x000fe400000000ff */
[----:B------:R-:W-:Y:S01]  /*9cc0*/  LEA R7, P0, R8, c[0x0][0x450], 0x2 ;  /* 0x0001140008077a11 */ /* 0x000fe200078010ff */
[----:B------:R-:W-:Y:S01]  /*9cd0*/  STS [R5+0x6080], R136 ;  /* 0x0060808805007388 */ /* 0x000fe20000000800 */
[----:B------:R-:W-:-:S03]  /*9ce0*/  IADD3 R9, R9, R6, RZ ;  /* 0x0000000609097210 */ /* 0x000fc60007ffe0ff */
[----:B------:R-:W-:Y:S01]  /*9cf0*/  STS [R5+0x6480], R138 ;  /* 0x0064808a05007388 */ /* 0x000fe20000000800 */
[----:B------:R-:W-:Y:S02]  /*9d00*/  F2FP.PACK_AB R14, R177, R14 ;  /* 0x0000000eb10e723e */ /* 0x000fe400000000ff */
[----:B------:R-:W-:Y:S01]  /*9d10*/  F2FP.PACK_AB R178, R179, R178 ;  /* 0x000000b2b3b2723e */ /* 0x000fe200000000ff */
[----:B------:R-:W-:Y:S01]  /*9d20*/  STS [R3+0x6000], R140 ;  /* 0x0060008c03007388 */ /* 0x000fe20000000800 */
[----:B------:R-:W-:-:S03]  /*9d30*/  F2FP.PACK_AB R168, R169, R168 ;  /* 0x000000a8a9a8723e */ /* 0x000fc600000000ff */
[----:B------:R2:W-:Y:S01]  /*9d40*/  STS [R3+0x6400], R142 ;  /* 0x0064008e03007388 */ /* 0x0005e20000000800 */
[----:B------:R-:W-:-:S03]  /*9d50*/  F2FP.PACK_AB R170, R171, R170 ;  /* 0x000000aaabaa723e */ /* 0x000fc600000000ff */
[----:B------:R-:W-:Y:S01]  /*9d60*/  STS [R15+0x4080], R148 ;  /* 0x004080940f007388 */ /* 0x000fe20000000800 */
[----:B------:R-:W-:-:S03]  /*9d70*/  F2FP.PACK_AB R174, R175, R174 ;  /* 0x000000aeafae723e */ /* 0x000fc600000000ff */
[----:B------:R-:W-:Y:S01]  /*9d80*/  STS [R15+0x4480], R150 ;  /* 0x004480960f007388 */ /* 0x000fe20000000800 */
[----:B------:R-:W-:-:S03]  /*9d90*/  LEA.HI.X R9, R8, c[0x0][0x454], R9, 0x2, P0 ;  /* 0x0001150008097a11 */ /* 0x000fc600000f1409 */
        /* <DEDUP_REMOVED lines=25> */
[----:B---3--:R-:W-:Y:S04]  /*9f30*/  @!P5 ST.E [R12.64], R26 ;  /* 0x0000001a0c00d985 */ /* 0x008fe8000c101916 */
[----:B----4-:R-:W-:Y:S04]  /*9f40*/  @!P4 ST.E [R10.64], R23 ;  /* 0x000000170a00c985 */ /* 0x010fe8000c101916 */
[----:B------:R1:W-:Y:S04]  /*9f50*/  @!P3 ST.E [R68.64], R19 ;  /* 0x000000134400b985 */ /* 0x0003e8000c101916 */
[----:B------:R2:W3:Y:S04]  /*9f60*/  LDS.128 R64, [R3+0x880] ;  /* 0x0008800003407984 */ /* 0x0004e80000000c00 */
[----:B------:R2:W4:Y:S04]  /*9f70*/  LDS.128 R60, [R3+0x1080] ;  /* 0x00108000033c7984 */ /* 0x0005280000000c00 */
[----:B------:R2:W1:Y:S04]  /*9f80*/  LDS.128 R56, [R3+0x1880] ;  /* 0x0018800003387984 */ /* 0x0004680000000c00 */
        /* <DEDUP_REMOVED lines=12> */
[----:B------:R-:W-:-:S04]  /*a050*/  LEA R0, P0, R16, c[0x0][0x380], 0x1 ;  /* 0x0000e00010007a11 */ /* 0x000fc800078008ff */
[----:B-1----:R-:W-:Y:S02]  /*a060*/  LEA.HI.X R68, R16, c[0x0][0x384], R5, 0x1, P0 ;  /* 0x0000e10010447a11 */ /* 0x002fe400000f0c05 */
[----:B------:R-:W-:Y:S01]  /*a070*/  ISETP.GE.AND P0, PT, R252, R2, PT ;  /* 0x00000002fc00720c */ /* 0x000fe20003f06270 */
[----:B------:R1:W1:Y:S01]  /*a080*/  SHFL.IDX PT, R70, R0, RZ, 0x181f ;  /* 0x00181fff00467589 */ /* 0x00026200000e0000 */
[----:B------:R-:W-:Y:S03]  /*a090*/  BSSY B0, `(.L_x_2471) ;  /* 0x000000e000007945 */ /* 0x000fe60003800000 */
[----:B------:R1:W1:Y:S08]  /*a0a0*/  SHFL.IDX PT, R71, R68, RZ, 0x181f ;  /* 0x00181fff44477589 */ /* 0x00027000000e0000 */
[----:B------:R-:W-:Y:S05]  /*a0b0*/  @P0 BRA `(.L_x_2472) ;  /* 0x000000b000000947 */ /* 0x000fea0003800000 */
[----:B---34-:R-:W3:Y:S01]  /*a0c0*/  LDS.128 R16, [R3+0x80] ;  /* 0x0000800003107984 */ /* 0x018ee20000000c00 */
[----:B-----5:R-:W-:-:S02]  /*a0d0*/  ISETP.GE.AND P0, PT, R75, c[0x0][0x3c8], PT ;  /* 0x0000f2004b007a0c */ /* 0x020fc40003f06270 */
[----:B------:R-:W-:Y:S01]  /*a0e0*/  ISETP.GE.AND P1, PT, R172, c[0x0][0x3c8], PT ;  /* 0x0000f200ac007a0c */ /* 0x000fe20003f26270 */
[----:B------:R-:W4:Y:S10]  /*a0f0*/  LDS.128 R4, [R3+0x4080] ;  /* 0x0040800003047984 */ /* 0x000f340000000c00 */
[----:B------:R-:W-:-:S02]  /*a100*/  @!P0 SHF.R.S32.HI R69, RZ, 0x1f, R75 ;  /* 0x0000001fff458819 */ /* 0x000fc4000001144b */
[----:B-1----:R-:W-:Y:S02]  /*a110*/  @!P1 IMAD.WIDE R72, R172, 0x2, R70 ;  /* 0x00000002ac489825 */ /* 0x002fe400078e0246 */
[----:B------:R-:W-:-:S04]  /*a120*/  @!P0 LEA.HI R69, R69, R75, RZ, 0x3 ;  /* 0x0000004b45458211 */ /* 0x000fc800078f18ff */
[----:B------:R-:W-:-:S05]  /*a130*/  @!P0 LOP3.LUT R69, R69, 0xfffffff8, RZ, 0xc0, !PT ;  /* 0xfffffff845458812 */ /* 0x000fca00078ec0ff */
[----:B------:R-:W-:Y:S01]  /*a140*/  @!P0 IMAD.WIDE R70, R69, 0x2, R70 ;  /* 0x0000000245468825 */ /* 0x000fe200078e0246 */
[----:B---3--:R1:W-:Y:S04]  /*a150*/  @!P1 ST.E.128 [R72.64], R16 ;  /* 0x0000001048009985 */ /* 0x0083e8000c101d16 */
[----:B----4-:R1:W-:Y:S02]  /*a160*/  @!P0 ST.E.128 [R70.64], R4 ;  /* 0x0000000446008985 */ /* 0x0103e4000c101d16 */
.L_x_2472:
[----:B---34-:R-:W-:Y:S05]  /*a170*/  BSYNC B0 ;  /* 0x0000000000007941 */ /* 0x018fea0003800000 */
.L_x_2471:
[----:B--2---:R-:W-:Y:S01]  /*a180*/  IADD3 R3, R252, 0x10, RZ ;  /* 0x00000010fc037810 */ /* 0x004fe20007ffe0ff */
[----:B-1----:R1:W2:Y:S01]  /*a190*/  SHFL.IDX PT, R5, R68, 0x1, 0x181f ;  /* 0x00381f0044057f89 */ /* 0x0022a200000e0000 */
[----:B------:R-:W-:Y:S02]  /*a1a0*/  BSSY B0, `(.L_x_2473) ;  /* 0x000000d000007945 */ /* 0x000fe40003800000 */
[----:B------:R-:W-:Y:S01]  /*a1b0*/  ISETP.GE.AND P0, PT, R3, R2, PT ;  /* 0x000000020300720c */ /* 0x000fe20003f06270 */
[----:B------:R1:W3:-:S12]  /*a1c0*/  SHFL.IDX PT, R4, R0, 0x1, 0x181f ;  /* 0x00381f0000047f89 */ /* 0x0002d800000e0000 */
[----:B------:R-:W-:Y:S05]  /*a1d0*/  @P0 BRA `(.L_x_2474) ;  /* 0x0000009000000947 */ /* 0x000fea0003800000 */
[----:B-----5:R-:W-:Y:S02]  /*a1e0*/  ISETP.GE.AND P0, PT, R75, c[0x0][0x3c8], PT ;  /* 0x0000f2004b007a0c */ /* 0x020fe40003f06270 */
        /* <DEDUP_REMOVED lines=8> */
.L_x_2474:
[----:B------:R-:W-:Y:S05]  /*a270*/  BSYNC B0 ;  /* 0x0000000000007941 */ /* 0x000fea0003800000 */
.L_x_2473:
[----:B------:R-:W-:Y:S01]  /*a280*/  IADD3 R3, R252, 0x20, RZ ;  /* 0x00000020fc037810 */ /* 0x000fe20007ffe0ff */
[----:B--2---:R2:W4:Y:S01]  /*a290*/  SHFL.IDX PT, R5, R68, 0x2, 0x181f ;  /* 0x00581f0044057f89 */ /* 0x00452200000e0000 */
[----:B------:R-:W-:Y:S02]  /*a2a0*/  BSSY B0, `(.L_x_2475) ;  /* 0x000000d000007945 */ /* 0x000fe40003800000 */
[----:B------:R-:W-:Y:S01]  /*a2b0*/  ISETP.GE.AND P0, PT, R3, R2, PT ;  /* 0x000000020300720c */ /* 0x000fe20003f06270 */
[----:B---3--:R2:W3:-:S12]  /*a2c0*/  SHFL.IDX PT, R4, R0, 0x2, 0x181f ;  /* 0x00581f0000047f89 */ /* 0x0084d800000e0000 */
        /* <DEDUP_REMOVED lines=10> */
.L_x_2476:
[----:B------:R-:W-:Y:S05]  /*a370*/  BSYNC B0 ;  /* 0x0000000000007941 */ /* 0x000fea0003800000 */
.L_x_2475:
[----:B------:R-:W-:Y:S01]  /*a380*/  IADD3 R3, R252, 0x30, RZ ;  /* 0x00000030fc037810 */ /* 0x000fe20007ffe0ff */
[----:B---34-:R3:W4:Y:S01]  /*a390*/  SHFL.IDX PT, R5, R68, 0x3, 0x181f ;  /* 0x00781f0044057f89 */ /* 0x01872200000e0000 */
[----:B------:R-:W-:Y:S02]  /*a3a0*/  BSSY B0, `(.L_x_2477) ;  /* 0x000000d000007945 */ /* 0x000fe40003800000 */
[----:B------:R-:W-:Y:S01]  /*a3b0*/  ISETP.GE.AND P0, PT, R3, R2, PT ;  /* 0x000000020300720c */ /* 0x000fe20003f06270 */
[----:B------:R3:W1:-:S12]  /*a3c0*/  SHFL.IDX PT, R4, R0, 0x3, 0x181f ;  /* 0x00781f0000047f89 */ /* 0x00065800000e0000 */
        /* <DEDUP_REMOVED lines=10> */
.L_x_2478:
[----:B------:R-:W-:Y:S05]  /*a470*/  BSYNC B0 ;  /* 0x0000000000007941 */ /* 0x000fea0003800000 */
.L_x_2477:
[----:B------:R-:W-:Y:S01]  /*a480*/  IADD3 R3, R252, 0x40, RZ ;  /* 0x00000040fc037810 */ /* 0x000fe20007ffe0ff */
[----:B-1--4-:R1:W4:Y:S01]  /*a490*/  SHFL.IDX PT, R5, R68, 0x4, 0x181f ;  /* 0x00981f0044057f89 */ /* 0x01232200000e0000 */
[----:B------:R-:W-:Y:S02]  /*a4a0*/  BSSY B0, `(.L_x_2479) ;  /* 0x000000d000007945 */ /* 0x000fe40003800000 */
[----:B------:R-:W-:Y:S01]  /*a4b0*/  ISETP.GE.AND P0, PT, R3, R2, PT ;  /* 0x000000020300720c */ /* 0x000fe20003f06270 */
[----:B------:R1:W2:-:S12]  /*a4c0*/  SHFL.IDX PT, R4, R0, 0x4, 0x181f ;  /* 0x00981f0000047f89 */ /* 0x00029800000e0000 */
        /* <DEDUP_REMOVED lines=10> */
.L_x_2480:
[----:B------:R-:W-:Y:S05]  /*a570*/  BSYNC B0 ;  /* 0x0000000000007941 */ /* 0x000fea0003800000 */
.L_x_2479:
[----:B------:R-:W-:Y:S01]  /*a580*/  IADD3 R3, R252, 0x50, RZ ;  /* 0x00000050fc037810 */ /* 0x000fe20007ffe0ff */
[----:B--2-4-:R2:W4:Y:S01]  /*a590*/  SHFL.IDX PT, R5, R68, 0x5, 0x181f ;  /* 0x00b81f0044057f89 */ /* 0x01452200000e0000 */
        /* <DEDUP_REMOVED lines=13> */
.L_x_2482:
[----:B------:R-:W-:Y:S05]  /*a670*/  BSYNC B0 ;  /* 0x0000000000007941 */ /* 0x000fea0003800000 */
.L_x_2481:
        /* <DEDUP_REMOVED lines=15> */
.L_x_2484:
[----:B------:R-:W-:Y:S05]  /*a770*/  BSYNC B0 ;  /* 0x0000000000007941 */ /* 0x000fea0003800000 */
.L_x_2483:
[----:B------:R-:W-:Y:S01]  /*a780*/  IADD3 R3, R252, 0x70, RZ ;  /* 0x00000070fc037810 */ /* 0x000fe20007ffe0ff */
[----:B--2-4-:R2:W4:Y:S03]  /*a790*/  SHFL.IDX PT, R5, R68, 0x7, 0x181f ;  /* 0x00f81f0044057f89 */ /* 0x01452600000e0000 */
[----:B------:R-:W-:Y:S01]  /*a7a0*/  ISETP.GE.AND P0, PT, R3, R2, PT ;  /* 0x000000020300720c */ /* 0x000fe20003f06270 */
[----:B------:R2:W1:-:S12]  /*a7b0*/  SHFL.IDX PT, R4, R0, 0x7, 0x181f ;  /* 0x00f81f0000047f89 */ /* 0x00045800000e0000 */
[----:B------:R-:W-:Y:S05]  /*a7c0*/  @P0 EXIT ;  /* 0x000000000000094d */ /* 0x000fea0003800000 */
[----:B-----5:R-:W-:-:S13]  /*a7d0*/  ISETP.GE.AND P0, PT, R172, c[0x0][0x3c8], PT ;  /* 0x0000f200ac007a0c */ /* 0x020fda0003f06270 */
[----:B-1--4-:R-:W-:-:S05]  /*a7e0*/  @!P0 IMAD.WIDE R2, R172, 0x2, R4 ;  /* 0x00000002ac028825 */ /* 0x012fca00078e0204 */
[----:B------:R1:W-:Y:S01]  /*a7f0*/  @!P0 ST.E.128 [R2.64], R40 ;  /* 0x0000002802008985 */ /* 0x0003e2000c101d16 */
[----:B------:R-:W-:-:S13]  /*a800*/  ISETP.GE.AND P0, PT, R75, c[0x0][0x3c8], PT ;  /* 0x0000f2004b007a0c */ /* 0x000fda0003f06270 */
[----:B------:R-:W-:Y:S05]  /*a810*/  @P0 EXIT ;  /* 0x000000000000094d */ /* 0x000fea0003800000 */
[----:B--23--:R-:W-:-:S04]  /*a820*/  SHF.R.S32.HI R0, RZ, 0x1f, R75 ;  /* 0x0000001fff007819 */ /* 0x00cfc8000001144b */
[----:B------:R-:W-:-:S04]  /*a830*/  LEA.HI R0, R0, R75, RZ, 0x3 ;  /* 0x0000004b00007211 */ /* 0x000fc800078f18ff */
[----:B-1----:R-:W-:-:S05]  /*a840*/  LOP3.LUT R3, R0, 0xfffffff8, RZ, 0xc0, !PT ;  /* 0xfffffff800037812 */ /* 0x002fca00078ec0ff */
[----:B------:R-:W-:-:S05]  /*a850*/  IMAD.WIDE R4, R3, 0x2, R4 ;  /* 0x0000000203047825 */ /* 0x000fca00078e0204 */
[----:B------:R-:W-:Y:S01]  /*a860*/  ST.E.128 [R4.64], R8 ;  /* 0x0000000804007985 */ /* 0x000fe2000c101d16 */
[----:B------:R-:W-:Y:S05]  /*a870*/  EXIT ;  /* 0x000000000000794d */ /* 0x000fea0003800000 */
.L_x_2485:
        /* <DEDUP_REMOVED lines=16> */
.L_x_3572:


//--------------------- .text._ZN7cutlass13device_kernelIN5flash19enable_sm80_to_sm89INS1_16FlashAttnFwdSm80INS1_25CollectiveMainloopFwdSm80ILi4ELi1ELb0EN4cute5tupleIJNS5_1CILi128EEENS7_ILi64EEES8_EEELi128ENS_6half_tEfNS_4arch4Sm80ELb0ELb0ELb0ELb1ELb0ELb0ELb1ELb0EEENS1_21CollectiveEpilogueFwdINS6_IJS8_S8_S9_EEENS6_IJNS7_ILi1EEESH_SH_EEESB_SD_Li128ELb1ELb1ELb0ELb0EEENS1_19SingleTileSchedulerILb1ELb0ELb1ELi128EEEEEEEEEvNT_6ParamsE --------------------------
	.section	.text._ZN7cutlass13device_kernelIN5flash19enable_sm80_to_sm89INS1_16FlashAttnFwdSm80INS1_25CollectiveMainloopFwdSm80ILi4ELi1ELb0EN4cute5tupleIJNS5_1CILi128EEENS7_ILi64EEES8_EEELi128ENS_6half_tEfNS_4arch4Sm80ELb0ELb0ELb0ELb1ELb0ELb0ELb1ELb0EEENS1_21CollectiveEpilogueFwdINS6_IJS8_S8_S9_EEENS6_IJNS7_ILi1EEESH_SH_EEESB_SD_Li128ELb1ELb1ELb0ELb0EEENS1_19SingleTileSchedulerILb1ELb0ELb1ELi128EEEEEEEEEvNT_6ParamsE,"ax",@progbits
	.sectioninfo	@"SHI_REGISTERS=255"
	.align	128
.text._ZN7cutlass13device_kernelIN5flash19enable_sm80_to_sm89INS1_16FlashAttnFwdSm80INS1_25CollectiveMainloopFwdSm80ILi4ELi1ELb0EN4cute5tupleIJNS5_1CILi128EEENS7_ILi64EEES8_EEELi128ENS_6half_tEfNS_4arch4Sm80ELb0ELb0ELb0ELb1ELb0ELb0ELb1ELb0EEENS1_21CollectiveEpilogueFwdINS6_IJS8_S8_S9_EEENS6_IJNS7_ILi1EEESH_SH_EEESB_SD_Li128ELb1ELb1ELb0ELb0EEENS1_19SingleTileSchedulerILb1ELb0ELb1ELi128EEEEEEEEEvNT_6ParamsE:
        .type           _ZN7cutlass13device_kernelIN5flash19enable_sm80_to_sm89INS1_16FlashAttnFwdSm80INS1_25CollectiveMainloopFwdSm80ILi4ELi1ELb0EN4cute5tupleIJNS5_1CILi128EEENS7_ILi64EEES8_EEELi128ENS_6half_tEfNS_4arch4Sm80ELb0ELb0ELb0ELb1ELb0ELb0ELb1ELb0EEENS1_21CollectiveEpilogueFwdINS6_IJS8_S8_S9_EEENS6_IJNS7_ILi1EEESH_SH_EEESB_SD_Li128ELb1ELb1ELb0ELb0EEENS1_19SingleTileSchedulerILb1ELb0ELb1ELi128EEEEEEEEEvNT_6ParamsE,@function
        .size           _ZN7cutlass13device_kernelIN5flash19enable_sm80_to_sm89INS1_16FlashAttnFwdSm80INS1_25CollectiveMainloopFwdSm80ILi4ELi1ELb0EN4cute5tupleIJNS5_1CILi128EEENS7_ILi64EEES8_EEELi128ENS_6half_tEfNS_4arch4Sm80ELb0ELb0ELb0ELb1ELb0ELb0ELb1ELb0EEENS1_21CollectiveEpilogueFwdINS6_IJS8_S8_S9_EEENS6_IJNS7_ILi1EEESH_SH_EEESB_SD_Li128ELb1ELb1ELb0ELb0EEENS1_19SingleTileSchedulerILb1ELb0ELb1ELi128EEEEEEEEEvNT_6ParamsE,(.L_x_3573 - _ZN7cutlass13device_kernelIN5flash19enable_sm80_to_sm89INS1_16FlashAttnFwdSm80INS1_25CollectiveMainloopFwdSm80ILi4ELi1ELb0EN4cute5tupleIJNS5_1CILi128EEENS7_ILi64EEES8_EEELi128ENS_6half_tEfNS_4arch4Sm80ELb0ELb0ELb0ELb1ELb0ELb0ELb1ELb0EEENS1_21CollectiveEpilogueFwdINS6_IJS8_S8_S9_EEENS6_IJNS7_ILi1EEESH_SH_EEESB_SD_Li128ELb1ELb1ELb0ELb0EEENS1_19SingleTileSchedulerILb1ELb0ELb1ELi128EEEEEEEEEvNT_6ParamsE)
        .other          _ZN7cutlass13device_kernelIN5flash19enable_sm80_to_sm89INS1_16FlashAttnFwdSm80INS1_25CollectiveMainloopFwdSm80ILi4ELi1ELb0EN4cute5tupleIJNS5_1CILi128EEENS7_ILi64EEES8_EEELi128ENS_6half_tEfNS_4arch4Sm80ELb0ELb0ELb0ELb1ELb0ELb0ELb1ELb0EEENS1_21CollectiveEpilogueFwdINS6_IJS8_S8_S9_EEENS6_IJNS7_ILi1EEESH_SH_EEESB_SD_Li128ELb1ELb1ELb0ELb0EEENS1_19SingleTileSchedulerILb1ELb0ELb1ELi128EEEEEEEEEvNT_6ParamsE,@"STO_CUDA_ENTRY STV_DEFAULT"
_ZN7cutlass13device_kernelIN5flash19enable_sm80_to_sm89INS1_16FlashAttnFwdSm80INS1_25CollectiveMainloopFwdSm80ILi4ELi1ELb0EN4cute5tupleIJNS5_1CILi128EEENS7_ILi64EEES8_EEELi128ENS_6half_tEfNS_4arch4Sm80ELb0ELb0ELb0ELb1ELb0ELb0ELb1ELb0EEENS1_21CollectiveEpilogueFwdINS6_IJS8_S8_S9_EEENS6_IJNS7_ILi1EEESH_SH_EEESB_SD_Li128ELb1ELb1ELb0ELb0EEENS1_19SingleTileSchedulerILb1ELb0ELb1ELi128EEEEEEEEEvNT_6ParamsE:
        /* <DEDUP_REMOVED lines=17> */
.L_x_2487:
        /* <DEDUP_REMOVED lines=8> */
.L_x_2489:
[----:B------:R-:W-:-:S05]  /*0190*/  MOV R0, c[0x0][0x54c] ;  /* 0x0001530000007a02 */ /* 0x000fca0000000f00 */
.L_x_2488:
[----:B-----5:R-:W-:Y:S01]  /*01a0*/  IMAD R0, R0, c[0x0][0x548], RZ ;  /* 0x0001520000007a24 */ /* 0x020fe200078e02ff */
[----:B-1----:R-:W-:-:S04]  /*01b0*/  SHF.L.U32 R2, R32, 0x7, RZ ;  /* 0x0000000720027819 */ /* 0x002fc800000006ff */
[----:B------:R-:W-:-:S04]  /*01c0*/  ISETP.GE.AND P0, PT, R2, R0, PT ;  /* 0x000000000200720c */ /* 0x000fc80003f06270 */
[----:B------:R-:W-:-:S05]  /*01d0*/  SEL R0, R5, 0xffffffff, !P0 ;  /* 0xffffffff05007807 */ /* 0x000fca0004000000 */
[----:B------:R1:W-:Y:S01]  /*01e0*/  STL [R1+0x40], R0 ;  /* 0x0000400001007387 */ /* 0x0003e20000100800 */
[----:B------:R-:W-:Y:S05]  /*01f0*/  BRA `(.L_x_2490) ;  /* 0x0000013000007947 */ /* 0x000fea0003800000 */
.L_x_2486:
[----:B---3--:R-:W-:-:S04]  /*0200*/  ISETP.NE.U32.AND P0, PT, RZ, c[0x0][0x568], PT ;  /* 0x00015a00ff007a0c */ /* 0x008fc80003f05070 */
[----:B------:R-:W-:-:S13]  /*0210*/  ISETP.NE.AND.EX P0, PT, RZ, c[0x0][0x56c], PT, P0 ;  /* 0x00015b00ff007a0c */ /* 0x000fda0003f05300 */
[----:B------:R-:W-:Y:S05]  /*0220*/  @!P0 BRA `(.L_x_2491) ;  /* 0x0000002000008947 */ /* 0x000fea0003800000 */
[----:B------:R1:W5:Y:S01]  /*0230*/  LDG.E R0, [R2.64] ;  /* 0x0000001002007981 */ /* 0x000362000c1e1900 */
[----:B------:R-:W-:Y:S05]  /*0240*/  BRA `(.L_x_2492) ;  /* 0x0000009000007947 */ /* 0x000fea0003800000 */
.L_x_2491:
        /* <DEDUP_REMOVED lines=8> */
.L_x_2493:
[----:B------:R-:W-:-:S05]  /*02d0*/  MOV R0, c[0x0][0x54c] ;  /* 0x0001530000007a02 */ /* 0x000fca0000000f00 */
.L_x_2492:
[----:B-----5:R-:W-:Y:S01]  /*02e0*/  IMAD R0, R0, c[0x0][0x548], RZ ;  /* 0x0001520000007a24 */ /* 0x020fe200078e02ff */
[----:B-1----:R-:W-:-:S04]  /*02f0*/  SHF.L.U32 R2, R32, 0x7, RZ ;  /* 0x0000000720027819 */ /* 0x002fc800000006ff */
[----:B------:R-:W-:-:S04]  /*0300*/  ISETP.GE.AND P0, PT, R2, R0, PT ;  /* 0x000000000200720c */ /* 0x000fc80003f06270 */
[----:B------:R-:W-:-:S05]  /*0310*/  SEL R0, R5, 0xffffffff, !P0 ;  /* 0xffffffff05007807 */ /* 0x000fca0004000000 */
[----:B------:R1:W-:Y:S04]  /*0320*/  STL [R1+0x40], R0 ;  /* 0x0000400001007387 */ /* 0x0003e80000100800 */
.L_x_2490:
        /* <DEDUP_REMOVED lines=29> */
.L_x_2494:
[----:B------:R-:W-:-:S04]  /*0500*/  ISETP.NE.U32.AND P0, PT, RZ, c[0x0][0x368], PT ;  /* 0x0000da00ff007a0c */ /* 0x000fc80003f05070 */
[----:B------:R-:W-:-:S13]  /*0510*/  ISETP.NE.AND.EX P0, PT, RZ, c[0x0][0x36c], PT, P0 ;  /* 0x0000db00ff007a0c */ /* 0x000fda0003f05300 */
[----:B------:R-:W-:Y:S05]  /*0520*/  @!P0 BRA `(.L_x_2495) ;  /* 0x0000004000008947 */ /* 0x000fea0003800000 */
[----:B------:R-:W-:-:S05]  /*0530*/  IMAD.WIDE R2, R60, R10, c[0x0][0x368] ;  /* 0x0000da003c027625 */ /* 0x000fca00078e020a */
[----:B------:R-:W2:Y:S02]  /*0540*/  LDG.E R0, [R2.64] ;  /* 0x0000001002007981 */ /* 0x000ea4000c1e1900 */
[----:B--2---:R1:W2:Y:S02]  /*0550*/  R2UR UR19, R0 ;  /* 0x00000000001373c2 */ /* 0x0042a400000e0000 */
[----:B-12---:R-:W-:Y:S05]  /*0560*/  BRA `(.L_x_2496) ;  /* 0x0000006000007947 */ /* 0x006fea0003800000 */
.L_x_2495:
[----:B------:R-:W-:Y:S05]  /*0570*/  @!P4 BRA `(.L_x_2496) ;  /* 0x000000500000c947 */ /* 0x000fea0003800000 */
[----:B------:R1:W2:Y:S04]  /*0580*/  LDG.E R0, [R2.64] ;  /* 0x0000001002007981 */ /* 0x0002a8000c1e1900 */
[----:B-1----:R-:W3:Y:S01]  /*0590*/  LDG.E R2, [R2.64+0x4] ;  /* 0x0000041002027981 */ /* 0x002ee2000c1e1900 */
[----:B--2---:R-:W1:Y:S08]  /*05a0*/  R2UR UR5, R0 ;  /* 0x00000000000573c2 */ /* 0x004e7000000e0000 */
[----:B---3--:R-:W1:Y:S02]  /*05b0*/  R2UR UR6, R2 ;  /* 0x00000000020673c2 */ /* 0x008e6400000e0000 */
[----:B-1----:R-:W-:-:S06]  /*05c0*/  UIADD3 UR19, -UR5, UR6, URZ ;  /* 0x0000000605137290 */ /* 0x002fcc000fffe13f */
.L_x_2496:
        /* <DEDUP_REMOVED lines=133> */
[----:B------:R-:W-:Y:S01]  /*0e20*/  IADD3 R0, P0, R9, R28, RZ ;  /* 0x0000001c09007210 */ /* 0x000fe20007f1e0ff */
        /* <DEDUP_REMOVED lines=96> */
.L_x_2499:
[----:B---34-:R-:W-:Y:S05]  /*1430*/  BSYNC B0 ;  /* 0x0000000000007941 */ /* 0x018fea0003800000 */
.L_x_2498:
        /* <DEDUP_REMOVED lines=16> */
.L_x_2501:
[----:B------:R-:W-:Y:S05]  /*1540*/  BSYNC B0 ;  /* 0x0000000000007941 */ /* 0x000fea0003800000 */
.L_x_2500:
        /* <DEDUP_REMOVED lines=16> */
.L_x_2503:
[----:B------:R-:W-:Y:S05]  /*1650*/  BSYNC B0 ;  /* 0x0000000000007941 */ /* 0x000fea0003800000 */
.L_x_2502:
        /* <DEDUP_REMOVED lines=16> */
.L_x_2505:
[----:B------:R-:W-:Y:S05]  /*1760*/  BSYNC B0 ;  /* 0x0000000000007941 */ /* 0x000fea0003800000 */
.L_x_2504:
        /* <DEDUP_REMOVED lines=16> */
.L_x_2507:
[----:B------:R-:W-:Y:S05]  /*1870*/  BSYNC B0 ;  /* 0x0000000000007941 */ /* 0x000fea0003800000 */
.L_x_2506:
        /* <DEDUP_REMOVED lines=16> */
.L_x_2509:
[----:B------:R-:W-:Y:S05]  /*1980*/  BSYNC B0 ;  /* 0x0000000000007941 */ /* 0x000fea0003800000 */
.L_x_2508:
        /* <DEDUP_REMOVED lines=16> */
.L_x_2511:
[----:B------:R-:W-:Y:S05]  /*1a90*/  BSYNC B0 ;  /* 0x0000000000007941 */ /* 0x000fea0003800000 */
.L_x_2510:
        /* <DEDUP_REMOVED lines=20> */
[----:B------:R-:W-:Y:S01]  /*1be0*/  IMAD.U32 R154, RZ, RZ, UR21 ;  /* 0x00000015ff9a7e24 */ /* 0x000fe2000f8e00ff */
[----:B------:R-:W-:Y:S01]  /*1bf0*/  UIMAD.WIDE.U32 UR10, UR6, 0x20, URZ ;  /* 0x00000020060a78a5 */ /* 0x000fe2000f8e003f */
[----:B------:R-:W-:Y:S01]  /*1c00*/  LEA.HI R155, R25, R157, RZ, 0x5 ;  /* 0x0000009d199b7211 */ /* 0x000fe200078f28ff */
        /* <DEDUP_REMOVED lines=13> */
[----:B------:R-:W-:Y:S01]  /*1ce0*/  ISETP.GE.AND P5, PT, R2, 0x31, PT ;  /* 0x000000310200780c */ /* 0x000fe20003fa6270 */
[----:B------:R-:W-:Y:S02]  /*1cf0*/  IMAD.WIDE.U32 R4, R154, UR15, R158 ;  /* 0x0000000f9a047c25 */ /* 0x000fe4000f8e009e */
        /* <DEDUP_REMOVED lines=9> */
[----:B-1----:R-:W-:Y:S02]  /*1d90*/  IMAD.U32 R6, RZ, RZ, UR7 ;  /* 0x00000007ff067e24 */ /* 0x002fe4000f8e00ff */
[----:B----4-:R-:W-:-:S05]  /*1da0*/  IMAD.MOV.U32 R8, RZ, RZ, c[0x0][0x1e0] ;  /* 0x00007800ff087624 */ /* 0x010fca00078e00ff */
[C---:B------:R-:W-:Y:S01]  /*1db0*/  @P1 LEA R2, P4, R8.reuse, R4, 0x4 ;  /* 0x0000000408021211 */ /* 0x040fe200078820ff */
[----:B------:R-:W-:Y:S01]  /*1dc0*/  @!PT LDS RZ, [RZ] ;  /* 0x00000000fffff984 */ /* 0x000fe20000000800 */
[----:B------:R-:W-:Y:S01]  /*1dd0*/  @!PT LDS RZ, [RZ] ;  /* 0x00000000fffff984 */ /* 0x000fe20000000800 */
[----:B------:R-:W-:Y:S01]  /*1de0*/  @!PT LDS RZ, [RZ] ;  /* 0x00000000fffff984 */ /* 0x000fe20000000800 */
[----:B------:R1:W-:Y:S03]  /*1df0*/  @P2 LDGSTS.E.BYPASS.LTC128B.128 [R239+0x4100], [R12.64], !P3 ;  /* 0x041000000cef2fae */ /* 0x0003e6000d901d50 */
[C---:B------:R-:W-:Y:S01]  /*1e00*/  @P1 LEA.HI.X R6, R8.reuse, R5, R6, 0x4, P4 ;  /* 0x0000000508061211 */ /* 0x040fe200020f2406 */
[----:B------:R-:W-:Y:S01]  /*1e10*/  @P5 IMAD.WIDE.U32 R8, R8, 0x30, R4 ;  /* 0x0000003008085825 */ /* 0x000fe200078e0004 */
[----:B------:R-:W-:Y:S01]  /*1e20*/  @P1 LEA R10, P4, R2, c[0x0][0x1c8], 0x1 ;  /* 0x00007200020a1a11 */ /* 0x000fe200078808ff */
[----:B------:R1:W-:Y:S01]  /*1e30*/  @P2 LDGSTS.E.BYPASS.LTC128B.128 [R239+0x6100], [R12.64+0x80], !P0 ;  /* 0x061000800cef2fae */ /* 0x0003e2000c101d50 */
[----:B------:R-:W-:Y:S02]  /*1e40*/  LOP3.LUT P2, RZ, R36, 0x2, RZ, 0xc0, !PT ;  /* 0x0000000224ff7812 */ /* 0x000fe4000784c0ff */
        /* <DEDUP_REMOVED lines=13> */
[----:B------:R-:W-:-:S02]  /*1f20*/  ULDC.64 UR4, c[0x0][0x208] ;  /* 0x0000820000047ab9 */ /* 0x000fc40000000a00 */
[----:B------:R-:W-:Y:S01]  /*1f30*/  @P5 LEA.HI.X R5, R8, c[0x0][0x1cc], R2, 0x1, P4 ;  /* 0x0000730008055a11 */ /* 0x000fe200020f0c02 */
[----:B------:R5:W-:Y:S01]  /*1f40*/  @P6 LDGSTS.E.BYPASS.LTC128B.128 [R239+0x7100], [R6.64+0x80], !P0 ;  /* 0x0710008006ef6fae */ /* 0x000be2000c101d50 */
[----:B------:R-:W-:Y:S01]  /*1f50*/  IMAD.SHL.U32 R2, R22, 0x40, RZ ;  /* 0x0000004016027824 */ /* 0x000fe200078e00ff */
[----:B------:R-:W-:Y:S01]  /*1f60*/  UIMAD UR9, UR9, UR4, URZ ;  /* 0x00000004090972a4 */ /* 0x000fe2000f8e023f */
[----:B------:R-:W-:Y:S01]  /*1f70*/  IMAD.SHL.U32 R8, R28, 0x8, RZ ;  /* 0x000000081c087824 */ /* 0x000fe200078e00ff */
[----:B------:R2:W-:Y:S01]  /*1f80*/  @P5 LDGSTS.E.BYPASS.LTC128B.128 [R239+0x5900], [R4.64], !P3 ;  /* 0x0590000004ef5fae */ /* 0x0005e2000d901d50 */
[----:B------:R-:W-:Y:S02]  /*1f90*/  UIMAD.WIDE.U32 UR12, UR15, UR4, URZ ;  /* 0x000000040f0c72a5 */ /* 0x000fe4000f8e003f */
[----:B------:R-:W-:Y:S01]  /*1fa0*/  UIMAD UR9, UR15, UR5, UR9 ;  /* 0x000000050f0972a4 */ /* 0x000fe2000f8e0209 */
[----:B------:R2:W-:Y:S01]  /*1fb0*/  @P5 LDGSTS.E.BYPASS.LTC128B.128 [R239+0x7900], [R4.64+0x80], !P0 ;  /* 0x0790008004ef5fae */ /* 0x0005e2000c101d50 */
[----:B------:R-:W-:-:S02]  /*1fc0*/  UIMAD UR15, UR15, -0x40, UR19 ;  /* 0xffffffc00f0f78a4 */ /* 0x000fc4000f8e0213 */
[----:B------:R-:W-:Y:S01]  /*1fd0*/  UIADD3 UR9, UR13, UR9, URZ ;  /* 0x000000090d097290 */ /* 0x000fe2000fffe03f */
[----:B------:R-:W0:Y:S01]  /*1fe0*/  LDGDEPBAR ;  /* 0x00000000000079af */ /* 0x000e220000000000 */
[----:B-----5:R-:W-:Y:S01]  /*1ff0*/  IMAD.SHL.U32 R6, R36, 0x40, RZ ;  /* 0x0000004024067824 */ /* 0x020fe200078e00ff */
[----:B--2---:R-:W-:Y:S01]  /*2000*/  LOP3.LUT R4, R2, 0x1c0, RZ, 0xc0, !PT ;  /* 0x000001c002047812 */ /* 0x004fe200078ec0ff */
[----:B------:R-:W-:-:S04]  /*2010*/  DEPBAR.LE SB0, 0x1 ;  /* 0x000080400000791a */ /* 0x000fc80000000000 */
[----:B------:R-:W-:Y:S01]  /*2020*/  IMAD.SHL.U32 R5, R9, 0x8, RZ ;  /* 0x0000000809057824 */ /* 0x000fe200078e00ff */
[----:B------:R-:W-:-:S04]  /*2030*/  DEPBAR.LE SB0, 0x0 ;  /* 0x000080000000791a */ /* 0x000fc80000000000 */
[----:B------:R-:W-:Y:S02]  /*2040*/  LOP3.LUT R2, R6, 0x1c0, RZ, 0xc0, !PT ;  /* 0x000001c006027812 */ /* 0x000fe400078ec0ff */
[----:B------:R-:W-:Y:S01]  /*2050*/  LOP3.LUT R7, R4, 0x8, R5, 0xf8, !PT ;  /* 0x0000000804077812 */ /* 0x000fe200078ef805 */
[----:B------:R-:W-:Y:S01]  /*2060*/  IMAD.SHL.U32 R5, R23, 0x40, RZ ;  /* 0x0000004017057824 */ /* 0x000fe200078e00ff */
[----:B------:R-:W-:Y:S02]  /*2070*/  LOP3.LUT R8, R2, 0x8, R8, 0xf8, !PT ;  /* 0x0000000802087812 */ /* 0x000fe400078ef808 */
[----:B------:R-:W-:Y:S01]  /*2080*/  SHF.R.U32.HI R6, RZ, 0x3, R2 ;  /* 0x00000003ff067819 */ /* 0x000fe20000011602 */
[----:B------:R-:W-:Y:S01]  /*2090*/  IMAD.SHL.U32 R2, R155, 0x20, RZ ;  /* 0x000000209b027824 */ /* 0x000fe200078e00ff */
[----:B------:R-:W-:Y:S02]  /*20a0*/  SHF.R.U32.HI R4, RZ, 0x3, R4 ;  /* 0x00000003ff047819 */ /* 0x000fe40000011604 */
[----:B------:R-:W-:-:S02]  /*20b0*/  LOP3.LUT R6, R8, R6, RZ, 0x3c, !PT ;  /* 0x0000000608067212 */ /* 0x000fc400078e3cff */
[----:B------:R-:W-:Y:S02]  /*20c0*/  LOP3.LUT R153, R7, R4, RZ, 0x3c, !PT ;  /* 0x0000000407997212 */ /* 0x000fe400078e3cff */
[----:B------:R-:W-:Y:S02]  /*20d0*/  LOP3.LUT R152, R5, 0xfffffe00, RZ, 0xc0, !PT ;  /* 0xfffffe0005987812 */ /* 0x000fe400078ec0ff */
[----:B------:R-:W-:Y:S01]  /*20e0*/  LOP3.LUT R4, R2, 0x7ffffc00, RZ, 0xc0, !PT ;  /* 0x7ffffc0002047812 */ /* 0x000fe200078ec0ff */
[----:B------:R-:W-:-:S03]  /*20f0*/  IMAD R2, R9, 0x200, R6 ;  /* 0x0000020009027824 */ /* 0x000fc600078e0206 */
[----:B------:R-:W-:Y:S01]  /*2100*/  IADD3 R4, R153, R152, R4 ;  /* 0x0000009899047210 */ /* 0x000fe20007ffe004 */
[----:B------:R-:W-:Y:S01]  /*2110*/  IMAD.SHL.U32 R179, R2, 0x2, RZ ;  /* 0x0000000202b37824 */ /* 0x000fe200078e00ff */
[----:B------:R-:W-:Y:S03]  /*2120*/  BAR.SYNC.DEFER_BLOCKING 0x0 ;  /* 0x0000000000007b1d */ /* 0x000fe60000010000 */
[----:B------:R-:W-:Y:S01]  /*2130*/  IMAD.SHL.U32 R226, R4, 0x2, RZ ;  /* 0x0000000204e27824 */ /* 0x000fe200078e00ff */
[----:B------:R-:W-:-:S03]  /*2140*/  IADD3 R230, R179, 0x4120, RZ ;  /* 0x00004120b3e67810 */ /* 0x000fc60007ffe0ff */
[C-C-:B------:R-:W-:Y:S02]  /*2150*/  IMAD R228, R3.reuse, 0x2, R226.reuse ;  /* 0x0000000203e47824 */ /* 0x140fe400078e02e2 */
[C---:B------:R-:W-:Y:S02]  /*2160*/  IMAD R227, R0.reuse, 0x2, R226 ;  /* 0x0000000200e37824 */ /* 0x040fe400078e02e2 */
[----:B------:R-:W-:Y:S02]  /*2170*/  IMAD R229, R0, 0x2, R228 ;  /* 0x0000000200e57824 */ /* 0x000fe400078e02e4 */
[----:B------:R-:W-:Y:S01]  /*2180*/  IMAD R231, R3, 0x2, R227 ;  /* 0x0000000203e77824 */ /* 0x000fe200078e02e3 */
[----:B------:R-:W-:Y:S04]  /*2190*/  LDSM.16.M88.4 R4, [R226+0xa100] ;  /* 0x00a10000e204783b */ /* 0x000fe80000000200 */
[----:B---3--:R-:W2:Y:S04]  /*21a0*/  LDSM.16.M88.4 R16, [R179+0x4100] ;  /* 0x00410000b310783b */ /* 0x008ea80000000200 */
[----:B-1----:R-:W1:Y:S04]  /*21b0*/  LDSM.16.M88.4 R12, [R179+0x4900] ;  /* 0x00490000b30c783b */ /* 0x002e680000000200 */
[----:B------:R-:W3:Y:S04]  /*21c0*/  LDSM.16.M88.4 R20, [R179+0x5100] ;  /* 0x00510000b314783b */ /* 0x000ee80000000200 */
[----:B------:R-:W5:Y:S04]  /*21d0*/  LDSM.16.M88.4 R24, [R179+0x5900] ;  /* 0x00590000b318783b */ /* 0x000f680000000200 */
[----:B----4-:R-:W4:Y:S01]  /*21e0*/  LDSM.16.M88.4 R8, [R226+0x8100] ;  /* 0x00810000e208783b */ /* 0x010f220000000200 */
[C---:B--2---:R-:W-:Y:S08]  /*21f0*/  HMMA.16816.F32 R40, R4.reuse, R16, RZ ;  /* 0x000000100428723c */ /* 0x044ff000000018ff */
[C---:B-1----:R-:W-:Y:S08]  /*2200*/  HMMA.16816.F32 R56, R4.reuse, R12, RZ ;  /* 0x0000000c0438723c */ /* 0x042ff000000018ff */
[C---:B---3--:R-:W-:Y:S08]  /*2210*/  HMMA.16816.F32 R60, R4.reuse, R20, RZ ;  /* 0x00000014043c723c */ /* 0x048ff000000018ff */
[C---:B-----5:R-:W-:Y:S08]  /*2220*/  HMMA.16816.F32 R64, R4.reuse, R24, RZ ;  /* 0x000000180440723c */ /* 0x060ff000000018ff */
[C---:B------:R-:W-:Y:S08]  /*2230*/  HMMA.16816.F32 R44, R4.reuse, R18, RZ ;  /* 0x00000012042c723c */ /* 0x040ff000000018ff */
[C---:B------:R-:W-:Y:S08]  /*2240*/  HMMA.16816.F32 R76, R4.reuse, R14, RZ ;  /* 0x0000000e044c723c */ /* 0x040ff000000018ff */
[C---:B------:R-:W-:Y:S08]  /*2250*/  HMMA.16816.F32 R116, R4.reuse, R22, RZ ;  /* 0x000000160474723c */ /* 0x040ff000000018ff */
[----:B------:R-:W-:Y:S07]  /*2260*/  HMMA.16816.F32 R92, R4, R26, RZ ;  /* 0x0000001a045c723c */ /* 0x000fee00000018ff */
[----:B------:R-:W-:Y:S01]  /*2270*/  IMAD.U32 R6, RZ, RZ, UR12 ;  /* 0x0000000cff067e24 */ /* 0x000fe2000f8e00ff */
[----:B------:R-:W-:Y:S01]  /*2280*/  IADD3 R5, R179, 0x4100, RZ ;  /* 0x00004100b3057810 */ /* 0x000fe20007ffe0ff */
[----:B------:R-:W-:Y:S01]  /*2290*/  IMAD.U32 R4, RZ, RZ, UR9 ;  /* 0x00000009ff047e24 */ /* 0x000fe2000f8e00ff */
[----:B------:R-:W-:Y:S01]  /*22a0*/  USHF.L.U32 UR9, UR4, 0x5, URZ ;  /* 0x0000000504097899 */ /* 0x000fe2000800063f */
[C---:B----4-:R-:W-:Y:S01]  /*22b0*/  HMMA.16816.F32 R100, R8.reuse, R18, RZ ;  /* 0x000000120864723c */ /* 0x050fe200000018ff */
[C---:B------:R-:W-:Y:S01]  /*22c0*/  LEA R2, P1, R6.reuse, R30, 0x6 ;  /* 0x0000001e06027211 */ /* 0x040fe200078230ff */
[----:B------:R-:W-:Y:S01]  /*22d0*/  UMOV UR12, 0x5 ;  /* 0x00000005000c7882 */ /* 0x000fe20000000000 */
[----:B------:R-:W-:Y:S01]  /*22e0*/  @P2 IADD3 R230, R5, -0x20, RZ ;  /* 0xffffffe005e62810 */ /* 0x000fe20007ffe0ff */
[----:B------:R-:W-:Y:S01]  /*22f0*/  USHF.L.U64.HI UR12, UR4, UR12, UR5 ;  /* 0x0000000c040c7299 */ /* 0x000fe20008010205 */
[----:B------:R-:W-:Y:S01]  /*2300*/  LEA.HI.X R6, R6, R29, R4, 0x6, P1 ;  /* 0x0000001d06067211 */ /* 0x000fe200008f3404 */
[----:B------:R-:W-:Y:S01]  /*2310*/  IMAD.U32 R7, RZ, RZ, UR13 ;  /* 0x0000000dff077e24 */ /* 0x000fe2000f8e00ff */
[C---:B------:R-:W-:Y:S01]  /*2320*/  LEA R4, P1, R2.reuse, c[0x0][0x1f8], 0x1 ;  /* 0x00007e0002047a11 */ /* 0x040fe200078208ff */
[----:B------:R-:W-:Y:S01]  /*2330*/  IMAD.U32 R18, RZ, RZ, UR9 ;  /* 0x00000009ff127e24 */ /* 0x000fe2000f8e00ff */
[----:B------:R-:W-:Y:S01]  /*2340*/  HMMA.16816.F32 R120, R8, R16, RZ ;  /* 0x000000100878723c */ /* 0x000fe200000018ff */
[----:B------:R-:W-:Y:S01]  /*2350*/  LDSM.16.M88.4 R32, [R230] ;  /* 0x00000000e620783b */ /* 0x000fe20000000200 */
[----:B------:R-:W-:Y:S01]  /*2360*/  LEA.HI.X R5, R2, c[0x0][0x1fc], R6, 0x1, P1 ;  /* 0x00007f0002057a11 */ /* 0x000fe200008f0c06 */
[----:B------:R-:W-:Y:S01]  /*2370*/  UIADD3 UR14, UP0, UR9, 0x80, URZ ;  /* 0x00000080090e7890 */ /* 0x000fe2000ff1e03f */
[----:B------:R-:W-:-:S02]  /*2380*/  IADD3 R2, -R28, UR15, RZ ;  /* 0x0000000f1c027c10 */ /* 0x000fc4000fffe1ff */
[----:B------:R-:W-:Y:S01]  /*2390*/  IADD3 R6, P1, R4, UR9, RZ ;  /* 0x0000000904067c10 */ /* 0x000fe2000ff3e0ff */
[----:B------:R-:W-:Y:S01]  /*23a0*/  LDSM.16.M88.4 R28, [R230+0x800] ;  /* 0x00080000e61c783b */ /* 0x000fe20000000200 */
[C---:B------:R-:W-:Y:S01]  /*23b0*/  ISETP.LT.OR P5, PT, R2.reuse, 0x1, P3 ;  /* 0x000000010200780c */ /* 0x040fe20001fa1670 */
[C---:B------:R-:W-:Y:S01]  /*23c0*/  HMMA.16816.F32 R88, R8.reuse, R12, RZ ;  /* 0x0000000c0858723c */ /* 0x040fe200000018ff */
[C---:B------:R-:W-:Y:S01]  /*23d0*/  ISETP.LT.OR P4, PT, R2.reuse, 0x1, P0 ;  /* 0x000000010200780c */ /* 0x040fe20000781670 */
[----:B------:R-:W-:Y:S01]  /*23e0*/  UIADD3.X UR13, URZ, UR12, URZ, UP0, !UPT ;  /* 0x0000000c3f0d7290 */ /* 0x000fe200087fe43f */
[----:B------:R-:W-:Y:S01]  /*23f0*/  ISETP.LT.OR P2, PT, R2, 0x11, P3 ;  /* 0x000000110200780c */ /* 0x000fe20001f41670 */
[----:B------:R-:W-:Y:S01]  /*2400*/  UISETP.GE.AND UP0, UPT, UR19, 0x41, UPT ;  /* 0x000000411300788c */ /* 0x000fe2000bf06270 */
[----:B------:R-:W-:Y:S02]  /*2410*/  IADD3.X R7, R5, UR12, RZ, P1, !PT ;  /* 0x0000000c05077c10 */ /* 0x000fe40008ffe4ff */
[----:B------:R-:W-:Y:S01]  /*2420*/  IADD3 R18, P6, P1, R18, 0x80, R4 ;  /* 0x0000008012127810 */ /* 0x000fe200079de004 */
[----:B------:R-:W-:Y:S01]  /*2430*/  HMMA.16816.F32 R96, R8, R14, RZ ;  /* 0x0000000e0860723c */ /* 0x000fe200000018ff */
[----:B------:R-:W1:Y:S01]  /*2440*/  LDSM.16.M88.4 R12, [R228+0xa100] ;  /* 0x00a10000e40c783b */ /* 0x000e620000000200 */
[----:B------:R-:W-:-:S02]  /*2450*/  IADD3 R238, R230, 0x800, RZ ;  /* 0x00000800e6ee7810 */ /* 0x000fc40007ffe0ff */
[----:B------:R-:W-:Y:S02]  /*2460*/  IADD3.X R19, RZ, UR12, R5, P6, P1 ;  /* 0x0000000cff137c10 */ /* 0x000fe4000b7e2405 */
[C---:B------:R-:W-:Y:S02]  /*2470*/  ISETP.LT.OR P1, PT, R2.reuse, 0x21, P3 ;  /* 0x000000210200780c */ /* 0x040fe40001f21670 */
[C---:B------:R-:W-:Y:S01]  /*2480*/  HMMA.16816.F32 R80, R8.reuse, R20, RZ ;  /* 0x000000140850723c */ /* 0x040fe200000018ff */
[----:B------:R-:W-:Y:S02]  /*2490*/  ISETP.LT.OR P6, PT, R2, 0x21, P0 ;  /* 0x000000210200780c */ /* 0x000fe400007c1670 */
[C---:B------:R-:W-:Y:S02]  /*24a0*/  IADD3 R237, R230.reuse, 0x1000, RZ ;  /* 0x00001000e6ed7810 */ /* 0x040fe40007ffe0ff */
[C---:B------:R-:W-:Y:S02]  /*24b0*/  IADD3 R236, R230.reuse, 0x1800, RZ ;  /* 0x00001800e6ec7810 */ /* 0x040fe40007ffe0ff */
[C---:B------:R-:W-:Y:S01]  /*24c0*/  IADD3 R235, R230.reuse, 0x2000, RZ ;  /* 0x00002000e6eb7810 */ /* 0x040fe20007ffe0ff */
[----:B------:R-:W-:Y:S01]  /*24d0*/  HMMA.16816.F32 R84, R8, R22, RZ ;  /* 0x000000160854723c */ /* 0x000fe200000018ff */
[----:B------:R-:W2:Y:S01]  /*24e0*/  LDSM.16.M88.4 R20, [R230+0x1800] ;  /* 0x00180000e614783b */ /* 0x000ea20000000200 */
[----:B------:R-:W-:-:S02]  /*24f0*/  IADD3 R234, R230, 0x2800, RZ ;  /* 0x00002800e6ea7810 */ /* 0x000fc40007ffe0ff */
[C---:B------:R-:W-:Y:S02]  /*2500*/  IADD3 R233, R230.reuse, 0x3000, RZ ;  /* 0x00003000e6e97810 */ /* 0x040fe40007ffe0ff */
[----:B------:R-:W-:Y:S02]  /*2510*/  IADD3 R232, R230, 0x3800, RZ ;  /* 0x00003800e6e87810 */ /* 0x000fe40007ffe0ff */
[C---:B------:R-:W-:Y:S08]  /*2520*/  HMMA.16816.F32 R72, R8.reuse, R24, RZ ;  /* 0x000000180848723c */ /* 0x040ff000000018ff */
[----:B------:R-:W-:Y:S01]  /*2530*/  HMMA.16816.F32 R68, R8, R26, RZ ;  /* 0x0000001a0844723c */ /* 0x000fe200000018ff */
[----:B------:R-:W3:Y:S04]  /*2540*/  LDSM.16.M88.4 R24, [R230+0x1000] ;  /* 0x00100000e618783b */ /* 0x000ee80000000200 */
[----:B------:R-:W4:Y:S04]  /*2550*/  LDSM.16.M88.4 R8, [R228+0x8100] ;  /* 0x00810000e408783b */ /* 0x000f280000000200 */
[----:B------:R-:W-:Y:S01]  /*2560*/  @!PT LDS RZ, [RZ] ;  /* 0x00000000fffff984 */ /* 0x000fe20000000800 */
[----:B------:R-:W-:Y:S01]  /*2570*/  @!PT LDS RZ, [RZ] ;  /* 0x00000000fffff984 */ /* 0x000fe20000000800 */
[----:B------:R-:W-:Y:S01]  /*2580*/  @!PT LDS RZ, [RZ] ;  /* 0x00000000fffff984 */ /* 0x000fe20000000800 */
[----:B------:R5:W-:Y:S01]  /*2590*/  LDGSTS.E.BYPASS.LTC128B.128 [R239+0x100], [R4.64], !P5 ;  /* 0x0010000004ef7fae */ /* 0x000be2000e901d50 */
[C---:B------:R-:W-:Y:S01]  /*25a0*/  ISETP.LT.OR P5, PT, R2.reuse, 0x11, P0 ;  /* 0x000000110200780c */ /* 0x040fe200007a1670 */
[C---:B-1----:R-:W-:Y:S02]  /*25b0*/  HMMA.16816.F32 R128, R12.reuse, R34, R44 ;  /* 0x000000220c80723c */ /* 0x042fe4000000182c */
[----:B------:R5:W-:Y:S04]  /*25c0*/  LDGSTS.E.BYPASS.LTC128B.128 [R239+0x2100], [R4.64+0x80], !P4 ;  /* 0x0210008004ef7fae */ /* 0x000be8000e101d50 */
[----:B------:R1:W-:Y:S02]  /*25d0*/  LDGSTS.E.BYPASS.LTC128B.128 [R239+0x900], [R6.64], !P2 ;  /* 0x0090000006ef7fae */ /* 0x0003e4000d101d50 */
[----:B------:R-:W-:Y:S04]  /*25e0*/  HMMA.16816.F32 R56, R12, R28, R56 ;  /* 0x0000001c0c38723c */ /* 0x000fe80000001838 */
[----:B------:R4:W-:Y:S01]  /*25f0*/  LDGSTS.E.BYPASS.LTC128B.128 [R239+0x2900], [R18.64], !P5 ;  /* 0x0290000012ef7fae */ /* 0x0009e2000e901d50 */
[----:B------:R-:W-:-:S03]  /*2600*/  ISETP.LT.OR P5, PT, R2, 0x31, P3 ;  /* 0x000000310200780c */ /* 0x000fc60001fa1670 */
[C---:B--2---:R-:W-:Y:S08]  /*2610*/  HMMA.16816.F32 R64, R12.reuse, R20, R64 ;  /* 0x000000140c40723c */ /* 0x044ff00000001840 */
[----:B------:R-:W-:Y:S01]  /*2620*/  HMMA.16816.F32 R76, R12, R30, R76 ;  /* 0x0000001e0c4c723c */ /* 0x000fe2000000184c */
[----:B-----5:R-:W-:-:S07]  /*2630*/  IADD3 R4, P4, R6, UR9, RZ ;  /* 0x0000000906047c10 */ /* 0x020fce000ff9e0ff */
[-C--:B---3--:R-:W-:Y:S01]  /*2640*/  HMMA.16816.F32 R60, R12, R24.reuse, R60 ;  /* 0x000000180c3c723c */ /* 0x088fe2000000183c */
[----:B------:R-:W-:Y:S02]  /*2650*/  IADD3.X R5, R7, UR12, RZ, P4, !PT ;  /* 0x0000000c07057c10 */ /* 0x000fe4000a7fe4ff */
[----:B------:R-:W-:Y:S02]  /*2660*/  IADD3 R16, P4, R4, UR9, RZ ;  /* 0x0000000904107c10 */ /* 0x000fe4000ff9e0ff */
[----:B-1----:R-:W-:Y:S01]  /*2670*/  IADD3 R6, P2, R6, UR14, RZ ;  /* 0x0000000e06067c10 */ /* 0x002fe2000ff5e0ff */
[----:B------:R1:W-:Y:S01]  /*2680*/  LDGSTS.E.BYPASS.LTC128B.128 [R239+0x1100], [R4.64], !P1 ;  /* 0x0110000004ef7fae */ /* 0x0003e2000c901d50 */
[----:B------:R-:W-:Y:S01]  /*2690*/  IADD3.X R17, R5, UR12, RZ, P4, !PT ;  /* 0x0000000c05117c10 */ /* 0x000fe2000a7fe4ff */
[----:B----4-:R-:W-:Y:S01]  /*26a0*/  HMMA.16816.F32 R132, R8, R24, R80 ;  /* 0x000000180884723c */ /* 0x010fe20000001850 */
[----:B------:R-:W-:Y:S01]  /*26b0*/  ISETP.LT.OR P4, PT, R2, 0x31, P0 ;  /* 0x000000310200780c */ /* 0x000fe20000781670 */
[----:B------:R-:W-:Y:S01]  /*26c0*/  IMAD.MOV.U32 R2, RZ, RZ, 0x40 ;  /* 0x00000040ff027424 */ /* 0x000fe200078e00ff */
[----:B------:R-:W-:-:S02]  /*26d0*/  IADD3.X R7, R7, UR13, RZ, P2, !PT ;  /* 0x0000000d07077c10 */ /* 0x000fc400097fe4ff */
[----:B------:R-:W-:-:S03]  /*26e0*/  LOP3.LUT P2, RZ, R36, 0x4, RZ, 0xc0, !PT ;  /* 0x0000000424ff7812 */ /* 0x000fc6000784c0ff */
[----:B------:R2:W-:Y:S01]  /*26f0*/  LDGSTS.E.BYPASS.LTC128B.128 [R239+0x3100], [R6.64], !P6 ;  /* 0x0310000006ef7fae */ /* 0x0005e2000f101d50 */
[----:B------:R-:W-:Y:S01]  /*2700*/  SEL R2, R2, 0xffffffc0, !P2 ;  /* 0xffffffc002027807 */ /* 0x000fe20005000000 */
[-C--:B------:R-:W-:Y:S02]  /*2710*/  HMMA.16816.F32 R36, R12, R32.reuse, R40 ;  /* 0x000000200c24723c */ /* 0x080fe40000001828 */
[----:B------:R3:W-:Y:S02]  /*2720*/  LDGSTS.E.BYPASS.LTC128B.128 [R239+0x1900], [R16.64], !P5 ;  /* 0x0190000010ef7fae */ /* 0x0007e4000e901d50 */
[----:B------:R-:W-:Y:S02]  /*2730*/  IMAD.IADD R225, R179, 0x1, R2 ;  /* 0x00000001b3e17824 */ /* 0x000fe400078e0202 */
[----:B------:R-:W-:Y:S02]  /*2740*/  IMAD.IADD R224, R2, 0x1, R230 ;  /* 0x0000000102e07824 */ /* 0x000fe400078e02e6 */
[----:B------:R-:W-:Y:S01]  /*2750*/  HMMA.16816.F32 R120, R8, R32, R120 ;  /* 0x000000200878723c */ /* 0x000fe20000001878 */
[----:B-1----:R-:W-:-:S07]  /*2760*/  IADD3 R4, P1, R4, UR14, RZ ;  /* 0x0000000e04047c10 */ /* 0x002fce000ff3e0ff */
[----:B------:R-:W-:Y:S01]  /*2770*/  HMMA.16816.F32 R80, R8, R34, R100 ;  /* 0x000000220850723c */ /* 0x000fe20000001864 */
[----:B------:R-:W-:Y:S02]  /*2780*/  IADD3.X R5, R5, UR13, RZ, P1, !PT ;  /* 0x0000000d05057c10 */ /* 0x000fe40008ffe4ff */
[----:B------:R-:W-:-:S03]  /*2790*/  PLOP3.LUT P1, PT, PT, PT, UP0, 0x80, 0x0 ;  /* 0x000000000000781c */ /* 0x000fc60003f2f008 */
[----:B------:R2:W-:Y:S02]  /*27a0*/  LDGSTS.E.BYPASS.LTC128B.128 [R239+0x3900], [R4.64], !P4 ;  /* 0x0390000004ef7fae */ /* 0x0005e4000e101d50 */
[C---:B------:R-:W-:Y:S02]  /*27b0*/  HMMA.16816.F32 R124, R8.reuse, R28, R88 ;  /* 0x0000001c087c723c */ /* 0x040fe40000001858 */
[----:B------:R-:W-:Y:S04]  /*27c0*/  LDSM.16.M88.4 R52, [R225+0x4100] ;  /* 0x00410000e134783b */ /* 0x000fe80000000200 */
[----:B---3--:R-:W1:Y:S02]  /*27d0*/  LDSM.16.M88.4 R16, [R227+0xa100] ;  /* 0x00a10000e310783b */ /* 0x008e640000000200 */
[C---:B------:R-:W-:Y:S02]  /*27e0*/  HMMA.16816.F32 R136, R8.reuse, R20, R72 ;  /* 0x000000140888723c */ /* 0x040fe40000001848 */
[----:B------:R-:W3:Y:S04]  /*27f0*/  LDSM.16.M88.4 R48, [R225+0x4900] ;  /* 0x00490000e130783b */ /* 0x000ee80000000200 */
[----:B------:R-:W4:Y:S02]  /*2800*/  LDSM.16.M88.4 R44, [R225+0x5100] ;  /* 0x00510000e12c783b */ /* 0x000f240000000200 */
[C---:B------:R-:W-:Y:S02]  /*2810*/  HMMA.16816.F32 R32, R8.reuse, R30, R96 ;  /* 0x0000001e0820723c */ /* 0x040fe40000001860 */
[----:B------:R-:W-:Y:S04]  /*2820*/  LDSM.16.M88.4 R40, [R225+0x5900] ;  /* 0x00590000e128783b */ /* 0x000fe80000000200 */
[----:B------:R-:W-:Y:S02]  /*2830*/  LDSM.16.M88.4 R28, [R224] ;  /* 0x00000000e01c783b */ /* 0x000fe40000000200 */
[C---:B------:R-:W-:Y:S02]  /*2840*/  HMMA.16816.F32 R104, R8.reuse, R26, R84 ;  /* 0x0000001a0868723c */ /* 0x040fe40000001854 */
[----:B--2---:R-:W-:Y:S04]  /*2850*/  LDSM.16.M88.4 R4, [R229+0xa100] ;  /* 0x00a10000e504783b */ /* 0x004fe80000000200 */
[----:B------:R-:W0:Y:S02]  /*2860*/  LDGDEPBAR ;  /* 0x00000000000079af */ /* 0x000e240000000000 */
[----:B------:R-:W-:Y:S02]  /*2870*/  HMMA.16816.F32 R100, R8, R22, R68 ;  /* 0x000000160864723c */ /* 0x000fe40000001844 */
[----:B------:R-:W2:Y:S06]  /*2880*/  LDSM.16.M88.4 R8, [R227+0x8100] ;  /* 0x00810000e308783b */ /* 0x000eac0000000200 */
[C---:B------:R-:W-:Y:S01]  /*2890*/  HMMA.16816.F32 R116, R12.reuse, R26, R116 ;  /* 0x0000001a0c74723c */ /* 0x040fe20000001874 */
[----:B------:R-:W5:Y:S07]  /*28a0*/  LDSM.16.M88.4 R24, [R224+0x800] ;  /* 0x00080000e018783b */ /* 0x000f6e0000000200 */
[----:B------:R-:W-:Y:S01]  /*28b0*/  HMMA.16816.F32 R112, R12, R22, R92 ;  /* 0x000000160c70723c */ /* 0x000fe2000000185c */
[----:B------:R-:W5:Y:S04]  /*28c0*/  LDSM.16.M88.4 R12, [R229+0x8100] ;  /* 0x00810000e50c783b */ /* 0x000f680000000200 */
[----:B------:R-:W5:Y:S03]  /*28d0*/  LDSM.16.M88.4 R20, [R224+0x1000] ;  /* 0x00100000e014783b */ /* 0x000f660000000200 */
[C---:B-1----:R-:W-:Y:S01]  /*28e0*/  HMMA.16816.F32 R72, R16.reuse, R52, R36 ;  /* 0x000000341048723c */ /* 0x042fe20000001824 */
[----:B------:R-:W1:Y:S07]  /*28f0*/  LDSM.16.M88.4 R36, [R224+0x1800] ;  /* 0x00180000e024783b */ /* 0x000e6e0000000200 */
[C---:B---3--:R-:W-:Y:S08]  /*2900*/  HMMA.16816.F32 R108, R16.reuse, R48, R56 ;  /* 0x00000030106c723c */ /* 0x048ff00000001838 */
[C---:B----4-:R-:W-:Y:S08]  /*2910*/  HMMA.16816.F32 R96, R16.reuse, R44, R60 ;  /* 0x0000002c1060723c */ /* 0x050ff0000000183c */
[----:B------:R-:W-:Y:S08]  /*2920*/  HMMA.16816.F32 R92, R16, R54, R128 ;  /* 0x00000036105c723c */ /* 0x000ff00000001880 */
[C---:B--2---:R-:W-:Y:S08]  /*2930*/  HMMA.16816.F32 R84, R8.reuse, R52, R120 ;  /* 0x000000340854723c */ /* 0x044ff00000001878 */
[----:B------:R-:W-:Y:S08]  /*2940*/  HMMA.16816.F32 R80, R8, R54, R80 ;  /* 0x000000360850723c */ /* 0x000ff00000001850 */
[C---:B------:R-:W-:Y:S08]  /*2950*/  HMMA.16816.F32 R88, R16.reuse, R40, R64 ;  /* 0x000000281058723c */ /* 0x040ff00000001840 */
        /* <DEDUP_REMOVED lines=11> */
[----:B------:R-:W2:Y:S03]  /*2a10*/  LDSM.16.M88.4 R40, [R179+0x6900] ;  /* 0x00690000b328783b */ /* 0x000ea60000000200 */
[C---:B------:R-:W-:Y:S08]  /*2a20*/  HMMA.16816.F32 R100, R4.reuse, R30, R92 ;  /* 0x0000001e0464723c */ /* 0x040ff0000000185c */
[----:B-----5:R-:W-:Y:S08]  /*2a30*/  HMMA.16816.F32 R120, R4, R24, R108 ;  /* 0x000000180478723c */ /* 0x020ff0000000186c */
        /* <DEDUP_REMOVED lines=12> */
[----:B------:R-:W3:Y:S03]  /*2b00*/  LDSM.16.M88.4 R16, [R179+0x7900] ;  /* 0x00790000b310783b */ /* 0x000ee60000000200 */
[C---:B------:R-:W-:Y:S01]  /*2b10*/  HMMA.16816.F32 R76, R4.reuse, R26, R76 ;  /* 0x0000001a044c723c */ /* 0x040fe2000000184c */
[----:B------:R-:W-:Y:S07]  /*2b20*/  LDSM.16.M88.4 R24, [R230+0x2800] ;  /* 0x00280000e618783b */ /* 0x000fee0000000200 */
[C---:B------:R-:W-:Y:S08]  /*2b30*/  HMMA.16816.F32 R140, R4.reuse, R20, R96 ;  /* 0x00000014048c723c */ /* 0x040ff00000001860 */
[C---:B------:R-:W-:Y:S01]  /*2b40*/  HMMA.16816.F32 R136, R4.reuse, R22, R68 ;  /* 0x000000160488723c */ /* 0x040fe20000001844 */
[----:B------:R-:W4:Y:S07]  /*2b50*/  LDSM.16.M88.4 R20, [R228+0xc100] ;  /* 0x00c10000e414783b */ /* 0x000f2e0000000200 */
[C---:B------:R-:W-:Y:S01]  /*2b60*/  HMMA.16816.F32 R72, R4.reuse, R28, R72 ;  /* 0x0000001c0448723c */ /* 0x040fe20000001848 */
[----:B------:R-:W-:Y:S07]  /*2b70*/  LDSM.16.M88.4 R28, [R230+0x2000] ;  /* 0x00200000e61c783b */ /* 0x000fee0000000200 */
[C---:B------:R-:W-:Y:S08]  /*2b80*/  HMMA.16816.F32 R96, R4.reuse, R36, R88 ;  /* 0x000000240460723c */ /* 0x040ff00000001858 */
[----:B------:R-:W-:Y:S01]  /*2b90*/  HMMA.16816.F32 R132, R4, R38, R56 ;  /* 0x000000260484723c */ /* 0x000fe20000001838 */
[----:B------:R-:W5:Y:S07]  /*2ba0*/  LDSM.16.M88.4 R4, [R228+0xe100] ;  /* 0x00e10000e404783b */ /* 0x000f6e0000000200 */
[C---:B--2---:R-:W-:Y:S08]  /*2bb0*/  HMMA.16816.F32 R60, R8.reuse, R40, R120 ;  /* 0x00000028083c723c */ /* 0x044ff00000001878 */
[----:B------:R-:W-:Y:S08]  /*2bc0*/  HMMA.16816.F32 R56, R8, R42, R76 ;  /* 0x0000002a0838723c */ /* 0x000ff0000000184c */
[C---:B-1----:R-:W-:Y:S08]  /*2bd0*/  HMMA.16816.F32 R36, R12.reuse, R40, R116 ;  /* 0x000000280c24723c */ /* 0x042ff00000001874 */
[----:B------:R-:W-:Y:S08]  /*2be0*/  HMMA.16816.F32 R40, R12, R42, R112 ;  /* 0x0000002a0c28723c */ /* 0x000ff00000001870 */
[C---:B------:R-:W-:Y:S08]  /*2bf0*/  HMMA.16816.F32 R68, R8.reuse, R50, R100 ;  /* 0x000000320844723c */ /* 0x040ff00000001864 */
[C---:B------:R-:W-:Y:S08]  /*2c00*/  HMMA.16816.F32 R72, R8.reuse, R48, R72 ;  /* 0x000000300848723c */ /* 0x040ff00000001848 */
[C---:B------:R-:W-:Y:S08]  /*2c10*/  HMMA.16816.F32 R88, R8.reuse, R32, R140 ;  /* 0x000000200858723c */ /* 0x040ff0000000188c */
[C---:B------:R-:W-:Y:S08]  /*2c20*/  HMMA.16816.F32 R100, R8.reuse, R34, R136 ;  /* 0x000000220864723c */ /* 0x040ff00000001888 */
[C---:B---3--:R-:W-:Y:S08]  /*2c30*/  HMMA.16816.F32 R96, R8.reuse, R16, R96 ;  /* 0x000000100860723c */ /* 0x048ff00000001860 */
[----:B------:R-:W-:Y:S08]  /*2c40*/  HMMA.16816.F32 R80, R8, R18, R132 ;  /* 0x000000120850723c */ /* 0x000ff00000001884 */
[C---:B------:R-:W-:Y:S08]  /*2c50*/  HMMA.16816.F32 R76, R12.reuse, R48, R128 ;  /* 0x000000300c4c723c */ /* 0x040ff00000001880 */
[C---:B------:R-:W-:Y:S01]  /*2c60*/  HMMA.16816.F32 R64, R12.reuse, R50, R124 ;  /* 0x000000320c40723c */ /* 0x040fe2000000187c */
[----:B------:R-:W-:Y:S07]  /*2c70*/  LDSM.16.M88.4 R48, [R225+0x6100] ;  /* 0x00610000e130783b */ /* 0x000fee0000000200 */
        /* <DEDUP_REMOVED lines=8> */
[----:B------:R-:W-:Y:S07]  /*2d00*/  LDSM.16.M88.4 R36, [R225+0x7100] ;  /* 0x00710000e124783b */ /* 0x000fee0000000200 */
[-C--:B------:R-:W-:Y:S01]  /*2d10*/  HMMA.16816.F32 R112, R20, R26.reuse, R40 ;  /* 0x0000001a1470723c */ /* 0x080fe20000001828 */
[----:B------:R-:W3:Y:S07]  /*2d20*/  LDSM.16.M88.4 R40, [R225+0x6900] ;  /* 0x00690000e128783b */ /* 0x000eee0000000200 */
[C---:B-----5:R-:W-:Y:S08]  /*2d30*/  HMMA.16816.F32 R140, R4.reuse, R26, R56 ;  /* 0x0000001a048c723c */ /* 0x060ff00000001838 */
[C---:B------:R-:W-:Y:S08]  /*2d40*/  HMMA.16816.F32 R116, R4.reuse, R28, R72 ;  /* 0x0000001c0474723c */ /* 0x040ff00000001848 */
[C---:B------:R-:W-:Y:S08]  /*2d50*/  HMMA.16816.F32 R148, R4.reuse, R30, R68 ;  /* 0x0000001e0494723c */ /* 0x040ff00000001844 */
[----:B------:R-:W-:Y:S01]  /*2d60*/  HMMA.16816.F32 R144, R4, R24, R60 ;  /* 0x000000180490723c */ /* 0x000fe2000000183c */
[----:B------:R-:W-:Y:S07]  /*2d70*/  LDSM.16.M88.4 R24, [R224+0x3000] ;  /* 0x00300000e018783b */ /* 0x000fee0000000200 */
[C---:B------:R-:W-:Y:S08]  /*2d80*/  HMMA.16816.F32 R56, R20.reuse, R28, R76 ;  /* 0x0000001c1438723c */ /* 0x040ff0000000184c */
[----:B------:R-:W-:Y:S01]  /*2d90*/  HMMA.16816.F32 R124, R20, R30, R64 ;  /* 0x0000001e147c723c */ /* 0x000fe20000001840 */
[----:B------:R-:W-:Y:S07]  /*2da0*/  LDSM.16.M88.4 R28, [R224+0x2800] ;  /* 0x00280000e01c783b */ /* 0x000fee0000000200 */
[C---:B------:R-:W-:Y:S08]  /*2db0*/  HMMA.16816.F32 R136, R4.reuse, R44, R88 ;  /* 0x0000002c0488723c */ /* 0x040ff00000001858 */
[C---:B------:R-:W-:Y:S08]  /*2dc0*/  HMMA.16816.F32 R132, R4.reuse, R46, R100 ;  /* 0x0000002e0484723c */ /* 0x040ff00000001864 */
[C---:B------:R-:W-:Y:S08]  /*2dd0*/  HMMA.16816.F32 R128, R4.reuse, R52, R96 ;  /* 0x000000340480723c */ /* 0x040ff00000001860 */
[----:B------:R-:W-:Y:S01]  /*2de0*/  HMMA.16816.F32 R60, R4, R54, R80 ;  /* 0x00000036043c723c */ /* 0x000fe20000001850 */
[----:B------:R-:W4:Y:S07]  /*2df0*/  LDSM.16.M88.4 R4, [R231+0xe100] ;  /* 0x00e10000e704783b */ /* 0x000f2e0000000200 */
[C---:B------:R-:W-:Y:S01]  /*2e00*/  HMMA.16816.F32 R108, R20.reuse, R44, R8 ;  /* 0x0000002c146c723c */ /* 0x040fe20000001808 */
[----:B------:R-:W5:Y:S07]  /*2e10*/  LDSM.16.M88.4 R8, [R229+0xc100] ;  /* 0x00c10000e508783b */ /* 0x000f6e0000000200 */
[C---:B------:R-:W-:Y:S01]  /*2e20*/  HMMA.16816.F32 R68, R20.reuse, R46, R84 ;  /* 0x0000002e1444723c */ /* 0x040fe20000001854 */
[----:B------:R-:W3:Y:S07]  /*2e30*/  LDSM.16.M88.4 R44, [R224+0x2000] ;  /* 0x00200000e02c783b */ /* 0x000eee0000000200 */
        /* <DEDUP_REMOVED lines=19> */
[----:B------:R-:W-:Y:S08]  /*2f70*/  HMMA.16816.F32 R12, R12, R34, R64 ;  /* 0x000000220c0c723c */ /* 0x000ff00000001840 */
[C---:B----4-:R-:W-:Y:S08]  /*2f80*/  HMMA.16816.F32 R92, R4.reuse, R28, R92 ;  /* 0x0000001c045c723c */ /* 0x050ff0000000185c */
[----:B------:R-:W-:Y:S08]  /*2f90*/  HMMA.16816.F32 R88, R4, R30, R88 ;  /* 0x0000001e0458723c */ /* 0x000ff00000001858 */
[----:B-----5:R-:W-:Y:S08]  /*2fa0*/  HMMA.16816.F32 R48, R8, R28, R48 ;  /* 0x0000001c0830723c */ /* 0x020ff00000001830 */
[C---:B------:R-:W-:Y:S08]  /*2fb0*/  HMMA.16816.F32 R100, R4.reuse, R44, R100 ;  /* 0x0000002c0464723c */ /* 0x040ff00000001864 */
[C---:B------:R-:W-:Y:S08]  /*2fc0*/  HMMA.16816.F32 R96, R4.reuse, R46, R96 ;  /* 0x0000002e0460723c */ /* 0x040ff00000001860 */
[C---:B------:R-:W-:Y:S08]  /*2fd0*/  HMMA.16816.F32 R84, R4.reuse, R24, R84 ;  /* 0x000000180454723c */ /* 0x040ff00000001854 */
[C---:B------:R-:W-:Y:S08]  /*2fe0*/  HMMA.16816.F32 R80, R4.reuse, R26, R80 ;  /* 0x0000001a0450723c */ /* 0x040ff00000001850 */
[C---:B------:R-:W-:Y:S08]  /*2ff0*/  HMMA.16816.F32 R76, R4.reuse, R20, R76 ;  /* 0x00000014044c723c */ /* 0x040ff0000000184c */
[----:B------:R-:W-:Y:S07]  /*3000*/  HMMA.16816.F32 R60, R4, R22, R60 ;  /* 0x00000016043c723c */ /* 0x000fee000000183c */
[----:B------:R-:W-:Y:S01]  /*3010*/  LOP3.LUT R4, R153, R152, RZ, 0xfc, !PT ;  /* 0x0000009899047212 */ /* 0x000fe200078efcff */
        /* <DEDUP_REMOVED lines=45> */
.L_x_2512:
[----:B------:R-:W-:Y:S01]  /*32f0*/  LOP3.LUT R2, R155, 0xffffffe0, RZ, 0xc0, !PT ;  /* 0xffffffe09b027812 */ /* 0x000fe200078ec0ff */
[----:B---3--:R-:W-:Y:S01]  /*3300*/  IMAD.U32 R6, RZ, RZ, UR15 ;  /* 0x0000000fff067e24 */ /* 0x008fe2000f8e00ff */
[----:B------:R-:W-:Y:S01]  /*3310*/  STL [R1+0x84], R239 ;  /* 0x000084ef01007387 */ /* 0x000fe20000100800 */
[----:B------:R-:W-:-:S02]  /*3320*/  IMAD.SHL.U32 R220, R4, 0x2, RZ ;  /* 0x0000000204dc7824 */ /* 0x000fc400078e00ff */
[----:B------:R-:W-:Y:S01]  /*3330*/  IMAD.IADD R2, R157, 0x1, -R2 ;  /* 0x000000019d027824 */ /* 0x000fe200078e0a02 */
[----:B------:R-:W-:Y:S01]  /*3340*/  STL [R1+0x80], R238 ;  /* 0x000080ee01007387 */ /* 0x000fe20000100800 */
[----:B------:R-:W-:Y:S01]  /*3350*/  IMAD R221, R3, 0x2, R220 ;  /* 0x0000000203dd7824 */ /* 0x000fe200078e02dc */
[C---:B------:R-:W-:Y:S02]  /*3360*/  LEA R223, R0.reuse, R220, 0x1 ;  /* 0x000000dc00df7211 */ /* 0x040fe400078e08ff */
[----:B------:R-:W-:Y:S01]  /*3370*/  SHF.R.S32.HI R5, RZ, 0x1f, R2 ;  /* 0x0000001fff057819 */ /* 0x000fe20000011402 */
[----:B------:R-:W-:Y:S01]  /*3380*/  IMAD R222, R0, 0x2, R221 ;  /* 0x0000000200de7824 */ /* 0x000fe200078e02dd */
[----:B------:R-:W-:Y:S02]  /*3390*/  STL [R1+0x7c], R237 ;  /* 0x00007ced01007387 */ /* 0x000fe40000100800 */
[----:B------:R-:W-:Y:S02]  /*33a0*/  LEA.HI R5, R5, R2, RZ, 0x2 ;  /* 0x0000000205057211 */ /* 0x000fe400078f10ff */
[----:B------:R-:W-:Y:S02]  /*33b0*/  STL [R1+0x78], R236 ;  /* 0x000078ec01007387 */ /* 0x000fe40000100800 */
[----:B------:R-:W-:-:S02]  /*33c0*/  LOP3.LUT R5, R5, 0x7ffffffc, RZ, 0xc0, !PT ;  /* 0x7ffffffc05057812 */ /* 0x000fc400078ec0ff */
[----:B------:R-:W-:Y:S02]  /*33d0*/  STL [R1+0x74], R235 ;  /* 0x000074eb01007387 */ /* 0x000fe40000100800 */
[----:B------:R-:W-:Y:S02]  /*33e0*/  IADD3 R2, R2, -R5, RZ ;  /* 0x8000000502027210 */ /* 0x000fe40007ffe0ff */
[----:B------:R-:W-:Y:S03]  /*33f0*/  STL [R1+0x70], R234 ;  /* 0x000070ea01007387 */ /* 0x000fe60000100800 */
[----:B------:R-:W-:Y:S01]  /*3400*/  IMAD R8, R2, -0x2, R6 ;  /* 0xfffffffe02087824 */ /* 0x000fe200078e0206 */
[----:B------:R-:W-:Y:S04]  /*3410*/  STL [R1+0x6c], R233 ;  /* 0x00006ce901007387 */ /* 0x000fe80000100800 */
[C---:B------:R-:W-:Y:S01]  /*3420*/  ISETP.GT.AND P4, PT, R8.reuse, RZ, PT ;  /* 0x000000ff0800720c */ /* 0x040fe20003f84270 */
[----:B------:R-:W-:Y:S01]  /*3430*/  STL [R1+0x68], R232 ;  /* 0x000068e801007387 */ /* 0x000fe20000100800 */
[----:B------:R-:W-:-:S02]  /*3440*/  ISETP.GT.AND P2, PT, R8, 0x1, PT ;  /* 0x000000010800780c */ /* 0x000fc40003f44270 */
[----:B------:R-:W-:Y:S01]  /*3450*/  FSEL R6, R100, -INF , P4 ;  /* 0xff80000064067808 */ /* 0x000fe20002000000 */
[----:B------:R-:W-:Y:S01]  /*3460*/  STL [R1+0x64], R231 ;  /* 0x000064e701007387 */ /* 0x000fe20000100800 */
[----:B------:R-:W-:Y:S02]  /*3470*/  FSEL R7, R101, -INF , P2 ;  /* 0xff80000065077808 */ /* 0x000fe40001000000 */
[C---:B------:R-:W-:Y:S01]  /*3480*/  ISETP.GT.AND P6, PT, R8.reuse, 0x8, PT ;  /* 0x000000080800780c */ /* 0x040fe20003fc4270 */
        /* <DEDUP_REMOVED lines=10> */
[----:B------:R-:W-:Y:S02]  /*3530*/  FSEL R10, R97, -INF , P5 ;  /* 0xff800000610a7808 */ /* 0x000fe40002800000 */
[----:B------:R-:W-:Y:S01]  /*3540*/  ISETP.GT.AND P4, PT, R8, 0x10, PT ;  /* 0x000000100800780c */ /* 0x000fe20003f84270 */
        /* <DEDUP_REMOVED lines=12> */
[----:B------:R-:W-:Y:S01]  /*3610*/  LDSM.16.MT88.4 R100, [R221+0x2100] ;  /* 0x00210000dd64783b */ /* 0x000fe20000004200 */
[----:B------:R-:W-:Y:S02]  /*3620*/  FSEL R156, R55, -INF , P5 ;  /* 0xff800000379c7808 */ /* 0x000fe40002800000 */
[----:B------:R-:W-:Y:S01]  /*3630*/  FSEL R136, R53, -INF , P5 ;  /* 0xff80000035887808 */ /* 0x000fe20002800000 */
[----:B------:R-:W-:Y:S01]  /*3640*/  LDSM.16.MT88.4 R44, [R220+0x100] ;  /* 0x00010000dc2c783b */ /* 0x000fe20000004200 */
[----:B------:R-:W-:Y:S02]  /*3650*/  FSEL R18, R93, -INF , P2 ;  /* 0xff8000005d127808 */ /* 0x000fe40001000000 */
[----:B------:R-:W-:Y:S01]  /*3660*/  ISETP.GT.AND P5, PT, R8, 0x18, PT ;  /* 0x000000180800780c */ /* 0x000fe20003fa4270 */
        /* <DEDUP_REMOVED lines=12> */
[----:B------:R-:W-:Y:S01]  /*3730*/  FSEL R144, R51, -INF , P2 ;  /* 0xff80000033907808 */ /* 0x000fe20001000000 */
[----:B------:R-:W-:Y:S01]  /*3740*/  LDSM.16.MT88.4 R92, [R220+0x2100] ;  /* 0x00210000dc5c783b */ /* 0x000fe20000004200 */
[----:B------:R-:W-:Y:S02]  /*3750*/  FSEL R118, R49, -INF , P2 ;  /* 0xff80000031767808 */ /* 0x000fe40001000000 */
[----:B------:R-:W-:Y:S01]  /*3760*/  FSEL R20, R89, -INF , P4 ;  /* 0xff80000059147808 */ /* 0x000fe20002000000 */
[----:B------:R-:W-:Y:S01]  /*3770*/  LDSM.16.MT88.4 R48, [R221+0x900] ;  /* 0x00090000dd30783b */ /* 0x000fe20000004200 */
[----:B------:R-:W-:Y:S02]  /*3780*/  ISETP.GT.AND P2, PT, R8, 0x20, PT ;  /* 0x000000200800780c */ /* 0x000fe40003f44270 */
        /* <DEDUP_REMOVED lines=8> */
[----:B------:R-:W-:Y:S01]  /*3810*/  FSEL R139, R31, -INF , P4 ;  /* 0xff8000001f8b7808 */ /* 0x000fe20002000000 */
[----:B------:R-:W-:Y:S01]  /*3820*/  LDSM.16.MT88.4 R88, [R222+0x100] ;  /* 0x00010000de58783b */ /* 0x000fe20000004200 */
[----:B------:R-:W-:Y:S02]  /*3830*/  FSEL R116, R29, -INF , P4 ;  /* 0xff8000001d747808 */ /* 0x000fe40002000000 */
[----:B------:R-:W-:Y:S02]  /*3840*/  FSEL R170, R85, -INF , P5 ;  /* 0xff80000055aa7808 */ /* 0x000fe40002800000 */
        /* <DEDUP_REMOVED lines=32> */
[----:B------:R-:W-:Y:S02]  /*3a50*/  FMNMX.FTZ R2, R249, R2, !PT ;  /* 0x00000002f9027209 */ /* 0x000fe40007810000 */
[----:B------:R-:W-:-:S02]  /*3a60*/  FSEL R180, R83, -INF , P2 ;  /* 0xff80000053b47808 */ /* 0x000fc40001000000 */
[----:B------:R-:W-:Y:S01]  /*3a70*/  FMNMX.FTZ R2, R187, R2, !PT ;  /* 0x00000002bb027209 */ /* 0x000fe20007810000 */
[----:B------:R-:W-:Y:S01]  /*3a80*/  LDSM.16.MT88.4 R80, [R221+0x100] ;  /* 0x00010000dd50783b */ /* 0x000fe20000004200 */
[----:B------:R-:W-:Y:S02]  /*3a90*/  FSEL R162, R39, -INF , P2 ;  /* 0xff80000027a27808 */ /* 0x000fe40001000000 */
[----:B------:R-:W-:Y:S01]  /*3aa0*/  FSEL R160, R37, -INF , P2 ;  /* 0xff80000025a07808 */ /* 0x000fe20001000000 */
[----:B------:R-:W1:Y:S01]  /*3ab0*/  SHFL.BFLY PT, R5, R2, 0x2, 0x1f ;  /* 0x0c401f0002057f89 */ /* 0x000e6200000e0000 */
[----:B------:R-:W-:Y:S02]  /*3ac0*/  FSEL R184, R79, -INF , P6 ;  /* 0xff8000004fb87808 */ /* 0x000fe40003000000 */
[----:B------:R-:W-:Y:S02]  /*3ad0*/  FSEL R12, R62, -INF , P5 ;  /* 0xff8000003e0c7808 */ /* 0x000fe40002800000 */
[----:B------:R-:W-:-:S02]  /*3ae0*/  FSEL R208, R63, -INF , P4 ;  /* 0xff8000003fd07808 */ /* 0x000fc40002000000 */
[----:B------:R-:W-:Y:S01]  /*3af0*/  FMNMX.FTZ R0, R146, R145, !PT ;  /* 0x0000009192007209 */ /* 0x000fe20007810000 */
[----:B------:R-:W-:Y:S01]  /*3b00*/  LDSM.16.MT88.4 R60, [R222+0x900] ;  /* 0x00090000de3c783b */ /* 0x000fe20000004200 */
        /* <DEDUP_REMOVED lines=13> */
[----:B------:R-:W-:Y:S01]  /*3be0*/  FSEL R194, R67, -INF , P6 ;  /* 0xff80000043c27808 */ /* 0x000fe20003000000 */
[----:B------:R-:W-:Y:S01]  /*3bf0*/  LDSM.16.MT88.4 R68, [R221+0x2900] ;  /* 0x00290000dd44783b */ /* 0x000fe20000004200 */
[----:B------:R-:W-:-:S04]  /*3c00*/  FMNMX.FTZ R0, R165, R0, !PT ;  /* 0x00000000a5007209 */ /* 0x000fc80007810000 */
[----:B------:R-:W-:-:S04]  /*3c10*/  FMNMX.FTZ R0, R164, R0, !PT ;  /* 0x00000000a4007209 */ /* 0x000fc80007810000 */
[----:B------:R-:W-:-:S04]  /*3c20*/  FMNMX.FTZ R0, R161, R0, !PT ;  /* 0x00000000a1007209 */ /* 0x000fc80007810000 */
[----:B------:R-:W-:Y:S02]  /*3c30*/  FMNMX.FTZ R0, R160, R0, !PT ;  /* 0x00000000a0007209 */ /* 0x000fe40007810000 */
[----:B-1----:R-:W-:-:S04]  /*3c40*/  FMNMX.FTZ R175, R2, R5, !PT ;  /* 0x0000000502af7209 */ /* 0x002fc80007810000 */
[C---:B------:R-:W-:Y:S01]  /*3c50*/  FSETP.NEU.FTZ.AND P2, PT, R175.reuse, -INF , PT ;  /* 0xff800000af00780b */ /* 0x040fe20003f5d000 */
[----:B------:R-:W-:Y:S01]  /*3c60*/  FMUL.FTZ R2, R175, c[0x0][0x2d0] ;  /* 0x0000b400af027a20 */ /* 0x000fe20000410000 */
[----:B------:R-:W-:Y:S04]  /*3c70*/  STL [R1+0x88], R175 ;  /* 0x000088af01007387 */ /* 0x000fe80000100800 */
[----:B------:R-:W-:Y:S01]  /*3c80*/  FSEL R13, R2, RZ, P2 ;  /* 0x000000ff020d7208 */ /* 0x000fe20001000000 */
[----:B------:R-:W-:Y:S01]  /*3c90*/  STL [R1], R12 ;  /* 0x0000000c01007387 */ /* 0x000fe20000100800 */
[----:B------:R-:W-:Y:S02]  /*3ca0*/  FMNMX.FTZ R2, R11, R14, !PT ;  /* 0x0000000e0b027209 */ /* 0x000fe40007810000 */
[----:B------:R-:W-:-:S02]  /*3cb0*/  ISETP.GT.AND P2, PT, R8, 0x30, PT ;  /* 0x000000300800780c */ /* 0x000fc40003f44270 */
[----:B------:R-:W-:Y:S02]  /*3cc0*/  FMNMX.FTZ R2, R15, R2, !PT ;  /* 0x000000020f027209 */ /* 0x000fe40007810000 */
[----:B------:R-:W-:Y:S02]  /*3cd0*/  FSEL R186, R78, -INF , P2 ;  /* 0xff8000004eba7808 */ /* 0x000fe40001000000 */
[----:B------:R-:W-:Y:S01]  /*3ce0*/  FMNMX.FTZ R2, R16, R2, !PT ;  /* 0x0000000210027209 */ /* 0x000fe20007810000 */
[----:B------:R-:W-:Y:S03]  /*3cf0*/  LDSM.16.MT88.4 R76, [R223+0x900] ;  /* 0x00090000df4c783b */ /* 0x000fe60000004200 */
        /* <DEDUP_REMOVED lines=15> */
[----:B-1----:R-:W-:-:S04]  /*3df0*/  FMNMX.FTZ R2, R2, R5, !PT ;  /* 0x0000000502027209 */ /* 0x002fc80007810000 */
[C---:B------:R-:W-:Y:S01]  /*3e00*/  FSETP.NEU.FTZ.AND P2, PT, R2.reuse, -INF , PT ;  /* 0xff8000000200780b */ /* 0x040fe20003f5d000 */
[----:B------:R-:W-:-:S05]  /*3e10*/  FMUL.FTZ R5, R2, c[0x0][0x2d0] ;  /* 0x0000b40002057a20 */ /* 0x000fca0000410000 */
[----:B------:R-:W-:Y:S01]  /*3e20*/  FSEL R12, R5, RZ, P2 ;  /* 0x000000ff050c7208 */ /* 0x000fe20001000000 */
[----:B------:R-:W-:Y:S01]  /*3e30*/  FFMA.FTZ R5, R6, c[0x0][0x2d0], -R13 ;  /* 0x0000b40006057a23 */ /* 0x000fe2000001080d */
[----:B------:R-:W-:Y:S02]  /*3e40*/  ISETP.GT.AND P2, PT, R8, 0x30, PT ;  /* 0x000000300800780c */ /* 0x000fe40003f44270 */
[----:B------:R-:W-:Y:S01]  /*3e50*/  FMNMX.FTZ R8, R159, R158, !PT ;  /* 0x0000009e9f087209 */ /* 0x000fe20007810000 */
[--C-:B------:R-:W-:Y:S01]  /*3e60*/  FFMA.FTZ R3, R15, c[0x0][0x2d0], -R12.reuse ;  /* 0x0000b4000f037a23 */ /* 0x100fe2000001080c */
[----:B------:R-:W-:Y:S01]  /*3e70*/  FSEL R198, R64, -INF , P2 ;  /* 0xff80000040c67808 */ /* 0x000fe20001000000 */
[----:B------:R1:W-:Y:S01]  /*3e80*/  MUFU.EX2 R179, R5 ;  /* 0x0000000500b37308 */ /* 0x0003e20000000800 */
[----:B------:R-:W-:Y:S01]  /*3e90*/  FMNMX.FTZ R8, R157, R8, !PT ;  /* 0x000000089d087209 */ /* 0x000fe20007810000 */
[----:B------:R-:W-:Y:S01]  /*3ea0*/  FFMA.FTZ R4, R14, c[0x0][0x2d0], -R12 ;  /* 0x0000b4000e047a23 */ /* 0x000fe2000001080c */
[----:B------:R-:W-:-:S02]  /*3eb0*/  FMNMX.FTZ R0, R198, R0, !PT ;  /* 0x00000000c6007209 */ /* 0x000fc40007810000 */
[----:B------:R-:W-:Y:S02]  /*3ec0*/  FMNMX.FTZ R8, R156, R8, !PT ;  /* 0x000000089c087209 */ /* 0x000fe40007810000 */
[----:B------:R-:W-:Y:S01]  /*3ed0*/  FMNMX.FTZ R0, R197, R0, !PT ;  /* 0x00000000c5007209 */ /* 0x000fe20007810000 */
[----:B------:R2:W-:Y:S01]  /*3ee0*/  MUFU.EX2 R237, R3 ;  /* 0x0000000300ed7308 */ /* 0x0005e20000000800 */
[----:B------:R-:W-:Y:S02]  /*3ef0*/  FMNMX.FTZ R8, R147, R8, !PT ;  /* 0x0000000893087209 */ /* 0x000fe40007810000 */
[----:B------:R-:W-:Y:S02]  /*3f00*/  FMNMX.FTZ R0, R199, R0, !PT ;  /* 0x00000000c7007209 */ /* 0x000fe40007810000 */
[----:B------:R-:W-:Y:S02]  /*3f10*/  FSEL R195, R66, -INF , P2 ;  /* 0xff80000042c37808 */ /* 0x000fe40001000000 */
[----:B------:R-:W-:Y:S01]  /*3f20*/  FMNMX.FTZ R0, R196, R0, !PT ;  /* 0x00000000c4007209 */ /* 0x000fe20007810000 */
[----:B-1----:R-:W-:Y:S01]  /*3f30*/  FFMA.FTZ R5, R7, c[0x0][0x2d0], -R13 ;  /* 0x0000b40007057a23 */ /* 0x002fe2000001080d */
[----:B------:R-:W-:Y:S01]  /*3f40*/  MUFU.EX2 R227, R4 ;  /* 0x0000000400e37308 */ /* 0x000fe20000000800 */
[----:B------:R-:W-:Y:S01]  /*3f50*/  LDSM.16.MT88.4 R64, [R220+0x900] ;  /* 0x00090000dc40783b */ /* 0x000fe20000004200 */
[----:B--2---:R-:W-:-:S06]  /*3f60*/  FFMA.FTZ R3, R16, c[0x0][0x2d0], -R12 ;  /* 0x0000b40010037a23 */ /* 0x004fcc000001080c */
[----:B------:R1:W2:Y:S08]  /*3f70*/  MUFU.EX2 R224, R5 ;  /* 0x0000000500e07308 */ /* 0x0002b00000000800 */
[----:B------:R3:W4:Y:S01]  /*3f80*/  MUFU.EX2 R250, R3 ;  /* 0x0000000300fa7308 */ /* 0x0007220000000800 */
[--C-:B-1----:R-:W-:Y:S01]  /*3f90*/  FFMA.FTZ R5, R9, c[0x0][0x2d0], -R13.reuse ;  /* 0x0000b40009057a23 */ /* 0x102fe2000001080d */
[----:B--2---:R-:W-:Y:S01]  /*3fa0*/  F2FP.PACK_AB R4, R224, R179 ;  /* 0x000000b3e004723e */ /* 0x004fe200000000ff */
[----:B------:R-:W1:Y:S05]  /*3fb0*/  SHFL.BFLY PT, R9, R0, 0x2, 0x1f ;  /* 0x0c401f0000097f89 */ /* 0x000e6a00000e0000 */
[----:B------:R2:W-:Y:S01]  /*3fc0*/  MUFU.EX2 R236, R5 ;  /* 0x0000000500ec7308 */ /* 0x0005e20000000800 */
[----:B---3--:R-:W-:Y:S01]  /*3fd0*/  FFMA.FTZ R3, R17, c[0x0][0x2d0], -R13 ;  /* 0x0000b40011037a23 */ /* 0x008fe2000001080d */
[----:B----4-:R-:W-:-:S06]  /*3fe0*/  F2FP.PACK_AB R7, R250, R237 ;  /* 0x000000edfa07723e */ /* 0x010fcc00000000ff */
[----:B------:R3:W-:Y:S01]  /*3ff0*/  MUFU.EX2 R251, R3 ;  /* 0x0000000300fb7308 */ /* 0x0007e20000000800 */
[----:B--2---:R-:W-:-:S07]  /*4000*/  FFMA.FTZ R5, R10, c[0x0][0x2d0], -R13 ;  /* 0x0000b4000a057a23 */ /* 0x004fce000001080d */
[----:B------:R2:W4:Y:S01]  /*4010*/  MUFU.EX2 R175, R5 ;  /* 0x0000000500af7308 */ /* 0x0005220000000800 */
[----:B-1----:R-:W-:Y:S01]  /*4020*/  FMNMX.FTZ R0, R0, R9, !PT ;  /* 0x0000000900007209 */ /* 0x002fe20007810000 */
[----:B---3--:R-:W-:-:S04]  /*4030*/  FFMA.FTZ R3, R18, c[0x0][0x2d0], -R13 ;  /* 0x0000b40012037a23 */ /* 0x008fc8000001080d */
[----:B------:R-:W1:Y:S02]  /*4040*/  SHFL.BFLY PT, R16, R0, 0x1, 0x1f ;  /* 0x0c201f0000107f89 */ /* 0x000e6400000e0000 */
[----:B------:R3:W-:Y:S01]  /*4050*/  MUFU.EX2 R234, R3 ;  /* 0x0000000300ea7308 */ /* 0x0007e20000000800 */
[----:B--2---:R-:W-:Y:S01]  /*4060*/  FFMA.FTZ R5, R11, c[0x0][0x2d0], -R12 ;  /* 0x0000b4000b057a23 */ /* 0x004fe2000001080c */
[----:B----4-:R-:W-:-:S06]  /*4070*/  F2FP.PACK_AB R6, R175, R236 ;  /* 0x000000ecaf06723e */ /* 0x010fcc00000000ff */
[----:B------:R-:W2:Y:S01]  /*4080*/  MUFU.EX2 R226, R5 ;  /* 0x0000000500e27308 */ /* 0x000ea20000000800 */
[----:B---3--:R-:W-:-:S07]  /*4090*/  FFMA.FTZ R3, R19, c[0x0][0x2d0], -R13 ;  /* 0x0000b40013037a23 */ /* 0x008fce000001080d */
[----:B------:R3:W-:Y:S01]  /*40a0*/  MUFU.EX2 R231, R3 ;  /* 0x0000000300e77308 */ /* 0x0007e20000000800 */
[----:B-1----:R-:W-:-:S04]  /*40b0*/  FMNMX.FTZ R177, R0, R16, !PT ;  /* 0x0000001000b17209 */ /* 0x002fc80007810000 */
[----:B------:R-:W-:Y:S02]  /*40c0*/  FSETP.NEU.FTZ.AND P2, PT, R177, -INF , PT ;  /* 0xff800000b100780b */ /* 0x000fe40003f5d000 */
[----:B--2---:R-:W-:Y:S02]  /*40d0*/  F2FP.PACK_AB R5, R227, R226 ;  /* 0x000000e2e305723e */ /* 0x004fe400000000ff */
[----:B---3--:R-:W-:Y:S01]  /*40e0*/  FMNMX.FTZ R3, R144, R8, !PT ;  /* 0x0000000890037209 */ /* 0x008fe20007810000 */
[----:B------:R-:W-:-:S04]  /*40f0*/  FFMA.FTZ R8, R20, c[0x0][0x2d0], -R13 ;  /* 0x0000b40014087a23 */ /* 0x000fc8000001080d */
[----:B------:R-:W-:Y:S01]  /*4100*/  HMMA.16816.F32 R128, R4, R100, RZ ;  /* 0x000000640480723c */ /* 0x000fe200000018ff */
[----:B------:R-:W-:Y:S01]  /*4110*/  FMNMX.FTZ R3, R138, R3, !PT ;  /* 0x000000038a037209 */ /* 0x000fe20007810000 */
[----:B------:R1:W2:Y:S03]  /*4120*/  MUFU.EX2 R229, R8 ;  /* 0x0000000800e57308 */ /* 0x0002a60000000800 */
[----:B------:R-:W-:-:S03]  /*4130*/  FMNMX.FTZ R3, R139, R3, !PT ;  /* 0x000000038b037209 */ /* 0x000fc60007810000 */
[----:B------:R-:W-:Y:S01]  /*4140*/  HMMA.16816.F32 R56, R4, R44, RZ ;  /* 0x0000002c0438723c */ /* 0x000fe200000018ff */
[----:B------:R-:W-:-:S07]  /*4150*/  FMNMX.FTZ R3, R167, R3, !PT ;  /* 0x00000003a7037209 */ /* 0x000fce0007810000 */
[----:B------:R-:W-:Y:S01]  /*4160*/  HMMA.16816.F32 R132, R4, R92, RZ ;  /* 0x0000005c0484723c */ /* 0x000fe200000018ff */
[----:B-1----:R-:W-:Y:S01]  /*4170*/  FFMA.FTZ R8, R21, c[0x0][0x2d0], -R12 ;  /* 0x0000b40015087a23 */ /* 0x002fe2000001080c */
[----:B--2---:R-:W-:-:S03]  /*4180*/  F2FP.PACK_AB R10, R229, R231 ;  /* 0x000000e7e50a723e */ /* 0x004fc600000000ff */
[----:B------:R1:W-:Y:S03]  /*4190*/  MUFU.EX2 R185, R8 ;  /* 0x0000000800b97308 */ /* 0x0003e60000000800 */
[C---:B------:R-:W-:Y:S08]  /*41a0*/  HMMA.16816.F32 R124, R4.reuse, R104, RZ ;  /* 0x00000068047c723c */ /* 0x040ff000000018ff */
[----:B------:R-:W-:Y:S01]  /*41b0*/  HMMA.16816.F32 R140, R4, R80, RZ ;  /* 0x00000050048c723c */ /* 0x000fe200000018ff */
[----:B-1----:R-:W-:Y:S01]  /*41c0*/  FMNMX.FTZ R8, R166, R3, !PT ;  /* 0x00000003a6087209 */ /* 0x002fe20007810000 */
[----:B------:R-:W-:-:S06]  /*41d0*/  FFMA.FTZ R3, R22, c[0x0][0x2d0], -R12 ;  /* 0x0000b40016037a23 */ /* 0x000fcc000001080c */
[C---:B------:R-:W-:Y:S01]  /*41e0*/  HMMA.16816.F32 R152, R4.reuse, R84, RZ ;  /* 0x000000540498723c */ /* 0x040fe200000018ff */
[----:B------:R-:W-:Y:S01]  /*41f0*/  FMNMX.FTZ R8, R163, R8, !PT ;  /* 0x00000008a3087209 */ /* 0x000fe20007810000 */
[----:B------:R1:W2:Y:S06]  /*4200*/  MUFU.EX2 R233, R3 ;  /* 0x0000000300e97308 */ /* 0x0002ac0000000800 */
[C---:B------:R-:W-:Y:S08]  /*4210*/  HMMA.16816.F32 R148, R4.reuse, R88, RZ ;  /* 0x000000580494723c */ /* 0x040ff000000018ff */
[----:B------:R-:W-:Y:S01]  /*4220*/  HMMA.16816.F32 R120, R4, R108, RZ ;  /* 0x0000006c0478723c */ /* 0x000fe200000018ff */
[----:B-1----:R-:W-:Y:S01]  /*4230*/  FMNMX.FTZ R3, R162, R8, !PT ;  /* 0x00000008a2037209 */ /* 0x002fe20007810000 */
[----:B------:R-:W-:Y:S01]  /*4240*/  FFMA.FTZ R8, R23, c[0x0][0x2d0], -R12 ;  /* 0x0000b40017087a23 */ /* 0x000fe2000001080c */
[----:B--2---:R-:W-:-:S02]  /*4250*/  F2FP.PACK_AB R9, R233, R185 ;  /* 0x000000b9e909723e */ /* 0x004fc400000000ff */
[----:B------:R-:W-:Y:S01]  /*4260*/  FMNMX.FTZ R3, R195, R3, !PT ;  /* 0x00000003c3037209 */ /* 0x000fe20007810000 */
[----:B------:R1:W-:Y:S02]  /*4270*/  MUFU.EX2 R230, R8 ;  /* 0x0000000800e67308 */ /* 0x0003e40000000800 */
[----:B------:R-:W-:Y:S01]  /*4280*/  HMMA.16816.F32 R112, R4, R46, RZ ;  /* 0x0000002e0470723c */ /* 0x000fe200000018ff */
[----:B------:R-:W-:-:S04]  /*4290*/  FMNMX.FTZ R3, R194, R3, !PT ;  /* 0x00000003c2037209 */ /* 0x000fc80007810000 */
[----:B------:R-:W-:-:S03]  /*42a0*/  FMNMX.FTZ R3, R193, R3, !PT ;  /* 0x00000003c1037209 */ /* 0x000fc60007810000 */
[C---:B------:R-:W-:Y:S01]  /*42b0*/  HMMA.16816.F32 R96, R4.reuse, R82, RZ ;  /* 0x000000520460723c */ /* 0x040fe200000018ff */
[----:B------:R-:W-:Y:S01]  /*42c0*/  FMNMX.FTZ R14, R192, R3, !PT ;  /* 0x00000003c00e7209 */ /* 0x000fe20007810000 */
[----:B------:R-:W-:Y:S02]  /*42d0*/  FMUL.FTZ R3, R177, c[0x0][0x2d0] ;  /* 0x0000b400b1037a20 */ /* 0x000fe40000410000 */
[----:B-1----:R-:W-:Y:S02]  /*42e0*/  FFMA.FTZ R8, R24, c[0x0][0x2d0], -R12 ;  /* 0x0000b40018087a23 */ /* 0x002fe4000001080c */
[----:B------:R-:W1:Y:S01]  /*42f0*/  SHFL.BFLY PT, R15, R14, 0x2, 0x1f ;  /* 0x0c401f000e0f7f89 */ /* 0x000e6200000e0000 */
[----:B------:R-:W-:Y:S01]  /*4300*/  FSEL R3, R3, RZ, P2 ;  /* 0x000000ff03037208 */ /* 0x000fe20001000000 */
[C---:B------:R-:W-:Y:S01]  /*4310*/  HMMA.16816.F32 R40, R4.reuse, R86, RZ ;  /* 0x000000560428723c */ /* 0x040fe200000018ff */
[----:B------:R2:W3:Y:S07]  /*4320*/  MUFU.EX2 R228, R8 ;  /* 0x0000000800e47308 */ /* 0x0004ee0000000800 */
[C---:B------:R-:W-:Y:S08]  /*4330*/  HMMA.16816.F32 R36, R4.reuse, R90, RZ ;  /* 0x0000005a0424723c */ /* 0x040ff000000018ff */
[----:B------:R-:W-:Y:S01]  /*4340*/  HMMA.16816.F32 R32, R4, R94, RZ ;  /* 0x0000005e0420723c */ /* 0x000fe200000018ff */
[----:B--2---:R-:W-:-:S02]  /*4350*/  F2FP.PACK_AB R8, R234, R251 ;  /* 0x000000fbea08723e */ /* 0x004fc400000000ff */
[----:B---3--:R-:W-:Y:S02]  /*4360*/  F2FP.PACK_AB R11, R228, R230 ;  /* 0x000000e6e40b723e */ /* 0x008fe400000000ff */
[----:B-1----:R-:W-:-:S03]  /*4370*/  FMNMX.FTZ R0, R14, R15, !PT ;  /* 0x0000000f0e007209 */ /* 0x002fc60007810000 */
[----:B------:R-:W-:Y:S08]  /*4380*/  HMMA.16816.F32 R28, R4, R102, RZ ;  /* 0x00000066041c723c */ /* 0x000ff000000018ff */
[----:B------:R-:W-:Y:S08]  /*4390*/  HMMA.16816.F32 R16, R8, R68, R128 ;  /* 0x000000440810723c */ /* 0x000ff00000001880 */
[C---:B------:R-:W-:Y:S08]  /*43a0*/  HMMA.16816.F32 R24, R4.reuse, R106, RZ ;  /* 0x0000006a0418723c */ /* 0x040ff000000018ff */
[----:B------:R-:W-:Y:S01]  /*43b0*/  HMMA.16816.F32 R20, R4, R110, RZ ;  /* 0x0000006e0414723c */ /* 0x000fe200000018ff */
[----:B------:R-:W1:Y:S06]  /*43c0*/  SHFL.BFLY PT, R5, R0, 0x1, 0x1f ;  /* 0x0c201f0000057f89 */ /* 0x000e6c00000e0000 */
[----:B------:R-:W-:Y:S01]  /*43d0*/  FFMA.FTZ R4, R146, c[0x0][0x2d0], -R3 ;  /* 0x0000b40092047a23 */ /* 0x000fe20000010803 */
[C---:B------:R-:W-:Y:S01]  /*43e0*/  HMMA.16816.F32 R200, R8.reuse, R64, R56 ;  /* 0x0000004008c8723c */ /* 0x040fe20000001838 */
[----:B------:R-:W2:Y:S02]  /*43f0*/  LDSM.16.MT88.4 R56, [R222+0x2900] ;  /* 0x00290000de38783b */ /* 0x000ea40000004200 */
[----:B------:R3:W-:Y:S05]  /*4400*/  MUFU.EX2 R212, R4 ;  /* 0x0000000400d47308 */ /* 0x0007ea0000000800 */
[C---:B------:R-:W-:Y:S07]  /*4410*/  HMMA.16816.F32 R188, R8.reuse, R72, R132 ;  /* 0x0000004808bc723c */ /* 0x040fee0000001884 */
[----:B------:R-:W-:Y:S01]  /*4420*/  MOV R133, R18 ;  /* 0x0000001200857202 */ /* 0x000fe20000000f00 */
[----:B------:R-:W-:Y:S01]  /*4430*/  IMAD.MOV.U32 R132, RZ, RZ, R19 ;  /* 0x000000ffff847224 */ /* 0x000fe200078e0013 */
[----:B-1----:R-:W-:Y:S01]  /*4440*/  FMNMX.FTZ R176, R0, R5, !PT ;  /* 0x0000000500b07209 */ /* 0x002fe20007810000 */
[--C-:B------:R-:W-:Y:S01]  /*4450*/  FFMA.FTZ R0, R118, c[0x0][0x2d0], -R3.reuse ;  /* 0x0000b40076007a23 */ /* 0x100fe20000010803 */
[C---:B------:R-:W-:Y:S01]  /*4460*/  HMMA.16816.F32 R240, R8.reuse, R60, R148 ;  /* 0x0000003c08f0723c */ /* 0x040fe20000001894 */
[----:B---3--:R-:W-:Y:S01]  /*4470*/  FFMA.FTZ R4, R145, c[0x0][0x2d0], -R3 ;  /* 0x0000b40091047a23 */ /* 0x008fe20000010803 */
[----:B------:R-:W-:Y:S01]  /*4480*/  FSETP.NEU.FTZ.AND P2, PT, R176, -INF , PT ;  /* 0xff800000b000780b */ /* 0x000fe20003f5d000 */
[----:B------:R1:W-:Y:S04]  /*4490*/  MUFU.EX2 R235, R0 ;  /* 0x0000000000eb7308 */ /* 0x0003e80000000800 */
[----:B------:R-:W-:Y:S01]  /*44a0*/  MOV R151, R208 ;  /* 0x000000d000977202 */ /* 0x000fe20000000f00 */
[----:B------:R-:W-:Y:S01]  /*44b0*/  HMMA.16816.F32 R216, R8, R48, R140 ;  /* 0x0000003008d8723c */ /* 0x000fe2000000188c */
[----:B------:R-:W-:-:S02]  /*44c0*/  IMAD.MOV.U32 R149, RZ, RZ, R187 ;  /* 0x000000ffff957224 */ /* 0x000fc400078e00bb */
[----:B------:R3:W-:Y:S01]  /*44d0*/  MUFU.EX2 R14, R4 ;  /* 0x00000004000e7308 */ /* 0x0007e20000000800 */
[----:B------:R-:W-:Y:S01]  /*44e0*/  IMAD.MOV.U32 R150, RZ, RZ, R186 ;  /* 0x000000ffff967224 */ /* 0x000fe200078e00ba */
[----:B------:R-:W-:Y:S01]  /*44f0*/  MOV R246, R189 ;  /* 0x000000bd00f67202 */ /* 0x000fe20000000f00 */
[----:B------:R-:W-:Y:S02]  /*4500*/  IMAD.MOV.U32 R247, RZ, RZ, R188 ;  /* 0x000000fffff77224 */ /* 0x000fe400078e00bc */
[----:B------:R-:W-:Y:S01]  /*4510*/  IMAD.MOV.U32 R245, RZ, RZ, R190 ;  /* 0x000000fffff57224 */ /* 0x000fe200078e00be */
[----:B------:R-:W-:Y:S01]  /*4520*/  HMMA.16816.F32 R152, R8, R76, R152 ;  /* 0x0000004c0898723c */ /* 0x000fe20000001898 */
[----:B------:R-:W-:Y:S02]  /*4530*/  IMAD.MOV.U32 R244, RZ, RZ, R191 ;  /* 0x000000fffff47224 */ /* 0x000fe400078e00bf */
[----:B-1----:R-:W-:-:S05]  /*4540*/  FMUL.FTZ R0, R176, c[0x0][0x2d0] ;  /* 0x0000b400b0007a20 */ /* 0x002fca0000410000 */
[----:B------:R-:W-:Y:S01]  /*4550*/  FSEL R0, R0, RZ, P2 ;  /* 0x000000ff00007208 */ /* 0x000fe20001000000 */
[----:B------:R-:W-:Y:S01]  /*4560*/  HMMA.16816.F32 R188, R8, R66, R112 ;  /* 0x0000004208bc723c */ /* 0x000fe20000001870 */
[----:B---3--:R-:W-:Y:S01]  /*4570*/  FFMA.FTZ R4, R137, c[0x0][0x2d0], -R3 ;  /* 0x0000b40089047a23 */ /* 0x008fe20000010803 */
[----:B------:R-:W-:-:S03]  /*4580*/  MOV R137, R17 ;  /* 0x0000001100897202 */ /* 0x000fc60000000f00 */
[----:B------:R1:W3:Y:S03]  /*4590*/  MUFU.EX2 R6, R4 ;  /* 0x0000000400067308 */ /* 0x0002e60000000800 */
[C---:B------:R-:W-:Y:S08]  /*45a0*/  HMMA.16816.F32 R140, R8.reuse, R62, R36 ;  /* 0x0000003e088c723c */ /* 0x040ff00000001824 */
[----:B--2---:R-:W-:Y:S01]  /*45b0*/  HMMA.16816.F32 R208, R8, R58, R20 ;  /* 0x0000003a08d0723c */ /* 0x004fe20000001814 */
[----:B-1----:R-:W-:-:S02]  /*45c0*/  FFMA.FTZ R4, R136, c[0x0][0x2d0], -R3 ;  /* 0x0000b40088047a23 */ /* 0x002fc40000010803 */
[----:B------:R-:W-:-:S05]  /*45d0*/  IMAD.MOV.U32 R136, RZ, RZ, R16 ;  /* 0x000000ffff887224 */ /* 0x000fca00078e0010 */
[----:B------:R-:W-:Y:S01]  /*45e0*/  HMMA.16816.F32 R16, R8, R52, R124 ;  /* 0x000000340810723c */ /* 0x000fe2000000187c */
[----:B------:R1:W-:Y:S01]  /*45f0*/  MUFU.EX2 R238, R4 ;  /* 0x0000000400ee7308 */ /* 0x0003e20000000800 */
[----:B---3--:R-:W-:-:S06]  /*4600*/  IMAD.MOV.U32 R131, RZ, RZ, R6 ;  /* 0x000000ffff837224 */ /* 0x008fcc00078e0006 */
[----:B------:R-:W-:Y:S01]  /*4610*/  HMMA.16816.F32 R124, R8, R78, R40 ;  /* 0x0000004e087c723c */ /* 0x000fe20000001828 */
[----:B-1----:R-:W-:-:S04]  /*4620*/  FFMA.FTZ R4, R119, c[0x0][0x2d0], -R3 ;  /* 0x0000b40077047a23 */ /* 0x002fc80000010803 */
[----:B------:R1:W-:Y:S11]  /*4630*/  MUFU.EX2 R15, R4 ;  /* 0x00000004000f7308 */ /* 0x0003f60000000800 */
[----:B------:R-:W-:Y:S01]  /*4640*/  IMAD.MOV.U32 R146, RZ, RZ, R16 ;  /* 0x000000ffff927224 */ /* 0x000fe200078e0010 */
[----:B------:R-:W-:Y:S01]  /*4650*/  MOV R145, R17 ;  /* 0x0000001100917202 */ /* 0x000fe20000000f00 */
[----:B------:R-:W-:-:S02]  /*4660*/  IMAD.MOV.U32 R134, RZ, RZ, R19 ;  /* 0x000000ffff867224 */ /* 0x000fc400078e0013 */
[----:B------:R-:W-:Y:S02]  /*4670*/  IMAD.MOV.U32 R119, RZ, RZ, R18 ;  /* 0x000000ffff777224 */ /* 0x000fe400078e0012 */
[----:B------:R-:W-:Y:S01]  /*4680*/  HMMA.16816.F32 R16, R8, R56, R120 ;  /* 0x000000380810723c */ /* 0x000fe20000001878 */
[----:B-1----:R-:W-:-:S07]  /*4690*/  FFMA.FTZ R4, R117, c[0x0][0x2d0], -R3 ;  /* 0x0000b40075047a23 */ /* 0x002fce0000010803 */
[C---:B------:R-:W-:Y:S01]  /*46a0*/  HMMA.16816.F32 R120, R8.reuse, R50, R96 ;  /* 0x000000320878723c */ /* 0x040fe20000001860 */
[----:B------:R1:W-:Y:S11]  /*46b0*/  MUFU.EX2 R232, R4 ;  /* 0x0000000400e87308 */ /* 0x0003f60000000800 */
[----:B------:R-:W-:Y:S04]  /*46c0*/  @!UPT UIADD3 URZ, URZ, URZ, URZ ;  /* 0x0000003f3f3ff290 */ /* 0x000fe8000fffe03f */
[----:B------:R-:W-:Y:S01]  /*46d0*/  MOV R148, R16 ;  /* 0x0000001000947202 */ /* 0x000fe20000000f00 */
[----:B------:R-:W-:Y:S01]  /*46e0*/  IMAD.MOV.U32 R135, RZ, RZ, R19 ;  /* 0x000000ffff877224 */ /* 0x000fe200078e0013 */
[----:B------:R-:W-:Y:S01]  /*46f0*/  MOV R205, R18 ;  /* 0x0000001200cd7202 */ /* 0x000fe20000000f00 */
[----:B------:R-:W-:Y:S02]  /*4700*/  IMAD.MOV.U32 R118, RZ, RZ, R17 ;  /* 0x000000ffff767224 */ /* 0x000fe400078e0011 */
[----:B------:R-:W-:Y:S01]  /*4710*/  HMMA.16816.F32 R16, R8, R74, R32 ;  /* 0x0000004a0810723c */ /* 0x000fe20000001820 */
[----:B-1----:R-:W-:-:S04]  /*4720*/  FFMA.FTZ R4, R116, c[0x0][0x2d0], -R3 ;  /* 0x0000b40074047a23 */ /* 0x002fc80000010803 */
[----:B------:R1:W2:Y:S02]  /*4730*/  MUFU.EX2 R130, R4 ;  /* 0x0000000400827308 */ /* 0x0002a40000000800 */
[----:B-1----:R-:W-:Y:S01]  /*4740*/  FFMA.FTZ R4, R159, c[0x0][0x2d0], -R0 ;  /* 0x0000b4009f047a23 */ /* 0x002fe20000010800 */
[----:B--2---:R-:W-:Y:S11]  /*4750*/  F2FP.PACK_AB R6, R130, R232 ;  /* 0x000000e88206723e */ /* 0x004ff600000000ff */
[----:B------:R-:W-:Y:S05]  /*4760*/  @!UPT UIADD3 URZ, URZ, URZ, URZ ;  /* 0x0000003f3f3ff290 */ /* 0x000fea000fffe03f */
[----:B------:R-:W-:Y:S01]  /*4770*/  IMAD.MOV.U32 R41, RZ, RZ, R16 ;  /* 0x000000ffff297224 */ /* 0x000fe200078e0010 */
[----:B------:R1:W-:Y:S01]  /*4780*/  MUFU.EX2 R129, R4 ;  /* 0x0000000400817308 */ /* 0x0003e20000000800 */
[----:B------:R-:W-:Y:S01]  /*4790*/  IMAD.MOV.U32 R40, RZ, RZ, R17 ;  /* 0x000000ffff287224 */ /* 0x000fe200078e0011 */
[----:B------:R-:W-:Y:S01]  /*47a0*/  MOV R174, R19 ;  /* 0x0000001300ae7202 */ /* 0x000fe20000000f00 */
[----:B------:R-:W-:Y:S02]  /*47b0*/  IMAD.MOV.U32 R178, RZ, RZ, R18 ;  /* 0x000000ffffb27224 */ /* 0x000fe400078e0012 */
[----:B------:R-:W-:Y:S01]  /*47c0*/  HMMA.16816.F32 R16, R8, R70, R28 ;  /* 0x000000460810723c */ /* 0x000fe2000000181c */
[----:B-1----:R-:W-:-:S04]  /*47d0*/  FFMA.FTZ R4, R158, c[0x0][0x2d0], -R0 ;  /* 0x0000b4009e047a23 */ /* 0x002fc80000010800 */
[----:B------:R1:W2:Y:S11]  /*47e0*/  MUFU.EX2 R128, R4 ;  /* 0x0000000400807308 */ /* 0x0002b60000000800 */
[----:B------:R-:W-:Y:S08]  /*47f0*/  @!UPT UIADD3 URZ, URZ, URZ, URZ ;  /* 0x0000003f3f3ff290 */ /* 0x000ff0000fffe03f */
[----:B------:R-:W-:Y:S01]  /*4800*/  IMAD.MOV.U32 R206, RZ, RZ, R19 ;  /* 0x000000ffffce7224 */ /* 0x000fe200078e0013 */
[----:B------:R-:W-:Y:S01]  /*4810*/  MOV R207, R18 ;  /* 0x0000001200cf7202 */ /* 0x000fe20000000f00 */
[----:B------:R-:W-:Y:S02]  /*4820*/  IMAD.MOV.U32 R172, RZ, RZ, R17 ;  /* 0x000000ffffac7224 */ /* 0x000fe400078e0011 */
[----:B------:R-:W-:Y:S02]  /*4830*/  IMAD.MOV.U32 R173, RZ, RZ, R16 ;  /* 0x000000ffffad7224 */ /* 0x000fe400078e0010 */
[----:B-1----:R-:W-:-:S04]  /*4840*/  FFMA.FTZ R4, R157, c[0x0][0x2d0], -R0 ;  /* 0x0000b4009d047a23 */ /* 0x002fc80000010800 */
[----:B------:R1:W-:Y:S02]  /*4850*/  MUFU.EX2 R225, R4 ;  /* 0x0000000400e17308 */ /* 0x0003e40000000800 */
[----:B-1----:R-:W-:Y:S02]  /*4860*/  FFMA.FTZ R4, R156, c[0x0][0x2d0], -R0 ;  /* 0x0000b4009c047a23 */ /* 0x002fe40000010800 */
[----:B------:R-:W-:Y:S04]  /*4870*/  HMMA.16816.F32 R156, R8, R54, R24 ;  /* 0x00000036089c723c */ /* 0x000fe80000001818 */
[----:B------:R1:W3:Y:S03]  /*4880*/  MUFU.EX2 R239, R4 ;  /* 0x0000000400ef7308 */ /* 0x0002e60000000800 */
[----:B------:R-:W-:-:S02]  /*4890*/  F2FP.PACK_AB R8, R14, R212 ;  /* 0x000000d40e08723e */ /* 0x000fc400000000ff */
[----:B------:R-:W-:Y:S02]  /*48a0*/  F2FP.PACK_AB R10, R238, R131 ;  /* 0x00000083ee0a723e */ /* 0x000fe400000000ff */
[----:B--2---:R-:W-:Y:S01]  /*48b0*/  F2FP.PACK_AB R9, R128, R129 ;  /* 0x000000818009723e */ /* 0x004fe200000000ff */
[----:B-1----:R-:W-:Y:S01]  /*48c0*/  FFMA.FTZ R4, R147, c[0x0][0x2d0], -R0 ;  /* 0x0000b40093047a23 */ /* 0x002fe20000010800 */
[----:B---3--:R-:W-:-:S03]  /*48d0*/  F2FP.PACK_AB R11, R239, R225 ;  /* 0x000000e1ef0b723e */ /* 0x008fc600000000ff */
[----:B------:R1:W-:Y:S04]  /*48e0*/  MUFU.EX2 R252, R4 ;  /* 0x0000000400fc7308 */ /* 0x0003e80000000800 */
[C---:B------:R-:W-:Y:S07]  /*48f0*/  HMMA.16816.F32 R20, R8.reuse, R44, RZ ;  /* 0x0000002c0814723c */ /* 0x040fee00000018ff */
[----:B------:R-:W-:Y:S01]  /*4900*/  MOV R44, R150 ;  /* 0x00000096002c7202 */ /* 0x000fe20000000f00 */
[----:B------:R-:W-:Y:S01]  /*4910*/  HMMA.16816.F32 R16, R8, R80, RZ ;  /* 0x000000500810723c */ /* 0x000fe200000018ff */
[----:B------:R-:W-:-:S02]  /*4920*/  IMAD.MOV.U32 R45, RZ, RZ, R151 ;  /* 0x000000ffff2d7224 */ /* 0x000fc400078e0097 */
[----:B-1----:R-:W-:-:S04]  /*4930*/  FFMA.FTZ R4, R144, c[0x0][0x2d0], -R0 ;  /* 0x0000b40090047a23 */ /* 0x002fc80000010800 */
[----:B------:R-:W-:Y:S01]  /*4940*/  MOV R81, R185 ;  /* 0x000000b900517202 */ /* 0x000fe20000000f00 */
[----:B------:R1:W2:Y:S01]  /*4950*/  MUFU.EX2 R213, R4 ;  /* 0x0000000400d57308 */ /* 0x0002a20000000800 */
[----:B------:R-:W-:Y:S01]  /*4960*/  IMAD.MOV.U32 R80, RZ, RZ, R184 ;  /* 0x000000ffff507224 */ /* 0x000fe200078e00b8 */
[C---:B------:R-:W-:Y:S07]  /*4970*/  HMMA.16816.F32 R36, R8.reuse, R84, RZ ;  /* 0x000000540824723c */ /* 0x040fee00000018ff */
[----:B------:R-:W-:Y:S01]  /*4980*/  IMAD.MOV.U32 R85, RZ, RZ, R146 ;  /* 0x000000ffff557224 */ /* 0x000fe200078e0092 */
[----:B------:R-:W-:Y:S01]  /*4990*/  HMMA.16816.F32 R32, R8, R88, RZ ;  /* 0x000000580820723c */ /* 0x000fe200000018ff */
[----:B------:R-:W-:-:S02]  /*49a0*/  IMAD.MOV.U32 R84, RZ, RZ, R134 ;  /* 0x000000ffff547224 */ /* 0x000fc400078e0086 */
[----:B-1----:R-:W-:Y:S01]  /*49b0*/  FFMA.FTZ R4, R138, c[0x0][0x2d0], -R0 ;  /* 0x0000b4008a047a23 */ /* 0x002fe20000010800 */
[----:B--2---:R-:W-:-:S04]  /*49c0*/  F2FP.PACK_AB R5, R213, R252 ;  /* 0x000000fcd505723e */ /* 0x004fc800000000ff */
[----:B------:R-:W-:Y:S01]  /*49d0*/  HMMA.16816.F32 R28, R8, R92, RZ ;  /* 0x0000005c081c723c */ /* 0x000fe200000018ff */
[----:B------:R-:W-:Y:S01]  /*49e0*/  MOV R89, R119 ;  /* 0x0000007700597202 */ /* 0x000fe20000000f00 */
[----:B------:R1:W-:Y:S01]  /*49f0*/  MUFU.EX2 R215, R4 ;  /* 0x0000000400d77308 */ /* 0x0003e20000000800 */
[----:B------:R-:W-:Y:S01]  /*4a00*/  IMAD.MOV.U32 R138, RZ, RZ, R133 ;  /* 0x000000ffff8a7224 */ /* 0x000fe200078e0085 */
[----:B------:R-:W-:-:S03]  /*4a10*/  MOV R88, R41 ;  /* 0x0000002900587202 */ /* 0x000fc60000000f00 */
[----:B------:R-:W-:Y:S01]  /*4a20*/  IMAD.MOV.U32 R93, RZ, RZ, R40 ;  /* 0x000000ffff5d7224 */ /* 0x000fe200078e0028 */
[----:B------:R-:W-:Y:S01]  /*4a30*/  HMMA.16816.F32 R24, R8, R100, RZ ;  /* 0x000000640818723c */ /* 0x000fe200000018ff */
[----:B------:R-:W-:-:S06]  /*4a40*/  IMAD.MOV.U32 R92, RZ, RZ, R250 ;  /* 0x000000ffff5c7224 */ /* 0x000fcc00078e00fa */
[----:B------:R-:W-:Y:S01]  /*4a50*/  IMAD.MOV.U32 R101, RZ, RZ, R149 ;  /* 0x000000ffff657224 */ /* 0x000fe200078e0095 */
[----:B------:R-:W-:Y:S01]  /*4a60*/  HMMA.16816.F32 R40, R8, R46, RZ ;  /* 0x0000002e0828723c */ /* 0x000fe200000018ff */
[----:B------:R-:W-:Y:S02]  /*4a70*/  IMAD.MOV.U32 R100, RZ, RZ, R251 ;  /* 0x000000ffff647224 */ /* 0x000fe400078e00fb */
[----:B-1----:R-:W-:Y:S02]  /*4a80*/  FFMA.FTZ R4, R139, c[0x0][0x2d0], -R0 ;  /* 0x0000b4008b047a23 */ /* 0x002fe40000010800 */
[----:B------:R-:W-:Y:S02]  /*4a90*/  IMAD.MOV.U32 R139, RZ, RZ, R132 ;  /* 0x000000ffff8b7224 */ /* 0x000fe400078e0084 */
[----:B------:R1:W2:Y:S02]  /*4aa0*/  MUFU.EX2 R214, R4 ;  /* 0x0000000400d67308 */ /* 0x0002a40000000800 */
[----:B-1----:R-:W-:-:S02]  /*4ab0*/  F2FP.PACK_AB R4, R235, R15 ;  /* 0x0000000feb04723e */ /* 0x002fc400000000ff */
[----:B--2---:R-:W-:-:S07]  /*4ac0*/  F2FP.PACK_AB R7, R214, R215 ;  /* 0x000000d7d607723e */ /* 0x004fce00000000ff */
[----:B------:R-:W-:Y:S07]  /*4ad0*/  HMMA.16816.F32 R184, R4, R64, R20 ;  /* 0x0000004004b8723c */ /* 0x000fee0000001814 */
[----:B------:R-:W-:Y:S01]  /*4ae0*/  IMAD.MOV.U32 R64, RZ, RZ, R145 ;  /* 0x000000ffff407224 */ /* 0x000fe200078e0091 */
[----:B------:R-:W-:Y:S01]  /*4af0*/  HMMA.16816.F32 R20, R8, R104, RZ ;  /* 0x000000680814723c */ /* 0x000fe200000018ff */
[----:B------:R-:W-:-:S06]  /*4b00*/  MOV R65, R135 ;  /* 0x0000008700417202 */ /* 0x000fcc0000000f00 */
[----:B------:R-:W-:Y:S01]  /*4b10*/  MOV R104, R249 ;  /* 0x000000f900687202 */ /* 0x000fe20000000f00 */
[----:B------:R-:W-:Y:S01]  /*4b20*/  HMMA.16816.F32 R112, R4, R48, R16 ;  /* 0x000000300470723c */ /* 0x000fe20000001810 */
[----:B------:R-:W-:-:S06]  /*4b30*/  IMAD.MOV.U32 R105, RZ, RZ, R248 ;  /* 0x000000ffff697224 */ /* 0x000fcc00078e00f8 */
[----:B------:R-:W-:Y:S01]  /*4b40*/  MOV R49, R148 ;  /* 0x0000009400317202 */ /* 0x000fe20000000f00 */
[----:B------:R-:W-:Y:S01]  /*4b50*/  HMMA.16816.F32 R16, R8, R108, RZ ;  /* 0x0000006c0810723c */ /* 0x000fe200000018ff */
[----:B------:R-:W-:-:S07]  /*4b60*/  IMAD.MOV.U32 R48, RZ, RZ, R118 ;  /* 0x000000ffff307224 */ /* 0x000fce00078e0076 */
[C---:B------:R-:W-:Y:S08]  /*4b70*/  HMMA.16816.F32 R96, R4.reuse, R76, R36 ;  /* 0x0000004c0460723c */ /* 0x040ff00000001824 */
[----:B------:R-:W-:Y:S08]  /*4b80*/  HMMA.16816.F32 R144, R4, R52, R20 ;  /* 0x000000340490723c */ /* 0x000ff00000001814 */
[C---:B------:R-:W-:Y:S07]  /*4b90*/  HMMA.16816.F32 R36, R8.reuse, R82, RZ ;  /* 0x000000520824723c */ /* 0x040fee00000018ff */
[----:B------:R-:W-:Y:S01]  /*4ba0*/  MOV R83, R44 ;  /* 0x0000002c00537202 */ /* 0x000fe20000000f00 */
[----:B------:R-:W-:Y:S01]  /*4bb0*/  HMMA.16816.F32 R20, R8, R102, RZ ;  /* 0x000000660814723c */ /* 0x000fe200000018ff */
[----:B------:R-:W-:-:S02]  /*4bc0*/  IMAD.MOV.U32 R82, RZ, RZ, R92 ;  /* 0x000000ffff527224 */ /* 0x000fc400078e005c */
[----:B------:R-:W-:Y:S01]  /*4bd0*/  IMAD.MOV.U32 R92, RZ, RZ, R93 ;  /* 0x000000ffff5c7224 */ /* 0x000fe200078e005d */
[----:B------:R-:W-:Y:S01]  /*4be0*/  MOV R93, R88 ;  /* 0x00000058005d7202 */ /* 0x000fe20000000f00 */
[----:B------:R-:W-:Y:S02]  /*4bf0*/  IMAD.MOV.U32 R88, RZ, RZ, R89 ;  /* 0x000000ffff587224 */ /* 0x000fe400078e0059 */
[----:B------:R-:W-:Y:S01]  /*4c00*/  IMAD.MOV.U32 R102, RZ, RZ, R45 ;  /* 0x000000ffff667224 */ /* 0x000fe200078e002d */
[C---:B------:R-:W-:Y:S01]  /*4c10*/  HMMA.16816.F32 R116, R4.reuse, R60, R32 ;  /* 0x0000003c0474723c */ /* 0x040fe20000001820 */
[----:B------:R-:W-:Y:S01]  /*4c20*/  IMAD.MOV.U32 R89, RZ, RZ, R84 ;  /* 0x000000ffff597224 */ /* 0x000fe200078e0054 */
[----:B------:R-:W-:Y:S01]  /*4c30*/  MOV R84, R85 ;  /* 0x0000005500547202 */ /* 0x000fe20000000f00 */
[----:B------:R-:W-:Y:S02]  /*4c40*/  IMAD.MOV.U32 R85, RZ, RZ, R64 ;  /* 0x000000ffff557224 */ /* 0x000fe400078e0040 */
[----:B------:R-:W-:Y:S01]  /*4c50*/  IMAD.MOV.U32 R64, RZ, RZ, R65 ;  /* 0x000000ffff407224 */ /* 0x000fe200078e0041 */
[----:B------:R-:W-:Y:S01]  /*4c60*/  MOV R65, R205 ;  /* 0x000000cd00417202 */ /* 0x000fe20000000f00 */
[----:B------:R-:W-:Y:S01]  /*4c70*/  IMAD.MOV.U32 R103, RZ, RZ, R104 ;  /* 0x000000ffff677224 */ /* 0x000fe200078e0068 */
[C---:B------:R-:W-:Y:S08]  /*4c80*/  HMMA.16816.F32 R148, R4.reuse, R72, R28 ;  /* 0x000000480494723c */ /* 0x040ff0000000181c */
[C---:B------:R-:W-:Y:S08]  /*4c90*/  HMMA.16816.F32 R132, R4.reuse, R68, R24 ;  /* 0x000000440484723c */ /* 0x040ff00000001818 */
[----:B------:R-:W-:Y:S08]  /*4ca0*/  HMMA.16816.F32 R248, R4, R56, R16 ;  /* 0x0000003804f8723c */ /* 0x000ff00000001810 */
[C---:B------:R-:W-:Y:S08]  /*4cb0*/  HMMA.16816.F32 R32, R8.reuse, R86, RZ ;  /* 0x000000560820723c */ /* 0x040ff000000018ff */
[C---:B------:R-:W-:Y:S08]  /*4cc0*/  HMMA.16816.F32 R28, R8.reuse, R90, RZ ;  /* 0x0000005a081c723c */ /* 0x040ff000000018ff */
[C---:B------:R-:W-:Y:S08]  /*4cd0*/  HMMA.16816.F32 R24, R8.reuse, R94, RZ ;  /* 0x0000005e0818723c */ /* 0x040ff000000018ff */
[C---:B------:R-:W-:Y:S08]  /*4ce0*/  HMMA.16816.F32 R16, R8.reuse, R106, RZ ;  /* 0x0000006a0810723c */ /* 0x040ff000000018ff */
[----:B------:R-:W-:Y:S07]  /*4cf0*/  HMMA.16816.F32 R44, R8, R110, RZ ;  /* 0x0000006e082c723c */ /* 0x000fee00000018ff */
[----:B------:R-:W-:Y:S01]  /*4d00*/  FFMA.FTZ R8, R165, c[0x0][0x2d0], -R3 ;  /* 0x0000b400a5087a23 */ /* 0x000fe20000010803 */
[----:B------:R-:W-:Y:S01]  /*4d10*/  HMMA.16816.F32 R40, R4, R66, R40 ;  /* 0x000000420428723c */ /* 0x000fe20000001828 */
[----:B------:R-:W-:-:S02]  /*4d20*/  IMAD.MOV.U32 R165, RZ, RZ, R204 ;  /* 0x000000ffffa57224 */ /* 0x000fc400078e00cc */
[----:B------:R1:W-:Y:S05]  /*4d30*/  MUFU.EX2 R204, R8 ;  /* 0x0000000800cc7308 */ /* 0x0003ea0000000800 */
[C---:B------:R-:W-:Y:S08]  /*4d40*/  HMMA.16816.F32 R36, R4.reuse, R50, R36 ;  /* 0x000000320424723c */ /* 0x040ff00000001824 */
[----:B------:R-:W-:Y:S01]  /*4d50*/  HMMA.16816.F32 R32, R4, R78, R32 ;  /* 0x0000004e0420723c */ /* 0x000fe20000001820 */
[----:B-1----:R-:W-:Y:S01]  /*4d60*/  FFMA.FTZ R8, R164, c[0x0][0x2d0], -R3 ;  /* 0x0000b400a4087a23 */ /* 0x002fe20000010803 */
[----:B------:R-:W-:-:S03]  /*4d70*/  MOV R164, R105 ;  /* 0x0000006900a47202 */ /* 0x000fc60000000f00 */
[----:B------:R1:W-:Y:S03]  /*4d80*/  MUFU.EX2 R205, R8 ;  /* 0x0000000800cd7308 */ /* 0x0003e60000000800 */
[C---:B------:R-:W-:Y:S08]  /*4d90*/  HMMA.16816.F32 R28, R4.reuse, R62, R28 ;  /* 0x0000003e041c723c */ /* 0x040ff0000000181c */
[----:B------:R-:W-:Y:S01]  /*4da0*/  HMMA.16816.F32 R72, R4, R74, R24 ;  /* 0x0000004a0448723c */ /* 0x000fe20000001818 */
[----:B------:R-:W-:Y:S01]  /*4db0*/  LDSM.16.MT88.4 R24, [R221+0x1100] ;  /* 0x00110000dd18783b */ /* 0x000fe20000004200 */
[----:B-1----:R-:W-:-:S06]  /*4dc0*/  FFMA.FTZ R8, R161, c[0x0][0x2d0], -R3 ;  /* 0x0000b400a1087a23 */ /* 0x002fcc0000010803 */
[C---:B------:R-:W-:Y:S01]  /*4dd0*/  HMMA.16816.F32 R68, R4.reuse, R70, R20 ;  /* 0x000000460444723c */ /* 0x040fe20000001814 */
[----:B------:R-:W-:Y:S01]  /*4de0*/  IMAD.MOV.U32 R161, RZ, RZ, R206 ;  /* 0x000000ffffa17224 */ /* 0x000fe200078e00ce */
[----:B------:R-:W-:Y:S01]  /*4df0*/  LDSM.16.MT88.4 R20, [R223+0x1100] ;  /* 0x00110000df14783b */ /* 0x000fe20000004200 */
[----:B------:R1:W-:Y:S05]  /*4e00*/  MUFU.EX2 R206, R8 ;  /* 0x0000000800ce7308 */ /* 0x0003ea0000000800 */
[C---:B------:R-:W-:Y:S01]  /*4e10*/  HMMA.16816.F32 R52, R4.reuse, R54, R16 ;  /* 0x000000360434723c */ /* 0x040fe20000001810 */
[----:B------:R-:W2:Y:S07]  /*4e20*/  LDSM.16.MT88.4 R16, [R220+0x1100] ;  /* 0x00110000dc10783b */ /* 0x000eae0000004200 */
[----:B------:R-:W-:Y:S01]  /*4e30*/  HMMA.16816.F32 R44, R4, R58, R44 ;  /* 0x0000003a042c723c */ /* 0x000fe2000000182c */
[----:B-1----:R-:W-:-:S02]  /*4e40*/  FFMA.FTZ R8, R160, c[0x0][0x2d0], -R3 ;  /* 0x0000b400a0087a23 */ /* 0x002fc40000010803 */
[----:B------:R-:W-:Y:S02]  /*4e50*/  IMAD.MOV.U32 R160, RZ, RZ, R207 ;  /* 0x000000ffffa07224 */ /* 0x000fe400078e00cf */
[----:B------:R1:W3:Y:S02]  /*4e60*/  MUFU.EX2 R207, R8 ;  /* 0x0000000800cf7308 */ /* 0x0002e40000000800 */
[----:B------:R-:W-:Y:S01]  /*4e70*/  FFMA.FTZ R4, R168, c[0x0][0x2d0], -R13 ;  /* 0x0000b400a8047a23 */ /* 0x000fe2000001080d */
[----:B------:R-:W-:-:S05]  /*4e80*/  MOV R168, R64 ;  /* 0x0000004000a87202 */ /* 0x000fca0000000f00 */
[----:B------:R4:W-:Y:S01]  /*4e90*/  MUFU.EX2 R64, R4 ;  /* 0x0000000400407308 */ /* 0x0009e20000000800 */
[----:B-1----:R-:W-:Y:S01]  /*4ea0*/  FFMA.FTZ R8, R167, c[0x0][0x2d0], -R0 ;  /* 0x0000b400a7087a23 */ /* 0x002fe20000010800 */
[----:B------:R-:W-:Y:S02]  /*4eb0*/  MOV R167, R172 ;  /* 0x000000ac00a77202 */ /* 0x000fe40000000f00 */
[----:B---3--:R-:W-:-:S04]  /*4ec0*/  F2FP.PACK_AB R10, R207, R206 ;  /* 0x000000cecf0a723e */ /* 0x008fc800000000ff */
[----:B------:R1:W-:Y:S01]  /*4ed0*/  MUFU.EX2 R172, R8 ;  /* 0x0000000800ac7308 */ /* 0x0003e20000000800 */
[----:B----4-:R-:W-:Y:S02]  /*4ee0*/  FFMA.FTZ R4, R169, c[0x0][0x2d0], -R13 ;  /* 0x0000b400a9047a23 */ /* 0x010fe4000001080d */
[----:B------:R-:W-:-:S05]  /*4ef0*/  IMAD.MOV.U32 R169, RZ, RZ, R65 ;  /* 0x000000ffffa97224 */ /* 0x000fca00078e0041 */
[----:B------:R3:W4:Y:S01]  /*4f00*/  MUFU.EX2 R65, R4 ;  /* 0x0000000400417308 */ /* 0x0007220000000800 */
[----:B-1----:R-:W-:Y:S02]  /*4f10*/  FFMA.FTZ R8, R166, c[0x0][0x2d0], -R0 ;  /* 0x0000b400a6087a23 */ /* 0x002fe40000010800 */
[----:B------:R-:W-:-:S05]  /*4f20*/  IMAD.MOV.U32 R166, RZ, RZ, R173 ;  /* 0x000000ffffa67224 */ /* 0x000fca00078e00ad */
[----:B------:R1:W1:Y:S01]  /*4f30*/  MUFU.EX2 R173, R8 ;  /* 0x0000000800ad7308 */ /* 0x0002620000000800 */
[----:B---3--:R-:W-:Y:S01]  /*4f40*/  FFMA.FTZ R4, R183, c[0x0][0x2d0], -R12 ;  /* 0x0000b400b7047a23 */ /* 0x008fe2000001080c */
[----:B----4-:R-:W-:-:S06]  /*4f50*/  F2FP.PACK_AB R6, R65, R64 ;  /* 0x000000404106723e */ /* 0x010fcc00000000ff */
[----:B------:R3:W-:Y:S01]  /*4f60*/  MUFU.EX2 R60, R4 ;  /* 0x00000004003c7308 */ /* 0x0007e20000000800 */
[----:B-1----:R-:W-:Y:S01]  /*4f70*/  FFMA.FTZ R8, R163, c[0x0][0x2d0], -R0 ;  /* 0x0000b400a3087a23 */ /* 0x002fe20000010800 */
[----:B------:R-:W-:Y:S01]  /*4f80*/  F2FP.PACK_AB R9, R173, R172 ;  /* 0x000000acad09723e */ /* 0x000fe200000000ff */
[----:B------:R-:W-:-:S05]  /*4f90*/  IMAD.MOV.U32 R163, RZ, RZ, R174 ;  /* 0x000000ffffa37224 */ /* 0x000fca00078e00ae */
[----:B------:R1:W-:Y:S01]  /*4fa0*/  MUFU.EX2 R174, R8 ;  /* 0x0000000800ae7308 */ /* 0x0003e20000000800 */
[----:B---3--:R-:W-:-:S07]  /*4fb0*/  FFMA.FTZ R4, R182, c[0x0][0x2d0], -R12 ;  /* 0x0000b400b6047a23 */ /* 0x008fce000001080c */
[----:B------:R3:W4:Y:S01]  /*4fc0*/  MUFU.EX2 R61, R4 ;  /* 0x00000004003d7308 */ /* 0x0007220000000800 */
[----:B-1----:R-:W-:Y:S01]  /*4fd0*/  FFMA.FTZ R8, R162, c[0x0][0x2d0], -R0 ;  /* 0x0000b400a2087a23 */ /* 0x002fe20000010800 */
[----:B------:R-:W-:-:S06]  /*4fe0*/  MOV R162, R178 ;  /* 0x000000b200a27202 */ /* 0x000fcc0000000f00 */
        /* <DEDUP_REMOVED lines=9> */
[----:B------:R-:W3:Y:S01]  /*5080*/  MUFU.EX2 R63, R4 ;  /* 0x00000004003f7308 */ /* 0x000ee20000000800 */
[----:B-1----:R-:W-:Y:S02]  /*5090*/  FFMA.FTZ R8, R170, c[0x0][0x2d0], -R13 ;  /* 0x0000b400aa087a23 */ /* 0x002fe4000001080d */
[----:B------:R-:W-:-:S05]  /*50a0*/  IMAD.MOV.U32 R170, RZ, RZ, R93 ;  /* 0x000000ffffaa7224 */ /* 0x000fca00078e005d */
[----:B------:R-:W1:Y:S01]  /*50b0*/  MUFU.EX2 R67, R8 ;  /* 0x0000000800437308 */ /* 0x000e620000000800 */
[----:B---3--:R-:W-:Y:S02]  /*50c0*/  F2FP.PACK_AB R7, R63, R62 ;  /* 0x0000003e3f07723e */ /* 0x008fe400000000ff */
[----:B-1----:R-:W-:Y:S02]  /*50d0*/  F2FP.PACK_AB R4, R67, R66 ;  /* 0x000000424304723e */ /* 0x002fe400000000ff */
[----:B------:R-:W-:-:S05]  /*50e0*/  F2FP.PACK_AB R8, R205, R204 ;  /* 0x000000cccd08723e */ /* 0x000fca00000000ff */
[-C--:B--2---:R-:W-:Y:S07]  /*50f0*/  HMMA.16816.F32 R180, R4, R16.reuse, R200 ;  /* 0x0000001004b4723c */ /* 0x084fee00000018c8 */
[----:B------:R-:W-:Y:S01]  /*5100*/  IMAD.MOV.U32 R200, RZ, RZ, R88 ;  /* 0x000000ffffc87224 */ /* 0x000fe200078e0058 */
[----:B------:R-:W-:Y:S01]  /*5110*/  HMMA.16816.F32 R184, R8, R16, R184 ;  /* 0x0000001008b8723c */ /* 0x000fe200000018b8 */
[----:B------:R-:W-:Y:S01]  /*5120*/  IMAD.MOV.U32 R202, RZ, RZ, R49 ;  /* 0x000000ffffca7224 */ /* 0x000fe200078e0031 */
[----:B------:R-:W-:Y:S01]  /*5130*/  MOV R201, R89 ;  /* 0x0000005900c97202 */ /* 0x000fe20000000f00 */
[----:B------:R-:W-:-:S05]  /*5140*/  IMAD.MOV.U32 R203, RZ, RZ, R48 ;  /* 0x000000ffffcb7224 */ /* 0x000fca00078e0030 */
[----:B------:R-:W-:Y:S07]  /*5150*/  HMMA.16816.F32 R48, R8, R24, R112 ;  /* 0x000000180830723c */ /* 0x000fee0000001870 */
[----:B------:R-:W-:Y:S01]  /*5160*/  IMAD.MOV.U32 R112, RZ, RZ, R200 ;  /* 0x000000ffff707224 */ /* 0x000fe200078e00c8 */
[-C--:B------:R-:W-:Y:S01]  /*5170*/  HMMA.16816.F32 R188, R4, R18.reuse, R188 ;  /* 0x0000001204bc723c */ /* 0x080fe200000018bc */
        /* <DEDUP_REMOVED lines=8> */
[----:B------:R-:W2:Y:S01]  /*5200*/  LDL.LU R81, [R1] ;  /* 0x0000000001517983 */ /* 0x000ea20000300800 */
[----:B------:R-:W-:Y:S01]  /*5210*/  IMAD.MOV.U32 R115, RZ, RZ, R85 ;  /* 0x000000ffff737224 */ /* 0x000fe200078e0055 */
[----:B------:R-:W-:Y:S01]  /*5220*/  MOV R113, R201 ;  /* 0x000000c900717202 */ /* 0x000fe20000000f00 */
[----:B------:R-:W-:Y:S01]  /*5230*/  IMAD.MOV.U32 R201, RZ, RZ, R203 ;  /* 0x000000ffffc97224 */ /* 0x000fe200078e00cb */
[----:B------:R-:W1:Y:S01]  /*5240*/  LDSM.16.MT88.4 R16, [R222+0x1100] ;  /* 0x00110000de10783b */ /* 0x000e620000004200 */
[----:B------:R-:W-:-:S02]  /*5250*/  IMAD.MOV.U32 R203, RZ, RZ, R168 ;  /* 0x000000ffffcb7224 */ /* 0x000fc400078e00a8 */
[----:B------:R-:W-:Y:S01]  /*5260*/  HMMA.16816.F32 R56, R4, R24, R216 ;  /* 0x000000180438723c */ /* 0x000fe200000018d8 */
[----:B------:R-:W-:Y:S01]  /*5270*/  IMAD.MOV.U32 R168, RZ, RZ, R163 ;  /* 0x000000ffffa87224 */ /* 0x000fe200078e00a3 */
[----:B------:R-:W-:Y:S01]  /*5280*/  MOV R163, R161 ;  /* 0x000000a100a37202 */ /* 0x000fe20000000f00 */
[----:B------:R-:W-:-:S04]  /*5290*/  IMAD.MOV.U32 R161, RZ, RZ, R103 ;  /* 0x000000ffffa17224 */ /* 0x000fc800078e0067 */
[----:B------:R-:W-:Y:S01]  /*52a0*/  IMAD.MOV.U32 R216, RZ, RZ, R247 ;  /* 0x000000ffffd87224 */ /* 0x000fe200078e00f7 */
[----:B------:R-:W-:Y:S01]  /*52b0*/  HMMA.16816.F32 R76, R4, R26, R120 ;  /* 0x0000001a044c723c */ /* 0x000fe20000001878 */
[----:B------:R-:W-:Y:S01]  /*52c0*/  MOV R217, R246 ;  /* 0x000000f600d97202 */ /* 0x000fe20000000f00 */
[----:B------:R-:W-:Y:S02]  /*52d0*/  IMAD.MOV.U32 R218, RZ, RZ, R245 ;  /* 0x000000ffffda7224 */ /* 0x000fe400078e00f5 */
[----:B------:R-:W-:-:S04]  /*52e0*/  IMAD.MOV.U32 R219, RZ, RZ, R244 ;  /* 0x000000ffffdb7224 */ /* 0x000fc800078e00f4 */
[C---:B------:R-:W-:Y:S01]  /*52f0*/  HMMA.16816.F32 R36, R8.reuse, R26, R36 ;  /* 0x0000001a0824723c */ /* 0x040fe20000001824 */
[----:B------:R-:W3:Y:S07]  /*5300*/  LDSM.16.MT88.4 R24, [R220+0x3100] ;  /* 0x00310000dc18783b */ /* 0x000eee0000004200 */
[-C--:B------:R-:W-:Y:S08]  /*5310*/  HMMA.16816.F32 R84, R8, R20.reuse, R96 ;  /* 0x000000140854723c */ /* 0x080ff00000001860 */
[C---:B------:R-:W-:Y:S08]  /*5320*/  HMMA.16816.F32 R88, R4.reuse, R20, R152 ;  /* 0x000000140458723c */ /* 0x040ff00000001898 */
[-C--:B-1----:R-:W-:Y:S08]  /*5330*/  HMMA.16816.F32 R104, R4, R16.reuse, R240 ;  /* 0x000000100468723c */ /* 0x082ff000000018f0 */
[----:B------:R-:W-:Y:S08]  /*5340*/  HMMA.16816.F32 R244, R8, R16, R116 ;  /* 0x0000001008f4723c */ /* 0x000ff00000001874 */
[-C--:B------:R-:W-:Y:S08]  /*5350*/  HMMA.16816.F32 R108, R4, R18.reuse, R140 ;  /* 0x00000012046c723c */ /* 0x080ff0000000188c */
[----:B------:R-:W-:Y:S01]  /*5360*/  HMMA.16816.F32 R240, R8, R18, R28 ;  /* 0x0000001208f0723c */ /* 0x000fe2000000181c */
[----:B------:R-:W1:Y:S04]  /*5370*/  LDSM.16.MT88.4 R16, [R223+0x3100] ;  /* 0x00310000df10783b */ /* 0x000e680000004200 */
[----:B------:R-:W-:Y:S03]  /*5380*/  LDSM.16.MT88.4 R28, [R222+0x3100] ;  /* 0x00310000de1c783b */ /* 0x000fe60000004200 */
[-C--:B------:R-:W-:Y:S08]  /*5390*/  HMMA.16816.F32 R92, R4, R22.reuse, R124 ;  /* 0x00000016045c723c */ /* 0x080ff0000000187c */
[----:B------:R-:W-:Y:S01]  /*53a0*/  HMMA.16816.F32 R32, R8, R22, R32 ;  /* 0x000000160820723c */ /* 0x000fe20000001820 */
[----:B------:R-:W4:Y:S01]  /*53b0*/  LDSM.16.MT88.4 R20, [R221+0x3100] ;  /* 0x00310000dd14783b */ /* 0x000f220000004200 */
[----:B------:R-:W-:-:S06]  /*53c0*/  IMAD.MOV.U32 R98, RZ, RZ, R112 ;  /* 0x000000ffff627224 */ /* 0x000fcc00078e0070 */
[----:B---3--:R-:W-:Y:S01]  /*53d0*/  HMMA.16816.F32 R120, R4, R24, R216 ;  /* 0x000000180478723c */ /* 0x008fe200000018d8 */
[----:B------:R-:W-:-:S06]  /*53e0*/  IMAD.MOV.U32 R99, RZ, RZ, R113 ;  /* 0x000000ffff637224 */ /* 0x000fcc00078e0071 */
        /* <DEDUP_REMOVED lines=20> */
[C---:B-1----:R-:W-:Y:S01]  /*5530*/  HMMA.16816.F32 R152, R4.reuse, R16, R96 ;  /* 0x000000100498723c */ /* 0x042fe20000001860 */
        /* <DEDUP_REMOVED lines=9> */
[C---:B----4-:R-:W-:Y:S01]  /*55d0*/  HMMA.16816.F32 R136, R4.reuse, R20, R136 ;  /* 0x000000140488723c */ /* 0x050fe20000001888 */
[----:B------:R-:W-:Y:S01]  /*55e0*/  IMAD.MOV.U32 R163, RZ, RZ, R161 ;  /* 0x000000ffffa37224 */ /* 0x000fe200078e00a1 */
[----:B------:R-:W-:Y:S01]  /*55f0*/  MOV R161, R103 ;  /* 0x0000006700a17202 */ /* 0x000fe20000000f00 */
[----:B------:R-:W-:Y:S01]  /*5600*/  IMAD.MOV.U32 R167, RZ, RZ, R165 ;  /* 0x000000ffffa77224 */ /* 0x000fe200078e00a5 */
[----:B------:R1:W5:Y:S01]  /*5610*/  LDL.LU R239, [R1+0x84] ;  /* 0x0000840001ef7983 */ /* 0x0003620000300800 */
[----:B------:R-:W-:Y:S01]  /*5620*/  IMAD.MOV.U32 R160, RZ, RZ, R102 ;  /* 0x000000ffffa07224 */ /* 0x000fe200078e0066 */
[----:B------:R-:W-:Y:S01]  /*5630*/  MOV R102, R237 ;  /* 0x000000ed00667202 */ /* 0x000fe20000000f00 */
[----:B------:R-:W-:Y:S01]  /*5640*/  IMAD.MOV.U32 R164, RZ, RZ, R100 ;  /* 0x000000ffffa47224 */ /* 0x000fe200078e0064 */
[----:B------:R-:W-:Y:S01]  /*5650*/  HMMA.16816.F32 R200, R4, R28, R200 ;  /* 0x0000001c04c8723c */ /* 0x000fe200000018c8 */
[----:B------:R-:W-:-:S02]  /*5660*/  IMAD.MOV.U32 R165, RZ, RZ, R101 ;  /* 0x000000ffffa57224 */ /* 0x000fc400078e0065 */
[----:B------:R-:W-:Y:S02]  /*5670*/  IMAD.MOV.U32 R98, RZ, RZ, R218 ;  /* 0x000000ffff627224 */ /* 0x000fe400078e00da */
        /* <DEDUP_REMOVED lines=10> */
[----:B------:R-:W-:-:S02]  /*5720*/  IMAD.MOV.U32 R103, RZ, RZ, R236 ;  /* 0x000000ffff677224 */ /* 0x000fc400078e00ec */
        /* <DEDUP_REMOVED lines=75> */
[----:B------:R1:W5:Y:S03]  /*5be0*/  LDL.LU R234, [R1+0x70] ;  /* 0x0000700001ea7983 */ /* 0x0003660000300800 */
[----:B------:R-:W-:Y:S01]  /*5bf0*/  MOV R119, R99 ;  /* 0x0000006300777202 */ /* 0x000fe20000000f00 */
[----:B------:R-:W-:Y:S01]  /*5c00*/  IMAD.MOV.U32 R99, RZ, RZ, R160 ;  /* 0x000000ffff637224 */ /* 0x000fe200078e00a0 */
[----:B------:R-:W-:Y:S01]  /*5c10*/  MOV R160, R103 ;  /* 0x0000006700a07202 */ /* 0x000fe20000000f00 */
[----:B------:R-:W-:Y:S01]  /*5c20*/  IMAD.MOV.U32 R97, RZ, RZ, R100 ;  /* 0x000000ffff617224 */ /* 0x000fe200078e0064 */
[----:B------:R-:W-:Y:S01]  /*5c30*/  MOV R96, R101 ;  /* 0x0000006500607202 */ /* 0x000fe20000000f00 */
[-C--:B------:R-:W-:Y:S01]  /*5c40*/  HMMA.16816.F32 R44, R8, R30.reuse, R44 ;  /* 0x0000001e082c723c */ /* 0x080fe2000000182c */
[----:B------:R-:W-:Y:S01]  /*5c50*/  IMAD.MOV.U32 R130, RZ, RZ, R227 ;  /* 0x000000ffff827224 */ /* 0x000fe200078e00e3 */
[----:B------:R1:W5:Y:S04]  /*5c60*/  LDL.LU R233, [R1+0x6c] ;  /* 0x00006c0001e97983 */ /* 0x0003680000300800 */
[----:B------:R1:W5:Y:S02]  /*5c70*/  LDL.LU R232, [R1+0x68] ;  /* 0x0000680001e87983 */ /* 0x0003640000300800 */
[----:B------:R-:W-:Y:S02]  /*5c80*/  HMMA.16816.F32 R100, R4, R30, R208 ;  /* 0x0000001e0464723c */ /* 0x000fe400000018d0 */
[----:B------:R1:W5:Y:S04]  /*5c90*/  LDL.LU R231, [R1+0x64] ;  /* 0x0000640001e77983 */ /* 0x0003680000300800 */
[----:B------:R1:W5:Y:S01]  /*5ca0*/  LDL.LU R230, [R1+0x60] ;  /* 0x0000600001e67983 */ /* 0x0003620000300800 */
[----:B------:R-:W-:Y:S01]  /*5cb0*/  IMAD.MOV.U32 R210, RZ, RZ, R119 ;  /* 0x000000ffffd27224 */ /* 0x000fe200078e0077 */
[----:B------:R-:W-:Y:S01]  /*5cc0*/  MOV R211, R216 ;  /* 0x000000d800d37202 */ /* 0x000fe20000000f00 */
[----:B------:R-:W-:Y:S01]  /*5cd0*/  IMAD.MOV.U32 R7, RZ, RZ, R217 ;  /* 0x000000ffff077224 */ /* 0x000fe200078e00d9 */
[----:B------:R-:W-:Y:S01]  /*5ce0*/  MOV R5, R218 ;  /* 0x000000da00057202 */ /* 0x000fe20000000f00 */
[----:B------:R-:W-:-:S02]  /*5cf0*/  IMAD.MOV.U32 R6, RZ, RZ, R219 ;  /* 0x000000ffff067224 */ /* 0x000fc400078e00db */
[----:B------:R-:W-:Y:S01]  /*5d00*/  FFMA.FTZ R4, R198, c[0x0][0x2d0], -R3 ;  /* 0x0000b400c6047a23 */ /* 0x000fe20000010803 */
[C---:B------:R-:W-:Y:S01]  /*5d10*/  HMMA.16816.F32 R216, R8.reuse, R26, R72 ;  /* 0x0000001a08d8723c */ /* 0x040fe20000001848 */
[----:B------:R-:W-:Y:S01]  /*5d20*/  IMAD.MOV.U32 R31, RZ, RZ, R167 ;  /* 0x000000ffff1f7224 */ /* 0x000fe200078e00a7 */
[----:B------:R-:W-:Y:S01]  /*5d30*/  MOV R30, R164 ;  /* 0x000000a4001e7202 */ /* 0x000fe20000000f00 */
[----:B------:R1:W5:Y:S04]  /*5d40*/  LDL.LU R229, [R1+0x5c] ;  /* 0x00005c0001e57983 */ /* 0x0003680000300800 */
[----:B------:R-:W-:Y:S01]  /*5d50*/  MOV R74, R210 ;  /* 0x000000d2004a7202 */ /* 0x000fe20000000f00 */
[----:B------:R-:W-:Y:S01]  /*5d60*/  IMAD.MOV.U32 R75, RZ, RZ, R211 ;  /* 0x000000ffff4b7224 */ /* 0x000fe200078e00d3 */
[C---:B------:R-:W-:Y:S01]  /*5d70*/  HMMA.16816.F32 R116, R8.reuse, R24, R148 ;  /* 0x000000180874723c */ /* 0x040fe20000001894 */
[----:B------:R1:W5:Y:S04]  /*5d80*/  LDL.LU R228, [R1+0x58] ;  /* 0x0000580001e47983 */ /* 0x0003680000300800 */
[----:B------:R1:W5:Y:S03]  /*5d90*/  LDL.LU R227, [R1+0x54] ;  /* 0x0000540001e37983 */ /* 0x0003660000300800 */
[C---:B------:R-:W-:Y:S01]  /*5da0*/  HMMA.16816.F32 R208, R8.reuse, R22, R68 ;  /* 0x0000001608d0723c */ /* 0x040fe20000001844 */
[----:B------:R3:W-:Y:S01]  /*5db0*/  MUFU.EX2 R23, R4 ;  /* 0x0000000400177308 */ /* 0x0007e20000000800 */
[----:B------:R1:W5:Y:S04]  /*5dc0*/  LDL.LU R226, [R1+0x50] ;  /* 0x0000500001e27983 */ /* 0x0003680000300800 */
[----:B------:R1:W5:Y:S02]  /*5dd0*/  LDL.LU R225, [R1+0x4c] ;  /* 0x00004c0001e17983 */ /* 0x0003640000300800 */
[----:B------:R-:W-:Y:S02]  /*5de0*/  HMMA.16816.F32 R148, R8, R16, R144 ;  /* 0x000000100894723c */ /* 0x000fe40000001890 */
[----:B------:R-:W-:Y:S04]  /*5df0*/  LDSM.16.MT88.4 R144, [R221+0x3900] ;  /* 0x00390000dd90783b */ /* 0x000fe80000004200 */
[----:B------:R1:W5:Y:S01]  /*5e00*/  LDL.LU R224, [R1+0x48] ;  /* 0x0000480001e07983 */ /* 0x0003620000300800 */
[----:B---3--:R-:W-:-:S03]  /*5e10*/  FFMA.FTZ R4, R197, c[0x0][0x2d0], -R3 ;  /* 0x0000b400c5047a23 */ /* 0x008fc60000010803 */
[----:B------:R1:W5:Y:S01]  /*5e20*/  LDL.LU R179, [R1+0x44] ;  /* 0x0000440001b37983 */ /* 0x0003620000300800 */
[----:B------:R3:W4:Y:S02]  /*5e30*/  MUFU.EX2 R24, R4 ;  /* 0x0000000400187308 */ /* 0x0007240000000800 */
[--C-:B---3--:R-:W-:Y:S02]  /*5e40*/  FFMA.FTZ R4, R199, c[0x0][0x2d0], -R3.reuse ;  /* 0x0000b400c7047a23 */ /* 0x108fe40000010803 */
[----:B------:R-:W-:-:S04]  /*5e50*/  FFMA.FTZ R3, R196, c[0x0][0x2d0], -R3 ;  /* 0x0000b400c4037a23 */ /* 0x000fc80000010803 */
[----:B------:R3:W-:Y:S02]  /*5e60*/  MUFU.EX2 R25, R3 ;  /* 0x0000000300197308 */ /* 0x0007e40000000800 */
[----:B---3--:R-:W-:-:S06]  /*5e70*/  FFMA.FTZ R3, R195, c[0x0][0x2d0], -R0 ;  /* 0x0000b400c3037a23 */ /* 0x008fcc0000010800 */
[----:B------:R3:W-:Y:S02]  /*5e80*/  MUFU.EX2 R20, R3 ;  /* 0x0000000300147308 */ /* 0x0007e40000000800 */
[----:B---3--:R-:W-:-:S06]  /*5e90*/  FFMA.FTZ R3, R194, c[0x0][0x2d0], -R0 ;  /* 0x0000b400c2037a23 */ /* 0x008fcc0000010800 */
[----:B------:R3:W1:Y:S02]  /*5ea0*/  MUFU.EX2 R21, R3 ;  /* 0x0000000300157308 */ /* 0x0006640000000800 */
[--C-:B---3--:R-:W-:Y:S02]  /*5eb0*/  FFMA.FTZ R3, R193, c[0x0][0x2d0], -R0.reuse ;  /* 0x0000b400c1037a23 */ /* 0x108fe40000010800 */
[----:B------:R-:W-:Y:S02]  /*5ec0*/  FFMA.FTZ R0, R192, c[0x0][0x2d0], -R0 ;  /* 0x0000b400c0007a23 */ /* 0x000fe40000010800 */
[----:B------:R-:W3:Y:S02]  /*5ed0*/  LDSM.16.MT88.4 R192, [R220+0x1900] ;  /* 0x00190000dcc0783b */ /* 0x000ee40000004200 */
[----:B------:R1:W-:Y:S02]  /*5ee0*/  MUFU.EX2 R19, R0 ;  /* 0x0000000000137308 */ /* 0x0003e40000000800 */
[----:B-1----:R-:W-:-:S06]  /*5ef0*/  FFMA.FTZ R0, R74, c[0x0][0x2d0], -R13 ;  /* 0x0000b4004a007a23 */ /* 0x002fcc000001080d */
[----:B------:R1:W-:Y:S02]  /*5f00*/  MUFU.EX2 R16, R0 ;  /* 0x0000000000107308 */ /* 0x0003e40000000800 */
[----:B-1----:R-:W-:-:S06]  /*5f10*/  FFMA.FTZ R0, R75, c[0x0][0x2d0], -R13 ;  /* 0x0000b4004b007a23 */ /* 0x002fcc000001080d */
[----:B------:R1:W-:Y:S02]  /*5f20*/  MUFU.EX2 R17, R0 ;  /* 0x0000000000117308 */ /* 0x0003e40000000800 */
[----:B-1----:R-:W-:Y:S01]  /*5f30*/  FFMA.FTZ R0, R5, c[0x0][0x2d0], -R13 ;  /* 0x0000b40005007a23 */ /* 0x002fe2000001080d */
[----:B------:R-:W-:Y:S02]  /*5f40*/  MOV R5, R7 ;  /* 0x0000000700057202 */ /* 0x000fe40000000f00 */
[----:B------:R-:W-:-:S03]  /*5f50*/  MOV R7, R97 ;  /* 0x0000006100077202 */ /* 0x000fc60000000f00 */
[----:B------:R1:W-:Y:S01]  /*5f60*/  MUFU.EX2 R18, R0 ;  /* 0x0000000000127308 */ /* 0x0003e20000000800 */
[----:B------:R-:W-:Y:S02]  /*5f70*/  MOV R97, R99 ;  /* 0x0000006300617202 */ /* 0x000fe40000000f00 */
[----:B------:R-:W-:Y:S01]  /*5f80*/  MOV R99, R113 ;  /* 0x0000007100637202 */ /* 0x000fe20000000f00 */
[----:B------:R-:W-:Y:S02]  /*5f90*/  IMAD.MOV.U32 R113, RZ, RZ, R168 ;  /* 0x000000ffff717224 */ /* 0x000fe400078e00a8 */
[----:B------:R-:W-:Y:S02]  /*5fa0*/  IMAD.MOV.U32 R168, RZ, RZ, R15 ;  /* 0x000000ffffa87224 */ /* 0x000fe400078e000f */
[----:B-1----:R-:W-:-:S04]  /*5fb0*/  FFMA.FTZ R0, R6, c[0x0][0x2d0], -R13 ;  /* 0x0000b40006007a23 */ /* 0x002fc8000001080d */
[----:B------:R1:W-:Y:S01]  /*5fc0*/  MUFU.EX2 R15, R0 ;  /* 0x00000000000f7308 */ /* 0x0003e20000000800 */
[----:B------:R-:W-:Y:S01]  /*5fd0*/  HMMA.16816.F32 R196, R8, R28, R248 ;  /* 0x0000001c08c4723c */ /* 0x000fe200000018f8 */
[----:B-1----:R-:W-:-:S06]  /*5fe0*/  FFMA.FTZ R0, R83, c[0x0][0x2d0], -R12 ;  /* 0x0000b40053007a23 */ /* 0x002fcc000001080c */
[----:B------:R1:W-:Y:S01]  /*5ff0*/  MUFU.EX2 R27, R0 ;  /* 0x00000000001b7308 */ /* 0x0003e20000000800 */
[----:B------:R-:W-:-:S07]  /*6000*/  FADD.FTZ R9, R212, R14 ;  /* 0x0000000ed4097221 */ /* 0x000fce0000010000 */
[----:B------:R2:W-:Y:S01]  /*6010*/  MUFU.EX2 R22, R3 ;  /* 0x0000000300167308 */ /* 0x0005e20000000800 */
[----:B-1----:R-:W-:-:S07]  /*6020*/  FFMA.FTZ R0, R80, c[0x0][0x2d0], -R12 ;  /* 0x0000b40050007a23 */ /* 0x002fce000001080c */
[----:B------:R1:W-:Y:S01]  /*6030*/  MUFU.EX2 R13, R0 ;  /* 0x00000000000d7308 */ /* 0x0003e20000000800 */
[----:B--2---:R-:W-:-:S07]  /*6040*/  FFMA.FTZ R3, R81, c[0x0][0x2d0], -R12 ;  /* 0x0000b40051037a23 */ /* 0x004fce000001080c */
[----:B------:R-:W2:Y:S01]  /*6050*/  MUFU.EX2 R26, R4 ;  /* 0x00000004001a7308 */ /* 0x000ea20000000800 */
[----:B-1----:R-:W-:-:S07]  /*6060*/  FFMA.FTZ R0, R5, c[0x0][0x2d0], -R12 ;  /* 0x0000b40005007a23 */ /* 0x002fce000001080c */
[----:B------:R-:W-:Y:S01]  /*6070*/  MUFU.EX2 R12, R3 ;  /* 0x00000003000c7308 */ /* 0x000fe20000000800 */
[----:B------:R-:W-:-:S07]  /*6080*/  IMAD.MOV.U32 R6, RZ, RZ, R96 ;  /* 0x000000ffff067224 */ /* 0x000fce00078e0060 */
[----:B------:R-:W1:Y:S01]  /*6090*/  MUFU.EX2 R14, R0 ;  /* 0x00000000000e7308 */ /* 0x000e620000000800 */
[----:B------:R-:W-:Y:S02]  /*60a0*/  IMAD.MOV.U32 R96, RZ, RZ, R98 ;  /* 0x000000ffff607224 */ /* 0x000fe400078e0062 */
[----:B------:R-:W-:Y:S02]  /*60b0*/  IMAD.MOV.U32 R98, RZ, RZ, R112 ;  /* 0x000000ffff627224 */ /* 0x000fe400078e0070 */
[----:B------:R-:W-:Y:S01]  /*60c0*/  IMAD.MOV.U32 R112, RZ, RZ, R114 ;  /* 0x000000ffff707224 */ /* 0x000fe200078e0072 */
[----:B------:R-:W-:Y:S02]  /*60d0*/  MOV R114, R169 ;  /* 0x000000a900727202 */ /* 0x000fe40000000f00 */
[----:B------:R-:W-:Y:S02]  /*60e0*/  MOV R169, R82 ;  /* 0x0000005200a97202 */ /* 0x000fe40000000f00 */
[----:B------:R-:W3:Y:S01]  /*60f0*/  LDSM.16.MT88.4 R80, [R221+0x1900] ;  /* 0x00190000dd50783b */ /* 0x000ee20000004200 */
        /* <DEDUP_REMOVED lines=9> */
[----:B----4-:R-:W-:Y:S02]  /*6190*/  F2FP.PACK_AB R168, R24, R23 ;  /* 0x0000001718a8723e */ /* 0x010fe400000000ff */
[----:B------:R-:W-:Y:S02]  /*61a0*/  F2FP.PACK_AB R169, R21, R20 ;  /* 0x0000001415a9723e */ /* 0x000fe400000000ff */
[----:B--2---:R-:W-:Y:S02]  /*61b0*/  F2FP.PACK_AB R170, R25, R26 ;  /* 0x0000001a19aa723e */ /* 0x004fe400000000ff */
[----:B------:R-:W-:Y:S02]  /*61c0*/  F2FP.PACK_AB R171, R19, R22 ;  /* 0x0000001613ab723e */ /* 0x000fe400000000ff */
[----:B------:R-:W-:Y:S02]  /*61d0*/  F2FP.PACK_AB R164, R17, R16 ;  /* 0x0000001011a4723e */ /* 0x000fe400000000ff */
[----:B------:R-:W-:-:S02]  /*61e0*/  F2FP.PACK_AB R165, R13, R27 ;  /* 0x0000001b0da5723e */ /* 0x000fc400000000ff */
[----:B------:R-:W-:Y:S02]  /*61f0*/  F2FP.PACK_AB R166, R15, R18 ;  /* 0x000000120fa6723e */ /* 0x000fe400000000ff */
[----:B-1----:R-:W-:Y:S01]  /*6200*/  F2FP.PACK_AB R167, R14, R12 ;  /* 0x0000000c0ea7723e */ /* 0x002fe200000000ff */
[-C--:B---3--:R-:W-:Y:S08]  /*6210*/  HMMA.16816.F32 R184, R168, R192.reuse, R184 ;  /* 0x000000c0a8b8723c */ /* 0x088ff000000018b8 */
[C---:B------:R-:W-:Y:S08]  /*6220*/  HMMA.16816.F32 R180, R164.reuse, R192, R180 ;  /* 0x000000c0a4b4723c */ /* 0x040ff000000018b4 */
[-C--:B------:R-:W-:Y:S08]  /*6230*/  HMMA.16816.F32 R188, R164, R194.reuse, R188 ;  /* 0x000000c2a4bc723c */ /* 0x080ff000000018bc */
[----:B------:R-:W-:Y:S07]  /*6240*/  HMMA.16816.F32 R192, R168, R194, R40 ;  /* 0x000000c2a8c0723c */ /* 0x000fee0000001828 */
[----:B------:R-:W-:Y:S01]  /*6250*/  MOV R43, R5 ;  /* 0x00000005002b7202 */ /* 0x000fe20000000f00 */
[----:B------:R-:W-:Y:S01]  /*6260*/  IMAD.MOV.U32 R42, RZ, RZ, R6 ;  /* 0x000000ffff2a7224 */ /* 0x000fe200078e0006 */
[----:B------:R-:W-:-:S02]  /*6270*/  MOV R41, R7 ;  /* 0x0000000700297202 */ /* 0x000fc40000000f00 */
        /* <DEDUP_REMOVED lines=9> */
[----:B------:R-:W-:Y:S01]  /*6310*/  MOV R3, R161 ;  /* 0x000000a100037202 */ /* 0x000fe20000000f00 */
[----:B------:R-:W-:Y:S01]  /*6320*/  HMMA.16816.F32 R72, R164, R80, R56 ;  /* 0x00000050a448723c */ /* 0x000fe20000001838 */
[----:B------:R-:W-:Y:S01]  /*6330*/  MOV R0, R131 ;  /* 0x0000008300007202 */ /* 0x000fe20000000f00 */
[----:B------:R-:W-:Y:S01]  /*6340*/  FADD.FTZ R11, R70, R69 ;  /* 0x00000045460b7221 */ /* 0x000fe20000010000 */
[----:B------:R-:W2:Y:S01]  /*6350*/  LDSM.16.MT88.4 R96, [R223+0x1900] ;  /* 0x00190000df60783b */ /* 0x000ea20000004200 */
[----:B------:R-:W-:-:S03]  /*6360*/  IMAD.MOV.U32 R251, RZ, RZ, R71 ;  /* 0x000000fffffb7224 */ /* 0x000fc600078e0047 */
[----:B------:R-:W-:Y:S01]  /*6370*/  IMAD.MOV.U32 R58, RZ, RZ, R130 ;  /* 0x000000ffff3a7224 */ /* 0x000fe200078e0082 */
[----:B------:R-:W-:Y:S01]  /*6380*/  HMMA.16816.F32 R68, R168, R80, R48 ;  /* 0x00000050a844723c */ /* 0x000fe20000001830 */
[----:B------:R-:W-:Y:S02]  /*6390*/  IMAD.MOV.U32 R10, RZ, RZ, R162 ;  /* 0x000000ffff0a7224 */ /* 0x000fe400078e00a2 */
[----:B------:R-:W-:Y:S02]  /*63a0*/  FADD.FTZ R3, R3, R58 ;  /* 0x0000003a03037221 */ /* 0x000fe40000010000 */
[----:B------:R-:W-:Y:S02]  /*63b0*/  FADD.FTZ R0, R0, R9 ;  /* 0x0000000900007221 */ /* 0x000fe40000010000 */
[----:B------:R-:W-:Y:S01]  /*63c0*/  MOV R49, R115 ;  /* 0x0000007300317202 */ /* 0x000fe20000000f00 */
[----:B------:R-:W-:Y:S01]  /*63d0*/  FADD.FTZ R8, R129, R128 ;  /* 0x0000008081087221 */ /* 0x000fe20000010000 */
[----:B------:R-:W-:Y:S01]  /*63e0*/  MOV R48, R163 ;  /* 0x000000a300307202 */ /* 0x000fe20000000f00 */
[----:B------:R-:W-:-:S02]  /*63f0*/  IMAD.MOV.U32 R59, RZ, RZ, R160 ;  /* 0x000000ffff3b7224 */ /* 0x000fc400078e00a0 */
[----:B------:R-:W-:Y:S01]  /*6400*/  IMAD.MOV.U32 R40, RZ, RZ, R112 ;  /* 0x000000ffff287224 */ /* 0x000fe200078e0070 */
[----:B------:R-:W-:Y:S01]  /*6410*/  MOV R51, R113 ;  /* 0x0000007100337202 */ /* 0x000fe20000000f00 */
[----:B------:R-:W-:Y:S01]  /*6420*/  FADD.FTZ R10, R10, R3 ;  /* 0x000000030a0a7221 */ /* 0x000fe20000010000 */
[----:B------:R-:W-:Y:S01]  /*6430*/  LDSM.16.MT88.4 R128, [R220+0x3900] ;  /* 0x00390000dc80783b */ /* 0x000fe20000004200 */
[----:B------:R-:W-:Y:S02]  /*6440*/  FADD.FTZ R9, R49, R0 ;  /* 0x0000000031097221 */ /* 0x000fe40000010000 */
[----:B------:R-:W-:Y:S01]  /*6450*/  IMAD.MOV.U32 R50, RZ, RZ, R114 ;  /* 0x000000ffff327224 */ /* 0x000fe200078e0072 */
[----:B------:R-:W-:Y:S01]  /*6460*/  LDSM.16.MT88.4 R160, [R223+0x3900] ;  /* 0x00390000dfa0783b */ /* 0x000fe20000004200 */
[----:B------:R-:W-:Y:S01]  /*6470*/  FADD.FTZ R8, R59, R8 ;  /* 0x000000083b087221 */ /* 0x000fe20000010000 */
[----:B-1----:R-:W-:Y:S01]  /*6480*/  HMMA.16816.F32 R200, R164, R4, R200 ;  /* 0x00000004a4c8723c */ /* 0x002fe200000018c8 */
[----:B------:R-:W-:Y:S01]  /*6490*/  FADD.FTZ R11, R48, R11 ;  /* 0x0000000b300b7221 */ /* 0x000fe20000010000 */
[----:B------:R-:W1:Y:S01]  /*64a0*/  LDSM.16.MT88.4 R112, [R222+0x1900] ;  /* 0x00190000de70783b */ /* 0x000e620000004200 */
[----:B------:R-:W-:-:S02]  /*64b0*/  FADD.FTZ R0, R40, R10 ;  /* 0x0000000a28007221 */ /* 0x000fc40000010000 */
[----:B------:R-:W-:-:S03]  /*64c0*/  FADD.FTZ R9, R41, R9 ;  /* 0x0000000929097221 */ /* 0x000fc60000010000 */
        /* <DEDUP_REMOVED lines=46> */
[----:B--2---:R-:W-:Y:S01]  /*67b0*/  HMMA.16816.F32 R88, R164, R96, R88 ;  /* 0x00000060a458723c */ /* 0x004fe20000001858 */
[----:B------:R-:W-:Y:S02]  /*67c0*/  FADD.FTZ R5, R12, R5 ;  /* 0x000000050c057221 */ /* 0x000fe40000010000 */
[----:B------:R-:W-:-:S05]  /*67d0*/  FADD.FTZ R4, R18, R4 ;  /* 0x0000000412047221 */ /* 0x000fca0000010000 */
[C---:B------:R-:W-:Y:S01]  /*67e0*/  HMMA.16816.F32 R92, R164.reuse, R98, R92 ;  /* 0x00000062a45c723c */ /* 0x040fe2000000185c */
[----:B------:R2:W-:Y:S07]  /*67f0*/  STL [R1+0x4], R0 ;  /* 0x0000040001007387 */ /* 0x0005ee0000100800 */
[C---:B-1----:R-:W-:Y:S08]  /*6800*/  HMMA.16816.F32 R104, R164.reuse, R112, R104 ;  /* 0x00000070a468723c */ /* 0x042ff00000001868 */
[C---:B------:R-:W-:Y:S08]  /*6810*/  HMMA.16816.F32 R108, R164.reuse, R114, R108 ;  /* 0x00000072a46c723c */ /* 0x040ff0000000186c */
[----:B------:R-:W-:Y:S01]  /*6820*/  HMMA.16816.F32 R120, R164, R128, R120 ;  /* 0x00000080a478723c */ /* 0x000fe20000001878 */
[----:B--2---:R-:W-:-:S07]  /*6830*/  FADD.FTZ R0, R14, R5 ;  /* 0x000000050e007221 */ /* 0x004fce0000010000 */
        /* <DEDUP_REMOVED lines=25> */
[----:B------:R-:W3:Y:S04]  /*69d0*/  LDL.64 R28, [R1+0x38] ;  /* 0x00003800011c7983 */ /* 0x000ee80000100a00 */
[----:B------:R-:W4:Y:S04]  /*69e0*/  LDL R249, [R1+0x24] ;  /* 0x0000240001f97983 */ /* 0x000f280000100800 */
[----:B------:R-:W4:Y:S01]  /*69f0*/  LDL.64 R250, [R1+0x28] ;  /* 0x0000280001fa7983 */ /* 0x000f220000100a00 */
[----:B------:R-:W-:Y:S01]  /*6a00*/  MOV R178, R2 ;  /* 0x0000000200b27202 */ /* 0x000fe20000000f00 */
[----:B-1----:R-:W-:Y:S01]  /*6a10*/  IMAD.MOV.U32 R3, RZ, RZ, R176 ;  /* 0x000000ffff037224 */ /* 0x002fe200078e00b0 */
[----:B------:R-:W-:Y:S01]  /*6a20*/  ULEA.HI.SX32 UR21, UR18, 0xfffffffe, 0x1a ;  /* 0xfffffffe12157891 */ /* 0x000fe2000f8fd23f */
[----:B------:R-:W-:Y:S01]  /*6a30*/  IMAD.MOV.U32 R0, RZ, RZ, R177 ;  /* 0x000000ffff007224 */ /* 0x000fe200078e00b1 */
[----:B------:R-:W-:Y:S01]  /*6a40*/  ULDC.64 UR6, c[0x0][0x208] ;  /* 0x0000820000067ab9 */ /* 0x000fe20000000a00 */
[----:B-----5:R-:W-:Y:S01]  /*6a50*/  IMAD.MOV.U32 R173, RZ, RZ, R175 ;  /* 0x000000ffffad7224 */ /* 0x020fe200078e00af */
[----:B------:R-:W-:Y:S01]  /*6a60*/  ULDC.64 UR4, c[0x0][0x1e0] ;  /* 0x0000780000047ab9 */ /* 0x000fe20000000a00 */
[----:B--2---:R-:W-:-:S02]  /*6a70*/  IADD3 R5, P2, R30, 0x40, RZ ;  /* 0x000000401e057810 */ /* 0x004fc40007f5e0ff */
[----:B---3--:R-:W-:-:S03]  /*6a80*/  IADD3 R4, P1, R28, 0x40, RZ ;  /* 0x000000401c047810 */ /* 0x008fc60007f3e0ff */
[----:B------:R-:W-:Y:S04]  /*6a90*/  STL [R1+0x20], R5 ;  /* 0x0000200501007387 */ /* 0x000fe80000100800 */
[----:B------:R1:W-:Y:S01]  /*6aa0*/  STL [R1+0x18], R4 ;  /* 0x0000180401007387 */ /* 0x0003e20000100800 */
[----:B----4-:R-:W-:Y:S01]  /*6ab0*/  IMAD.X R2, RZ, RZ, R251, P1 ;  /* 0x000000ffff027224 */ /* 0x010fe200008e06fb */
[----:B-1----:R-:W-:-:S05]  /*6ac0*/  IADD3.X R4, RZ, R249, RZ, P2, !PT ;  /* 0x000000f9ff047210 */ /* 0x002fca00017fe4ff */
[----:B------:R1:W-:Y:S04]  /*6ad0*/  STL [R1+0x1c], R4 ;  /* 0x00001c0401007387 */ /* 0x0003e80000100800 */
[----:B------:R1:W-:Y:S02]  /*6ae0*/  STL [R1+0x14], R2 ;  /* 0x0000140201007387 */ /* 0x0003e40000100800 */
.L_x_2514:
[----:B------:R-:W2:Y:S01]  /*6af0*/  LDL.64 R174, [R1+0x30] ;  /* 0x0000300001ae7983 */ /* 0x000ea20000100a00 */
[----:B------:R-:W-:Y:S04]  /*6b00*/  DEPBAR.LE SB0, 0x0 ;  /* 0x000080000000791a */ /* 0x000fe80000000000 */
[----:B------:R-:W-:Y:S01]  /*6b10*/  USHF.R.S32.HI UR15, URZ, 0x1f, UR21 ;  /* 0x0000001f3f0f7899 */ /* 0x000fe20008011415 */
[----:B------:R-:W3:Y:S01]  /*6b20*/  LDL R172, [R1+0x24] ;  /* 0x0000240001ac7983 */ /* 0x000ee20000100800 */
[----:B------:R-:W-:Y:S02]  /*6b30*/  UIMAD.WIDE.U32 UR22, UR21, UR6, URZ ;  /* 0x00000006151672a5 */ /* 0x000fe4000f8e003f */
[----:B------:R-:W-:Y:S01]  /*6b40*/  UIMAD UR15, UR15, UR6, URZ ;  /* 0x000000060f0f72a4 */ /* 0x000fe2000f8e023f */
[----:B------:R-:W4:Y:S01]  /*6b50*/  LDL R176, [R1+0x20] ;  /* 0x0000200001b07983 */ /* 0x000f220000100800 */
        /* <DEDUP_REMOVED lines=9> */
[----:B------:R-:W-:Y:S02]  /*6bf0*/  @UP1 USHF.L.U64.HI UR20, UR4, 0x5, UR5 ;  /* 0x0000000504141899 */ /* 0x000fe40008010205 */
[----:B------:R-:W-:Y:S01]  /*6c00*/  @UP1 UIMAD.WIDE.U32 UR22, UR21, UR4, URZ ;  /* 0x00000004151612a5 */ /* 0x000fe2000f8e003f */
[----:B------:R-:W-:Y:S08]  /*6c10*/  LDSM.16.M88.4 R64, [R226+0x8100] ;  /* 0x00810000e240783b */ /* 0x000ff00000000200 */
[----:B------:R-:W1:Y:S08]  /*6c20*/  LDSM.16.M88.4 R16, [R179+0x4100] ;  /* 0x00410000b310783b */ /* 0x000e700000000200 */
[----:B------:R-:W1:Y:S08]  /*6c30*/  LDSM.16.M88.4 R60, [R226+0xa100] ;  /* 0x00a10000e23c783b */ /* 0x000e700000000200 */
[----:B------:R-:W1:Y:S08]  /*6c40*/  LDSM.16.M88.4 R32, [R179+0x4900] ;  /* 0x00490000b320783b */ /* 0x000e700000000200 */
[----:B------:R-:W5:Y:S06]  /*6c50*/  LDL.64 R250, [R1+0x38] ;  /* 0x0000380001fa7983 */ /* 0x000f6c0000100a00 */
[----:B------:R-:W1:Y:S08]  /*6c60*/  LDSM.16.M88.4 R48, [R179+0x5100] ;  /* 0x00510000b330783b */ /* 0x000e700000000200 */
[----:B------:R-:W5:Y:S01]  /*6c70*/  LDL.64 R248, [R1+0x28] ;  /* 0x0000280001f87983 */ /* 0x000f620000100a00 */
[-C--:B-1----:R-:W-:Y:S05]  /*6c80*/  HMMA.16816.F32 R4, R64, R16.reuse, RZ ;  /* 0x000000104004723c */ /* 0x082fea00000018ff */
[----:B------:R-:W1:Y:S03]  /*6c90*/  LDSM.16.M88.4 R204, [R179+0x5900] ;  /* 0x00590000b3cc783b */ /* 0x000e660000000200 */
[C---:B------:R-:W-:Y:S05]  /*6ca0*/  HMMA.16816.F32 R8, R60.reuse, R16, RZ ;  /* 0x000000103c08723c */ /* 0x040fea00000018ff */
[----:B------:R-:W5:Y:S03]  /*6cb0*/  LDL R242, [R1+0x18] ;  /* 0x0000180001f27983 */ /* 0x000f660000100800 */
[-C--:B------:R-:W-:Y:S01]  /*6cc0*/  HMMA.16816.F32 R12, R60, R18.reuse, RZ ;  /* 0x000000123c0c723c */ /* 0x080fe200000018ff */
[----:B------:R-:W-:Y:S07]  /*6cd0*/  LDSM.16.M88.4 R208, [R228+0x8100] ;  /* 0x00810000e4d0783b */ /* 0x000fee0000000200 */
[C---:B------:R-:W-:Y:S01]  /*6ce0*/  HMMA.16816.F32 R16, R64.reuse, R18, RZ ;  /* 0x000000124010723c */ /* 0x040fe200000018ff */
[----:B------:R-:W1:Y:S07]  /*6cf0*/  LDSM.16.M88.4 R212, [R230] ;  /* 0x00000000e6d4783b */ /* 0x000e6e0000000200 */
[-C--:B------:R-:W-:Y:S01]  /*6d00*/  HMMA.16816.F32 R20, R64, R32.reuse, RZ ;  /* 0x000000204014723c */ /* 0x080fe200000018ff */
[----:B------:R-:W1:Y:S07]  /*6d10*/  LDSM.16.M88.4 R216, [R228+0xa100] ;  /* 0x00a10000e4d8783b */ /* 0x000e6e0000000200 */
[C---:B------:R-:W-:Y:S08]  /*6d20*/  HMMA.16816.F32 R24, R60.reuse, R32, RZ ;  /* 0x000000203c18723c */ /* 0x040ff000000018ff */
[-C--:B------:R-:W-:Y:S08]  /*6d30*/  HMMA.16816.F32 R28, R60, R34.reuse, RZ ;  /* 0x000000223c1c723c */ /* 0x080ff000000018ff */
[C---:B------:R-:W-:Y:S08]  /*6d40*/  HMMA.16816.F32 R32, R64.reuse, R34, RZ ;  /* 0x000000224020723c */ /* 0x040ff000000018ff */
[-C--:B------:R-:W-:Y:S08]  /*6d50*/  HMMA.16816.F32 R36, R64, R48.reuse, RZ ;  /* 0x000000304024723c */ /* 0x080ff000000018ff */
[C---:B------:R-:W-:Y:S08]  /*6d60*/  HMMA.16816.F32 R40, R60.reuse, R48, RZ ;  /* 0x000000303c28723c */ /* 0x040ff000000018ff */
[-C--:B------:R-:W-:Y:S08]  /*6d70*/  HMMA.16816.F32 R44, R60, R50.reuse, RZ ;  /* 0x000000323c2c723c */ /* 0x080ff000000018ff */
[C---:B------:R-:W-:Y:S08]  /*6d80*/  HMMA.16816.F32 R48, R64.reuse, R50, RZ ;  /* 0x000000324030723c */ /* 0x040ff000000018ff */
[-C--:B-1----:R-:W-:Y:S08]  /*6d90*/  HMMA.16816.F32 R52, R64, R204.reuse, RZ ;  /* 0x000000cc4034723c */ /* 0x082ff000000018ff */
        /* <DEDUP_REMOVED lines=15> */
[C---:B------:R-:W-:Y:S08]  /*6e90*/  HMMA.16816.F32 R40, R216.reuse, R212, R40 ;  /* 0x000000d4d828723c */ /* 0x040ff00000001828 */
[-C--:B------:R-:W-:Y:S04]  /*6ea0*/  HMMA.16816.F32 R44, R216, R214.reuse, R44 ;  /* 0x000000d6d82c723c */ /* 0x080fe8000000182c */
[----:B------:R-:W-:Y:S04]  /*6eb0*/  IADD3 R2, P2, R174, UR18, RZ ;  /* 0x00000012ae027c10 */ /* 0x000fe8000ff5e0ff */
[C---:B------:R-:W-:Y:S04]  /*6ec0*/  HMMA.16816.F32 R48, R208.reuse, R214, R48 ;  /* 0x000000d6d030723c */ /* 0x040fe80000001830 */
[----:B------:R-:W-:Y:S02]  /*6ed0*/  LEA R174, P1, R2, c[0x0][0x1f8], 0x1 ;  /* 0x00007e0002ae7a11 */ /* 0x000fe400078208ff */
[----:B---3--:R-:W-:Y:S02]  /*6ee0*/  IADD3.X R172, R172, UR15, RZ, P2, !PT ;  /* 0x0000000facac7c10 */ /* 0x008fe400097fe4ff */
[-C--:B-1----:R-:W-:Y:S04]  /*6ef0*/  HMMA.16816.F32 R52, R208, R204.reuse, R52 ;  /* 0x000000ccd034723c */ /* 0x082fe80000001834 */
[----:B------:R-:W-:Y:S02]  /*6f00*/  LEA.HI.X R175, R2, c[0x0][0x1fc], R172, 0x1, P1 ;  /* 0x00007f0002af7a11 */ /* 0x000fe400008f0cac */
[----:B----4-:R-:W-:Y:S01]  /*6f10*/  IADD3 R2, P2, R176, UR18, RZ ;  /* 0x00000012b0027c10 */ /* 0x010fe2000ff5e0ff */
[----:B------:R-:W-:Y:S01]  /*6f20*/  @UP1 USHF.L.U32 UR18, UR22, 0x6, URZ ;  /* 0x0000000616121899 */ /* 0x000fe2000800063f */
[C---:B------:R-:W-:Y:S01]  /*6f30*/  HMMA.16816.F32 R56, R216.reuse, R204, R56 ;  /* 0x000000ccd838723c */ /* 0x040fe20000001838 */
[----:B------:R-:W-:Y:S01]  /*6f40*/  @!PT LDS RZ, [RZ] ;  /* 0x00000000fffff984 */ /* 0x000fe20000000800 */
[----:B------:R-:W-:Y:S01]  /*6f50*/  @!PT LDS RZ, [RZ] ;  /* 0x00000000fffff984 */ /* 0x000fe20000000800 */
[----:B------:R-:W-:Y:S01]  /*6f60*/  @!PT LDS RZ, [RZ] ;  /* 0x00000000fffff984 */ /* 0x000fe20000000800 */
[----:B------:R1:W-:Y:S03]  /*6f70*/  LDGSTS.E.BYPASS.LTC128B.128 [R239+0x100], [R174.64], !P3 ;  /* 0x00100000aeef7fae */ /* 0x0003e6000d901d50 */
[----:B------:R-:W-:Y:S02]  /*6f80*/  LEA R176, P1, R2, c[0x0][0x1f8], 0x1 ;  /* 0x00007e0002b07a11 */ /* 0x000fe400078208ff */
[----:B-----5:R-:W-:Y:S01]  /*6f90*/  IADD3.X R172, R240, UR15, RZ, P2, !PT ;  /* 0x0000000ff0ac7c10 */ /* 0x020fe200097fe4ff */
[----:B------:R-:W-:Y:S01]  /*6fa0*/  @UP1 USHF.R.S32.HI UR15, URZ, 0x1f, UR21 ;  /* 0x0000001f3f0f1899 */ /* 0x000fe20008011415 */
[-C--:B------:R-:W-:Y:S01]  /*6fb0*/  HMMA.16816.F32 R60, R216, R206.reuse, R60 ;  /* 0x000000ced83c723c */ /* 0x080fe2000000183c */
[----:B------:R-:W2:Y:S02]  /*6fc0*/  LDL R240, [R1+0x14] ;  /* 0x0000140001f07983 */ /* 0x000ea40000100800 */
        /* <DEDUP_REMOVED lines=12> */
[----:B---3--:R-:W-:Y:S05]  /*7090*/  IADD3 R176, P1, R174, UR9, RZ ;  /* 0x00000009aeb07c10 */ /* 0x008fea000ff3e0ff */
        /* <DEDUP_REMOVED lines=11> */
[----:B----4-:R-:W-:Y:S08]  /*7150*/  LDSM.16.M88.4 R212, [R227+0x8100] ;  /* 0x00810000e3d4783b */ /* 0x010ff00000000200 */
[----:B------:R-:W4:Y:S08]  /*7160*/  LDSM.16.M88.4 R216, [R225+0x4100] ;  /* 0x00410000e1d8783b */ /* 0x000f300000000200 */
[----:B-----5:R-:W5:Y:S08]  /*7170*/  LDSM.16.M88.4 R204, [R227+0xa100] ;  /* 0x00a10000e3cc783b */ /* 0x020f700000000200 */
[----:B------:R-:W1:Y:S08]  /*7180*/  LDSM.16.M88.4 R208, [R225+0x4900] ;  /* 0x00490000e1d0783b */ /* 0x000e700000000200 */
[----:B------:R-:W0:Y:S01]  /*7190*/  LDGDEPBAR ;  /* 0x00000000000079af */ /* 0x000e220000000000 */
[-C--:B----4-:R-:W-:Y:S08]  /*71a0*/  HMMA.16816.F32 R4, R212, R216.reuse, R4 ;  /* 0x000000d8d404723c */ /* 0x090ff00000001804 */
[C---:B-----5:R-:W-:Y:S08]  /*71b0*/  HMMA.16816.F32 R8, R204.reuse, R216, R8 ;  /* 0x000000d8cc08723c */ /* 0x060ff00000001808 */
[-C--:B------:R-:W-:Y:S08]  /*71c0*/  HMMA.16816.F32 R12, R204, R218.reuse, R12 ;  /* 0x000000dacc0c723c */ /* 0x080ff0000000180c */
[C---:B------:R-:W-:Y:S01]  /*71d0*/  HMMA.16816.F32 R16, R212.reuse, R218, R16 ;  /* 0x000000dad410723c */ /* 0x040fe20000001810 */
[----:B------:R-:W4:Y:S07]  /*71e0*/  LDSM.16.M88.4 R216, [R225+0x5100] ;  /* 0x00510000e1d8783b */ /* 0x000f2e0000000200 */
        /* <DEDUP_REMOVED lines=15> */
[----:B------:R-:W4:Y:S08]  /*72e0*/  LDSM.16.M88.4 R208, [R229+0xa100] ;  /* 0x00a10000e5d0783b */ /* 0x000f300000000200 */
[----:B------:R-:W5:Y:S01]  /*72f0*/  LDSM.16.M88.4 R212, [R224+0x800] ;  /* 0x00080000e0d4783b */ /* 0x000f620000000200 */
[-C--:B-1----:R-:W-:Y:S08]  /*7300*/  HMMA.16816.F32 R4, R204, R216.reuse, R4 ;  /* 0x000000d8cc04723c */ /* 0x082ff00000001804 */
[C---:B----4-:R-:W-:Y:S08]  /*7310*/  HMMA.16816.F32 R8, R208.reuse, R216, R8 ;  /* 0x000000d8d008723c */ /* 0x050ff00000001808 */
[-C--:B------:R-:W-:Y:S08]  /*7320*/  HMMA.16816.F32 R12, R208, R218.reuse, R12 ;  /* 0x000000dad00c723c */ /* 0x080ff0000000180c */
[C---:B------:R-:W-:Y:S01]  /*7330*/  HMMA.16816.F32 R16, R204.reuse, R218, R16 ;  /* 0x000000dacc10723c */ /* 0x040fe20000001810 */
[----:B------:R-:W1:Y:S07]  /*7340*/  LDSM.16.M88.4 R216, [R224+0x1000] ;  /* 0x00100000e0d8783b */ /* 0x000e6e0000000200 */
[-C--:B-----5:R-:W-:Y:S08]  /*7350*/  HMMA.16816.F32 R20, R204, R212.reuse, R20 ;  /* 0x000000d4cc14723c */ /* 0x0a0ff00000001814 */
[C---:B------:R-:W-:Y:S08]  /*7360*/  HMMA.16816.F32 R24, R208.reuse, R212, R24 ;  /* 0x000000d4d018723c */ /* 0x040ff00000001818 */
[-C--:B------:R-:W-:Y:S08]  /*7370*/  HMMA.16816.F32 R28, R208, R214.reuse, R28 ;  /* 0x000000d6d01c723c */ /* 0x080ff0000000181c */
[C---:B------:R-:W-:Y:S01]  /*7380*/  HMMA.16816.F32 R32, R204.reuse, R214, R32 ;  /* 0x000000d6cc20723c */ /* 0x040fe20000001820 */
[----:B------:R-:W4:Y:S07]  /*7390*/  LDSM.16.M88.4 R212, [R224+0x1800] ;  /* 0x00180000e0d4783b */ /* 0x000f2e0000000200 */
[-C--:B-1----:R-:W-:Y:S08]  /*73a0*/  HMMA.16816.F32 R36, R204, R216.reuse, R36 ;  /* 0x000000d8cc24723c */ /* 0x082ff00000001824 */
[C---:B------:R-:W-:Y:S08]  /*73b0*/  HMMA.16816.F32 R40, R208.reuse, R216, R40 ;  /* 0x000000d8d028723c */ /* 0x040ff00000001828 */
[-C--:B------:R-:W-:Y:S08]  /*73c0*/  HMMA.16816.F32 R44, R208, R218.reuse, R44 ;  /* 0x000000dad02c723c */ /* 0x080ff0000000182c */
[C---:B------:R-:W-:Y:S01]  /*73d0*/  HMMA.16816.F32 R48, R204.reuse, R218, R48 ;  /* 0x000000dacc30723c */ /* 0x040fe20000001830 */
[----:B------:R-:W-:Y:S07]  /*73e0*/  LDSM.16.M88.4 R216, [R179+0x6100] ;  /* 0x00610000b3d8783b */ /* 0x000fee0000000200 */
[-C--:B----4-:R-:W-:Y:S08]  /*73f0*/  HMMA.16816.F32 R52, R204, R212.reuse, R52 ;  /* 0x000000d4cc34723c */ /* 0x090ff00000001834 */
        /* <DEDUP_REMOVED lines=20> */
[----:B------:R-:W-:Y:S07]  /*7540*/  LDSM.16.M88.4 R216, [R235] ;  /* 0x00000000ebd8783b */ /* 0x000fee0000000200 */
[-C--:B----4-:R-:W-:Y:S08]  /*7550*/  HMMA.16816.F32 R52, R208, R212.reuse, R52 ;  /* 0x000000d4d034723c */ /* 0x090ff00000001834 */
[C---:B------:R-:W-:Y:S08]  /*7560*/  HMMA.16816.F32 R56, R204.reuse, R212, R56 ;  /* 0x000000d4cc38723c */ /* 0x040ff00000001838 */
[-C--:B------:R-:W-:Y:S01]  /*7570*/  HMMA.16816.F32 R60, R204, R214.reuse, R60 ;  /* 0x000000d6cc3c723c */ /* 0x080fe2000000183c */
[----:B------:R-:W1:Y:S07]  /*7580*/  LDSM.16.M88.4 R204, [R228+0xc100] ;  /* 0x00c10000e4cc783b */ /* 0x000e6e0000000200 */
[----:B------:R-:W-:Y:S01]  /*7590*/  HMMA.16816.F32 R64, R208, R214, R64 ;  /* 0x000000d6d040723c */ /* 0x000fe20000001840 */
[----:B------:R-:W4:Y:S08]  /*75a0*/  LDSM.16.M88.4 R208, [R228+0xe100] ;  /* 0x00e10000e4d0783b */ /* 0x000f300000000200 */
[----:B------:R-:W5:Y:S01]  /*75b0*/  LDSM.16.M88.4 R212, [R234] ;  /* 0x00000000ead4783b */ /* 0x000f620000000200 */
[-C--:B-1----:R-:W-:Y:S08]  /*75c0*/  HMMA.16816.F32 R4, R204, R216.reuse, R4 ;  /* 0x000000d8cc04723c */ /* 0x082ff00000001804 */
[C---:B----4-:R-:W-:Y:S08]  /*75d0*/  HMMA.16816.F32 R8, R208.reuse, R216, R8 ;  /* 0x000000d8d008723c */ /* 0x050ff00000001808 */
[-C--:B------:R-:W-:Y:S08]  /*75e0*/  HMMA.16816.F32 R12, R208, R218.reuse, R12 ;  /* 0x000000dad00c723c */ /* 0x080ff0000000180c */
[C---:B------:R-:W-:Y:S01]  /*75f0*/  HMMA.16816.F32 R16, R204.reuse, R218, R16 ;  /* 0x000000dacc10723c */ /* 0x040fe20000001810 */
[----:B------:R-:W1:Y:S07]  /*7600*/  LDSM.16.M88.4 R216, [R233] ;  /* 0x00000000e9d8783b */ /* 0x000e6e0000000200 */
[-C--:B-----5:R-:W-:Y:S08]  /*7610*/  HMMA.16816.F32 R20, R204, R212.reuse, R20 ;  /* 0x000000d4cc14723c */ /* 0x0a0ff00000001814 */
[C---:B------:R-:W-:Y:S08]  /*7620*/  HMMA.16816.F32 R24, R208.reuse, R212, R24 ;  /* 0x000000d4d018723c */ /* 0x040ff00000001818 */
[-C--:B------:R-:W-:Y:S08]  /*7630*/  HMMA.16816.F32 R28, R208, R214.reuse, R28 ;  /* 0x000000d6d01c723c */ /* 0x080ff0000000181c */
[C---:B------:R-:W-:Y:S01]  /*7640*/  HMMA.16816.F32 R32, R204.reuse, R214, R32 ;  /* 0x000000d6cc20723c */ /* 0x040fe20000001820 */
[----:B------:R-:W4:Y:S07]  /*7650*/  LDSM.16.M88.4 R212, [R232] ;  /* 0x00000000e8d4783b */ /* 0x000f2e0000000200 */
        /* <DEDUP_REMOVED lines=38> */
[----:B------:R-:W1:Y:S03]  /*78c0*/  LDSM.16.M88.4 R216, [R224+0x3000] ;  /* 0x00300000e0d8783b */ /* 0x000e660000000200 */
[----:B------:R-:W-:Y:S02]  /*78d0*/  FMNMX.FTZ R172, R6, R3, !PT ;  /* 0x0000000306ac7209 */ /* 0x000fe40007810000 */
[----:B------:R-:W-:Y:S02]  /*78e0*/  FMNMX.FTZ R2, R4, R0, !PT ;  /* 0x0000000004027209 */ /* 0x000fe40007810000 */
[-C--:B-----5:R-:W-:Y:S04]  /*78f0*/  HMMA.16816.F32 R20, R204, R212.reuse, R20 ;  /* 0x000000d4cc14723c */ /* 0x0a0fe80000001814 */
[----:B------:R-:W-:Y:S02]  /*7900*/  FMNMX.FTZ R172, R7, R172, !PT ;  /* 0x000000ac07ac7209 */ /* 0x000fe40007810000 */
[----:B------:R-:W-:Y:S02]  /*7910*/  FMNMX.FTZ R174, R8, R173, !PT ;  /* 0x000000ad08ae7209 */ /* 0x000fe40007810000 */
[C---:B------:R-:W-:Y:S04]  /*7920*/  HMMA.16816.F32 R24, R208.reuse, R212, R24 ;  /* 0x000000d4d018723c */ /* 0x040fe80000001818 */
[----:B------:R-:W-:Y:S02]  /*7930*/  FMNMX.FTZ R174, R9, R174, !PT ;  /* 0x000000ae09ae7209 */ /* 0x000fe40007810000 */
[----:B------:R-:W-:Y:S02]  /*7940*/  FMNMX.FTZ R2, R5, R2, !PT ;  /* 0x0000000205027209 */ /* 0x000fe40007810000 */
[-C--:B------:R-:W-:Y:S04]  /*7950*/  HMMA.16816.F32 R28, R208, R214.reuse, R28 ;  /* 0x000000d6d01c723c */ /* 0x080fe8000000181c */
[----:B------:R-:W-:Y:S02]  /*7960*/  FMNMX.FTZ R2, R16, R2, !PT ;  /* 0x0000000210027209 */ /* 0x000fe40007810000 */
[----:B------:R-:W-:Y:S02]  /*7970*/  FMNMX.FTZ R174, R12, R174, !PT ;  /* 0x000000ae0cae7209 */ /* 0x000fe40007810000 */
[C---:B------:R-:W-:Y:S01]  /*7980*/  HMMA.16816.F32 R32, R204.reuse, R214, R32 ;  /* 0x000000d6cc20723c */ /* 0x040fe20000001820 */
[----:B------:R-:W4:Y:S01]  /*7990*/  LDSM.16.M88.4 R212, [R224+0x3800] ;  /* 0x00380000e0d4783b */ /* 0x000f220000000200 */
[----:B------:R-:W-:Y:S04]  /*79a0*/  DEPBAR.LE SB0, 0x0 ;  /* 0x000080000000791a */ /* 0x000fe80000000000 */
[----:B------:R-:W-:Y:S02]  /*79b0*/  FMNMX.FTZ R175, R13, R174, !PT ;  /* 0x000000ae0daf7209 */ /* 0x000fe40007810000 */
[----:B------:R-:W-:Y:S01]  /*79c0*/  FMNMX.FTZ R172, R18, R172, !PT ;  /* 0x000000ac12ac7209 */ /* 0x000fe20007810000 */
[-C--:B-1----:R-:W-:Y:S01]  /*79d0*/  HMMA.16816.F32 R36, R204, R216.reuse, R36 ;  /* 0x000000d8cc24723c */ /* 0x082fe20000001824 */
[----:B------:R-:W-:Y:S04]  /*79e0*/  BAR.SYNC.DEFER_BLOCKING 0x0 ;  /* 0x0000000000007b1d */ /* 0x000fe80000010000 */
[----:B------:R-:W-:Y:S02]  /*79f0*/  FMNMX.FTZ R2, R17, R2, !PT ;  /* 0x0000000211027209 */ /* 0x000fe40007810000 */
[----:B------:R-:W-:Y:S01]  /*7a00*/  FMNMX.FTZ R172, R19, R172, !PT ;  /* 0x000000ac13ac7209 */ /* 0x000fe20007810000 */
[C---:B------:R-:W-:Y:S04]  /*7a10*/  HMMA.16816.F32 R40, R208.reuse, R216, R40 ;  /* 0x000000d8d028723c */ /* 0x040fe80000001828 */
[----:B------:R-:W-:Y:S02]  /*7a20*/  FMNMX.FTZ R2, R20, R2, !PT ;  /* 0x0000000214027209 */ /* 0x000fe40007810000 */
[----:B------:R-:W-:Y:S02]  /*7a30*/  FMNMX.FTZ R172, R22, R172, !PT ;  /* 0x000000ac16ac7209 */ /* 0x000fe40007810000 */
[-C--:B------:R-:W-:Y:S04]  /*7a40*/  HMMA.16816.F32 R44, R208, R218.reuse, R44 ;  /* 0x000000dad02c723c */ /* 0x080fe8000000182c */
[----:B------:R-:W-:Y:S02]  /*7a50*/  FMNMX.FTZ R2, R21, R2, !PT ;  /* 0x0000000215027209 */ /* 0x000fe40007810000 */
[----:B------:R-:W-:Y:S02]  /*7a60*/  FMNMX.FTZ R174, R23, R172, !PT ;  /* 0x000000ac17ae7209 */ /* 0x000fe40007810000 */
[C---:B------:R-:W-:Y:S04]  /*7a70*/  HMMA.16816.F32 R48, R204.reuse, R218, R48 ;  /* 0x000000dacc30723c */ /* 0x040fe80000001830 */
[----:B------:R-:W-:Y:S02]  /*7a80*/  FMNMX.FTZ R2, R32, R2, !PT ;  /* 0x0000000220027209 */ /* 0x000fe40007810000 */
[----:B------:R-:W-:Y:S02]  /*7a90*/  FMNMX.FTZ R172, R24, R175, !PT ;  /* 0x000000af18ac7209 */ /* 0x000fe40007810000 */
[-C--:B----4-:R-:W-:Y:S04]  /*7aa0*/  HMMA.16816.F32 R52, R204, R212.reuse, R52 ;  /* 0x000000d4cc34723c */ /* 0x090fe80000001834 */
[----:B---3--:R-:W-:Y:S02]  /*7ab0*/  FMNMX.FTZ R177, R33, R2, !PT ;  /* 0x0000000221b17209 */ /* 0x008fe40007810000 */
[----:B------:R-:W-:Y:S02]  /*7ac0*/  FMNMX.FTZ R2, R34, R174, !PT ;  /* 0x000000ae22027209 */ /* 0x000fe40007810000 */
[C---:B------:R-:W-:Y:S04]  /*7ad0*/  HMMA.16816.F32 R56, R208.reuse, R212, R56 ;  /* 0x000000d4d038723c */ /* 0x040fe80000001838 */
[----:B------:R-:W-:Y:S02]  /*7ae0*/  FMNMX.FTZ R177, R36, R177, !PT ;  /* 0x000000b124b17209 */ /* 0x000fe40007810000 */
[----:B------:R-:W-:Y:S02]  /*7af0*/  FMNMX.FTZ R174, R10, R178, !PT ;  /* 0x000000b20aae7209 */ /* 0x000fe40007810000 */
[-C--:B------:R-:W-:Y:S04]  /*7b00*/  HMMA.16816.F32 R60, R208, R214.reuse, R60 ;  /* 0x000000d6d03c723c */ /* 0x080fe8000000183c */
        /* <DEDUP_REMOVED lines=27> */
[----:B------:R-:W-:Y:S02]  /*7cc0*/  FMNMX.FTZ R172, R41, R172, !PT ;  /* 0x000000ac29ac7209 */ /* 0x000fe40007810000 */
[----:B------:R-:W-:Y:S02]  /*7cd0*/  FMNMX.FTZ R174, R27, R174, !PT ;  /* 0x000000ae1bae7209 */ /* 0x000fe40007810000 */
[----:B------:R-:W-:Y:S02]  /*7ce0*/  FMNMX.FTZ R172, R44, R172, !PT ;  /* 0x000000ac2cac7209 */ /* 0x000fe40007810000 */
[----:B------:R-:W-:Y:S02]  /*7cf0*/  FMNMX.FTZ R174, R30, R174, !PT ;  /* 0x000000ae1eae7209 */ /* 0x000fe40007810000 */
[----:B-1----:R-:W-:Y:S02]  /*7d00*/  FMNMX.FTZ R177, R177, R176, !PT ;  /* 0x000000b0b1b17209 */ /* 0x002fe40007810000 */
[----:B------:R-:W-:Y:S02]  /*7d10*/  FMNMX.FTZ R172, R45, R172, !PT ;  /* 0x000000ac2dac7209 */ /* 0x000fe40007810000 */
[----:B------:R-:W-:Y:S01]  /*7d20*/  FMNMX.FTZ R174, R31, R174, !PT ;  /* 0x000000ae1fae7209 */ /* 0x000fe20007810000 */
[----:B------:R-:W1:Y:S01]  /*7d30*/  SHFL.BFLY PT, R204, R177, 0x1, 0x1f ;  /* 0x0c201f00b1cc7f89 */ /* 0x000e6200000e0000 */
[----:B------:R-:W-:Y:S02]  /*7d40*/  FMNMX.FTZ R172, R56, R172, !PT ;  /* 0x000000ac38ac7209 */ /* 0x000fe40007810000 */
[----:B------:R-:W-:Y:S02]  /*7d50*/  FMNMX.FTZ R174, R42, R174, !PT ;  /* 0x000000ae2aae7209 */ /* 0x000fe40007810000 */
[----:B---3--:R-:W-:Y:S02]  /*7d60*/  FMNMX.FTZ R2, R2, R175, !PT ;  /* 0x000000af02027209 */ /* 0x008fe40007810000 */
[----:B------:R-:W-:Y:S02]  /*7d70*/  FMNMX.FTZ R172, R57, R172, !PT ;  /* 0x000000ac39ac7209 */ /* 0x000fe40007810000 */
[----:B------:R-:W-:Y:S01]  /*7d80*/  FMNMX.FTZ R174, R43, R174, !PT ;  /* 0x000000ae2bae7209 */ /* 0x000fe20007810000 */
[----:B------:R-:W3:Y:S01]  /*7d90*/  SHFL.BFLY PT, R176, R2, 0x1, 0x1f ;  /* 0x0c201f0002b07f89 */ /* 0x000ee200000e0000 */
[----:B------:R-:W-:Y:S02]  /*7da0*/  FMNMX.FTZ R172, R60, R172, !PT ;  /* 0x000000ac3cac7209 */ /* 0x000fe40007810000 */
[----:B------:R-:W-:Y:S02]  /*7db0*/  FMNMX.FTZ R174, R46, R174, !PT ;  /* 0x000000ae2eae7209 */ /* 0x000fe40007810000 */
[----:B------:R-:W-:Y:S02]  /*7dc0*/  FMNMX.FTZ R172, R61, R172, !PT ;  /* 0x000000ac3dac7209 */ /* 0x000fe40007810000 */
[----:B------:R-:W-:Y:S03]  /*7dd0*/  FMNMX.FTZ R174, R47, R174, !PT ;  /* 0x000000ae2fae7209 */ /* 0x000fe60007810000 */
[----:B------:R-:W4:Y:S01]  /*7de0*/  SHFL.BFLY PT, R205, R172, 0x2, 0x1f ;  /* 0x0c401f00accd7f89 */ /* 0x000f2200000e0000 */
[----:B-1----:R-:W-:Y:S05]  /*7df0*/  FMNMX.FTZ R177, R177, R204, !PT ;  /* 0x000000ccb1b17209 */ /* 0x002fea0007810000 */
[C---:B------:R-:W-:Y:S02]  /*7e00*/  FADD.FTZ R0, -R177.reuse, R0 ;  /* 0x00000000b1007221 */ /* 0x040fe40000010100 */
[----:B------:R-:W-:Y:S02]  /*7e10*/  FMUL.FTZ R208, R177, c[0x0][0x2d0] ;  /* 0x0000b400b1d07a20 */ /* 0x000fe40000410000 */
[----:B------:R-:W-:Y:S01]  /*7e20*/  FMUL.FTZ R0, R0, c[0x0][0x2d0] ;  /* 0x0000b40000007a20 */ /* 0x000fe20000410000 */
[----:B---3--:R-:W-:Y:S01]  /*7e30*/  FMNMX.FTZ R176, R2, R176, !PT ;  /* 0x000000b002b07209 */ /* 0x008fe20007810000 */
[--C-:B------:R-:W-:Y:S01]  /*7e40*/  FFMA.FTZ R5, R5, c[0x0][0x2d0], -R208.reuse ;  /* 0x0000b40005057a23 */ /* 0x100fe200000108d0 */
[----:B------:R-:W-:Y:S01]  /*7e50*/  FMNMX.FTZ R2, R58, R174, !PT ;  /* 0x000000ae3a027209 */ /* 0x000fe20007810000 */
[--C-:B------:R-:W-:Y:S01]  /*7e60*/  FFMA.FTZ R4, R4, c[0x0][0x2d0], -R208.reuse ;  /* 0x0000b40004047a23 */ /* 0x100fe200000108d0 */
[----:B------:R1:W3:Y:S01]  /*7e70*/  MUFU.EX2 R174, R0 ;  /* 0x0000000000ae7308 */ /* 0x0002e20000000800 */
[----:B------:R-:W-:Y:S02]  /*7e80*/  FMUL.FTZ R210, R176, c[0x0][0x2d0] ;  /* 0x0000b400b0d27a20 */ /* 0x000fe40000410000 */
[----:B------:R-:W-:Y:S02]  /*7e90*/  FFMA.FTZ R16, R16, c[0x0][0x2d0], -R208 ;  /* 0x0000b40010107a23 */ /* 0x000fe400000108d0 */
[--C-:B------:R-:W-:Y:S01]  /*7ea0*/  FFMA.FTZ R6, R6, c[0x0][0x2d0], -R210.reuse ;  /* 0x0000b40006067a23 */ /* 0x100fe200000108d2 */
[----:B----4-:R-:W-:Y:S01]  /*7eb0*/  FMNMX.FTZ R172, R172, R205, !PT ;  /* 0x000000cdacac7209 */ /* 0x010fe20007810000 */
[----:B------:R-:W-:Y:S02]  /*7ec0*/  FFMA.FTZ R7, R7, c[0x0][0x2d0], -R210 ;  /* 0x0000b40007077a23 */ /* 0x000fe400000108d2 */
[----:B------:R-:W-:Y:S01]  /*7ed0*/  FFMA.FTZ R17, R17, c[0x0][0x2d0], -R208 ;  /* 0x0000b40011117a23 */ /* 0x000fe200000108d0 */
[----:B------:R-:W-:Y:S01]  /*7ee0*/  MUFU.EX2 R215, R6 ;  /* 0x0000000600d77308 */ /* 0x000fe20000000800 */
[----:B------:R-:W4:Y:S01]  /*7ef0*/  SHFL.BFLY PT, R175, R172, 0x1, 0x1f ;  /* 0x0c201f00acaf7f89 */ /* 0x000f2200000e0000 */
[--C-:B------:R-:W-:Y:S02]  /*7f00*/  FFMA.FTZ R18, R18, c[0x0][0x2d0], -R210.reuse ;  /* 0x0000b40012127a23 */ /* 0x100fe400000108d2 */
[----:B------:R-:W-:Y:S02]  /*7f10*/  FFMA.FTZ R19, R19, c[0x0][0x2d0], -R210 ;  /* 0x0000b40013137a23 */ /* 0x000fe400000108d2 */
[--C-:B------:R-:W-:Y:S02]  /*7f20*/  FFMA.FTZ R20, R20, c[0x0][0x2d0], -R208.reuse ;  /* 0x0000b40014147a23 */ /* 0x100fe400000108d0 */
[----:B------:R-:W-:Y:S02]  /*7f30*/  FFMA.FTZ R21, R21, c[0x0][0x2d0], -R208 ;  /* 0x0000b40015157a23 */ /* 0x000fe400000108d0 */
[----:B------:R-:W-:Y:S01]  /*7f40*/  MUFU.EX2 R241, R5 ;  /* 0x0000000500f17308 */ /* 0x000fe20000000800 */
[--C-:B------:R-:W-:Y:S02]  /*7f50*/  FFMA.FTZ R22, R22, c[0x0][0x2d0], -R210.reuse ;  /* 0x0000b40016167a23 */ /* 0x100fe400000108d2 */
[----:B------:R-:W-:Y:S01]  /*7f60*/  FFMA.FTZ R23, R23, c[0x0][0x2d0], -R210 ;  /* 0x0000b40017177a23 */ /* 0x000fe200000108d2 */
[----:B-1----:R-:W-:Y:S01]  /*7f70*/  FMNMX.FTZ R0, R59, R2, !PT ;  /* 0x000000023b007209 */ /* 0x002fe20007810000 */
[----:B------:R-:W-:Y:S02]  /*7f80*/  FADD.FTZ R2, -R176, R3 ;  /* 0x00000003b0027221 */ /* 0x000fe40000010100 */
[----:B---3--:R-:W-:Y:S01]  /*7f90*/  FMUL.FTZ R68, R174, R68 ;  /* 0x00000044ae447220 */ /* 0x008fe20000410000 */
[----:B------:R-:W-:Y:S01]  /*7fa0*/  FMNMX.FTZ R0, R62, R0, !PT ;  /* 0x000000003e007209 */ /* 0x000fe20007810000 */
[----:B------:R-:W-:Y:S01]  /*7fb0*/  FMUL.FTZ R2, R2, c[0x0][0x2d0] ;  /* 0x0000b40002027a20 */ /* 0x000fe20000410000 */
[----:B------:R-:W-:Y:S01]  /*7fc0*/  MUFU.EX2 R247, R7 ;  /* 0x0000000700f77308 */ /* 0x000fe20000000800 */
[C---:B------:R-:W-:Y:S01]  /*7fd0*/  FMUL.FTZ R69, R174.reuse, R69 ;  /* 0x00000045ae457220 */ /* 0x040fe20000410000 */
[----:B------:R-:W-:Y:S01]  /*7fe0*/  FMNMX.FTZ R0, R63, R0, !PT ;  /* 0x000000003f007209 */ /* 0x000fe20007810000 */
[----:B------:R-:W-:Y:S01]  /*7ff0*/  FMUL.FTZ R80, R174, R80 ;  /* 0x00000050ae507220 */ /* 0x000fe20000410000 */
[----:B----4-:R-:W-:Y:S01]  /*8000*/  FMNMX.FTZ R175, R172, R175, !PT ;  /* 0x000000afacaf7209 */ /* 0x010fe20007810000 */
[C---:B------:R-:W-:Y:S02]  /*8010*/  FMUL.FTZ R81, R174.reuse, R81 ;  /* 0x00000051ae517220 */ /* 0x040fe40000410000 */
[----:B------:R-:W1:Y:S01]  /*8020*/  SHFL.BFLY PT, R3, R0, 0x2, 0x1f ;  /* 0x0c401f0000037f89 */ /* 0x000e6200000e0000 */
[C---:B------:R-:W-:Y:S02]  /*8030*/  FMUL.FTZ R84, R174.reuse, R84 ;  /* 0x00000054ae547220 */ /* 0x040fe40000410000 */
[----:B------:R3:W-:Y:S01]  /*8040*/  MUFU.EX2 R217, R4 ;  /* 0x0000000400d97308 */ /* 0x0007e20000000800 */
[----:B------:R-:W-:Y:S02]  /*8050*/  FMUL.FTZ R209, R175, c[0x0][0x2d0] ;  /* 0x0000b400afd17a20 */ /* 0x000fe40000410000 */
[----:B------:R-:W-:Y:S02]  /*8060*/  FMUL.FTZ R85, R174, R85 ;  /* 0x00000055ae557220 */ /* 0x000fe40000410000 */
[--C-:B------:R-:W-:Y:S02]  /*8070*/  FFMA.FTZ R12, R12, c[0x0][0x2d0], -R209.reuse ;  /* 0x0000b4000c0c7a23 */ /* 0x100fe400000108d1 */
[--C-:B------:R-:W-:Y:S02]  /*8080*/  FFMA.FTZ R8, R8, c[0x0][0x2d0], -R209.reuse ;  /* 0x0000b40008087a23 */ /* 0x100fe400000108d1 */
[----:B------:R-:W-:Y:S01]  /*8090*/  FFMA.FTZ R9, R9, c[0x0][0x2d0], -R209 ;  /* 0x0000b40009097a23 */ /* 0x000fe200000108d1 */
[----:B------:R4:W-:Y:S01]  /*80a0*/  MUFU.EX2 R246, R16 ;  /* 0x0000001000f67308 */ /* 0x0009e20000000800 */
[C---:B------:R-:W-:Y:S02]  /*80b0*/  FMUL.FTZ R96, R174.reuse, R96 ;  /* 0x00000060ae607220 */ /* 0x040fe40000410000 */
[C---:B------:R-:W-:Y:S02]  /*80c0*/  FMUL.FTZ R97, R174.reuse, R97 ;  /* 0x00000061ae617220 */ /* 0x040fe40000410000 */
[C---:B------:R-:W-:Y:S02]  /*80d0*/  FMUL.FTZ R100, R174.reuse, R100 ;  /* 0x00000064ae647220 */ /* 0x040fe40000410000 */
[C---:B------:R-:W-:Y:S02]  /*80e0*/  FMUL.FTZ R101, R174.reuse, R101 ;  /* 0x00000065ae657220 */ /* 0x040fe40000410000 */
[----:B------:R-:W-:Y:S01]  /*80f0*/  FMUL.FTZ R112, R174, R112 ;  /* 0x00000070ae707220 */ /* 0x000fe20000410000 */
[----:B------:R2:W-:Y:S01]  /*8100*/  MUFU.EX2 R244, R17 ;  /* 0x0000001100f47308 */ /* 0x0005e20000000800 */
[----:B-1----:R-:W-:Y:S01]  /*8110*/  FMNMX.FTZ R0, R0, R3, !PT ;  /* 0x0000000300007209 */ /* 0x002fe20007810000 */
[----:B------:R-:W-:Y:S01]  /*8120*/  FMUL.FTZ R113, R174, R113 ;  /* 0x00000071ae717220 */ /* 0x000fe20000410000 */
[----:B------:R-:W-:Y:S01]  /*8130*/  @P1 IADD3 R3, P6, R250, UR18, RZ ;  /* 0x00000012fa031c10 */ /* 0x000fe2000ffde0ff */
[----:B------:R-:W-:Y:S01]  /*8140*/  FMUL.FTZ R116, R174, R116 ;  /* 0x00000074ae747220 */ /* 0x000fe20000410000 */
[----:B---3--:R-:W-:Y:S01]  /*8150*/  @P1 IADD3 R4, P4, R242, UR18, RZ ;  /* 0x00000012f2041c10 */ /* 0x008fe2000ff9e0ff */
[----:B------:R-:W-:Y:S01]  /*8160*/  @UP1 UIADD3 UR18, UP0, UR10, 0x80, URZ ;  /* 0x000000800a121890 */ /* 0x000fe2000ff1e03f */
[----:B------:R-:W-:Y:S01]  /*8170*/  @P1 LEA R6, P5, R3, c[0x0][0x1c8], 0x1 ;  /* 0x0000720003061a11 */ /* 0x000fe200078a08ff */
[C---:B------:R-:W-:Y:S01]  /*8180*/  FMUL.FTZ R117, R174.reuse, R117 ;  /* 0x00000075ae757220 */ /* 0x040fe20000410000 */
[----:B------:R-:W-:Y:S01]  /*8190*/  @P1 IADD3.X R5, R249, UR15, RZ, P6, !PT ;  /* 0x0000000ff9051c10 */ /* 0x000fe2000b7fe4ff */
[----:B------:R1:W3:Y:S01]  /*81a0*/  MUFU.EX2 R172, R2 ;  /* 0x0000000200ac7308 */ /* 0x0002e20000000800 */
[----:B------:R-:W-:Y:S02]  /*81b0*/  FMUL.FTZ R128, R174, R128 ;  /* 0x00000080ae807220 */ /* 0x000fe40000410000 */
[----:B------:R-:W-:Y:S01]  /*81c0*/  @P1 LEA.HI.X R7, R3, c[0x0][0x1cc], R5, 0x1, P5 ;  /* 0x0000730003071a11 */ /* 0x000fe200028f0c05 */
[----:B------:R-:W-:Y:S01]  /*81d0*/  FFMA.FTZ R3, R13, c[0x0][0x2d0], -R209 ;  /* 0x0000b4000d037a23 */ /* 0x000fe200000108d1 */
[----:B----4-:R-:W-:Y:S01]  /*81e0*/  @P1 LEA R16, P2, R4, c[0x0][0x1c8], 0x1 ;  /* 0x0000720004101a11 */ /* 0x010fe200078408ff */
[C---:B------:R-:W-:Y:S02]  /*81f0*/  FMUL.FTZ R129, R174.reuse, R129 ;  /* 0x00000081ae817220 */ /* 0x040fe40000410000 */
[----:B------:R4:W-:Y:S01]  /*8200*/  @P1 LDGSTS.E.BYPASS.LTC128B.128 [R239+0x4100], [R6.64], !P3 ;  /* 0x0410000006ef1fae */ /* 0x0009e2000d901d50 */
[C---:B------:R-:W-:Y:S01]  /*8210*/  FMUL.FTZ R132, R174.reuse, R132 ;  /* 0x00000084ae847220 */ /* 0x040fe20000410000 */
[----:B------:R5:W-:Y:S01]  /*8220*/  MUFU.EX2 R212, R12 ;  /* 0x0000000c00d47308 */ /* 0x000be20000000800 */
[C---:B------:R-:W-:Y:S02]  /*8230*/  FMUL.FTZ R133, R174.reuse, R133 ;  /* 0x00000085ae857220 */ /* 0x040fe40000410000 */
[----:B------:R-:W-:Y:S01]  /*8240*/  FMUL.FTZ R144, R174, R144 ;  /* 0x00000090ae907220 */ /* 0x000fe20000410000 */
[----:B--2---:R-:W-:Y:S01]  /*8250*/  @P1 IADD3.X R17, R240, UR15, RZ, P4, !PT ;  /* 0x0000000ff0111c10 */ /* 0x004fe2000a7fe4ff */
[----:B------:R-:W-:Y:S01]  /*8260*/  @UP1 UIADD3.X UR15, URZ, UR8, URZ, UP0, !UPT ;  /* 0x000000083f0f1290 */ /* 0x000fe200087fe43f */
[----:B------:R-:W-:Y:S02]  /*8270*/  FMUL.FTZ R145, R174, R145 ;  /* 0x00000091ae917220 */ /* 0x000fe40000410000 */
[----:B------:R-:W-:Y:S01]  /*8280*/  @P1 LEA.HI.X R17, R4, c[0x0][0x1cc], R17, 0x1, P2 ;  /* 0x0000730004111a11 */ /* 0x000fe200010f0c11 */
[----:B------:R-:W-:Y:S01]  /*8290*/  FMUL.FTZ R148, R174, R148 ;  /* 0x00000094ae947220 */ /* 0x000fe20000410000 */
[----:B------:R-:W-:Y:S01]  /*82a0*/  @P1 IADD3 R4, P4, R6, UR19, RZ ;  /* 0x0000001306041c10 */ /* 0x000fe2000ff9e0ff */
[----:B------:R2:W-:Y:S01]  /*82b0*/  MUFU.EX2 R213, R8 ;  /* 0x0000000800d57308 */ /* 0x0005e20000000800 */
[----:B------:R-:W-:Y:S01]  /*82c0*/  FMUL.FTZ R149, R174, R149 ;  /* 0x00000095ae957220 */ /* 0x000fe20000410000 */
[----:B------:R2:W-:Y:S01]  /*82d0*/  @P1 LDGSTS.E.BYPASS.LTC128B.128 [R239+0x6100], [R16.64], !P0 ;  /* 0x0610000010ef1fae */ /* 0x0005e2000c101d50 */
[----:B-1----:R-:W-:Y:S01]  /*82e0*/  FADD.FTZ R2, -R175, R173 ;  /* 0x000000adaf027221 */ /* 0x002fe20000010100 */
[----:B------:R-:W-:Y:S01]  /*82f0*/  @P1 IADD3.X R5, R7, UR20, RZ, P4, !PT ;  /* 0x0000001407051c10 */ /* 0x000fe2000a7fe4ff */
[----:B---3--:R-:W-:Y:S02]  /*8300*/  FMUL.FTZ R70, R172, R70 ;  /* 0x00000046ac467220 */ /* 0x008fe40000410000 */
[----:B------:R-:W-:Y:S02]  /*8310*/  FMUL.FTZ R2, R2, c[0x0][0x2d0] ;  /* 0x0000b40002027a20 */ /* 0x000fe40000410000 */
[C---:B------:R-:W-:Y:S01]  /*8320*/  FMUL.FTZ R71, R172.reuse, R71 ;  /* 0x00000047ac477220 */ /* 0x040fe20000410000 */
[----:B------:R1:W-:Y:S01]  /*8330*/  @P1 LDGSTS.E.BYPASS.LTC128B.128 [R239+0x4900], [R4.64], !P3 ;  /* 0x0490000004ef1fae */ /* 0x0003e2000d901d50 */
[----:B------:R-:W3:Y:S01]  /*8340*/  MUFU.EX2 R173, R2 ;  /* 0x0000000200ad7308 */ /* 0x000ee20000000800 */
[----:B------:R-:W-:Y:S01]  /*8350*/  FMUL.FTZ R82, R172, R82 ;  /* 0x00000052ac527220 */ /* 0x000fe20000410000 */
[----:B----4-:R-:W-:Y:S01]  /*8360*/  @P1 IADD3 R6, P2, R4, UR19, RZ ;  /* 0x0000001304061c10 */ /* 0x010fe2000ff5e0ff */
[C---:B------:R-:W-:Y:S02]  /*8370*/  FMUL.FTZ R83, R172.reuse, R83 ;  /* 0x00000053ac537220 */ /* 0x040fe40000410000 */
[C---:B------:R-:W-:Y:S02]  /*8380*/  FMUL.FTZ R86, R172.reuse, R86 ;  /* 0x00000056ac567220 */ /* 0x040fe40000410000 */
[----:B------:R1:W-:Y:S01]  /*8390*/  @P1 LDGSTS.E.BYPASS.LTC128B.128 [R239+0x6900], [R4.64+0x80], !P0 ;  /* 0x0690008004ef1fae */ /* 0x0003e2000c101d50 */
[C---:B------:R-:W-:Y:S01]  /*83a0*/  @P1 IADD3.X R7, R5.reuse, UR20, RZ, P2, !PT ;  /* 0x0000001405071c10 */ /* 0x040fe200097fe4ff */
[----:B------:R-:W-:Y:S01]  /*83b0*/  FMUL.FTZ R87, R172, R87 ;  /* 0x00000057ac577220 */ /* 0x000fe20000410000 */
[----:B------:R4:W1:Y:S01]  /*83c0*/  MUFU.EX2 R214, R9 ;  /* 0x0000000900d67308 */ /* 0x0008620000000800 */
[----:B-----5:R-:W-:Y:S01]  /*83d0*/  @P1 IADD3 R12, P2, R4, UR18, RZ ;  /* 0x00000012040c1c10 */ /* 0x020fe2000ff5e0ff */
[----:B------:R-:W-:Y:S01]  /*83e0*/  FMUL.FTZ R98, R172, R98 ;  /* 0x00000062ac627220 */ /* 0x000fe20000410000 */
[----:B--2---:R-:W-:Y:S01]  /*83f0*/  @P1 IADD3 R8, P4, R6, UR19, RZ ;  /* 0x0000001306081c10 */ /* 0x004fe2000ff9e0ff */
[C---:B------:R-:W-:Y:S01]  /*8400*/  FMUL.FTZ R99, R172.reuse, R99 ;  /* 0x00000063ac637220 */ /* 0x040fe20000410000 */
[----:B------:R2:W-:Y:S01]  /*8410*/  @P1 LDGSTS.E.BYPASS.LTC128B.128 [R239+0x5100], [R6.64], !P3 ;  /* 0x0510000006ef1fae */ /* 0x0005e2000d901d50 */
[----:B------:R-:W-:Y:S01]  /*8420*/  @P1 IADD3.X R13, R5, UR15, RZ, P2, !PT ;  /* 0x0000000f050d1c10 */ /* 0x000fe200097fe4ff */
[----:B------:R-:W-:Y:S02]  /*8430*/  FMUL.FTZ R102, R172, R102 ;  /* 0x00000066ac667220 */ /* 0x000fe40000410000 */
[C---:B------:R-:W-:Y:S01]  /*8440*/  FMUL.FTZ R16, R174.reuse, R192 ;  /* 0x000000c0ae107220 */ /* 0x040fe20000410000 */
[----:B------:R-:W-:Y:S01]  /*8450*/  MUFU.EX2 R242, R3 ;  /* 0x0000000300f27308 */ /* 0x000fe20000000800 */
[----:B------:R-:W-:Y:S02]  /*8460*/  FMUL.FTZ R17, R174, R193 ;  /* 0x000000c1ae117220 */ /* 0x000fe40000410000 */
[----:B------:R5:W-:Y:S01]  /*8470*/  @P1 LDGSTS.E.BYPASS.LTC128B.128 [R239+0x7100], [R12.64], !P0 ;  /* 0x071000000cef1fae */ /* 0x000be2000c101d50 */
[C---:B---3--:R-:W-:Y:S02]  /*8480*/  FMUL.FTZ R72, R173.reuse, R72 ;  /* 0x00000048ad487220 */ /* 0x048fe40000410000 */
[C---:B------:R-:W-:Y:S02]  /*8490*/  FMUL.FTZ R73, R173.reuse, R73 ;  /* 0x00000049ad497220 */ /* 0x040fe40000410000 */
[C---:B------:R-:W-:Y:S02]  /*84a0*/  FMUL.FTZ R76, R173.reuse, R76 ;  /* 0x0000004cad4c7220 */ /* 0x040fe40000410000 */
[----:B------:R3:W-:Y:S01]  /*84b0*/  MUFU.EX2 R245, R18 ;  /* 0x0000001200f57308 */ /* 0x0007e20000000800 */
[----:B------:R-:W3:Y:S01]  /*84c0*/  SHFL.BFLY PT, R2, R0, 0x1, 0x1f ;  /* 0x0c201f0000027f89 */ /* 0x000ee200000e0000 */
[----:B------:R-:W-:Y:S01]  /*84d0*/  FMUL.FTZ R77, R173, R77 ;  /* 0x0000004dad4d7220 */ /* 0x000fe20000410000 */
[----:B----4-:R-:W-:Y:S01]  /*84e0*/  @P1 IADD3.X R9, R7, UR20, RZ, P4, !PT ;  /* 0x0000001407091c10 */ /* 0x010fe2000a7fe4ff */
[C---:B------:R-:W-:Y:S01]  /*84f0*/  FMUL.FTZ R88, R173.reuse, R88 ;  /* 0x00000058ad587220 */ /* 0x040fe20000410000 */
[----:B-1----:R-:W-:Y:S01]  /*8500*/  @P1 IADD3 R4, P2, R6, UR18, RZ ;  /* 0x0000001206041c10 */ /* 0x002fe2000ff5e0ff */
[----:B------:R-:W-:Y:S01]  /*8510*/  FMUL.FTZ R89, R173, R89 ;  /* 0x00000059ad597220 */ /* 0x000fe20000410000 */
[----:B------:R-:W-:Y:S02]  /*8520*/  MOV R193, R214 ;  /* 0x000000d600c17202 */ /* 0x000fe40000000f00 */
[----:B------:R1:W-:Y:S01]  /*8530*/  @P1 LDGSTS.E.BYPASS.LTC128B.128 [R239+0x5900], [R8.64], !P3 ;  /* 0x0590000008ef1fae */ /* 0x0003e2000d901d50 */
[----:B------:R-:W-:Y:S01]  /*8540*/  @P1 IADD3.X R5, R7, UR15, RZ, P2, !PT ;  /* 0x0000000f07051c10 */ /* 0x000fe200097fe4ff */
[----:B------:R-:W4:Y:S01]  /*8550*/  MUFU.EX2 R243, R19 ;  /* 0x0000001300f37308 */ /* 0x000f220000000800 */
[----:B--2---:R-:W-:Y:S01]  /*8560*/  FMUL.FTZ R6, R172, R186 ;  /* 0x000000baac067220 */ /* 0x004fe20000410000 */
[----:B------:R-:W-:Y:S01]  /*8570*/  F2FP.PACK_AB R186, R244, R246 ;  /* 0x000000f6f4ba723e */ /* 0x000fe200000000ff */
[C---:B------:R-:W-:Y:S02]  /*8580*/  FMUL.FTZ R7, R172.reuse, R187 ;  /* 0x000000bbac077220 */ /* 0x040fe40000410000 */
[C---:B------:R-:W-:Y:S01]  /*8590*/  FMUL.FTZ R92, R173.reuse, R92 ;  /* 0x0000005cad5c7220 */ /* 0x040fe20000410000 */
[----:B------:R2:W-:Y:S01]  /*85a0*/  @P1 LDGSTS.E.BYPASS.LTC128B.128 [R239+0x7900], [R4.64], !P0 ;  /* 0x0790000004ef1fae */ /* 0x0005e2000c101d50 */
[C---:B------:R-:W-:Y:S02]  /*85b0*/  FMUL.FTZ R93, R173.reuse, R93 ;  /* 0x0000005dad5d7220 */ /* 0x040fe40000410000 */
[C---:B-----5:R-:W-:Y:S01]  /*85c0*/  FMUL.FTZ R12, R173.reuse, R188 ;  /* 0x000000bcad0c7220 */ /* 0x060fe20000410000 */
[----:B------:R-:W-:Y:S01]  /*85d0*/  MUFU.EX2 R192, R23 ;  /* 0x0000001700c07308 */ /* 0x000fe20000000800 */
[C---:B------:R-:W-:Y:S02]  /*85e0*/  FMUL.FTZ R13, R173.reuse, R189 ;  /* 0x000000bdad0d7220 */ /* 0x040fe40000410000 */
[----:B---3--:R-:W-:Y:S01]  /*85f0*/  FMUL.FTZ R18, R172, R194 ;  /* 0x000000c2ac127220 */ /* 0x008fe20000410000 */
[----:B------:R-:W-:Y:S01]  /*8600*/  FMNMX.FTZ R2, R0, R2, !PT ;  /* 0x0000000200027209 */ /* 0x000fe20007810000 */
[----:B------:R-:W3:Y:S01]  /*8610*/  LDSM.16.MT88.4 R204, [R220+0x100] ;  /* 0x00010000dccc783b */ /* 0x000ee20000004200 */
[----:B------:R-:W-:Y:S01]  /*8620*/  FMUL.FTZ R103, R172, R103 ;  /* 0x00000067ac677220 */ /* 0x000fe20000410000 */
[----:B------:R-:W-:Y:S01]  /*8630*/  MOV R194, R246 ;  /* 0x000000f600c27202 */ /* 0x000fe20000000f00 */
[----:B------:R-:W-:Y:S02]  /*8640*/  FMUL.FTZ R104, R173, R104 ;  /* 0x00000068ad687220 */ /* 0x000fe40000410000 */
[C---:B------:R-:W-:Y:S01]  /*8650*/  FADD.FTZ R0, -R2.reuse, R178 ;  /* 0x000000b202007221 */ /* 0x040fe20000010100 */
[----:B------:R-:W-:Y:S01]  /*8660*/  MUFU.EX2 R252, R22 ;  /* 0x0000001600fc7308 */ /* 0x000fe20000000800 */
[----:B------:R-:W-:Y:S01]  /*8670*/  FMUL.FTZ R3, R2, c[0x0][0x2d0] ;  /* 0x0000b40002037a20 */ /* 0x000fe20000410000 */
[----:B------:R-:W0:Y:S01]  /*8680*/  LDGDEPBAR ;  /* 0x00000000000079af */ /* 0x000e220000000000 */
[----:B------:R-:W-:Y:S01]  /*8690*/  FMUL.FTZ R0, R0, c[0x0][0x2d0] ;  /* 0x0000b40000007a20 */ /* 0x000fe20000410000 */
[----:B----4-:R-:W-:Y:S01]  /*86a0*/  F2FP.PACK_AB R187, R243, R245 ;  /* 0x000000f5f3bb723e */ /* 0x010fe200000000ff */
[--C-:B------:R-:W-:Y:S02]  /*86b0*/  FFMA.FTZ R14, R14, c[0x0][0x2d0], -R3.reuse ;  /* 0x0000b4000e0e7a23 */ /* 0x100fe40000010803 */
[--C-:B------:R-:W-:Y:S02]  /*86c0*/  FFMA.FTZ R15, R15, c[0x0][0x2d0], -R3.reuse ;  /* 0x0000b4000f0f7a23 */ /* 0x100fe40000010803 */
[--C-:B------:R-:W-:Y:S01]  /*86d0*/  FFMA.FTZ R10, R10, c[0x0][0x2d0], -R3.reuse ;  /* 0x0000b4000a0a7a23 */ /* 0x100fe20000010803 */
[----:B------:R-:W4:Y:S01]  /*86e0*/  MUFU.EX2 R0, R0 ;  /* 0x0000000000007308 */ /* 0x000f220000000800 */
[----:B------:R-:W-:Y:S02]  /*86f0*/  FFMA.FTZ R11, R11, c[0x0][0x2d0], -R3 ;  /* 0x0000b4000b0b7a23 */ /* 0x000fe40000010803 */
[C---:B--2---:R-:W-:Y:S01]  /*8700*/  FMUL.FTZ R4, R174.reuse, R184 ;  /* 0x000000b8ae047220 */ /* 0x044fe20000410000 */
[----:B------:R-:W-:Y:S01]  /*8710*/  F2FP.PACK_AB R184, R241, R217 ;  /* 0x000000d9f1b8723e */ /* 0x000fe200000000ff */
[----:B------:R-:W-:Y:S01]  /*8720*/  FMUL.FTZ R5, R174, R185 ;  /* 0x000000b9ae057220 */ /* 0x000fe20000410000 */
[----:B------:R-:W-:Y:S01]  /*8730*/  F2FP.PACK_AB R185, R247, R215 ;  /* 0x000000d7f7b9723e */ /* 0x000fe200000000ff */
[--C-:B------:R-:W-:Y:S02]  /*8740*/  FFMA.FTZ R37, R37, c[0x0][0x2d0], -R208.reuse ;  /* 0x0000b40025257a23 */ /* 0x100fe400000108d0 */
[--C-:B------:R-:W-:Y:S01]  /*8750*/  FFMA.FTZ R48, R48, c[0x0][0x2d0], -R208.reuse ;  /* 0x0000b40030307a23 */ /* 0x100fe200000108d0 */
[----:B------:R4:W-:Y:S01]  /*8760*/  MUFU.EX2 R219, R14 ;  /* 0x0000000e00db7308 */ /* 0x0009e20000000800 */
[----:B------:R-:W-:Y:S02]  /*8770*/  FFMA.FTZ R49, R49, c[0x0][0x2d0], -R208 ;  /* 0x0000b40031317a23 */ /* 0x000fe400000108d0 */
[--C-:B------:R-:W-:Y:S02]  /*8780*/  FFMA.FTZ R40, R40, c[0x0][0x2d0], -R209.reuse ;  /* 0x0000b40028287a23 */ /* 0x100fe400000108d1 */
[----:B------:R-:W-:Y:S02]  /*8790*/  FFMA.FTZ R41, R41, c[0x0][0x2d0], -R209 ;  /* 0x0000b40029297a23 */ /* 0x000fe400000108d1 */
[--C-:B------:R-:W-:Y:S02]  /*87a0*/  FFMA.FTZ R42, R42, c[0x0][0x2d0], -R3.reuse ;  /* 0x0000b4002a2a7a23 */ /* 0x100fe40000010803 */
[----:B------:R-:W-:Y:S01]  /*87b0*/  FFMA.FTZ R43, R43, c[0x0][0x2d0], -R3 ;  /* 0x0000b4002b2b7a23 */ /* 0x000fe20000010803 */
[----:B------:R2:W-:Y:S01]  /*87c0*/  MUFU.EX2 R240, R15 ;  /* 0x0000000f00f07308 */ /* 0x0005e20000000800 */
[--C-:B------:R-:W-:Y:S02]  /*87d0*/  FFMA.FTZ R50, R50, c[0x0][0x2d0], -R210.reuse ;  /* 0x0000b40032327a23 */ /* 0x100fe400000108d2 */
[--C-:B------:R-:W-:Y:S01]  /*87e0*/  FFMA.FTZ R51, R51, c[0x0][0x2d0], -R210.reuse ;  /* 0x0000b40033337a23 */ /* 0x100fe200000108d2 */
[-C--:B---3--:R-:W-:Y:S05]  /*87f0*/  HMMA.16816.F32 R4, R184, R204.reuse, R4 ;  /* 0x000000ccb804723c */ /* 0x088fea0000001804 */
[C---:B-1----:R-:W-:Y:S01]  /*8800*/  FMUL.FTZ R8, R173.reuse, R180 ;  /* 0x000000b4ad087220 */ /* 0x042fe20000410000 */
[----:B------:R1:W-:Y:S01]  /*8810*/  MUFU.EX2 R211, R10 ;  /* 0x0000000a00d37308 */ /* 0x0003e20000000800 */
[----:B------:R-:W-:Y:S01]  /*8820*/  F2FP.PACK_AB R180, R214, R213 ;  /* 0x000000d5d6b4723e */ /* 0x000fe200000000ff */
[C---:B------:R-:W-:Y:S04]  /*8830*/  FMUL.FTZ R9, R173.reuse, R181 ;  /* 0x000000b5ad097220 */ /* 0x040fe80000410000 */
[----:B----4-:R-:W-:Y:S02]  /*8840*/  FMUL.FTZ R14, R0, R190 ;  /* 0x000000be000e7220 */ /* 0x010fe40000410000 */
[----:B------:R-:W-:Y:S01]  /*8850*/  FMUL.FTZ R19, R172, R195 ;  /* 0x000000c3ac137220 */ /* 0x000fe20000410000 */
[----:B------:R-:W-:Y:S01]  /*8860*/  MOV R195, R245 ;  /* 0x000000f500c37202 */ /* 0x000fe20000000f00 */
[----:B------:R-:W3:Y:S01]  /*8870*/  MUFU.EX2 R218, R11 ;  /* 0x0000000b00da7308 */ /* 0x000ee20000000800 */
[C---:B------:R-:W-:Y:S02]  /*8880*/  FMUL.FTZ R74, R0.reuse, R74 ;  /* 0x0000004a004a7220 */ /* 0x040fe40000410000 */
[C---:B------:R-:W-:Y:S02]  /*8890*/  FMUL.FTZ R75, R0.reuse, R75 ;  /* 0x0000004b004b7220 */ /* 0x040fe40000410000 */
[C---:B--2---:R-:W-:Y:S02]  /*88a0*/  FMUL.FTZ R15, R0.reuse, R191 ;  /* 0x000000bf000f7220 */ /* 0x044fe40000410000 */
[----:B------:R-:W2:Y:S01]  /*88b0*/  LDSM.16.MT88.4 R188, [R221+0x100] ;  /* 0x00010000ddbc783b */ /* 0x000ea20000004200 */
[C---:B------:R-:W-:Y:S02]  /*88c0*/  FMUL.FTZ R78, R0.reuse, R78 ;  /* 0x0000004e004e7220 */ /* 0x040fe40000410000 */
[C---:B------:R-:W-:Y:S01]  /*88d0*/  FMUL.FTZ R79, R0.reuse, R79 ;  /* 0x0000004f004f7220 */ /* 0x040fe20000410000 */
[----:B------:R4:W5:Y:S01]  /*88e0*/  MUFU.EX2 R178, R20 ;  /* 0x0000001400b27308 */ /* 0x0009620000000800 */
[C---:B------:R-:W-:Y:S02]  /*88f0*/  FMUL.FTZ R90, R0.reuse, R90 ;  /* 0x0000005a005a7220 */ /* 0x040fe40000410000 */
[----:B-1----:R-:W-:Y:S01]  /*8900*/  FMUL.FTZ R10, R0, R182 ;  /* 0x000000b6000a7220 */ /* 0x002fe20000410000 */
[----:B------:R-:W-:Y:S01]  /*8910*/  F2FP.PACK_AB R182, R242, R212 ;  /* 0x000000d4f2b6723e */ /* 0x000fe200000000ff */
[C---:B------:R-:W-:Y:S02]  /*8920*/  FMUL.FTZ R91, R0.reuse, R91 ;  /* 0x0000005b005b7220 */ /* 0x040fe40000410000 */
[C---:B------:R-:W-:Y:S02]  /*8930*/  FMUL.FTZ R94, R0.reuse, R94 ;  /* 0x0000005e005e7220 */ /* 0x040fe40000410000 */
[----:B------:R-:W-:Y:S01]  /*8940*/  FMUL.FTZ R95, R0, R95 ;  /* 0x0000005f005f7220 */ /* 0x000fe20000410000 */
[----:B------:R-:W-:Y:S01]  /*8950*/  MUFU.EX2 R245, R50 ;  /* 0x0000003200f57308 */ /* 0x000fe20000000800 */
[----:B------:R-:W-:Y:S01]  /*8960*/  FMUL.FTZ R105, R173, R105 ;  /* 0x00000069ad697220 */ /* 0x000fe20000410000 */
[----:B---3--:R-:W-:Y:S01]  /*8970*/  F2FP.PACK_AB R181, R218, R211 ;  /* 0x000000d3dab5723e */ /* 0x008fe200000000ff */
[----:B------:R-:W-:Y:S01]  /*8980*/  FMUL.FTZ R11, R0, R183 ;  /* 0x000000b7000b7220 */ /* 0x000fe20000410000 */
[----:B------:R-:W-:Y:S01]  /*8990*/  F2FP.PACK_AB R183, R240, R219 ;  /* 0x000000dbf0b7723e */ /* 0x000fe200000000ff */
[--C-:B------:R-:W-:Y:S02]  /*89a0*/  FFMA.FTZ R44, R44, c[0x0][0x2d0], -R209.reuse ;  /* 0x0000b4002c2c7a23 */ /* 0x100fe400000108d1 */
[----:B------:R-:W-:Y:S03]  /*89b0*/  FFMA.FTZ R45, R45, c[0x0][0x2d0], -R209 ;  /* 0x0000b4002d2d7a23 */ /* 0x000fe600000108d1 */
[----:B------:R-:W-:Y:S01]  /*89c0*/  MUFU.EX2 R246, R51 ;  /* 0x0000003300f67308 */ /* 0x000fe20000000800 */
[--C-:B------:R-:W-:Y:S01]  /*89d0*/  FFMA.FTZ R46, R46, c[0x0][0x2d0], -R3.reuse ;  /* 0x0000b4002e2e7a23 */ /* 0x100fe20000010803 */
[C---:B------:R-:W-:Y:S04]  /*89e0*/  HMMA.16816.F32 R8, R180.reuse, R204, R8 ;  /* 0x000000ccb408723c */ /* 0x040fe80000001808 */
[----:B------:R-:W-:Y:S02]  /*89f0*/  FFMA.FTZ R47, R47, c[0x0][0x2d0], -R3 ;  /* 0x0000b4002f2f7a23 */ /* 0x000fe40000010803 */
[--C-:B------:R-:W-:Y:S02]  /*8a00*/  FFMA.FTZ R54, R54, c[0x0][0x2d0], -R210.reuse ;  /* 0x0000b40036367a23 */ /* 0x100fe400000108d2 */
[-C--:B------:R-:W-:Y:S01]  /*8a10*/  HMMA.16816.F32 R12, R180, R206.reuse, R12 ;  /* 0x000000ceb40c723c */ /* 0x080fe2000000180c */
[----:B------:R1:W-:Y:S03]  /*8a20*/  MUFU.EX2 R204, R21 ;  /* 0x0000001500cc7308 */ /* 0x0003e60000000800 */
[----:B------:R-:W-:Y:S02]  /*8a30*/  FFMA.FTZ R55, R55, c[0x0][0x2d0], -R210 ;  /* 0x0000b40037377a23 */ /* 0x000fe400000108d2 */
[--C-:B------:R-:W-:Y:S02]  /*8a40*/  FFMA.FTZ R56, R56, c[0x0][0x2d0], -R209.reuse ;  /* 0x0000b40038387a23 */ /* 0x100fe400000108d1 */
[C---:B------:R-:W-:Y:S04]  /*8a50*/  HMMA.16816.F32 R16, R184.reuse, R206, R16 ;  /* 0x000000ceb810723c */ /* 0x040fe80000001810 */
[----:B------:R-:W-:Y:S02]  /*8a60*/  FFMA.FTZ R57, R57, c[0x0][0x2d0], -R209 ;  /* 0x0000b40039397a23 */ /* 0x000fe400000108d1 */
[--C-:B------:R-:W-:Y:S01]  /*8a70*/  FFMA.FTZ R58, R58, c[0x0][0x2d0], -R3.reuse ;  /* 0x0000b4003a3a7a23 */ /* 0x100fe20000010803 */
[----:B------:R-:W-:Y:S01]  /*8a80*/  MOV R207, R212 ;  /* 0x000000d400cf7202 */ /* 0x000fe20000000f00 */
[-C--:B--2---:R-:W-:Y:S04]  /*8a90*/  HMMA.16816.F32 R68, R184, R188.reuse, R68 ;  /* 0x000000bcb844723c */ /* 0x084fe80000001844 */
[----:B------:R-:W-:Y:S01]  /*8aa0*/  FFMA.FTZ R212, R52, c[0x0][0x2d0], -R208 ;  /* 0x0000b40034d47a23 */ /* 0x000fe200000108d0 */
[----:B------:R-:W-:Y:S01]  /*8ab0*/  MOV R206, R244 ;  /* 0x000000f400ce7202 */ /* 0x000fe20000000f00 */
[----:B------:R-:W2:Y:S01]  /*8ac0*/  LDL.LU R52, [R1+0xc] ;  /* 0x00000c0001347983 */ /* 0x000ea20000300800 */
[----:B------:R-:W-:Y:S01]  /*8ad0*/  MUFU.EX2 R244, R45 ;  /* 0x0000002d00f47308 */ /* 0x000fe20000000800 */
[C---:B------:R-:W-:Y:S04]  /*8ae0*/  HMMA.16816.F32 R72, R180.reuse, R188, R72 ;  /* 0x000000bcb448723c */ /* 0x040fe80000001848 */
[----:B------:R-:W-:Y:S02]  /*8af0*/  FFMA.FTZ R59, R59, c[0x0][0x2d0], -R3 ;  /* 0x0000b4003b3b7a23 */ /* 0x000fe40000010803 */
[C---:B------:R-:W-:Y:S02]  /*8b00*/  FMUL.FTZ R106, R0.reuse, R106 ;  /* 0x0000006a006a7220 */ /* 0x040fe40000410000 */
[-C--:B------:R-:W-:Y:S01]  /*8b10*/  HMMA.16816.F32 R76, R180, R190.reuse, R76 ;  /* 0x000000beb44c723c */ /* 0x080fe2000000184c */
[----:B------:R-:W-:Y:S03]  /*8b20*/  MUFU.EX2 R212, R212 ;  /* 0x000000d400d47308 */ /* 0x000fe60000000800 */
[C---:B------:R-:W-:Y:S02]  /*8b30*/  FMUL.FTZ R107, R0.reuse, R107 ;  /* 0x0000006b006b7220 */ /* 0x040fe40000410000 */
[C---:B------:R-:W-:Y:S02]  /*8b40*/  FMUL.FTZ R108, R173.reuse, R108 ;  /* 0x0000006cad6c7220 */ /* 0x040fe40000410000 */
[C---:B------:R-:W-:Y:S01]  /*8b50*/  HMMA.16816.F32 R80, R184.reuse, R190, R80 ;  /* 0x000000beb850723c */ /* 0x040fe20000001850 */
[----:B------:R-:W3:Y:S03]  /*8b60*/  LDSM.16.MT88.4 R188, [R223+0x100] ;  /* 0x00010000dfbc783b */ /* 0x000ee60000004200 */
[C---:B------:R-:W-:Y:S02]  /*8b70*/  FMUL.FTZ R109, R173.reuse, R109 ;  /* 0x0000006dad6d7220 */ /* 0x040fe40000410000 */
[C---:B------:R-:W-:Y:S02]  /*8b80*/  FMUL.FTZ R110, R0.reuse, R110 ;  /* 0x0000006e006e7220 */ /* 0x040fe40000410000 */
[----:B------:R-:W-:Y:S04]  /*8b90*/  FMUL.FTZ R111, R0, R111 ;  /* 0x0000006f006f7220 */ /* 0x000fe80000410000 */
        /* <DEDUP_REMOVED lines=13> */
[C---:B------:R-:W-:Y:S02]  /*8c70*/  FMUL.FTZ R131, R172.reuse, R131 ;  /* 0x00000083ac837220 */ /* 0x040fe40000410000 */
[C---:B------:R-:W-:Y:S01]  /*8c80*/  FMUL.FTZ R134, R172.reuse, R134 ;  /* 0x00000086ac867220 */ /* 0x040fe20000410000 */
[-C--:B---3--:R-:W-:Y:S03]  /*8c90*/  HMMA.16816.F32 R84, R184, R188.reuse, R84 ;  /* 0x000000bcb854723c */ /* 0x088fe60000001854 */
[----:B------:R-:W-:Y:S02]  /*8ca0*/  FMUL.FTZ R135, R172, R135 ;  /* 0x00000087ac877220 */ /* 0x000fe40000410000 */
[C---:B------:R-:W-:Y:S02]  /*8cb0*/  FMUL.FTZ R136, R173.reuse, R136 ;  /* 0x00000088ad887220 */ /* 0x040fe40000410000 */
[C---:B------:R-:W-:Y:S01]  /*8cc0*/  FMUL.FTZ R137, R173.reuse, R137 ;  /* 0x00000089ad897220 */ /* 0x040fe20000410000 */
[C---:B------:R-:W-:Y:S04]  /*8cd0*/  HMMA.16816.F32 R88, R180.reuse, R188, R88 ;  /* 0x000000bcb458723c */ /* 0x040fe80000001858 */
[C---:B------:R-:W-:Y:S02]  /*8ce0*/  FMUL.FTZ R138, R0.reuse, R138 ;  /* 0x0000008a008a7220 */ /* 0x040fe40000410000 */
[C---:B------:R-:W-:Y:S02]  /*8cf0*/  FMUL.FTZ R139, R0.reuse, R139 ;  /* 0x0000008b008b7220 */ /* 0x040fe40000410000 */
[-C--:B------:R-:W-:Y:S04]  /*8d00*/  HMMA.16816.F32 R92, R180, R190.reuse, R92 ;  /* 0x000000beb45c723c */ /* 0x080fe8000000185c */
[C---:B------:R-:W-:Y:S02]  /*8d10*/  FMUL.FTZ R140, R173.reuse, R140 ;  /* 0x0000008cad8c7220 */ /* 0x040fe40000410000 */
[C---:B------:R-:W-:Y:S02]  /*8d20*/  FMUL.FTZ R141, R173.reuse, R141 ;  /* 0x0000008dad8d7220 */ /* 0x040fe40000410000 */
[C---:B------:R-:W-:Y:S01]  /*8d30*/  HMMA.16816.F32 R96, R184.reuse, R190, R96 ;  /* 0x000000beb860723c */ /* 0x040fe20000001860 */
[----:B------:R-:W3:Y:S03]  /*8d40*/  LDSM.16.MT88.4 R188, [R222+0x100] ;  /* 0x00010000debc783b */ /* 0x000ee60000004200 */
[C---:B------:R-:W-:Y:S02]  /*8d50*/  FMUL.FTZ R142, R0.reuse, R142 ;  /* 0x0000008e008e7220 */ /* 0x040fe40000410000 */
[----:B------:R-:W-:Y:S02]  /*8d60*/  FMUL.FTZ R143, R0, R143 ;  /* 0x0000008f008f7220 */ /* 0x000fe40000410000 */
[C---:B------:R-:W-:Y:S04]  /*8d70*/  FMUL.FTZ R146, R172.reuse, R146 ;  /* 0x00000092ac927220 */ /* 0x040fe80000410000 */
        /* <DEDUP_REMOVED lines=15> */
[-C--:B---3--:R-:W-:Y:S03]  /*8e70*/  HMMA.16816.F32 R100, R184, R188.reuse, R100 ;  /* 0x000000bcb864723c */ /* 0x088fe60000001864 */
[C---:B----4-:R-:W-:Y:S02]  /*8e80*/  FMUL.FTZ R20, R174.reuse, R196 ;  /* 0x000000c4ae147220 */ /* 0x050fe40000410000 */
[----:B-1----:R-:W-:Y:S02]  /*8e90*/  FMUL.FTZ R21, R174, R197 ;  /* 0x000000c5ae157220 */ /* 0x002fe40000410000 */
        /* <DEDUP_REMOVED lines=10> */
[--C-:B------:R-:W-:Y:S02]  /*8f40*/  FFMA.FTZ R28, R28, c[0x0][0x2d0], -R209.reuse ;  /* 0x0000b4001c1c7a23 */ /* 0x100fe400000108d1 */
[----:B------:R-:W-:Y:S02]  /*8f50*/  FFMA.FTZ R29, R29, c[0x0][0x2d0], -R209 ;  /* 0x0000b4001d1d7a23 */ /* 0x000fe400000108d1 */
[----:B------:R-:W-:Y:S02]  /*8f60*/  MUFU.EX2 R199, R28 ;  /* 0x0000001c00c77308 */ /* 0x000fe40000000800 */
[--C-:B------:R-:W-:Y:S02]  /*8f70*/  FFMA.FTZ R30, R30, c[0x0][0x2d0], -R3.reuse ;  /* 0x0000b4001e1e7a23 */ /* 0x100fe40000010803 */
[----:B------:R-:W-:Y:S02]  /*8f80*/  FFMA.FTZ R31, R31, c[0x0][0x2d0], -R3 ;  /* 0x0000b4001f1f7a23 */ /* 0x000fe40000010803 */
[C---:B------:R-:W-:Y:S02]  /*8f90*/  FMUL.FTZ R168, R174.reuse, R168 ;  /* 0x000000a8aea87220 */ /* 0x040fe40000410000 */
[----:B------:R-:W-:Y:S02]  /*8fa0*/  FMUL.FTZ R169, R174, R169 ;  /* 0x000000a9aea97220 */ /* 0x000fe40000410000 */
[C---:B------:R-:W-:Y:S01]  /*8fb0*/  FMUL.FTZ R170, R172.reuse, R170 ;  /* 0x000000aaacaa7220 */ /* 0x040fe20000410000 */
[----:B------:R-:W3:Y:S01]  /*8fc0*/  MUFU.EX2 R198, R29 ;  /* 0x0000001d00c67308 */ /* 0x000ee20000000800 */
[----:B------:R-:W-:Y:S02]  /*8fd0*/  FMUL.FTZ R171, R172, R171 ;  /* 0x000000abacab7220 */ /* 0x000fe40000410000 */
[--C-:B------:R-:W-:Y:S02]  /*8fe0*/  FFMA.FTZ R38, R38, c[0x0][0x2d0], -R210.reuse ;  /* 0x0000b40026267a23 */ /* 0x100fe400000108d2 */
[----:B------:R-:W-:Y:S02]  /*8ff0*/  FFMA.FTZ R39, R39, c[0x0][0x2d0], -R210 ;  /* 0x0000b40027277a23 */ /* 0x000fe400000108d2 */
[--C-:B------:R-:W-:Y:S01]  /*9000*/  FFMA.FTZ R214, R53, c[0x0][0x2d0], -R208.reuse ;  /* 0x0000b40035d67a23 */ /* 0x100fe200000108d0 */
[----:B-----5:R-:W-:Y:S01]  /*9010*/  MOV R53, R178 ;  /* 0x000000b200357202 */ /* 0x020fe20000000f00 */
[--C-:B------:R-:W-:Y:S01]  /*9020*/  FFMA.FTZ R32, R32, c[0x0][0x2d0], -R208.reuse ;  /* 0x0000b40020207a23 */ /* 0x100fe200000108d0 */
[----:B------:R3:W-:Y:S01]  /*9030*/  MUFU.EX2 R197, R30 ;  /* 0x0000001e00c57308 */ /* 0x0007e20000000800 */
[----:B------:R-:W-:Y:S02]  /*9040*/  FFMA.FTZ R33, R33, c[0x0][0x2d0], -R208 ;  /* 0x0000b40021217a23 */ /* 0x000fe400000108d0 */
[--C-:B------:R-:W-:Y:S02]  /*9050*/  FFMA.FTZ R34, R34, c[0x0][0x2d0], -R210.reuse ;  /* 0x0000b40022227a23 */ /* 0x100fe400000108d2 */
[----:B------:R-:W-:Y:S02]  /*9060*/  FFMA.FTZ R35, R35, c[0x0][0x2d0], -R210 ;  /* 0x0000b40023237a23 */ /* 0x000fe400000108d2 */
[--C-:B------:R-:W-:Y:S02]  /*9070*/  FFMA.FTZ R24, R24, c[0x0][0x2d0], -R209.reuse ;  /* 0x0000b40018187a23 */ /* 0x100fe400000108d1 */
[----:B------:R-:W-:Y:S01]  /*9080*/  FFMA.FTZ R25, R25, c[0x0][0x2d0], -R209 ;  /* 0x0000b40019197a23 */ /* 0x000fe200000108d1 */
[-C--:B-1----:R-:W-:Y:S01]  /*9090*/  HMMA.16816.F32 R116, R184, R188.reuse, R116 ;  /* 0x000000bcb874723c */ /* 0x082fe20000001874 */
[----:B------:R1:W-:Y:S02]  /*90a0*/  MUFU.EX2 R248, R32 ;  /* 0x0000002000f87308 */ /* 0x0003e40000000800 */
[--C-:B------:R-:W-:Y:S02]  /*90b0*/  FFMA.FTZ R26, R26, c[0x0][0x2d0], -R3.reuse ;  /* 0x0000b4001a1a7a23 */ /* 0x100fe40000010803 */
[----:B------:R-:W-:Y:S02]  /*90c0*/  FFMA.FTZ R27, R27, c[0x0][0x2d0], -R3 ;  /* 0x0000b4001b1b7a23 */ /* 0x000fe40000010803 */
[----:B------:R-:W-:Y:S01]  /*90d0*/  FFMA.FTZ R36, R36, c[0x0][0x2d0], -R208 ;  /* 0x0000b40024247a23 */ /* 0x000fe200000108d0 */
[C---:B------:R-:W-:Y:S03]  /*90e0*/  HMMA.16816.F32 R120, R180.reuse, R188, R120 ;  /* 0x000000bcb478723c */ /* 0x040fe60000001878 */
[----:B------:R4:W-:Y:S01]  /*90f0*/  MUFU.EX2 R250, R33 ;  /* 0x0000002100fa7308 */ /* 0x0009e20000000800 */
[--C-:B------:R-:W-:Y:S01]  /*9100*/  FFMA.FTZ R66, R66, c[0x0][0x2d0], -R210.reuse ;  /* 0x0000b40042427a23 */ /* 0x100fe200000108d2 */
[----:B---3--:R-:W-:Y:S01]  /*9110*/  F2FP.PACK_AB R30, R198, R199 ;  /* 0x000000c7c61e723e */ /* 0x008fe200000000ff */
[----:B------:R-:W-:Y:S02]  /*9120*/  FFMA.FTZ R210, R67, c[0x0][0x2d0], -R210 ;  /* 0x0000b40043d27a23 */ /* 0x000fe400000108d2 */
[-C--:B------:R-:W-:Y:S04]  /*9130*/  HMMA.16816.F32 R124, R180, R190.reuse, R124 ;  /* 0x000000beb47c723c */ /* 0x080fe8000000187c */
[----:B------:R-:W-:Y:S01]  /*9140*/  MOV R67, R195 ;  /* 0x000000c300437202 */ /* 0x000fe20000000f00 */
[----:B------:R3:W-:Y:S01]  /*9150*/  MUFU.EX2 R205, R35 ;  /* 0x0000002300cd7308 */ /* 0x0007e20000000800 */
[--C-:B------:R-:W-:Y:S02]  /*9160*/  FFMA.FTZ R60, R60, c[0x0][0x2d0], -R209.reuse ;  /* 0x0000b4003c3c7a23 */ /* 0x100fe400000108d1 */
[C---:B------:R-:W-:Y:S01]  /*9170*/  HMMA.16816.F32 R128, R184.reuse, R190, R128 ;  /* 0x000000beb880723c */ /* 0x040fe20000001880 */
[----:B------:R-:W5:Y:S03]  /*9180*/  LDSM.16.MT88.4 R188, [R221+0x2100] ;  /* 0x00210000ddbc783b */ /* 0x000f660000004200 */
[----:B-1----:R-:W-:Y:S02]  /*9190*/  FMUL.FTZ R32, R173, R200 ;  /* 0x000000c8ad207220 */ /* 0x002fe40000410000 */
[----:B------:R-:W-:Y:S01]  /*91a0*/  FFMA.FTZ R209, R61, c[0x0][0x2d0], -R209 ;  /* 0x0000b4003dd17a23 */ /* 0x000fe200000108d1 */
[----:B------:R-:W-:Y:S01]  /*91b0*/  MUFU.EX2 R200, R42 ;  /* 0x0000002a00c87308 */ /* 0x000fe20000000800 */
[--C-:B------:R-:W-:Y:S04]  /*91c0*/  FFMA.FTZ R61, R62, c[0x0][0x2d0], -R3.reuse ;  /* 0x0000b4003e3d7a23 */ /* 0x100fe80000010803 */
[----:B----4-:R-:W-:Y:S02]  /*91d0*/  FMUL.FTZ R33, R173, R201 ;  /* 0x000000c9ad217220 */ /* 0x010fe40000410000 */
[----:B------:R-:W-:Y:S03]  /*91e0*/  FFMA.FTZ R3, R63, c[0x0][0x2d0], -R3 ;  /* 0x0000b4003f037a23 */ /* 0x000fe60000010803 */
[----:B------:R-:W-:Y:S01]  /*91f0*/  MUFU.EX2 R63, R58 ;  /* 0x0000003a003f7308 */ /* 0x000fe20000000800 */
[C---:B---3--:R-:W-:Y:S09]  /*9200*/  FMUL.FTZ R35, R0.reuse, R203 ;  /* 0x000000cb00237220 */ /* 0x048ff20000410000 */
[----:B------:R-:W-:Y:S10]  /*9210*/  MUFU.EX2 R62, R59 ;  /* 0x0000003b003e7308 */ /* 0x000ff40000000800 */
[----:B------:R-:W-:Y:S01]  /*9220*/  MUFU.EX2 R251, R24 ;  /* 0x0000001800fb7308 */ /* 0x000fe20000000800 */
[-C--:B-----5:R-:W-:Y:S09]  /*9230*/  HMMA.16816.F32 R132, R184, R188.reuse, R132 ;  /* 0x000000bcb884723c */ /* 0x0a0ff20000001884 */
[----:B------:R-:W-:Y:S01]  /*9240*/  MUFU.EX2 R196, R27 ;  /* 0x0000001b00c47308 */ /* 0x000fe20000000800 */
[C---:B------:R-:W-:Y:S08]  /*9250*/  HMMA.16816.F32 R136, R180.reuse, R188, R136 ;  /* 0x000000bcb488723c */ /* 0x040ff00000001888 */
[-C--:B------:R-:W-:Y:S01]  /*9260*/  HMMA.16816.F32 R140, R180, R190.reuse, R140 ;  /* 0x000000beb48c723c */ /* 0x080fe2000000188c */
[----:B------:R-:W1:Y:S07]  /*9270*/  MUFU.EX2 R201, R31 ;  /* 0x0000001f00c97308 */ /* 0x000e6e0000000800 */
[C---:B------:R-:W-:Y:S01]  /*9280*/  HMMA.16816.F32 R144, R184.reuse, R190, R144 ;  /* 0x000000beb890723c */ /* 0x040fe20000001890 */
[----:B------:R-:W3:Y:S02]  /*9290*/  LDSM.16.MT88.4 R188, [R223+0x2100] ;  /* 0x00210000dfbc783b */ /* 0x000ee40000004200 */
[----:B------:R-:W-:Y:S10]  /*92a0*/  MUFU.EX2 R203, R38 ;  /* 0x0000002600cb7308 */ /* 0x000ff40000000800 */
[----:B------:R-:W-:Y:S01]  /*92b0*/  MUFU.EX2 R210, R210 ;  /* 0x000000d200d27308 */ /* 0x000fe20000000800 */
[----:B-1----:R-:W-:Y:S01]  /*92c0*/  F2FP.PACK_AB R31, R201, R197 ;  /* 0x000000c5c91f723e */ /* 0x002fe200000000ff */
[C---:B--2---:R-:W-:Y:S08]  /*92d0*/  FFMA.FTZ R52, R0.reuse, R52, R211 ;  /* 0x0000003400347223 */ /* 0x044ff000000100d3 */
[----:B------:R-:W-:Y:S10]  /*92e0*/  MUFU.EX2 R209, R209 ;  /* 0x000000d100d17308 */ /* 0x000ff40000000800 */
[----:B------:R-:W-:Y:S01]  /*92f0*/  MUFU.EX2 R211, R54 ;  /* 0x0000003600d37308 */ /* 0x000fe20000000800 */
[-C--:B---3--:R-:W-:Y:S09]  /*9300*/  HMMA.16816.F32 R148, R184, R188.reuse, R148 ;  /* 0x000000bcb894723c */ /* 0x088ff20000001894 */
[----:B------:R1:W2:Y:S01]  /*9310*/  MUFU.EX2 R249, R34 ;  /* 0x0000002200f97308 */ /* 0x0002a20000000800 */
[C---:B------:R-:W-:Y:S09]  /*9320*/  HMMA.16816.F32 R152, R180.reuse, R188, R152 ;  /* 0x000000bcb498723c */ /* 0x040ff20000001898 */
[----:B------:R3:W4:Y:S01]  /*9330*/  MUFU.EX2 R216, R25 ;  /* 0x0000001900d87308 */ /* 0x0007220000000800 */
[-C--:B------:R-:W-:Y:S09]  /*9340*/  HMMA.16816.F32 R156, R180, R190.reuse, R156 ;  /* 0x000000beb49c723c */ /* 0x080ff2000000189c */
[----:B------:R-:W-:Y:S01]  /*9350*/  MUFU.EX2 R214, R214 ;  /* 0x000000d600d67308 */ /* 0x000fe20000000800 */
[C---:B------:R-:W-:Y:S01]  /*9360*/  HMMA.16816.F32 R160, R184.reuse, R190, R160 ;  /* 0x000000beb8a0723c */ /* 0x040fe200000018a0 */
[----:B------:R-:W5:Y:S03]  /*9370*/  LDSM.16.MT88.4 R188, [R222+0x2100] ;  /* 0x00210000debc783b */ /* 0x000f660000004200 */
[----:B-1----:R-:W-:Y:S05]  /*9380*/  FMUL.FTZ R34, R0, R202 ;  /* 0x000000ca00227220 */ /* 0x002fea0000410000 */
[----:B------:R-:W-:Y:S10]  /*9390*/  MUFU.EX2 R202, R40 ;  /* 0x0000002800ca7308 */ /* 0x000ff40000000800 */
[----:B------:R-:W-:Y:S01]  /*93a0*/  MUFU.EX2 R61, R61 ;  /* 0x0000003d003d7308 */ /* 0x000fe20000000800 */
[-C--:B-----5:R-:W-:Y:S08]  /*93b0*/  HMMA.16816.F32 R20, R184, R188.reuse, R20 ;  /* 0x000000bcb814723c */ /* 0x0a0ff00000001814 */
[C---:B------:R-:W-:Y:S01]  /*93c0*/  HMMA.16816.F32 R32, R180.reuse, R188, R32 ;  /* 0x000000bcb420723c */ /* 0x040fe20000001820 */
[----:B------:R1:W5:Y:S06]  /*93d0*/  MUFU.EX2 R188, R26 ;  /* 0x0000001a00bc7308 */ /* 0x00036c0000000800 */
[----:B------:R-:W-:Y:S01]  /*93e0*/  MOV R189, R192 ;  /* 0x000000c000bd7202 */ /* 0x000fe20000000f00 */
[-C--:B------:R-:W-:Y:S01]  /*93f0*/  HMMA.16816.F32 R164, R180, R190.reuse, R164 ;  /* 0x000000beb4a4723c */ /* 0x080fe200000018a4 */
[----:B------:R-:W5:Y:S03]  /*9400*/  LDSM.16.MT88.4 R180, [R220+0x900] ;  /* 0x00090000dcb4783b */ /* 0x000f660000004200 */
[----:B------:R-:W-:Y:S02]  /*9410*/  MOV R192, R247 ;  /* 0x000000f700c07202 */ /* 0x000fe40000000f00 */
[----:B------:R-:W-:Y:S01]  /*9420*/  MUFU.EX2 R247, R49 ;  /* 0x0000003100f77308 */ /* 0x000fe20000000800 */
[----:B---3--:R-:W-:Y:S01]  /*9430*/  F2FP.PACK_AB R25, R189, R252 ;  /* 0x000000fcbd19723e */ /* 0x008fe200000000ff */
[----:B------:R-:W-:Y:S04]  /*9440*/  HMMA.16816.F32 R168, R184, R190, R168 ;  /* 0x000000beb8a8723c */ /* 0x000fe800000018a8 */
[----:B------:R-:W-:Y:S03]  /*9450*/  MOV R0, R192 ;  /* 0x000000c000007202 */ /* 0x000fe60000000f00 */
[----:B------:R-:W-:Y:S02]  /*9460*/  MOV R184, R204 ;  /* 0x000000cc00b87202 */ /* 0x000fe40000000f00 */
[----:B------:R-:W-:Y:S01]  /*9470*/  MOV R185, R205 ;  /* 0x000000cd00b97202 */ /* 0x000fe20000000f00 */
[----:B------:R-:W-:Y:S02]  /*9480*/  MUFU.EX2 R204, R46 ;  /* 0x0000002e00cc7308 */ /* 0x000fe40000000800 */
[----:B------:R-:W-:Y:S02]  /*9490*/  MOV R186, R250 ;  /* 0x000000fa00ba7202 */ /* 0x000fe40000000f00 */
[----:B--2---:R-:W-:Y:S02]  /*94a0*/  MOV R187, R249 ;  /* 0x000000f900bb7202 */ /* 0x004fe40000000f00 */
[----:B------:R-:W-:Y:S02]  /*94b0*/  MOV R190, R248 ;  /* 0x000000f800be7202 */ /* 0x000fe40000000f00 */
[----:B------:R-:W-:Y:S02]  /*94c0*/  F2FP.PACK_AB R24, R184, R178 ;  /* 0x000000b2b818723e */ /* 0x000fe400000000ff */
[----:B-1----:R-:W-:Y:S01]  /*94d0*/  F2FP.PACK_AB R26, R186, R190 ;  /* 0x000000beba1a723e */ /* 0x002fe200000000ff */
[----:B------:R1:W-:Y:S01]  /*94e0*/  MUFU.EX2 R250, R37 ;  /* 0x0000002500fa7308 */ /* 0x0003e20000000800 */
[----:B------:R-:W-:Y:S02]  /*94f0*/  F2FP.PACK_AB R27, R185, R187 ;  /* 0x000000bbb91b723e */ /* 0x000fe400000000ff */
[----:B----4-:R-:W-:Y:S01]  /*9500*/  MOV R191, R216 ;  /* 0x000000d800bf7202 */ /* 0x010fe20000000f00 */
[--C-:B------:R-:W-:Y:S01]  /*9510*/  FFMA.FTZ R216, R64, c[0x0][0x2d0], -R208.reuse ;  /* 0x0000b40040d87a23 */ /* 0x100fe200000108d0 */
[----:B-----5:R-:W-:Y:S01]  /*9520*/  F2FP.PACK_AB R29, R196, R188 ;  /* 0x000000bcc41d723e */ /* 0x020fe200000000ff */
[----:B------:R-:W-:Y:S01]  /*9530*/  FFMA.FTZ R208, R65, c[0x0][0x2d0], -R208 ;  /* 0x0000b40041d07a23 */ /* 0x000fe200000108d0 */
[----:B------:R-:W-:Y:S02]  /*9540*/  F2FP.PACK_AB R28, R191, R251 ;  /* 0x000000fbbf1c723e */ /* 0x000fe400000000ff */
[----:B------:R-:W-:Y:S01]  /*9550*/  MOV R64, R242 ;  /* 0x000000f200407202 */ /* 0x000fe20000000f00 */
[----:B------:R2:W-:Y:S01]  /*9560*/  MUFU.EX2 R248, R48 ;  /* 0x0000003000f87308 */ /* 0x0005e20000000800 */
[----:B------:R-:W-:Y:S01]  /*9570*/  MOV R65, R243 ;  /* 0x000000f300417202 */ /* 0x000fe20000000f00 */
[-C--:B------:R-:W-:Y:S08]  /*9580*/  HMMA.16816.F32 R4, R24, R180.reuse, R4 ;  /* 0x000000b41804723c */ /* 0x080ff00000001804 */
[C---:B------:R-:W-:Y:S01]  /*9590*/  HMMA.16816.F32 R8, R28.reuse, R180, R8 ;  /* 0x000000b41c08723c */ /* 0x040fe20000001808 */
[----:B------:R-:W-:Y:S01]  /*95a0*/  MUFU.EX2 R178, R43 ;  /* 0x0000002b00b27308 */ /* 0x000fe20000000800 */
[----:B-1----:R-:W3:Y:S06]  /*95b0*/  LDL.LU R37, [R1+0x10] ;  /* 0x0000100001257983 */ /* 0x002eec0000300800 */
[-C--:B------:R-:W-:Y:S03]  /*95c0*/  HMMA.16816.F32 R12, R28, R182.reuse, R12 ;  /* 0x000000b61c0c723c */ /* 0x080fe6000000180c */
[----:B------:R-:W1:Y:S01]  /*95d0*/  MUFU.EX2 R242, R44 ;  /* 0x0000002c00f27308 */ /* 0x000e620000000800 */
[----:B--2---:R-:W2:Y:S04]  /*95e0*/  LDL.LU R48, [R1+0x8] ;  /* 0x0000080001307983 */ /* 0x004ea80000300800 */
[C---:B------:R-:W-:Y:S01]  /*95f0*/  HMMA.16816.F32 R16, R24.reuse, R182, R16 ;  /* 0x000000b61810723c */ /* 0x040fe20000001810 */
[----:B------:R-:W4:Y:S04]  /*9600*/  LDSM.16.MT88.4 R180, [R221+0x900] ;  /* 0x00090000ddb4783b */ /* 0x000f280000004200 */
[----:B------:R5:W5:Y:S04]  /*9610*/  MUFU.EX2 R205, R47 ;  /* 0x0000002f00cd7308 */ /* 0x000b680000000800 */
[----:B------:R-:W2:Y:S06]  /*9620*/  LDL.LU R49, [R1+0x4] ;  /* 0x0000040001317983 */ /* 0x000eac0000300800 */
[----:B------:R4:W-:Y:S01]  /*9630*/  MUFU.EX2 R243, R39 ;  /* 0x0000002700f37308 */ /* 0x0009e20000000800 */
[----:B-1----:R-:W-:Y:S09]  /*9640*/  F2FP.PACK_AB R38, R244, R242 ;  /* 0x000000f2f426723e */ /* 0x002ff200000000ff */
[----:B------:R1:W-:Y:S01]  /*9650*/  MUFU.EX2 R249, R36 ;  /* 0x0000002400f97308 */ /* 0x0003e20000000800 */
[----:B-----5:R-:W-:Y:S09]  /*9660*/  LDSM.16.MT88.4 R44, [R223+0x1100] ;  /* 0x00110000df2c783b */ /* 0x020ff20000004200 */
[----:B------:R-:W-:Y:S01]  /*9670*/  MUFU.EX2 R216, R216 ;  /* 0x000000d800d87308 */ /* 0x000fe20000000800 */
[----:B----4-:R-:W-:Y:S01]  /*9680*/  F2FP.PACK_AB R39, R205, R204 ;  /* 0x000000cccd27723e */ /* 0x010fe200000000ff */
[-C--:B------:R-:W-:Y:S03]  /*9690*/  HMMA.16816.F32 R68, R24, R180.reuse, R68 ;  /* 0x000000b41844723c */ /* 0x080fe60000001844 */
[----:B-1----:R-:W-:Y:S05]  /*96a0*/  MOV R36, R241 ;  /* 0x000000f100247202 */ /* 0x002fea0000000f00 */
[C---:B------:R-:W-:Y:S01]  /*96b0*/  HMMA.16816.F32 R72, R28.reuse, R180, R72 ;  /* 0x000000b41c48723c */ /* 0x040fe20000001848 */
[----:B------:R1:W4:Y:S07]  /*96c0*/  MUFU.EX2 R241, R41 ;  /* 0x0000002900f17308 */ /* 0x00032e0000000800 */
[-C--:B------:R-:W-:Y:S08]  /*96d0*/  HMMA.16816.F32 R76, R28, R182.reuse, R76 ;  /* 0x000000b61c4c723c */ /* 0x080ff0000000184c */
[C---:B------:R-:W-:Y:S01]  /*96e0*/  HMMA.16816.F32 R80, R24.reuse, R182, R80 ;  /* 0x000000b61850723c */ /* 0x040fe20000001850 */
[----:B------:R-:W5:Y:S08]  /*96f0*/  LDSM.16.MT88.4 R180, [R223+0x900] ;  /* 0x00090000dfb4783b */ /* 0x000f700000004200 */
[----:B-1----:R-:W-:Y:S01]  /*9700*/  LDSM.16.MT88.4 R40, [R221+0x1100] ;  /* 0x00110000dd28783b */ /* 0x002fe20000004200 */
[-C--:B-----5:R-:W-:Y:S08]  /*9710*/  HMMA.16816.F32 R84, R24, R180.reuse, R84 ;  /* 0x000000b41854723c */ /* 0x0a0ff00000001854 */
        /* <DEDUP_REMOVED lines=14> */
[----:B---3--:R-:W-:Y:S01]  /*9800*/  FFMA.FTZ R173, R173, R37, R213 ;  /* 0x00000025adad7223 */ /* 0x008fe200000100d5 */
[----:B------:R-:W-:Y:S01]  /*9810*/  F2FP.PACK_AB R37, R178, R200 ;  /* 0x000000c8b225723e */ /* 0x000fe200000000ff */
[----:B------:R-:W-:Y:S01]  /*9820*/  MUFU.EX2 R213, R55 ;  /* 0x0000003700d57308 */ /* 0x000fe20000000800 */
[----:B--2---:R-:W-:Y:S09]  /*9830*/  FFMA.FTZ R172, R172, R48, R215 ;  /* 0x00000030acac7223 */ /* 0x004ff200000100d7 */
[----:B------:R-:W-:Y:S01]  /*9840*/  MUFU.EX2 R215, R66 ;  /* 0x0000004200d77308 */ /* 0x000fe20000000800 */
[-C--:B-1----:R-:W-:Y:S08]  /*9850*/  HMMA.16816.F32 R132, R24, R180.reuse, R132 ;  /* 0x000000b41884723c */ /* 0x082ff00000001884 */
[C---:B------:R-:W-:Y:S04]  /*9860*/  HMMA.16816.F32 R136, R28.reuse, R180, R136 ;  /* 0x000000b41c88723c */ /* 0x040fe80000001888 */
[----:B------:R-:W-:Y:S02]  /*9870*/  FFMA.FTZ R174, R174, R49, R217 ;  /* 0x00000031aeae7223 */ /* 0x000fe400000100d9 */
[----:B------:R-:W-:Y:S01]  /*9880*/  LDSM.16.MT88.4 R48, [R222+0x1100] ;  /* 0x00110000de30783b */ /* 0x000fe20000004200 */
[----:B------:R-:W-:Y:S01]  /*9890*/  MUFU.EX2 R217, R208 ;  /* 0x000000d000d97308 */ /* 0x000fe20000000800 */
[-C--:B------:R-:W-:Y:S04]  /*98a0*/  HMMA.16816.F32 R140, R28, R182.reuse, R140 ;  /* 0x000000b61c8c723c */ /* 0x080fe8000000188c */
[----:B------:R-:W-:Y:S01]  /*98b0*/  FADD.FTZ R174, R36, R174 ;  /* 0x000000ae24ae7221 */ /* 0x000fe20000010000 */
[----:B----4-:R-:W-:Y:S03]  /*98c0*/  F2FP.PACK_AB R36, R241, R202 ;  /* 0x000000caf124723e */ /* 0x010fe600000000ff */
[C---:B------:R-:W-:Y:S01]  /*98d0*/  HMMA.16816.F32 R144, R24.reuse, R182, R144 ;  /* 0x000000b61890723c */ /* 0x040fe20000001890 */
[----:B------:R-:W1:Y:S01]  /*98e0*/  LDSM.16.MT88.4 R180, [R223+0x2900] ;  /* 0x00290000dfb4783b */ /* 0x000e620000004200 */
[----:B------:R-:W-:Y:S06]  /*98f0*/  MUFU.EX2 R208, R56 ;  /* 0x0000003800d07308 */ /* 0x000fec0000000800 */
[-C--:B-1----:R-:W-:Y:S08]  /*9900*/  HMMA.16816.F32 R148, R24, R180.reuse, R148 ;  /* 0x000000b41894723c */ /* 0x082ff00000001894 */
[C---:B------:R-:W-:Y:S08]  /*9910*/  HMMA.16816.F32 R152, R28.reuse, R180, R152 ;  /* 0x000000b41c98723c */ /* 0x040ff00000001898 */
[-C--:B------:R-:W-:Y:S08]  /*9920*/  HMMA.16816.F32 R156, R28, R182.reuse, R156 ;  /* 0x000000b61c9c723c */ /* 0x080ff0000000189c */
[C---:B------:R-:W-:Y:S01]  /*9930*/  HMMA.16816.F32 R160, R24.reuse, R182, R160 ;  /* 0x000000b618a0723c */ /* 0x040fe200000018a0 */
[----:B------:R-:W1:Y:S07]  /*9940*/  LDSM.16.MT88.4 R180, [R222+0x2900] ;  /* 0x00290000deb4783b */ /* 0x000e6e0000004200 */
[-C--:B-1----:R-:W-:Y:S08]  /*9950*/  HMMA.16816.F32 R20, R24, R180.reuse, R20 ;  /* 0x000000b41814723c */ /* 0x082ff00000001814 */
[C---:B------:R-:W-:Y:S07]  /*9960*/  HMMA.16816.F32 R32, R28.reuse, R180, R32 ;  /* 0x000000b41c20723c */ /* 0x040fee0000001820 */
[----:B------:R-:W-:Y:S01]  /*9970*/  MOV R180, R207 ;  /* 0x000000cf00b47202 */ /* 0x000fe20000000f00 */
[-C--:B------:R-:W-:Y:S01]  /*9980*/  HMMA.16816.F32 R164, R28, R182.reuse, R164 ;  /* 0x000000b61ca4723c */ /* 0x080fe200000018a4 */
[----:B------:R-:W1:Y:S01]  /*9990*/  LDSM.16.MT88.4 R28, [R220+0x1100] ;  /* 0x00110000dc1c783b */ /* 0x000e620000004200 */
[----:B------:R2:W-:Y:S02]  /*99a0*/  MUFU.EX2 R207, R57 ;  /* 0x0000003900cf7308 */ /* 0x0005e40000000800 */
[----:B------:R-:W-:Y:S04]  /*99b0*/  MOV R181, R206 ;  /* 0x000000ce00b57202 */ /* 0x000fe80000000f00 */
[----:B------:R-:W-:Y:S04]  /*99c0*/  HMMA.16816.F32 R168, R24, R182, R168 ;  /* 0x000000b618a8723c */ /* 0x000fe800000018a8 */
[----:B------:R-:W-:Y:S03]  /*99d0*/  MUFU.EX2 R206, R60 ;  /* 0x0000003c00ce7308 */ /* 0x000fe60000000800 */
[----:B------:R-:W-:Y:S02]  /*99e0*/  F2FP.PACK_AB R24, R250, R249 ;  /* 0x000000f9fa18723e */ /* 0x000fe400000000ff */
[----:B------:R-:W-:Y:S03]  /*99f0*/  F2FP.PACK_AB R26, R247, R248 ;  /* 0x000000f8f71a723e */ /* 0x000fe600000000ff */
[----:B------:R-:W-:Y:S02]  /*9a00*/  F2FP.PACK_AB R25, R243, R203 ;  /* 0x000000cbf319723e */ /* 0x000fe400000000ff */
[----:B------:R-:W-:Y:S01]  /*9a10*/  F2FP.PACK_AB R27, R246, R245 ;  /* 0x000000f5f61b723e */ /* 0x000fe200000000ff */
[----:B------:R-:W3:Y:S01]  /*9a20*/  MUFU.EX2 R60, R3 ;  /* 0x00000003003c7308 */ /* 0x000ee20000000800 */
[----:B------:R-:W-:Y:S01]  /*9a30*/  MOV R183, R194 ;  /* 0x000000c200b77202 */ /* 0x000fe20000000f00 */
[----:B--2---:R-:W-:Y:S01]  /*9a40*/  LDSM.16.MT88.4 R56, [R223+0x3900] ;  /* 0x00390000df38783b */ /* 0x004fe20000004200 */
[----:B------:R-:W-:Y:S07]  /*9a50*/  MOV R182, R193 ;  /* 0x000000c100b67202 */ /* 0x000fee0000000f00 */
[----:B------:R-:W-:Y:S01]  /*9a60*/  LDSM.16.MT88.4 R192, [R220+0x1900] ;  /* 0x00190000dcc0783b */ /* 0x000fe20000004200 */
        /* <DEDUP_REMOVED lines=19> */
[----:B------:R-:W5:Y:S07]  /*9ba0*/  LDSM.16.MT88.4 R48, [R222+0x3100] ;  /* 0x00310000de30783b */ /* 0x000f6e0000004200 */
[-C--:B-1----:R-:W-:Y:S08]  /*9bb0*/  HMMA.16816.F32 R116, R24, R28.reuse, R116 ;  /* 0x0000001c1874723c */ /* 0x082ff00000001874 */
[C---:B------:R-:W-:Y:S07]  /*9bc0*/  HMMA.16816.F32 R120, R36.reuse, R28, R120 ;  /* 0x0000001c2478723c */ /* 0x040fee0000001878 */
[----:B------:R-:W-:Y:S01]  /*9bd0*/  FADD.FTZ R29, R218, R52 ;  /* 0x00000034da1d7221 */ /* 0x000fe20000010000 */
[-C--:B------:R-:W-:Y:S04]  /*9be0*/  HMMA.16816.F32 R124, R36, R30.reuse, R124 ;  /* 0x0000001e247c723c */ /* 0x080fe8000000187c */
[----:B------:R-:W-:Y:S01]  /*9bf0*/  MOV R218, R187 ;  /* 0x000000bb00da7202 */ /* 0x000fe20000000f00 */
[----:B------:R-:W-:Y:S01]  /*9c00*/  FADD.FTZ R28, R0, R172 ;  /* 0x000000ac001c7221 */ /* 0x000fe20000010000 */
[----:B------:R-:W-:Y:S01]  /*9c10*/  MOV R172, R185 ;  /* 0x000000b900ac7202 */ /* 0x000fe20000000f00 */
[----:B------:R-:W-:Y:S01]  /*9c20*/  FADD.FTZ R0, R182, R173 ;  /* 0x000000adb6007221 */ /* 0x000fe20000010000 */
[C---:B------:R-:W-:Y:S04]  /*9c30*/  HMMA.16816.F32 R128, R24.reuse, R30, R128 ;  /* 0x0000001e1880723c */ /* 0x040fe80000001880 */
[----:B------:R-:W-:Y:S01]  /*9c40*/  MOV R173, R186 ;  /* 0x000000ba00ad7202 */ /* 0x000fe20000000f00 */
[----:B------:R-:W-:Y:S02]  /*9c50*/  FADD.FTZ R0, R180, R0 ;  /* 0x00000000b4007221 */ /* 0x000fe40000010000 */
[----:B------:R-:W-:Y:S01]  /*9c60*/  FADD.FTZ R30, R183, R174 ;  /* 0x000000aeb71e7221 */ /* 0x000fe20000010000 */
[-C--:B--2---:R-:W-:Y:S04]  /*9c70*/  HMMA.16816.F32 R132, R24, R40.reuse, R132 ;  /* 0x000000281884723c */ /* 0x084fe80000001884 */
[----:B------:R-:W-:Y:S01]  /*9c80*/  FADD.FTZ R30, R181, R30 ;  /* 0x0000001eb51e7221 */ /* 0x000fe20000010000 */
[----:B---3--:R-:W-:Y:S01]  /*9c90*/  F2FP.PACK_AB R31, R60, R61 ;  /* 0x0000003d3c1f723e */ /* 0x008fe200000000ff */
[----:B------:R-:W-:Y:S01]  /*9ca0*/  FADD.FTZ R3, R64, R0 ;  /* 0x0000000040037221 */ /* 0x000fe20000010000 */
[----:B------:R-:W-:Y:S01]  /*9cb0*/  MOV R174, R190 ;  /* 0x000000be00ae7202 */ /* 0x000fe20000000f00 */
[C---:B------:R-:W-:Y:S04]  /*9cc0*/  HMMA.16816.F32 R136, R36.reuse, R40, R136 ;  /* 0x000000282488723c */ /* 0x040fe80000001888 */
[----:B------:R-:W-:Y:S02]  /*9cd0*/  FADD.FTZ R30, R53, R30 ;  /* 0x0000001e351e7221 */ /* 0x000fe40000010000 */
[----:B------:R-:W-:Y:S01]  /*9ce0*/  LDSM.16.MT88.4 R52, [R221+0x3900] ;  /* 0x00390000dd34783b */ /* 0x000fe20000004200 */
[----:B------:R-:W-:Y:S01]  /*9cf0*/  FADD.FTZ R29, R219, R29 ;  /* 0x0000001ddb1d7221 */ /* 0x000fe20000010000 */
[-C--:B------:R-:W-:Y:S04]  /*9d00*/  HMMA.16816.F32 R140, R36, R42.reuse, R140 ;  /* 0x0000002a248c723c */ /* 0x080fe8000000188c */
[----:B------:R-:W-:Y:S01]  /*9d10*/  FADD.FTZ R64, R184, R30 ;  /* 0x0000001eb8407221 */ /* 0x000fe20000010000 */
[----:B------:R-:W-:Y:S01]  /*9d20*/  F2FP.PACK_AB R30, R209, R206 ;  /* 0x000000ced11e723e */ /* 0x000fe200000000ff */
[----:B------:R-:W-:Y:S01]  /*9d30*/  FADD.FTZ R0, R240, R29 ;  /* 0x0000001df0007221 */ /* 0x000fe20000010000 */
[----:B------:R-:W-:Y:S01]  /*9d40*/  F2FP.PACK_AB R29, R62, R63 ;  /* 0x0000003f3e1d723e */ /* 0x000fe200000000ff */
[C---:B------:R-:W-:Y:S01]  /*9d50*/  HMMA.16816.F32 R144, R24.reuse, R42, R144 ;  /* 0x0000002a1890723c */ /* 0x040fe20000001890 */
[----:B------:R-:W1:Y:S03]  /*9d60*/  LDSM.16.MT88.4 R40, [R221+0x1900] ;  /* 0x00190000dd28783b */ /* 0x000e660000004200 */
[----:B------:R-:W-:Y:S01]  /*9d70*/  FADD.FTZ R28, R67, R28 ;  /* 0x0000001c431c7221 */ /* 0x000fe20000010000 */
[----:B------:R-:W-:Y:S01]  /*9d80*/  MOV R219, R191 ;  /* 0x000000bf00db7202 */ /* 0x000fe20000000f00 */
[----:B------:R-:W-:Y:S01]  /*9d90*/  FADD.FTZ R66, R251, R3 ;  /* 0x00000003fb427221 */ /* 0x000fe20000010000 */
[----:B------:R-:W-:Y:S01]  /*9da0*/  MOV R240, R189 ;  /* 0x000000bd00f07202 */ /* 0x000fe20000000f00 */
[-C--:B----4-:R-:W-:Y:S04]  /*9db0*/  HMMA.16816.F32 R148, R24, R44.reuse, R148 ;  /* 0x0000002c1894723c */ /* 0x090fe80000001894 */
[----:B------:R-:W-:Y:S02]  /*9dc0*/  FADD.FTZ R28, R65, R28 ;  /* 0x0000001c411c7221 */ /* 0x000fe40000010000 */
[----:B------:R-:W-:Y:S02]  /*9dd0*/  FADD.FTZ R65, R188, R0 ;  /* 0x00000000bc417221 */ /* 0x000fe40000010000 */
[C---:B------:R-:W-:Y:S04]  /*9de0*/  HMMA.16816.F32 R152, R36.reuse, R44, R152 ;  /* 0x0000002c2498723c */ /* 0x040fe80000001898 */
[----:B------:R-:W-:Y:S01]  /*9df0*/  FADD.FTZ R67, R252, R28 ;  /* 0x0000001cfc437221 */ /* 0x000fe20000010000 */
[----:B------:R-:W-:Y:S01]  /*9e00*/  F2FP.PACK_AB R28, R207, R208 ;  /* 0x000000d0cf1c723e */ /* 0x000fe200000000ff */
[----:B------:R-:W-:Y:S02]  /*9e10*/  FADD.FTZ R0, R219, R66 ;  /* 0x00000042db007221 */ /* 0x000fe40000010000 */
[-C--:B------:R-:W-:Y:S04]  /*9e20*/  HMMA.16816.F32 R156, R36, R46.reuse, R156 ;  /* 0x0000002e249c723c */ /* 0x080fe8000000189c */
[----:B------:R-:W-:Y:S02]  /*9e30*/  FADD.FTZ R0, R199, R0 ;  /* 0x00000000c7007221 */ /* 0x000fe40000010000 */
[----:B------:R-:W-:Y:S02]  /*9e40*/  FADD.FTZ R3, R240, R67 ;  /* 0x00000043f0037221 */ /* 0x000fe40000010000 */
[C---:B------:R-:W-:Y:S01]  /*9e50*/  HMMA.16816.F32 R160, R24.reuse, R46, R160 ;  /* 0x0000002e18a0723c */ /* 0x040fe200000018a0 */
[----:B------:R-:W-:Y:S03]  /*9e60*/  LDSM.16.MT88.4 R44, [R222+0x1900] ;  /* 0x00190000de2c783b */ /* 0x000fe60000004200 */
[----:B------:R-:W-:Y:S04]  /*9e70*/  FADD.FTZ R3, R218, R3 ;  /* 0x00000003da037221 */ /* 0x000fe80000010000 */
[-C--:B-----5:R-:W-:Y:S08]  /*9e80*/  HMMA.16816.F32 R20, R24, R48.reuse, R20 ;  /* 0x000000301814723c */ /* 0x0a0ff00000001814 */
[C---:B------:R-:W-:Y:S08]  /*9e90*/  HMMA.16816.F32 R32, R36.reuse, R48, R32 ;  /* 0x000000302420723c */ /* 0x040ff00000001820 */
[-C--:B------:R-:W-:Y:S01]  /*9ea0*/  HMMA.16816.F32 R164, R36, R50.reuse, R164 ;  /* 0x0000003224a4723c */ /* 0x080fe200000018a4 */
[----:B------:R-:W2:Y:S07]  /*9eb0*/  LDSM.16.MT88.4 R36, [R223+0x1900] ;  /* 0x00190000df24783b */ /* 0x000eae0000004200 */
[----:B------:R-:W-:Y:S01]  /*9ec0*/  HMMA.16816.F32 R168, R24, R50, R168 ;  /* 0x0000003218a8723c */ /* 0x000fe200000018a8 */
[----:B------:R-:W3:Y:S06]  /*9ed0*/  LDSM.16.MT88.4 R48, [R220+0x3900] ;  /* 0x00390000dc30783b */ /* 0x000eec0000004200 */
[----:B------:R-:W-:Y:S02]  /*9ee0*/  F2FP.PACK_AB R24, R214, R212 ;  /* 0x000000d4d618723e */ /* 0x000fe400000000ff */
[----:B------:R-:W-:Y:S03]  /*9ef0*/  F2FP.PACK_AB R26, R217, R216 ;  /* 0x000000d8d91a723e */ /* 0x000fe600000000ff */
[----:B------:R-:W-:Y:S02]  /*9f00*/  F2FP.PACK_AB R25, R213, R211 ;  /* 0x000000d3d519723e */ /* 0x000fe400000000ff */
[----:B------:R-:W-:Y:S07]  /*9f10*/  F2FP.PACK_AB R27, R210, R215 ;  /* 0x000000d7d21b723e */ /* 0x000fee00000000ff */
[-C--:B------:R-:W-:Y:S01]  /*9f20*/  HMMA.16816.F32 R184, R24, R192.reuse, R4 ;  /* 0x000000c018b8723c */ /* 0x080fe20000001804 */
[----:B------:R-:W4:Y:S07]  /*9f30*/  LDSM.16.MT88.4 R4, [R222+0x3900] ;  /* 0x00390000de04783b */ /* 0x000f2e0000004200 */
[C---:B------:R-:W-:Y:S07]  /*9f40*/  HMMA.16816.F32 R180, R28.reuse, R192, R8 ;  /* 0x000000c01cb4723c */ /* 0x040fee0000001808 */
[----:B------:R-:W-:Y:S01]  /*9f50*/  FADD.FTZ R8, R174, R64 ;  /* 0x00000040ae087221 */ /* 0x000fe20000010000 */
[-C--:B------:R-:W-:Y:S04]  /*9f60*/  HMMA.16816.F32 R188, R28, R194.reuse, R12 ;  /* 0x000000c21cbc723c */ /* 0x080fe8000000180c */
[----:B------:R-:W-:Y:S02]  /*9f70*/  FADD.FTZ R9, R198, R0 ;  /* 0x00000000c6097221 */ /* 0x000fe40000010000 */
[----:B------:R-:W-:Y:S01]  /*9f80*/  FADD.FTZ R11, R173, R8 ;  /* 0x00000008ad0b7221 */ /* 0x000fe20000010000 */
[----:B------:R-:W-:Y:S01]  /*9f90*/  MOV R173, R175 ;  /* 0x000000af00ad7202 */ /* 0x000fe20000000f00 */
        /* <DEDUP_REMOVED lines=16> */
[-C--:B--2---:R-:W-:Y:S04]  /*a0a0*/  HMMA.16816.F32 R84, R24, R36.reuse, R84 ;  /* 0x000000241854723c */ /* 0x084fe80000001854 */
        /* <DEDUP_REMOVED lines=24> */
[-C--:B----4-:R-:W-:Y:S08]  /*a230*/  HMMA.16816.F32 R196, R24, R4.reuse, R20 ;  /* 0x0000000418c4723c */ /* 0x090ff00000001814 */
        /* <DEDUP_REMOVED lines=25> */
[----:B------:R-:W-:Y:S03]  /*a3d0*/  FADD.FTZ R0, R60, R0 ;  /* 0x000000003c007221 */ /* 0x000fe60000010000 */
[----:B------:R1:W-:Y:S04]  /*a3e0*/  STL [R1+0x10], R3 ;  /* 0x0000100301007387 */ /* 0x0003e80000100800 */
[----:B------:R2:W-:Y:S01]  /*a3f0*/  STL [R1+0xc], R0 ;  /* 0x00000c0001007387 */ /* 0x0005e20000100800 */
[----:B-1----:R-:W-:Y:S02]  /*a400*/  MOV R3, R176 ;  /* 0x000000b000037202 */ /* 0x002fe40000000f00 */
[----:B--2---:R-:W-:Y:S01]  /*a410*/  MOV R0, R177 ;  /* 0x000000b100007202 */ /* 0x004fe20000000f00 */
[----:B------:R-:W-:-:S05]  /*a420*/  @P1 BRA `(.L_x_2514) ;  /* 0xffffc6c000001947 */ /* 0x000fca000383ffff */
.L_x_2513:
[----:B-1----:R-:W2:Y:S04]  /*a430*/  LDL.LU R6, [R1+0x4] ;  /* 0x0000040001067983 */ /* 0x002ea80000300800 */
        /* <DEDUP_REMOVED lines=10> */
[----:B----4-:R-:W3:Y:S01]  /*a4e0*/  SHFL.BFLY PT, R7, R8, 0x2, 0x1f ;  /* 0x0c401f0008077f89 */ /* 0x010ee200000e0000 */
[----:B-1----:R-:W-:-:S03]  /*a4f0*/  FADD.FTZ R11, R11, R6 ;  /* 0x000000060b0b7221 */ /* 0x002fc60000010000 */
[----:B------:R-:W1:Y:S01]  /*a500*/  SHFL.BFLY PT, R6, R5, 0x2, 0x1f ;  /* 0x0c401f0005067f89 */ /* 0x000e6200000e0000 */
[----:B--2---:R-:W-:-:S03]  /*a510*/  FADD.FTZ R9, R9, R4 ;  /* 0x0000000409097221 */ /* 0x004fc60000010000 */
[----:B------:R-:W2:Y:S01]  /*a520*/  SHFL.BFLY PT, R0, R11, 0x1, 0x1f ;  /* 0x0c201f000b007f89 */ /* 0x000ea200000e0000 */
[----:B---3--:R-:W-:-:S03]  /*a530*/  FADD.FTZ R7, R7, R8 ;  /* 0x0000000807077221 */ /* 0x008fc60000010000 */
[----:B------:R-:W3:Y:S04]  /*a540*/  SHFL.BFLY PT, R4, R9, 0x1, 0x1f ;  /* 0x0c201f0009047f89 */ /* 0x000ee800000e0000 */
[----:B------:R-:W4:Y:S01]  /*a550*/  SHFL.BFLY PT, R3, R7, 0x1, 0x1f ;  /* 0x0c201f0007037f89 */ /* 0x000f2200000e0000 */
[----:B-1----:R-:W-:Y:S02]  /*a560*/  FADD.FTZ R6, R6, R5 ;  /* 0x0000000506067221 */ /* 0x002fe40000010000 */
[----:B--2---:R-:W-:-:S03]  /*a570*/  FADD.FTZ R11, R11, R0 ;  /* 0x000000000b0b7221 */ /* 0x004fc60000010000 */
[----:B------:R-:W1:Y:S01]  /*a580*/  SHFL.BFLY PT, R5, R6, 0x1, 0x1f ;  /* 0x0c201f0006057f89 */ /* 0x000e6200000e0000 */
[----:B------:R-:W-:Y:S01]  /*a590*/  MOV R0, RZ ;  /* 0x000000ff00007202 */ /* 0x000fe20000000f00 */
[----:B---3--:R-:W-:Y:S01]  /*a5a0*/  FADD.FTZ R9, R9, R4 ;  /* 0x0000000409097221 */ /* 0x008fe20000010000 */
[----:B------:R-:W-:Y:S02]  /*a5b0*/  FSETP.NE.FTZ.AND P4, PT, R11, RZ, PT ;  /* 0x000000ff0b00720b */ /* 0x000fe40003f95000 */
[----:B------:R-:W-:Y:S01]  /*a5c0*/  MOV R4, RZ ;  /* 0x000000ff00047202 */ /* 0x000fe20000000f00 */
[----:B----4-:R-:W-:Y:S01]  /*a5d0*/  FADD.FTZ R7, R7, R3 ;  /* 0x0000000307077221 */ /* 0x010fe20000010000 */
[----:B------:R-:W-:Y:S02]  /*a5e0*/  FSETP.NE.FTZ.AND P3, PT, R9, RZ, PT ;  /* 0x000000ff0900720b */ /* 0x000fe40003f75000 */
[----:B------:R-:W-:Y:S02]  /*a5f0*/  MOV R3, RZ ;  /* 0x000000ff00037202 */ /* 0x000fe40000000f00 */
[----:B------:R-:W-:-:S05]  /*a600*/  FSETP.NE.FTZ.AND P2, PT, R7, RZ, PT ;  /* 0x000000ff0700720b */ /* 0x000fca0003f55000 */
[----:B------:R-:W2:Y:S01]  /*a610*/  @P4 MUFU.RCP R0, R11 ;  /* 0x0000000b00004308 */ /* 0x000ea20000001000 */
[----:B-1----:R-:W-:-:S07]  /*a620*/  FADD.FTZ R6, R5, R6 ;  /* 0x0000000605067221 */ /* 0x002fce0000010000 */
[----:B------:R-:W1:Y:S01]  /*a630*/  @P2 MUFU.RCP R3, R7 ;  /* 0x0000000700032308 */ /* 0x000e620000001000 */
[----:B------:R-:W-:Y:S01]  /*a640*/  FSETP.NE.FTZ.AND P1, PT, R6, RZ, PT ;  /* 0x000000ff0600720b */ /* 0x000fe20003f35000 */
[----:B--2---:R-:W-:-:S06]  /*a650*/  FMUL.FTZ R184, R0, R184 ;  /* 0x000000b800b87220 */ /* 0x004fcc0000410000 */
[----:B------:R-:W2:Y:S01]  /*a660*/  @P3 MUFU.RCP R4, R9 ;  /* 0x0000000900043308 */ /* 0x000ea20000001000 */
[C---:B------:R-:W-:Y:S02]  /*a670*/  FMUL.FTZ R58, R0.reuse, R185 ;  /* 0x000000b9003a7220 */ /* 0x040fe40000410000 */
[C---:B------:R-:W-:Y:S02]  /*a680*/  FMUL.FTZ R192, R0.reuse, R192 ;  /* 0x000000c000c07220 */ /* 0x040fe40000410000 */
[C---:B------:R-:W-:Y:S02]  /*a690*/  FMUL.FTZ R193, R0.reuse, R193 ;  /* 0x000000c100c17220 */ /* 0x040fe40000410000 */
[C---:B------:R-:W-:Y:S01]  /*a6a0*/  FMUL.FTZ R68, R0.reuse, R68 ;  /* 0x0000004400447220 */ /* 0x040fe20000410000 */
[----:B------:R-:W-:Y:S01]  /*a6b0*/  @P4 MUFU.LG2 R11, R11 ;  /* 0x0000000b000b4308 */ /* 0x000fe20000000c00 */
[C---:B------:R-:W-:Y:S01]  /*a6c0*/  FMUL.FTZ R52, R0.reuse, R69 ;  /* 0x0000004500347220 */ /* 0x040fe20000410000 */
[----:B------:R-:W-:Y:S01]  /*a6d0*/  @P1 MOV R8, 0x3f317218 ;  /* 0x3f31721800081802 */ /* 0x000fe20000000f00 */
        /* <DEDUP_REMOVED lines=32> */
[----:B------:R-:W1:Y:S01]  /*a8e0*/  @P1 MUFU.RCP R0, R6 ;  /* 0x0000000600001308 */ /* 0x000e620000001000 */
        /* <DEDUP_REMOVED lines=64> */
[C---:B-1----:R-:W-:Y:S02]  /*acf0*/  FMUL.FTZ R182, R0.reuse, R182 ;  /* 0x000000b600b67220 */ /* 0x042fe40000410000 */
        /* <DEDUP_REMOVED lines=44> */
.L_x_2497:
        /* <DEDUP_REMOVED lines=184> */
.L_x_2516:
        /* <DEDUP_REMOVED lines=151> */
.L_x_2518:
[----:B--234-:R-:W-:Y:S05]  /*c4b0*/  BSYNC B0 ;  /* 0x0000000000007941 */ /* 0x01cfea0003800000 */
.L_x_2517:
        /* <DEDUP_REMOVED lines=16> */
.L_x_2520:
[----:B------:R-:W-:Y:S05]  /*c5c0*/  BSYNC B0 ;  /* 0x0000000000007941 */ /* 0x000fea0003800000 */
.L_x_2519:
        /* <DEDUP_REMOVED lines=16> */
.L_x_2522:
[----:B------:R-:W-:Y:S05]  /*c6d0*/  BSYNC B0 ;  /* 0x0000000000007941 */ /* 0x000fea0003800000 */
.L_x_2521:
        /* <DEDUP_REMOVED lines=16> */
.L_x_2524:
[----:B------:R-:W-:Y:S05]  /*c7e0*/  BSYNC B0 ;  /* 0x0000000000007941 */ /* 0x000fea0003800000 */
.L_x_2523:
        /* <DEDUP_REMOVED lines=16> */
.L_x_2526:
[----:B------:R-:W-:Y:S05]  /*c8f0*/  BSYNC B0 ;  /* 0x0000000000007941 */ /* 0x000fea0003800000 */
.L_x_2525:
        /* <DEDUP_REMOVED lines=16> */
.L_x_2528:
[----:B------:R-:W-:Y:S05]  /*ca00*/  BSYNC B0 ;  /* 0x0000000000007941 */ /* 0x000fea0003800000 */
.L_x_2527:
        /* <DEDUP_REMOVED lines=16> */
.L_x_2530:
[----:B------:R-:W-:Y:S05]  /*cb10*/  BSYNC B0 ;  /* 0x0000000000007941 */ /* 0x000fea0003800000 */
.L_x_2529:
        /* <DEDUP_REMOVED lines=17> */
.L_x_2515:
        /* <DEDUP_REMOVED lines=19> */
.L_x_2531:
        /* <DEDUP_REMOVED lines=42> */
.L_x_2533:
[----:B------:R-:W-:Y:S05]  /*d000*/  BSYNC B0 ;  /* 0x0000000000007941 */ /* 0x000fea0003800000 */
.L_x_2532:
        /* <DEDUP_REMOVED lines=59> */
.L_x_2535:
[----:B------:R-:W-:Y:S05]  /*d3c0*/  BSYNC B0 ;  /* 0x0000000000007941 */ /* 0x000fea0003800000 */
.L_x_2534:
        /* <DEDUP_REMOVED lines=15> */
.L_x_2537:
[----:B------:R-:W-:Y:S05]  /*d4c0*/  BSYNC B0 ;  /* 0x0000000000007941 */ /* 0x000fea0003800000 */
.L_x_2536:
        /* <DEDUP_REMOVED lines=15> */
.L_x_2539:
[----:B------:R-:W-:Y:S05]  /*d5c0*/  BSYNC B0 ;  /* 0x0000000000007941 */ /* 0x000fea0003800000 */
.L_x_2538:
        /* <DEDUP_REMOVED lines=15> */
.L_x_2541:
[----:B------:R-:W-:Y:S05]  /*d6c0*/  BSYNC B0 ;  /* 0x0000000000007941 */ /* 0x000fea0003800000 */
.L_x_2540:
        /* <DEDUP_REMOVED lines=15> */
.L_x_2543:
[----:B------:R-:W-:Y:S05]  /*d7c0*/  BSYNC B0 ;  /* 0x0000000000007941 */ /* 0x000fea0003800000 */
.L_x_2542:
        /* <DEDUP_REMOVED lines=15> */
.L_x_2545:
[----:B------:R-:W-:Y:S05]  /*d8c0*/  BSYNC B0 ;  /* 0x0000000000007941 */ /* 0x000fea0003800000 */
.L_x_2544:
        /* <DEDUP_REMOVED lines=15> */
.L_x_2547:
[----:B------:R-:W-:Y:S05]  /*d9c0*/  BSYNC B0 ;  /* 0x0000000000007941 */ /* 0x000fea0003800000 */
.L_x_2546:
        /* <DEDUP_REMOVED lines=16> */
.L_x_2548:
        /* <DEDUP_REMOVED lines=11> */
.L_x_3573:


//--------------------- .text._ZN7cutlass13device_kernelIN5flash19enable_sm80_to_sm89INS1_16FlashAttnFwdSm80INS1_25CollectiveMainloopFwdSm80ILi4ELi1ELb0EN4cute5tupleIJNS5_1CILi128EEENS7_ILi64EEES8_EEELi128ENS_6half_tEfNS_4arch4Sm80ELb0ELb0ELb0ELb1ELb0ELb1ELb1ELb0EEENS1_21CollectiveEpilogueFwdINS6_IJS8_S8_S9_EEENS6_IJNS7_ILi1EEESH_SH_EEESB_SD_Li128ELb1ELb1ELb0ELb0EEENS1_19SingleTileSchedulerILb1ELb0ELb1ELi128EEEEEEEEEvNT_6ParamsE --------------------------
	.section	.text._ZN7cutlass13device_kernelIN5flash19enable_sm80_to_sm89INS1_16FlashAttnFwdSm80INS1_25CollectiveMainloopFwdSm80ILi4ELi1ELb0EN4cute5tupleIJNS5_1CILi128EEENS7_ILi64EEES8_EEELi128ENS_6half_tEfNS_4arch4Sm80ELb0ELb0ELb0ELb1ELb0ELb1ELb1ELb0EEENS1_21CollectiveEpilogueFwdINS6_IJS8_S8_S9_EEENS6_IJNS7_ILi1EEESH_SH_EEESB_SD_Li128ELb1ELb1ELb0ELb0EEENS1_19SingleTileSchedulerILb1ELb0ELb1ELi128EEEEEEEEEvNT_6ParamsE,"ax",@progbits
	.sectioninfo	@"SHI_REGISTERS=255"
	.align	128
.text._ZN7cutlass13device_kernelIN5flash19enable_sm80_to_sm89INS1_16FlashAttnFwdSm80INS1_25CollectiveMainloopFwdSm80ILi4ELi1ELb0EN4cute5tupleIJNS5_1CILi128EEENS7_ILi64EEES8_EEELi128ENS_6half_tEfNS_4arch4Sm80ELb0ELb0ELb0ELb1ELb0ELb1ELb1ELb0EEENS1_21CollectiveEpilogueFwdINS6_IJS8_S8_S9_EEENS6_IJNS7_ILi1EEESH_SH_EEESB_SD_Li128ELb1ELb1ELb0ELb0EEENS1_19SingleTileSchedulerILb1ELb0ELb1ELi128EEEEEEEEEvNT_6ParamsE:
        .type           _ZN7cutlass13device_kernelIN5flash19enable_sm80_to_sm89INS1_16FlashAttnFwdSm80INS1_25CollectiveMainloopFwdSm80ILi4ELi1ELb0EN4cute5tupleIJNS5_1CILi128EEENS7_ILi64EEES8_EEELi128ENS_6half_tEfNS_4arch4Sm80ELb0ELb0ELb0ELb1ELb0ELb1ELb1ELb0EEENS1_21CollectiveEpilogueFwdINS6_IJS8_S8_S9_EEENS6_IJNS7_ILi1EEESH_SH_EEESB_SD_Li128ELb1ELb1ELb0ELb0EEENS1_19SingleTileSchedulerILb1ELb0ELb1ELi128EEEEEEEEEvNT_6ParamsE,@function
        .size           _ZN7cutlass13device_kernelIN5flash19enable_sm80_to_sm89INS1_16FlashAttnFwdSm80INS1_25CollectiveMainloopFwdSm80ILi4ELi1ELb0EN4cute5tupleIJNS5_1CILi128EEENS7_ILi64EEES8_EEELi128ENS_6half_tEfNS_4arch4Sm80ELb0ELb0ELb0ELb1ELb0ELb1ELb1ELb0EEENS1_21CollectiveEpilogueFwdINS6_IJS8_S8_S9_EEENS6_IJNS7_ILi1EEESH_SH_EEESB_SD_Li128ELb1ELb1ELb0ELb0EEENS1_19SingleTileSchedulerILb1ELb0ELb1ELi128EEEEEEEEEvNT_6ParamsE,(.L_x_3574 - _ZN7cutlass13device_kernelIN5flash19enable_sm80_to_sm89INS1_16FlashAttnFwdSm80INS1_25CollectiveMainloopFwdSm80ILi4ELi1ELb0EN4cute5tupleIJNS5_1CILi128EEENS7_ILi64EEES8_EEELi128ENS_6half_tEfNS_4arch4Sm80ELb0ELb0ELb0ELb1ELb0ELb1ELb1ELb0EEENS1_21CollectiveEpilogueFwdINS6_IJS8_S8_S9_EEENS6_IJNS7_ILi1EEESH_SH_EEESB_SD_Li128ELb1ELb1ELb0ELb0EEENS1_19SingleTileSchedulerILb1ELb0ELb1ELi128EEEEEEEEEvNT_6ParamsE)
        .other          _ZN7cutlass13device_kernelIN5flash19enable_sm80_to_sm89INS1_16FlashAttnFwdSm80INS1_25CollectiveMainloopFwdSm80ILi4ELi1ELb0EN4cute5tupleIJNS5_1CILi128EEENS7_ILi64EEES8_EEELi128ENS_6half_tEfNS_4arch4Sm80ELb0ELb0ELb0ELb1ELb0ELb1ELb1ELb0EEENS1_21CollectiveEpilogueFwdINS6_IJS8_S8_S9_EEENS6_IJNS7_ILi1EEESH_SH_EEESB_SD_Li128ELb1ELb1ELb0ELb0EEENS1_19SingleTileSchedulerILb1ELb0ELb1ELi128EEEEEEEEEvNT_6ParamsE,@"STO_CUDA_ENTRY STV_DEFAULT"
_ZN7cutlass13device_kernelIN5flash19enable_sm80_to_sm89INS1_16FlashAttnFwdSm80INS1_25CollectiveMainloopFwdSm80ILi4ELi1ELb0EN4cute5tupleIJNS5_1CILi128EEENS7_ILi64EEES8_EEELi128ENS_6half_tEfNS_4arch4Sm80ELb0ELb0ELb0ELb1ELb0ELb1ELb1ELb0EEENS1_21CollectiveEpilogueFwdINS6_IJS8_S8_S9_EEENS6_IJNS7_ILi1EEESH_SH_EEESB_SD_Li128ELb1ELb1ELb0ELb0EEENS1_19SingleTileSchedulerILb1ELb0ELb1ELi128EEEEEEEEEvNT_6ParamsE:
        /* <DEDUP_REMOVED lines=17> */
.L_x_2550:
        /* <DEDUP_REMOVED lines=8> */
.L_x_2552:
[----:B------:R-:W-:-:S05]  /*0190*/  MOV R0, c[0x0][0x54c] ;  /* 0x0001530000007a02 */ /* 0x000fca0000000f00 */
.L_x_2551:
[----:B-----5:R-:W-:Y:S01]  /*01a0*/  IMAD R0, R0, c[0x0][0x548], RZ ;  /* 0x0001520000007a24 */ /* 0x020fe200078e02ff */
[----:B-1----:R-:W-:-:S04]  /*01b0*/  SHF.L.U32 R2, R210, 0x7, RZ ;  /* 0x00000007d2027819 */ /* 0x002fc800000006ff */
[----:B------:R-:W-:-:S04]  /*01c0*/  ISETP.GE.AND P0, PT, R2, R0, PT ;  /* 0x000000000200720c */ /* 0x000fc80003f06270 */
[----:B------:R-:W-:-:S05]  /*01d0*/  SEL R0, R5, 0xffffffff, !P0 ;  /* 0xffffffff05007807 */ /* 0x000fca0004000000 */
[----:B------:R1:W-:Y:S01]  /*01e0*/  STL [R1+0x4c], R0 ;  /* 0x00004c0001007387 */ /* 0x0003e20000100800 */
[----:B------:R-:W-:Y:S05]  /*01f0*/  BRA `(.L_x_2553) ;  /* 0x0000013000007947 */ /* 0x000fea0003800000 */
.L_x_2549:
[----:B---3--:R-:W-:-:S04]  /*0200*/  ISETP.NE.U32.AND P0, PT, RZ, c[0x0][0x568], PT ;  /* 0x00015a00ff007a0c */ /* 0x008fc80003f05070 */
[----:B------:R-:W-:-:S13]  /*0210*/  ISETP.NE.AND.EX P0, PT, RZ, c[0x0][0x56c], PT, P0 ;  /* 0x00015b00ff007a0c */ /* 0x000fda0003f05300 */
[----:B------:R-:W-:Y:S05]  /*0220*/  @!P0 BRA `(.L_x_2554) ;  /* 0x0000002000008947 */ /* 0x000fea0003800000 */
[----:B------:R1:W5:Y:S01]  /*0230*/  LDG.E R0, [R2.64] ;  /* 0x0000000802007981 */ /* 0x000362000c1e1900 */
[----:B------:R-:W-:Y:S05]  /*0240*/  BRA `(.L_x_2555) ;  /* 0x0000009000007947 */ /* 0x000fea0003800000 */
.L_x_2554:
        /* <DEDUP_REMOVED lines=8> */
.L_x_2556:
[----:B------:R-:W-:-:S05]  /*02d0*/  MOV R0, c[0x0][0x54c] ;  /* 0x0001530000007a02 */ /* 0x000fca0000000f00 */
.L_x_2555:
[----:B-----5:R-:W-:Y:S01]  /*02e0*/  IMAD R0, R0, c[0x0][0x548], RZ ;  /* 0x0001520000007a24 */ /* 0x020fe200078e02ff */
[----:B-1----:R-:W-:-:S04]  /*02f0*/  SHF.L.U32 R2, R210, 0x7, RZ ;  /* 0x00000007d2027819 */ /* 0x002fc800000006ff */
[----:B------:R-:W-:-:S04]  /*0300*/  ISETP.GE.AND P0, PT, R2, R0, PT ;  /* 0x000000000200720c */ /* 0x000fc80003f06270 */
[----:B------:R-:W-:-:S05]  /*0310*/  SEL R0, R5, 0xffffffff, !P0 ;  /* 0xffffffff05007807 */ /* 0x000fca0004000000 */
[----:B------:R1:W-:Y:S04]  /*0320*/  STL [R1+0x4c], R0 ;  /* 0x00004c0001007387 */ /* 0x0003e80000100800 */
.L_x_2553:
        /* <DEDUP_REMOVED lines=36> */
.L_x_2557:
[----:B---3--:R-:W-:-:S04]  /*0570*/  ISETP.NE.U32.AND P0, PT, RZ, c[0x0][0x368], PT ;  /* 0x0000da00ff007a0c */ /* 0x008fc80003f05070 */
[----:B------:R-:W-:-:S13]  /*0580*/  ISETP.NE.AND.EX P0, PT, RZ, c[0x0][0x36c], PT, P0 ;  /* 0x0000db00ff007a0c */ /* 0x000fda0003f05300 */
[----:B------:R-:W-:Y:S05]  /*0590*/  @!P0 BRA `(.L_x_2558) ;  /* 0x0000003000008947 */ /* 0x000fea0003800000 */
[----:B------:R-:W-:-:S05]  /*05a0*/  IMAD.WIDE R4, R13, R40, c[0x0][0x368] ;  /* 0x0000da000d047625 */ /* 0x000fca00078e0228 */
[----:B------:R2:W5:Y:S01]  /*05b0*/  LDG.E R8, [R4.64] ;  /* 0x0000000804087981 */ /* 0x000562000c1e1900 */
[----:B------:R-:W-:Y:S05]  /*05c0*/  BRA `(.L_x_2559) ;  /* 0x0000004000007947 */ /* 0x000fea0003800000 */
.L_x_2558:
[----:B------:R-:W-:Y:S05]  /*05d0*/  @!P5 BRA `(.L_x_2559) ;  /* 0x000000300000d947 */ /* 0x000fea0003800000 */
[----:B-1----:R1:W2:Y:S04]  /*05e0*/  LDG.E R0, [R4.64] ;  /* 0x0000000804007981 */ /* 0x0022a8000c1e1900 */
[----:B-1----:R-:W2:Y:S02]  /*05f0*/  LDG.E R4, [R4.64+0x4] ;  /* 0x0000040804047981 */ /* 0x002ea4000c1e1900 */
[----:B--2---:R-:W-:Y:S02]  /*0600*/  IADD3 R8, -R0, R4, RZ ;  /* 0x0000000400087210 */ /* 0x004fe40007ffe1ff */
.L_x_2559:
        /* <DEDUP_REMOVED lines=355> */
.L_x_2607:
        /* <DEDUP_REMOVED lines=50> */
.L_x_2565:
[----:B------:R-:W-:Y:S05]  /*1f60*/  BSYNC B0 ;  /* 0x0000000000007941 */ /* 0x000fea0003800000 */
.L_x_2564:
        /* <DEDUP_REMOVED lines=40> */
.L_x_2567:
[----:B------:R-:W-:Y:S05]  /*21f0*/  BSYNC B0 ;  /* 0x0000000000007941 */ /* 0x000fea0003800000 */
.L_x_2566:
        /* <DEDUP_REMOVED lines=40> */
.L_x_2569:
[----:B------:R-:W-:Y:S05]  /*2480*/  BSYNC B0 ;  /* 0x0000000000007941 */ /* 0x000fea0003800000 */
.L_x_2568:
        /* <DEDUP_REMOVED lines=38> */
.L_x_2571:
[----:B------:R-:W-:Y:S05]  /*26f0*/  BSYNC B0 ;  /* 0x0000000000007941 */ /* 0x000fea0003800000 */
.L_x_2570:
        /* <DEDUP_REMOVED lines=74> */
.L_x_2575:
[----:B------:R-:W-:Y:S05]  /*2ba0*/  BSYNC B0 ;  /* 0x0000000000007941 */ /* 0x000fea0003800000 */
.L_x_2574:
        /* <DEDUP_REMOVED lines=59> */
.L_x_2573:
[----:B------:R-:W-:Y:S05]  /*2f60*/  BSYNC B1 ;  /* 0x0000000000017941 */ /* 0x000fea0003800000 */
.L_x_2572:
        /* <DEDUP_REMOVED lines=62> */
.L_x_2579:
[----:B------:R-:W-:Y:S05]  /*3350*/  BSYNC B0 ;  /* 0x0000000000007941 */ /* 0x000fea0003800000 */
.L_x_2578:
        /* <DEDUP_REMOVED lines=59> */
.L_x_2577:
[----:B------:R-:W-:Y:S05]  /*3710*/  BSYNC B1 ;  /* 0x0000000000017941 */ /* 0x000fea0003800000 */
.L_x_2576:
        /* <DEDUP_REMOVED lines=62> */
.L_x_2583:
[----:B------:R-:W-:Y:S05]  /*3b00*/  BSYNC B0 ;  /* 0x0000000000007941 */ /* 0x000fea0003800000 */
.L_x_2582:
        /* <DEDUP_REMOVED lines=59> */
.L_x_2581:
[----:B------:R-:W-:Y:S05]  /*3ec0*/  BSYNC B1 ;  /* 0x0000000000017941 */ /* 0x000fea0003800000 */
.L_x_2580:
        /* <DEDUP_REMOVED lines=60> */
.L_x_2586:
[----:B------:R-:W-:Y:S05]  /*4290*/  BSYNC B0 ;  /* 0x0000000000007941 */ /* 0x000fea0003800000 */
.L_x_2585:
        /* <DEDUP_REMOVED lines=59> */
.L_x_2563:
        /* <DEDUP_REMOVED lines=224> */
.L_x_2588:
[----:B-1----:R-:W-:Y:S05]  /*5450*/  BSYNC B0 ;  /* 0x0000000000007941 */ /* 0x002fea0003800000 */
.L_x_2587:
        /* <DEDUP_REMOVED lines=115> */
.L_x_2590:
[----:B------:R-:W-:Y:S05]  /*5b90*/  BSYNC B0 ;  /* 0x0000000000007941 */ /* 0x000fea0003800000 */
.L_x_2589:
        /* <DEDUP_REMOVED lines=115> */
.L_x_2592:
[----:B------:R-:W-:Y:S05]  /*62d0*/  BSYNC B0 ;  /* 0x0000000000007941 */ /* 0x000fea0003800000 */
.L_x_2591:
        /* <DEDUP_REMOVED lines=116> */
.L_x_2562:
        /* <DEDUP_REMOVED lines=19> */
.L_x_2594:
[----:B------:R-:W-:Y:S05]  /*6b50*/  BSYNC B0 ;  /* 0x0000000000007941 */ /* 0x000fea0003800000 */
.L_x_2593:
        /* <DEDUP_REMOVED lines=19> */
.L_x_2596:
[----:B------:R-:W-:Y:S05]  /*6c90*/  BSYNC B0 ;  /* 0x0000000000007941 */ /* 0x000fea0003800000 */
.L_x_2595:
        /* <DEDUP_REMOVED lines=19> */
.L_x_2598:
[----:B------:R-:W-:Y:S05]  /*6dd0*/  BSYNC B0 ;  /* 0x0000000000007941 */ /* 0x000fea0003800000 */
.L_x_2597:
        /* <DEDUP_REMOVED lines=18> */
.L_x_2584:
[----:B------:R-:W-:Y:S05]  /*6f00*/  BSYNC B2 ;  /* 0x0000000000027941 */ /* 0x000fea0003800000 */
.L_x_2561:
        /* <DEDUP_REMOVED lines=63> */
[----:B--2---:R-:W-:Y:S01]  /*7300*/  IMNMX R7, R0, 0x40, PT ;  /* 0x0000004000077817 */ /* 0x004fe20003800200 */
[----:B------:R-:W-:Y:S04]  /*7310*/  DEPBAR.LE SB0, 0x0 ;  /* 0x000080000000791a */ /* 0x000fe80000000000 */
[----:B------:R-:W-:Y:S01]  /*7320*/  BAR.SYNC.DEFER_BLOCKING 0x0 ;  /* 0x0000000000007b1d */ /* 0x000fe20000010000 */
[----:B------:R-:W-:Y:S02]  /*7330*/  ISETP.GE.AND P1, PT, R97, R7, PT ;  /* 0x000000076100720c */ /* 0x000fe40003f26270 */
[----:B------:R-:W-:Y:S05]  /*7340*/  IADD3 R6, P0, R14, R162, RZ ;  /* 0x000000a20e067210 */ /* 0x000fea0007f1e0ff */
[----:B------:R-:W-:Y:S06]  /*7350*/  IMAD.X R16, R16, 0x1, R161, P0 ;  /* 0x0000000110107824 */ /* 0x000fec00000e06a1 */
        /* <DEDUP_REMOVED lines=14> */
.L_x_2600:
[----:B-1----:R-:W-:Y:S05]  /*7440*/  BSYNC B0 ;  /* 0x0000000000007941 */ /* 0x002fea0003800000 */
.L_x_2599:
        /* <DEDUP_REMOVED lines=19> */
.L_x_2602:
[----:B------:R-:W-:Y:S05]  /*7580*/  BSYNC B0 ;  /* 0x0000000000007941 */ /* 0x000fea0003800000 */
.L_x_2601:
        /* <DEDUP_REMOVED lines=19> */
.L_x_2604:
[----:B------:R-:W-:Y:S05]  /*76c0*/  BSYNC B0 ;  /* 0x0000000000007941 */ /* 0x000fea0003800000 */
.L_x_2603:
        /* <DEDUP_REMOVED lines=19> */
.L_x_2606:
[----:B------:R-:W-:Y:S05]  /*7800*/  BSYNC B0 ;  /* 0x0000000000007941 */ /* 0x000fea0003800000 */
.L_x_2605:
        /* <DEDUP_REMOVED lines=37> */
.L_x_2560:
        /* <DEDUP_REMOVED lines=123> */
[----:B------:R-:W-:-:S04]  /*8210*/  IMAD.WIDE.U32 R164, R162, 0x20, RZ ;  /* 0x00000020a2a47825 */ /* 0x000fc800078e00ff */
        /* <DEDUP_REMOVED lines=65> */
[C---:B---3--:R-:W-:Y:S01]  /*8630*/  @!P2 LEA R10, P0, R20.reuse, R2, 0x1 ;  /* 0x00000002140aa211 */ /* 0x048fe200078008ff */
        /* <DEDUP_REMOVED lines=81> */
[----:B------:R-:W-:Y:S01]  /*8b50*/  @!P5 IMAD.MOV.U32 R2, RZ, RZ, R59 ;  /* 0x000000ffff02d224 */ /* 0x000fe200078e003b */
[----:B------:R-:W-:Y:S01]  /*8b60*/  LEA.HI R59, R159, R213, RZ, 0x4 ;  /* 0x000000d59f3b7211 */ /* 0x000fe200078f20ff */
[----:B------:R-:W-:Y:S01]  /*8b70*/  IMAD.MOV.U32 R12, RZ, RZ, c[0x0][0x1e4] ;  /* 0x00007900ff0c7624 */ /* 0x000fe200078e00ff */
[----:B--2---:R-:W-:-:S05]  /*8b80*/  @!P0 LOP3.LUT R10, R13, 0xfffffff8, RZ, 0xc0, !PT ;  /* 0xfffffff80d0a8812 */ /* 0x004fca00078ec0ff */
[----:B-1----:R-:W-:Y:S01]  /*8b90*/  @!P0 IMAD.WIDE R10, R10, 0x2, R6 ;  /* 0x000000020a0a8825 */ /* 0x002fe200078e0206 */
[C---:B---3--:R-:W-:Y:S02]  /*8ba0*/  @!P0 LEA R8, P1, R20.reuse, R6, 0x1 ;  /* 0x0000000614088211 */ /* 0x048fe400078208ff */
        /* <DEDUP_REMOVED lines=68> */
[C---:B------:R-:W-:Y:S01]  /*8ff0*/  @P0 LEA R6, P2, R2.reuse, c[0x0][0x1c8], 0x1 ;  /* 0x0000720002060a11 */ /* 0x040fe200078408ff */
        /* <DEDUP_REMOVED lines=36> */
.L_x_2609:
        /* <DEDUP_REMOVED lines=41> */
.L_x_2613:
[----:B------:R-:W-:Y:S05]  /*94d0*/  BSYNC B0 ;  /* 0x0000000000007941 */ /* 0x000fea0003800000 */
.L_x_2612:
        /* <DEDUP_REMOVED lines=72> */
.L_x_2617:
[----:B------:R-:W-:Y:S05]  /*9960*/  BSYNC B0 ;  /* 0x0000000000007941 */ /* 0x000fea0003800000 */
.L_x_2616:
        /* <DEDUP_REMOVED lines=41> */
.L_x_2615:
[----:B------:R-:W-:Y:S05]  /*9c00*/  BSYNC B1 ;  /* 0x0000000000017941 */ /* 0x000fea0003800000 */
.L_x_2614:
        /* <DEDUP_REMOVED lines=45> */
.L_x_2621:
[----:B------:R-:W-:Y:S05]  /*9ee0*/  BSYNC B0 ;  /* 0x0000000000007941 */ /* 0x000fea0003800000 */
.L_x_2620:
        /* <DEDUP_REMOVED lines=41> */
.L_x_2619:
[----:B------:R-:W-:Y:S05]  /*a180*/  BSYNC B1 ;  /* 0x0000000000017941 */ /* 0x000fea0003800000 */
.L_x_2618:
        /* <DEDUP_REMOVED lines=45> */
.L_x_2625:
[----:B------:R-:W-:Y:S05]  /*a460*/  BSYNC B0 ;  /* 0x0000000000007941 */ /* 0x000fea0003800000 */
.L_x_2624:
        /* <DEDUP_REMOVED lines=41> */
.L_x_2623:
[----:B------:R-:W-:Y:S05]  /*a700*/  BSYNC B1 ;  /* 0x0000000000017941 */ /* 0x000fea0003800000 */
.L_x_2622:
        /* <DEDUP_REMOVED lines=45> */
.L_x_2629:
[----:B------:R-:W-:Y:S05]  /*a9e0*/  BSYNC B0 ;  /* 0x0000000000007941 */ /* 0x000fea0003800000 */
.L_x_2628:
        /* <DEDUP_REMOVED lines=41> */
.L_x_2627:
[----:B------:R-:W-:Y:S05]  /*ac80*/  BSYNC B1 ;  /* 0x0000000000017941 */ /* 0x000fea0003800000 */
.L_x_2626:
        /* <DEDUP_REMOVED lines=45> */
.L_x_2633:
[----:B------:R-:W-:Y:S05]  /*af60*/  BSYNC B0 ;  /* 0x0000000000007941 */ /* 0x000fea0003800000 */
.L_x_2632:
        /* <DEDUP_REMOVED lines=41> */
.L_x_2631:
[----:B------:R-:W-:Y:S05]  /*b200*/  BSYNC B1 ;  /* 0x0000000000017941 */ /* 0x000fea0003800000 */
.L_x_2630:
        /* <DEDUP_REMOVED lines=45> */
.L_x_2637:
[----:B------:R-:W-:Y:S05]  /*b4e0*/  BSYNC B0 ;  /* 0x0000000000007941 */ /* 0x000fea0003800000 */
.L_x_2636:
        /* <DEDUP_REMOVED lines=41> */
.L_x_2635:
[----:B------:R-:W-:Y:S05]  /*b780*/  BSYNC B1 ;  /* 0x0000000000017941 */ /* 0x000fea0003800000 */
.L_x_2634:
        /* <DEDUP_REMOVED lines=45> */
.L_x_2641:
[----:B------:R-:W-:Y:S05]  /*ba60*/  BSYNC B0 ;  /* 0x0000000000007941 */ /* 0x000fea0003800000 */
.L_x_2640:
        /* <DEDUP_REMOVED lines=41> */
.L_x_2639:
[----:B------:R-:W-:Y:S05]  /*bd00*/  BSYNC B1 ;  /* 0x0000000000017941 */ /* 0x000fea0003800000 */
.L_x_2638:
        /* <DEDUP_REMOVED lines=44> */
.L_x_2644:
[----:B------:R-:W-:Y:S05]  /*bfd0*/  BSYNC B0 ;  /* 0x0000000000007941 */ /* 0x000fea0003800000 */
.L_x_2643:
        /* <DEDUP_REMOVED lines=42> */
.L_x_2611:
        /* <DEDUP_REMOVED lines=17> */
.L_x_2646:
[----:B------:R-:W-:Y:S05]  /*c390*/  BSYNC B0 ;  /* 0x0000000000007941 */ /* 0x000fea0003800000 */
.L_x_2645:
        /* <DEDUP_REMOVED lines=119> */
.L_x_2648:
[----:B------:R-:W-:Y:S05]  /*cb10*/  BSYNC B0 ;  /* 0x0000000000007941 */ /* 0x000fea0003800000 */
.L_x_2647:
        /* <DEDUP_REMOVED lines=101> */
.L_x_2650:
[----:B------:R-:W-:Y:S05]  /*d170*/  BSYNC B0 ;  /* 0x0000000000007941 */ /* 0x000fea0003800000 */
.L_x_2649:
        /* <DEDUP_REMOVED lines=101> */
.L_x_2652:
[----:B------:R-:W-:Y:S05]  /*d7d0*/  BSYNC B0 ;  /* 0x0000000000007941 */ /* 0x000fea0003800000 */
.L_x_2651:
        /* <DEDUP_REMOVED lines=101> */
.L_x_2654:
[----:B------:R-:W-:Y:S05]  /*de30*/  BSYNC B0 ;  /* 0x0000000000007941 */ /* 0x000fea0003800000 */
.L_x_2653:
        /* <DEDUP_REMOVED lines=101> */
.L_x_2656:
[----:B------:R-:W-:Y:S05]  /*e490*/  BSYNC B0 ;  /* 0x0000000000007941 */ /* 0x000fea0003800000 */
.L_x_2655:
        /* <DEDUP_REMOVED lines=101> */
.L_x_2658:
[----:B------:R-:W-:Y:S05]  /*eaf0*/  BSYNC B0 ;  /* 0x0000000000007941 */ /* 0x000fea0003800000 */
.L_x_2657:
        /* <DEDUP_REMOVED lines=101> */
.L_x_2660:
[----:B------:R-:W-:Y:S05]  /*f150*/  BSYNC B0 ;  /* 0x0000000000007941 */ /* 0x000fea0003800000 */
.L_x_2659:
        /* <DEDUP_REMOVED lines=100> */
.L_x_2642:
[----:B------:R-:W-:Y:S05]  /*f7a0*/  BSYNC B2 ;  /* 0x0000000000027941 */ /* 0x000fea0003800000 */
.L_x_2610:
[----:B------:R-:W-:Y:S01]  /*f7b0*/  SHF.R.S32.HI R7, RZ, 0x4, R59 ;  /* 0x00000004ff077819 */ /* 0x000fe2000001143b */
[----:B------:R-:W-:Y:S01]  /*f7c0*/  IMAD.SHL.U32 R5, R49, 0x40, RZ ;  /* 0x0000004031057824 */ /* 0x000fe200078e00ff */
[----:B------:R-:W-:-:S04]  /*f7d0*/  DEPBAR.LE SB0, 0x0 ;  /* 0x000080000000791a */ /* 0x000fc80000000000 */
[----:B------:R-:W-:Y:S01]  /*f7e0*/  LEA.HI R0, R59, R7, RZ, 0x1 ;  /* 0x000000073b007211 */ /* 0x000fe200078f08ff */
[----:B------:R-:W-:Y:S01]  /*f7f0*/  IMAD.SHL.U32 R2, R56, 0x40, RZ ;  /* 0x0000004038027824 */ /* 0x000fe200078e00ff */
[----:B------:R-:W-:Y:S01]  /*f800*/  LEA.HI R159, R159, R213, RZ, 0x5 ;  /* 0x000000d59f9f7211 */ /* 0x000fe200078f28ff */
[----:B-1----:R-:W-:Y:S01]  /*f810*/  IMAD.SHL.U32 R9, R48, 0x8, RZ ;  /* 0x0000000830097824 */ /* 0x002fe200078e00ff */
[----:B------:R-:W-:Y:S01]  /*f820*/  LOP3.LUT R0, R0, 0xfffffffe, RZ, 0xc0, !PT ;  /* 0xfffffffe00007812 */ /* 0x000fe200078ec0ff */
[----:B------:R-:W-:Y:S01]  /*f830*/  IMAD.MOV.U32 R160, RZ, RZ, 0x5 ;  /* 0x00000005ffa07424 */ /* 0x000fe200078e00ff */
[----:B------:R-:W-:Y:S01]  /*f840*/  LOP3.LUT R2, R2, 0x1c0, RZ, 0xc0, !PT ;  /* 0x000001c002027812 */ /* 0x000fe200078ec0ff */
[----:B------:R-:W-:Y:S01]  /*f850*/  IMAD R158, R55, -0x40, R205 ;  /* 0xffffffc0379e7824 */ /* 0x000fe200078e02cd */
[----:B------:R-:W-:Y:S01]  /*f860*/  BAR.SYNC.DEFER_BLOCKING 0x0 ;  /* 0x0000000000007b1d */ /* 0x000fe20000010000 */
[----:B------:R-:W-:Y:S01]  /*f870*/  IMAD.IADD R7, R7, 0x1, -R0 ;  /* 0x0000000107077824 */ /* 0x000fe200078e0a00 */
[----:B------:R-:W-:Y:S01]  /*f880*/  LOP3.LUT R0, R5, 0x1c0, RZ, 0xc0, !PT ;  /* 0x000001c005007812 */ /* 0x000fe200078ec0ff */
[----:B------:R-:W-:Y:S01]  /*f890*/  IMAD.SHL.U32 R247, R247, 0x2, RZ ;  /* 0x00000002f7f77824 */ /* 0x000fe200078e00ff */
[----:B------:R-:W-:Y:S01]  /*f8a0*/  LOP3.LUT P1, RZ, R49, 0x2, RZ, 0xc0, !PT ;  /* 0x0000000231ff7812 */ /* 0x000fe2000782c0ff */
[----:B------:R-:W-:Y:S01]  /*f8b0*/  IMAD.SHL.U32 R5, R7, 0x8, RZ ;  /* 0x0000000807057824 */ /* 0x000fe200078e00ff */
[----:B------:R-:W-:-:S02]  /*f8c0*/  LOP3.LUT R9, R0, 0x8, R9, 0xf8, !PT ;  /* 0x0000000800097812 */ /* 0x000fc400078ef809 */
[----:B------:R-:W-:Y:S01]  /*f8d0*/  SHF.R.U32.HI R6, RZ, 0x3, R0 ;  /* 0x00000003ff067819 */ /* 0x000fe20000011600 */
[----:B------:R-:W-:Y:S01]  /*f8e0*/  IMAD.SHL.U32 R0, R159, 0x20, RZ ;  /* 0x000000209f007824 */ /* 0x000fe200078e00ff */
[----:B------:R-:W-:Y:S01]  /*f8f0*/  LOP3.LUT R8, R2, 0x8, R5, 0xf8, !PT ;  /* 0x0000000802087812 */ /* 0x000fe200078ef805 */
[----:B------:R-:W-:Y:S01]  /*f900*/  IMAD.SHL.U32 R5, R57, 0x40, RZ ;  /* 0x0000004039057824 */ /* 0x000fe200078e00ff */
[----:B------:R-:W-:Y:S02]  /*f910*/  SHF.R.U32.HI R2, RZ, 0x3, R2 ;  /* 0x00000003ff027819 */ /* 0x000fe40000011602 */
[----:B------:R-:W-:Y:S02]  /*f920*/  LOP3.LUT R6, R9, R6, RZ, 0x3c, !PT ;  /* 0x0000000609067212 */ /* 0x000fe400078e3cff */
[----:B------:R-:W-:Y:S02]  /*f930*/  LOP3.LUT R157, R8, R2, RZ, 0x3c, !PT ;  /* 0x00000002089d7212 */ /* 0x000fe400078e3cff */
[----:B------:R-:W-:-:S02]  /*f940*/  LOP3.LUT R156, R5, 0xfffffe00, RZ, 0xc0, !PT ;  /* 0xfffffe00059c7812 */ /* 0x000fc400078ec0ff */
[----:B------:R-:W-:Y:S01]  /*f950*/  LOP3.LUT R2, R0, 0x7ffffc00, RZ, 0xc0, !PT ;  /* 0x7ffffc0000027812 */ /* 0x000fe200078ec0ff */
[----:B------:R-:W-:Y:S02]  /*f960*/  IMAD R0, R7, 0x200, R6 ;  /* 0x0000020007007824 */ /* 0x000fe400078e0206 */
[----:B------:R-:W-:Y:S01]  /*f970*/  IMAD.WIDE.U32 R6, R55, c[0x0][0x208], RZ ;  /* 0x0000820037067a25 */ /* 0x000fe200078e00ff */
[----:B------:R-:W-:-:S03]  /*f980*/  IADD3 R2, R157, R156, R2 ;  /* 0x0000009c9d027210 */ /* 0x000fc60007ffe002 */
[----:B------:R-:W-:Y:S02]  /*f990*/  IMAD.SHL.U32 R171, R0, 0x2, RZ ;  /* 0x0000000200ab7824 */ /* 0x000fe400078e00ff */
[----:B------:R-:W-:Y:S02]  /*f9a0*/  IMAD.SHL.U32 R234, R2, 0x2, RZ ;  /* 0x0000000202ea7824 */ /* 0x000fe400078e00ff */
[----:B------:R-:W-:Y:S01]  /*f9b0*/  IMAD R0, R58, c[0x0][0x208], RZ ;  /* 0x000082003a007a24 */ /* 0x000fe200078e02ff */
[----:B------:R-:W-:Y:S01]  /*f9c0*/  LDSM.16.M88.4 R24, [R171+0x5100] ;  /* 0x00510000ab18783b */ /* 0x000fe20000000200 */
[----:B------:R-:W-:Y:S01]  /*f9d0*/  IADD3 R238, R171, 0x4120, RZ ;  /* 0x00004120abee7810 */ /* 0x000fe20007ffe0ff */
[----:B------:R-:W-:Y:S02]  /*f9e0*/  IMAD R236, R4, 0x2, R234 ;  /* 0x0000000204ec7824 */ /* 0x000fe400078e02ea */
[----:B------:R-:W1:Y:S01]  /*f9f0*/  LDSM.16.M88.4 R8, [R234+0xa100] ;  /* 0x00a10000ea08783b */ /* 0x000e620000000200 */
[----:B------:R-:W-:Y:S01]  /*fa00*/  IMAD R2, R55, c[0x0][0x20c], R0 ;  /* 0x0000830037027a24 */ /* 0x000fe200078e0200 */
[----:B------:R-:W-:Y:S01]  /*fa10*/  LEA R0, P0, R6, R82, 0x6 ;  /* 0x0000005206007211 */ /* 0x000fe200078030ff */
[----:B------:R-:W-:Y:S01]  /*fa20*/  IMAD R235, R3, 0x2, R234 ;  /* 0x0000000203eb7824 */ /* 0x000fe200078e02ea */
[----:B------:R-:W2:Y:S01]  /*fa30*/  LDSM.16.M88.4 R12, [R234+0x8100] ;  /* 0x00810000ea0c783b */ /* 0x000ea20000000200 */
[----:B------:R-:W-:Y:S01]  /*fa40*/  IMAD.IADD R5, R7, 0x1, R2 ;  /* 0x0000000107057824 */ /* 0x000fe200078e0202 */
[----:B------:R-:W-:Y:S01]  /*fa50*/  IADD3 R2, R171, 0x4100, RZ ;  /* 0x00004100ab027810 */ /* 0x000fe20007ffe0ff */
[----:B------:R-:W-:Y:S01]  /*fa60*/  IMAD R237, R3, 0x2, R236 ;  /* 0x0000000203ed7824 */ /* 0x000fe200078e02ec */
[----:B------:R-:W3:Y:S01]  /*fa70*/  LDSM.16.M88.4 R20, [R171+0x4100] ;  /* 0x00410000ab14783b */ /* 0x000ee20000000200 */
[----:B------:R-:W-:Y:S01]  /*fa80*/  IMAD R239, R4, 0x2, R235 ;  /* 0x0000000204ef7824 */ /* 0x000fe200078e02eb */
[----:B------:R-:W-:Y:S01]  /*fa90*/  @P1 IADD3 R238, R2, -0x20, RZ ;  /* 0xffffffe002ee1810 */ /* 0x000fe20007ffe0ff */
[----:B------:R-:W-:Y:S01]  /*faa0*/  IMAD.MOV.U32 R2, RZ, RZ, c[0x0][0x208] ;  /* 0x00008200ff027624 */ /* 0x000fe200078e00ff */
[----:B------:R-:W4:Y:S01]  /*fab0*/  LDSM.16.M88.4 R16, [R171+0x4900] ;  /* 0x00490000ab10783b */ /* 0x000f220000000200 */
[----:B------:R-:W-:-:S02]  /*fac0*/  LEA.HI.X R6, R6, R80, R5, 0x6, P0 ;  /* 0x0000005006067211 */ /* 0x000fc400000f3405 */
[----:B------:R-:W-:Y:S01]  /*fad0*/  IADD3 R246, R238, 0x800, RZ ;  /* 0x00000800eef67810 */ /* 0x000fe20007ffe0ff */
[----:B------:R-:W3:Y:S01]  /*fae0*/  LDSM.16.M88.4 R28, [R171+0x5900] ;  /* 0x00590000ab1c783b */ /* 0x000ee20000000200 */
[----:B------:R-:W-:Y:S02]  /*faf0*/  SHF.L.U64.HI R50, R2, R160, c[0x0][0x20c] ;  /* 0x0000830002327619 */ /* 0x000fe400000102a0 */
[C---:B------:R-:W-:Y:S01]  /*fb00*/  IADD3 R245, R238.reuse, 0x1000, RZ ;  /* 0x00001000eef57810 */ /* 0x040fe20007ffe0ff */
[----:B------:R-:W-:Y:S01]  /*fb10*/  LDSM.16.M88.4 R40, [R238] ;  /* 0x00000000ee28783b */ /* 0x000fe20000000200 */
[C---:B------:R-:W-:Y:S02]  /*fb20*/  IADD3 R244, R238.reuse, 0x1800, RZ ;  /* 0x00001800eef47810 */ /* 0x040fe40007ffe0ff */
[C---:B------:R-:W-:Y:S01]  /*fb30*/  IADD3 R243, R238.reuse, 0x2000, RZ ;  /* 0x00002000eef37810 */ /* 0x040fe20007ffe0ff */
[----:B------:R-:W-:Y:S01]  /*fb40*/  LDSM.16.M88.4 R32, [R238+0x1000] ;  /* 0x00100000ee20783b */ /* 0x000fe20000000200 */
[----:B------:R-:W-:-:S02]  /*fb50*/  IADD3 R242, R238, 0x2800, RZ ;  /* 0x00002800eef27810 */ /* 0x000fc40007ffe0ff */
[C---:B------:R-:W-:Y:S01]  /*fb60*/  IADD3 R241, R238.reuse, 0x3000, RZ ;  /* 0x00003000eef17810 */ /* 0x040fe20007ffe0ff */
[----:B------:R-:W-:Y:S01]  /*fb70*/  LDSM.16.M88.4 R36, [R238+0x800] ;  /* 0x00080000ee24783b */ /* 0x000fe20000000200 */
[----:B------:R-:W-:-:S03]  /*fb80*/  IADD3 R240, R238, 0x3800, RZ ;  /* 0x00003800eef07810 */ /* 0x000fc60007ffe0ff */
[----:B------:R-:W-:Y:S01]  /*fb90*/  STL [R1+0x54], R50 ;  /* 0x0000543201007387 */ /* 0x000fe20000100800 */
[-C--:B-1----:R-:W-:Y:S08]  /*fba0*/  HMMA.16816.F32 R64, R8, R24.reuse, RZ ;  /* 0x000000180840723c */ /* 0x082ff000000018ff */
[----:B--2---:R-:W-:Y:S07]  /*fbb0*/  HMMA.16816.F32 R88, R12, R24, RZ ;  /* 0x000000180c58723c */ /* 0x004fee00000018ff */
[----:B------:R-:W-:Y:S01]  /*fbc0*/  IMAD.SHL.U32 R24, R2, 0x20, RZ ;  /* 0x0000002002187824 */ /* 0x000fe200078e00ff */
[C---:B---3--:R-:W-:Y:S08]  /*fbd0*/  HMMA.16816.F32 R60, R8.reuse, R20, RZ ;  /* 0x00000014083c723c */ /* 0x048ff000000018ff */
[C---:B----4-:R-:W-:Y:S08]  /*fbe0*/  HMMA.16816.F32 R44, R8.reuse, R16, RZ ;  /* 0x00000010082c723c */ /* 0x050ff000000018ff */
[C---:B------:R-:W-:Y:S08]  /*fbf0*/  HMMA.16816.F32 R68, R8.reuse, R28, RZ ;  /* 0x0000001c0844723c */ /* 0x040ff000000018ff */
[C---:B------:R-:W-:Y:S08]  /*fc00*/  HMMA.16816.F32 R72, R8.reuse, R22, RZ ;  /* 0x000000160848723c */ /* 0x040ff000000018ff */
[C---:B------:R-:W-:Y:S08]  /*fc10*/  HMMA.16816.F32 R76, R8.reuse, R18, RZ ;  /* 0x00000012084c723c */ /* 0x040ff000000018ff */
[C---:B------:R-:W-:Y:S08]  /*fc20*/  HMMA.16816.F32 R92, R8.reuse, R26, RZ ;  /* 0x0000001a085c723c */ /* 0x040ff000000018ff */
[----:B------:R-:W-:Y:S07]  /*fc30*/  HMMA.16816.F32 R104, R8, R30, RZ ;  /* 0x0000001e0868723c */ /* 0x000fee00000018ff */
[C---:B------:R-:W-:Y:S01]  /*fc40*/  LEA R10, P0, R0.reuse, c[0x0][0x1f8], 0x1 ;  /* 0x00007e00000a7a11 */ /* 0x040fe200078008ff */
[----:B------:R-:W-:Y:S03]  /*fc50*/  HMMA.16816.F32 R112, R12, R22, RZ ;  /* 0x000000160c70723c */ /* 0x000fe600000018ff */
[----:B------:R-:W-:Y:S01]  /*fc60*/  LEA.HI.X R11, R0, c[0x0][0x1fc], R6, 0x1, P0 ;  /* 0x00007f00000b7a11 */ /* 0x000fe200000f0c06 */
[----:B------:R-:W-:Y:S01]  /*fc70*/  IMAD.IADD R0, R158, 0x1, -R48 ;  /* 0x000000019e007824 */ /* 0x000fe200078e0a30 */
[----:B------:R-:W-:-:S02]  /*fc80*/  IADD3 R8, P1, R24, R10, RZ ;  /* 0x0000000a18087210 */ /* 0x000fc40007f3e0ff */
[C---:B------:R-:W-:Y:S01]  /*fc90*/  IADD3 R5, P0, R24.reuse, 0x80, RZ ;  /* 0x0000008018057810 */ /* 0x040fe20007f1e0ff */
[C---:B------:R-:W-:Y:S01]  /*fca0*/  HMMA.16816.F32 R120, R12.reuse, R20, RZ ;  /* 0x000000140c78723c */ /* 0x040fe200000018ff */
[----:B------:R-:W-:Y:S01]  /*fcb0*/  IADD3 R22, P5, P2, R24, 0x80, R10 ;  /* 0x0000008018167810 */ /* 0x000fe20007abe00a */
[--C-:B------:R-:W-:Y:S01]  /*fcc0*/  IMAD.X R9, R50, 0x1, R11.reuse, P1 ;  /* 0x0000000132097824 */ /* 0x100fe200008e060b */
[----:B------:R-:W-:Y:S01]  /*fcd0*/  ISETP.LT.OR P6, PT, R0, 0x1, P4 ;  /* 0x000000010000780c */ /* 0x000fe200027c1670 */
[----:B------:R-:W-:Y:S01]  /*fce0*/  IMAD.X R2, RZ, RZ, R50, P0 ;  /* 0x000000ffff027224 */ /* 0x000fe200000e0632 */
[----:B------:R-:W-:Y:S02]  /*fcf0*/  IADD3.X R23, R50, RZ, R11, P5, P2 ;  /* 0x000000ff32177210 */ /* 0x000fe40002fe440b */
[----:B------:R-:W-:Y:S01]  /*fd00*/  IADD3 R20, P1, R5, R8, RZ ;  /* 0x0000000805147210 */ /* 0x000fe20007f3e0ff */
[----:B------:R-:W-:Y:S01]  /*fd10*/  HMMA.16816.F32 R96, R12, R16, RZ ;  /* 0x000000100c60723c */ /* 0x000fe200000018ff */
[----:B------:R-:W-:-:S02]  /*fd20*/  IADD3 R6, P0, R8, R24, RZ ;  /* 0x0000001808067210 */ /* 0x000fc40007f1e0ff */
[----:B------:R-:W-:Y:S01]  /*fd30*/  ISETP.LT.OR P5, PT, R0, 0x1, P3 ;  /* 0x000000010000780c */ /* 0x000fe20001fa1670 */
[----:B------:R-:W-:Y:S01]  /*fd40*/  IMAD.X R21, R2, 0x1, R9, P1 ;  /* 0x0000000102157824 */ /* 0x000fe200008e0609 */
[C---:B------:R-:W-:Y:S01]  /*fd50*/  ISETP.LT.OR P2, PT, R0.reuse, 0x11, P4 ;  /* 0x000000110000780c */ /* 0x040fe20002741670 */
[----:B------:R-:W-:Y:S01]  /*fd60*/  IMAD.X R7, R9, 0x1, R50, P0 ;  /* 0x0000000109077824 */ /* 0x000fe200000e0632 */
[----:B------:R-:W-:Y:S01]  /*fd70*/  ISETP.LT.OR P1, PT, R0, 0x11, P3 ;  /* 0x000000110000780c */ /* 0x000fe20001f21670 */
[C---:B------:R-:W-:Y:S01]  /*fd80*/  HMMA.16816.F32 R108, R12.reuse, R18, RZ ;  /* 0x000000120c6c723c */ /* 0x040fe200000018ff */
[----:B------:R-:W1:Y:S07]  /*fd90*/  LDSM.16.M88.4 R16, [R236+0xa100] ;  /* 0x00a10000ec10783b */ /* 0x000e6e0000000200 */
[C---:B------:R-:W-:Y:S07]  /*fda0*/  HMMA.16816.F32 R116, R12.reuse, R26, RZ ;  /* 0x0000001a0c74723c */ /* 0x040fee00000018ff */
[----:B------:R-:W-:Y:S01]  /*fdb0*/  IADD3 R26, P0, R5, R6, RZ ;  /* 0x00000006051a7210 */ /* 0x000fe20007f1e0ff */
[----:B------:R-:W-:Y:S04]  /*fdc0*/  HMMA.16816.F32 R84, R12, R28, RZ ;  /* 0x0000001c0c54723c */ /* 0x000fe800000018ff */
[----:B------:R-:W-:Y:S01]  /*fdd0*/  IMAD.X R27, R2, 0x1, R7, P0 ;  /* 0x00000001021b7824 */ /* 0x000fe200000e0607 */
[----:B------:R-:W-:-:S03]  /*fde0*/  IADD3 R24, P0, R6, R24, RZ ;  /* 0x0000001806187210 */ /* 0x000fc60007f1e0ff */
[----:B------:R-:W-:Y:S01]  /*fdf0*/  HMMA.16816.F32 R80, R12, R30, RZ ;  /* 0x0000001e0c50723c */ /* 0x000fe200000018ff */
[----:B------:R-:W2:Y:S01]  /*fe00*/  LDSM.16.M88.4 R12, [R236+0x8100] ;  /* 0x00810000ec0c783b */ /* 0x000ea20000000200 */
[----:B------:R-:W-:Y:S01]  /*fe10*/  IMAD.X R25, R7, 0x1, R50, P0 ;  /* 0x0000000107197824 */ /* 0x000fe200000e0632 */
[----:B------:R-:W-:Y:S02]  /*fe20*/  LOP3.LUT P0, RZ, R49, 0x4, RZ, 0xc0, !PT ;  /* 0x0000000431ff7812 */ /* 0x000fe4000780c0ff */
[----:B------:R-:W3:Y:S04]  /*fe30*/  LDSM.16.M88.4 R28, [R238+0x1800] ;  /* 0x00180000ee1c783b */ /* 0x000ee80000000200 */
[----:B------:R-:W-:Y:S01]  /*fe40*/  @!PT LDS RZ, [RZ] ;  /* 0x00000000fffff984 */ /* 0x000fe20000000800 */
[----:B------:R-:W-:Y:S01]  /*fe50*/  @!PT LDS RZ, [RZ] ;  /* 0x00000000fffff984 */ /* 0x000fe20000000800 */
[----:B------:R-:W-:Y:S01]  /*fe60*/  @!PT LDS RZ, [RZ] ;  /* 0x00000000fffff984 */ /* 0x000fe20000000800 */
[----:B------:R4:W-:Y:S01]  /*fe70*/  LDGSTS.E.BYPASS.LTC128B.128 [R247+0x100], [R10.64], !P6 ;  /* 0x001000000af77fae */ /* 0x0009e2000f101d48 */
[----:B------:R-:W-:-:S03]  /*fe80*/  ISETP.LT.OR P6, PT, R0, 0x21, P4 ;  /* 0x000000210000780c */ /* 0x000fc600027c1670 */
[----:B------:R4:W-:Y:S01]  /*fe90*/  LDGSTS.E.BYPASS.LTC128B.128 [R247+0x2100], [R10.64+0x80], !P5 ;  /* 0x021000800af77fae */ /* 0x0009e2000e901d48 */
[----:B------:R-:W-:-:S03]  /*fea0*/  ISETP.LT.OR P5, PT, R0, 0x21, P3 ;  /* 0x000000210000780c */ /* 0x000fc60001fa1670 */
[----:B------:R4:W-:Y:S01]  /*feb0*/  LDGSTS.E.BYPASS.LTC128B.128 [R247+0x900], [R8.64], !P2 ;  /* 0x0090000008f77fae */ /* 0x0009e2000d101d48 */
[C---:B------:R-:W-:Y:S01]  /*fec0*/  ISETP.LT.OR P2, PT, R0.reuse, 0x31, P4 ;  /* 0x000000310000780c */ /* 0x040fe20002741670 */
[C---:B-1----:R-:W-:Y:S02]  /*fed0*/  HMMA.16816.F32 R100, R16.reuse, R42, R72 ;  /* 0x0000002a1064723c */ /* 0x042fe40000001848 */
[----:B------:R1:W-:Y:S01]  /*fee0*/  LDGSTS.E.BYPASS.LTC128B.128 [R247+0x2900], [R22.64], !P1 ;  /* 0x0290000016f77fae */ /* 0x0003e2000c901d48 */
[----:B------:R-:W-:Y:S01]  /*fef0*/  ISETP.LT.OR P1, PT, R0, 0x31, P3 ;  /* 0x000000310000780c */ /* 0x000fe20001f21670 */
[----:B------:R-:W-:Y:S02]  /*ff00*/  IMAD.MOV.U32 R0, RZ, RZ, 0x40 ;  /* 0x00000040ff007424 */ /* 0x000fe400078e00ff */
[----:B------:R1:W-:Y:S01]  /*ff10*/  LDGSTS.E.BYPASS.LTC128B.128 [R247+0x1100], [R6.64], !P6 ;  /* 0x0110000006f77fae */ /* 0x0003e2000f101d48 */
[----:B------:R-:W-:Y:S01]  /*ff20*/  ISETP.GE.AND P6, PT, R205, 0x41, PT ;  /* 0x00000041cd00780c */ /* 0x000fe20003fc6270 */
[C---:B------:R-:W-:Y:S01]  /*ff30*/  HMMA.16816.F32 R72, R16.reuse, R34, R92 ;  /* 0x000000221048723c */ /* 0x040fe2000000185c */
[----:B------:R-:W-:Y:S01]  /*ff40*/  SEL R0, R0, 0xffffffc0, !P0 ;  /* 0xffffffc000007807 */ /* 0x000fe20004000000 */
[----:B------:R1:W-:Y:S04]  /*ff50*/  LDGSTS.E.BYPASS.LTC128B.128 [R247+0x3100], [R20.64], !P5 ;  /* 0x0310000014f77fae */ /* 0x0003e8000e901d48 */
[----:B------:R-:W-:Y:S01]  /*ff60*/  IMAD.IADD R233, R171, 0x1, R0 ;  /* 0x00000001abe97824 */ /* 0x000fe200078e0200 */
[----:B------:R3:W-:Y:S01]  /*ff70*/  LDGSTS.E.BYPASS.LTC128B.128 [R247+0x1900], [R24.64], !P2 ;  /* 0x0190000018f77fae */ /* 0x0007e2000d101d48 */
[----:B------:R-:W-:Y:S01]  /*ff80*/  HMMA.16816.F32 R76, R16, R38, R76 ;  /* 0x00000026104c723c */ /* 0x000fe2000000184c */
[----:B------:R-:W-:Y:S01]  /*ff90*/  IMAD.IADD R232, R0, 0x1, R238 ;  /* 0x0000000100e87824 */ /* 0x000fe200078e02ee */
[----:B------:R-:W-:Y:S01]  /*ffa0*/  LOP3.LUT R0, R157, R156, RZ, 0xfc, !PT ;  /* 0x0000009c9d007212 */ /* 0x000fe200078efcff */
[----:B------:R3:W-:Y:S04]  /*ffb0*/  LDGSTS.E.BYPASS.LTC128B.128 [R247+0x3900], [R26.64], !P1 ;  /* 0x039000001af77fae */ /* 0x0007e8000c901d48 */
[----:B------:R-:W-:Y:S01]  /*ffc0*/  LDSM.16.M88.4 R52, [R233+0x4900] ;  /* 0x00490000e934783b */ /* 0x000fe20000000200 */
[-C--:B--2---:R-:W-:Y:S03]  /*ffd0*/  HMMA.16816.F32 R132, R12, R36.reuse, R96 ;  /* 0x000000240c84723c */ /* 0x084fe60000001860 */
[----:B------:R-:W-:Y:S04]  /*ffe0*/  LDSM.16.M88.4 R56, [R233+0x4100] ;  /* 0x00410000e938783b */ /* 0x000fe80000000200 */
[----:B------:R-:W-:Y:S01]  /*fff0*/  LDSM.16.M88.4 R48, [R233+0x5100] ;  /* 0x00510000e930783b */ /* 0x000fe20000000200 */
[----:B----4-:R-:W-:Y:S03]  /*10000*/  HMMA.16816.F32 R8, R16, R36, R44 ;  /* 0x000000241008723c */ /* 0x010fe6000000182c */
[----:B------:R-:W-:Y:S04]  /*10010*/  LDSM.16.M88.4 R44, [R233+0x5900] ;  /* 0x00590000e92c783b */ /* 0x000fe80000000200 */
[----:B-1----:R-:W1:Y:S01]  /*10020*/  LDSM.16.M88.4 R20, [R235+0xa100] ;  /* 0x00a10000eb14783b */ /* 0x002e620000000200 */
[C---:B------:R-:W-:Y:S03]  /*10030*/  HMMA.16816.F32 R92, R12.reuse, R42, R112 ;  /* 0x0000002a0c5c723c */ /* 0x040fe60000001870 */
[----:B------:R-:W0:Y:S04]  /*10040*/  LDGDEPBAR ;  /* 0x00000000000079af */ /* 0x000e280000000000 */
[----:B---3--:R-:W-:Y:S01]  /*10050*/  LDSM.16.M88.4 R24, [R232+0x1000] ;  /* 0x00100000e818783b */ /* 0x008fe20000000200 */
[C---:B------:R-:W-:Y:S08]  /*10060*/  HMMA.16816.F32 R120, R12.reuse, R40, R120 ;  /* 0x000000280c78723c */ /* 0x040ff00000001878 */
[C---:B------:R-:W-:Y:S08]  /*10070*/  HMMA.16816.F32 R136, R12.reuse, R32, R88 ;  /* 0x000000200c88723c */ /* 0x040ff00000001858 */
[C---:B------:R-:W-:Y:S08]  /*10080*/  HMMA.16816.F32 R140, R12.reuse, R28, R84 ;  /* 0x0000001c0c8c723c */ /* 0x040ff00000001854 */
[C---:B------:R-:W-:Y:S08]  /*10090*/  HMMA.16816.F32 R36, R12.reuse, R38, R108 ;  /* 0x000000260c24723c */ /* 0x040ff0000000186c */
[C---:B------:R-:W-:Y:S08]  /*100a0*/  HMMA.16816.F32 R116, R12.reuse, R34, R116 ;  /* 0x000000220c74723c */ /* 0x040ff00000001874 */
[----:B------:R-:W-:Y:S01]  /*100b0*/  HMMA.16816.F32 R112, R12, R30, R80 ;  /* 0x0000001e0c70723c */ /* 0x000fe20000001850 */
[----:B------:R-:W2:Y:S07]  /*100c0*/  LDSM.16.M88.4 R12, [R235+0x8100] ;  /* 0x00810000eb0c783b */ /* 0x000eae0000000200 */
[C---:B------:R-:W-:Y:S01]  /*100d0*/  HMMA.16816.F32 R60, R16.reuse, R40, R60 ;  /* 0x00000028103c723c */ /* 0x040fe2000000183c */
[----:B------:R-:W-:Y:S07]  /*100e0*/  LDSM.16.M88.4 R40, [R232+0x1800] ;  /* 0x00180000e828783b */ /* 0x000fee0000000200 */
[C---:B------:R-:W-:Y:S01]  /*100f0*/  HMMA.16816.F32 R64, R16.reuse, R32, R64 ;  /* 0x000000201040723c */ /* 0x040fe20000001840 */
[----:B------:R-:W-:Y:S07]  /*10100*/  LDSM.16.M88.4 R32, [R232] ;  /* 0x00000000e820783b */ /* 0x000fee0000000200 */
[C---:B------:R-:W-:Y:S08]  /*10110*/  HMMA.16816.F32 R68, R16.reuse, R28, R68 ;  /* 0x0000001c1044723c */ /* 0x040ff00000001844 */
[----:B------:R-:W-:Y:S01]  /*10120*/  HMMA.16816.F32 R104, R16, R30, R104 ;  /* 0x0000001e1068723c */ /* 0x000fe20000001868 */
[----:B------:R-:W-:Y:S04]  /*10130*/  LDSM.16.M88.4 R28, [R232+0x800] ;  /* 0x00080000e81c783b */ /* 0x000fe80000000200 */
[----:B------:R-:W-:Y:S03]  /*10140*/  LDSM.16.M88.4 R16, [R237+0x8100] ;  /* 0x00810000ed10783b */ /* 0x000fe60000000200 */
[C---:B-1----:R-:W-:Y:S01]  /*10150*/  HMMA.16816.F32 R124, R20.reuse, R52, R8 ;  /* 0x00000034147c723c */ /* 0x042fe20000001808 */
[----:B------:R-:W1:Y:S07]  /*10160*/  LDSM.16.M88.4 R8, [R237+0xa100] ;  /* 0x00a10000ed08783b */ /* 0x000e6e0000000200 */
[C---:B------:R-:W-:Y:S08]  /*10170*/  HMMA.16816.F32 R108, R20.reuse, R56, R60 ;  /* 0x00000038146c723c */ /* 0x040ff0000000183c */
[C---:B------:R-:W-:Y:S08]  /*10180*/  HMMA.16816.F32 R128, R20.reuse, R48, R64 ;  /* 0x000000301480723c */ /* 0x040ff00000001840 */
        /* <DEDUP_REMOVED lines=16> */
[C---:B-1----:R-:W-:Y:S08]  /*10290*/  HMMA.16816.F32 R76, R8.reuse, R32, R108 ;  /* 0x00000020084c723c */ /* 0x042ff0000000186c */
[C---:B------:R-:W-:Y:S08]  /*102a0*/  HMMA.16816.F32 R104, R8.reuse, R28, R124 ;  /* 0x0000001c0868723c */ /* 0x040ff0000000187c */
[C---:B------:R-:W-:Y:S08]  /*102b0*/  HMMA.16816.F32 R92, R8.reuse, R30, R88 ;  /* 0x0000001e085c723c */ /* 0x040ff00000001858 */
[C---:B------:R-:W-:Y:S08]  /*102c0*/  HMMA.16816.F32 R144, R8.reuse, R24, R128 ;  /* 0x000000180890723c */ /* 0x040ff00000001880 */
[----:B------:R-:W-:Y:S08]  /*102d0*/  HMMA.16816.F32 R136, R8, R40, R96 ;  /* 0x000000280888723c */ /* 0x000ff00000001860 */
[C---:B------:R-:W-:Y:S08]  /*102e0*/  HMMA.16816.F32 R128, R16.reuse, R32, R84 ;  /* 0x000000201080723c */ /* 0x040ff00000001854 */
[C---:B------:R-:W-:Y:S08]  /*102f0*/  HMMA.16816.F32 R124, R16.reuse, R34, R80 ;  /* 0x00000022107c723c */ /* 0x040ff00000001850 */
[C---:B------:R-:W-:Y:S08]  /*10300*/  HMMA.16816.F32 R120, R16.reuse, R28, R68 ;  /* 0x0000001c1078723c */ /* 0x040ff00000001844 */
[C---:B------:R-:W-:Y:S01]  /*10310*/  HMMA.16816.F32 R116, R16.reuse, R30, R64 ;  /* 0x0000001e1074723c */ /* 0x040fe20000001840 */
[----:B------:R-:W-:Y:S07]  /*10320*/  LDSM.16.M88.4 R28, [R238+0x2800] ;  /* 0x00280000ee1c783b */ /* 0x000fee0000000200 */
[C---:B------:R-:W-:Y:S01]  /*10330*/  HMMA.16816.F32 R112, R16.reuse, R24, R56 ;  /* 0x000000181070723c */ /* 0x040fe20000001838 */
[----:B------:R-:W-:Y:S07]  /*10340*/  LDSM.16.M88.4 R56, [R238+0x3800] ;  /* 0x00380000ee38783b */ /* 0x000fee0000000200 */
[C---:B------:R-:W-:Y:S01]  /*10350*/  HMMA.16816.F32 R88, R16.reuse, R26, R48 ;  /* 0x0000001a1058723c */ /* 0x040fe20000001830 */
[----:B------:R-:W-:Y:S07]  /*10360*/  LDSM.16.M88.4 R48, [R238+0x3000] ;  /* 0x00300000ee30783b */ /* 0x000fee0000000200 */
[C---:B------:R-:W-:Y:S01]  /*10370*/  HMMA.16816.F32 R108, R16.reuse, R40, R36 ;  /* 0x00000028106c723c */ /* 0x040fe20000001824 */
[----:B------:R-:W-:Y:S07]  /*10380*/  LDSM.16.M88.4 R36, [R171+0x7100] ;  /* 0x00710000ab24783b */ /* 0x000fee0000000200 */
[----:B------:R-:W-:Y:S01]  /*10390*/  HMMA.16816.F32 R96, R16, R42, R20 ;  /* 0x0000002a1060723c */ /* 0x000fe20000001814 */
[----:B------:R-:W1:Y:S04]  /*103a0*/  LDSM.16.M88.4 R16, [R234+0xc100] ;  /* 0x00c10000ea10783b */ /* 0x000e680000000200 */
[----:B------:R-:W3:Y:S03]  /*103b0*/  LDSM.16.M88.4 R20, [R171+0x7900] ;  /* 0x00790000ab14783b */ /* 0x000ee60000000200 */
[C---:B------:R-:W-:Y:S01]  /*103c0*/  HMMA.16816.F32 R140, R8.reuse, R26, R72 ;  /* 0x0000001a088c723c */ /* 0x040fe20000001848 */
[----:B------:R-:W4:Y:S07]  /*103d0*/  LDSM.16.M88.4 R24, [R236+0xc100] ;  /* 0x00c10000ec18783b */ /* 0x000f2e0000000200 */
[C---:B------:R-:W-:Y:S01]  /*103e0*/  HMMA.16816.F32 R100, R8.reuse, R34, R100 ;  /* 0x000000220864723c */ /* 0x040fe20000001864 */
[----:B------:R-:W-:Y:S07]  /*103f0*/  LDSM.16.M88.4 R32, [R238+0x2000] ;  /* 0x00200000ee20783b */ /* 0x000fee0000000200 */
[----:B------:R-:W-:Y:S01]  /*10400*/  HMMA.16816.F32 R132, R8, R42, R60 ;  /* 0x0000002a0884723c */ /* 0x000fe2000000183c */
[----:B------:R-:W3:Y:S07]  /*10410*/  LDSM.16.M88.4 R8, [R236+0xe100] ;  /* 0x00e10000ec08783b */ /* 0x000eee0000000200 */
        /* <DEDUP_REMOVED lines=24> */
[C---:B------:R-:W-:Y:S08]  /*105a0*/  HMMA.16816.F32 R144, R8.reuse, R30, R60 ;  /* 0x0000001e0890723c */ /* 0x040ff0000000183c */
        /* <DEDUP_REMOVED lines=11> */
[----:B------:R-:W-:Y:S07]  /*10660*/  LDSM.16.M88.4 R8, [R239+0xe100] ;  /* 0x00e10000ef08783b */ /* 0x000fee0000000200 */
[C---:B------:R-:W-:Y:S01]  /*10670*/  HMMA.16816.F32 R112, R24.reuse, R48, R12 ;  /* 0x000000301870723c */ /* 0x040fe2000000180c */
[----:B------:R-:W-:Y:S07]  /*10680*/  LDSM.16.M88.4 R12, [R237+0xc100] ;  /* 0x00c10000ed0c783b */ /* 0x000fee0000000200 */
[C---:B------:R-:W-:Y:S01]  /*10690*/  HMMA.16816.F32 R72, R24.reuse, R50, R88 ;  /* 0x000000321848723c */ /* 0x040fe20000001858 */
[----:B------:R-:W4:Y:S07]  /*106a0*/  LDSM.16.M88.4 R48, [R232+0x2000] ;  /* 0x00200000e830783b */ /* 0x000f2e0000000200 */
        /* <DEDUP_REMOVED lines=24> */
[----:B------:R-:W-:Y:S08]  /*10830*/  HMMA.16816.F32 R68, R8, R26, R64 ;  /* 0x0000001a0844723c */ /* 0x000ff00000001840 */
[C---:B------:R-:W-:Y:S08]  /*10840*/  HMMA.16816.F32 R60, R12.reuse, R48, R60 ;  /* 0x000000300c3c723c */ /* 0x040ff0000000183c */
[C---:B------:R-:W-:Y:S08]  /*10850*/  HMMA.16816.F32 R56, R12.reuse, R50, R56 ;  /* 0x000000320c38723c */ /* 0x040ff00000001838 */
[C---:B------:R-:W-:Y:S08]  /*10860*/  HMMA.16816.F32 R52, R12.reuse, R32, R52 ;  /* 0x000000200c34723c */ /* 0x040ff00000001834 */
[----:B------:R-:W-:Y:S08]  /*10870*/  HMMA.16816.F32 R44, R12, R34, R44 ;  /* 0x000000220c2c723c */ /* 0x000ff0000000182c */
[C---:B------:R-:W-:Y:S08]  /*10880*/  HMMA.16816.F32 R88, R8.reuse, R28, R88 ;  /* 0x0000001c0858723c */ /* 0x040ff00000001858 */
[C---:B------:R-:W-:Y:S08]  /*10890*/  HMMA.16816.F32 R84, R8.reuse, R30, R84 ;  /* 0x0000001e0854723c */ /* 0x040ff00000001854 */
[----:B------:R-:W-:Y:S08]  /*108a0*/  HMMA.16816.F32 R80, R8, R24, R80 ;  /* 0x000000180850723c */ /* 0x000ff00000001850 */
[C---:B------:R-:W-:Y:S08]  /*108b0*/  HMMA.16816.F32 R48, R12.reuse, R28, R108 ;  /* 0x0000001c0c30723c */ /* 0x040ff0000000186c */
[C---:B------:R-:W-:Y:S08]  /*108c0*/  HMMA.16816.F32 R40, R12.reuse, R30, R40 ;  /* 0x0000001e0c28723c */ /* 0x040ff00000001828 */
[C---:B------:R-:W-:Y:S07]  /*108d0*/  HMMA.16816.F32 R64, R12.reuse, R24, R20 ;  /* 0x000000180c40723c */ /* 0x040fee0000001814 */
[----:B------:R-:W-:Y:S01]  /*108e0*/  P2R R21, PR, RZ, 0x40 ;  /* 0x00000040ff157803 */ /* 0x000fe20000000000 */
        /* <DEDUP_REMOVED lines=38> */
.L_x_2661:
[----:B------:R-:W-:Y:S01]  /*10b50*/  LOP3.LUT R2, R159, 0xffffffe0, RZ, 0xc0, !PT ;  /* 0xffffffe09f027812 */ /* 0x000fe200078ec0ff */
[----:B------:R-:W-:Y:S01]  /*10b60*/  STL [R1+0x9c], R247 ;  /* 0x00009cf701007387 */ /* 0x000fe20000100800 */
[----:B------:R-:W-:-:S03]  /*10b70*/  SHF.L.U32 R228, R0, 0x1, RZ ;  /* 0x0000000100e47819 */ /* 0x000fc600000006ff */
[----:B------:R-:W-:Y:S01]  /*10b80*/  IMAD.IADD R2, R213, 0x1, -R2 ;  /* 0x00000001d5027824 */ /* 0x000fe200078e0a02 */
[----:B------:R-:W-:Y:S01]  /*10b90*/  STL [R1+0x98], R246 ;  /* 0x000098f601007387 */ /* 0x000fe20000100800 */
[--C-:B------:R-:W-:Y:S02]  /*10ba0*/  IMAD R229, R4, 0x2, R228.reuse ;  /* 0x0000000204e57824 */ /* 0x100fe400078e02e4 */
[C---:B------:R-:W-:Y:S01]  /*10bb0*/  IMAD R231, R3.reuse, 0x2, R228 ;  /* 0x0000000203e77824 */ /* 0x040fe200078e02e4 */
[----:B------:R-:W-:Y:S01]  /*10bc0*/  SHF.R.S32.HI R5, RZ, 0x1f, R2 ;  /* 0x0000001fff057819 */ /* 0x000fe20000011402 */
[----:B------:R-:W-:Y:S01]  /*10bd0*/  STL [R1+0x94], R245 ;  /* 0x000094f501007387 */ /* 0x000fe20000100800 */
[----:B------:R-:W-:Y:S02]  /*10be0*/  LEA R230, R3, R229, 0x1 ;  /* 0x000000e503e67211 */ /* 0x000fe400078e08ff */
[----:B------:R-:W-:Y:S01]  /*10bf0*/  LEA.HI R5, R5, R2, RZ, 0x2 ;  /* 0x0000000205057211 */ /* 0x000fe200078f10ff */
[----:B------:R1:W-:Y:S03]  /*10c00*/  STL [R1+0x90], R244 ;  /* 0x000090f401007387 */ /* 0x0003e60000100800 */
[----:B------:R-:W-:Y:S01]  /*10c10*/  LOP3.LUT R5, R5, 0x7ffffffc, RZ, 0xc0, !PT ;  /* 0x7ffffffc05057812 */ /* 0x000fe200078ec0ff */
[----:B------:R2:W-:Y:S04]  /*10c20*/  STL [R1+0x8c], R243 ;  /* 0x00008cf301007387 */ /* 0x0005e80000100800 */
[----:B------:R-:W-:Y:S01]  /*10c30*/  IMAD.IADD R2, R2, 0x1, -R5 ;  /* 0x0000000102027824 */ /* 0x000fe200078e0a05 */
[----:B------:R-:W-:Y:S03]  /*10c40*/  STL [R1+0x88], R242 ;  /* 0x000088f201007387 */ /* 0x000fe60000100800 */
[----:B------:R-:W-:Y:S01]  /*10c50*/  IMAD R2, R2, -0x2, R158 ;  /* 0xfffffffe02027824 */ /* 0x000fe200078e029e */
[----:B------:R4:W-:Y:S04]  /*10c60*/  STL [R1+0x84], R241 ;  /* 0x000084f101007387 */ /* 0x0009e80000100800 */
[C---:B------:R-:W-:Y:S01]  /*10c70*/  ISETP.GT.AND P1, PT, R2.reuse, RZ, PT ;  /* 0x000000ff0200720c */ /* 0x040fe20003f24270 */
[----:B------:R-:W-:Y:S01]  /*10c80*/  STL [R1+0x80], R240 ;  /* 0x000080f001007387 */ /* 0x000fe20000100800 */
[----:B------:R-:W-:-:S02]  /*10c90*/  ISETP.GT.AND P0, PT, R2, 0x1, PT ;  /* 0x000000010200780c */ /* 0x000fc40003f04270 */
[----:B------:R-:W-:Y:S01]  /*10ca0*/  ISETP.GT.AND P5, PT, R2, 0x8, PT ;  /* 0x000000080200780c */ /* 0x000fe20003fa4270 */
[----:B------:R-:W-:Y:S01]  /*10cb0*/  STL [R1+0x7c], R239 ;  /* 0x00007cef01007387 */ /* 0x000fe20000100800 */
[----:B---3--:R-:W-:Y:S02]  /*10cc0*/  FSEL R6, R60, -INF , P1 ;  /* 0xff8000003c067808 */ /* 0x008fe40000800000 */
        /* <DEDUP_REMOVED lines=70> */
[----:B------:R-:W-:Y:S01]  /*11130*/  ISETP.GT.AND P5, PT, R2, 0x31, PT ;  /* 0x000000310200780c */ /* 0x000fe20003fa4270 */
[----:B------:R-:W-:Y:S01]  /*11140*/  LDSM.16.MT88.4 R56, [R229+0x2100] ;  /* 0x00210000e538783b */ /* 0x000fe20000004200 */
        /* <DEDUP_REMOVED lines=18> */
[----:B------:R-:W-:Y:S02]  /*11270*/  FMNMX.FTZ R2, R207, R2, !PT ;  /* 0x00000002cf027209 */ /* 0x000fe40007810000 */
[----:B------:R-:W-:Y:S02]  /*11280*/  FSEL R162, R85, -INF , P2 ;  /* 0xff80000055a27808 */ /* 0x000fe40001000000 */
[----:B------:R-:W-:Y:S01]  /*11290*/  FSEL R156, R43, -INF , P2 ;  /* 0xff8000002b9c7808 */ /* 0x000fe20001000000 */
[----:B------:R-:W3:Y:S01]  /*112a0*/  SHFL.BFLY PT, R5, R2, 0x2, 0x1f ;  /* 0x0c401f0002057f89 */ /* 0x000ee200000e0000 */
[----:B------:R-:W-:Y:S02]  /*112b0*/  FSEL R7, R66, -INF , P6 ;  /* 0xff80000042077808 */ /* 0x000fe40003000000 */
[----:B-1----:R-:W-:Y:S01]  /*112c0*/  FSEL R244, R34, -INF , P1 ;  /* 0xff80000022f47808 */ /* 0x002fe20000800000 */
[----:B------:R-:W-:Y:S01]  /*112d0*/  LDSM.16.MT88.4 R40, [R228+0x100] ;  /* 0x00010000e428783b */ /* 0x000fe20000004200 */
[----:B------:R-:W-:-:S02]  /*112e0*/  FSEL R247, R35, -INF , P0 ;  /* 0xff80000023f77808 */ /* 0x000fc40000000000 */
[----:B------:R-:W-:Y:S01]  /*112f0*/  FSEL R246, R80, -INF , P6 ;  /* 0xff80000050f67808 */ /* 0x000fe20003000000 */
[----:B------:R-:W-:Y:S01]  /*11300*/  LDSM.16.MT88.4 R32, [R230+0x2100] ;  /* 0x00210000e620783b */ /* 0x000fe20000004200 */
[----:B--2---:R-:W-:Y:S02]  /*11310*/  FSEL R243, R81, -INF , P5 ;  /* 0xff80000051f37808 */ /* 0x004fe40002800000 */
[----:B----4-:R-:W-:Y:S01]  /*11320*/  FSEL R241, R68, -INF , P1 ;  /* 0xff80000044f17808 */ /* 0x010fe20000800000 */
[----:B------:R-:W-:Y:S01]  /*11330*/  LDSM.16.MT88.4 R84, [R231+0x2900] ;  /* 0x00290000e754783b */ /* 0x000fe20000004200 */
[----:B------:R-:W-:Y:S02]  /*11340*/  FSEL R252, R69, -INF , P0 ;  /* 0xff80000045fc7808 */ /* 0x000fe40000000000 */
[----:B------:R-:W-:Y:S02]  /*11350*/  FSEL R250, R82, -INF , P6 ;  /* 0xff80000052fa7808 */ /* 0x000fe40003000000 */
[----:B------:R-:W-:-:S02]  /*11360*/  FSEL R249, R83, -INF , P5 ;  /* 0xff80000053f97808 */ /* 0x000fc40002800000 */
[----:B------:R-:W-:Y:S01]  /*11370*/  FSEL R203, R70, -INF , P1 ;  /* 0xff80000046cb7808 */ /* 0x000fe20000800000 */
[----:B------:R-:W-:Y:S01]  /*11380*/  LDSM.16.MT88.4 R80, [R230+0x2900] ;  /* 0x00290000e650783b */ /* 0x000fe20000004200 */
[----:B------:R-:W-:Y:S02]  /*11390*/  FSEL R202, R71, -INF , P0 ;  /* 0xff80000047ca7808 */ /* 0x000fe40000000000 */
[----:B---3--:R-:W-:Y:S01]  /*113a0*/  FMNMX.FTZ R2, R2, R5, !PT ;  /* 0x0000000502027209 */ /* 0x008fe20007810000 */
[----:B------:R-:W-:Y:S04]  /*113b0*/  LDSM.16.MT88.4 R68, [R228+0x2100] ;  /* 0x00210000e444783b */ /* 0x000fe80000004200 */
[----:B------:R-:W1:Y:S02]  /*113c0*/  SHFL.BFLY PT, R5, R2, 0x1, 0x1f ;  /* 0x0c201f0002057f89 */ /* 0x000e6400000e0000 */
[----:B-1----:R-:W-:-:S02]  /*113d0*/  FMNMX.FTZ R168, R2, R5, !PT ;  /* 0x0000000502a87209 */ /* 0x002fc40007810000 */
[----:B------:R-:W-:Y:S02]  /*113e0*/  FMNMX.FTZ R5, R26, R27, !PT ;  /* 0x0000001b1a057209 */ /* 0x000fe40007810000 */
[C---:B------:R-:W-:Y:S01]  /*113f0*/  FSETP.NEU.FTZ.AND P2, PT, R168.reuse, -INF , PT ;  /* 0xff800000a800780b */ /* 0x040fe20003f5d000 */
[----:B------:R-:W-:Y:S01]  /*11400*/  FMUL.FTZ R2, R168, c[0x0][0x2d0] ;  /* 0x0000b400a8027a20 */ /* 0x000fe20000410000 */
[----:B------:R1:W-:Y:S01]  /*11410*/  STL [R1+0xa0], R168 ;  /* 0x0000a0a801007387 */ /* 0x0003e20000100800 */
[----:B------:R-:W-:-:S03]  /*11420*/  FMNMX.FTZ R5, R28, R5, !PT ;  /* 0x000000051c057209 */ /* 0x000fc60007810000 */
[----:B------:R-:W-:Y:S01]  /*11430*/  FSEL R22, R2, RZ, P2 ;  /* 0x000000ff02167208 */ /* 0x000fe20001000000 */
[----:B------:R-:W-:Y:S01]  /*11440*/  STL [R1], R7 ;  /* 0x0000000701007387 */ /* 0x000fe20000100800 */
[----:B------:R-:W-:Y:S02]  /*11450*/  FMNMX.FTZ R2, R16, R17, !PT ;  /* 0x0000001110027209 */ /* 0x000fe40007810000 */
[----:B------:R-:W-:Y:S01]  /*11460*/  FMNMX.FTZ R5, R29, R5, !PT ;  /* 0x000000051d057209 */ /* 0x000fe20007810000 */
[----:B------:R-:W-:Y:S01]  /*11470*/  FFMA.FTZ R6, R6, c[0x0][0x2d0], -R22 ;  /* 0x0000b40006067a23 */ /* 0x000fe20000010816 */
[----:B------:R-:W-:Y:S01]  /*11480*/  FMNMX.FTZ R2, R18, R2, !PT ;  /* 0x0000000212027209 */ /* 0x000fe20007810000 */
[----:B------:R-:W-:Y:S01]  /*11490*/  STL [R1+0xa4], R244 ;  /* 0x0000a4f401007387 */ /* 0x000fe20000100800 */
[----:B------:R-:W-:Y:S01]  /*114a0*/  FMNMX.FTZ R5, R38, R5, !PT ;  /* 0x0000000526057209 */ /* 0x000fe20007810000 */
[----:B------:R2:W-:Y:S01]  /*114b0*/  MUFU.EX2 R238, R6 ;  /* 0x0000000600ee7308 */ /* 0x0005e20000000800 */
[----:B------:R-:W-:-:S02]  /*114c0*/  FMNMX.FTZ R2, R19, R2, !PT ;  /* 0x0000000213027209 */ /* 0x000fc40007810000 */
[----:B------:R-:W-:Y:S02]  /*114d0*/  FMNMX.FTZ R5, R39, R5, !PT ;  /* 0x0000000527057209 */ /* 0x000fe40007810000 */
[----:B------:R-:W-:Y:S02]  /*114e0*/  FMNMX.FTZ R2, R20, R2, !PT ;  /* 0x0000000214027209 */ /* 0x000fe40007810000 */
[----:B------:R-:W-:Y:S02]  /*114f0*/  FMNMX.FTZ R5, R52, R5, !PT ;  /* 0x0000000534057209 */ /* 0x000fe40007810000 */
[----:B------:R-:W-:Y:S02]  /*11500*/  FMNMX.FTZ R2, R23, R2, !PT ;  /* 0x0000000217027209 */ /* 0x000fe40007810000 */
[----:B------:R-:W-:Y:S02]  /*11510*/  FMNMX.FTZ R5, R53, R5, !PT ;  /* 0x0000000535057209 */ /* 0x000fe40007810000 */
[----:B------:R-:W-:-:S02]  /*11520*/  FMNMX.FTZ R2, R24, R2, !PT ;  /* 0x0000000218027209 */ /* 0x000fc40007810000 */
[----:B-1----:R-:W-:Y:S02]  /*11530*/  FSEL R168, R67, -INF , P5 ;  /* 0xff80000043a87808 */ /* 0x002fe40002800000 */
[----:B------:R-:W-:Y:S01]  /*11540*/  FMNMX.FTZ R2, R25, R2, !PT ;  /* 0x0000000219027209 */ /* 0x000fe20007810000 */
[----:B------:R-:W-:Y:S01]  /*11550*/  LDSM.16.MT88.4 R64, [R231+0x900] ;  /* 0x00090000e740783b */ /* 0x000fe20000004200 */
[----:B--2---:R-:W-:Y:S02]  /*11560*/  FMNMX.FTZ R6, R30, R31, !PT ;  /* 0x0000001f1e067209 */ /* 0x004fe40007810000 */
        /* <DEDUP_REMOVED lines=9> */
[----:B------:R-:W-:Y:S02]  /*11600*/  ISETP.NE.AND P2, PT, R21, RZ, PT ;  /* 0x000000ff1500720c */ /* 0x000fe40003f45270 */
[----:B------:R-:W-:-:S04]  /*11610*/  FMNMX.FTZ R2, R168, R2, !PT ;  /* 0x00000002a8027209 */ /* 0x000fc80007810000 */
[----:B------:R-:W-:-:S04]  /*11620*/  FMNMX.FTZ R2, R244, R2, !PT ;  /* 0x00000002f4027209 */ /* 0x000fc80007810000 */
[----:B------:R-:W-:-:S05]  /*11630*/  FMNMX.FTZ R2, R247, R2, !PT ;  /* 0x00000002f7027209 */ /* 0x000fca0007810000 */
[----:B------:R-:W1:Y:S02]  /*11640*/  SHFL.BFLY PT, R7, R2, 0x2, 0x1f ;  /* 0x0c401f0002077f89 */ /* 0x000e6400000e0000 */
[----:B-1----:R-:W-:Y:S01]  /*11650*/  FMNMX.FTZ R8, R2, R7, !PT ;  /* 0x0000000702087209 */ /* 0x002fe20007810000 */
[--C-:B------:R-:W-:Y:S02]  /*11660*/  FFMA.FTZ R2, R9, c[0x0][0x2d0], -R22.reuse ;  /* 0x0000b40009027a23 */ /* 0x100fe40000010816 */
[----:B------:R-:W-:Y:S02]  /*11670*/  FFMA.FTZ R7, R10, c[0x0][0x2d0], -R22 ;  /* 0x0000b4000a077a23 */ /* 0x000fe40000010816 */
[----:B------:R1:W-:Y:S01]  /*11680*/  MUFU.EX2 R237, R2 ;  /* 0x0000000200ed7308 */ /* 0x0003e20000000800 */
[----:B------:R-:W2:Y:S07]  /*11690*/  SHFL.BFLY PT, R167, R8, 0x1, 0x1f ;  /* 0x0c201f0008a77f89 */ /* 0x000eae00000e0000 */
[----:B------:R-:W-:Y:S01]  /*116a0*/  MUFU.EX2 R210, R7 ;  /* 0x0000000700d27308 */ /* 0x000fe20000000800 */
[----:B-1----:R-:W-:-:S02]  /*116b0*/  FMNMX.FTZ R2, R169, R5, !PT ;  /* 0x00000005a9027209 */ /* 0x002fc40007810000 */
[----:B------:R-:W-:Y:S01]  /*116c0*/  FMNMX.FTZ R5, R60, R6, !PT ;  /* 0x000000063c057209 */ /* 0x000fe20007810000 */
[--C-:B------:R-:W-:Y:S01]  /*116d0*/  FFMA.FTZ R6, R11, c[0x0][0x2d0], -R22.reuse ;  /* 0x0000b4000b067a23 */ /* 0x100fe20000010816 */
[----:B------:R-:W-:Y:S02]  /*116e0*/  FMNMX.FTZ R2, R162, R2, !PT ;  /* 0x00000002a2027209 */ /* 0x000fe40007810000 */
[----:B------:R-:W-:Y:S01]  /*116f0*/  FMNMX.FTZ R5, R61, R5, !PT ;  /* 0x000000053d057209 */ /* 0x000fe20007810000 */
[----:B------:R1:W-:Y:S01]  /*11700*/  MUFU.EX2 R245, R6 ;  /* 0x0000000600f57308 */ /* 0x0003e20000000800 */
[----:B-----5:R-:W-:Y:S02]  /*11710*/  FMNMX.FTZ R166, R246, R2, !PT ;  /* 0x00000002f6a67209 */ /* 0x020fe40007810000 */
        /* <DEDUP_REMOVED lines=9> */
[----:B--2---:R-:W-:Y:S01]  /*117b0*/  FMNMX.FTZ R167, R8, R167, !PT ;  /* 0x000000a708a77209 */ /* 0x004fe20007810000 */
[----:B-1----:R-:W1:Y:S01]  /*117c0*/  SHFL.BFLY PT, R6, R166, 0x2, 0x1f ;  /* 0x0c401f00a6067f89 */ /* 0x002e6200000e0000 */
[----:B------:R-:W-:-:S02]  /*117d0*/  FMNMX.FTZ R2, R174, R2, !PT ;  /* 0x00000002ae027209 */ /* 0x000fc40007810000 */
[C---:B------:R-:W-:Y:S01]  /*117e0*/  FSETP.NEU.FTZ.AND P0, PT, R167.reuse, -INF , PT ;  /* 0xff800000a700780b */ /* 0x040fe20003f1d000 */
[----:B------:R-:W-:Y:S01]  /*117f0*/  FMUL.FTZ R21, R167, c[0x0][0x2d0] ;  /* 0x0000b400a7157a20 */ /* 0x000fe20000410000 */
[----:B------:R-:W-:Y:S01]  /*11800*/  FMNMX.FTZ R2, R173, R2, !PT ;  /* 0x00000002ad027209 */ /* 0x000fe20007810000 */
[----:B---3--:R-:W-:-:S03]  /*11810*/  FFMA.FTZ R5, R13, c[0x0][0x2d0], -R22 ;  /* 0x0000b4000d057a23 */ /* 0x008fc60000010816 */
[----:B------:R-:W-:Y:S01]  /*11820*/  FMNMX.FTZ R2, R250, R2, !PT ;  /* 0x00000002fa027209 */ /* 0x000fe20007810000 */
[----:B------:R2:W3:Y:S01]  /*11830*/  MUFU.EX2 R212, R5 ;  /* 0x0000000500d47308 */ /* 0x0004e20000000800 */
[----:B------:R-:W-:Y:S02]  /*11840*/  FSEL R21, R21, RZ, P0 ;  /* 0x000000ff15157208 */ /* 0x000fe40000000000 */
[----:B------:R-:W-:-:S04]  /*11850*/  FMNMX.FTZ R2, R249, R2, !PT ;  /* 0x00000002f9027209 */ /* 0x000fc80007810000 */
[----:B------:R-:W-:-:S04]  /*11860*/  FMNMX.FTZ R2, R203, R2, !PT ;  /* 0x00000002cb027209 */ /* 0x000fc80007810000 */
[----:B------:R-:W-:Y:S02]  /*11870*/  FMNMX.FTZ R2, R202, R2, !PT ;  /* 0x00000002ca027209 */ /* 0x000fe40007810000 */
[----:B-1----:R-:W-:Y:S01]  /*11880*/  FMNMX.FTZ R166, R166, R6, !PT ;  /* 0x00000006a6a67209 */ /* 0x002fe20007810000 */
[--C-:B--2---:R-:W-:Y:S02]  /*11890*/  FFMA.FTZ R5, R14, c[0x0][0x2d0], -R22.reuse ;  /* 0x0000b4000e057a23 */ /* 0x104fe40000010816 */
[----:B------:R-:W1:Y:S01]  /*118a0*/  SHFL.BFLY PT, R6, R2, 0x2, 0x1f ;  /* 0x0c401f0002067f89 */ /* 0x000e6200000e0000 */
[----:B---3--:R-:W-:Y:S01]  /*118b0*/  F2FP.PACK_AB R8, R212, R239 ;  /* 0x000000efd408723e */ /* 0x008fe200000000ff */
[----:B------:R2:W-:Y:S02]  /*118c0*/  MUFU.EX2 R165, R5 ;  /* 0x0000000500a57308 */ /* 0x0005e40000000800 */
[----:B------:R-:W3:Y:S01]  /*118d0*/  SHFL.BFLY PT, R7, R166, 0x1, 0x1f ;  /* 0x0c201f00a6077f89 */ /* 0x000ee200000e0000 */
[----:B--2---:R-:W-:-:S05]  /*118e0*/  FFMA.FTZ R5, R15, c[0x0][0x2d0], -R22 ;  /* 0x0000b4000f057a23 */ /* 0x004fca0000010816 */
[----:B------:R2:W4:Y:S01]  /*118f0*/  MUFU.EX2 R233, R5 ;  /* 0x0000000500e97308 */ /* 0x0005220000000800 */
[----:B-1----:R-:W-:Y:S02]  /*11900*/  FMNMX.FTZ R2, R2, R6, !PT ;  /* 0x0000000602027209 */ /* 0x002fe40007810000 */
[----:B---3--:R-:W-:-:S03]  /*11910*/  FMNMX.FTZ R166, R166, R7, !PT ;  /* 0x00000007a6a67209 */ /* 0x008fc60007810000 */
[----:B------:R-:W1:Y:S01]  /*11920*/  SHFL.BFLY PT, R6, R2, 0x1, 0x1f ;  /* 0x0c201f0002067f89 */ /* 0x000e6200000e0000 */
[----:B------:R-:W-:Y:S01]  /*11930*/  FSETP.NEU.FTZ.AND P0, PT, R166, -INF , PT ;  /* 0xff800000a600780b */ /* 0x000fe20003f1d000 */
[----:B--2---:R-:W-:Y:S01]  /*11940*/  FFMA.FTZ R5, R16, c[0x0][0x2d0], -R21 ;  /* 0x0000b40010057a23 */ /* 0x004fe20000010815 */
[----:B------:R-:W-:Y:S02]  /*11950*/  F2FP.PACK_AB R16, R237, R238 ;  /* 0x000000eeed10723e */ /* 0x000fe400000000ff */
[----:B----4-:R-:W-:Y:S01]  /*11960*/  F2FP.PACK_AB R10, R233, R165 ;  /* 0x000000a5e90a723e */ /* 0x010fe200000000ff */
[----:B------:R2:W-:Y:S01]  /*11970*/  MUFU.EX2 R201, R5 ;  /* 0x0000000500c97308 */ /* 0x0005e20000000800 */
[----:B-1----:R-:W-:-:S05]  /*11980*/  FMNMX.FTZ R2, R2, R6, !PT ;  /* 0x0000000602027209 */ /* 0x002fca0007810000 */
[----:B------:R-:W-:Y:S02]  /*11990*/  FMUL.FTZ R6, R2, c[0x0][0x2d0] ;  /* 0x0000b40002067a20 */ /* 0x000fe40000410000 */
[----:B--2---:R-:W-:-:S04]  /*119a0*/  FFMA.FTZ R5, R17, c[0x0][0x2d0], -R21 ;  /* 0x0000b40011057a23 */ /* 0x004fc80000010815 */
[----:B------:R1:W2:Y:S02]  /*119b0*/  MUFU.EX2 R200, R5 ;  /* 0x0000000500c87308 */ /* 0x0002a40000000800 */
[----:B-1----:R-:W-:Y:S01]  /*119c0*/  FFMA.FTZ R5, R18, c[0x0][0x2d0], -R21 ;  /* 0x0000b40012057a23 */ /* 0x002fe20000010815 */
[----:B------:R-:W-:Y:S02]  /*119d0*/  F2FP.PACK_AB R18, R245, R210 ;  /* 0x000000d2f512723e */ /* 0x000fe400000000ff */
[----:B--2---:R-:W-:-:S03]  /*119e0*/  F2FP.PACK_AB R17, R200, R201 ;  /* 0x000000c9c811723e */ /* 0x004fc600000000ff */
[----:B------:R1:W-:Y:S02]  /*119f0*/  MUFU.EX2 R251, R5 ;  /* 0x0000000500fb7308 */ /* 0x0003e40000000800 */
[----:B-1----:R-:W-:-:S06]  /*11a00*/  FFMA.FTZ R5, R19, c[0x0][0x2d0], -R21 ;  /* 0x0000b40013057a23 */ /* 0x002fcc0000010815 */
[----:B------:R1:W2:Y:S02]  /*11a10*/  MUFU.EX2 R179, R5 ;  /* 0x0000000500b37308 */ /* 0x0002a40000000800 */
[----:B-1----:R-:W-:Y:S01]  /*11a20*/  FFMA.FTZ R5, R20, c[0x0][0x2d0], -R21 ;  /* 0x0000b40014057a23 */ /* 0x002fe20000010815 */
[----:B--2---:R-:W-:Y:S01]  /*11a30*/  F2FP.PACK_AB R19, R179, R251 ;  /* 0x000000fbb313723e */ /* 0x004fe200000000ff */
[----:B------:R-:W-:-:S04]  /*11a40*/  FMUL.FTZ R20, R166, c[0x0][0x2d0] ;  /* 0x0000b400a6147a20 */ /* 0x000fc80000410000 */
[----:B------:R1:W-:Y:S01]  /*11a50*/  MUFU.EX2 R234, R5 ;  /* 0x0000000500ea7308 */ /* 0x0003e20000000800 */
[----:B------:R-:W-:Y:S01]  /*11a60*/  FSEL R20, R20, RZ, P0 ;  /* 0x000000ff14147208 */ /* 0x000fe20000000000 */
[----:B------:R-:W-:Y:S01]  /*11a70*/  HMMA.16816.F32 R100, R16, R40, RZ ;  /* 0x000000281064723c */ /* 0x000fe200000018ff */
[----:B------:R-:W-:-:S03]  /*11a80*/  FSETP.NEU.FTZ.AND P0, PT, R2, -INF , PT ;  /* 0xff8000000200780b */ /* 0x000fc60003f1d000 */
[----:B------:R-:W-:Y:S01]  /*11a90*/  FFMA.FTZ R3, R39, c[0x0][0x2d0], -R20 ;  /* 0x0000b40027037a23 */ /* 0x000fe20000010814 */
[----:B------:R-:W-:-:S03]  /*11aa0*/  FSEL R0, R6, RZ, P0 ;  /* 0x000000ff06007208 */ /* 0x000fc60000000000 */
[----:B------:R2:W-:Y:S02]  /*11ab0*/  MUFU.EX2 R244, R3 ;  /* 0x0000000300f47308 */ /* 0x0005e40000000800 */
[----:B------:R-:W-:Y:S02]  /*11ac0*/  FFMA.FTZ R4, R36, c[0x0][0x2d0], -R0 ;  /* 0x0000b40024047a23 */ /* 0x000fe40000010800 */
[----:B-1----:R-:W-:-:S04]  /*11ad0*/  FFMA.FTZ R5, R23, c[0x0][0x2d0], -R21 ;  /* 0x0000b40017057a23 */ /* 0x002fc80000010815 */
[----:B------:R1:W3:Y:S08]  /*11ae0*/  MUFU.EX2 R211, R5 ;  /* 0x0000000500d37308 */ /* 0x0002f00000000800 */
[----:B------:R4:W-:Y:S01]  /*11af0*/  MUFU.EX2 R242, R4 ;  /* 0x0000000400f27308 */ /* 0x0009e20000000800 */
[----:B--2---:R-:W-:Y:S02]  /*11b00*/  FFMA.FTZ R3, R52, c[0x0][0x2d0], -R20 ;  /* 0x0000b40034037a23 */ /* 0x004fe40000010814 */
[----:B-1----:R-:W-:-:S05]  /*11b10*/  FFMA.FTZ R5, R24, c[0x0][0x2d0], -R21 ;  /* 0x0000b40018057a23 */ /* 0x002fca0000010815 */
[----:B------:R1:W-:Y:S01]  /*11b20*/  MUFU.EX2 R236, R3 ;  /* 0x0000000300ec7308 */ /* 0x0003e20000000800 */
[----:B---3--:R-:W-:Y:S01]  /*11b30*/  F2FP.PACK_AB R9, R211, R234 ;  /* 0x000000ead309723e */ /* 0x008fe200000000ff */
[----:B----4-:R-:W-:-:S06]  /*11b40*/  FFMA.FTZ R4, R37, c[0x0][0x2d0], -R0 ;  /* 0x0000b40025047a23 */ /* 0x010fcc0000010800 */
[----:B------:R2:W-:Y:S08]  /*11b50*/  MUFU.EX2 R232, R5 ;  /* 0x0000000500e87308 */ /* 0x0005f00000000800 */
[----:B------:R-:W3:Y:S01]  /*11b60*/  MUFU.EX2 R240, R4 ;  /* 0x0000000400f07308 */ /* 0x000ee20000000800 */
[----:B-1----:R-:W-:Y:S02]  /*11b70*/  FFMA.FTZ R3, R53, c[0x0][0x2d0], -R20 ;  /* 0x0000b40035037a23 */ /* 0x002fe40000010814 */
[----:B------:R-:W1:Y:S01]  /*11b80*/  LDSM.16.MT88.4 R52, [R228+0x900] ;  /* 0x00090000e434783b */ /* 0x000e620000004200 */
[----:B--2---:R-:W-:-:S04]  /*11b90*/  FFMA.FTZ R5, R25, c[0x0][0x2d0], -R21 ;  /* 0x0000b40019057a23 */ /* 0x004fc80000010815 */
[----:B------:R2:W4:Y:S01]  /*11ba0*/  MUFU.EX2 R23, R3 ;  /* 0x0000000300177308 */ /* 0x0005220000000800 */
[----:B---3--:R-:W-:-:S07]  /*11bb0*/  F2FP.PACK_AB R15, R240, R242 ;  /* 0x000000f2f00f723e */ /* 0x008fce00000000ff */
[----:B------:R3:W3:Y:S01]  /*11bc0*/  MUFU.EX2 R178, R5 ;  /* 0x0000000500b27308 */ /* 0x0006e20000000800 */
[----:B------:R-:W-:Y:S02]  /*11bd0*/  FFMA.FTZ R4, R38, c[0x0][0x2d0], -R20 ;  /* 0x0000b40026047a23 */ /* 0x000fe40000010814 */
[----:B------:R-:W-:Y:S01]  /*11be0*/  LDSM.16.MT88.4 R36, [R231+0x2100] ;  /* 0x00210000e724783b */ /* 0x000fe20000004200 */
[----:B--2---:R-:W-:-:S04]  /*11bf0*/  FFMA.FTZ R3, R60, c[0x0][0x2d0], -R0 ;  /* 0x0000b4003c037a23 */ /* 0x004fc80000010800 */
[----:B------:R-:W2:Y:S01]  /*11c00*/  MUFU.EX2 R208, R4 ;  /* 0x0000000400d07308 */ /* 0x000ea20000000800 */
[----:B----4-:R-:W-:Y:S01]  /*11c10*/  F2FP.PACK_AB R6, R23, R236 ;  /* 0x000000ec1706723e */ /* 0x010fe200000000ff */
[----:B---3--:R-:W-:-:S06]  /*11c20*/  FFMA.FTZ R5, R26, c[0x0][0x2d0], -R20 ;  /* 0x0000b4001a057a23 */ /* 0x008fcc0000010814 */
[----:B------:R3:W-:Y:S01]  /*11c30*/  MUFU.EX2 R213, R3 ;  /* 0x0000000300d57308 */ /* 0x0007e20000000800 */
[----:B------:R-:W-:-:S07]  /*11c40*/  F2FP.PACK_AB R11, R178, R232 ;  /* 0x000000e8b20b723e */ /* 0x000fce00000000ff */
[----:B------:R4:W-:Y:S01]  /*11c50*/  MUFU.EX2 R199, R5 ;  /* 0x0000000500c77308 */ /* 0x0009e20000000800 */
[----:B--2---:R-:W-:Y:S01]  /*11c60*/  F2FP.PACK_AB R4, R244, R208 ;  /* 0x000000d0f404723e */ /* 0x004fe200000000ff */
[----:B-1----:R-:W-:Y:S01]  /*11c70*/  HMMA.16816.F32 R180, R8, R52, R100 ;  /* 0x0000003408b4723c */ /* 0x002fe20000001864 */
[----:B---3--:R-:W-:-:S05]  /*11c80*/  FFMA.FTZ R3, R61, c[0x0][0x2d0], -R0 ;  /* 0x0000b4003d037a23 */ /* 0x008fca0000010800 */
[----:B------:R1:W-:Y:S01]  /*11c90*/  MUFU.EX2 R171, R3 ;  /* 0x0000000300ab7308 */ /* 0x0003e20000000800 */
[----:B----4-:R-:W-:Y:S02]  /*11ca0*/  FFMA.FTZ R5, R27, c[0x0][0x2d0], -R20 ;  /* 0x0000b4001b057a23 */ /* 0x010fe40000010814 */
[----:B------:R-:W2:Y:S05]  /*11cb0*/  LDSM.16.MT88.4 R24, [R229+0x100] ;  /* 0x00010000e518783b */ /* 0x000eaa0000004200 */
[----:B------:R3:W4:Y:S01]  /*11cc0*/  MUFU.EX2 R198, R5 ;  /* 0x0000000500c67308 */ /* 0x0007220000000800 */
[----:B-1----:R-:W-:-:S07]  /*11cd0*/  FFMA.FTZ R3, R62, c[0x0][0x2d0], -R0 ;  /* 0x0000b4003e037a23 */ /* 0x002fce0000010800 */
[----:B------:R1:W-:Y:S01]  /*11ce0*/  MUFU.EX2 R235, R3 ;  /* 0x0000000300eb7308 */ /* 0x0003e20000000800 */
[----:B---3--:R-:W-:Y:S01]  /*11cf0*/  FFMA.FTZ R5, R28, c[0x0][0x2d0], -R20 ;  /* 0x0000b4001c057a23 */ /* 0x008fe20000010814 */
[----:B----4-:R-:W-:-:S06]  /*11d00*/  F2FP.PACK_AB R12, R198, R199 ;  /* 0x000000c7c60c723e */ /* 0x010fcc00000000ff */
[----:B------:R3:W-:Y:S01]  /*11d10*/  MUFU.EX2 R248, R5 ;  /* 0x0000000500f87308 */ /* 0x0007e20000000800 */
[----:B-1----:R-:W-:Y:S02]  /*11d20*/  FFMA.FTZ R3, R63, c[0x0][0x2d0], -R0 ;  /* 0x0000b4003f037a23 */ /* 0x002fe40000010800 */
[----:B------:R-:W-:Y:S05]  /*11d30*/  LDSM.16.MT88.4 R60, [R230+0x900] ;  /* 0x00090000e63c783b */ /* 0x000fea0000004200 */
[----:B------:R-:W1:Y:S01]  /*11d40*/  MUFU.EX2 R204, R3 ;  /* 0x0000000300cc7308 */ /* 0x000e620000000800 */
[----:B---3--:R-:W-:Y:S01]  /*11d50*/  FFMA.FTZ R5, R29, c[0x0][0x2d0], -R20 ;  /* 0x0000b4001d057a23 */ /* 0x008fe20000010814 */
[----:B--2---:R-:W-:Y:S06]  /*11d60*/  HMMA.16816.F32 R92, R16, R24, RZ ;  /* 0x00000018105c723c */ /* 0x004fec00000018ff */
[----:B------:R2:W3:Y:S01]  /*11d70*/  MUFU.EX2 R205, R5 ;  /* 0x0000000500cd7308 */ /* 0x0004e20000000800 */
[----:B-1----:R-:W-:Y:S01]  /*11d80*/  F2FP.PACK_AB R7, R204, R235 ;  /* 0x000000ebcc07723e */ /* 0x002fe200000000ff */
[----:B--2---:R-:W-:Y:S01]  /*11d90*/  FFMA.FTZ R5, R30, c[0x0][0x2d0], -R0 ;  /* 0x0000b4001e057a23 */ /* 0x004fe20000010800 */
[----:B---3--:R-:W-:-:S05]  /*11da0*/  F2FP.PACK_AB R14, R205, R248 ;  /* 0x000000f8cd0e723e */ /* 0x008fca00000000ff */
[----:B------:R1:W-:Y:S02]  /*11db0*/  MUFU.EX2 R197, R5 ;  /* 0x0000000500c57308 */ /* 0x0003e40000000800 */
[----:B-1----:R-:W-:Y:S02]  /*11dc0*/  FFMA.FTZ R5, R31, c[0x0][0x2d0], -R0 ;  /* 0x0000b4001f057a23 */ /* 0x002fe40000010800 */
[----:B------:R-:W1:Y:S04]  /*11dd0*/  LDSM.16.MT88.4 R28, [R229+0x900] ;  /* 0x00090000e51c783b */ /* 0x000e680000004200 */
[----:B------:R-:W2:Y:S02]  /*11de0*/  MUFU.EX2 R196, R5 ;  /* 0x0000000500c47308 */ /* 0x000ea40000000800 */
[----:B--2---:R-:W-:-:S02]  /*11df0*/  F2FP.PACK_AB R13, R196, R197 ;  /* 0x000000c5c40d723e */ /* 0x004fc400000000ff */
[----:B------:R-:W-:-:S05]  /*11e00*/  F2FP.PACK_AB R5, R171, R213 ;  /* 0x000000d5ab05723e */ /* 0x000fca00000000ff */
[C---:B------:R-:W-:Y:S08]  /*11e10*/  HMMA.16816.F32 R140, R12.reuse, R56, RZ ;  /* 0x000000380c8c723c */ /* 0x040ff000000018ff */
[C---:B------:R-:W-:Y:S08]  /*11e20*/  HMMA.16816.F32 R104, R12.reuse, R32, RZ ;  /* 0x000000200c68723c */ /* 0x040ff000000018ff */
[----:B------:R-:W-:Y:S08]  /*11e30*/  HMMA.16816.F32 R116, R12, R58, RZ ;  /* 0x0000003a0c74723c */ /* 0x000ff000000018ff */
[C---:B------:R-:W-:Y:S08]  /*11e40*/  HMMA.16816.F32 R216, R4.reuse, R44, R140 ;  /* 0x0000002c04d8723c */ /* 0x040ff0000000188c */
[----:B------:R-:W-:Y:S08]  /*11e50*/  HMMA.16816.F32 R104, R4, R80, R104 ;  /* 0x000000500468723c */ /* 0x000ff00000001868 */
[C---:B------:R-:W-:Y:S08]  /*11e60*/  HMMA.16816.F32 R96, R12.reuse, R40, RZ ;  /* 0x000000280c60723c */ /* 0x040ff000000018ff */
[----:B------:R-:W-:Y:S01]  /*11e70*/  IMAD.MOV.U32 R223, RZ, RZ, R219 ;  /* 0x000000ffffdf7224 */ /* 0x000fe200078e00db */
[----:B------:R-:W-:Y:S01]  /*11e80*/  HMMA.16816.F32 R120, R12, R70, RZ ;  /* 0x000000460c78723c */ /* 0x000fe200000018ff */
[----:B------:R-:W-:Y:S01]  /*11e90*/  IMAD.MOV.U32 R226, RZ, RZ, R216 ;  /* 0x000000ffffe27224 */ /* 0x000fe200078e00d8 */
[----:B------:R-:W-:Y:S01]  /*11ea0*/  MOV R224, R218 ;  /* 0x000000da00e07202 */ /* 0x000fe20000000f00 */
[----:B------:R-:W-:-:S04]  /*11eb0*/  IMAD.MOV.U32 R225, RZ, RZ, R217 ;  /* 0x000000ffffe17224 */ /* 0x000fc800078e00d9 */
[----:B------:R-:W-:Y:S01]  /*11ec0*/  MOV R222, R104 ;  /* 0x0000006800de7202 */ /* 0x000fe20000000f00 */
[----:B------:R-:W-:Y:S01]  /*11ed0*/  IMAD.MOV.U32 R221, RZ, RZ, R105 ;  /* 0x000000ffffdd7224 */ /* 0x000fe200078e0069 */
[----:B------:R-:W-:Y:S01]  /*11ee0*/  MOV R219, R107 ;  /* 0x0000006b00db7202 */ /* 0x000fe20000000f00 */
[----:B------:R-:W-:Y:S01]  /*11ef0*/  IMAD.MOV.U32 R220, RZ, RZ, R106 ;  /* 0x000000ffffdc7224 */ /* 0x000fe200078e006a */
[----:B-1----:R-:W-:Y:S08]  /*11f00*/  HMMA.16816.F32 R192, R8, R28, R92 ;  /* 0x0000001c08c0723c */ /* 0x002ff0000000185c */
[----:B------:R-:W-:Y:S08]  /*11f10*/  HMMA.16816.F32 R104, R4, R46, R116 ;  /* 0x0000002e0468723c */ /* 0x000ff00000001874 */
[----:B------:R-:W-:Y:S08]  /*11f20*/  HMMA.16816.F32 R108, R12, R38, RZ ;  /* 0x000000260c6c723c */ /* 0x000ff000000018ff */
[----:B------:R-:W-:Y:S08]  /*11f30*/  HMMA.16816.F32 R92, R16, R72, RZ ;  /* 0x00000048105c723c */ /* 0x000ff000000018ff */
[----:B------:R-:W-:Y:S01]  /*11f40*/  HMMA.16816.F32 R88, R12, R24, RZ ;  /* 0x000000180c58723c */ /* 0x000fe200000018ff */
[----:B------:R-:W-:Y:S01]  /*11f50*/  IMAD.MOV.U32 R3, RZ, RZ, R106 ;  /* 0x000000ffff037224 */ /* 0x000fe200078e006a */
[----:B------:R-:W-:-:S05]  /*11f60*/  MOV R227, R107 ;  /* 0x0000006b00e37202 */ /* 0x000fca0000000f00 */
[----:B------:R-:W-:Y:S01]  /*11f70*/  IMAD.MOV.U32 R24, RZ, RZ, R105 ;  /* 0x000000ffff187224 */ /* 0x000fe200078e0069 */
[----:B------:R-:W-:Y:S08]  /*11f80*/  HMMA.16816.F32 R184, R4, R52, R96 ;  /* 0x0000003404b8723c */ /* 0x000ff00000001860 */
[C---:B------:R-:W-:Y:S08]  /*11f90*/  HMMA.16816.F32 R100, R12.reuse, R34, RZ ;  /* 0x000000220c64723c */ /* 0x040ff000000018ff */
[-C--:B------:R-:W-:Y:S08]  /*11fa0*/  HMMA.16816.F32 R152, R12, R76.reuse, RZ ;  /* 0x0000004c0c98723c */ /* 0x080ff000000018ff */
[----:B------:R-:W-:Y:S08]  /*11fb0*/  HMMA.16816.F32 R96, R16, R76, RZ ;  /* 0x0000004c1060723c */ /* 0x000ff000000018ff */
[C---:B------:R-:W-:Y:S08]  /*11fc0*/  HMMA.16816.F32 R148, R12.reuse, R72, RZ ;  /* 0x000000480c94723c */ /* 0x040ff000000018ff */
[C---:B------:R-:W-:Y:S08]  /*11fd0*/  HMMA.16816.F32 R144, R12.reuse, R68, RZ ;  /* 0x000000440c90723c */ /* 0x040ff000000018ff */
[C---:B------:R-:W-:Y:S08]  /*11fe0*/  HMMA.16816.F32 R112, R12.reuse, R36, RZ ;  /* 0x000000240c70723c */ /* 0x040ff000000018ff */
[C---:B------:R-:W-:Y:S08]  /*11ff0*/  HMMA.16816.F32 R136, R12.reuse, R42, RZ ;  /* 0x0000002a0c88723c */ /* 0x040ff000000018ff */
[C---:B------:R-:W-:Y:S08]  /*12000*/  HMMA.16816.F32 R132, R12.reuse, R26, RZ ;  /* 0x0000001a0c84723c */ /* 0x040ff000000018ff */
[C---:B------:R-:W-:Y:S08]  /*12010*/  HMMA.16816.F32 R128, R12.reuse, R78, RZ ;  /* 0x0000004e0c80723c */ /* 0x040ff000000018ff */
[----:B------:R-:W-:Y:S08]  /*12020*/  HMMA.16816.F32 R124, R12, R74, RZ ;  /* 0x0000004a0c7c723c */ /* 0x000ff000000018ff */
[C---:B------:R-:W-:Y:S07]  /*12030*/  HMMA.16816.F32 R140, R4.reuse, R50, R120 ;  /* 0x00000032048c723c */ /* 0x040fee0000001878 */
[----:B------:R-:W-:Y:S01]  /*12040*/  IMAD.MOV.U32 R123, RZ, RZ, R104 ;  /* 0x000000ffff7b7224 */ /* 0x000fe200078e0068 */
[C---:B------:R-:W-:Y:S07]  /*12050*/  HMMA.16816.F32 R188, R4.reuse, R28, R88 ;  /* 0x0000001c04bc723c */ /* 0x040fee0000001858 */
[----:B------:R-:W-:Y:S01]  /*12060*/  MOV R29, R213 ;  /* 0x000000d5001d7202 */ /* 0x000fe20000000f00 */
[----:B------:R-:W-:Y:S01]  /*12070*/  HMMA.16816.F32 R104, R4, R86, R108 ;  /* 0x000000560468723c */ /* 0x000fe2000000186c */
[----:B------:R-:W-:-:S07]  /*12080*/  IMAD.MOV.U32 R28, RZ, RZ, R212 ;  /* 0x000000ffff1c7224 */ /* 0x000fce00078e00d4 */
[----:B------:R-:W-:Y:S07]  /*12090*/  HMMA.16816.F32 R108, R8, R60, R92 ;  /* 0x0000003c086c723c */ /* 0x000fee000000185c */
[----:B------:R-:W-:Y:S01]  /*120a0*/  IMAD.MOV.U32 R95, RZ, RZ, R3 ;  /* 0x000000ffff5f7224 */ /* 0x000fe200078e0003 */
[----:B------:R-:W-:Y:S01]  /*120b0*/  HMMA.16816.F32 R212, R4, R82, R100 ;  /* 0x0000005204d4723c */ /* 0x000fe20000001864 */
[----:B------:R-:W-:Y:S01]  /*120c0*/  FFMA.FTZ R3, R161, c[0x0][0x2d0], -R22 ;  /* 0x0000b400a1037a23 */ /* 0x000fe20000010816 */
[----:B------:R-:W-:Y:S01]  /*120d0*/  MOV R92, R165 ;  /* 0x000000a5005c7202 */ /* 0x000fe20000000f00 */
[----:B------:R-:W-:Y:S01]  /*120e0*/  IMAD.MOV.U32 R94, RZ, RZ, R24 ;  /* 0x000000ffff5e7224 */ /* 0x000fe200078e0018 */
[----:B------:R-:W-:Y:S01]  /*120f0*/  MOV R93, R204 ;  /* 0x000000cc005d7202 */ /* 0x000fe20000000f00 */
[----:B------:R-:W-:-:S03]  /*12100*/  IMAD.MOV.U32 R161, RZ, RZ, R221 ;  /* 0x000000ffffa17224 */ /* 0x000fc600078e00dd */
[----:B------:R-:W-:Y:S01]  /*12110*/  HMMA.16816.F32 R152, R4, R64, R152 ;  /* 0x000000400498723c */ /* 0x000fe20000001898 */
[----:B------:R-:W-:Y:S01]  /*12120*/  IMAD.MOV.U32 R122, RZ, RZ, R105 ;  /* 0x000000ffff7a7224 */ /* 0x000fe200078e0069 */
[----:B------:R-:W-:Y:S01]  /*12130*/  MOV R121, R106 ;  /* 0x0000006a00797202 */ /* 0x000fe20000000f00 */
[----:B------:R-:W-:Y:S02]  /*12140*/  IMAD.MOV.U32 R120, RZ, RZ, R107 ;  /* 0x000000ffff787224 */ /* 0x000fe400078e006b */
[----:B------:R-:W-:-:S03]  /*12150*/  IMAD.MOV.U32 R53, RZ, RZ, R104 ;  /* 0x000000ffff357224 */ /* 0x000fc600078e0068 */
[----:B------:R-:W-:Y:S07]  /*12160*/  HMMA.16816.F32 R100, R8, R64, R96 ;  /* 0x000000400864723c */ /* 0x000fee0000001860 */
[----:B------:R-:W-:Y:S01]  /*12170*/  IMAD.MOV.U32 R64, RZ, RZ, R206 ;  /* 0x000000ffff407224 */ /* 0x000fe200078e00ce */
[----:B------:R-:W-:Y:S01]  /*12180*/  HMMA.16816.F32 R12, R16, R56, RZ ;  /* 0x00000038100c723c */ /* 0x000fe200000018ff */
[----:B------:R1:W-:Y:S01]  /*12190*/  MUFU.EX2 R206, R3 ;  /* 0x0000000300ce7308 */ /* 0x0003e20000000800 */
[----:B------:R-:W-:-:S06]  /*121a0*/  IMAD.MOV.U32 R65, RZ, RZ, R209 ;  /* 0x000000ffff417224 */ /* 0x000fcc00078e00d1 */
[----:B------:R-:W-:Y:S07]  /*121b0*/  HMMA.16816.F32 R88, R16, R68, RZ ;  /* 0x000000441058723c */ /* 0x000fee00000018ff */
[----:B------:R-:W-:Y:S01]  /*121c0*/  MOV R68, R210 ;  /* 0x000000d200447202 */ /* 0x000fe20000000f00 */
[----:B------:R-:W-:Y:S01]  /*121d0*/  IMAD.MOV.U32 R69, RZ, RZ, R211 ;  /* 0x000000ffff457224 */ /* 0x000fe200078e00d3 */
[----:B------:R-:W-:Y:S01]  /*121e0*/  HMMA.16816.F32 R148, R4, R60, R148 ;  /* 0x0000003c0494723c */ /* 0x000fe20000001894 */
[----:B-1----:R-:W-:-:S02]  /*121f0*/  FFMA.FTZ R3, R160, c[0x0][0x2d0], -R22 ;  /* 0x0000b400a0037a23 */ /* 0x002fc40000010816 */
[----:B------:R-:W-:Y:S02]  /*12200*/  IMAD.MOV.U32 R160, RZ, RZ, R222 ;  /* 0x000000ffffa07224 */ /* 0x000fe400078e00de */
[----:B------:R1:W-:Y:S02]  /*12210*/  MUFU.EX2 R209, R3 ;  /* 0x0000000300d17308 */ /* 0x0003e40000000800 */
[----:B------:R-:W-:Y:S01]  /*12220*/  IMAD.MOV.U32 R61, RZ, RZ, R65 ;  /* 0x000000ffff3d7224 */ /* 0x000fe200078e0041 */
[----:B------:R-:W-:Y:S01]  /*12230*/  HMMA.16816.F32 R144, R4, R48, R144 ;  /* 0x000000300490723c */ /* 0x000fe20000001890 */
[----:B------:R-:W-:Y:S01]  /*12240*/  IMAD.MOV.U32 R60, RZ, RZ, R68 ;  /* 0x000000ffff3c7224 */ /* 0x000fe200078e0044 */
[----:B------:R-:W-:-:S06]  /*12250*/  MOV R68, R178 ;  /* 0x000000b200447202 */ /* 0x000fcc0000000f00 */
[----:B------:R-:W-:Y:S01]  /*12260*/  HMMA.16816.F32 R112, R4, R84, R112 ;  /* 0x000000540470723c */ /* 0x000fe20000001870 */
[----:B-1----:R-:W-:Y:S02]  /*12270*/  FFMA.FTZ R3, R159, c[0x0][0x2d0], -R22 ;  /* 0x0000b4009f037a23 */ /* 0x002fe40000010816 */
[----:B------:R-:W-:-:S05]  /*12280*/  IMAD.MOV.U32 R159, RZ, RZ, R61 ;  /* 0x000000ffff9f7224 */ /* 0x000fca00078e003d */
[C---:B------:R-:W-:Y:S01]  /*12290*/  HMMA.16816.F32 R136, R4.reuse, R54, R136 ;  /* 0x000000360488723c */ /* 0x040fe20000001888 */
[----:B------:R1:W-:Y:S07]  /*122a0*/  MUFU.EX2 R210, R3 ;  /* 0x0000000300d27308 */ /* 0x0003ee0000000800 */
[C---:B------:R-:W-:Y:S08]  /*122b0*/  HMMA.16816.F32 R132, R4.reuse, R30, R132 ;  /* 0x0000001e0484723c */ /* 0x040ff00000001884 */
[----:B------:R-:W-:Y:S01]  /*122c0*/  HMMA.16816.F32 R128, R4, R66, R128 ;  /* 0x000000420480723c */ /* 0x000fe20000001880 */
[----:B-1----:R-:W-:Y:S01]  /*122d0*/  FFMA.FTZ R3, R157, c[0x0][0x2d0], -R22 ;  /* 0x0000b4009d037a23 */ /* 0x002fe20000010816 */
[----:B------:R-:W-:Y:S01]  /*122e0*/  MOV R217, R114 ;  /* 0x0000007200d97202 */ /* 0x000fe20000000f00 */
[----:B------:R-:W-:-:S02]  /*122f0*/  IMAD.MOV.U32 R218, RZ, RZ, R113 ;  /* 0x000000ffffda7224 */ /* 0x000fc400078e0071 */
[----:B------:R1:W-:Y:S01]  /*12300*/  MUFU.EX2 R211, R3 ;  /* 0x0000000300d37308 */ /* 0x0003e20000000800 */
[----:B------:R-:W-:Y:S02]  /*12310*/  IMAD.MOV.U32 R216, RZ, RZ, R115 ;  /* 0x000000ffffd87224 */ /* 0x000fe400078e0073 */
[----:B------:R-:W-:Y:S01]  /*12320*/  HMMA.16816.F32 R124, R4, R62, R124 ;  /* 0x0000003e047c723c */ /* 0x000fe2000000187c */
[----:B------:R-:W-:-:S07]  /*12330*/  IMAD.MOV.U32 R52, RZ, RZ, R112 ;  /* 0x000000ffff347224 */ /* 0x000fce00078e0070 */
[----:B------:R-:W-:Y:S01]  /*12340*/  HMMA.16816.F32 R76, R16, R78, RZ ;  /* 0x0000004e104c723c */ /* 0x000fe200000018ff */
[----:B-1----:R-:W-:-:S07]  /*12350*/  FFMA.FTZ R3, R164, c[0x0][0x2d0], -R21 ;  /* 0x0000b400a4037a23 */ /* 0x002fce0000010815 */
[----:B------:R-:W-:Y:S01]  /*12360*/  HMMA.16816.F32 R4, R16, R32, RZ ;  /* 0x000000201004723c */ /* 0x000fe200000018ff */
[----:B------:R1:W-:Y:S07]  /*12370*/  MUFU.EX2 R165, R3 ;  /* 0x0000000300a57308 */ /* 0x0003ee0000000800 */
[----:B------:R-:W-:Y:S08]  /*12380*/  HMMA.16816.F32 R116, R8, R44, R12 ;  /* 0x0000002c0874723c */ /* 0x000ff0000000180c */
[----:B------:R-:W-:Y:S01]  /*12390*/  HMMA.16816.F32 R12, R16, R36, RZ ;  /* 0x00000024100c723c */ /* 0x000fe200000018ff */
[----:B-1----:R-:W-:-:S02]  /*123a0*/  FFMA.FTZ R3, R163, c[0x0][0x2d0], -R21 ;  /* 0x0000b400a3037a23 */ /* 0x002fc40000010815 */
[----:B------:R-:W-:Y:S02]  /*123b0*/  IMAD.MOV.U32 R163, RZ, RZ, R219 ;  /* 0x000000ffffa37224 */ /* 0x000fe400078e00db */
[----:B------:R1:W-:Y:S03]  /*123c0*/  MUFU.EX2 R204, R3 ;  /* 0x0000000300cc7308 */ /* 0x0003e60000000800 */
[C---:B------:R-:W-:Y:S07]  /*123d0*/  HMMA.16816.F32 R104, R8.reuse, R48, R88 ;  /* 0x000000300868723c */ /* 0x040fee0000001858 */
[----:B------:R-:W-:Y:S01]  /*123e0*/  IMAD.MOV.U32 R89, RZ, RZ, R29 ;  /* 0x000000ffff597224 */ /* 0x000fe200078e001d */
[----:B------:R-:W-:Y:S01]  /*123f0*/  MOV R29, R208 ;  /* 0x000000d0001d7202 */ /* 0x000fe20000000f00 */
[----:B------:R-:W-:Y:S01]  /*12400*/  HMMA.16816.F32 R76, R8, R66, R76 ;  /* 0x00000042084c723c */ /* 0x000fe2000000184c */
[----:B------:R-:W-:Y:S01]  /*12410*/  IMAD.MOV.U32 R90, RZ, RZ, R28 ;  /* 0x000000ffff5a7224 */ /* 0x000fe200078e001c */
[----:B------:R-:W-:Y:S01]  /*12420*/  MOV R91, R69 ;  /* 0x00000045005b7202 */ /* 0x000fe20000000f00 */
[----:B------:R-:W-:-:S02]  /*12430*/  IMAD.MOV.U32 R28, RZ, RZ, R205 ;  /* 0x000000ffff1c7224 */ /* 0x000fc400078e00cd */
[----:B-1----:R-:W-:Y:S02]  /*12440*/  FFMA.FTZ R3, R158, c[0x0][0x2d0], -R21 ;  /* 0x0000b4009e037a23 */ /* 0x002fe40000010815 */
[----:B------:R-:W-:Y:S01]  /*12450*/  IMAD.MOV.U32 R158, RZ, RZ, R207 ;  /* 0x000000ffff9e7224 */ /* 0x000fe200078e00cf */
[----:B------:R-:W-:Y:S01]  /*12460*/  HMMA.16816.F32 R96, R8, R80, R4 ;  /* 0x000000500860723c */ /* 0x000fe20000001804 */
[----:B------:R1:W-:Y:S01]  /*12470*/  MUFU.EX2 R207, R3 ;  /* 0x0000000300cf7308 */ /* 0x0003e20000000800 */
[----:B------:R-:W-:Y:S02]  /*12480*/  IMAD.MOV.U32 R88, RZ, RZ, R179 ;  /* 0x000000ffff587224 */ /* 0x000fe400078e00b3 */
[----:B------:R-:W-:-:S04]  /*12490*/  IMAD.MOV.U32 R69, RZ, RZ, R177 ;  /* 0x000000ffff457224 */ /* 0x000fc800078e00b1 */
[C---:B------:R-:W-:Y:S08]  /*124a0*/  HMMA.16816.F32 R4, R16.reuse, R70, RZ ;  /* 0x000000461004723c */ /* 0x040ff000000018ff */
[----:B------:R-:W-:Y:S01]  /*124b0*/  HMMA.16816.F32 R40, R16, R42, RZ ;  /* 0x0000002a1028723c */ /* 0x000fe200000018ff */
[----:B-1----:R-:W-:Y:S02]  /*124c0*/  FFMA.FTZ R3, R156, c[0x0][0x2d0], -R21 ;  /* 0x0000b4009c037a23 */ /* 0x002fe40000010815 */
[----:B------:R-:W-:Y:S01]  /*124d0*/  IMAD.MOV.U32 R156, RZ, RZ, R92 ;  /* 0x000000ffff9c7224 */ /* 0x000fe200078e005c */
[----:B------:R-:W-:Y:S01]  /*124e0*/  MOV R92, R64 ;  /* 0x00000040005c7202 */ /* 0x000fe20000000f00 */
[----:B------:R1:W-:Y:S03]  /*124f0*/  MUFU.EX2 R208, R3 ;  /* 0x0000000300d07308 */ /* 0x0003e60000000800 */
[----:B------:R-:W-:Y:S01]  /*12500*/  HMMA.16816.F32 R112, R8, R84, R12 ;  /* 0x000000540870723c */ /* 0x000fe2000000180c */
[----:B------:R-:W2:Y:S01]  /*12510*/  LDSM.16.MT88.4 R12, [R228+0x1100] ;  /* 0x00110000e40c783b */ /* 0x000ea20000004200 */
[----:B------:R-:W-:-:S06]  /*12520*/  MOV R157, R92 ;  /* 0x0000005c009d7202 */ /* 0x000fcc0000000f00 */
[----:B------:R-:W-:Y:S01]  /*12530*/  HMMA.16816.F32 R24, R16, R26, RZ ;  /* 0x0000001a1018723c */ /* 0x000fe200000018ff */
[----:B-1----:R-:W-:-:S07]  /*12540*/  FFMA.FTZ R3, R172, c[0x0][0x2d0], -R20 ;  /* 0x0000b400ac037a23 */ /* 0x002fce0000010814 */
[C---:B------:R-:W-:Y:S01]  /*12550*/  HMMA.16816.F32 R72, R16.reuse, R74, RZ ;  /* 0x0000004a1048723c */ /* 0x040fe200000018ff */
[----:B------:R1:W-:Y:S07]  /*12560*/  MUFU.EX2 R66, R3 ;  /* 0x0000000300427308 */ /* 0x0003ee0000000800 */
[C---:B------:R-:W-:Y:S08]  /*12570*/  HMMA.16816.F32 R56, R16.reuse, R58, RZ ;  /* 0x0000003a1038723c */ /* 0x040ff000000018ff */
[----:B------:R-:W-:Y:S01]  /*12580*/  HMMA.16816.F32 R36, R16, R38, RZ ;  /* 0x000000261024723c */ /* 0x000fe200000018ff */
[----:B-1----:R-:W-:-:S04]  /*12590*/  FFMA.FTZ R3, R170, c[0x0][0x2d0], -R20 ;  /* 0x0000b400aa037a23 */ /* 0x002fc80000010814 */
[----:B------:R1:W3:Y:S03]  /*125a0*/  MUFU.EX2 R164, R3 ;  /* 0x0000000300a47308 */ /* 0x0002e60000000800 */
[----:B------:R-:W-:Y:S08]  /*125b0*/  HMMA.16816.F32 R16, R16, R34, RZ ;  /* 0x000000221010723c */ /* 0x000ff000000018ff */
[----:B------:R-:W-:Y:S01]  /*125c0*/  HMMA.16816.F32 R48, R8, R50, R4 ;  /* 0x000000320830723c */ /* 0x000fe20000001804 */
[----:B-1----:R-:W-:-:S06]  /*125d0*/  FFMA.FTZ R3, R169, c[0x0][0x2d0], -R20 ;  /* 0x0000b400a9037a23 */ /* 0x002fcc0000010814 */
[----:B------:R-:W-:Y:S01]  /*125e0*/  FFMA.FTZ R4, R162, c[0x0][0x2d0], -R20 ;  /* 0x0000b400a2047a23 */ /* 0x000fe20000010814 */
[----:B------:R-:W-:Y:S01]  /*125f0*/  HMMA.16816.F32 R40, R8, R54, R40 ;  /* 0x000000360828723c */ /* 0x000fe20000001828 */
[----:B------:R1:W-:Y:S01]  /*12600*/  MUFU.EX2 R170, R3 ;  /* 0x0000000300aa7308 */ /* 0x0003e20000000800 */
[----:B------:R-:W-:-:S06]  /*12610*/  MOV R162, R220 ;  /* 0x000000dc00a27202 */ /* 0x000fcc0000000f00 */
[C---:B------:R-:W-:Y:S01]  /*12620*/  HMMA.16816.F32 R24, R8.reuse, R30, R24 ;  /* 0x0000001e0818723c */ /* 0x040fe20000001818 */
[----:B------:R3:W4:Y:S07]  /*12630*/  MUFU.EX2 R205, R4 ;  /* 0x0000000400cd7308 */ /* 0x00072e0000000800 */
[----:B------:R-:W-:Y:S01]  /*12640*/  HMMA.16816.F32 R72, R8, R62, R72 ;  /* 0x0000003e0848723c */ /* 0x000fe20000001848 */
[----:B-1----:R-:W-:-:S04]  /*12650*/  FFMA.FTZ R3, R176, c[0x0][0x2d0], -R0 ;  /* 0x0000b400b0037a23 */ /* 0x002fc80000010800 */
[----:B------:R1:W-:Y:S03]  /*12660*/  MUFU.EX2 R64, R3 ;  /* 0x0000000300407308 */ /* 0x0003e60000000800 */
[----:B------:R-:W-:Y:S01]  /*12670*/  HMMA.16816.F32 R56, R8, R46, R56 ;  /* 0x0000002e0838723c */ /* 0x000fe20000001838 */
[----:B---3--:R-:W-:Y:S02]  /*12680*/  F2FP.PACK_AB R4, R164, R66 ;  /* 0x00000042a404723e */ /* 0x008fe400000000ff */
[----:B----4-:R-:W-:-:S05]  /*12690*/  F2FP.PACK_AB R6, R205, R170 ;  /* 0x000000aacd06723e */ /* 0x010fca00000000ff */
[----:B------:R-:W-:Y:S01]  /*126a0*/  HMMA.16816.F32 R36, R8, R86, R36 ;  /* 0x000000560824723c */ /* 0x000fe20000001824 */
[----:B-1----:R-:W-:-:S07]  /*126b0*/  FFMA.FTZ R3, R175, c[0x0][0x2d0], -R0 ;  /* 0x0000b400af037a23 */ /* 0x002fce0000010800 */
[----:B------:R-:W-:Y:S01]  /*126c0*/  HMMA.16816.F32 R80, R8, R82, R16 ;  /* 0x000000520850723c */ /* 0x000fe20000001810 */
[----:B------:R1:W3:Y:S01]  /*126d0*/  MUFU.EX2 R65, R3 ;  /* 0x0000000300417308 */ /* 0x0002e20000000800 */
[----:B------:R-:W4:Y:S05]  /*126e0*/  LDSM.16.MT88.4 R16, [R229+0x1100] ;  /* 0x00110000e510783b */ /* 0x000f2a0000004200 */
[----:B------:R-:W-:Y:S02]  /*126f0*/  F2FP.PACK_AB R8, R209, R206 ;  /* 0x000000ced108723e */ /* 0x000fe400000000ff */
[----:B------:R-:W-:Y:S02]  /*12700*/  F2FP.PACK_AB R9, R204, R165 ;  /* 0x000000a5cc09723e */ /* 0x000fe400000000ff */
[----:B------:R-:W-:-:S02]  /*12710*/  F2FP.PACK_AB R10, R211, R210 ;  /* 0x000000d2d30a723e */ /* 0x000fc400000000ff */
[----:B------:R-:W-:Y:S01]  /*12720*/  F2FP.PACK_AB R11, R208, R207 ;  /* 0x000000cfd00b723e */ /* 0x000fe200000000ff */
[----:B-1----:R-:W-:Y:S01]  /*12730*/  FFMA.FTZ R3, R174, c[0x0][0x2d0], -R0 ;  /* 0x0000b400ae037a23 */ /* 0x002fe20000010800 */
[----:B---3--:R-:W-:-:S05]  /*12740*/  F2FP.PACK_AB R5, R65, R64 ;  /* 0x000000404105723e */ /* 0x008fca00000000ff */
[----:B--2---:R-:W-:Y:S01]  /*12750*/  HMMA.16816.F32 R176, R8, R12, R180 ;  /* 0x0000000c08b0723c */ /* 0x004fe200000018b4 */
[----:B------:R1:W-:Y:S02]  /*12760*/  MUFU.EX2 R67, R3 ;  /* 0x0000000300437308 */ /* 0x0003e40000000800 */
[----:B-1----:R-:W-:-:S06]  /*12770*/  FFMA.FTZ R3, R173, c[0x0][0x2d0], -R0 ;  /* 0x0000b400ad037a23 */ /* 0x002fcc0000010800 */
[----:B------:R-:W1:Y:S02]  /*12780*/  MUFU.EX2 R169, R3 ;  /* 0x0000000300a97308 */ /* 0x000e640000000800 */
[----:B-1----:R-:W-:Y:S01]  /*12790*/  F2FP.PACK_AB R7, R169, R67 ;  /* 0x00000043a907723e */ /* 0x002fe200000000ff */
[----:B------:R-:W-:-:S06]  /*127a0*/  IMAD.MOV.U32 R3, RZ, RZ, R69 ;  /* 0x000000ffff037224 */ /* 0x000fcc00078e0045 */
[C---:B------:R-:W-:Y:S07]  /*127b0*/  HMMA.16816.F32 R172, R4.reuse, R12, R184 ;  /* 0x0000000c04ac723c */ /* 0x040fee00000018b8 */
[----:B------:R-:W-:Y:S01]  /*127c0*/  IMAD.MOV.U32 R185, RZ, RZ, R28 ;  /* 0x000000ffffb97224 */ /* 0x000fe200078e001c */
[----:B------:R-:W-:Y:S01]  /*127d0*/  MOV R184, R29 ;  /* 0x0000001d00b87202 */ /* 0x000fe20000000f00 */
[----:B------:R-:W-:Y:S01]  /*127e0*/  HMMA.16816.F32 R180, R4, R14, R136 ;  /* 0x0000000e04b4723c */ /* 0x000fe20000001888 */
[----:B------:R-:W-:Y:S01]  /*127f0*/  MOV R186, R68 ;  /* 0x0000004400ba7202 */ /* 0x000fe20000000f00 */
[----:B------:R-:W-:-:S05]  /*12800*/  IMAD.MOV.U32 R187, RZ, RZ, R88 ;  /* 0x000000ffffbb7224 */ /* 0x000fca00078e0058 */
[----:B------:R-:W-:Y:S01]  /*12810*/  MOV R136, R226 ;  /* 0x000000e200887202 */ /* 0x000fe20000000f00 */
[----:B------:R-:W-:Y:S01]  /*12820*/  HMMA.16816.F32 R28, R8, R14, R40 ;  /* 0x0000000e081c723c */ /* 0x000fe20000001828 */
[----:B------:R-:W1:Y:S01]  /*12830*/  LDSM.16.MT88.4 R12, [R231+0x1100] ;  /* 0x00110000e70c783b */ /* 0x000e620000004200 */
[----:B------:R-:W-:Y:S01]  /*12840*/  IMAD.MOV.U32 R137, RZ, RZ, R225 ;  /* 0x000000ffff897224 */ /* 0x000fe200078e00e1 */
[----:B------:R-:W-:Y:S01]  /*12850*/  MOV R139, R223 ;  /* 0x000000df008b7202 */ /* 0x000fe20000000f00 */
[----:B------:R-:W-:-:S04]  /*12860*/  IMAD.MOV.U32 R138, RZ, RZ, R224 ;  /* 0x000000ffff8a7224 */ /* 0x000fc800078e00e0 */
[-C--:B----4-:R-:W-:Y:S07]  /*12870*/  HMMA.16816.F32 R68, R8, R16.reuse, R192 ;  /* 0x000000100844723c */ /* 0x090fee00000018c0 */
[----:B------:R-:W-:Y:S01]  /*12880*/  IMAD.MOV.U32 R195, RZ, RZ, R89 ;  /* 0x000000ffffc37224 */ /* 0x000fe200078e0059 */
        /* <DEDUP_REMOVED lines=8> */
[----:B------:R-:W-:-:S03]  /*12910*/  IMAD.MOV.U32 R188, RZ, RZ, R123 ;  /* 0x000000ffffbc7224 */ /* 0x000fc600078e007b */
[----:B------:R-:W-:Y:S01]  /*12920*/  IMAD.MOV.U32 R135, RZ, RZ, R93 ;  /* 0x000000ffff877224 */ /* 0x000fe200078e005d */
[----:B------:R-:W-:Y:S01]  /*12930*/  HMMA.16816.F32 R40, R8, R18, R24 ;  /* 0x000000120828723c */ /* 0x000fe20000001818 */
[----:B------:R-:W-:Y:S01]  /*12940*/  IMAD.MOV.U32 R134, RZ, RZ, R120 ;  /* 0x000000ffff867224 */ /* 0x000fe200078e0078 */
[----:B------:R-:W2:Y:S01]  /*12950*/  LDSM.16.MT88.4 R16, [R230+0x1100] ;  /* 0x00110000e610783b */ /* 0x000ea20000004200 */
[----:B------:R-:W-:Y:S01]  /*12960*/  IMAD.MOV.U32 R132, RZ, RZ, R122 ;  /* 0x000000ffff847224 */ /* 0x000fe200078e007a */
[----:B------:R-:W-:Y:S02]  /*12970*/  MOV R133, R121 ;  /* 0x0000007900857202 */ /* 0x000fe40000000f00 */
[----:B------:R-:W-:Y:S02]  /*12980*/  LDSM.16.MT88.4 R24, [R229+0x3100] ;  /* 0x00310000e518783b */ /* 0x000fe40000004200 */
[C---:B-1----:R-:W-:Y:S07]  /*12990*/  HMMA.16816.F32 R88, R4.reuse, R12, R152 ;  /* 0x0000000c0458723c */ /* 0x042fee0000001898 */
[----:B------:R-:W-:Y:S01]  /*129a0*/  IMAD.MOV.U32 R154, RZ, RZ, R216 ;  /* 0x000000ffff9a7224 */ /* 0x000fe200078e00d8 */
[----:B------:R-:W-:Y:S01]  /*129b0*/  HMMA.16816.F32 R92, R4, R14, R128 ;  /* 0x0000000e045c723c */ /* 0x000fe20000001880 */
[----:B------:R-:W-:Y:S01]  /*129c0*/  IMAD.MOV.U32 R155, RZ, RZ, R53 ;  /* 0x000000ffff9b7224 */ /* 0x000fe200078e0035 */
[----:B------:R-:W-:Y:S01]  /*129d0*/  MOV R153, R217 ;  /* 0x000000d900997202 */ /* 0x000fe20000000f00 */
[----:B------:R-:W-:-:S04]  /*129e0*/  IMAD.MOV.U32 R152, RZ, RZ, R218 ;  /* 0x000000ffff987224 */ /* 0x000fc800078e00da */
[----:B------:R-:W-:Y:S01]  /*129f0*/  MOV R131, R52 ;  /* 0x0000003400837202 */ /* 0x000fe20000000f00 */
[C---:B------:R-:W-:Y:S08]  /*12a00*/  HMMA.16816.F32 R84, R8.reuse, R12, R100 ;  /* 0x0000000c0854723c */ /* 0x040ff00000001864 */
[C---:B------:R-:W-:Y:S01]  /*12a10*/  HMMA.16816.F32 R52, R8.reuse, R14, R76 ;  /* 0x0000000e0834723c */ /* 0x040fe2000000184c */
[----:B------:R-:W1:Y:S06]  /*12a20*/  LDSM.16.MT88.4 R12, [R228+0x3100] ;  /* 0x00310000e40c783b */ /* 0x000e6c0000004200 */
[----:B------:R-:W-:Y:S01]  /*12a30*/  IMAD.MOV.U32 R79, RZ, RZ, R154 ;  /* 0x000000ffff4f7224 */ /* 0x000fe200078e009a */
[----:B------:R-:W-:Y:S01]  /*12a40*/  MOV R78, R153 ;  /* 0x00000099004e7202 */ /* 0x000fe20000000f00 */
[----:B------:R-:W-:Y:S01]  /*12a50*/  IMAD.MOV.U32 R76, RZ, RZ, R131 ;  /* 0x000000ffff4c7224 */ /* 0x000fe200078e0083 */
[----:B--2---:R-:W-:Y:S01]  /*12a60*/  HMMA.16816.F32 R100, R8, R16, R108 ;  /* 0x000000100864723c */ /* 0x004fe2000000186c */
[----:B------:R-:W-:Y:S01]  /*12a70*/  IMAD.MOV.U32 R154, RZ, RZ, R134 ;  /* 0x000000ffff9a7224 */ /* 0x000fe200078e0086 */
[----:B------:R-:W-:Y:S01]  /*12a80*/  MOV R134, R194 ;  /* 0x000000c200867202 */ /* 0x000fe20000000f00 */
[----:B------:R-:W-:Y:S01]  /*12a90*/  IMAD.MOV.U32 R131, RZ, RZ, R155 ;  /* 0x000000ffff837224 */ /* 0x000fe200078e009b */
[----:B------:R-:W-:Y:S01]  /*12aa0*/  MOV R155, R135 ;  /* 0x00000087009b7202 */ /* 0x000fe20000000f00 */
[----:B------:R-:W-:-:S02]  /*12ab0*/  IMAD.MOV.U32 R194, RZ, RZ, R186 ;  /* 0x000000ffffc27224 */ /* 0x000fc400078e00ba */
[----:B------:R-:W-:Y:S01]  /*12ac0*/  IMAD.MOV.U32 R135, RZ, RZ, R195 ;  /* 0x000000ffff877224 */ /* 0x000fe200078e00c3 */
[C---:B------:R-:W-:Y:S01]  /*12ad0*/  HMMA.16816.F32 R60, R4.reuse, R16, R148 ;  /* 0x00000010043c723c */ /* 0x040fe20000001894 */
[----:B------:R-:W-:Y:S02]  /*12ae0*/  IMAD.MOV.U32 R186, RZ, RZ, R244 ;  /* 0x000000ffffba7224 */ /* 0x000fe400078e00f4 */
[----:B------:R-:W-:Y:S01]  /*12af0*/  IMAD.MOV.U32 R195, RZ, RZ, R187 ;  /* 0x000000ffffc37224 */ /* 0x000fe200078e00bb */
[----:B------:R-:W2:Y:S01]  /*12b00*/  LDL.LU R244, [R1+0xa4] ;  /* 0x0000a40001f47983 */ /* 0x000ea20000300800 */
[----:B------:R-:W-:Y:S01]  /*12b10*/  IMAD.MOV.U32 R77, RZ, RZ, R152 ;  /* 0x000000ffff4d7224 */ /* 0x000fe200078e0098 */
[----:B------:R-:W-:Y:S01]  /*12b20*/  MOV R152, R132 ;  /* 0x0000008400987202 */ /* 0x000fe20000000f00 */
[----:B------:R-:W-:Y:S01]  /*12b30*/  IMAD.MOV.U32 R153, RZ, RZ, R133 ;  /* 0x000000ffff997224 */ /* 0x000fe200078e0085 */
[----:B------:R-:W3:Y:S01]  /*12b40*/  LDL.LU R187, [R1] ;  /* 0x0000000001bb7983 */ /* 0x000ee20000300800 */
[----:B------:R-:W-:Y:S01]  /*12b50*/  HMMA.16816.F32 R108, R4, R18, R124 ;  /* 0x00000012046c723c */ /* 0x000fe2000000187c */
[----:B------:R-:W-:Y:S01]  /*12b60*/  IMAD.MOV.U32 R133, RZ, RZ, R193 ;  /* 0x000000ffff857224 */ /* 0x000fe200078e00c1 */
[----:B------:R-:W-:Y:S01]  /*12b70*/  MOV R193, R185 ;  /* 0x000000b900c17202 */ /* 0x000fe20000000f00 */
[----:B------:R-:W-:-:S05]  /*12b80*/  IMAD.MOV.U32 R132, RZ, RZ, R192 ;  /* 0x000000ffff847224 */ /* 0x000fca00078e00c0 */
[----:B------:R-:W-:Y:S01]  /*12b90*/  HMMA.16816.F32 R224, R8, R18, R72 ;  /* 0x0000001208e0723c */ /* 0x000fe20000001848 */
[----:B------:R-:W4:Y:S01]  /*12ba0*/  LDSM.16.MT88.4 R16, [R231+0x3100] ;  /* 0x00310000e710783b */ /* 0x000f220000004200 */
[----:B------:R-:W-:-:S06]  /*12bb0*/  IMAD.MOV.U32 R192, RZ, RZ, R184 ;  /* 0x000000ffffc07224 */ /* 0x000fcc00078e00b8 */
[----:B-1----:R-:W-:Y:S01]  /*12bc0*/  HMMA.16816.F32 R220, R8, R12, R104 ;  /* 0x0000000c08dc723c */ /* 0x002fe20000001868 */
[----:B------:R-:W-:-:S07]  /*12bd0*/  IMAD.MOV.U32 R185, RZ, RZ, R158 ;  /* 0x000000ffffb97224 */ /* 0x000fce00078e009e */
[----:B------:R-:W-:Y:S08]  /*12be0*/  HMMA.16816.F32 R120, R4, R12, R144 ;  /* 0x0000000c0478723c */ /* 0x000ff00000001890 */
[----:B------:R-:W-:Y:S01]  /*12bf0*/  HMMA.16816.F32 R216, R8, R14, R48 ;  /* 0x0000000e08d8723c */ /* 0x000fe20000001830 */
[----:B------:R-:W-:Y:S01]  /*12c00*/  MOV R128, R152 ;  /* 0x0000009800807202 */ /* 0x000fe20000000f00 */
[----:B------:R-:W-:Y:S01]  /*12c10*/  IMAD.MOV.U32 R130, RZ, RZ, R154 ;  /* 0x000000ffff827224 */ /* 0x000fe200078e009a */
[----:B------:R-:W-:-:S05]  /*12c20*/  MOV R184, R156 ;  /* 0x0000009c00b87202 */ /* 0x000fca0000000f00 */
[----:B------:R-:W-:Y:S01]  /*12c30*/  HMMA.16816.F32 R124, R4, R14, R140 ;  /* 0x0000000e047c723c */ /* 0x000fe2000000188c */
[----:B------:R-:W1:Y:S01]  /*12c40*/  LDSM.16.MT88.4 R12, [R230+0x3100] ;  /* 0x00310000e60c783b */ /* 0x000e620000004200 */
[----:B------:R-:W-:Y:S01]  /*12c50*/  IMAD.MOV.U32 R129, RZ, RZ, R153 ;  /* 0x000000ffff817224 */ /* 0x000fe200078e0099 */
[----:B------:R-:W-:-:S05]  /*12c60*/  MOV R156, R168 ;  /* 0x000000a8009c7202 */ /* 0x000fca0000000f00 */
[----:B------:R-:W-:Y:S01]  /*12c70*/  HMMA.16816.F32 R136, R4, R24, R136 ;  /* 0x000000180488723c */ /* 0x000fe20000001888 */
[----:B------:R-:W-:-:S07]  /*12c80*/  IMAD.MOV.U32 R158, RZ, RZ, R247 ;  /* 0x000000ffff9e7224 */ /* 0x000fce00078e00f7 */
[----:B----4-:R-:W-:Y:S01]  /*12c90*/  HMMA.16816.F32 R144, R4, R16, R76 ;  /* 0x000000100490723c */ /* 0x010fe2000000184c */
[----:B------:R-:W-:Y:S01]  /*12ca0*/  IMAD.MOV.U32 R152, RZ, RZ, R133 ;  /* 0x000000ffff987224 */ /* 0x000fe200078e0085 */
[----:B------:R-:W-:Y:S01]  /*12cb0*/  MOV R153, R155 ;  /* 0x0000009b00997202 */ /* 0x000fe20000000f00 */
[----:B------:R-:W-:Y:S01]  /*12cc0*/  FFMA.FTZ R3, R3, c[0x0][0x2d0], -R22 ;  /* 0x0000b40003037a23 */ /* 0x000fe20000010816 */
[----:B------:R-:W-:Y:S01]  /*12cd0*/  MOV R154, R134 ;  /* 0x00000086009a7202 */ /* 0x000fe20000000f00 */
[----:B------:R4:W5:Y:S02]  /*12ce0*/  LDL.LU R168, [R1+0xa0] ;  /* 0x0000a00001a87983 */ /* 0x0009640000300800 */
        /* <DEDUP_REMOVED lines=25> */
[----:B------:R4:W5:Y:S01]  /*12e80*/  LDL.LU R247, [R1+0x9c] ;  /* 0x00009c0001f77983 */ /* 0x0009620000300800 */
[----:B------:R-:W-:-:S02]  /*12e90*/  IMAD.MOV.U32 R150, RZ, RZ, R77 ;  /* 0x000000ffff967224 */ /* 0x000fc400078e004d */
[----:B------:R-:W-:Y:S02]  /*12ea0*/  IMAD.MOV.U32 R186, RZ, RZ, R246 ;  /* 0x000000ffffba7224 */ /* 0x000fe400078e00f6 */
        /* <DEDUP_REMOVED lines=12> */
[C---:B------:R-:W-:Y:S01]  /*12f70*/  HMMA.16816.F32 R188, R4.reuse, R26, R188 ;  /* 0x0000001a04bc723c */ /* 0x040fe200000018bc */
[----:B------:R-:W-:Y:S01]  /*12f80*/  IMAD.MOV.U32 R77, RZ, RZ, R128 ;  /* 0x000000ffff4d7224 */ /* 0x000fe200078e0080 */
[----:B------:R4:W5:Y:S01]  /*12f90*/  LDL.LU R246, [R1+0x98] ;  /* 0x0000980001f67983 */ /* 0x0009620000300800 */
[----:B------:R-:W-:Y:S02]  /*12fa0*/  IMAD.MOV.U32 R79, RZ, RZ, R130 ;  /* 0x000000ffff4f7224 */ /* 0x000fe400078e0082 */
[----:B------:R-:W-:Y:S01]  /*12fb0*/  IMAD.MOV.U32 R128, RZ, RZ, R131 ;  /* 0x000000ffff807224 */ /* 0x000fe200078e0083 */
[----:B------:R-:W-:Y:S01]  /*12fc0*/  MOV R131, R135 ;  /* 0x0000008700837202 */ /* 0x000fe20000000f00 */
[----:B------:R-:W-:Y:S01]  /*12fd0*/  IMAD.MOV.U32 R130, RZ, RZ, R134 ;  /* 0x000000ffff827224 */ /* 0x000fe200078e0086 */
[----:B------:R-:W-:Y:S01]  /*12fe0*/  HMMA.16816.F32 R148, R4, R18, R148 ;  /* 0x000000120494723c */ /* 0x000fe20000001894 */
[----:B------:R-:W-:Y:S01]  /*12ff0*/  IMAD.MOV.U32 R158, RZ, RZ, R239 ;  /* 0x000000ffff9e7224 */ /* 0x000fe200078e00ef */
[----:B------:R-:W-:Y:S01]  /*13000*/  MOV R134, R194 ;  /* 0x000000c200867202 */ /* 0x000fe20000000f00 */
[----:B------:R-:W-:-:S02]  /*13010*/  IMAD.MOV.U32 R132, RZ, RZ, R192 ;  /* 0x000000ffff847224 */ /* 0x000fc400078e00c0 */
[----:B------:R-:W-:-:S03]  /*13020*/  IMAD.MOV.U32 R140, RZ, RZ, R75 ;  /* 0x000000ffff8c7224 */ /* 0x000fc600078e004b */
[----:B------:R-:W-:Y:S01]  /*13030*/  HMMA.16816.F32 R48, R4, R14, R212 ;  /* 0x0000000e0430723c */ /* 0x000fe200000018d4 */
[----:B------:R-:W-:Y:S02]  /*13040*/  IMAD.MOV.U32 R135, RZ, RZ, R195 ;  /* 0x000000ffff877224 */ /* 0x000fe400078e00c3 */
[----:B------:R-:W-:-:S04]  /*13050*/  IMAD.MOV.U32 R142, RZ, RZ, R130 ;  /* 0x000000ffff8e7224 */ /* 0x000fc800078e0082 */
        /* <DEDUP_REMOVED lines=13> */
[C---:B------:R-:W-:Y:S08]  /*13130*/  HMMA.16816.F32 R212, R8.reuse, R26, R56 ;  /* 0x0000001a08d4723c */ /* 0x040ff00000001838 */
[C---:B------:R-:W-:Y:S08]  /*13140*/  HMMA.16816.F32 R36, R8.reuse, R18, R36 ;  /* 0x000000120824723c */ /* 0x040ff00000001824 */
[----:B------:R-:W-:Y:S01]  /*13150*/  HMMA.16816.F32 R56, R8, R14, R80 ;  /* 0x0000000e0838723c */ /* 0x000fe20000001850 */
[----:B------:R-:W-:Y:S01]  /*13160*/  LDSM.16.MT88.4 R80, [R229+0x1900] ;  /* 0x00190000e550783b */ /* 0x000fe20000004200 */
[----:B------:R-:W-:-:S02]  /*13170*/  FFMA.FTZ R4, R203, c[0x0][0x2d0], -R0 ;  /* 0x0000b400cb047a23 */ /* 0x000fc40000010800 */
[----:B--2---:R-:W-:Y:S02]  /*13180*/  IMAD.MOV.U32 R156, RZ, RZ, R244 ;  /* 0x000000ffff9c7224 */ /* 0x004fe400078e00f4 */
[----:B---3--:R-:W-:-:S04]  /*13190*/  IMAD.MOV.U32 R193, RZ, RZ, R187 ;  /* 0x000000ffffc17224 */ /* 0x008fc800078e00bb */
[----:B------:R-:W-:Y:S01]  /*131a0*/  IMAD.MOV.U32 R133, RZ, RZ, R193 ;  /* 0x000000ffff857224 */ /* 0x000fe200078e00c1 */
[----:B------:R-:W-:-:S03]  /*131b0*/  MOV R193, R156 ;  /* 0x0000009c00c17202 */ /* 0x000fc60000000f00 */
        /* <DEDUP_REMOVED lines=25> */
[----:B------:R1:W-:Y:S01]  /*13350*/  MUFU.EX2 R23, R3 ;  /* 0x0000000300177308 */ /* 0x0003e20000000800 */
[----:B------:R-:W-:Y:S01]  /*13360*/  HMMA.16816.F32 R132, R8, R24, R116 ;  /* 0x000000180884723c */ /* 0x000fe20000001874 */
[----:B-1----:R-:W-:Y:S02]  /*13370*/  FFMA.FTZ R3, R5, c[0x0][0x2d0], -R22 ;  /* 0x0000b40005037a23 */ /* 0x002fe40000010816 */
[----:B------:R-:W-:Y:S01]  /*13380*/  IMAD.MOV.U32 R5, RZ, RZ, R6 ;  /* 0x000000ffff057224 */ /* 0x000fe200078e0006 */
[----:B------:R-:W-:Y:S01]  /*13390*/  MOV R6, R7 ;  /* 0x0000000700067202 */ /* 0x000fe20000000f00 */
[----:B------:R-:W-:Y:S02]  /*133a0*/  IMAD.MOV.U32 R7, RZ, RZ, R140 ;  /* 0x000000ffff077224 */ /* 0x000fe400078e008c */
[----:B------:R1:W2:Y:S01]  /*133b0*/  MUFU.EX2 R24, R3 ;  /* 0x0000000300187308 */ /* 0x0002a20000000800 */
[----:B------:R-:W-:Y:S01]  /*133c0*/  MOV R140, R141 ;  /* 0x0000008d008c7202 */ /* 0x000fe20000000f00 */
[----:B------:R-:W-:Y:S01]  /*133d0*/  IMAD.MOV.U32 R141, RZ, RZ, R142 ;  /* 0x000000ffff8d7224 */ /* 0x000fe200078e008e */
[----:B------:R-:W-:Y:S01]  /*133e0*/  MOV R142, R143 ;  /* 0x0000008f008e7202 */ /* 0x000fe20000000f00 */
[----:B------:R-:W-:-:S02]  /*133f0*/  IMAD.MOV.U32 R143, RZ, RZ, R104 ;  /* 0x000000ffff8f7224 */ /* 0x000fc400078e0068 */
[----:B-1----:R-:W-:Y:S02]  /*13400*/  FFMA.FTZ R3, R5, c[0x0][0x2d0], -R22 ;  /* 0x0000b40005037a23 */ /* 0x002fe40000010816 */
[----:B------:R-:W-:Y:S01]  /*13410*/  IMAD.MOV.U32 R5, RZ, RZ, R6 ;  /* 0x000000ffff057224 */ /* 0x000fe200078e0006 */
[----:B------:R-:W-:Y:S01]  /*13420*/  MOV R6, R7 ;  /* 0x0000000700067202 */ /* 0x000fe20000000f00 */
[----:B------:R1:W-:Y:S01]  /*13430*/  MUFU.EX2 R25, R3 ;  /* 0x0000000300197308 */ /* 0x0003e20000000800 */
[----:B------:R-:W-:Y:S01]  /*13440*/  IMAD.MOV.U32 R7, RZ, RZ, R140 ;  /* 0x000000ffff077224 */ /* 0x000fe200078e008c */
[----:B------:R-:W-:Y:S01]  /*13450*/  MOV R140, R141 ;  /* 0x0000008d008c7202 */ /* 0x000fe20000000f00 */
[----:B------:R-:W-:Y:S01]  /*13460*/  IMAD.MOV.U32 R141, RZ, RZ, R142 ;  /* 0x000000ffff8d7224 */ /* 0x000fe200078e008e */
[----:B------:R-:W-:Y:S01]  /*13470*/  MOV R142, R143 ;  /* 0x0000008f008e7202 */ /* 0x000fe20000000f00 */
[----:B------:R-:W-:Y:S02]  /*13480*/  IMAD.MOV.U32 R131, RZ, RZ, R192 ;  /* 0x000000ffff837224 */ /* 0x000fe400078e00c0 */
[----:B------:R-:W-:-:S02]  /*13490*/  IMAD.MOV.U32 R130, RZ, RZ, R193 ;  /* 0x000000ffff827224 */ /* 0x000fc400078e00c1 */
[----:B-1----:R-:W-:Y:S01]  /*134a0*/  FFMA.FTZ R3, R5, c[0x0][0x2d0], -R22 ;  /* 0x0000b40005037a23 */ /* 0x002fe20000010816 */
[----:B------:R-:W-:Y:S01]  /*134b0*/  MOV R5, R6 ;  /* 0x0000000600057202 */ /* 0x000fe20000000f00 */
[----:B------:R-:W-:Y:S02]  /*134c0*/  IMAD.MOV.U32 R6, RZ, RZ, R7 ;  /* 0x000000ffff067224 */ /* 0x000fe400078e0007 */
[----:B------:R1:W-:Y:S01]  /*134d0*/  MUFU.EX2 R26, R3 ;  /* 0x00000003001a7308 */ /* 0x0003e20000000800 */
[----:B------:R-:W-:Y:S01]  /*134e0*/  HMMA.16816.F32 R192, R8, R16, R112 ;  /* 0x0000001008c0723c */ /* 0x000fe20000001870 */
[----:B------:R-:W-:Y:S02]  /*134f0*/  MOV R7, R142 ;  /* 0x0000008e00077202 */ /* 0x000fe40000000f00 */
[----:B------:R-:W-:Y:S01]  /*13500*/  MOV R187, R245 ;  /* 0x000000f500bb7202 */ /* 0x000fe20000000f00 */
[----:B------:R-:W-:Y:S01]  /*13510*/  IMAD.MOV.U32 R129, RZ, RZ, R234 ;  /* 0x000000ffff817224 */ /* 0x000fe200078e00ea */
[----:B------:R-:W-:Y:S01]  /*13520*/  MOV R104, R105 ;  /* 0x0000006900687202 */ /* 0x000fe20000000f00 */
[----:B-1----:R-:W-:-:S02]  /*13530*/  FFMA.FTZ R3, R5, c[0x0][0x2d0], -R21 ;  /* 0x0000b40005037a23 */ /* 0x002fc40000010815 */
[----:B------:R-:W-:Y:S01]  /*13540*/  HMMA.16816.F32 R156, R8, R12, R96 ;  /* 0x0000000c089c723c */ /* 0x000fe20000001860 */
[----:B------:R-:W-:Y:S01]  /*13550*/  LDSM.16.MT88.4 R112, [R230+0x1900] ;  /* 0x00190000e670783b */ /* 0x000fe20000004200 */
[----:B------:R1:W-:Y:S01]  /*13560*/  MUFU.EX2 R16, R3 ;  /* 0x0000000300107308 */ /* 0x0003e20000000800 */
[----:B------:R-:W-:Y:S01]  /*13570*/  IMAD.MOV.U32 R105, RZ, RZ, R106 ;  /* 0x000000ffff697224 */ /* 0x000fe200078e006a */
[----:B------:R-:W-:Y:S01]  /*13580*/  MOV R106, R107 ;  /* 0x0000006b006a7202 */ /* 0x000fe20000000f00 */
[----:B------:R-:W-:Y:S01]  /*13590*/  IMAD.MOV.U32 R107, RZ, RZ, R72 ;  /* 0x000000ffff6b7224 */ /* 0x000fe200078e0048 */
[----:B------:R-:W-:Y:S01]  /*135a0*/  MOV R72, R73 ;  /* 0x0000004900487202 */ /* 0x000fe20000000f00 */
[----:B------:R-:W-:Y:S01]  /*135b0*/  IMAD.MOV.U32 R143, RZ, RZ, R104 ;  /* 0x000000ffff8f7224 */ /* 0x000fe200078e0068 */
[----:B------:R-:W-:Y:S04]  /*135c0*/  LDSM.16.MT88.4 R96, [R231+0x1900] ;  /* 0x00190000e760783b */ /* 0x000fe80000004200 */
[----:B------:R4:W5:Y:S01]  /*135d0*/  LDL.LU R245, [R1+0x94] ;  /* 0x0000940001f57983 */ /* 0x0009620000300800 */
[----:B-1----:R-:W-:Y:S01]  /*135e0*/  FFMA.FTZ R3, R6, c[0x0][0x2d0], -R21 ;  /* 0x0000b40006037a23 */ /* 0x002fe20000010815 */
[----:B------:R-:W-:Y:S01]  /*135f0*/  MOV R104, R105 ;  /* 0x0000006900687202 */ /* 0x000fe20000000f00 */
[----:B------:R-:W-:-:S02]  /*13600*/  IMAD.MOV.U32 R73, RZ, RZ, R74 ;  /* 0x000000ffff497224 */ /* 0x000fc400078e004a */
[----:B------:R-:W-:Y:S01]  /*13610*/  IMAD.MOV.U32 R186, RZ, RZ, R187 ;  /* 0x000000ffffba7224 */ /* 0x000fe200078e00bb */
[----:B------:R1:W3:Y:S01]  /*13620*/  MUFU.EX2 R18, R3 ;  /* 0x0000000300127308 */ /* 0x0002e20000000800 */
[----:B------:R-:W-:Y:S01]  /*13630*/  MOV R74, R75 ;  /* 0x0000004b004a7202 */ /* 0x000fe20000000f00 */
[----:B------:R-:W-:Y:S01]  /*13640*/  IMAD.MOV.U32 R75, RZ, RZ, R76 ;  /* 0x000000ffff4b7224 */ /* 0x000fe200078e004c */
[----:B------:R-:W-:Y:S01]  /*13650*/  MOV R76, R153 ;  /* 0x00000099004c7202 */ /* 0x000fe20000000f00 */
[----:B------:R-:W-:Y:S01]  /*13660*/  IMAD.MOV.U32 R105, RZ, RZ, R106 ;  /* 0x000000ffff697224 */ /* 0x000fe200078e006a */
[----:B------:R-:W-:Y:S01]  /*13670*/  MOV R106, R107 ;  /* 0x0000006b006a7202 */ /* 0x000fe20000000f00 */
[----:B------:R-:W-:Y:S01]  /*13680*/  IMAD.MOV.U32 R142, RZ, RZ, R143 ;  /* 0x000000ffff8e7224 */ /* 0x000fe200078e008f */
[----:B------:R4:W5:Y:S01]  /*13690*/  LDL.LU R244, [R1+0x90] ;  /* 0x0000900001f47983 */ /* 0x0009620000300800 */
[----:B-1----:R-:W-:Y:S02]  /*136a0*/  FFMA.FTZ R3, R7, c[0x0][0x2d0], -R21 ;  /* 0x0000b40007037a23 */ /* 0x002fe40000010815 */
[----:B------:R-:W-:-:S02]  /*136b0*/  IMAD.MOV.U32 R153, RZ, RZ, R154 ;  /* 0x000000ffff997224 */ /* 0x000fc400078e009a */
[----:B------:R-:W-:Y:S01]  /*136c0*/  IMAD.MOV.U32 R107, RZ, RZ, R73 ;  /* 0x000000ffff6b7224 */ /* 0x000fe200078e0049 */
[----:B------:R1:W-:Y:S01]  /*136d0*/  MUFU.EX2 R22, R3 ;  /* 0x0000000300167308 */ /* 0x0003e20000000800 */
[----:B------:R-:W-:Y:S01]  /*136e0*/  MOV R154, R233 ;  /* 0x000000e9009a7202 */ /* 0x000fe20000000f00 */
[----:B------:R-:W-:Y:S01]  /*136f0*/  IMAD.MOV.U32 R187, RZ, RZ, R242 ;  /* 0x000000ffffbb7224 */ /* 0x000fe200078e00f2 */
[----:B------:R-:W-:Y:S01]  /*13700*/  MOV R73, R74 ;  /* 0x0000004a00497202 */ /* 0x000fe20000000f00 */
[----:B------:R-:W-:Y:S01]  /*13710*/  IMAD.MOV.U32 R74, RZ, RZ, R75 ;  /* 0x000000ffff4a7224 */ /* 0x000fe200078e004b */
[----:B------:R-:W-:Y:S01]  /*13720*/  MOV R75, R76 ;  /* 0x0000004c004b7202 */ /* 0x000fe20000000f00 */
[----:B------:R-:W-:Y:S01]  /*13730*/  FADD.FTZ R6, R201, R200 ;  /* 0x000000c8c9067221 */ /* 0x000fe20000010000 */
[----:B------:R-:W-:Y:S01]  /*13740*/  MOV R143, R104 ;  /* 0x00000068008f7202 */ /* 0x000fe20000000f00 */
[----:B------:R-:W-:Y:S01]  /*13750*/  FADD.FTZ R5, R199, R198 ;  /* 0x000000c6c7057221 */ /* 0x000fe20000010000 */
[----:B------:R-:W-:Y:S01]  /*13760*/  MUFU.EX2 R13, R4 ;  /* 0x00000004000d7308 */ /* 0x000fe20000000800 */
[----:B------:R-:W-:Y:S01]  /*13770*/  FADD.FTZ R9, R197, R196 ;  /* 0x000000c4c5097221 */ /* 0x000fe20000010000 */
[----:B------:R4:W5:Y:S01]  /*13780*/  LDL.LU R243, [R1+0x8c] ;  /* 0x00008c0001f37983 */ /* 0x0009620000300800 */
[----:B-1----:R-:W-:-:S02]  /*13790*/  FFMA.FTZ R3, R140, c[0x0][0x2d0], -R21 ;  /* 0x0000b4008c037a23 */ /* 0x002fc40000010815 */
[----:B------:R-:W-:Y:S01]  /*137a0*/  IMAD.MOV.U32 R76, RZ, RZ, R153 ;  /* 0x000000ffff4c7224 */ /* 0x000fe200078e0099 */
[----:B--2---:R-:W-:Y:S02]  /*137b0*/  F2FP.PACK_AB R200, R24, R23 ;  /* 0x0000001718c8723e */ /* 0x004fe400000000ff */
[----:B------:R1:W2:Y:S01]  /*137c0*/  MUFU.EX2 R21, R3 ;  /* 0x0000000300157308 */ /* 0x0002a20000000800 */
[----:B------:R-:W-:Y:S01]  /*137d0*/  IMAD.MOV.U32 R104, RZ, RZ, R105 ;  /* 0x000000ffff687224 */ /* 0x000fe200078e0069 */
[----:B------:R-:W-:Y:S01]  /*137e0*/  MOV R153, R154 ;  /* 0x0000009a00997202 */ /* 0x000fe20000000f00 */
[----:B------:R-:W-:Y:S01]  /*137f0*/  IMAD.MOV.U32 R154, RZ, RZ, R232 ;  /* 0x000000ffff9a7224 */ /* 0x000fe200078e00e8 */
[----:B------:R-:W-:Y:S01]  /*13800*/  MOV R105, R106 ;  /* 0x0000006a00697202 */ /* 0x000fe20000000f00 */
[----:B------:R-:W-:Y:S01]  /*13810*/  IMAD.MOV.U32 R106, RZ, RZ, R73 ;  /* 0x000000ffff6a7224 */ /* 0x000fe200078e0049 */
[----:B------:R-:W-:Y:S01]  /*13820*/  MOV R73, R74 ;  /* 0x0000004a00497202 */ /* 0x000fe20000000f00 */
[----:B------:R4:W5:Y:S01]  /*13830*/  LDL.LU R242, [R1+0x88] ;  /* 0x0000880001f27983 */ /* 0x0009620000300800 */
[----:B-1----:R-:W-:Y:S01]  /*13840*/  FFMA.FTZ R3, R141, c[0x0][0x2d0], -R20 ;  /* 0x0000b4008d037a23 */ /* 0x002fe20000010814 */
[----:B------:R-:W-:Y:S01]  /*13850*/  MOV R140, R105 ;  /* 0x00000069008c7202 */ /* 0x000fe20000000f00 */
[----:B------:R-:W-:Y:S01]  /*13860*/  IMAD.MOV.U32 R74, RZ, RZ, R75 ;  /* 0x000000ffff4a7224 */ /* 0x000fe200078e004b */
[----:B---3--:R-:W-:Y:S01]  /*13870*/  F2FP.PACK_AB R201, R18, R16 ;  /* 0x0000001012c9723e */ /* 0x008fe200000000ff */
[----:B------:R1:W-:Y:S01]  /*13880*/  MUFU.EX2 R12, R3 ;  /* 0x00000003000c7308 */ /* 0x0003e20000000800 */
[----:B------:R-:W-:Y:S01]  /*13890*/  MOV R75, R76 ;  /* 0x0000004c004b7202 */ /* 0x000fe20000000f00 */
[----:B------:R-:W-:Y:S01]  /*138a0*/  IMAD.MOV.U32 R76, RZ, RZ, R153 ;  /* 0x000000ffff4c7224 */ /* 0x000fe200078e0099 */
[----:B------:R-:W-:Y:S01]  /*138b0*/  MOV R153, R154 ;  /* 0x0000009a00997202 */ /* 0x000fe20000000f00 */
[----:B------:R-:W-:Y:S01]  /*138c0*/  IMAD.MOV.U32 R154, RZ, RZ, R184 ;  /* 0x000000ffff9a7224 */ /* 0x000fe200078e00b8 */
[----:B------:R-:W-:Y:S01]  /*138d0*/  MOV R184, R171 ;  /* 0x000000ab00b87202 */ /* 0x000fe20000000f00 */
[----:B------:R4:W5:Y:S01]  /*138e0*/  LDL.LU R241, [R1+0x84] ;  /* 0x0000840001f17983 */ /* 0x0009620000300800 */
[----:B-1----:R-:W-:-:S02]  /*138f0*/  FFMA.FTZ R3, R142, c[0x0][0x2d0], -R20 ;  /* 0x0000b4008e037a23 */ /* 0x002fc40000010814 */
[----:B------:R-:W-:Y:S01]  /*13900*/  IMAD.MOV.U32 R141, RZ, RZ, R104 ;  /* 0x000000ffff8d7224 */ /* 0x000fe200078e0068 */
[----:B------:R-:W-:Y:S01]  /*13910*/  MOV R105, R75 ;  /* 0x0000004b00697202 */ /* 0x000fe20000000f00 */
[----:B------:R1:W3:Y:S01]  /*13920*/  MUFU.EX2 R15, R3 ;  /* 0x00000003000f7308 */ /* 0x0002e20000000800 */
[----:B------:R-:W-:Y:S01]  /*13930*/  IMAD.MOV.U32 R142, RZ, RZ, R106 ;  /* 0x000000ffff8e7224 */ /* 0x000fe200078e006a */
[----:B--2---:R-:W-:Y:S01]  /*13940*/  F2FP.PACK_AB R203, R21, R22 ;  /* 0x0000001615cb723e */ /* 0x004fe200000000ff */
[----:B------:R-:W-:Y:S01]  /*13950*/  IMAD.MOV.U32 R104, RZ, RZ, R74 ;  /* 0x000000ffff687224 */ /* 0x000fe200078e004a */
[----:B------:R-:W-:Y:S01]  /*13960*/  MOV R75, R184 ;  /* 0x000000b8004b7202 */ /* 0x000fe20000000f00 */
[----:B------:R-:W-:Y:S01]  /*13970*/  IMAD.MOV.U32 R106, RZ, RZ, R76 ;  /* 0x000000ffff6a7224 */ /* 0x000fe200078e004c */
[----:B------:R4:W5:Y:S01]  /*13980*/  LDL.LU R240, [R1+0x80] ;  /* 0x0000800001f07983 */ /* 0x0009620000300800 */
[----:B------:R-:W-:Y:S02]  /*13990*/  IMAD.MOV.U32 R74, RZ, RZ, R154 ;  /* 0x000000ffff4a7224 */ /* 0x000fe400078e009a */
[----:B-1----:R-:W-:Y:S01]  /*139a0*/  FFMA.FTZ R3, R143, c[0x0][0x2d0], -R20 ;  /* 0x0000b4008f037a23 */ /* 0x002fe20000010814 */
[----:B---3--:R-:W-:Y:S01]  /*139b0*/  F2FP.PACK_AB R196, R15, R12 ;  /* 0x0000000c0fc4723e */ /* 0x008fe200000000ff */
[----:B------:R-:W-:Y:S01]  /*139c0*/  IMAD.MOV.U32 R76, RZ, RZ, R185 ;  /* 0x000000ffff4c7224 */ /* 0x000fe200078e00b9 */
[----:B------:R4:W5:Y:S01]  /*139d0*/  LDL.LU R239, [R1+0x7c] ;  /* 0x00007c0001ef7983 */ /* 0x0009620000300800 */
[----:B------:R1:W-:Y:S01]  /*139e0*/  MUFU.EX2 R17, R3 ;  /* 0x0000000300117308 */ /* 0x0003e20000000800 */
[----:B------:R-:W-:-:S02]  /*139f0*/  MOV R143, R73 ;  /* 0x00000049008f7202 */ /* 0x000fc40000000f00 */
[----:B------:R-:W-:Y:S01]  /*13a00*/  MOV R73, R153 ;  /* 0x0000009900497202 */ /* 0x000fe20000000f00 */
[----:B------:R-:W-:Y:S01]  /*13a10*/  IMAD.MOV.U32 R153, RZ, RZ, R187 ;  /* 0x000000ffff997224 */ /* 0x000fe200078e00bb */
[----:B------:R-:W-:Y:S01]  /*13a20*/  MOV R154, R186 ;  /* 0x000000ba009a7202 */ /* 0x000fe20000000f00 */
[----:B------:R4:W5:Y:S04]  /*13a30*/  LDL.LU R238, [R1+0x78] ;  /* 0x0000780001ee7983 */ /* 0x0009680000300800 */
[----:B------:R-:W2:Y:S01]  /*13a40*/  LDSM.16.MT88.4 R184, [R228+0x1900] ;  /* 0x00190000e4b8783b */ /* 0x000ea20000004200 */
[----:B-1----:R-:W-:Y:S01]  /*13a50*/  FFMA.FTZ R3, R252, c[0x0][0x2d0], -R20 ;  /* 0x0000b400fc037a23 */ /* 0x002fe20000010814 */
[----:B------:R-:W-:Y:S02]  /*13a60*/  MOV R27, R143 ;  /* 0x0000008f001b7202 */ /* 0x000fe40000000f00 */
[----:B------:R4:W5:Y:S01]  /*13a70*/  LDL.LU R237, [R1+0x74] ;  /* 0x0000740001ed7983 */ /* 0x0009620000300800 */
[----:B------:R1:W3:Y:S01]  /*13a80*/  MUFU.EX2 R19, R3 ;  /* 0x0000000300137308 */ /* 0x0002e20000000800 */
[----:B------:R-:W-:-:S02]  /*13a90*/  FADD.FTZ R20, R251, R6 ;  /* 0x00000006fb147221 */ /* 0x000fc40000010000 */
[----:B------:R4:W5:Y:S01]  /*13aa0*/  LDL.LU R236, [R1+0x70] ;  /* 0x0000700001ec7983 */ /* 0x0009620000300800 */
[----:B-1----:R-:W-:Y:S01]  /*13ab0*/  FFMA.FTZ R3, R250, c[0x0][0x2d0], -R0 ;  /* 0x0000b400fa037a23 */ /* 0x002fe20000010800 */
[----:B---3--:R-:W-:Y:S01]  /*13ac0*/  F2FP.PACK_AB R198, R19, R17 ;  /* 0x0000001113c6723e */ /* 0x008fe200000000ff */
[----:B------:R-:W-:Y:S01]  /*13ad0*/  IMAD.MOV.U32 R252, RZ, RZ, R104 ;  /* 0x000000fffffc7224 */ /* 0x000fe200078e0068 */
[----:B------:R-:W-:Y:S01]  /*13ae0*/  MOV R251, R107 ;  /* 0x0000006b00fb7202 */ /* 0x000fe20000000f00 */
[----:B------:R1:W-:Y:S01]  /*13af0*/  MUFU.EX2 R10, R3 ;  /* 0x00000003000a7308 */ /* 0x0003e20000000800 */
[----:B------:R4:W5:Y:S01]  /*13b00*/  LDL.LU R235, [R1+0x6c] ;  /* 0x00006c0001eb7983 */ /* 0x0009620000300800 */
[----:B------:R-:W-:-:S03]  /*13b10*/  MOV R250, R105 ;  /* 0x0000006900fa7202 */ /* 0x000fc60000000f00 */
[----:B------:R4:W5:Y:S04]  /*13b20*/  LDL.LU R234, [R1+0x68] ;  /* 0x0000680001ea7983 */ /* 0x0009680000300800 */
[----:B------:R4:W5:Y:S04]  /*13b30*/  LDL.LU R233, [R1+0x64] ;  /* 0x0000640001e97983 */ /* 0x0009680000300800 */
[----:B------:R4:W5:Y:S01]  /*13b40*/  LDL.LU R232, [R1+0x60] ;  /* 0x0000600001e87983 */ /* 0x0009620000300800 */
[----:B-1----:R-:W-:-:S03]  /*13b50*/  FFMA.FTZ R3, R249, c[0x0][0x2d0], -R0 ;  /* 0x0000b400f9037a23 */ /* 0x002fc60000010800 */
[----:B------:R4:W5:Y:S01]  /*13b60*/  LDL.LU R171, [R1+0x5c] ;  /* 0x00005c0001ab7983 */ /* 0x0009620000300800 */
[----:B------:R1:W3:Y:S02]  /*13b70*/  MUFU.EX2 R11, R3 ;  /* 0x00000003000b7308 */ /* 0x0002e40000000800 */
[----:B-1----:R-:W-:-:S06]  /*13b80*/  FFMA.FTZ R3, R202, c[0x0][0x2d0], -R0 ;  /* 0x0000b400ca037a23 */ /* 0x002fcc0000010800 */
[----:B------:R1:W1:Y:S02]  /*13b90*/  MUFU.EX2 R14, R3 ;  /* 0x00000003000e7308 */ /* 0x0002640000000800 */
[----:B-1----:R-:W-:Y:S02]  /*13ba0*/  FADD.FTZ R3, R248, R5 ;  /* 0x00000005f8037221 */ /* 0x002fe40000010000 */
[----:B------:R-:W1:Y:S01]  /*13bb0*/  LDSM.16.MT88.4 R4, [R230+0x3900] ;  /* 0x00390000e604783b */ /* 0x000e620000004200 */
[----:B------:R-:W-:Y:S02]  /*13bc0*/  F2FP.PACK_AB R202, R26, R25 ;  /* 0x000000191aca723e */ /* 0x000fe400000000ff */
[----:B---3--:R-:W-:Y:S02]  /*13bd0*/  F2FP.PACK_AB R197, R11, R10 ;  /* 0x0000000a0bc5723e */ /* 0x008fe400000000ff */
[----:B------:R-:W-:Y:S01]  /*13be0*/  F2FP.PACK_AB R199, R14, R13 ;  /* 0x0000000d0ec7723e */ /* 0x000fe200000000ff */
[----:B------:R-:W-:-:S02]  /*13bf0*/  FADD.FTZ R0, R141, R140 ;  /* 0x0000008c8d007221 */ /* 0x000fc40000010000 */
[----:B--2---:R-:W-:Y:S01]  /*13c00*/  HMMA.16816.F32 R176, R200, R184, R176 ;  /* 0x000000b8c8b0723c */ /* 0x004fe200000018b0 */
[----:B------:R-:W-:Y:S02]  /*13c10*/  IMAD.MOV.U32 R248, RZ, RZ, R72 ;  /* 0x000000fffff87224 */ /* 0x000fe400078e0048 */
[----:B------:R-:W-:-:S05]  /*13c20*/  FADD.FTZ R8, R142, R0 ;  /* 0x000000008e087221 */ /* 0x000fca0000010000 */
[C---:B------:R-:W-:Y:S01]  /*13c30*/  HMMA.16816.F32 R172, R196.reuse, R184, R172 ;  /* 0x000000b8c4ac723c */ /* 0x040fe200000018ac */
[----:B------:R-:W-:Y:S01]  /*13c40*/  MOV R0, R153 ;  /* 0x0000009900007202 */ /* 0x000fe20000000f00 */
[----:B------:R-:W-:Y:S06]  /*13c50*/  LDSM.16.MT88.4 R140, [R229+0x3900] ;  /* 0x00390000e58c783b */ /* 0x000fec0000004200 */
[-C--:B------:R-:W-:Y:S08]  /*13c60*/  HMMA.16816.F32 R180, R196, R186.reuse, R180 ;  /* 0x000000bac4b4723c */ /* 0x080ff000000018b4 */
[----:B------:R-:W-:Y:S07]  /*13c70*/  HMMA.16816.F32 R184, R200, R186, R28 ;  /* 0x000000bac8b8723c */ /* 0x000fee000000181c */
[----:B------:R-:W-:Y:S01]  /*13c80*/  MOV R31, R73 ;  /* 0x00000049001f7202 */ /* 0x000fe20000000f00 */
[----:B------:R-:W-:Y:S01]  /*13c90*/  IMAD.MOV.U32 R30, RZ, RZ, R74 ;  /* 0x000000ffff1e7224 */ /* 0x000fe200078e004a */
[----:B------:R-:W-:Y:S01]  /*13ca0*/  MOV R29, R75 ;  /* 0x0000004b001d7202 */ /* 0x000fe20000000f00 */
[----:B------:R-:W-:Y:S01]  /*13cb0*/  IMAD.MOV.U32 R28, RZ, RZ, R76 ;  /* 0x000000ffff1c7224 */ /* 0x000fe200078e004c */
[----:B------:R-:W-:Y:S01]  /*13cc0*/  HMMA.16816.F32 R72, R196, R80, R32 ;  /* 0x00000050c448723c */ /* 0x000fe20000001820 */
[----:B------:R-:W-:-:S06]  /*13cd0*/  FADD.FTZ R0, R0, R9 ;  /* 0x0000000900007221 */ /* 0x000fcc0000010000 */
[----:B------:R-:W-:Y:S01]  /*13ce0*/  MOV R35, R77 ;  /* 0x0000004d00237202 */ /* 0x000fe20000000f00 */
[----:B------:R-:W-:Y:S01]  /*13cf0*/  IMAD.MOV.U32 R34, RZ, RZ, R78 ;  /* 0x000000ffff227224 */ /* 0x000fe200078e004e */
[----:B------:R-:W-:Y:S01]  /*13d00*/  MOV R33, R79 ;  /* 0x0000004f00217202 */ /* 0x000fe20000000f00 */
[----:B------:R-:W-:Y:S08]  /*13d10*/  HMMA.16816.F32 R68, R200, R80, R68 ;  /* 0x00000050c844723c */ /* 0x000ff00000001844 */
[-C--:B------:R-:W-:Y:S08]  /*13d20*/  HMMA.16816.F32 R76, R196, R82.reuse, R44 ;  /* 0x00000052c44c723c */ /* 0x080ff0000000182c */
[----:B------:R-:W-:Y:S01]  /*13d30*/  HMMA.16816.F32 R80, R200, R82, R40 ;  /* 0x00000052c850723c */ /* 0x000fe20000001828 */
[----:B------:R-:W-:Y:S01]  /*13d40*/  MOV R45, R131 ;  /* 0x00000083002d7202 */ /* 0x000fe20000000f00 */
[----:B------:R-:W-:-:S05]  /*13d50*/  IMAD.MOV.U32 R46, RZ, RZ, R130 ;  /* 0x000000ffff2e7224 */ /* 0x000fca00078e0082 */
[----:B------:R-:W-:Y:S01]  /*13d60*/  IMAD.MOV.U32 R42, RZ, RZ, R154 ;  /* 0x000000ffff2a7224 */ /* 0x000fe200078e009a */
[----:B------:R-:W-:-:S03]  /*13d70*/  MOV R43, R155 ;  /* 0x0000009b002b7202 */ /* 0x000fc60000000f00 */
[----:B------:R-:W-:Y:S01]  /*13d80*/  FADD.FTZ R8, R42, R8 ;  /* 0x000000082a087221 */ /* 0x000fe20000010000 */
[----:B------:R-:W-:Y:S01]  /*13d90*/  MOV R47, R129 ;  /* 0x00000081002f7202 */ /* 0x000fe20000000f00 */
[----:B------:R-:W-:Y:S01]  /*13da0*/  IMAD.MOV.U32 R44, RZ, RZ, R152 ;  /* 0x000000ffff2c7224 */ /* 0x000fe200078e0098 */
[----:B-1----:R-:W-:Y:S01]  /*13db0*/  HMMA.16816.F32 R160, R196, R4, R160 ;  /* 0x00000004c4a0723c */ /* 0x002fe200000018a0 */
[----:B------:R-:W-:Y:S01]  /*13dc0*/  FADD.FTZ R0, R45, R0 ;  /* 0x000000002d007221 */ /* 0x000fe20000010000 */
[----:B------:R-:W-:Y:S01]  /*13dd0*/  LDSM.16.MT88.4 R152, [R231+0x3900] ;  /* 0x00390000e798783b */ /* 0x000fe20000004200 */
[----:B------:R-:W-:Y:S02]  /*13de0*/  FADD.FTZ R9, R46, R8 ;  /* 0x000000082e097221 */ /* 0x000fe40000010000 */
[----:B------:R-:W-:-:S03]  /*13df0*/  IMAD.MOV.U32 R32, RZ, RZ, R128 ;  /* 0x000000ffff207224 */ /* 0x000fc600078e0080 */
[----:B------:R-:W-:Y:S01]  /*13e00*/  HMMA.16816.F32 R156, R200, R4, R156 ;  /* 0x00000004c89c723c */ /* 0x000fe2000000189c */
[----:B------:R-:W-:Y:S01]  /*13e10*/  FADD.FTZ R3, R44, R3 ;  /* 0x000000032c037221 */ /* 0x000fe20000010000 */
[----:B------:R-:W1:Y:S05]  /*13e20*/  LDSM.16.MT88.4 R128, [R228+0x3900] ;  /* 0x00390000e480783b */ /* 0x000e6a0000004200 */
[----:B------:R-:W-:Y:S02]  /*13e30*/  FADD.FTZ R4, R43, R20 ;  /* 0x000000142b047221 */ /* 0x000fe40000010000 */
[----:B------:R-:W-:Y:S02]  /*13e40*/  FADD.FTZ R5, R33, R0 ;  /* 0x0000000021057221 */ /* 0x000fe40000010000 */
[----:B------:R-:W-:-:S02]  /*13e50*/  FADD.FTZ R0, R34, R9 ;  /* 0x0000000922007221 */ /* 0x000fc40000010000 */
[----:B------:R-:W-:Y:S02]  /*13e60*/  FADD.FTZ R8, R47, R4 ;  /* 0x000000042f087221 */ /* 0x000fe40000010000 */
[----:B------:R-:W-:Y:S02]  /*13e70*/  FADD.FTZ R4, R32, R3 ;  /* 0x0000000320047221 */ /* 0x000fe40000010000 */
[----:B------:R-:W-:Y:S02]  /*13e80*/  IMAD.MOV.U32 R249, RZ, RZ, R106 ;  /* 0x000000fffff97224 */ /* 0x000fe400078e006a */
        /* <DEDUP_REMOVED lines=41> */
[C---:B------:R-:W-:Y:S01]  /*14120*/  HMMA.16816.F32 R88, R196.reuse, R96, R88 ;  /* 0x00000060c458723c */ /* 0x040fe20000001858 */
[----:B------:R2:W-:Y:S07]  /*14130*/  STL [R1+0xc], R0 ;  /* 0x00000c0001007387 */ /* 0x0005ee0000100800 */
[C---:B------:R-:W-:Y:S08]  /*14140*/  HMMA.16816.F32 R92, R196.reuse, R98, R92 ;  /* 0x00000062c45c723c */ /* 0x040ff0000000185c */
[C---:B------:R-:W-:Y:S08]  /*14150*/  HMMA.16816.F32 R104, R196.reuse, R112, R60 ;  /* 0x00000070c468723c */ /* 0x040ff0000000183c */
[----:B------:R-:W-:Y:S01]  /*14160*/  HMMA.16816.F32 R108, R196, R114, R108 ;  /* 0x00000072c46c723c */ /* 0x000fe2000000186c */
[----:B--2---:R-:W-:-:S07]  /*14170*/  FADD.FTZ R0, R14, R5 ;  /* 0x000000050e007221 */ /* 0x004fce0000010000 */
        /* <DEDUP_REMOVED lines=25> */
[----:B----4-:R-:W4:Y:S04]  /*14310*/  LDL R252, [R1+0x48] ;  /* 0x0000480001fc7983 */ /* 0x010f280000100800 */
[----:B------:R-:W4:Y:S04]  /*14320*/  LDL R27, [R1+0x54] ;  /* 0x00005400011b7983 */ /* 0x000f280000100800 */
[----:B------:R-:W4:Y:S04]  /*14330*/  LDL.64 R250, [R1+0x30] ;  /* 0x0000300001fa7983 */ /* 0x000f280000100a00 */
[----:B------:R-:W4:Y:S01]  /*14340*/  LDL.LU R249, [R1+0x58] ;  /* 0x0000580001f97983 */ /* 0x000f220000300800 */
[----:B------:R-:W-:-:S02]  /*14350*/  MOV R170, R2 ;  /* 0x0000000200aa7202 */ /* 0x000fc40000000f00 */
[----:B------:R-:W-:-:S05]  /*14360*/  MOV R2, c[0x0][0x208] ;  /* 0x0000820000027a02 */ /* 0x000fca0000000f00 */
[----:B------:R-:W-:-:S05]  /*14370*/  IMAD.SHL.U32 R4, R2, 0x20, RZ ;  /* 0x0000002002047824 */ /* 0x000fca00078e00ff */
[----:B------:R-:W-:Y:S01]  /*14380*/  IADD3 R2, P2, R4, 0x80, RZ ;  /* 0x0000008004027810 */ /* 0x000fe20007f5e0ff */
[----:B------:R-:W-:Y:S02]  /*14390*/  IMAD.MOV.U32 R3, RZ, RZ, R167 ;  /* 0x000000ffff037224 */ /* 0x000fe400078e00a7 */
[----:B-----5:R-:W-:Y:S02]  /*143a0*/  IMAD.MOV.U32 R0, RZ, RZ, R168 ;  /* 0x000000ffff007224 */ /* 0x020fe400078e00a8 */
        /* <DEDUP_REMOVED lines=9> */
[----:B--2---:R-:W-:-:S03]  /*14440*/  IADD3.X R2, RZ, R27, RZ, P2, !PT ;  /* 0x0000001bff027210 */ /* 0x004fc600017fe4ff */
[----:B------:R1:W-:Y:S04]  /*14450*/  STL [R1+0x24], R5 ;  /* 0x0000240501007387 */ /* 0x0003e80000100800 */
[----:B------:R1:W-:Y:S04]  /*14460*/  STL [R1+0x14], R2 ;  /* 0x0000140201007387 */ /* 0x0003e80000100800 */
[----:B------:R1:W-:Y:S01]  /*14470*/  STL [R1+0x1c], R4 ;  /* 0x00001c0401007387 */ /* 0x0003e20000100800 */
[----:B------:R-:W-:-:S03]  /*14480*/  LEA.HI.SX32 R248, R249, 0xfffffffe, 0x1a ;  /* 0xfffffffef9f87811 */ /* 0x000fc600078fd2ff */
.L_x_2663:
        /* <DEDUP_REMOVED lines=9> */
[----:B------:R-:W4:Y:S01]  /*14520*/  LDL R30, [R1+0x24] ;  /* 0x00002400011e7983 */ /* 0x000f220000100800 */
[----:B------:R-:W-:Y:S01]  /*14530*/  IMAD R2, R248, c[0x0][0x20c], R2 ;  /* 0x00008300f8027a24 */ /* 0x000fe200078e0202 */
[----:B------:R-:W-:Y:S02]  /*14540*/  MOV R57, 0x5 ;  /* 0x0000000500397802 */ /* 0x000fe40000000f00 */
[----:B------:R-:W4:Y:S01]  /*14550*/  LDL R55, [R1+0x18] ;  /* 0x0000180001377983 */ /* 0x000f220000100800 */
[----:B------:R-:W-:Y:S02]  /*14560*/  SHF.L.U32 R58, R58, 0x5, RZ ;  /* 0x000000053a3a7819 */ /* 0x000fe400000006ff */
[----:B------:R-:W-:Y:S01]  /*14570*/  IADD3 R2, R29, R2, RZ ;  /* 0x000000021d027210 */ /* 0x000fe20007ffe0ff */
[----:B------:R-:W4:Y:S01]  /*14580*/  LDL R54, [R1+0x14] ;  /* 0x0000140001367983 */ /* 0x000f220000100800 */
[----:B------:R-:W-:Y:S02]  /*14590*/  MOV R56, c[0x0][0x208] ;  /* 0x0000820000387a02 */ /* 0x000fe40000000f00 */
[----:B------:R-:W-:Y:S01]  /*145a0*/  SHF.L.U64.HI R2, R28, 0x6, R2 ;  /* 0x000000061c027819 */ /* 0x000fe20000010202 */
[----:B------:R-:W-:Y:S01]  /*145b0*/  BAR.SYNC.DEFER_BLOCKING 0x0 ;  /* 0x0000000000007b1d */ /* 0x000fe20000010000 */
[----:B------:R-:W-:Y:S07]  /*145c0*/  SHF.L.U64.HI R56, R56, R57, c[0x0][0x20c] ;  /* 0x0000830038387619 */ /* 0x000fee0000010239 */
        /* <DEDUP_REMOVED lines=8> */
[----:B------:R-:W4:Y:S04]  /*14650*/  LDL R249, [R1+0x1c] ;  /* 0x00001c0001f97983 */ /* 0x000f280000100800 */
[----:B------:R-:W2:Y:S08]  /*14660*/  LDSM.16.M88.4 R48, [R171+0x5100] ;  /* 0x00510000ab30783b */ /* 0x000eb00000000200 */
[----:B------:R-:W2:Y:S01]  /*14670*/  LDSM.16.M88.4 R164, [R171+0x5900] ;  /* 0x00590000aba4783b */ /* 0x000ea20000000200 */
[-C--:B-1----:R-:W-:Y:S07]  /*14680*/  HMMA.16816.F32 R4, R64, R16.reuse, RZ ;  /* 0x000000104004723c */ /* 0x082fee00000018ff */
[----:B------:R-:W-:Y:S01]  /*14690*/  LDSM.16.M88.4 R204, [R236+0x8100] ;  /* 0x00810000eccc783b */ /* 0x000fe20000000200 */
[C---:B------:R-:W-:Y:S07]  /*146a0*/  HMMA.16816.F32 R8, R60.reuse, R16, RZ ;  /* 0x000000103c08723c */ /* 0x040fee00000018ff */
[----:B------:R1:W1:Y:S01]  /*146b0*/  LDSM.16.M88.4 R208, [R238] ;  /* 0x00000000eed0783b */ /* 0x0002620000000200 */
[-C--:B------:R-:W-:Y:S07]  /*146c0*/  HMMA.16816.F32 R12, R60, R18.reuse, RZ ;  /* 0x000000123c0c723c */ /* 0x080fee00000018ff */
[----:B------:R-:W2:Y:S01]  /*146d0*/  LDSM.16.M88.4 R212, [R236+0xa100] ;  /* 0x00a10000ecd4783b */ /* 0x000ea20000000200 */
[C---:B------:R-:W-:Y:S07]  /*146e0*/  HMMA.16816.F32 R16, R64.reuse, R18, RZ ;  /* 0x000000124010723c */ /* 0x040fee00000018ff */
[----:B------:R-:W2:Y:S01]  /*146f0*/  LDSM.16.M88.4 R216, [R246] ;  /* 0x00000000f6d8783b */ /* 0x000ea20000000200 */
[-C--:B------:R-:W-:Y:S07]  /*14700*/  HMMA.16816.F32 R20, R64, R32.reuse, RZ ;  /* 0x000000204014723c */ /* 0x080fee00000018ff */
[----:B------:R-:W2:Y:S08]  /*14710*/  LDSM.16.M88.4 R220, [R245] ;  /* 0x00000000f5dc783b */ /* 0x000eb00000000200 */
[----:B------:R1:W2:Y:S08]  /*14720*/  LDSM.16.M88.4 R224, [R244] ;  /* 0x00000000f4e0783b */ /* 0x0002b00000000200 */
[----:B-1----:R-:W4:Y:S04]  /*14730*/  LDL R238, [R1+0x50] ;  /* 0x0000500001ee7983 */ /* 0x002f280000100800 */
[----:B------:R-:W4:Y:S06]  /*14740*/  LDL.64 R250, [R1+0x30] ;  /* 0x0000300001fa7983 */ /* 0x000f2c0000100a00 */
[----:B------:R-:W4:Y:S01]  /*14750*/  LDL R244, [R1+0x20] ;  /* 0x0000200001f47983 */ /* 0x000f220000100800 */
[C---:B--2---:R-:W-:Y:S04]  /*14760*/  IADD3 R37, P5, R38.reuse, R26, RZ ;  /* 0x0000001a26257210 */ /* 0x044fe80007fbe0ff */
[C---:B------:R-:W-:Y:S02]  /*14770*/  LEA R36, P2, R37.reuse, c[0x0][0x1f8], 0x1 ;  /* 0x00007e0025247a11 */ /* 0x040fe400078408ff */
[----:B---3--:R-:W-:Y:S02]  /*14780*/  IADD3 R38, P1, R38, R24, RZ ;  /* 0x0000001826267210 */ /* 0x008fe40007f3e0ff */
[C---:B------:R-:W-:Y:S02]  /*14790*/  HMMA.16816.F32 R24, R60.reuse, R32, RZ ;  /* 0x000000203c18723c */ /* 0x040fe400000018ff */
[----:B------:R-:W-:Y:S05]  /*147a0*/  LEA R40, P0, R38, c[0x0][0x1f8], 0x1 ;  /* 0x00007e0026287a11 */ /* 0x000fea00078008ff */
[C---:B----4-:R-:W-:Y:S02]  /*147b0*/  IADD3.X R32, R2.reuse, R31, RZ, P5, !PT ;  /* 0x0000001f02207210 */ /* 0x050fe40002ffe4ff */
        /* <DEDUP_REMOVED lines=18> */
[-C--:B-1----:R-:W-:Y:S07]  /*148e0*/  HMMA.16816.F32 R36, R64, R48.reuse, RZ ;  /* 0x000000304024723c */ /* 0x082fee00000018ff */
[----:B------:R1:W-:Y:S01]  /*148f0*/  LDGSTS.E.BYPASS.LTC128B.128 [R247+0x1100], [R52.64], !P4 ;  /* 0x0110000034f77fae */ /* 0x0003e2000e101d44 */
[C---:B--2---:R-:W-:Y:S07]  /*14900*/  HMMA.16816.F32 R40, R60.reuse, R48, RZ ;  /* 0x000000303c28723c */ /* 0x044fee00000018ff */
[----:B------:R3:W-:Y:S01]  /*14910*/  LDGSTS.E.BYPASS.LTC128B.128 [R247+0x3100], [R46.64], !P3 ;  /* 0x031000002ef77fae */ /* 0x0007e2000d901d44 */
[C---:B------:R-:W-:Y:S04]  /*14920*/  IADD3 R48, P0, R52.reuse, R58, RZ ;  /* 0x0000003a34307210 */ /* 0x040fe80007f1e0ff */
[C---:B------:R-:W-:Y:S05]  /*14930*/  IADD3.X R49, R53.reuse, R56, RZ, P0, !PT ;  /* 0x0000003835317210 */ /* 0x040fea00007fe4ff */
[----:B------:R2:W-:Y:S01]  /*14940*/  LDGSTS.E.BYPASS.LTC128B.128 [R247+0x1900], [R48.64], !P4 ;  /* 0x0190000030f77fae */ /* 0x0005e2000e101d44 */
[----:B-1----:R-:W-:Y:S04]  /*14950*/  IADD3 R52, P0, R52, R55, RZ ;  /* 0x0000003734347210 */ /* 0x002fe80007f1e0ff */
[----:B------:R-:W-:Y:S02]  /*14960*/  IADD3.X R53, R53, R54, RZ, P0, !PT ;  /* 0x0000003635357210 */ /* 0x000fe400007fe4ff */
[C---:B------:R-:W-:Y:S01]  /*14970*/  ISETP.GT.AND P0, PT, R248.reuse, RZ, PT ;  /* 0x000000fff800720c */ /* 0x040fe20003f04270 */
[-C--:B---3--:R-:W-:Y:S02]  /*14980*/  HMMA.16816.F32 R44, R60, R50.reuse, RZ ;  /* 0x000000323c2c723c */ /* 0x088fe400000018ff */
[----:B------:R1:W-:Y:S01]  /*14990*/  LDGSTS.E.BYPASS.LTC128B.128 [R247+0x3900], [R52.64], !P3 ;  /* 0x0390000034f77fae */ /* 0x0003e2000d901d44 */
[----:B------:R-:W-:Y:S07]  /*149a0*/  IADD3 R248, R248, -0x1, RZ ;  /* 0xfffffffff8f87810 */ /* 0x000fee0007ffe0ff */
[----:B------:R-:W0:Y:S01]  /*149b0*/  LDGDEPBAR ;  /* 0x00000000000079af */ /* 0x000e220000000000 */
[C---:B--2---:R-:W-:Y:S08]  /*149c0*/  HMMA.16816.F32 R48, R64.reuse, R50, RZ ;  /* 0x000000324030723c */ /* 0x044ff000000018ff */
[-C--:B-1----:R-:W-:Y:S08]  /*149d0*/  HMMA.16816.F32 R52, R64, R164.reuse, RZ ;  /* 0x000000a44034723c */ /* 0x082ff000000018ff */
[C---:B------:R-:W-:Y:S08]  /*149e0*/  HMMA.16816.F32 R56, R60.reuse, R164, RZ ;  /* 0x000000a43c38723c */ /* 0x040ff000000018ff */
[-C--:B------:R-:W-:Y:S08]  /*149f0*/  HMMA.16816.F32 R60, R60, R166.reuse, RZ ;  /* 0x000000a63c3c723c */ /* 0x080ff000000018ff */
[----:B------:R-:W-:Y:S01]  /*14a00*/  HMMA.16816.F32 R64, R64, R166, RZ ;  /* 0x000000a64040723c */ /* 0x000fe200000018ff */
[----:B------:R-:W-:Y:S07]  /*14a10*/  LDSM.16.M88.4 R164, [R235+0x8100] ;  /* 0x00810000eba4783b */ /* 0x000fee0000000200 */
[-C--:B------:R-:W-:Y:S08]  /*14a20*/  HMMA.16816.F32 R4, R204, R208.reuse, R4 ;  /* 0x000000d0cc04723c */ /* 0x080ff00000001804 */
        /* <DEDUP_REMOVED lines=15> */
[C---:B------:R-:W-:Y:S01]  /*14b20*/  HMMA.16816.F32 R56, R212.reuse, R224, R56 ;  /* 0x000000e0d438723c */ /* 0x040fe20000001838 */
[----:B------:R-:W3:Y:S06]  /*14b30*/  LDL.64 R224, [R1+0x40] ;  /* 0x0000400001e07983 */ /* 0x000eec0000100a00 */
[----:B------:R-:W-:Y:S01]  /*14b40*/  STL [R1+0x6c], R234 ;  /* 0x00006cea01007387 */ /* 0x000fe20000100800 */
[-C--:B------:R-:W-:Y:S03]  /*14b50*/  HMMA.16816.F32 R60, R212, R226.reuse, R60 ;  /* 0x000000e2d43c723c */ /* 0x080fe6000000183c */
[----:B------:R-:W-:Y:S05]  /*14b60*/  LDSM.16.M88.4 R212, [R233+0x5100] ;  /* 0x00510000e9d4783b */ /* 0x000fea0000000200 */
[----:B------:R-:W-:Y:S03]  /*14b70*/  HMMA.16816.F32 R64, R204, R226, R64 ;  /* 0x000000e2cc40723c */ /* 0x000fe60000001840 */
[----:B------:R-:W4:Y:S05]  /*14b80*/  LDSM.16.M88.4 R204, [R233+0x4900] ;  /* 0x00490000e9cc783b */ /* 0x000f2a0000000200 */
[-C--:B-1----:R-:W-:Y:S03]  /*14b90*/  HMMA.16816.F32 R4, R164, R208.reuse, R4 ;  /* 0x000000d0a404723c */ /* 0x082fe60000001804 */
[----:B------:R-:W-:Y:S04]  /*14ba0*/  STL [R1+0x70], R171 ;  /* 0x000070ab01007387 */ /* 0x000fe80000100800 */
[----:B------:R-:W-:Y:S01]  /*14bb0*/  STL [R1+0x74], R243 ;  /* 0x000074f301007387 */ /* 0x000fe20000100800 */
[C---:B--2---:R-:W-:Y:S03]  /*14bc0*/  HMMA.16816.F32 R8, R216.reuse, R208, R8 ;  /* 0x000000d0d808723c */ /* 0x044fe60000001808 */
[----:B------:R-:W-:Y:S04]  /*14bd0*/  STL [R1+0x78], R236 ;  /* 0x000078ec01007387 */ /* 0x000fe80000100800 */
[----:B------:R-:W-:Y:S01]  /*14be0*/  STL [R1+0x7c], R242 ;  /* 0x00007cf201007387 */ /* 0x000fe20000100800 */
[-C--:B------:R-:W-:Y:S08]  /*14bf0*/  HMMA.16816.F32 R12, R216, R210.reuse, R12 ;  /* 0x000000d2d80c723c */ /* 0x080ff0000000180c */
[C---:B------:R-:W-:Y:S01]  /*14c00*/  HMMA.16816.F32 R16, R164.reuse, R210, R16 ;  /* 0x000000d2a410723c */ /* 0x040fe20000001810 */
[----:B------:R-:W-:Y:S07]  /*14c10*/  LDSM.16.M88.4 R208, [R232] ;  /* 0x00000000e8d0783b */ /* 0x000fee0000000200 */
[-C--:B----4-:R-:W-:Y:S08]  /*14c20*/  HMMA.16816.F32 R20, R164, R204.reuse, R20 ;  /* 0x000000cca414723c */ /* 0x090ff00000001814 */
        /* <DEDUP_REMOVED lines=14> */
[----:B------:R-:W4:Y:S07]  /*14d10*/  LDSM.16.M88.4 R164, [R232+0x800] ;  /* 0x00080000e8a4783b */ /* 0x000f2e0000000200 */
[-C--:B-1----:R-:W-:Y:S01]  /*14d20*/  HMMA.16816.F32 R4, R204, R208.reuse, R4 ;  /* 0x000000d0cc04723c */ /* 0x082fe20000001804 */
[----:B------:R-:W1:Y:S07]  /*14d30*/  LDSM.16.M88.4 R220, [R232+0x1800] ;  /* 0x00180000e8dc783b */ /* 0x000e6e0000000200 */
[C---:B--2---:R-:W-:Y:S08]  /*14d40*/  HMMA.16816.F32 R8, R212.reuse, R208, R8 ;  /* 0x000000d0d408723c */ /* 0x044ff00000001808 */
        /* <DEDUP_REMOVED lines=12> */
[----:B------:R-:W4:Y:S07]  /*14e10*/  LDSM.16.M88.4 R216, [R234+0xe100] ;  /* 0x00e10000ead8783b */ /* 0x000f2e0000000200 */
        /* <DEDUP_REMOVED lines=8> */
[C---:B----4-:R-:W-:Y:S08]  /*14ea0*/  HMMA.16816.F32 R8, R216.reuse, R208, R8 ;  /* 0x000000d0d808723c */ /* 0x050ff00000001808 */
        /* <DEDUP_REMOVED lines=12> */
[----:B------:R-:W4:Y:S07]  /*14f70*/  LDSM.16.M88.4 R212, [R236+0xe100] ;  /* 0x00e10000ecd4783b */ /* 0x000f2e0000000200 */
        /* <DEDUP_REMOVED lines=8> */
[C---:B----4-:R-:W-:Y:S08]  /*15000*/  HMMA.16816.F32 R8, R212.reuse, R208, R8 ;  /* 0x000000d0d408723c */ /* 0x050ff00000001808 */
        /* <DEDUP_REMOVED lines=38> */
[----:B------:R-:W2:Y:S07]  /*15270*/  LDSM.16.M88.4 R216, [R232+0x2800] ;  /* 0x00280000e8d8783b */ /* 0x000eae0000000200 */
[----:B------:R-:W-:Y:S01]  /*15280*/  HMMA.16816.F32 R64, R164, R222, R64 ;  /* 0x000000dea440723c */ /* 0x000fe20000001840 */
[----:B------:R-:W3:Y:S07]  /*15290*/  LDSM.16.M88.4 R164, [R232+0x3000] ;  /* 0x00300000e8a4783b */ /* 0x000eee0000000200 */
[-C--:B-1----:R-:W-:Y:S01]  /*152a0*/  HMMA.16816.F32 R4, R204, R208.reuse, R4 ;  /* 0x000000d0cc04723c */ /* 0x082fe20000001804 */
[----:B------:R-:W1:Y:S01]  /*152b0*/  LDSM.16.M88.4 R220, [R232+0x3800] ;  /* 0x00380000e8dc783b */ /* 0x000e620000000200 */
[----:B------:R-:W-:Y:S06]  /*152c0*/  DEPBAR.LE SB0, 0x0 ;  /* 0x000080000000791a */ /* 0x000fec0000000000 */
[C---:B----4-:R-:W-:Y:S01]  /*152d0*/  HMMA.16816.F32 R8, R212.reuse, R208, R8 ;  /* 0x000000d0d408723c */ /* 0x050fe20000001808 */
[----:B------:R-:W-:Y:S07]  /*152e0*/  BAR.SYNC.DEFER_BLOCKING 0x0 ;  /* 0x0000000000007b1d */ /* 0x000fee0000010000 */
[-C--:B------:R-:W-:Y:S08]  /*152f0*/  HMMA.16816.F32 R12, R212, R210.reuse, R12 ;  /* 0x000000d2d40c723c */ /* 0x080ff0000000180c */
[C---:B------:R-:W-:Y:S04]  /*15300*/  HMMA.16816.F32 R16, R204.reuse, R210, R16 ;  /* 0x000000d2cc10723c */ /* 0x040fe80000001810 */
[----:B------:R-:W-:Y:S04]  /*15310*/  FMNMX.FTZ R2, R4, R0, !PT ;  /* 0x0000000004027209 */ /* 0x000fe80007810000 */
[-C--:B--2---:R-:W-:Y:S04]  /*15320*/  HMMA.16816.F32 R20, R204, R216.reuse, R20 ;  /* 0x000000d8cc14723c */ /* 0x084fe80000001814 */
[----:B------:R-:W-:Y:S04]  /*15330*/  FMNMX.FTZ R2, R5, R2, !PT ;  /* 0x0000000205027209 */ /* 0x000fe80007810000 */
[C---:B------:R-:W-:Y:S08]  /*15340*/  HMMA.16816.F32 R24, R212.reuse, R216, R24 ;  /* 0x000000d8d418723c */ /* 0x040ff00000001818 */
[-C--:B------:R-:W-:Y:S04]  /*15350*/  HMMA.16816.F32 R28, R212, R218.reuse, R28 ;  /* 0x000000dad41c723c */ /* 0x080fe8000000181c */
[----:B------:R-:W-:Y:S04]  /*15360*/  FMNMX.FTZ R2, R16, R2, !PT ;  /* 0x0000000210027209 */ /* 0x000fe80007810000 */
[C---:B------:R-:W-:Y:S04]  /*15370*/  HMMA.16816.F32 R32, R204.reuse, R218, R32 ;  /* 0x000000dacc20723c */ /* 0x040fe80000001820 */
[----:B------:R-:W-:Y:S04]  /*15380*/  FMNMX.FTZ R2, R17, R2, !PT ;  /* 0x0000000211027209 */ /* 0x000fe80007810000 */
[-C--:B---3--:R-:W-:Y:S04]  /*15390*/  HMMA.16816.F32 R36, R204, R164.reuse, R36 ;  /* 0x000000a4cc24723c */ /* 0x088fe80000001824 */
[----:B------:R-:W-:Y:S04]  /*153a0*/  FMNMX.FTZ R2, R20, R2, !PT ;  /* 0x0000000214027209 */ /* 0x000fe80007810000 */
[C---:B------:R-:W-:Y:S04]  /*153b0*/  HMMA.16816.F32 R40, R212.reuse, R164, R40 ;  /* 0x000000a4d428723c */ /* 0x040fe80000001828 */
[----:B------:R-:W-:Y:S03]  /*153c0*/  FMNMX.FTZ R2, R21, R2, !PT ;  /* 0x0000000215027209 */ /* 0x000fe60007810000 */
[----:B------:R-:W-:Y:S01]  /*153d0*/  FMNMX.FTZ R165, R8, R169, !PT ;  /* 0x000000a908a57209 */ /* 0x000fe20007810000 */
[-C--:B------:R-:W-:Y:S04]  /*153e0*/  HMMA.16816.F32 R44, R212, R166.reuse, R44 ;  /* 0x000000a6d42c723c */ /* 0x080fe8000000182c */
[----:B------:R-:W-:Y:S02]  /*153f0*/  FMNMX.FTZ R164, R6, R3, !PT ;  /* 0x0000000306a47209 */ /* 0x000fe40007810000 */
[----:B------:R-:W-:Y:S02]  /*15400*/  FMNMX.FTZ R165, R9, R165, !PT ;  /* 0x000000a509a57209 */ /* 0x000fe40007810000 */
[C---:B------:R-:W-:Y:S04]  /*15410*/  HMMA.16816.F32 R48, R204.reuse, R166, R48 ;  /* 0x000000a6cc30723c */ /* 0x040fe80000001830 */
[----:B------:R-:W-:Y:S02]  /*15420*/  FMNMX.FTZ R164, R7, R164, !PT ;  /* 0x000000a407a47209 */ /* 0x000fe40007810000 */
[----:B------:R-:W-:Y:S02]  /*15430*/  FMNMX.FTZ R165, R12, R165, !PT ;  /* 0x000000a50ca57209 */ /* 0x000fe40007810000 */
[-C--:B-1----:R-:W-:Y:S04]  /*15440*/  HMMA.16816.F32 R52, R204, R220.reuse, R52 ;  /* 0x000000dccc34723c */ /* 0x082fe80000001834 */
        /* <DEDUP_REMOVED lines=49> */
[----:B--2---:R-:W-:Y:S02]  /*15760*/  FMNMX.FTZ R2, R2, R166, !PT ;  /* 0x000000a602027209 */ /* 0x004fe40007810000 */
[----:B------:R-:W-:Y:S02]  /*15770*/  FMNMX.FTZ R164, R61, R164, !PT ;  /* 0x000000a43da47209 */ /* 0x000fe40007810000 */
[----:B------:R-:W-:Y:S01]  /*15780*/  FMNMX.FTZ R165, R30, R165, !PT ;  /* 0x000000a51ea57209 */ /* 0x000fe20007810000 */
[----:B------:R-:W2:Y:S03]  /*15790*/  SHFL.BFLY PT, R167, R2, 0x1, 0x1f ;  /* 0x0c201f0002a77f89 */ /* 0x000ea600000e0000 */
[----:B------:R-:W-:Y:S04]  /*157a0*/  FMNMX.FTZ R165, R31, R165, !PT ;  /* 0x000000a51fa57209 */ /* 0x000fe80007810000 */
[----:B------:R-:W-:Y:S01]  /*157b0*/  FMNMX.FTZ R165, R42, R165, !PT ;  /* 0x000000a52aa57209 */ /* 0x000fe20007810000 */
[----:B------:R-:W3:Y:S03]  /*157c0*/  SHFL.BFLY PT, R204, R164, 0x2, 0x1f ;  /* 0x0c401f00a4cc7f89 */ /* 0x000ee600000e0000 */
[----:B------:R-:W-:Y:S02]  /*157d0*/  FMNMX.FTZ R165, R43, R165, !PT ;  /* 0x000000a52ba57209 */ /* 0x000fe40007810000 */
[----:B-1----:R-:W-:Y:S05]  /*157e0*/  FMNMX.FTZ R168, R168, R205, !PT ;  /* 0x000000cda8a87209 */ /* 0x002fea0007810000 */
[C---:B------:R-:W-:Y:S02]  /*157f0*/  FADD.FTZ R0, -R168.reuse, R0 ;  /* 0x00000000a8007221 */ /* 0x040fe40000010100 */
[----:B------:R-:W-:Y:S02]  /*15800*/  FMUL.FTZ R213, R168, c[0x0][0x2d0] ;  /* 0x0000b400a8d57a20 */ /* 0x000fe40000410000 */
[----:B------:R-:W-:Y:S01]  /*15810*/  FMUL.FTZ R0, R0, c[0x0][0x2d0] ;  /* 0x0000b40000007a20 */ /* 0x000fe20000410000 */
[----:B--2---:R-:W-:Y:S01]  /*15820*/  FMNMX.FTZ R167, R2, R167, !PT ;  /* 0x000000a702a77209 */ /* 0x004fe20007810000 */
[--C-:B------:R-:W-:Y:S01]  /*15830*/  FFMA.FTZ R4, R4, c[0x0][0x2d0], -R213.reuse ;  /* 0x0000b40004047a23 */ /* 0x100fe200000108d5 */
[----:B------:R-:W-:Y:S01]  /*15840*/  FMNMX.FTZ R2, R46, R165, !PT ;  /* 0x000000a52e027209 */ /* 0x000fe20007810000 */
[--C-:B------:R-:W-:Y:S01]  /*15850*/  FFMA.FTZ R5, R5, c[0x0][0x2d0], -R213.reuse ;  /* 0x0000b40005057a23 */ /* 0x100fe200000108d5 */
[----:B------:R1:W2:Y:S01]  /*15860*/  MUFU.EX2 R165, R0 ;  /* 0x0000000000a57308 */ /* 0x0002a20000000800 */
[----:B------:R-:W-:Y:S01]  /*15870*/  FMUL.FTZ R214, R167, c[0x0][0x2d0] ;  /* 0x0000b400a7d67a20 */ /* 0x000fe20000410000 */
[----:B------:R-:W-:Y:S01]  /*15880*/  FMNMX.FTZ R2, R47, R2, !PT ;  /* 0x000000022f027209 */ /* 0x000fe20007810000 */
[--C-:B------:R-:W-:Y:S01]  /*15890*/  FFMA.FTZ R17, R17, c[0x0][0x2d0], -R213.reuse ;  /* 0x0000b40011117a23 */ /* 0x100fe200000108d5 */
[----:B---3--:R-:W-:Y:S01]  /*158a0*/  FMNMX.FTZ R164, R164, R204, !PT ;  /* 0x000000cca4a47209 */ /* 0x008fe20007810000 */
[--C-:B------:R-:W-:Y:S02]  /*158b0*/  FFMA.FTZ R7, R7, c[0x0][0x2d0], -R214.reuse ;  /* 0x0000b40007077a23 */ /* 0x100fe400000108d6 */
[--C-:B------:R-:W-:Y:S02]  /*158c0*/  FFMA.FTZ R18, R18, c[0x0][0x2d0], -R214.reuse ;  /* 0x0000b40012127a23 */ /* 0x100fe400000108d6 */
[----:B------:R-:W3:Y:S01]  /*158d0*/  SHFL.BFLY PT, R166, R164, 0x1, 0x1f ;  /* 0x0c201f00a4a67f89 */ /* 0x000ee200000e0000 */
[----:B------:R4:W-:Y:S01]  /*158e0*/  MUFU.EX2 R221, R4 ;  /* 0x0000000400dd7308 */ /* 0x0009e20000000800 */
[--C-:B------:R-:W-:Y:S02]  /*158f0*/  FFMA.FTZ R6, R6, c[0x0][0x2d0], -R214.reuse ;  /* 0x0000b40006067a23 */ /* 0x100fe400000108d6 */
[--C-:B------:R-:W-:Y:S02]  /*15900*/  FFMA.FTZ R16, R16, c[0x0][0x2d0], -R213.reuse ;  /* 0x0000b40010107a23 */ /* 0x100fe400000108d5 */
[--C-:B------:R-:W-:Y:S02]  /*15910*/  FFMA.FTZ R19, R19, c[0x0][0x2d0], -R214.reuse ;  /* 0x0000b40013137a23 */ /* 0x100fe400000108d6 */
[--C-:B------:R-:W-:Y:S02]  /*15920*/  FFMA.FTZ R36, R36, c[0x0][0x2d0], -R213.reuse ;  /* 0x0000b40024247a23 */ /* 0x100fe400000108d5 */
[----:B------:R-:W-:Y:S01]  /*15930*/  FFMA.FTZ R37, R37, c[0x0][0x2d0], -R213 ;  /* 0x0000b40025257a23 */ /* 0x000fe200000108d5 */
[----:B------:R4:W-:Y:S01]  /*15940*/  MUFU.EX2 R236, R7 ;  /* 0x0000000700ec7308 */ /* 0x0009e20000000800 */
[--C-:B------:R-:W-:Y:S02]  /*15950*/  FFMA.FTZ R38, R38, c[0x0][0x2d0], -R214.reuse ;  /* 0x0000b40026267a23 */ /* 0x100fe400000108d6 */
[----:B------:R-:W-:Y:S02]  /*15960*/  FFMA.FTZ R39, R39, c[0x0][0x2d0], -R214 ;  /* 0x0000b40027277a23 */ /* 0x000fe400000108d6 */
[----:B-1----:R-:W-:Y:S01]  /*15970*/  FADD.FTZ R0, -R167, R3 ;  /* 0x00000003a7007221 */ /* 0x002fe20000010100 */
[----:B------:R-:W-:Y:S01]  /*15980*/  FMNMX.FTZ R3, R58, R2, !PT ;  /* 0x000000023a037209 */ /* 0x000fe20007810000 */
[----:B--2---:R-:W-:Y:S02]  /*15990*/  FMUL.FTZ R68, R165, R68 ;  /* 0x00000044a5447220 */ /* 0x004fe40000410000 */
[----:B------:R-:W-:Y:S01]  /*159a0*/  FMUL.FTZ R2, R0, c[0x0][0x2d0] ;  /* 0x0000b40000027a20 */ /* 0x000fe20000410000 */
[----:B------:R1:W-:Y:S01]  /*159b0*/  MUFU.EX2 R242, R5 ;  /* 0x0000000500f27308 */ /* 0x0003e20000000800 */
[----:B------:R-:W-:Y:S01]  /*159c0*/  FMNMX.FTZ R0, R59, R3, !PT ;  /* 0x000000033b007209 */ /* 0x000fe20007810000 */
[C---:B------:R-:W-:Y:S01]  /*159d0*/  FMUL.FTZ R69, R165.reuse, R69 ;  /* 0x00000045a5457220 */ /* 0x040fe20000410000 */
[----:B---3--:R-:W-:Y:S01]  /*159e0*/  FMNMX.FTZ R166, R164, R166, !PT ;  /* 0x000000a6a4a67209 */ /* 0x008fe20007810000 */
[C---:B------:R-:W-:Y:S01]  /*159f0*/  FMUL.FTZ R80, R165.reuse, R80 ;  /* 0x00000050a5507220 */ /* 0x040fe20000410000 */
[----:B----4-:R-:W-:Y:S01]  /*15a00*/  @P0 SHF.R.S32.HI R4, RZ, 0x1f, R248 ;  /* 0x0000001fff040819 */ /* 0x010fe200000114f8 */
[----:B------:R-:W-:Y:S01]  /*15a10*/  FMUL.FTZ R81, R165, R81 ;  /* 0x00000051a5517220 */ /* 0x000fe20000410000 */
[----:B------:R-:W-:Y:S01]  /*15a20*/  FMNMX.FTZ R0, R62, R0, !PT ;  /* 0x000000003e007209 */ /* 0x000fe20007810000 */
[----:B------:R-:W-:Y:S02]  /*15a30*/  FMUL.FTZ R212, R166, c[0x0][0x2d0] ;  /* 0x0000b400a6d47a20 */ /* 0x000fe40000410000 */
[----:B------:R2:W-:Y:S01]  /*15a40*/  MUFU.EX2 R234, R18 ;  /* 0x0000001200ea7308 */ /* 0x0005e20000000800 */
[----:B------:R-:W-:Y:S01]  /*15a50*/  FMNMX.FTZ R0, R63, R0, !PT ;  /* 0x000000003f007209 */ /* 0x000fe20007810000 */
[--C-:B------:R-:W-:Y:S02]  /*15a60*/  FFMA.FTZ R9, R9, c[0x0][0x2d0], -R212.reuse ;  /* 0x0000b40009097a23 */ /* 0x100fe400000108d4 */
[----:B------:R-:W-:Y:S02]  /*15a70*/  @P0 IMAD R7, R4, c[0x0][0x1e0], RZ ;  /* 0x0000780004070a24 */ /* 0x000fe400078e02ff */
[--C-:B------:R-:W-:Y:S02]  /*15a80*/  FFMA.FTZ R12, R12, c[0x0][0x2d0], -R212.reuse ;  /* 0x0000b4000c0c7a23 */ /* 0x100fe400000108d4 */
[C---:B------:R-:W-:Y:S02]  /*15a90*/  @P0 IMAD R7, R248.reuse, c[0x0][0x1e4], R7 ;  /* 0x00007900f8070a24 */ /* 0x040fe400078e0207 */
[----:B------:R3:W-:Y:S01]  /*15aa0*/  MUFU.EX2 R218, R6 ;  /* 0x0000000600da7308 */ /* 0x0007e20000000800 */
[C---:B------:R-:W-:Y:S02]  /*15ab0*/  FMUL.FTZ R84, R165.reuse, R84 ;  /* 0x00000054a5547220 */ /* 0x040fe40000410000 */
[C---:B------:R-:W-:Y:S02]  /*15ac0*/  FMUL.FTZ R85, R165.reuse, R85 ;  /* 0x00000055a5557220 */ /* 0x040fe40000410000 */
[----:B-1----:R-:W-:Y:S04]  /*15ad0*/  @P0 IMAD.WIDE.U32 R4, R248, c[0x0][0x1e0], RZ ;  /* 0x00007800f8040a25 */ /* 0x002fe800078e00ff */
[----:B------:R-:W-:Y:S01]  /*15ae0*/  FMUL.FTZ R96, R165, R96 ;  /* 0x00000060a5607220 */ /* 0x000fe20000410000 */
[----:B------:R1:W4:Y:S01]  /*15af0*/  MUFU.EX2 R164, R2 ;  /* 0x0000000200a47308 */ /* 0x0003220000000800 */
[----:B------:R-:W-:Y:S01]  /*15b00*/  @P0 IADD3 R5, R5, R7, RZ ;  /* 0x0000000705050210 */ /* 0x000fe20007ffe0ff */
[C---:B------:R-:W-:Y:S02]  /*15b10*/  FMUL.FTZ R97, R165.reuse, R97 ;  /* 0x00000061a5617220 */ /* 0x040fe40000410000 */
[--C-:B--2---:R-:W-:Y:S01]  /*15b20*/  FFMA.FTZ R18, R8, c[0x0][0x2d0], -R212.reuse ;  /* 0x0000b40008127a23 */ /* 0x104fe200000108d4 */
[----:B------:R-:W-:Y:S01]  /*15b30*/  @P0 SHF.L.U64.HI R5, R4, 0x6, R5 ;  /* 0x0000000604050819 */ /* 0x000fe20000010205 */
[C---:B------:R-:W-:Y:S02]  /*15b40*/  FMUL.FTZ R100, R165.reuse, R100 ;  /* 0x00000064a5647220 */ /* 0x040fe40000410000 */
[----:B------:R-:W-:Y:S02]  /*15b50*/  FMUL.FTZ R101, R165, R101 ;  /* 0x00000065a5657220 */ /* 0x000fe40000410000 */
[----:B------:R2:W-:Y:S01]  /*15b60*/  MUFU.EX2 R245, R17 ;  /* 0x0000001100f57308 */ /* 0x0005e20000000800 */
[--C-:B------:R-:W-:Y:S02]  /*15b70*/  FFMA.FTZ R40, R40, c[0x0][0x2d0], -R212.reuse ;  /* 0x0000b40028287a23 */ /* 0x100fe400000108d4 */
[----:B------:R-:W-:Y:S01]  /*15b80*/  FFMA.FTZ R41, R41, c[0x0][0x2d0], -R212 ;  /* 0x0000b40029297a23 */ /* 0x000fe200000108d4 */
[----:B---3--:R-:W-:Y:S01]  /*15b90*/  @P0 SHF.L.U32 R6, R4, 0x6, RZ ;  /* 0x0000000604060819 */ /* 0x008fe200000006ff */
[--C-:B------:R-:W-:Y:S02]  /*15ba0*/  FFMA.FTZ R48, R48, c[0x0][0x2d0], -R213.reuse ;  /* 0x0000b40030307a23 */ /* 0x100fe400000108d5 */
[----:B------:R-:W-:Y:S01]  /*15bb0*/  FFMA.FTZ R49, R49, c[0x0][0x2d0], -R213 ;  /* 0x0000b40031317a23 */ /* 0x000fe200000108d5 */
[----:B------:R-:W-:Y:S01]  /*15bc0*/  @P0 IADD3 R7, P1, R6, R224, RZ ;  /* 0x000000e006070210 */ /* 0x000fe20007f3e0ff */
[--C-:B------:R-:W-:Y:S01]  /*15bd0*/  FFMA.FTZ R50, R50, c[0x0][0x2d0], -R214.reuse ;  /* 0x0000b40032327a23 */ /* 0x100fe200000108d6 */
[----:B------:R3:W-:Y:S01]  /*15be0*/  MUFU.EX2 R171, R16 ;  /* 0x0000001000ab7308 */ /* 0x0007e20000000800 */
[----:B------:R-:W-:Y:S01]  /*15bf0*/  @P0 IADD3 R4, P2, R6, R244, RZ ;  /* 0x000000f406040210 */ /* 0x000fe20007f5e0ff */
[----:B------:R-:W-:Y:S01]  /*15c00*/  FFMA.FTZ R51, R51, c[0x0][0x2d0], -R214 ;  /* 0x0000b40033337a23 */ /* 0x000fe200000108d6 */
[----:B------:R-:W-:Y:S01]  /*15c10*/  @P0 LEA R6, P5, R7, c[0x0][0x1c8], 0x1 ;  /* 0x0000720007060a11 */ /* 0x000fe200078a08ff */
[----:B-1----:R-:W-:Y:S01]  /*15c20*/  FADD.FTZ R2, -R166, R169 ;  /* 0x000000a9a6027221 */ /* 0x002fe20000010100 */
[----:B------:R-:W-:Y:S01]  /*15c30*/  MOV R244, c[0x0][0x1e0] ;  /* 0x0000780000f47a02 */ /* 0x000fe20000000f00 */
[----:B----4-:R-:W-:Y:S02]  /*15c40*/  FMUL.FTZ R70, R164, R70 ;  /* 0x00000046a4467220 */ /* 0x010fe40000410000 */
[----:B------:R-:W-:Y:S01]  /*15c50*/  FMUL.FTZ R2, R2, c[0x0][0x2d0] ;  /* 0x0000b40002027a20 */ /* 0x000fe20000410000 */
[----:B------:R-:W-:Y:S01]  /*15c60*/  @P0 SHF.L.U32 R8, R244, 0x5, RZ ;  /* 0x00000005f4080819 */ /* 0x000fe200000006ff */
[----:B------:R1:W-:Y:S01]  /*15c70*/  MUFU.EX2 R216, R18 ;  /* 0x0000001200d87308 */ /* 0x0003e20000000800 */
[C---:B------:R-:W-:Y:S02]  /*15c80*/  FMUL.FTZ R71, R164.reuse, R71 ;  /* 0x00000047a4477220 */ /* 0x040fe40000410000 */
[C---:B------:R-:W-:Y:S01]  /*15c90*/  FMUL.FTZ R82, R164.reuse, R82 ;  /* 0x00000052a4527220 */ /* 0x040fe20000410000 */
[C---:B--2---:R-:W-:Y:S01]  /*15ca0*/  @P0 IADD3.X R17, R5.reuse, R251, RZ, P1, !PT ;  /* 0x000000fb05110210 */ /* 0x044fe20000ffe4ff */
[C---:B------:R-:W-:Y:S01]  /*15cb0*/  FMUL.FTZ R83, R164.reuse, R83 ;  /* 0x00000053a4537220 */ /* 0x040fe20000410000 */
[----:B------:R-:W-:Y:S01]  /*15cc0*/  @P0 IADD3.X R5, R5, R249, RZ, P2, !PT ;  /* 0x000000f905050210 */ /* 0x000fe200017fe4ff */
[C---:B------:R-:W-:Y:S01]  /*15cd0*/  FMUL.FTZ R86, R164.reuse, R86 ;  /* 0x00000056a4567220 */ /* 0x040fe20000410000 */
[----:B------:R-:W-:Y:S01]  /*15ce0*/  @P0 LEA.HI.X R7, R7, c[0x0][0x1cc], R17, 0x1, P5 ;  /* 0x0000730007070a11 */ /* 0x000fe200028f0c11 */
[C---:B------:R-:W-:Y:S01]  /*15cf0*/  FMUL.FTZ R87, R164.reuse, R87 ;  /* 0x00000057a4577220 */ /* 0x040fe20000410000 */
[----:B------:R2:W-:Y:S01]  /*15d00*/  MUFU.EX2 R243, R9 ;  /* 0x0000000900f37308 */ /* 0x0005e20000000800 */
[----:B------:R-:W-:Y:S01]  /*15d10*/  MOV R249, 0x5 ;  /* 0x0000000500f97802 */ /* 0x000fe20000000f00 */
[----:B------:R-:W-:Y:S01]  /*15d20*/  FMUL.FTZ R98, R164, R98 ;  /* 0x00000062a4627220 */ /* 0x000fe20000410000 */
[----:B------:R4:W-:Y:S01]  /*15d30*/  @P0 LDGSTS.E.BYPASS.LTC128B.128 [R247+0x4100], [R6.64], !P4 ;  /* 0x0410000006f70fae */ /* 0x0009e2000e101d44 */
[----:B---3--:R-:W-:Y:S01]  /*15d40*/  @P0 LEA R16, P1, R4, c[0x0][0x1c8], 0x1 ;  /* 0x0000720004100a11 */ /* 0x008fe200078208ff */
[C---:B------:R-:W-:Y:S02]  /*15d50*/  FMUL.FTZ R99, R164.reuse, R99 ;  /* 0x00000063a4637220 */ /* 0x040fe40000410000 */
[----:B------:R-:W-:Y:S01]  /*15d60*/  FMUL.FTZ R102, R164, R102 ;  /* 0x00000066a4667220 */ /* 0x000fe20000410000 */
[----:B------:R-:W-:Y:S01]  /*15d70*/  @P0 LEA.HI.X R17, R4, c[0x0][0x1cc], R5, 0x1, P1 ;  /* 0x0000730004110a11 */ /* 0x000fe200008f0c05 */
[----:B------:R-:W-:Y:S01]  /*15d80*/  FMUL.FTZ R103, R164, R103 ;  /* 0x00000067a4677220 */ /* 0x000fe20000410000 */
[----:B------:R-:W3:Y:S01]  /*15d90*/  MUFU.EX2 R3, R2 ;  /* 0x0000000200037308 */ /* 0x000ee20000000800 */
[----:B------:R-:W-:Y:S01]  /*15da0*/  @P0 IADD3 R4, P1, R6, R8, RZ ;  /* 0x0000000806040210 */ /* 0x000fe20007f3e0ff */
[--C-:B------:R-:W-:Y:S01]  /*15db0*/  FFMA.FTZ R57, R57, c[0x0][0x2d0], -R212.reuse ;  /* 0x0000b40039397a23 */ /* 0x100fe200000108d4 */
[----:B------:R3:W-:Y:S01]  /*15dc0*/  @P0 LDGSTS.E.BYPASS.LTC128B.128 [R247+0x6100], [R16.64], !P3 ;  /* 0x0610000010f70fae */ /* 0x0007e2000d901d44 */
[C---:B-1----:R-:W-:Y:S01]  /*15dd0*/  @P0 SHF.L.U64.HI R18, R244.reuse, R249, c[0x0][0x1e4] ;  /* 0x00007900f4120619 */ /* 0x042fe200000102f9 */
[C---:B------:R-:W-:Y:S01]  /*15de0*/  FMUL.FTZ R112, R165.reuse, R112 ;  /* 0x00000070a5707220 */ /* 0x040fe20000410000 */
[----:B------:R-:W-:Y:S01]  /*15df0*/  SHF.L.U32 R244, R244, 0x5, RZ ;  /* 0x00000005f4f47819 */ /* 0x000fe200000006ff */
[----:B------:R-:W-:Y:S01]  /*15e00*/  FMUL.FTZ R113, R165, R113 ;  /* 0x00000071a5717220 */ /* 0x000fe20000410000 */
[----:B------:R-:W-:Y:S01]  /*15e10*/  @P0 IADD3.X R5, R7, R18, RZ, P1, !PT ;  /* 0x0000001207050210 */ /* 0x000fe20000ffe4ff */
[C---:B------:R-:W-:Y:S01]  /*15e20*/  FMUL.FTZ R114, R164.reuse, R114 ;  /* 0x00000072a4727220 */ /* 0x040fe20000410000 */
[----:B------:R1:W1:Y:S01]  /*15e30*/  MUFU.EX2 R246, R19 ;  /* 0x0000001300f67308 */ /* 0x0002620000000800 */
[----:B------:R-:W-:Y:S02]  /*15e40*/  FMUL.FTZ R115, R164, R115 ;  /* 0x00000073a4737220 */ /* 0x000fe40000410000 */
[----:B------:R1:W-:Y:S01]  /*15e50*/  @P0 LDGSTS.E.BYPASS.LTC128B.128 [R247+0x4900], [R4.64], !P4 ;  /* 0x0490000004f70fae */ /* 0x0003e2000e101d44 */
[----:B--2---:R-:W-:Y:S01]  /*15e60*/  @P0 IADD3 R9, P1, R244, 0x80, RZ ;  /* 0x00000080f4090810 */ /* 0x004fe20007f3e0ff */
[C---:B------:R-:W-:Y:S02]  /*15e70*/  FMUL.FTZ R116, R165.reuse, R116 ;  /* 0x00000074a5747220 */ /* 0x040fe40000410000 */
[----:B------:R-:W-:Y:S02]  /*15e80*/  FMUL.FTZ R117, R165, R117 ;  /* 0x00000075a5757220 */ /* 0x000fe40000410000 */
[----:B------:R-:W-:Y:S01]  /*15e90*/  FMUL.FTZ R118, R164, R118 ;  /* 0x00000076a4767220 */ /* 0x000fe20000410000 */
[----:B------:R2:W-:Y:S01]  /*15ea0*/  MUFU.EX2 R244, R12 ;  /* 0x0000000c00f47308 */ /* 0x0005e20000000800 */
[----:B------:R2:W-:Y:S01]  /*15eb0*/  @P0 LDGSTS.E.BYPASS.LTC128B.128 [R247+0x6900], [R4.64+0x80], !P3 ;  /* 0x0690008004f70fae */ /* 0x0005e2000d901d44 */
[----:B----4-:R-:W-:Y:S01]  /*15ec0*/  @P0 IADD3 R6, P6, R4, R8, RZ ;  /* 0x0000000804060210 */ /* 0x010fe20007fde0ff */
[----:B------:R-:W-:Y:S02]  /*15ed0*/  FMUL.FTZ R119, R164, R119 ;  /* 0x00000077a4777220 */ /* 0x000fe40000410000 */
[----:B---3--:R-:W-:Y:S01]  /*15ee0*/  FMUL.FTZ R72, R3, R72 ;  /* 0x0000004803487220 */ /* 0x008fe20000410000 */
[----:B------:R-:W-:Y:S01]  /*15ef0*/  @P0 IADD3.X R7, R5, R18, RZ, P6, !PT ;  /* 0x0000001205070210 */ /* 0x000fe200037fe4ff */
[----:B------:R-:W-:Y:S01]  /*15f00*/  FMUL.FTZ R73, R3, R73 ;  /* 0x0000004903497220 */ /* 0x000fe20000410000 */
[----:B------:R-:W-:Y:S01]  /*15f10*/  @P0 IADD3 R8, P2, R6, R8, RZ ;  /* 0x0000000806080210 */ /* 0x000fe20007f5e0ff */
[----:B------:R-:W3:Y:S01]  /*15f20*/  SHFL.BFLY PT, R2, R0, 0x2, 0x1f ;  /* 0x0c401f0000027f89 */ /* 0x000ee200000e0000 */
[----:B------:R-:W-:Y:S01]  /*15f30*/  @P0 IADD3.X R16, RZ, R238, RZ, P1, !PT ;  /* 0x000000eeff100210 */ /* 0x000fe20000ffe4ff */
[----:B------:R-:W-:Y:S01]  /*15f40*/  FFMA.FTZ R17, R13, c[0x0][0x2d0], -R212 ;  /* 0x0000b4000d117a23 */ /* 0x000fe200000108d4 */
[----:B------:R-:W-:Y:S01]  /*15f50*/  MUFU.EX2 R251, R39 ;  /* 0x0000002700fb7308 */ /* 0x000fe20000000800 */
[C---:B------:R-:W-:Y:S02]  /*15f60*/  FMUL.FTZ R76, R3.reuse, R76 ;  /* 0x0000004c034c7220 */ /* 0x040fe40000410000 */
[----:B-1----:R-:W-:Y:S02]  /*15f70*/  FMUL.FTZ R19, R164, R187 ;  /* 0x000000bba4137220 */ /* 0x002fe40000410000 */
[----:B------:R1:W-:Y:S01]  /*15f80*/  @P0 LDGSTS.E.BYPASS.LTC128B.128 [R247+0x5100], [R6.64], !P4 ;  /* 0x0510000006f70fae */ /* 0x0003e2000e101d44 */
[C---:B------:R-:W-:Y:S02]  /*15f90*/  FMUL.FTZ R77, R3.reuse, R77 ;  /* 0x0000004d034d7220 */ /* 0x040fe40000410000 */
[C---:B------:R-:W-:Y:S02]  /*15fa0*/  FMUL.FTZ R88, R3.reuse, R88 ;  /* 0x0000005803587220 */ /* 0x040fe40000410000 */
[----:B------:R4:W-:Y:S01]  /*15fb0*/  MUFU.EX2 R238, R17 ;  /* 0x0000001100ee7308 */ /* 0x0009e20000000800 */
[C---:B------:R-:W-:Y:S01]  /*15fc0*/  FMUL.FTZ R89, R3.reuse, R89 ;  /* 0x0000005903597220 */ /* 0x040fe20000410000 */
[----:B--2---:R-:W-:Y:S01]  /*15fd0*/  @P0 IADD3 R12, P5, R4, R9, RZ ;  /* 0x00000009040c0210 */ /* 0x004fe20007fbe0ff */
[C---:B------:R-:W-:Y:S02]  /*15fe0*/  FMUL.FTZ R92, R3.reuse, R92 ;  /* 0x0000005c035c7220 */ /* 0x040fe40000410000 */
[----:B------:R-:W-:Y:S01]  /*15ff0*/  FMUL.FTZ R93, R3, R93 ;  /* 0x0000005d035d7220 */ /* 0x000fe20000410000 */
[----:B------:R-:W-:Y:S01]  /*16000*/  @P0 IADD3.X R13, R5, R16, RZ, P5, !PT ;  /* 0x00000010050d0210 */ /* 0x000fe20002ffe4ff */
[C---:B------:R-:W-:Y:S01]  /*16010*/  FMUL.FTZ R104, R3.reuse, R104 ;  /* 0x0000006803687220 */ /* 0x040fe20000410000 */
[----:B------:R-:W-:Y:S01]  /*16020*/  @P0 IADD3 R4, P1, R6, R9, RZ ;  /* 0x0000000906040210 */ /* 0x000fe20007f3e0ff */
[----:B------:R-:W-:Y:S01]  /*16030*/  FMUL.FTZ R105, R3, R105 ;  /* 0x0000006903697220 */ /* 0x000fe20000410000 */
[C---:B------:R-:W-:Y:S01]  /*16040*/  @P0 IADD3.X R9, R7.reuse, R18, RZ, P2, !PT ;  /* 0x0000001207090210 */ /* 0x040fe200017fe4ff */
[----:B------:R2:W-:Y:S01]  /*16050*/  @P0 LDGSTS.E.BYPASS.LTC128B.128 [R247+0x7100], [R12.64], !P3 ;  /* 0x071000000cf70fae */ /* 0x0005e2000d901d44 */
[----:B---3--:R-:W-:Y:S01]  /*16060*/  FMNMX.FTZ R0, R0, R2, !PT ;  /* 0x0000000200007209 */ /* 0x008fe20007810000 */
[C---:B------:R-:W-:Y:S01]  /*16070*/  FMUL.FTZ R18, R164.reuse, R186 ;  /* 0x000000baa4127220 */ /* 0x040fe20000410000 */
[----:B------:R-:W-:Y:S01]  /*16080*/  @P0 IADD3.X R5, R7, R16, RZ, P1, !PT ;  /* 0x0000001007050210 */ /* 0x000fe20000ffe4ff */
[----:B------:R-:W-:Y:S01]  /*16090*/  FMUL.FTZ R16, R165, R184 ;  /* 0x000000b8a5107220 */ /* 0x000fe20000410000 */
[----:B------:R-:W-:Y:S01]  /*160a0*/  MUFU.EX2 R226, R41 ;  /* 0x0000002900e27308 */ /* 0x000fe20000000800 */
[C---:B------:R-:W-:Y:S02]  /*160b0*/  FMUL.FTZ R108, R3.reuse, R108 ;  /* 0x0000006c036c7220 */ /* 0x040fe40000410000 */
[----:B------:R-:W3:Y:S01]  /*160c0*/  SHFL.BFLY PT, R2, R0, 0x1, 0x1f ;  /* 0x0c201f0000027f89 */ /* 0x000ee200000e0000 */
[----:B------:R-:W-:Y:S02]  /*160d0*/  FMUL.FTZ R109, R3, R109 ;  /* 0x0000006d036d7220 */ /* 0x000fe40000410000 */
[C---:B-1----:R-:W-:Y:S01]  /*160e0*/  FMUL.FTZ R6, R164.reuse, R178 ;  /* 0x000000b2a4067220 */ /* 0x042fe20000410000 */
[----:B------:R-:W-:Y:S01]  /*160f0*/  F2FP.PACK_AB R178, R245, R171 ;  /* 0x000000abf5b2723e */ /* 0x000fe200000000ff */
[----:B------:R-:W-:Y:S01]  /*16100*/  FMUL.FTZ R7, R164, R179 ;  /* 0x000000b3a4077220 */ /* 0x000fe20000410000 */
[----:B------:R-:W-:Y:S01]  /*16110*/  F2FP.PACK_AB R179, R246, R234 ;  /* 0x000000eaf6b3723e */ /* 0x000fe200000000ff */
[----:B----4-:R-:W-:Y:S01]  /*16120*/  FMUL.FTZ R17, R165, R185 ;  /* 0x000000b9a5117220 */ /* 0x010fe20000410000 */
[----:B------:R1:W-:Y:S01]  /*16130*/  @P0 LDGSTS.E.BYPASS.LTC128B.128 [R247+0x5900], [R8.64], !P4 ;  /* 0x0590000008f70fae */ /* 0x0003e2000e101d44 */
[----:B------:R-:W-:Y:S01]  /*16140*/  MUFU.EX2 R250, R50 ;  /* 0x0000003200fa7308 */ /* 0x000fe20000000800 */
[C---:B------:R-:W-:Y:S02]  /*16150*/  FMUL.FTZ R120, R3.reuse, R120 ;  /* 0x0000007803787220 */ /* 0x040fe40000410000 */
[C---:B------:R-:W-:Y:S02]  /*16160*/  FMUL.FTZ R121, R3.reuse, R121 ;  /* 0x0000007903797220 */ /* 0x040fe40000410000 */
[C---:B------:R-:W-:Y:S02]  /*16170*/  FMUL.FTZ R124, R3.reuse, R124 ;  /* 0x0000007c037c7220 */ /* 0x040fe40000410000 */
[----:B------:R4:W-:Y:S01]  /*16180*/  @P0 LDGSTS.E.BYPASS.LTC128B.128 [R247+0x7900], [R4.64], !P3 ;  /* 0x0790000004f70fae */ /* 0x0009e2000d901d44 */
[C---:B------:R-:W-:Y:S02]  /*16190*/  FMUL.FTZ R125, R3.reuse, R125 ;  /* 0x0000007d037d7220 */ /* 0x040fe40000410000 */
[C---:B--2---:R-:W-:Y:S01]  /*161a0*/  FMUL.FTZ R12, R3.reuse, R180 ;  /* 0x000000b4030c7220 */ /* 0x044fe20000410000 */
[----:B------:R-:W-:Y:S01]  /*161b0*/  MUFU.EX2 R252, R51 ;  /* 0x0000003300fc7308 */ /* 0x000fe20000000800 */
[----:B------:R-:W-:Y:S02]  /*161c0*/  FMUL.FTZ R13, R3, R181 ;  /* 0x000000b5030d7220 */ /* 0x000fe40000410000 */
[--C-:B------:R-:W-:Y:S01]  /*161d0*/  FFMA.FTZ R32, R32, c[0x0][0x2d0], -R213.reuse ;  /* 0x0000b40020207a23 */ /* 0x100fe200000108d5 */
[----:B------:R-:W2:Y:S01]  /*161e0*/  LDSM.16.MT88.4 R204, [R228+0x100] ;  /* 0x00010000e4cc783b */ /* 0x000ea20000004200 */
[----:B---3--:R-:W-:Y:S01]  /*161f0*/  FMNMX.FTZ R2, R0, R2, !PT ;  /* 0x0000000200027209 */ /* 0x008fe20007810000 */
[----:B------:R-:W-:Y:S02]  /*16200*/  FFMA.FTZ R21, R21, c[0x0][0x2d0], -R213 ;  /* 0x0000b40015157a23 */ /* 0x000fe400000108d5 */
[----:B------:R-:W-:Y:S02]  /*16210*/  FMUL.FTZ R128, R165, R128 ;  /* 0x00000080a5807220 */ /* 0x000fe40000410000 */
[C---:B------:R-:W-:Y:S01]  /*16220*/  FADD.FTZ R0, -R2.reuse, R170 ;  /* 0x000000aa02007221 */ /* 0x040fe20000010100 */
[----:B------:R-:W-:Y:S01]  /*16230*/  MUFU.EX2 R225, R32 ;  /* 0x0000002000e17308 */ /* 0x000fe20000000800 */
[----:B------:R-:W-:Y:S01]  /*16240*/  FMUL.FTZ R169, R2, c[0x0][0x2d0] ;  /* 0x0000b40002a97a20 */ /* 0x000fe20000410000 */
[----:B------:R-:W3:Y:S01]  /*16250*/  LDSM.16.MT88.4 R208, [R229+0x100] ;  /* 0x00010000e5d0783b */ /* 0x000ee20000004200 */
[----:B------:R-:W-:Y:S02]  /*16260*/  FMUL.FTZ R0, R0, c[0x0][0x2d0] ;  /* 0x0000b40000007a20 */ /* 0x000fe40000410000 */
[--C-:B------:R-:W-:Y:S02]  /*16270*/  FFMA.FTZ R14, R14, c[0x0][0x2d0], -R169.reuse ;  /* 0x0000b4000e0e7a23 */ /* 0x100fe400000108a9 */
[--C-:B------:R-:W-:Y:S02]  /*16280*/  FFMA.FTZ R15, R15, c[0x0][0x2d0], -R169.reuse ;  /* 0x0000b4000f0f7a23 */ /* 0x100fe400000108a9 */
[--C-:B------:R-:W-:Y:S01]  /*16290*/  FFMA.FTZ R10, R10, c[0x0][0x2d0], -R169.reuse ;  /* 0x0000b4000a0a7a23 */ /* 0x100fe200000108a9 */
[----:B------:R-:W2:Y:S01]  /*162a0*/  MUFU.EX2 R0, R0 ;  /* 0x0000000000007308 */ /* 0x000ea20000000800 */
[--C-:B------:R-:W-:Y:S01]  /*162b0*/  FFMA.FTZ R11, R11, c[0x0][0x2d0], -R169.reuse ;  /* 0x0000b4000b0b7a23 */ /* 0x100fe200000108a9 */
[----:B------:R-:W-:Y:S01]  /*162c0*/  LDSM.16.MT88.4 R184, [R230+0x100] ;  /* 0x00010000e6b8783b */ /* 0x000fe20000004200 */
[C---:B----4-:R-:W-:Y:S01]  /*162d0*/  FMUL.FTZ R4, R165.reuse, R176 ;  /* 0x000000b0a5047220 */ /* 0x050fe20000410000 */
[----:B------:R-:W-:Y:S01]  /*162e0*/  F2FP.PACK_AB R176, R242, R221 ;  /* 0x000000ddf2b0723e */ /* 0x000fe200000000ff */
[----:B------:R-:W-:Y:S01]  /*162f0*/  FMUL.FTZ R5, R165, R177 ;  /* 0x000000b1a5057220 */ /* 0x000fe20000410000 */
[----:B------:R-:W-:Y:S01]  /*16300*/  F2FP.PACK_AB R177, R236, R218 ;  /* 0x000000daecb1723e */ /* 0x000fe200000000ff */
[--C-:B------:R-:W-:Y:S02]  /*16310*/  FFMA.FTZ R42, R42, c[0x0][0x2d0], -R169.reuse ;  /* 0x0000b4002a2a7a23 */ /* 0x100fe400000108a9 */
[--C-:B------:R-:W-:Y:S01]  /*16320*/  FFMA.FTZ R43, R43, c[0x0][0x2d0], -R169.reuse ;  /* 0x0000b4002b2b7a23 */ /* 0x100fe200000108a9 */
[----:B------:R4:W-:Y:S01]  /*16330*/  MUFU.EX2 R219, R14 ;  /* 0x0000000e00db7308 */ /* 0x0009e20000000800 */
[----:B------:R-:W0:Y:S01]  /*16340*/  LDGDEPBAR ;  /* 0x00000000000079af */ /* 0x000e220000000000 */
[--C-:B------:R-:W-:Y:S02]  /*16350*/  FFMA.FTZ R58, R58, c[0x0][0x2d0], -R169.reuse ;  /* 0x0000b4003a3a7a23 */ /* 0x100fe400000108a9 */
[----:B------:R-:W-:Y:S02]  /*16360*/  FFMA.FTZ R59, R59, c[0x0][0x2d0], -R169 ;  /* 0x0000b4003b3b7a23 */ /* 0x000fe400000108a9 */
[----:B-1----:R-:W-:Y:S01]  /*16370*/  FMUL.FTZ R8, R3, R172 ;  /* 0x000000ac03087220 */ /* 0x002fe20000410000 */
[----:B------:R-:W-:Y:S01]  /*16380*/  F2FP.PACK_AB R172, R243, R216 ;  /* 0x000000d8f3ac723e */ /* 0x000fe200000000ff */
[----:B------:R-:W-:Y:S02]  /*16390*/  FMUL.FTZ R129, R165, R129 ;  /* 0x00000081a5817220 */ /* 0x000fe40000410000 */
[----:B------:R1:W-:Y:S01]  /*163a0*/  MUFU.EX2 R220, R15 ;  /* 0x0000000f00dc7308 */ /* 0x0003e20000000800 */
[----:B------:R-:W-:Y:S01]  /*163b0*/  FMUL.FTZ R130, R164, R130 ;  /* 0x00000082a4827220 */ /* 0x000fe20000410000 */
[-C--:B--2---:R-:W-:Y:S05]  /*163c0*/  HMMA.16816.F32 R4, R176, R204.reuse, R4 ;  /* 0x000000ccb004723c */ /* 0x084fea0000001804 */
[----:B------:R-:W-:Y:S03]  /*163d0*/  FMUL.FTZ R9, R3, R173 ;  /* 0x000000ad03097220 */ /* 0x000fe60000410000 */
[----:B------:R2:W-:Y:S01]  /*163e0*/  MUFU.EX2 R215, R10 ;  /* 0x0000000a00d77308 */ /* 0x0005e20000000800 */
[C---:B------:R-:W-:Y:S03]  /*163f0*/  FMUL.FTZ R74, R0.reuse, R74 ;  /* 0x0000004a004a7220 */ /* 0x040fe60000410000 */
[C---:B----4-:R-:W-:Y:S02]  /*16400*/  FMUL.FTZ R14, R0.reuse, R182 ;  /* 0x000000b6000e7220 */ /* 0x050fe40000410000 */
[C---:B------:R-:W-:Y:S02]  /*16410*/  FMUL.FTZ R75, R0.reuse, R75 ;  /* 0x0000004b004b7220 */ /* 0x040fe40000410000 */
[C---:B------:R-:W-:Y:S02]  /*16420*/  FMUL.FTZ R78, R0.reuse, R78 ;  /* 0x0000004e004e7220 */ /* 0x040fe40000410000 */
[----:B------:R-:W4:Y:S01]  /*16430*/  MUFU.EX2 R217, R11 ;  /* 0x0000000b00d97308 */ /* 0x000f220000000800 */
[C---:B------:R-:W-:Y:S02]  /*16440*/  FMUL.FTZ R79, R0.reuse, R79 ;  /* 0x0000004f004f7220 */ /* 0x040fe40000410000 */
[C---:B------:R-:W-:Y:S02]  /*16450*/  FMUL.FTZ R90, R0.reuse, R90 ;  /* 0x0000005a005a7220 */ /* 0x040fe40000410000 */
[C---:B-1----:R-:W-:Y:S02]  /*16460*/  FMUL.FTZ R15, R0.reuse, R183 ;  /* 0x000000b7000f7220 */ /* 0x042fe40000410000 */
[----:B------:R-:W1:Y:S01]  /*16470*/  LDSM.16.MT88.4 R180, [R231+0x100] ;  /* 0x00010000e7b4783b */ /* 0x000e620000004200 */
[C---:B------:R-:W-:Y:S02]  /*16480*/  FMUL.FTZ R91, R0.reuse, R91 ;  /* 0x0000005b005b7220 */ /* 0x040fe40000410000 */
[C---:B------:R-:W-:Y:S01]  /*16490*/  FMUL.FTZ R94, R0.reuse, R94 ;  /* 0x0000005e005e7220 */ /* 0x040fe20000410000 */
[----:B------:R1:W1:Y:S01]  /*164a0*/  MUFU.EX2 R170, R21 ;  /* 0x0000001500aa7308 */ /* 0x0002620000000800 */
[C---:B------:R-:W-:Y:S02]  /*164b0*/  FMUL.FTZ R95, R0.reuse, R95 ;  /* 0x0000005f005f7220 */ /* 0x040fe40000410000 */
[----:B--2---:R-:W-:Y:S01]  /*164c0*/  FMUL.FTZ R10, R0, R174 ;  /* 0x000000ae000a7220 */ /* 0x004fe20000410000 */
[----:B------:R-:W-:Y:S01]  /*164d0*/  F2FP.PACK_AB R174, R238, R244 ;  /* 0x000000f4eeae723e */ /* 0x000fe200000000ff */
[C---:B------:R-:W-:Y:S02]  /*164e0*/  FMUL.FTZ R106, R0.reuse, R106 ;  /* 0x0000006a006a7220 */ /* 0x040fe40000410000 */
[C---:B------:R-:W-:Y:S02]  /*164f0*/  FMUL.FTZ R107, R0.reuse, R107 ;  /* 0x0000006b006b7220 */ /* 0x040fe40000410000 */
[C---:B------:R-:W-:Y:S02]  /*16500*/  FMUL.FTZ R110, R0.reuse, R110 ;  /* 0x0000006e006e7220 */ /* 0x040fe40000410000 */
[C---:B------:R-:W-:Y:S01]  /*16510*/  FMUL.FTZ R111, R0.reuse, R111 ;  /* 0x0000006f006f7220 */ /* 0x040fe20000410000 */
[----:B----4-:R-:W-:Y:S01]  /*16520*/  F2FP.PACK_AB R173, R217, R215 ;  /* 0x000000d7d9ad723e */ /* 0x010fe200000000ff */
[----:B------:R-:W-:Y:S01]  /*16530*/  FMUL.FTZ R11, R0, R175 ;  /* 0x000000af000b7220 */ /* 0x000fe20000410000 */
[----:B------:R-:W-:Y:S01]  /*16540*/  F2FP.PACK_AB R175, R220, R219 ;  /* 0x000000dbdcaf723e */ /* 0x000fe200000000ff */
[C---:B------:R-:W-:Y:S02]  /*16550*/  FMUL.FTZ R122, R0.reuse, R122 ;  /* 0x0000007a007a7220 */ /* 0x040fe40000410000 */
[C---:B------:R-:W-:Y:S02]  /*16560*/  FMUL.FTZ R123, R0.reuse, R123 ;  /* 0x0000007b007b7220 */ /* 0x040fe40000410000 */
[C---:B------:R-:W-:Y:S02]  /*16570*/  FMUL.FTZ R126, R0.reuse, R126 ;  /* 0x0000007e007e7220 */ /* 0x040fe40000410000 */
[C---:B------:R-:W-:Y:S01]  /*16580*/  HMMA.16816.F32 R8, R172.reuse, R204, R8 ;  /* 0x000000ccac08723c */ /* 0x040fe20000001808 */
[----:B------:R-:W-:Y:S03]  /*16590*/  MUFU.EX2 R205, R43 ;  /* 0x0000002b00cd7308 */ /* 0x000fe60000000800 */
[----:B------:R-:W-:Y:S02]  /*165a0*/  FMUL.FTZ R127, R0, R127 ;  /* 0x0000007f007f7220 */ /* 0x000fe40000410000 */
[----:B------:R-:W-:Y:S02]  /*165b0*/  FMUL.FTZ R131, R164, R131 ;  /* 0x00000083a4837220 */ /* 0x000fe40000410000 */
[-C--:B------:R-:W-:Y:S04]  /*165c0*/  HMMA.16816.F32 R12, R172, R206.reuse, R12 ;  /* 0x000000ceac0c723c */ /* 0x080fe8000000180c */
[--C-:B------:R-:W-:Y:S02]  /*165d0*/  FFMA.FTZ R20, R20, c[0x0][0x2d0], -R213.reuse ;  /* 0x0000b40014147a23 */ /* 0x100fe400000108d5 */
[--C-:B------:R-:W-:Y:S02]  /*165e0*/  FFMA.FTZ R22, R22, c[0x0][0x2d0], -R214.reuse ;  /* 0x0000b40016167a23 */ /* 0x100fe400000108d6 */
[C---:B------:R-:W-:Y:S01]  /*165f0*/  HMMA.16816.F32 R16, R176.reuse, R206, R16 ;  /* 0x000000ceb010723c */ /* 0x040fe20000001810 */
[----:B------:R-:W-:Y:S03]  /*16600*/  MUFU.EX2 R206, R42 ;  /* 0x0000002a00ce7308 */ /* 0x000fe60000000800 */
[C---:B------:R-:W-:Y:S02]  /*16610*/  FMUL.FTZ R132, R165.reuse, R132 ;  /* 0x00000084a5847220 */ /* 0x040fe40000410000 */
[----:B------:R-:W-:Y:S02]  /*16620*/  FMUL.FTZ R133, R165, R133 ;  /* 0x00000085a5857220 */ /* 0x000fe40000410000 */
[-C--:B---3--:R-:W-:Y:S03]  /*16630*/  HMMA.16816.F32 R68, R176, R208.reuse, R68 ;  /* 0x000000d0b044723c */ /* 0x088fe60000001844 */
[----:B------:R-:W2:Y:S01]  /*16640*/  MUFU.EX2 R224, R22 ;  /* 0x0000001600e07308 */ /* 0x000ea20000000800 */
[C---:B------:R-:W-:Y:S02]  /*16650*/  FMUL.FTZ R134, R164.reuse, R134 ;  /* 0x00000086a4867220 */ /* 0x040fe40000410000 */
[----:B------:R-:W-:Y:S02]  /*16660*/  FMUL.FTZ R135, R164, R135 ;  /* 0x00000087a4877220 */ /* 0x000fe40000410000 */
[C---:B------:R-:W-:Y:S04]  /*16670*/  HMMA.16816.F32 R72, R172.reuse, R208, R72 ;  /* 0x000000d0ac48723c */ /* 0x040fe80000001848 */
[C---:B------:R-:W-:Y:S01]  /*16680*/  FMUL.FTZ R136, R3.reuse, R136 ;  /* 0x0000008803887220 */ /* 0x040fe20000410000 */
[----:B------:R3:W-:Y:S01]  /*16690*/  MUFU.EX2 R222, R20 ;  /* 0x0000001400de7308 */ /* 0x0007e20000000800 */
[----:B------:R-:W-:Y:S02]  /*166a0*/  FMUL.FTZ R137, R3, R137 ;  /* 0x0000008903897220 */ /* 0x000fe40000410000 */
[-C--:B------:R-:W-:Y:S04]  /*166b0*/  HMMA.16816.F32 R76, R172, R210.reuse, R76 ;  /* 0x000000d2ac4c723c */ /* 0x080fe8000000184c */
[C---:B------:R-:W-:Y:S02]  /*166c0*/  FMUL.FTZ R138, R0.reuse, R138 ;  /* 0x0000008a008a7220 */ /* 0x040fe40000410000 */
[----:B------:R-:W-:Y:S02]  /*166d0*/  FMUL.FTZ R139, R0, R139 ;  /* 0x0000008b008b7220 */ /* 0x000fe40000410000 */
[C---:B------:R-:W-:Y:S04]  /*166e0*/  HMMA.16816.F32 R80, R176.reuse, R210, R80 ;  /* 0x000000d2b050723c */ /* 0x040fe80000001850 */
[--C-:B------:R-:W-:Y:S02]  /*166f0*/  FFMA.FTZ R34, R34, c[0x0][0x2d0], -R214.reuse ;  /* 0x0000b40022227a23 */ /* 0x100fe400000108d6 */
[----:B------:R-:W-:Y:S02]  /*16700*/  FFMA.FTZ R33, R33, c[0x0][0x2d0], -R213 ;  /* 0x0000b40021217a23 */ /* 0x000fe400000108d5 */
[-C--:B-1----:R-:W-:Y:S02]  /*16710*/  HMMA.16816.F32 R84, R176, R180.reuse, R84 ;  /* 0x000000b4b054723c */ /* 0x082fe40000001854 */
[----:B------:R-:W-:Y:S02]  /*16720*/  MUFU.EX2 R223, R33 ;  /* 0x0000002100df7308 */ /* 0x000fe40000000800 */
[--C-:B------:R-:W-:Y:S02]  /*16730*/  FFMA.FTZ R32, R23, c[0x0][0x2d0], -R214.reuse ;  /* 0x0000b40017207a23 */ /* 0x100fe400000108d6 */
[C---:B------:R-:W-:Y:S02]  /*16740*/  FMUL.FTZ R21, R3.reuse, R189 ;  /* 0x000000bd03157220 */ /* 0x040fe40000410000 */
[C---:B------:R-:W-:Y:S04]  /*16750*/  HMMA.16816.F32 R88, R172.reuse, R180, R88 ;  /* 0x000000b4ac58723c */ /* 0x040fe80000001858 */
[----:B---3--:R-:W-:Y:S01]  /*16760*/  FMUL.FTZ R20, R3, R188 ;  /* 0x000000bc03147220 */ /* 0x008fe20000410000 */
[----:B------:R-:W-:Y:S01]  /*16770*/  MOV R188, R225 ;  /* 0x000000e100bc7202 */ /* 0x000fe20000000f00 */
[C---:B------:R-:W-:Y:S01]  /*16780*/  FMUL.FTZ R22, R0.reuse, R190 ;  /* 0x000000be00167220 */ /* 0x040fe20000410000 */
[----:B------:R1:W-:Y:S01]  /*16790*/  MUFU.EX2 R225, R40 ;  /* 0x0000002800e17308 */ /* 0x0003e20000000800 */
[-C--:B------:R-:W-:Y:S04]  /*167a0*/  HMMA.16816.F32 R92, R172, R182.reuse, R92 ;  /* 0x000000b6ac5c723c */ /* 0x080fe8000000185c */
[----:B------:R-:W-:Y:S01]  /*167b0*/  FMUL.FTZ R23, R0, R191 ;  /* 0x000000bf00177220 */ /* 0x000fe20000410000 */
[----:B------:R-:W-:Y:S01]  /*167c0*/  MOV R190, R170 ;  /* 0x000000aa00be7202 */ /* 0x000fe20000000f00 */
[C---:B------:R-:W-:Y:S02]  /*167d0*/  FMUL.FTZ R140, R165.reuse, R140 ;  /* 0x0000008ca58c7220 */ /* 0x040fe40000410000 */
[C---:B------:R-:W-:Y:S01]  /*167e0*/  HMMA.16816.F32 R96, R176.reuse, R182, R96 ;  /* 0x000000b6b060723c */ /* 0x040fe20000001860 */
[----:B------:R-:W3:Y:S01]  /*167f0*/  LDSM.16.MT88.4 R180, [R228+0x2100] ;  /* 0x00210000e4b4783b */ /* 0x000ee20000004200 */
[----:B------:R4:W-:Y:S02]  /*16800*/  MUFU.EX2 R189, R32 ;  /* 0x0000002000bd7308 */ /* 0x0009e40000000800 */
[----:B------:R-:W-:Y:S02]  /*16810*/  FMUL.FTZ R141, R165, R141 ;  /* 0x0000008da58d7220 */ /* 0x000fe40000410000 */
[C---:B------:R-:W-:Y:S02]  /*16820*/  FMUL.FTZ R142, R164.reuse, R142 ;  /* 0x0000008ea48e7220 */ /* 0x040fe40000410000 */
[-C--:B------:R-:W-:Y:S04]  /*16830*/  HMMA.16816.F32 R100, R176, R184.reuse, R100 ;  /* 0x000000b8b064723c */ /* 0x080fe80000001864 */
[C---:B------:R-:W-:Y:S02]  /*16840*/  FMUL.FTZ R143, R164.reuse, R143 ;  /* 0x0000008fa48f7220 */ /* 0x040fe40000410000 */
[----:B------:R-:W-:Y:S01]  /*16850*/  FFMA.FTZ R170, R35, c[0x0][0x2d0], -R214 ;  /* 0x0000b40023aa7a23 */ /* 0x000fe200000108d6 */
[----:B-1----:R-:W-:Y:S01]  /*16860*/  LDSM.16.MT88.4 R40, [R228+0x1100] ;  /* 0x00110000e428783b */ /* 0x002fe20000004200 */
[C---:B------:R-:W-:Y:S04]  /*16870*/  HMMA.16816.F32 R104, R172.reuse, R184, R104 ;  /* 0x000000b8ac68723c */ /* 0x040fe80000001868 */
[C---:B------:R-:W-:Y:S01]  /*16880*/  FMUL.FTZ R33, R165.reuse, R193 ;  /* 0x000000c1a5217220 */ /* 0x040fe20000410000 */
[----:B--2---:R-:W-:Y:S01]  /*16890*/  MOV R193, R224 ;  /* 0x000000e000c17202 */ /* 0x004fe20000000f00 */
[----:B------:R-:W-:Y:S01]  /*168a0*/  FMUL.FTZ R35, R164, R195 ;  /* 0x000000c3a4237220 */ /* 0x000fe20000410000 */
[----:B------:R-:W2:Y:S01]  /*168b0*/  LDL.LU R224, [R1+0xc] ;  /* 0x00000c0001e07983 */ /* 0x000ea20000300800 */
[-C--:B------:R-:W-:Y:S01]  /*168c0*/  HMMA.16816.F32 R108, R172, R186.reuse, R108 ;  /* 0x000000baac6c723c */ /* 0x080fe2000000186c */
[----:B------:R-:W-:Y:S03]  /*168d0*/  MUFU.EX2 R170, R170 ;  /* 0x000000aa00aa7308 */ /* 0x000fe60000000800 */
[----:B----4-:R-:W-:Y:S02]  /*168e0*/  FMUL.FTZ R32, R165, R192 ;  /* 0x000000c0a5207220 */ /* 0x010fe40000410000 */
[C---:B------:R-:W-:Y:S02]  /*168f0*/  FMUL.FTZ R144, R3.reuse, R144 ;  /* 0x0000009003907220 */ /* 0x040fe40000410000 */
[C---:B------:R-:W-:Y:S01]  /*16900*/  HMMA.16816.F32 R112, R176.reuse, R186, R112 ;  /* 0x000000bab070723c */ /* 0x040fe20000001870 */
[----:B------:R-:W1:Y:S03]  /*16910*/  LDSM.16.MT88.4 R184, [R229+0x2100] ;  /* 0x00210000e5b8783b */ /* 0x000e660000004200 */
[C---:B------:R-:W-:Y:S02]  /*16920*/  FMUL.FTZ R145, R3.reuse, R145 ;  /* 0x0000009103917220 */ /* 0x040fe40000410000 */
[C---:B------:R-:W-:Y:S02]  /*16930*/  FMUL.FTZ R146, R0.reuse, R146 ;  /* 0x0000009200927220 */ /* 0x040fe40000410000 */
[C---:B------:R-:W-:Y:S01]  /*16940*/  FMUL.FTZ R147, R0.reuse, R147 ;  /* 0x0000009300937220 */ /* 0x040fe20000410000 */
[-C--:B---3--:R-:W-:Y:S03]  /*16950*/  HMMA.16816.F32 R116, R176, R180.reuse, R116 ;  /* 0x000000b4b074723c */ /* 0x088fe60000001874 */
[C---:B------:R-:W-:Y:S02]  /*16960*/  FMUL.FTZ R148, R3.reuse, R148 ;  /* 0x0000009403947220 */ /* 0x040fe40000410000 */
[----:B------:R-:W-:Y:S02]  /*16970*/  FMUL.FTZ R149, R3, R149 ;  /* 0x0000009503957220 */ /* 0x000fe40000410000 */
[C---:B------:R-:W-:Y:S01]  /*16980*/  FMUL.FTZ R150, R0.reuse, R150 ;  /* 0x0000009600967220 */ /* 0x040fe20000410000 */
[C---:B------:R-:W-:Y:S04]  /*16990*/  HMMA.16816.F32 R120, R172.reuse, R180, R120 ;  /* 0x000000b4ac78723c */ /* 0x040fe80000001878 */
[----:B------:R-:W-:Y:S02]  /*169a0*/  FMUL.FTZ R151, R0, R151 ;  /* 0x0000009700977220 */ /* 0x000fe40000410000 */
[C---:B------:R-:W-:Y:S02]  /*169b0*/  FMUL.FTZ R152, R165.reuse, R152 ;  /* 0x00000098a5987220 */ /* 0x040fe40000410000 */
[-C--:B------:R-:W-:Y:S04]  /*169c0*/  HMMA.16816.F32 R124, R172, R182.reuse, R124 ;  /* 0x000000b6ac7c723c */ /* 0x080fe8000000187c */
[C---:B------:R-:W-:Y:S02]  /*169d0*/  FMUL.FTZ R153, R165.reuse, R153 ;  /* 0x00000099a5997220 */ /* 0x040fe40000410000 */
[C---:B------:R-:W-:Y:S02]  /*169e0*/  FMUL.FTZ R154, R164.reuse, R154 ;  /* 0x0000009aa49a7220 */ /* 0x040fe40000410000 */
[C---:B------:R-:W-:Y:S01]  /*169f0*/  HMMA.16816.F32 R128, R176.reuse, R182, R128 ;  /* 0x000000b6b080723c */ /* 0x040fe20000001880 */
[----:B------:R-:W3:Y:S03]  /*16a00*/  LDSM.16.MT88.4 R180, [R231+0x2100] ;  /* 0x00210000e7b4783b */ /* 0x000ee60000004200 */
[C---:B------:R-:W-:Y:S02]  /*16a10*/  FMUL.FTZ R155, R164.reuse, R155 ;  /* 0x0000009ba49b7220 */ /* 0x040fe40000410000 */
[C---:B------:R-:W-:Y:S02]  /*16a20*/  FMUL.FTZ R156, R165.reuse, R156 ;  /* 0x0000009ca59c7220 */ /* 0x040fe40000410000 */
[-C--:B-1----:R-:W-:Y:S04]  /*16a30*/  HMMA.16816.F32 R132, R176, R184.reuse, R132 ;  /* 0x000000b8b084723c */ /* 0x082fe80000001884 */
[----:B------:R-:W-:Y:S02]  /*16a40*/  FMUL.FTZ R157, R165, R157 ;  /* 0x0000009da59d7220 */ /* 0x000fe40000410000 */
[C---:B------:R-:W-:Y:S02]  /*16a50*/  FMUL.FTZ R158, R164.reuse, R158 ;  /* 0x0000009ea49e7220 */ /* 0x040fe40000410000 */
[C---:B------:R-:W-:Y:S01]  /*16a60*/  HMMA.16816.F32 R136, R172.reuse, R184, R136 ;  /* 0x000000b8ac88723c */ /* 0x040fe20000001888 */
[----:B------:R1:W4:Y:S03]  /*16a70*/  MUFU.EX2 R184, R34 ;  /* 0x0000002200b87308 */ /* 0x0003260000000800 */
[----:B------:R-:W-:Y:S02]  /*16a80*/  FMUL.FTZ R159, R164, R159 ;  /* 0x0000009fa49f7220 */ /* 0x000fe40000410000 */
[C---:B------:R-:W-:Y:S02]  /*16a90*/  FMUL.FTZ R160, R3.reuse, R160 ;  /* 0x000000a003a07220 */ /* 0x040fe40000410000 */
[-C--:B------:R-:W-:Y:S04]  /*16aa0*/  HMMA.16816.F32 R20, R172, R186.reuse, R20 ;  /* 0x000000baac14723c */ /* 0x080fe80000001814 */
[----:B------:R-:W-:Y:S02]  /*16ab0*/  FMUL.FTZ R161, R3, R161 ;  /* 0x000000a103a17220 */ /* 0x000fe40000410000 */
[----:B------:R-:W-:Y:S02]  /*16ac0*/  FMUL.FTZ R162, R0, R162 ;  /* 0x000000a200a27220 */ /* 0x000fe40000410000 */
[C---:B------:R-:W-:Y:S04]  /*16ad0*/  HMMA.16816.F32 R140, R176.reuse, R186, R140 ;  /* 0x000000bab08c723c */ /* 0x040fe8000000188c */
[--C-:B------:R-:W-:Y:S02]  /*16ae0*/  FFMA.FTZ R24, R24, c[0x0][0x2d0], -R212.reuse ;  /* 0x0000b40018187a23 */ /* 0x100fe400000108d4 */
[--C-:B------:R-:W-:Y:S02]  /*16af0*/  FFMA.FTZ R25, R25, c[0x0][0x2d0], -R212.reuse ;  /* 0x0000b40019197a23 */ /* 0x100fe400000108d4 */
[--C-:B------:R-:W-:Y:S01]  /*16b00*/  FFMA.FTZ R26, R26, c[0x0][0x2d0], -R169.reuse ;  /* 0x0000b4001a1a7a23 */ /* 0x100fe200000108a9 */
[----:B------:R3:W-:Y:S03]  /*16b10*/  MUFU.EX2 R192, R24 ;  /* 0x0000001800c07308 */ /* 0x0007e60000000800 */
[----:B-1----:R-:W-:Y:S01]  /*16b20*/  FMUL.FTZ R34, R164, R194 ;  /* 0x000000c2a4227220 */ /* 0x002fe20000410000 */
[----:B----4-:R-:W-:Y:S01]  /*16b30*/  MOV R194, R184 ;  /* 0x000000b800c27202 */ /* 0x010fe20000000f00 */
[----:B------:R-:W-:Y:S01]  /*16b40*/  FMUL.FTZ R163, R0, R163 ;  /* 0x000000a300a37220 */ /* 0x000fe20000410000 */
[----:B------:R-:W1:Y:S01]  /*16b50*/  LDSM.16.MT88.4 R184, [R230+0x2100] ;  /* 0x00210000e6b8783b */ /* 0x000e620000004200 */
[--C-:B------:R-:W-:Y:S02]  /*16b60*/  FFMA.FTZ R44, R44, c[0x0][0x2d0], -R212.reuse ;  /* 0x0000b4002c2c7a23 */ /* 0x100fe400000108d4 */
[--C-:B------:R-:W-:Y:S01]  /*16b70*/  FFMA.FTZ R45, R45, c[0x0][0x2d0], -R212.reuse ;  /* 0x0000b4002d2d7a23 */ /* 0x100fe200000108d4 */
[-C--:B---3--:R-:W-:Y:S01]  /*16b80*/  HMMA.16816.F32 R32, R176, R180.reuse, R32 ;  /* 0x000000b4b020723c */ /* 0x088fe20000001820 */
[----:B------:R3:W-:Y:S02]  /*16b90*/  MUFU.EX2 R227, R44 ;  /* 0x0000002c00e37308 */ /* 0x0007e40000000800 */
[--C-:B------:R-:W-:Y:S02]  /*16ba0*/  FFMA.FTZ R46, R46, c[0x0][0x2d0], -R169.reuse ;  /* 0x0000b4002e2e7a23 */ /* 0x100fe400000108a9 */
[--C-:B------:R-:W-:Y:S02]  /*16bb0*/  FFMA.FTZ R47, R47, c[0x0][0x2d0], -R169.reuse ;  /* 0x0000b4002f2f7a23 */ /* 0x100fe400000108a9 */
[--C-:B------:R-:W-:Y:S01]  /*16bc0*/  FFMA.FTZ R60, R60, c[0x0][0x2d0], -R212.reuse ;  /* 0x0000b4003c3c7a23 */ /* 0x100fe200000108d4 */
[C---:B------:R-:W-:Y:S03]  /*16bd0*/  HMMA.16816.F32 R144, R172.reuse, R180, R144 ;  /* 0x000000b4ac90723c */ /* 0x040fe60000001890 */
[----:B------:R4:W-:Y:S01]  /*16be0*/  MUFU.EX2 R249, R45 ;  /* 0x0000002d00f97308 */ /* 0x0009e20000000800 */
[--C-:B------:R-:W-:Y:S02]  /*16bf0*/  FFMA.FTZ R27, R27, c[0x0][0x2d0], -R169.reuse ;  /* 0x0000b4001b1b7a23 */ /* 0x100fe400000108a9 */
[----:B------:R-:W-:Y:S01]  /*16c00*/  FMUL.FTZ R24, R3, R196 ;  /* 0x000000c403187220 */ /* 0x000fe20000410000 */
[----:B------:R-:W-:Y:S01]  /*16c10*/  MOV R196, R170 ;  /* 0x000000aa00c47202 */ /* 0x000fe20000000f00 */
[-C--:B------:R-:W-:Y:S04]  /*16c20*/  HMMA.16816.F32 R148, R172, R182.reuse, R148 ;  /* 0x000000b6ac94723c */ /* 0x080fe80000001894 */
[--C-:B------:R-:W-:Y:S01]  /*16c30*/  FFMA.FTZ R28, R28, c[0x0][0x2d0], -R212.reuse ;  /* 0x0000b4001c1c7a23 */ /* 0x100fe200000108d4 */
[----:B------:R4:W-:Y:S01]  /*16c40*/  MUFU.EX2 R191, R25 ;  /* 0x0000001900bf7308 */ /* 0x0009e20000000800 */
[----:B------:R-:W-:Y:S02]  /*16c50*/  FFMA.FTZ R29, R29, c[0x0][0x2d0], -R212 ;  /* 0x0000b4001d1d7a23 */ /* 0x000fe400000108d4 */
[C---:B------:R-:W-:Y:S01]  /*16c60*/  HMMA.16816.F32 R152, R176.reuse, R182, R152 ;  /* 0x000000b6b098723c */ /* 0x040fe20000001898 */
[----:B------:R-:W4:Y:S03]  /*16c70*/  LDSM.16.MT88.4 R180, [R228+0x900] ;  /* 0x00090000e4b4783b */ /* 0x000f260000004200 */
[--C-:B------:R-:W-:Y:S01]  /*16c80*/  FFMA.FTZ R30, R30, c[0x0][0x2d0], -R169.reuse ;  /* 0x0000b4001e1e7a23 */ /* 0x100fe200000108a9 */
[----:B---3--:R-:W-:Y:S01]  /*16c90*/  F2FP.PACK_AB R44, R226, R225 ;  /* 0x000000e1e22c723e */ /* 0x008fe200000000ff */
[--C-:B------:R-:W-:Y:S01]  /*16ca0*/  FFMA.FTZ R31, R31, c[0x0][0x2d0], -R169.reuse ;  /* 0x0000b4001f1f7a23 */ /* 0x100fe200000108a9 */
[----:B------:R3:W-:Y:S01]  /*16cb0*/  MUFU.EX2 R210, R26 ;  /* 0x0000001a00d27308 */ /* 0x0007e20000000800 */
[--C-:B------:R-:W-:Y:S01]  /*16cc0*/  FFMA.FTZ R62, R62, c[0x0][0x2d0], -R169.reuse ;  /* 0x0000b4003e3e7a23 */ /* 0x100fe200000108a9 */
[-C--:B-1----:R-:W-:Y:S03]  /*16cd0*/  HMMA.16816.F32 R156, R176, R184.reuse, R156 ;  /* 0x000000b8b09c723c */ /* 0x082fe6000000189c */
[----:B----4-:R-:W-:Y:S01]  /*16ce0*/  F2FP.PACK_AB R45, R205, R206 ;  /* 0x000000cecd2d723e */ /* 0x010fe200000000ff */
[----:B------:R-:W-:Y:S04]  /*16cf0*/  FFMA.FTZ R169, R63, c[0x0][0x2d0], -R169 ;  /* 0x0000b4003fa97a23 */ /* 0x000fe800000108a9 */
[----:B------:R1:W-:Y:S01]  /*16d00*/  MUFU.EX2 R208, R27 ;  /* 0x0000001b00d07308 */ /* 0x0003e20000000800 */
[C---:B------:R-:W-:Y:S04]  /*16d10*/  HMMA.16816.F32 R160, R172.reuse, R184, R160 ;  /* 0x000000b8aca0723c */ /* 0x040fe800000018a0 */
[----:B------:R-:W-:Y:S05]  /*16d20*/  FMUL.FTZ R25, R3, R197 ;  /* 0x000000c503197220 */ /* 0x000fea0000410000 */
[----:B------:R4:W-:Y:S03]  /*16d30*/  MUFU.EX2 R195, R28 ;  /* 0x0000001c00c37308 */ /* 0x0009e60000000800 */
[C---:B---3--:R-:W-:Y:S07]  /*16d40*/  FMUL.FTZ R26, R0.reuse, R198 ;  /* 0x000000c6001a7220 */ /* 0x048fee0000410000 */
[----:B------:R3:W3:Y:S01]  /*16d50*/  MUFU.EX2 R204, R29 ;  /* 0x0000001d00cc7308 */ /* 0x0006e20000000800 */
[----:B-1----:R-:W-:Y:S01]  /*16d60*/  FMUL.FTZ R27, R0, R199 ;  /* 0x000000c7001b7220 */ /* 0x002fe20000410000 */
[----:B------:R-:W-:Y:S02]  /*16d70*/  MOV R199, R223 ;  /* 0x000000df00c77202 */ /* 0x000fe40000000f00 */
[----:B------:R-:W2:Y:S06]  /*16d80*/  LDL.LU R223, [R1+0x8] ;  /* 0x0000080001df7983 */ /* 0x000eac0000300800 */
[----:B------:R1:W-:Y:S01]  /*16d90*/  MUFU.EX2 R207, R30 ;  /* 0x0000001e00cf7308 */ /* 0x0003e20000000800 */
[-C--:B------:R-:W-:Y:S01]  /*16da0*/  HMMA.16816.F32 R24, R172, R186.reuse, R24 ;  /* 0x000000baac18723c */ /* 0x080fe20000001818 */
[----:B------:R-:W2:Y:S02]  /*16db0*/  LDL.LU R211, [R1+0x4] ;  /* 0x0000040001d37983 */ /* 0x000ea40000300800 */
[----:B----4-:R-:W-:Y:S04]  /*16dc0*/  FMUL.FTZ R28, R165, R200 ;  /* 0x000000c8a51c7220 */ /* 0x010fe80000410000 */
[----:B------:R-:W-:Y:S02]  /*16dd0*/  F2FP.PACK_AB R172, R190, R222 ;  /* 0x000000debeac723e */ /* 0x000fe400000000ff */
[----:B------:R4:W4:Y:S03]  /*16de0*/  MUFU.EX2 R209, R31 ;  /* 0x0000001f00d17308 */ /* 0x0009260000000800 */
[----:B------:R-:W-:Y:S01]  /*16df0*/  F2FP.PACK_AB R174, R199, R188 ;  /* 0x000000bcc7ae723e */ /* 0x000fe200000000ff */
[----:B---3--:R-:W-:Y:S01]  /*16e00*/  FMUL.FTZ R29, R165, R201 ;  /* 0x000000c9a51d7220 */ /* 0x008fe20000410000 */
[----:B------:R-:W-:Y:S02]  /*16e10*/  F2FP.PACK_AB R173, R189, R193 ;  /* 0x000000c1bdad723e */ /* 0x000fe400000000ff */
[----:B------:R-:W-:Y:S02]  /*16e20*/  F2FP.PACK_AB R175, R196, R194 ;  /* 0x000000c2c4af723e */ /* 0x000fe400000000ff */
[----:B------:R-:W-:Y:S01]  /*16e30*/  MOV R197, R204 ;  /* 0x000000cc00c57202 */ /* 0x000fe20000000f00 */
[----:B------:R-:W-:Y:S01]  /*16e40*/  MUFU.EX2 R198, R36 ;  /* 0x0000002400c67308 */ /* 0x000fe20000000800 */
[C---:B-1----:R-:W-:Y:S09]  /*16e50*/  FMUL.FTZ R30, R164.reuse, R202 ;  /* 0x000000caa41e7220 */ /* 0x042ff20000410000 */
[----:B------:R-:W-:Y:S01]  /*16e60*/  MUFU.EX2 R201, R37 ;  /* 0x0000002500c97308 */ /* 0x000fe20000000800 */
[----:B----4-:R-:W-:Y:S09]  /*16e70*/  FMUL.FTZ R31, R164, R203 ;  /* 0x000000cba41f7220 */ /* 0x010ff20000410000 */
[----:B------:R1:W-:Y:S01]  /*16e80*/  MUFU.EX2 R200, R38 ;  /* 0x0000002600c87308 */ /* 0x0003e20000000800 */
[----:B------:R-:W-:Y:S01]  /*16e90*/  HMMA.16816.F32 R28, R176, R186, R28 ;  /* 0x000000bab01c723c */ /* 0x000fe2000000181c */
[----:B------:R-:W3:Y:S06]  /*16ea0*/  LDSM.16.MT88.4 R184, [R229+0x900] ;  /* 0x00090000e5b8783b */ /* 0x000eec0000004200 */
[----:B------:R-:W-:Y:S01]  /*16eb0*/  F2FP.PACK_AB R176, R191, R192 ;  /* 0x000000c0bfb0723e */ /* 0x000fe200000000ff */
[-C--:B------:R-:W-:Y:S01]  /*16ec0*/  HMMA.16816.F32 R4, R172, R180.reuse, R4 ;  /* 0x000000b4ac04723c */ /* 0x080fe20000001804 */
[----:B------:R-:W-:Y:S04]  /*16ed0*/  MUFU.EX2 R202, R48 ;  /* 0x0000003000ca7308 */ /* 0x000fe80000000800 */
[----:B------:R-:W-:Y:S02]  /*16ee0*/  F2FP.PACK_AB R178, R197, R195 ;  /* 0x000000c3c5b2723e */ /* 0x000fe400000000ff */
[----:B------:R-:W-:Y:S02]  /*16ef0*/  F2FP.PACK_AB R177, R208, R210 ;  /* 0x000000d2d0b1723e */ /* 0x000fe400000000ff */
[----:B------:R-:W-:Y:S02]  /*16f00*/  F2FP.PACK_AB R179, R209, R207 ;  /* 0x000000cfd1b3723e */ /* 0x000fe400000000ff */
[----:B------:R4:W-:Y:S01]  /*16f10*/  MUFU.EX2 R203, R49 ;  /* 0x0000003100cb7308 */ /* 0x0009e20000000800 */
[----:B-1----:R-:W-:Y:S04]  /*16f20*/  LDSM.16.MT88.4 R36, [R230+0x2900] ;  /* 0x00290000e624783b */ /* 0x002fe80000004200 */
[C---:B------:R-:W-:Y:S05]  /*16f30*/  HMMA.16816.F32 R8, R176.reuse, R180, R8 ;  /* 0x000000b4b008723c */ /* 0x040fea0000001808 */
[----:B------:R1:W-:Y:S03]  /*16f40*/  MUFU.EX2 R204, R46 ;  /* 0x0000002e00cc7308 */ /* 0x0003e60000000800 */
[-C--:B------:R-:W-:Y:S07]  /*16f50*/  HMMA.16816.F32 R12, R176, R182.reuse, R12 ;  /* 0x000000b6b00c723c */ /* 0x080fee000000180c */
[----:B------:R-:W1:Y:S01]  /*16f60*/  MUFU.EX2 R170, R47 ;  /* 0x0000002f00aa7308 */ /* 0x000e620000000800 */
[C---:B------:R-:W-:Y:S01]  /*16f70*/  HMMA.16816.F32 R16, R172.reuse, R182, R16 ;  /* 0x000000b6ac10723c */ /* 0x040fe20000001810 */
[----:B------:R-:W1:Y:S07]  /*16f80*/  LDSM.16.MT88.4 R180, [R231+0x900] ;  /* 0x00090000e7b4783b */ /* 0x000e6e0000004200 */
[-C--:B---3--:R-:W-:Y:S01]  /*16f90*/  HMMA.16816.F32 R68, R172, R184.reuse, R68 ;  /* 0x000000b8ac44723c */ /* 0x088fe20000001844 */
[----:B----4-:R-:W-:Y:S01]  /*16fa0*/  LDSM.16.MT88.4 R48, [R229+0x1100] ;  /* 0x00110000e530783b */ /* 0x010fe20000004200 */
[----:B------:R-:W-:Y:S02]  /*16fb0*/  MUFU.EX2 R169, R169 ;  /* 0x000000a900a97308 */ /* 0x000fe40000000800 */
[----:B-1----:R-:W-:Y:S04]  /*16fc0*/  F2FP.PACK_AB R46, R249, R227 ;  /* 0x000000e3f92e723e */ /* 0x002fe800000000ff */
[C---:B------:R-:W-:Y:S04]  /*16fd0*/  HMMA.16816.F32 R72, R176.reuse, R184, R72 ;  /* 0x000000b8b048723c */ /* 0x040fe80000001848 */
[----:B------:R-:W-:Y:S01]  /*16fe0*/  MUFU.EX2 R62, R62 ;  /* 0x0000003e003e7308 */ /* 0x000fe20000000800 */
[----:B------:R-:W-:Y:S03]  /*16ff0*/  F2FP.PACK_AB R47, R170, R204 ;  /* 0x000000ccaa2f723e */ /* 0x000fe600000000ff */
        /* <DEDUP_REMOVED lines=18> */
[-C--:B-1----:R-:W-:Y:S08]  /*17120*/  HMMA.16816.F32 R132, R172, R184.reuse, R132 ;  /* 0x000000b8ac84723c */ /* 0x082ff00000001884 */
[C---:B------:R-:W-:Y:S07]  /*17130*/  HMMA.16816.F32 R136, R176.reuse, R184, R136 ;  /* 0x000000b8b088723c */ /* 0x040fee0000001888 */
[--C-:B------:R-:W-:Y:S01]  /*17140*/  FFMA.FTZ R185, R53, c[0x0][0x2d0], -R213.reuse ;  /* 0x0000b40035b97a23 */ /* 0x100fe200000108d5 */
[-C--:B------:R-:W-:Y:S04]  /*17150*/  HMMA.16816.F32 R20, R176, R186.reuse, R20 ;  /* 0x000000bab014723c */ /* 0x080fe80000001814 */
[----:B------:R-:W-:Y:S04]  /*17160*/  FFMA.FTZ R184, R66, c[0x0][0x2d0], -R214 ;  /* 0x0000b40042b87a23 */ /* 0x000fe800000108d6 */
[C---:B------:R-:W-:Y:S07]  /*17170*/  HMMA.16816.F32 R140, R172.reuse, R186, R140 ;  /* 0x000000baac8c723c */ /* 0x040fee000000188c */
[----:B------:R-:W-:Y:S01]  /*17180*/  FFMA.FTZ R186, R52, c[0x0][0x2d0], -R213 ;  /* 0x0000b40034ba7a23 */ /* 0x000fe200000108d5 */
[-C--:B---3--:R-:W-:Y:S04]  /*17190*/  HMMA.16816.F32 R32, R172, R180.reuse, R32 ;  /* 0x000000b4ac20723c */ /* 0x088fe80000001820 */
[----:B------:R-:W-:Y:S02]  /*171a0*/  FFMA.FTZ R187, R56, c[0x0][0x2d0], -R212 ;  /* 0x0000b40038bb7a23 */ /* 0x000fe400000108d4 */
[----:B--2---:R-:W-:Y:S02]  /*171b0*/  FFMA.FTZ R56, R165, R224, R221 ;  /* 0x000000e0a5387223 */ /* 0x004fe400000100dd */
[----:B------:R-:W-:Y:S01]  /*171c0*/  MUFU.EX2 R165, R57 ;  /* 0x0000003900a57308 */ /* 0x000fe20000000800 */
[C---:B------:R-:W-:Y:S04]  /*171d0*/  HMMA.16816.F32 R144, R176.reuse, R180, R144 ;  /* 0x000000b4b090723c */ /* 0x040fe80000001890 */
[----:B------:R-:W-:Y:S02]  /*171e0*/  FADD.FTZ R56, R242, R56 ;  /* 0x00000038f2387221 */ /* 0x000fe40000010000 */
[----:B------:R-:W-:Y:S02]  /*171f0*/  FFMA.FTZ R212, R61, c[0x0][0x2d0], -R212 ;  /* 0x0000b4003dd47a23 */ /* 0x000fe400000108d4 */
[-C--:B------:R-:W-:Y:S01]  /*17200*/  HMMA.16816.F32 R148, R176, R182.reuse, R148 ;  /* 0x000000b6b094723c */ /* 0x080fe20000001894 */
[----:B------:R-:W-:Y:S03]  /*17210*/  MUFU.EX2 R61, R59 ;  /* 0x0000003b003d7308 */ /* 0x000fe60000000800 */
[--C-:B------:R-:W-:Y:S02]  /*17220*/  FFMA.FTZ R181, R54, c[0x0][0x2d0], -R214.reuse ;  /* 0x0000b40036b57a23 */ /* 0x100fe400000108d6 */
[--C-:B------:R-:W-:Y:S02]  /*17230*/  FFMA.FTZ R180, R55, c[0x0][0x2d0], -R214.reuse ;  /* 0x0000b40037b47a23 */ /* 0x100fe400000108d6 */
[C---:B------:R-:W-:Y:S01]  /*17240*/  HMMA.16816.F32 R152, R172.reuse, R182, R152 ;  /* 0x000000b6ac98723c */ /* 0x040fe20000001898 */
[----:B------:R-:W1:Y:S02]  /*17250*/  LDSM.16.MT88.4 R52, [R231+0x1100] ;  /* 0x00110000e734783b */ /* 0x000e640000004200 */
[----:B------:R-:W-:Y:S01]  /*17260*/  MUFU.EX2 R212, R212 ;  /* 0x000000d400d47308 */ /* 0x000fe20000000800 */
[----:B------:R-:W-:Y:S03]  /*17270*/  FFMA.FTZ R214, R67, c[0x0][0x2d0], -R214 ;  /* 0x0000b40043d67a23 */ /* 0x000fe600000108d6 */
[--C-:B------:R-:W-:Y:S01]  /*17280*/  FFMA.FTZ R183, R64, c[0x0][0x2d0], -R213.reuse ;  /* 0x0000b40040b77a23 */ /* 0x100fe200000108d5 */
[-C--:B------:R-:W-:Y:S04]  /*17290*/  HMMA.16816.F32 R156, R172, R36.reuse, R156 ;  /* 0x00000024ac9c723c */ /* 0x080fe8000000189c */
[----:B------:R-:W-:Y:S01]  /*172a0*/  FFMA.FTZ R182, R65, c[0x0][0x2d0], -R213 ;  /* 0x0000b40041b67a23 */ /* 0x000fe200000108d5 */
[----:B------:R-:W-:Y:S01]  /*172b0*/  MUFU.EX2 R214, R214 ;  /* 0x000000d600d67308 */ /* 0x000fe20000000800 */
[----:B------:R-:W-:Y:S02]  /*172c0*/  LDSM.16.MT88.4 R64, [R229+0x3100] ;  /* 0x00310000e540783b */ /* 0x000fe40000004200 */
[C---:B------:R-:W-:Y:S04]  /*172d0*/  HMMA.16816.F32 R160, R176.reuse, R36, R160 ;  /* 0x00000024b0a0723c */ /* 0x040fe800000018a0 */
[----:B------:R-:W-:Y:S03]  /*172e0*/  FFMA.FTZ R164, R164, R223, R218 ;  /* 0x000000dfa4a47223 */ /* 0x000fe600000100da */
[----:B------:R-:W-:Y:S01]  /*172f0*/  MUFU.EX2 R218, R186 ;  /* 0x000000ba00da7308 */ /* 0x000fe20000000800 */
[-C--:B------:R-:W-:Y:S04]  /*17300*/  HMMA.16816.F32 R24, R176, R38.reuse, R24 ;  /* 0x00000026b018723c */ /* 0x080fe80000001818 */
[----:B------:R-:W-:Y:S03]  /*17310*/  FFMA.FTZ R3, R3, R211, R216 ;  /* 0x000000d303037223 */ /* 0x000fe600000100d8 */
[----:B------:R-:W-:Y:S01]  /*17320*/  MOV R176, R203 ;  /* 0x000000cb00b07202 */ /* 0x000fe20000000f00 */
[----:B------:R-:W-:Y:S01]  /*17330*/  HMMA.16816.F32 R28, R172, R38, R28 ;  /* 0x00000026ac1c723c */ /* 0x000fe2000000181c */
[----:B------:R-:W2:Y:S01]  /*17340*/  LDL.LU R172, [R1+0x10] ;  /* 0x0000100001ac7983 */ /* 0x000ea20000300800 */
[----:B------:R-:W3:Y:S02]  /*17350*/  MUFU.EX2 R213, R184 ;  /* 0x000000b800d57308 */ /* 0x000ee40000000800 */
[----:B------:R-:W-:Y:S01]  /*17360*/  MOV R177, R202 ;  /* 0x000000ca00b17202 */ /* 0x000fe20000000f00 */
[----:B------:R4:W5:Y:S01]  /*17370*/  LDL.LU R242, [R1+0x7c] ;  /* 0x00007c0001f27983 */ /* 0x0009620000300800 */
[----:B------:R-:W-:Y:S01]  /*17380*/  MOV R178, R201 ;  /* 0x000000c900b27202 */ /* 0x000fe20000000f00 */
[----:B------:R-:W-:Y:S01]  /*17390*/  FADD.FTZ R3, R243, R3 ;  /* 0x00000003f3037221 */ /* 0x000fe20000010000 */
[----:B------:R-:W-:Y:S04]  /*173a0*/  MOV R179, R200 ;  /* 0x000000c800b37202 */ /* 0x000fe80000000f00 */
[----:B------:R-:W-:Y:S01]  /*173b0*/  F2FP.PACK_AB R36, R178, R198 ;  /* 0x000000c6b224723e */ /* 0x000fe200000000ff */
[----:B------:R-:W-:Y:S01]  /*173c0*/  MUFU.EX2 R211, R187 ;  /* 0x000000bb00d37308 */ /* 0x000fe20000000800 */
[----:B------:R-:W-:Y:S01]  /*173d0*/  F2FP.PACK_AB R38, R176, R177 ;  /* 0x000000b1b026723e */ /* 0x000fe200000000ff */
[----:B------:R-:W-:Y:S01]  /*173e0*/  FADD.FTZ R3, R244, R3 ;  /* 0x00000003f4037221 */ /* 0x000fe20000010000 */
[----:B------:R-:W-:Y:S02]  /*173f0*/  F2FP.PACK_AB R37, R251, R179 ;  /* 0x000000b3fb25723e */ /* 0x000fe400000000ff */
[----:B------:R-:W-:Y:S01]  /*17400*/  F2FP.PACK_AB R39, R252, R250 ;  /* 0x000000fafc27723e */ /* 0x000fe200000000ff */
[----:B------:R-:W-:Y:S01]  /*17410*/  FADD.FTZ R3, R238, R3 ;  /* 0x00000003ee037221 */ /* 0x000fe20000010000 */
[----:B------:R-:W-:Y:S03]  /*17420*/  MOV R175, R222 ;  /* 0x000000de00af7202 */ /* 0x000fe60000000f00 */
[----:B------:R1:W1:Y:S02]  /*17430*/  MUFU.EX2 R222, R185 ;  /* 0x000000b900de7308 */ /* 0x0002640000000800 */
[-C--:B------:R-:W-:Y:S05]  /*17440*/  HMMA.16816.F32 R4, R36, R40.reuse, R4 ;  /* 0x000000282404723c */ /* 0x080fea0000001804 */
[----:B---3--:R-:W-:Y:S03]  /*17450*/  F2FP.PACK_AB R203, R214, R213 ;  /* 0x000000d5d6cb723e */ /* 0x008fe600000000ff */
[C---:B------:R-:W-:Y:S01]  /*17460*/  HMMA.16816.F32 R8, R44.reuse, R40, R8 ;  /* 0x000000282c08723c */ /* 0x040fe20000001808 */
[----:B------:R-:W-:Y:S07]  /*17470*/  MUFU.EX2 R224, R182 ;  /* 0x000000b600e07308 */ /* 0x000fee0000000800 */
[-C--:B------:R-:W-:Y:S03]  /*17480*/  HMMA.16816.F32 R12, R44, R42.reuse, R12 ;  /* 0x0000002a2c0c723c */ /* 0x080fe6000000180c */
[----:B------:R-:W3:Y:S01]  /*17490*/  MUFU.EX2 R223, R183 ;  /* 0x000000b700df7308 */ /* 0x000ee20000000800 */
[----:B-1----:R-:W-:Y:S01]  /*174a0*/  LDSM.16.MT88.4 R184, [R228+0x1900] ;  /* 0x00190000e4b8783b */ /* 0x002fe20000004200 */
[----:B------:R-:W-:Y:S03]  /*174b0*/  F2FP.PACK_AB R200, R222, R218 ;  /* 0x000000dadec8723e */ /* 0x000fe600000000ff */
[C---:B------:R-:W-:Y:S05]  /*174c0*/  HMMA.16816.F32 R16, R36.reuse, R42, R16 ;  /* 0x0000002a2410723c */ /* 0x040fea0000001810 */
[----:B------:R-:W-:Y:S01]  /*174d0*/  MUFU.EX2 R216, R181 ;  /* 0x000000b500d87308 */ /* 0x000fe20000000800 */
[----:B------:R-:W1:Y:S02]  /*174e0*/  LDSM.16.MT88.4 R40, [R230+0x1100] ;  /* 0x00110000e628783b */ /* 0x000e640000004200 */
[-C--:B------:R-:W-:Y:S07]  /*174f0*/  HMMA.16816.F32 R68, R36, R48.reuse, R68 ;  /* 0x000000302444723c */ /* 0x080fee0000001844 */
[----:B------:R-:W4:Y:S01]  /*17500*/  MUFU.EX2 R221, R180 ;  /* 0x000000b400dd7308 */ /* 0x000f220000000800 */
[C---:B------:R-:W-:Y:S04]  /*17510*/  HMMA.16816.F32 R72, R44.reuse, R48, R72 ;  /* 0x000000302c48723c */ /* 0x040fe80000001848 */
[----:B---3--:R-:W-:Y:S04]  /*17520*/  F2FP.PACK_AB R202, R224, R223 ;  /* 0x000000dfe0ca723e */ /* 0x008fe800000000ff */
[-C--:B------:R-:W-:Y:S08]  /*17530*/  HMMA.16816.F32 R76, R44, R50.reuse, R76 ;  /* 0x000000322c4c723c */ /* 0x080ff0000000184c */
[C---:B------:R-:W-:Y:S01]  /*17540*/  HMMA.16816.F32 R80, R36.reuse, R50, R80 ;  /* 0x000000322450723c */ /* 0x040fe20000001850 */
[----:B------:R-:W3:Y:S03]  /*17550*/  LDSM.16.MT88.4 R48, [R228+0x3100] ;  /* 0x00310000e430783b */ /* 0x000ee60000004200 */
[----:B----4-:R-:W-:Y:S04]  /*17560*/  F2FP.PACK_AB R201, R221, R216 ;  /* 0x000000d8ddc9723e */ /* 0x010fe800000000ff */
        /* <DEDUP_REMOVED lines=15> */
[-C--:B------:R-:W-:Y:S08]  /*17660*/  HMMA.16816.F32 R132, R36, R64.reuse, R132 ;  /* 0x000000402484723c */ /* 0x080ff00000001884 */
[C---:B------:R-:W-:Y:S01]  /*17670*/  HMMA.16816.F32 R136, R44.reuse, R64, R136 ;  /* 0x000000402c88723c */ /* 0x040fe20000001888 */
[----:B------:R-:W1:Y:S07]  /*17680*/  MUFU.EX2 R65, R60 ;  /* 0x0000003c00417308 */ /* 0x000e6e0000000800 */
[-C--:B------:R-:W-:Y:S03]  /*17690*/  HMMA.16816.F32 R20, R44, R66.reuse, R20 ;  /* 0x000000422c14723c */ /* 0x080fe60000001814 */
[----:B------:R-:W1:Y:S05]  /*176a0*/  MUFU.EX2 R60, R58 ;  /* 0x0000003a003c7308 */ /* 0x000e6a0000000800 */
[C---:B------:R-:W-:Y:S07]  /*176b0*/  HMMA.16816.F32 R140, R36.reuse, R66, R140 ;  /* 0x00000042248c723c */ /* 0x040fee000000188c */
[----:B------:R-:W-:Y:S01]  /*176c0*/  MOV R67, R176 ;  /* 0x000000b000437202 */ /* 0x000fe20000000f00 */
[-C--:B----4-:R-:W-:Y:S04]  /*176d0*/  HMMA.16816.F32 R32, R36, R52.reuse, R32 ;  /* 0x000000342420723c */ /* 0x090fe80000001820 */
[----:B------:R-:W-:Y:S04]  /*176e0*/  MOV R66, R177 ;  /* 0x000000b100427202 */ /* 0x000fe80000000f00 */
        /* <DEDUP_REMOVED lines=8> */
[----:B------:R1:W5:Y:S03]  /*17770*/  LDL.LU R236, [R1+0x78] ;  /* 0x0000780001ec7983 */ /* 0x0003660000300800 */
[----:B------:R-:W-:Y:S01]  /*17780*/  FADD.FTZ R41, R171, R56 ;  /* 0x00000038ab297221 */ /* 0x000fe20000010000 */
[----:B------:R1:W5:Y:S01]  /*17790*/  LDL.LU R243, [R1+0x74] ;  /* 0x0000740001f37983 */ /* 0x0003620000300800 */
[----:B------:R-:W-:Y:S01]  /*177a0*/  FADD.FTZ R40, R234, R40 ;  /* 0x00000028ea287221 */ /* 0x000fe20000010000 */
[----:B------:R-:W-:Y:S01]  /*177b0*/  MOV R164, R179 ;  /* 0x000000b300a47202 */ /* 0x000fe20000000f00 */
[----:B------:R-:W-:Y:S01]  /*177c0*/  HMMA.16816.F32 R28, R36, R42, R28 ;  /* 0x0000002a241c723c */ /* 0x000fe2000000181c */
[----:B------:R1:W5:Y:S03]  /*177d0*/  LDL.LU R171, [R1+0x70] ;  /* 0x0000700001ab7983 */ /* 0x0003660000300800 */
[----:B------:R-:W-:Y:S01]  /*177e0*/  FADD.FTZ R41, R245, R41 ;  /* 0x00000029f5297221 */ /* 0x000fe20000010000 */
[----:B------:R1:W5:Y:S01]  /*177f0*/  LDL.LU R234, [R1+0x6c] ;  /* 0x00006c0001ea7983 */ /* 0x0003620000300800 */
[----:B------:R-:W-:Y:S02]  /*17800*/  FADD.FTZ R64, R246, R40 ;  /* 0x00000028f6407221 */ /* 0x000fe40000010000 */
[----:B------:R-:W-:Y:S01]  /*17810*/  FADD.FTZ R63, R175, R41 ;  /* 0x00000029af3f7221 */ /* 0x000fe20000010000 */
[----:B------:R1:W5:Y:S04]  /*17820*/  LDL.LU R244, [R1+0x68] ;  /* 0x0000680001f47983 */ /* 0x0003680000300800 */
[----:B------:R1:W5:Y:S04]  /*17830*/  LDL.LU R245, [R1+0x64] ;  /* 0x0000640001f57983 */ /* 0x0003680000300800 */
[----:B------:R1:W5:Y:S04]  /*17840*/  LDL.LU R246, [R1+0x60] ;  /* 0x0000600001f67983 */ /* 0x0003680000300800 */
[----:B------:R1:W5:Y:S04]  /*17850*/  LDL.LU R238, [R1+0x5c] ;  /* 0x00005c0001ee7983 */ /* 0x0003680000300800 */
[----:B------:R-:W1:Y:S01]  /*17860*/  LDSM.16.MT88.4 R44, [R230+0x1900] ;  /* 0x00190000e62c783b */ /* 0x000e620000004200 */
[----:B--2---:R-:W-:Y:S01]  /*17870*/  FFMA.FTZ R0, R0, R172, R215 ;  /* 0x000000ac00007223 */ /* 0x004fe200000100d7 */
[----:B------:R-:W-:Y:S02]  /*17880*/  MOV R215, R178 ;  /* 0x000000b200d77202 */ /* 0x000fe40000000f00 */
[-C--:B------:R-:W-:Y:S04]  /*17890*/  HMMA.16816.F32 R176, R200, R184.reuse, R4 ;  /* 0x000000b8c8b0723c */ /* 0x080fe80000001804 */
[----:B------:R-:W2:Y:S01]  /*178a0*/  LDSM.16.MT88.4 R36, [R228+0x3900] ;  /* 0x00390000e424783b */ /* 0x000ea20000004200 */
[----:B------:R-:W-:Y:S01]  /*178b0*/  FADD.FTZ R0, R217, R0 ;  /* 0x00000000d9007221 */ /* 0x000fe20000010000 */
[----:B------:R-:W-:Y:S02]  /*178c0*/  MOV R217, R198 ;  /* 0x000000c600d97202 */ /* 0x000fe40000000f00 */
[----:B------:R-:W-:Y:S01]  /*178d0*/  MOV R7, R199 ;  /* 0x000000c700077202 */ /* 0x000fe20000000f00 */
[----:B------:R-:W-:Y:S03]  /*178e0*/  FADD.FTZ R0, R219, R0 ;  /* 0x00000000db007221 */ /* 0x000fe60000010000 */
[----:B------:R-:W1:Y:S01]  /*178f0*/  LDSM.16.MT88.4 R40, [R229+0x3900] ;  /* 0x00390000e528783b */ /* 0x000e620000004200 */
[----:B------:R-:W-:Y:S01]  /*17900*/  F2FP.PACK_AB R198, R212, R65 ;  /* 0x00000041d4c6723e */ /* 0x000fe200000000ff */
[----:B------:R-:W-:Y:S01]  /*17910*/  FADD.FTZ R0, R220, R0 ;  /* 0x00000000dc007221 */ /* 0x000fe20000010000 */
[----:B------:R-:W-:Y:S02]  /*17920*/  F2FP.PACK_AB R199, R169, R62 ;  /* 0x0000003ea9c7723e */ /* 0x000fe400000000ff */
[----:B------:R-:W-:Y:S01]  /*17930*/  MOV R219, R197 ;  /* 0x000000c500db7202 */ /* 0x000fe20000000f00 */
[----:B------:R-:W-:Y:S01]  /*17940*/  FADD.FTZ R0, R210, R0 ;  /* 0x00000000d2007221 */ /* 0x000fe20000010000 */
[----:B------:R-:W-:Y:S01]  /*17950*/  F2FP.PACK_AB R197, R61, R60 ;  /* 0x0000003c3dc5723e */ /* 0x000fe200000000ff */
[----:B------:R-:W1:Y:S01]  /*17960*/  LDSM.16.MT88.4 R56, [R231+0x3900] ;  /* 0x00390000e738783b */ /* 0x000e620000004200 */
[----:B------:R-:W-:Y:S02]  /*17970*/  MOV R220, R196 ;  /* 0x000000c400dc7202 */ /* 0x000fe40000000f00 */
[----:B------:R-:W-:Y:S07]  /*17980*/  F2FP.PACK_AB R196, R165, R211 ;  /* 0x000000d3a5c4723e */ /* 0x000fee00000000ff */
[C---:B------:R-:W-:Y:S07]  /*17990*/  HMMA.16816.F32 R172, R196.reuse, R184, R8 ;  /* 0x000000b8c4ac723c */ /* 0x040fee0000001808 */
[----:B------:R-:W-:Y:S01]  /*179a0*/  MOV R10, R191 ;  /* 0x000000bf000a7202 */ /* 0x000fe20000000f00 */
[-C--:B------:R-:W-:Y:S04]  /*179b0*/  HMMA.16816.F32 R180, R196, R186.reuse, R12 ;  /* 0x000000bac4b4723c */ /* 0x080fe8000000180c */
[----:B------:R-:W-:Y:S02]  /*179c0*/  MOV R9, R190 ;  /* 0x000000be00097202 */ /* 0x000fe40000000f00 */
[----:B------:R-:W-:Y:S02]  /*179d0*/  MOV R11, R189 ;  /* 0x000000bd000b7202 */ /* 0x000fe40000000f00 */
[C---:B------:R-:W-:Y:S04]  /*179e0*/  HMMA.16816.F32 R184, R200.reuse, R186, R16 ;  /* 0x000000bac8b8723c */ /* 0x040fe80000001810 */
[----:B------:R-:W-:Y:S02]  /*179f0*/  MOV R15, R7 ;  /* 0x00000007000f7202 */ /* 0x000fe40000000f00 */
[----:B------:R-:W1:Y:S01]  /*17a00*/  LDSM.16.MT88.4 R4, [R230+0x3900] ;  /* 0x00390000e604783b */ /* 0x000e620000004200 */
[----:B------:R-:W-:Y:S01]  /*17a10*/  MOV R19, R188 ;  /* 0x000000bc00137202 */ /* 0x000fe20000000f00 */
[-C--:B---3--:R-:W-:Y:S04]  /*17a20*/  HMMA.16816.F32 R68, R200, R48.reuse, R68 ;  /* 0x00000030c844723c */ /* 0x088fe80000001844 */
[----:B------:R-:W-:Y:S02]  /*17a30*/  MOV R14, R195 ;  /* 0x000000c3000e7202 */ /* 0x000fe40000000f00 */
[----:B------:R-:W-:Y:S02]  /*17a40*/  MOV R13, R194 ;  /* 0x000000c2000d7202 */ /* 0x000fe40000000f00 */
        /* <DEDUP_REMOVED lines=81> */
[----:B-1----:R-:W-:Y:S02]  /*17f60*/  MOV R3, R167 ;  /* 0x000000a700037202 */ /* 0x002fe40000000f00 */
[----:B--2---:R-:W-:Y:S01]  /*17f70*/  MOV R0, R168 ;  /* 0x000000a800007202 */ /* 0x004fe20000000f00 */
[----:B------:R-:W-:-:S05]  /*17f80*/  @P0 BRA `(.L_x_2663) ;  /* 0xffffc50000000947 */ /* 0x000fca000383ffff */
.L_x_2662:
[----:B----4-:R-:W2:Y:S04]  /*17f90*/  LDL.LU R6, [R1+0xc] ;  /* 0x00000c0001067983 */ /* 0x010ea80000300800 */
        /* <DEDUP_REMOVED lines=180> */
[----:B-----5:R-:W-:-:S02]  /*18ae0*/  @P3 FFMA.FTZ R61, R10, R168, R11 ;  /* 0x000000a80a3d3223 */ /* 0x020fc4000001000b */
[----:B------:R-:W-:Y:S02]  /*18af0*/  @P2 FFMA.FTZ R62, R5, R167, R9 ;  /* 0x000000a7053e2223 */ /* 0x000fe40000010009 */
[----:B------:R-:W-:Y:S02]  /*18b00*/  @P1 FFMA.FTZ R63, R3, R166, R7 ;  /* 0x000000a6033f1223 */ /* 0x000fe40000010007 */
[----:B------:R-:W-:Y:S02]  /*18b10*/  @P0 FFMA.FTZ R64, R0, R2, R4 ;  /* 0x0000000200400223 */ /* 0x000fe40000010004 */
.L_x_2608:
        /* <DEDUP_REMOVED lines=187> */
.L_x_2665:
        /* <DEDUP_REMOVED lines=147> */
.L_x_2667:
[----:B--234-:R-:W-:Y:S05]  /*1a000*/  BSYNC B0 ;  /* 0x0000000000007941 */ /* 0x01cfea0003800000 */
.L_x_2666:
        /* <DEDUP_REMOVED lines=16> */
.L_x_2669:
[----:B------:R-:W-:Y:S05]  /*1a110*/  BSYNC B0 ;  /* 0x0000000000007941 */ /* 0x000fea0003800000 */
.L_x_2668:
        /* <DEDUP_REMOVED lines=16> */
.L_x_2671:
[----:B------:R-:W-:Y:S05]  /*1a220*/  BSYNC B0 ;  /* 0x0000000000007941 */ /* 0x000fea0003800000 */
.L_x_2670:
        /* <DEDUP_REMOVED lines=16> */
.L_x_2673:
[----:B------:R-:W-:Y:S05]  /*1a330*/  BSYNC B0 ;  /* 0x0000000000007941 */ /* 0x000fea0003800000 */
.L_x_2672:
        /* <DEDUP_REMOVED lines=16> */
.L_x_2675:
[----:B------:R-:W-:Y:S05]  /*1a440*/  BSYNC B0 ;  /* 0x0000000000007941 */ /* 0x000fea0003800000 */
.L_x_2674:
        /* <DEDUP_REMOVED lines=16> */
.L_x_2677:
[----:B------:R-:W-:Y:S05]  /*1a550*/  BSYNC B0 ;  /* 0x0000000000007941 */ /* 0x000fea0003800000 */
.L_x_2676:
        /* <DEDUP_REMOVED lines=16> */
.L_x_2679:
[----:B------:R-:W-:Y:S05]  /*1a660*/  BSYNC B0 ;  /* 0x0000000000007941 */ /* 0x000fea0003800000 */
.L_x_2678:
        /* <DEDUP_REMOVED lines=17> */
.L_x_2664:
        /* <DEDUP_REMOVED lines=19> */
.L_x_2680:
        /* <DEDUP_REMOVED lines=40> */
.L_x_2682:
[----:B------:R-:W-:Y:S05]  /*1ab30*/  BSYNC B0 ;  /* 0x0000000000007941 */ /* 0x000fea0003800000 */
.L_x_2681:
        /* <DEDUP_REMOVED lines=57> */
.L_x_2684:
[----:B------:R-:W-:Y:S05]  /*1aed0*/  BSYNC B0 ;  /* 0x0000000000007941 */ /* 0x000fea0003800000 */
.L_x_2683:
        /* <DEDUP_REMOVED lines=15> */
.L_x_2686:
[----:B------:R-:W-:Y:S05]  /*1afd0*/  BSYNC B0 ;  /* 0x0000000000007941 */ /* 0x000fea0003800000 */
.L_x_2685:
        /* <DEDUP_REMOVED lines=15> */
.L_x_2688:
[----:B------:R-:W-:Y:S05]  /*1b0d0*/  BSYNC B0 ;  /* 0x0000000000007941 */ /* 0x000fea0003800000 */
.L_x_2687:
        /* <DEDUP_REMOVED lines=15> */
.L_x_2690:
[----:B------:R-:W-:Y:S05]  /*1b1d0*/  BSYNC B0 ;  /* 0x0000000000007941 */ /* 0x000fea0003800000 */
.L_x_2689:
        /* <DEDUP_REMOVED lines=15> */
.L_x_2692:
[----:B------:R-:W-:Y:S05]  /*1b2d0*/  BSYNC B0 ;  /* 0x0000000000007941 */ /* 0x000fea0003800000 */
.L_x_2691:
        /* <DEDUP_REMOVED lines=15> */
.L_x_2694:
[----:B------:R-:W-:Y:S05]  /*1b3d0*/  BSYNC B0 ;  /* 0x0000000000007941 */ /* 0x000fea0003800000 */
.L_x_2693:
        /* <DEDUP_REMOVED lines=15> */
.L_x_2696:
[----:B------:R-:W-:Y:S05]  /*1b4d0*/  BSYNC B0 ;  /* 0x0000000000007941 */ /* 0x000fea0003800000 */
.L_x_2695:
        /* <DEDUP_REMOVED lines=16> */
.L_x_2697:
        /* <DEDUP_REMOVED lines=10> */
.L_x_3574:


//--------------------- .text._ZN7cutlass13device_kernelIN5flash19enable_sm80_to_sm89INS1_16FlashAttnFwdSm80INS1_25CollectiveMainloopFwdSm80ILi4ELi1ELb0EN4cute5tupleIJNS5_1CILi128EEENS7_ILi48EEES8_EEELi128ENS_6half_tEfNS_4arch4Sm80ELb0ELb1ELb0ELb0ELb0ELb0ELb1ELb0EEENS1_21CollectiveEpilogueFwdINS6_IJS8_S8_S9_EEENS6_IJNS7_ILi1EEESH_SH_EEESB_SD_Li128ELb0ELb1ELb0ELb0EEENS1_19SingleTileSchedulerILb0ELb0ELb1ELi128EEEEEEEEEvNT_6ParamsE --------------------------
	.section	.text._ZN7cutlass13device_kernelIN5flash19enable_sm80_to_sm89INS1_16FlashAttnFwdSm80INS1_25CollectiveMainloopFwdSm80ILi4ELi1ELb0EN4cute5tupleIJNS5_1CILi128EEENS7_ILi48EEES8_EEELi128ENS_6half_tEfNS_4arch4Sm80ELb0ELb1ELb0ELb0ELb0ELb0ELb1ELb0EEENS1_21CollectiveEpilogueFwdINS6_IJS8_S8_S9_EEENS6_IJNS7_ILi1EEESH_SH_EEESB_SD_Li128ELb0ELb1ELb0ELb0EEENS1_19SingleTileSchedulerILb0ELb0ELb1ELi128EEEEEEEEEvNT_6ParamsE,"ax",@progbits
	.sectioninfo	@"SHI_REGISTERS=255"
	.align	128
.text._ZN7cutlass13device_kernelIN5flash19enable_sm80_to_sm89INS1_16FlashAttnFwdSm80INS1_25CollectiveMainloopFwdSm80ILi4ELi1ELb0EN4cute5tupleIJNS5_1CILi128EEENS7_ILi48EEES8_EEELi128ENS_6half_tEfNS_4arch4Sm80ELb0ELb1ELb0ELb0ELb0ELb0ELb1ELb0EEENS1_21CollectiveEpilogueFwdINS6_IJS8_S8_S9_EEENS6_IJNS7_ILi1EEESH_SH_EEESB_SD_Li128ELb0ELb1ELb0ELb0EEENS1_19SingleTileSchedulerILb0ELb0ELb1ELi128EEEEEEEEEvNT_6ParamsE:
        .type           _ZN7cutlass13device_kernelIN5flash19enable_sm80_to_sm89INS1_16FlashAttnFwdSm80INS1_25CollectiveMainloopFwdSm80ILi4ELi1ELb0EN4cute5tupleIJNS5_1CILi128EEENS7_ILi48EEES8_EEELi128ENS_6half_tEfNS_4arch4Sm80ELb0ELb1ELb0ELb0ELb0ELb0ELb1ELb0EEENS1_21CollectiveEpilogueFwdINS6_IJS8_S8_S9_EEENS6_IJNS7_ILi1EEESH_SH_EEESB_SD_Li128ELb0ELb1ELb0ELb0EEENS1_19SingleTileSchedulerILb0ELb0ELb1ELi128EEEEEEEEEvNT_6ParamsE,@function
        .size           _ZN7cutlass13device_kernelIN5flash19enable_sm80_to_sm89INS1_16FlashAttnFwdSm80INS1_25CollectiveMainloopFwdSm80ILi4ELi1ELb0EN4cute5tupleIJNS5_1CILi128EEENS7_ILi48EEES8_EEELi128ENS_6half_tEfNS_4arch4Sm80ELb0ELb1ELb0ELb0ELb0ELb0ELb1ELb0EEENS1_21CollectiveEpilogueFwdINS6_IJS8_S8_S9_EEENS6_IJNS7_ILi1EEESH_SH_EEESB_SD_Li128ELb0ELb1ELb0ELb0EEENS1_19SingleTileSchedulerILb0ELb0ELb1ELi128EEEEEEEEEvNT_6ParamsE,(.L_x_3575 - _ZN7cutlass13device_kernelIN5flash19enable_sm80_to_sm89INS1_16FlashAttnFwdSm80INS1_25CollectiveMainloopFwdSm80ILi4ELi1ELb0EN4cute5tupleIJNS5_1CILi128EEENS7_ILi48EEES8_EEELi128ENS_6half_tEfNS_4arch4Sm80ELb0ELb1ELb0ELb0ELb0ELb0ELb1ELb0EEENS1_21CollectiveEpilogueFwdINS6_IJS8_S8_S9_EEENS6_IJNS7_ILi1EEESH_SH_EEESB_SD_Li128ELb0ELb1ELb0ELb0EEENS1_19SingleTileSchedulerILb0ELb0ELb1ELi128EEEEEEEEEvNT_6ParamsE)
        .other          _ZN7cutlass13device_kernelIN5flash19enable_sm80_to_sm89INS1_16FlashAttnFwdSm80INS1_25CollectiveMainloopFwdSm80ILi4ELi1ELb0EN4cute5tupleIJNS5_1CILi128EEENS7_ILi48EEES8_EEELi128ENS_6half_tEfNS_4arch4Sm80ELb0ELb1ELb0ELb0ELb0ELb0ELb1ELb0EEENS1_21CollectiveEpilogueFwdINS6_IJS8_S8_S9_EEENS6_IJNS7_ILi1EEESH_SH_EEESB_SD_Li128ELb0ELb1ELb0ELb0EEENS1_19SingleTileSchedulerILb0ELb0ELb1ELi128EEEEEEEEEvNT_6ParamsE,@"STO_CUDA_ENTRY STV_DEFAULT"
_ZN7cutlass13device_kernelIN5flash19enable_sm80_to_sm89INS1_16FlashAttnFwdSm80INS1_25CollectiveMainloopFwdSm80ILi4ELi1ELb0EN4cute5tupleIJNS5_1CILi128EEENS7_ILi48EEES8_EEELi128ENS_6half_tEfNS_4arch4Sm80ELb0ELb1ELb0ELb0ELb0ELb0ELb1ELb0EEENS1_21CollectiveEpilogueFwdINS6_IJS8_S8_S9_EEENS6_IJNS7_ILi1EEESH_SH_EEESB_SD_Li128ELb0ELb1ELb0ELb0EEENS1_19SingleTileSchedulerILb0ELb0ELb1ELi128EEEEEEEEEvNT_6ParamsE:
        /* <DEDUP_REMOVED lines=37> */
.L_x_2699:
[----:B------:R-:W-:Y:S02]  /*0250*/  ULDC UR4, c[0x0][0x32c] ;  /* 0x0000cb0000047ab9 */ /* 0x000fe40000000800 */
[----:B------:R-:W-:-:S03]  /*0260*/  UISETP.NE.AND UP0, UPT, UR8, UR4, UPT ;  /* 0x000000040800728c */ /* 0x000fc6000bf05270 */
[----:B------:R-:W-:Y:S02]  /*0270*/  ULDC.64 UR4, c[0x0][0x330] ;  /* 0x0000cc0000047ab9 */ /* 0x000fe40000000a00 */
[----:B------:R-:W-:-:S06]  /*0280*/  UIMAD.WIDE.U32 UR8, UR7, UR4, URZ ;  /* 0x00000004070872a5 */ /* 0x000fcc000f8e003f */
[----:B------:R-:W-:Y:S02]  /*0290*/  @UP0 USHF.R.U32.HI UR7, URZ, UR5, UR9 ;  /* 0x000000053f070299 */ /* 0x000fe40008011609 */
.L_x_2700:
[----:B------:R-:W-:Y:S02]  /*02a0*/  ULDC UR4, c[0x0][0x32c] ;  /* 0x0000cb0000047ab9 */ /* 0x000fe40000000800 */
[----:B------:R-:W-:-:S06]  /*02b0*/  UIMAD UR4, UR7, UR4, UR4 ;  /* 0x00000004070472a4 */ /* 0x000fcc000f8e0204 */
[----:B------:R-:W-:-:S03]  /*02c0*/  IMNMX R0, R0, UR4, PT ;  /* 0x0000000400007c17 */ /* 0x000fc6000b800200 */
.L_x_2698:
        /* <DEDUP_REMOVED lines=34> */
.L_x_2702:
[----:B------:R-:W-:Y:S02]  /*04f0*/  ULDC UR4, c[0x0][0x32c] ;  /* 0x0000cb0000047ab9 */ /* 0x000fe40000000800 */
[----:B------:R-:W-:-:S03]  /*0500*/  UISETP.NE.AND UP0, UPT, UR4, 0x1, UPT ;  /* 0x000000010400788c */ /* 0x000fc6000bf05270 */
[----:B------:R-:W-:Y:S02]  /*0510*/  ULDC.64 UR4, c[0x0][0x330] ;  /* 0x0000cc0000047ab9 */ /* 0x000fe40000000a00 */
[----:B------:R-:W-:-:S06]  /*0520*/  UIMAD.WIDE.U32 UR10, UR8, UR4, URZ ;  /* 0x00000004080a72a5 */ /* 0x000fcc000f8e003f */
[----:B------:R-:W-:Y:S02]  /*0530*/  @UP0 USHF.R.U32.HI UR8, URZ, UR5, UR11 ;  /* 0x000000053f080299 */ /* 0x000fe4000801160b */
.L_x_2703:
[----:B------:R-:W-:Y:S02]  /*0540*/  ULDC UR4, c[0x0][0x32c] ;  /* 0x0000cb0000047ab9 */ /* 0x000fe40000000800 */
[----:B------:R-:W-:-:S04]  /*0550*/  UIMAD UR4, UR8, UR4, URZ ;  /* 0x00000004080472a4 */ /* 0x000fc8000f8e023f */
[----:B------:R-:W-:-:S04]  /*0560*/  UISETP.LT.AND UP0, UPT, UR7, UR4, UPT ;  /* 0x000000040700728c */ /* 0x000fc8000bf01270 */
[----:B------:R-:W-:-:S04]  /*0570*/  USEL UR7, UR7, UR4, !UP0 ;  /* 0x0000000407077287 */ /* 0x000fc8000c000000 */
.L_x_2701:
        /* <DEDUP_REMOVED lines=145> */
[----:B------:R-:W-:Y:S01]  /*0e90*/  LEA R17, P0, R2, c[0x0][0x160], 0x1 ;  /* 0x0000580002117a11 */ /* 0x000fe200078008ff */
        /* <DEDUP_REMOVED lines=215> */
[C---:B------:R-:W-:Y:S01]  /*1c10*/  IMAD R0, R40.reuse, c[0x0][0x214], R6 ;  /* 0x0000850028007a24 */ /* 0x040fe200078e0206 */
        /* <DEDUP_REMOVED lines=23> */
[----:B------:R-:W-:Y:S01]  /*1d90*/  LDSM.16.M88.4 R52, [R235] ;  /* 0x00000000eb34783b */ /* 0x000fe20000000200 */
[----:B------:R-:W-:-:S02]  /*1da0*/  IMAD.MOV.U32 R76, RZ, RZ, R78 ;  /* 0x000000ffff4c7224 */ /* 0x000fc400078e004e */
[----:B------:R-:W-:Y:S01]  /*1db0*/  IMAD R0, R0, 0x30, RZ ;  /* 0x0000003000007824 */ /* 0x000fe200078e02ff */
[----:B------:R-:W-:Y:S01]  /*1dc0*/  LDSM.16.M88.4 R44, [R235+0x800] ;  /* 0x00080000eb2c783b */ /* 0x000fe20000000200 */
        /* <DEDUP_REMOVED lines=47> */
[----:B------:R-:W-:-:S02]  /*20c0*/  IMAD.IADD R229, R0, 0x1, R235 ;  /* 0x0000000100e57824 */ /* 0x000fc400078e02eb */
        /* <DEDUP_REMOVED lines=36> */
[C---:B------:R-:W-:Y:S08]  /*2310*/  HMMA.16816.F32 R108, R12.reuse, R24, R68 ;  /* 0x000000180c6c723c */ /* 0x040ff00000001844 */
[C---:B------:R-:W-:Y:S01]  /*2320*/  HMMA.16816.F32 R116, R12.reuse, R26, R44 ;  /* 0x0000001a0c74723c */ /* 0x040fe2000000182c */
[----:B------:R-:W2:Y:S07]  /*2330*/  LDSM.16.M88.4 R24, [R224+0x7080] ;  /* 0x00708000e018783b */ /* 0x000eae0000000200 */
[----:B------:R-:W-:Y:S01]  /*2340*/  HMMA.16816.F32 R56, R12, R38, R48 ;  /* 0x000000260c38723c */ /* 0x000fe20000001830 */
[----:B------:R-:W5:Y:S04]  /*2350*/  LDSM.16.M88.4 R12, [R224+0x7880] ;  /* 0x00788000e00c783b */ /* 0x000f680000000200 */
[----:B------:R-:W-:Y:S03]  /*2360*/  LDSM.16.M88.4 R48, [R235+0x2000] ;  /* 0x00200000eb30783b */ /* 0x000fe60000000200 */
[C---:B---3--:R-:W-:Y:S08]  /*2370*/  HMMA.16816.F32 R44, R4.reuse, R40, R92 ;  /* 0x00000028042c723c */ /* 0x048ff0000000185c */
[C---:B------:R-:W-:Y:S08]  /*2380*/  HMMA.16816.F32 R36, R4.reuse, R42, R84 ;  /* 0x0000002a0424723c */ /* 0x040ff00000001854 */
[C---:B------:R-:W-:Y:S08]  /*2390*/  HMMA.16816.F32 R68, R4.reuse, R64, R96 ;  /* 0x000000400444723c */ /* 0x040ff00000001860 */
[C---:B------:R-:W-:Y:S08]  /*23a0*/  HMMA.16816.F32 R104, R4.reuse, R60, R88 ;  /* 0x0000003c0468723c */ /* 0x040ff00000001858 */
[C---:B------:R-:W-:Y:S01]  /*23b0*/  HMMA.16816.F32 R100, R4.reuse, R62, R8 ;  /* 0x0000003e0464723c */ /* 0x040fe20000001808 */
[----:B------:R-:W3:Y:S07]  /*23c0*/  LDSM.16.M88.4 R8, [R231+0xc080] ;  /* 0x00c08000e708783b */ /* 0x000eee0000000200 */
        /* <DEDUP_REMOVED lines=14> */
[C---:B-----5:R-:W-:Y:S08]  /*24b0*/  HMMA.16816.F32 R36, R16.reuse, R12, R104 ;  /* 0x0000000c1024723c */ /* 0x060ff00000001868 */
[C---:B------:R-:W-:Y:S08]  /*24c0*/  HMMA.16816.F32 R40, R16.reuse, R26, R76 ;  /* 0x0000001a1028723c */ /* 0x040ff0000000184c */
[----:B------:R-:W-:Y:S01]  /*24d0*/  HMMA.16816.F32 R64, R16, R14, R100 ;  /* 0x0000000e1040723c */ /* 0x000fe20000001864 */
[----:B------:R-:W-:Y:S07]  /*24e0*/  LDSM.16.M88.4 R16, [R232+0xe080] ;  /* 0x00e08000e810783b */ /* 0x000fee0000000200 */
[C---:B---3--:R-:W-:Y:S08]  /*24f0*/  HMMA.16816.F32 R76, R8.reuse, R28, R96 ;  /* 0x0000001c084c723c */ /* 0x048ff00000001860 */
[C---:B------:R-:W-:Y:S08]  /*2500*/  HMMA.16816.F32 R68, R8.reuse, R30, R88 ;  /* 0x0000001e0844723c */ /* 0x040ff00000001858 */
        /* <DEDUP_REMOVED lines=8> */
[C---:B----4-:R-:W-:Y:S01]  /*2590*/  HMMA.16816.F32 R104, R4.reuse, R72, R36 ;  /* 0x000000480468723c */ /* 0x050fe20000001824 */
[----:B------:R-:W2:Y:S07]  /*25a0*/  LDSM.16.M88.4 R36, [R230+0x7880] ;  /* 0x00788000e624783b */ /* 0x000eae0000000200 */
[C---:B------:R-:W-:Y:S01]  /*25b0*/  HMMA.16816.F32 R108, R4.reuse, R50, R40 ;  /* 0x00000032046c723c */ /* 0x040fe20000001828 */
[----:B------:R-:W3:Y:S07]  /*25c0*/  LDSM.16.M88.4 R40, [R230+0x7080] ;  /* 0x00708000e628783b */ /* 0x000eee0000000200 */
[C---:B------:R-:W-:Y:S08]  /*25d0*/  HMMA.16816.F32 R116, R4.reuse, R52, R80 ;  /* 0x000000340474723c */ /* 0x040ff00000001850 */
[C---:B------:R-:W-:Y:S08]  /*25e0*/  HMMA.16816.F32 R80, R4.reuse, R54, R56 ;  /* 0x000000360450723c */ /* 0x040ff00000001838 */
[----:B------:R-:W-:Y:S01]  /*25f0*/  HMMA.16816.F32 R56, R4, R74, R64 ;  /* 0x0000004a0438723c */ /* 0x000fe20000001840 */
[----:B------:R-:W-:Y:S07]  /*2600*/  LDSM.16.M88.4 R4, [R236+0xe080] ;  /* 0x00e08000ec04783b */ /* 0x000fee0000000200 */
        /* <DEDUP_REMOVED lines=11> */
[C---:B------:R-:W-:Y:S08]  /*26c0*/  HMMA.16816.F32 R80, R16.reuse, R46, R80 ;  /* 0x0000002e1050723c */ /* 0x040ff00000001850 */
[----:B--2---:R-:W-:Y:S08]  /*26d0*/  HMMA.16816.F32 R56, R16, R38, R56 ;  /* 0x000000261038723c */ /* 0x004ff00000001838 */
[C---:B------:R-:W-:Y:S08]  /*26e0*/  HMMA.16816.F32 R52, R12.reuse, R44, R100 ;  /* 0x0000002c0c34723c */ /* 0x040ff00000001864 */
[----:B------:R-:W-:Y:S08]  /*26f0*/  HMMA.16816.F32 R48, R12, R46, R96 ;  /* 0x0000002e0c30723c */ /* 0x000ff00000001860 */
[C---:B---3--:R-:W-:Y:S08]  /*2700*/  HMMA.16816.F32 R76, R16.reuse, R40, R112 ;  /* 0x00000028104c723c */ /* 0x048ff00000001870 */
[C---:B------:R-:W-:Y:S08]  /*2710*/  HMMA.16816.F32 R72, R16.reuse, R42, R108 ;  /* 0x0000002a1048723c */ /* 0x040ff0000000186c */
[----:B------:R-:W-:Y:S08]  /*2720*/  HMMA.16816.F32 R68, R16, R36, R104 ;  /* 0x000000241044723c */ /* 0x000ff00000001868 */
[C---:B------:R-:W-:Y:S08]  /*2730*/  HMMA.16816.F32 R44, R12.reuse, R40, R92 ;  /* 0x000000280c2c723c */ /* 0x040ff0000000185c */
[C---:B------:R-:W-:Y:S08]  /*2740*/  HMMA.16816.F32 R40, R12.reuse, R42, R88 ;  /* 0x0000002a0c28723c */ /* 0x040ff00000001858 */
[C---:B------:R-:W-:Y:S08]  /*2750*/  HMMA.16816.F32 R16, R12.reuse, R36, R64 ;  /* 0x000000240c10723c */ /* 0x040ff00000001840 */
[----:B------:R-:W-:Y:S08]  /*2760*/  HMMA.16816.F32 R12, R12, R38, R60 ;  /* 0x000000260c0c723c */ /* 0x000ff0000000183c */
[----:B----4-:R-:W-:Y:S08]  /*2770*/  HMMA.16816.F32 R160, R4, R22, R56 ;  /* 0x0000001604a0723c */ /* 0x010ff00000001838 */
        /* <DEDUP_REMOVED lines=8> */
[-C--:B------:R-:W-:Y:S08]  /*2800*/  HMMA.16816.F32 R68, R4, R20.reuse, R68 ;  /* 0x000000140444723c */ /* 0x080ff00000001844 */
        /* <DEDUP_REMOVED lines=30> */
.L_x_2705:
[----:B------:R-:W-:Y:S01]  /*29f0*/  LOP3.LUT R0, R121, 0xffffffe0, RZ, 0xc0, !PT ;  /* 0xffffffe079007812 */ /* 0x000fe200078ec0ff */
[----:B------:R-:W-:Y:S01]  /*2a00*/  ULDC UR6, c[0x0][0x324] ;  /* 0x0000c90000067ab9 */ /* 0x000fe20000000800 */
[----:B-1----:R-:W-:Y:S01]  /*2a10*/  LEA.HI R5, R123, R129, RZ, 0x2 ;  /* 0x000000817b057211 */ /* 0x002fe200078f10ff */
        /* <DEDUP_REMOVED lines=12> */
[----:B------:R-:W-:Y:S02]  /*2ae0*/  LEA.HI.SX32 R6, R7, UR17, 0x1e ;  /* 0x0000001107067c11 */ /* 0x000fe4000f8ff2ff */
[----:B------:R-:W-:Y:S01]  /*2af0*/  PLOP3.LUT P1, PT, PT, PT, UP3, 0x80, 0x0 ;  /* 0x000000000000781c */ /* 0x000fe20003f2f038 */
[C---:B------:R-:W-:Y:S01]  /*2b00*/  IMAD.SHL.U32 R9, R4.reuse, 0x20, RZ ;  /* 0x0000002004097824 */ /* 0x040fe200078e00ff */
[----:B------:R-:W-:Y:S01]  /*2b10*/  LOP3.LUT R4, R4, 0x1ffffffe, RZ, 0xc0, !PT ;  /* 0x1ffffffe04047812 */ /* 0x000fe200078ec0ff */
[----:B------:R-:W-:Y:S01]  /*2b20*/  IMAD R8, R8, 0x10, R6 ;  /* 0x0000001008087824 */ /* 0x000fe200078e0206 */
[----:B------:R-:W-:-:S02]  /*2b30*/  PLOP3.LUT P0, PT, PT, PT, UP3, 0x80, 0x0 ;  /* 0x000000000000781c */ /* 0x000fc40003f0f038 */
[----:B------:R-:W-:Y:S01]  /*2b40*/  LOP3.LUT R6, R9, 0xffffffc0, RZ, 0xc0, !PT ;  /* 0xffffffc009067812 */ /* 0x000fe200078ec0ff */
[----:B------:R-:W-:-:S04]  /*2b50*/  IMAD.IADD R5, R5, 0x1, -R4 ;  /* 0x0000000105057824 */ /* 0x000fc800078e0a04 */
[----:B------:R-:W-:-:S04]  /*2b60*/  IMAD.IADD R4, R6, 0x1, R8 ;  /* 0x0000000106047824 */ /* 0x000fc800078e0208 */
[----:B------:R-:W-:-:S04]  /*2b70*/  IMAD R10, R5, 0x8, R4 ;  /* 0x00000008050a7824 */ /* 0x000fc800078e0204 */
[----:B------:R-:W-:Y:S01]  /*2b80*/  @P1 IMAD.HI.U32 R4, R10, c[0x0][0x2c8], RZ ;  /* 0x0000b2000a041a27 */ /* 0x000fe200078e00ff */
[----:B------:R1:W-:Y:S03]  /*2b90*/  STL [R1+0x24], R10 ;  /* 0x0000240a01007387 */ /* 0x0003e60000100800 */
[----:B------:R-:W-:Y:S01]  /*2ba0*/  IMAD.MOV.U32 R9, RZ, RZ, R10 ;  /* 0x000000ffff097224 */ /* 0x000fe200078e000a */
[----:B------:R-:W-:Y:S02]  /*2bb0*/  @P0 SHF.R.U32.HI R9, RZ, c[0x0][0x2cc], R4 ;  /* 0x0000b300ff090a19 */ /* 0x000fe40000011604 */
[----:B------:R-:W-:Y:S02]  /*2bc0*/  LOP3.LUT R4, R7, 0x7ffffffc, RZ, 0xc0, !PT ;  /* 0x7ffffffc07047812 */ /* 0x000fe400078ec0ff */
[----:B------:R-:W-:Y:S01]  /*2bd0*/  PLOP3.LUT P0, PT, PT, PT, UP2, 0x40, 0x0 ;  /* 0x000000000000781c */ /* 0x000fe20003f0e828 */
[----:B------:R-:W2:Y:S02]  /*2be0*/  SHFL.IDX PT, R6, R9, RZ, 0x1c1f ;  /* 0x001c1fff09067589 */ /* 0x000ea400000e0000 */
[----:B------:R-:W-:Y:S01]  /*2bf0*/  IMAD.IADD R4, R0, 0x1, -R4 ;  /* 0x0000000100047824 */ /* 0x000fe200078e0a04 */
[----:B------:R-:W-:-:S03]  /*2c00*/  IADD3.X R0, R32, c[0x0][0x1d0], RZ, PT, !PT ;  /* 0x0000740020007a10 */ /* 0x000fc60003ffe4ff */
[----:B------:R-:W-:-:S04]  /*2c10*/  IMAD.SHL.U32 R8, R4, 0x2, RZ ;  /* 0x0000000204087824 */ /* 0x000fc800078e00ff */
[--C-:B------:R-:W-:Y:S01]  /*2c20*/  IMAD.IADD R13, R32, 0x1, -R8.reuse ;  /* 0x00000001200d7824 */ /* 0x100fe200078e0a08 */
[----:B------:R3:W-:Y:S01]  /*2c30*/  STL [R1+0x10], R8 ;  /* 0x0000100801007387 */ /* 0x0007e20000100800 */
[----:B------:R-:W-:Y:S02]  /*2c40*/  IADD3 R0, R0, -c[0x0][0x168], -R8 ;  /* 0x80005a0000007a10 */ /* 0x000fe40007ffe808 */
[----:B------:R-:W-:Y:S02]  /*2c50*/  IADD3 R11, -R8, c[0x0][0x1d0], R32 ;  /* 0x00007400080b7a10 */ /* 0x000fe40007ffe120 */
[C---:B-1----:R-:W-:Y:S02]  /*2c60*/  IADD3 R10, R0.reuse, c[0x0][0x328], RZ ;  /* 0x0000ca00000a7a10 */ /* 0x042fe40007ffe0ff */
[----:B------:R-:W-:Y:S01]  /*2c70*/  IADD3 R12, R0, UR6, RZ ;  /* 0x00000006000c7c10 */ /* 0x000fe2000fffe0ff */
[----:B------:R-:W-:Y:S02]  /*2c80*/  IMAD.IADD R0, R34, 0x1, R33 ;  /* 0x0000000122007824 */ /* 0x000fe400078e0221 */
[----:B--2---:R-:W-:-:S02]  /*2c90*/  IMAD.IADD R5, R10, 0x1, R6 ;  /* 0x000000010a057824 */ /* 0x004fc400078e0206 */
[----:B------:R-:W-:-:S03]  /*2ca0*/  IMAD.IADD R4, R12, 0x1, R6 ;  /* 0x000000010c047824 */ /* 0x000fc600078e0206 */
[----:B------:R-:W-:Y:S01]  /*2cb0*/  IMNMX R5, R5, R11, PT ;  /* 0x0000000b05057217 */ /* 0x000fe20003800200 */
[----:B------:R-:W-:Y:S05]  /*2cc0*/  @P0 BRA `(.L_x_2706) ;  /* 0x0000015000000947 */ /* 0x000fea0003800000 */
        /* <DEDUP_REMOVED lines=12> */
.L_x_2708:
[----:B------:R-:W-:-:S04]  /*2d90*/  MOV R7, c[0x0][0x32c] ;  /* 0x0000cb0000077a02 */ /* 0x000fc80000000f00 */
[----:B------:R-:W-:-:S13]  /*2da0*/  ISETP.NE.AND P0, PT, R7, 0x1, PT ;  /* 0x000000010700780c */ /* 0x000fda0003f05270 */
[----:B------:R-:W-:-:S05]  /*2db0*/  @P0 IMAD.HI.U32 R7, R6, c[0x0][0x330], RZ ;  /* 0x0000cc0006070a27 */ /* 0x000fca00078e00ff */
[----:B------:R-:W-:Y:S02]  /*2dc0*/  @P0 SHF.R.U32.HI R6, RZ, c[0x0][0x334], R7 ;  /* 0x0000cd00ff060a19 */ /* 0x000fe40000011607 */
.L_x_2709:
[----:B------:R-:W-:Y:S05]  /*2dd0*/  BSYNC B0 ;  /* 0x0000000000007941 */ /* 0x000fea0003800000 */
.L_x_2707:
[----:B------:R-:W-:-:S05]  /*2de0*/  IMAD R6, R6, c[0x0][0x32c], R13 ;  /* 0x0000cb0006067a24 */ /* 0x000fca00078e020d */
[----:B------:R-:W-:Y:S02]  /*2df0*/  IADD3 R7, R6, c[0x0][0x32c], RZ ;  /* 0x0000cb0006077a10 */ /* 0x000fe40007ffe0ff */
[----:B------:R-:W-:Y:S02]  /*2e00*/  IMNMX R4, R4, R6, !PT ;  /* 0x0000000604047217 */ /* 0x000fe40007800200 */
[----:B------:R-:W-:Y:S02]  /*2e10*/  IMNMX R5, R5, R7, PT ;  /* 0x0000000705057217 */ /* 0x000fe40003800200 */
.L_x_2706:
[----:B---3--:R-:W1:Y:S01]  /*2e20*/  SHFL.IDX PT, R8, R9, 0x1, 0x1c1f ;  /* 0x003c1f0009087f89 */ /* 0x008e6200000e0000 */
[----:B------:R-:W-:Y:S01]  /*2e30*/  PLOP3.LUT P0, PT, PT, PT, UP2, 0x40, 0x0 ;  /* 0x000000000000781c */ /* 0x000fe20003f0e828 */
[--C-:B-1----:R-:W-:Y:S02]  /*2e40*/  IMAD.IADD R7, R10, 0x1, R8.reuse ;  /* 0x000000010a077824 */ /* 0x102fe400078e0208 */
[----:B------:R-:W-:-:S03]  /*2e50*/  IMAD.IADD R6, R12, 0x1, R8 ;  /* 0x000000010c067824 */ /* 0x000fc600078e0208 */
[----:B------:R-:W-:-:S07]  /*2e60*/  IMNMX R7, R7, R11, PT ;  /* 0x0000000b07077217 */ /* 0x000fce0003800200 */
        /* <DEDUP_REMOVED lines=13> */
.L_x_2712:
[----:B------:R-:W-:-:S04]  /*2f40*/  MOV R14, c[0x0][0x32c] ;  /* 0x0000cb00000e7a02 */ /* 0x000fc80000000f00 */
[----:B------:R-:W-:-:S13]  /*2f50*/  ISETP.NE.AND P0, PT, R14, 0x1, PT ;  /* 0x000000010e00780c */ /* 0x000fda0003f05270 */
[----:B------:R-:W-:-:S05]  /*2f60*/  @P0 IMAD.HI.U32 R14, R8, c[0x0][0x330], RZ ;  /* 0x0000cc00080e0a27 */ /* 0x000fca00078e00ff */
[----:B------:R-:W-:Y:S02]  /*2f70*/  @P0 SHF.R.U32.HI R8, RZ, c[0x0][0x334], R14 ;  /* 0x0000cd00ff080a19 */ /* 0x000fe4000001160e */
.L_x_2713:
[----:B------:R-:W-:Y:S05]  /*2f80*/  BSYNC B0 ;  /* 0x0000000000007941 */ /* 0x000fea0003800000 */
.L_x_2711:
[----:B------:R-:W-:-:S05]  /*2f90*/  IMAD R8, R8, c[0x0][0x32c], R13 ;  /* 0x0000cb0008087a24 */ /* 0x000fca00078e020d */
[----:B------:R-:W-:Y:S02]  /*2fa0*/  IADD3 R14, R8, c[0x0][0x32c], RZ ;  /* 0x0000cb00080e7a10 */ /* 0x000fe40007ffe0ff */
[----:B------:R-:W-:Y:S02]  /*2fb0*/  IMNMX R6, R6, R8, !PT ;  /* 0x0000000806067217 */ /* 0x000fe40007800200 */
[----:B------:R-:W-:Y:S02]  /*2fc0*/  IMNMX R7, R7, R14, PT ;  /* 0x0000000e07077217 */ /* 0x000fe40003800200 */
.L_x_2710:
[C---:B------:R-:W-:Y:S01]  /*2fd0*/  ISETP.GE.AND P0, PT, R32.reuse, 0x2, PT ;  /* 0x000000022000780c */ /* 0x040fe20003f06270 */
        /* <DEDUP_REMOVED lines=54> */
[----:B-1----:R-:W-:-:S03]  /*3340*/  IMAD.IADD R4, R12, 0x1, R8 ;  /* 0x000000010c047824 */ /* 0x002fc600078e0208 */
[----:B------:R-:W-:Y:S01]  /*3350*/  ISETP.LT.OR P0, PT, R5, 0x2a, P0 ;  /* 0x0000002a0500780c */ /* 0x000fe20000701670 */
[----:B------:R-:W-:-:S03]  /*3360*/  IMAD.IADD R5, R10, 0x1, R8 ;  /* 0x000000010a057824 */ /* 0x000fc600078e0208 */
[----:B------:R-:W-:Y:S02]  /*3370*/  FSEL R158, R41, -INF , !P0 ;  /* 0xff800000299e7808 */ /* 0x000fe40004000000 */
[----:B------:R-:W-:Y:S02]  /*3380*/  PLOP3.LUT P0, PT, PT, PT, UP2, 0x40, 0x0 ;  /* 0x000000000000781c */ /* 0x000fe40003f0e828 */
[----:B------:R-:W-:-:S11]  /*3390*/  IMNMX R5, R5, R11, PT ;  /* 0x0000000b05057217 */ /* 0x000fd60003800200 */
        /* <DEDUP_REMOVED lines=13> */
.L_x_2716:
[----:B------:R-:W-:-:S04]  /*3470*/  MOV R19, c[0x0][0x32c] ;  /* 0x0000cb0000137a02 */ /* 0x000fc80000000f00 */
[----:B------:R-:W-:-:S13]  /*3480*/  ISETP.NE.AND P0, PT, R19, 0x1, PT ;  /* 0x000000011300780c */ /* 0x000fda0003f05270 */
[----:B------:R-:W-:-:S05]  /*3490*/  @P0 IMAD.HI.U32 R19, R8, c[0x0][0x330], RZ ;  /* 0x0000cc0008130a27 */ /* 0x000fca00078e00ff */
[----:B------:R-:W-:Y:S02]  /*34a0*/  @P0 SHF.R.U32.HI R8, RZ, c[0x0][0x334], R19 ;  /* 0x0000cd00ff080a19 */ /* 0x000fe40000011613 */
.L_x_2717:
[----:B------:R-:W-:Y:S05]  /*34b0*/  BSYNC B0 ;  /* 0x0000000000007941 */ /* 0x000fea0003800000 */
.L_x_2715:
[----:B------:R-:W-:-:S05]  /*34c0*/  IMAD R8, R8, c[0x0][0x32c], R13 ;  /* 0x0000cb0008087a24 */ /* 0x000fca00078e020d */
[----:B------:R-:W-:Y:S02]  /*34d0*/  IADD3 R19, R8, c[0x0][0x32c], RZ ;  /* 0x0000cb0008137a10 */ /* 0x000fe40007ffe0ff */
[----:B------:R-:W-:Y:S02]  /*34e0*/  IMNMX R4, R4, R8, !PT ;  /* 0x0000000804047217 */ /* 0x000fe40007800200 */
[----:B------:R-:W-:Y:S02]  /*34f0*/  IMNMX R5, R5, R19, PT ;  /* 0x0000001305057217 */ /* 0x000fe40003800200 */
.L_x_2714:
[----:B------:R-:W-:Y:S02]  /*3500*/  ISETP.NE.AND P0, PT, R17, RZ, PT ;  /* 0x000000ff1100720c */ /* 0x000fe40003f05270 */
[----:B------:R-:W-:Y:S02]  /*3510*/  P2R R19, PR, RZ, 0x10 ;  /* 0x00000010ff137803 */ /* 0x000fe40000000000 */
[----:B------:R-:W-:Y:S02]  /*3520*/  ISETP.GT.AND P0, PT, R6, 0x8, !P0 ;  /* 0x000000080600780c */ /* 0x000fe40004704270 */
[----:B------:R-:W-:-:S02]  /*3530*/  ISETP.NE.AND P4, PT, R21, RZ, PT ;  /* 0x000000ff1500720c */ /* 0x000fc40003f85270 */
[----:B------:R-:W-:Y:S02]  /*3540*/  ISETP.LT.OR P0, PT, R7, 0x9, P0 ;  /* 0x000000090700780c */ /* 0x000fe40000701670 */
[----:B------:R-:W-:Y:S02]  /*3550*/  P2R R8, PR, RZ, 0x8 ;  /* 0x00000008ff087803 */ /* 0x000fe40000000000 */
[----:B------:R-:W-:Y:S02]  /*3560*/  FSEL R27, R58, -INF , !P0 ;  /* 0xff8000003a1b7808 */ /* 0x000fe40004000000 */
[----:B------:R-:W-:Y:S02]  /*3570*/  ISETP.NE.AND P0, PT, R16, RZ, PT ;  /* 0x000000ff1000720c */ /* 0x000fe40003f05270 */
[----:B------:R-:W-:Y:S02]  /*3580*/  ISETP.NE.AND P3, PT, R29, RZ, PT ;  /* 0x000000ff1d00720c */ /* 0x000fe40003f65270 */
[----:B------:R-:W-:-:S02]  /*3590*/  ISETP.GT.AND P0, PT, R6, 0x9, !P0 ;  /* 0x000000090600780c */ /* 0x000fc40004704270 */
[----:B------:R-:W-:Y:S02]  /*35a0*/  P2R R20, PR, RZ, 0x10 ;  /* 0x00000010ff147803 */ /* 0x000fe40000000000 */
        /* <DEDUP_REMOVED lines=36> */
[----:B------:R-:W-:Y:S02]  /*37f0*/  ISETP.GT.AND P0, PT, R4, RZ, !P4 ;  /* 0x000000ff0400720c */ /* 0x000fe40006704270 */
[----:B------:R-:W-:Y:S02]  /*3800*/  ISETP.NE.AND P4, PT, R20, RZ, PT ;  /* 0x000000ff1400720c */ /* 0x000fe40003f85270 */
        /* <DEDUP_REMOVED lines=40> */
[----:B------:R-:W1:Y:S02]  /*3a90*/  SHFL.IDX PT, R4, R9, 0x3, 0x1c1f ;  /* 0x007c1f0009047f89 */ /* 0x000e6400000e0000 */
[----:B------:R-:W-:-:S04]  /*3aa0*/  ISETP.LT.OR P0, PT, R5, 0x2a, P0 ;  /* 0x0000002a0500780c */ /* 0x000fc80000701670 */
[----:B------:R-:W-:Y:S02]  /*3ab0*/  FSEL R191, R161, -INF , !P0 ;  /* 0xff800000a1bf7808 */ /* 0x000fe40004000000 */
        /* <DEDUP_REMOVED lines=17> */
.L_x_2720:
[----:B------:R-:W-:-:S04]  /*3bd0*/  MOV R5, c[0x0][0x32c] ;  /* 0x0000cb0000057a02 */ /* 0x000fc80000000f00 */
[----:B------:R-:W-:-:S13]  /*3be0*/  ISETP.NE.AND P0, PT, R5, 0x1, PT ;  /* 0x000000010500780c */ /* 0x000fda0003f05270 */
[----:B------:R-:W-:-:S05]  /*3bf0*/  @P0 IMAD.HI.U32 R5, R4, c[0x0][0x330], RZ ;  /* 0x0000cc0004050a27 */ /* 0x000fca00078e00ff */
[----:B------:R-:W-:Y:S02]  /*3c00*/  @P0 SHF.R.U32.HI R4, RZ, c[0x0][0x334], R5 ;  /* 0x0000cd00ff040a19 */ /* 0x000fe40000011605 */
.L_x_2721:
[----:B------:R-:W-:Y:S05]  /*3c10*/  BSYNC B0 ;  /* 0x0000000000007941 */ /* 0x000fea0003800000 */
.L_x_2719:
[----:B------:R-:W-:-:S05]  /*3c20*/  IMAD R4, R4, c[0x0][0x32c], R13 ;  /* 0x0000cb0004047a24 */ /* 0x000fca00078e020d */
[----:B------:R-:W-:Y:S02]  /*3c30*/  IADD3 R5, R4, c[0x0][0x32c], RZ ;  /* 0x0000cb0004057a10 */ /* 0x000fe40007ffe0ff */
[----:B------:R-:W-:Y:S02]  /*3c40*/  IMNMX R8, R8, R4, !PT ;  /* 0x0000000408087217 */ /* 0x000fe40007800200 */
[----:B------:R-:W-:Y:S02]  /*3c50*/  IMNMX R9, R9, R5, PT ;  /* 0x0000000509097217 */ /* 0x000fe40003800200 */
.L_x_2718:
[----:B------:R-:W-:Y:S01]  /*3c60*/  FMNMX.FTZ R169, R25, R26, !PT ;  /* 0x0000001a19a97209 */ /* 0x000fe20007810000 */
[----:B------:R-:W-:Y:S01]  /*3c70*/  STL [R1+0x78], R238 ;  /* 0x000078ee01007387 */ /* 0x000fe20000100800 */
[----:B------:R-:W-:Y:S01]  /*3c80*/  FMNMX.FTZ R168, R23, R24, !PT ;  /* 0x0000001817a87209 */ /* 0x000fe20007810000 */
[----:B------:R-:W-:Y:S01]  /*3c90*/  IMAD.SHL.U32 R225, R0, 0x2, RZ ;  /* 0x0000000200e17824 */ /* 0x000fe200078e00ff */
[----:B------:R-:W-:Y:S01]  /*3ca0*/  FMNMX.FTZ R169, R30, R169, !PT ;  /* 0x000000a91ea97209 */ /* 0x000fe20007810000 */
[----:B------:R-:W-:Y:S01]  /*3cb0*/  STL [R1+0x74], R237 ;  /* 0x000074ed01007387 */ /* 0x000fe20000100800 */
[----:B------:R-:W-:Y:S01]  /*3cc0*/  FMNMX.FTZ R168, R27, R168, !PT ;  /* 0x000000a81ba87209 */ /* 0x000fe20007810000 */
[----:B------:R-:W-:Y:S01]  /*3cd0*/  IMAD R226, R3, 0x2, R225 ;  /* 0x0000000203e27824 */ /* 0x000fe200078e02e1 */
[----:B------:R-:W-:Y:S01]  /*3ce0*/  FMNMX.FTZ R169, R31, R169, !PT ;  /* 0x000000a91fa97209 */ /* 0x000fe20007810000 */
[----:B------:R-:W-:Y:S01]  /*3cf0*/  STL [R1+0x70], R236 ;  /* 0x000070ec01007387 */ /* 0x000fe20000100800 */
[----:B------:R-:W-:Y:S01]  /*3d00*/  ISETP.NE.AND P0, PT, R17, RZ, PT ;  /* 0x000000ff1100720c */ /* 0x000fe20003f05270 */
[----:B------:R-:W-:Y:S01]  /*3d10*/  IMAD R227, R2, 0x2, R226 ;  /* 0x0000000202e37824 */ /* 0x000fe200078e02e2 */
[----:B------:R-:W-:Y:S01]  /*3d20*/  FMNMX.FTZ R169, R33, R169, !PT ;  /* 0x000000a921a97209 */ /* 0x000fe20007810000 */
[----:B------:R-:W-:Y:S01]  /*3d30*/  STL [R1+0x6c], R235 ;  /* 0x00006ceb01007387 */ /* 0x000fe20000100800 */
[----:B------:R-:W-:Y:S01]  /*3d40*/  FMNMX.FTZ R168, R28, R168, !PT ;  /* 0x000000a81ca87209 */ /* 0x000fe20007810000 */
[----:B------:R-:W-:Y:S01]  /*3d50*/  ULDC.64 UR4, c[0x0][0x2c8] ;  /* 0x0000b20000047ab9 */ /* 0x000fe20000000a00 */
[----:B------:R-:W-:Y:S01]  /*3d60*/  FMNMX.FTZ R169, R34, R169, !PT ;  /* 0x000000a922a97209 */ /* 0x000fe20007810000 */
[----:B------:R-:W-:Y:S01]  /*3d70*/  STL [R1+0x68], R234 ;  /* 0x000068ea01007387 */ /* 0x000fe20000100800 */
[----:B------:R-:W-:-:S02]  /*3d80*/  ISETP.GT.AND P0, PT, R8, 0x8, !P0 ;  /* 0x000000080800780c */ /* 0x000fc40004704270 */
[----:B------:R-:W-:Y:S01]  /*3d90*/  FMNMX.FTZ R169, R36, R169, !PT ;  /* 0x000000a924a97209 */ /* 0x000fe20007810000 */
[----:B------:R-:W-:Y:S01]  /*3da0*/  STL [R1+0x64], R233 ;  /* 0x000064e901007387 */ /* 0x000fe20000100800 */
[----:B------:R-:W-:Y:S02]  /*3db0*/  FMNMX.FTZ R168, R32, R168, !PT ;  /* 0x000000a820a87209 */ /* 0x000fe40007810000 */
[----:B------:R-:W-:Y:S01]  /*3dc0*/  FMNMX.FTZ R169, R38, R169, !PT ;  /* 0x000000a926a97209 */ /* 0x000fe20007810000 */
[----:B------:R-:W-:Y:S01]  /*3dd0*/  STL [R1+0x60], R232 ;  /* 0x000060e801007387 */ /* 0x000fe20000100800 */
[----:B------:R-:W-:Y:S02]  /*3de0*/  ISETP.LT.OR P0, PT, R9, 0x9, P0 ;  /* 0x000000090900780c */ /* 0x000fe40000701670 */
[----:B------:R-:W-:Y:S01]  /*3df0*/  FMNMX.FTZ R169, R171, R169, !PT ;  /* 0x000000a9aba97209 */ /* 0x000fe20007810000 */
[----:B------:R-:W-:Y:S01]  /*3e00*/  STL [R1+0x5c], R231 ;  /* 0x00005ce701007387 */ /* 0x000fe20000100800 */
[----:B------:R-:W-:-:S02]  /*3e10*/  FMNMX.FTZ R168, R35, R168, !PT ;  /* 0x000000a823a87209 */ /* 0x000fc40007810000 */
[----:B------:R-:W-:Y:S01]  /*3e20*/  FMNMX.FTZ R169, R170, R169, !PT ;  /* 0x000000a9aaa97209 */ /* 0x000fe20007810000 */
[----:B------:R-:W-:Y:S01]  /*3e30*/  STL [R1+0x58], R230 ;  /* 0x000058e601007387 */ /* 0x000fe20000100800 */
[----:B------:R-:W-:Y:S02]  /*3e40*/  FSEL R104, R82, -INF , !P0 ;  /* 0xff80000052687808 */ /* 0x000fe40004000000 */
[----:B------:R-:W-:Y:S01]  /*3e50*/  FMNMX.FTZ R169, R166, R169, !PT ;  /* 0x000000a9a6a97209 */ /* 0x000fe20007810000 */
[----:B------:R-:W-:Y:S01]  /*3e60*/  STL [R1+0x54], R229 ;  /* 0x000054e501007387 */ /* 0x000fe20000100800 */
[----:B------:R-:W-:Y:S02]  /*3e70*/  FMNMX.FTZ R168, R37, R168, !PT ;  /* 0x000000a825a87209 */ /* 0x000fe40007810000 */
[----:B------:R-:W-:Y:S01]  /*3e80*/  FMNMX.FTZ R169, R158, R169, !PT ;  /* 0x000000a99ea97209 */ /* 0x000fe20007810000 */
[----:B------:R-:W-:Y:S01]  /*3e90*/  LDSM.16.MT88.4 R40, [R225+0x2080] ;  /* 0x00208000e128783b */ /* 0x000fe20000004200 */
[----:B------:R-:W-:-:S02]  /*3ea0*/  ISETP.NE.AND P0, PT, R16, RZ, PT ;  /* 0x000000ff1000720c */ /* 0x000fc40003f05270 */
[----:B------:R-:W-:Y:S01]  /*3eb0*/  FMNMX.FTZ R168, R39, R168, !PT ;  /* 0x000000a827a87209 */ /* 0x000fe20007810000 */
[----:B------:R-:W1:Y:S01]  /*3ec0*/  SHFL.BFLY PT, R4, R169, 0x2, 0x1f ;  /* 0x0c401f00a9047f89 */ /* 0x000e6200000e0000 */
[----:B------:R-:W-:Y:S02]  /*3ed0*/  ISETP.GT.AND P0, PT, R8, 0x9, !P0 ;  /* 0x000000090800780c */ /* 0x000fe40004704270 */
[----:B------:R-:W-:Y:S01]  /*3ee0*/  FMNMX.FTZ R168, R156, R168, !PT ;  /* 0x000000a89ca87209 */ /* 0x000fe20007810000 */
[----:B------:R-:W-:Y:S01]  /*3ef0*/  LDSM.16.MT88.4 R64, [R227+0x2080] ;  /* 0x00208000e340783b */ /* 0x000fe20000004200 */
[----:B------:R-:W-:Y:S02]  /*3f00*/  ISETP.LT.OR P0, PT, R9, 0xa, P0 ;  /* 0x0000000a0900780c */ /* 0x000fe40000701670 */
[----:B------:R-:W-:Y:S01]  /*3f10*/  FMNMX.FTZ R168, R157, R168, !PT ;  /* 0x000000a89da87209 */ /* 0x000fe20007810000 */
[----:B------:R-:W-:Y:S01]  /*3f20*/  STL [R1+0x50], R224 ;  /* 0x000050e001007387 */ /* 0x000fe20000100800 */
[----:B------:R-:W-:-:S02]  /*3f30*/  FSEL R51, R83, -INF , !P0 ;  /* 0xff80000053337808 */ /* 0x000fc40004000000 */
[----:B------:R-:W-:Y:S01]  /*3f40*/  ISETP.NE.AND P0, PT, R15, RZ, PT ;  /* 0x000000ff0f00720c */ /* 0x000fe20003f05270 */
[----:B------:R-:W-:Y:S01]  /*3f50*/  LDSM.16.MT88.4 R72, [R225+0x3880] ;  /* 0x00388000e148783b */ /* 0x000fe20000004200 */
[----:B------:R-:W-:Y:S02]  /*3f60*/  FMNMX.FTZ R168, R165, R168, !PT ;  /* 0x000000a8a5a87209 */ /* 0x000fe40007810000 */
[----:B------:R-:W-:Y:S01]  /*3f70*/  ISETP.GT.AND P0, PT, R8, 0x10, !P0 ;  /* 0x000000100800780c */ /* 0x000fe20004704270 */
[----:B------:R-:W-:Y:S01]  /*3f80*/  LDSM.16.MT88.4 R88, [R226+0x3880] ;  /* 0x00388000e258783b */ /* 0x000fe20000004200 */
[----:B------:R-:W-:Y:S02]  /*3f90*/  FMNMX.FTZ R168, R159, R168, !PT ;  /* 0x000000a89fa87209 */ /* 0x000fe40007810000 */
[----:B------:R-:W-:Y:S01]  /*3fa0*/  ISETP.LT.OR P0, PT, R9, 0x11, P0 ;  /* 0x000000110900780c */ /* 0x000fe20000701670 */
[----:B------:R-:W-:Y:S01]  /*3fb0*/  LDSM.16.MT88.4 R120, [R227+0x3880] ;  /* 0x00388000e378783b */ /* 0x000fe20000004200 */
[----:B------:R-:W-:-:S02]  /*3fc0*/  LEA R228, R2, R225, 0x1 ;  /* 0x000000e102e47211 */ /* 0x000fc400078e08ff */
[----:B------:R-:W-:Y:S01]  /*3fd0*/  FSEL R117, R78, -INF , !P0 ;  /* 0xff8000004e757808 */ /* 0x000fe20004000000 */
[----:B------:R-:W-:Y:S01]  /*3fe0*/  LDSM.16.MT88.4 R56, [R227+0x2880] ;  /* 0x00288000e338783b */ /* 0x000fe20000004200 */
[----:B-1----:R-:W-:Y:S02]  /*3ff0*/  FMNMX.FTZ R169, R169, R4, !PT ;  /* 0x00000004a9a97209 */ /* 0x002fe40007810000 */
[----:B------:R-:W-:Y:S01]  /*4000*/  ISETP.NE.AND P0, PT, R14, RZ, PT ;  /* 0x000000ff0e00720c */ /* 0x000fe20003f05270 */
[----:B------:R-:W-:Y:S01]  /*4010*/  LDSM.16.MT88.4 R100, [R228+0x3880] ;  /* 0x00388000e464783b */ /* 0x000fe20000004200 */
[C---:B------:R-:W-:Y:S02]  /*4020*/  ISETP.GT.AND P6, PT, R8.reuse, 0x20, !P6 ;  /* 0x000000200800780c */ /* 0x040fe400077c4270 */
[C---:B------:R-:W-:Y:S01]  /*4030*/  ISETP.GT.AND P0, PT, R8.reuse, 0x11, !P0 ;  /* 0x000000110800780c */ /* 0x040fe20004704270 */
[----:B------:R-:W1:Y:S01]  /*4040*/  SHFL.BFLY PT, R4, R169, 0x1, 0x1f ;  /* 0x0c201f00a9047f89 */ /* 0x000e6200000e0000 */
[----:B------:R-:W-:-:S02]  /*4050*/  ISETP.GT.AND P5, PT, R8, 0x21, !P5 ;  /* 0x000000210800780c */ /* 0x000fc40006fa4270 */
[----:B------:R-:W-:Y:S01]  /*4060*/  ISETP.LT.OR P0, PT, R9, 0x12, P0 ;  /* 0x000000120900780c */ /* 0x000fe20000701670 */
[----:B------:R-:W-:Y:S01]  /*4070*/  LDSM.16.MT88.4 R60, [R228+0x2880] ;  /* 0x00288000e43c783b */ /* 0x000fe20000004200 */
[----:B------:R-:W-:Y:S02]  /*4080*/  ISETP.GT.AND P2, PT, R8, 0x28, !P2 ;  /* 0x000000280800780c */ /* 0x000fe40005744270 */
[----:B------:R-:W-:Y:S01]  /*4090*/  FSEL R119, R79, -INF , !P0 ;  /* 0xff8000004f777808 */ /* 0x000fe20004000000 */
[----:B------:R-:W-:Y:S01]  /*40a0*/  LDSM.16.MT88.4 R52, [R225+0x4080] ;  /* 0x00408000e134783b */ /* 0x000fe20000004200 */
[----:B------:R-:W-:Y:S02]  /*40b0*/  ISETP.NE.AND P0, PT, R18, RZ, PT ;  /* 0x000000ff1200720c */ /* 0x000fe40003f05270 */
[C---:B------:R-:W-:Y:S02]  /*40c0*/  ISETP.GT.AND P1, PT, R8.reuse, 0x29, !P1 ;  /* 0x000000290800780c */ /* 0x040fe40004f24270 */
[----:B------:R-:W-:-:S02]  /*40d0*/  ISETP.GT.AND P0, PT, R8, 0x1, !P0 ;  /* 0x000000010800780c */ /* 0x000fc40004704270 */
[C---:B------:R-:W-:Y:S02]  /*40e0*/  ISETP.LT.OR P6, PT, R9.reuse, 0x21, P6 ;  /* 0x000000210900780c */ /* 0x040fe400037c1670 */
[C---:B------:R-:W-:Y:S02]  /*40f0*/  ISETP.LT.OR P0, PT, R9.reuse, 0x2, P0 ;  /* 0x000000020900780c */ /* 0x040fe40000701670 */
[----:B------:R-:W-:Y:S02]  /*4100*/  ISETP.LT.OR P5, PT, R9, 0x22, P5 ;  /* 0x000000220900780c */ /* 0x000fe40002fa1670 */
[----:B------:R-:W-:Y:S02]  /*4110*/  FSEL R50, R87, -INF , !P0 ;  /* 0xff80000057327808 */ /* 0x000fe40004000000 */
[----:B------:R-:W-:Y:S02]  /*4120*/  ISETP.NE.AND P0, PT, R22, RZ, PT ;  /* 0x000000ff1600720c */ /* 0x000fe40003f05270 */
[----:B-1----:R-:W-:-:S02]  /*4130*/  FMNMX.FTZ R169, R169, R4, !PT ;  /* 0x00000004a9a97209 */ /* 0x002fc40007810000 */
[----:B------:R-:W1:Y:S01]  /*4140*/  SHFL.BFLY PT, R4, R168, 0x2, 0x1f ;  /* 0x0c401f00a8047f89 */ /* 0x000e6200000e0000 */
[----:B------:R-:W-:Y:S02]  /*4150*/  ISETP.GT.AND P0, PT, R8, RZ, !P0 ;  /* 0x000000ff0800720c */ /* 0x000fe40004704270 */
[----:B------:R-:W-:Y:S01]  /*4160*/  FMUL.FTZ R13, R169, c[0x0][0x2d0] ;  /* 0x0000b400a90d7a20 */ /* 0x000fe20000410000 */
[----:B------:R-:W-:Y:S02]  /*4170*/  FSEL R160, R70, -INF , !P6 ;  /* 0xff80000046a07808 */ /* 0x000fe40007000000 */
[C---:B------:R-:W-:Y:S02]  /*4180*/  ISETP.LT.OR P0, PT, R9.reuse, 0x1, P0 ;  /* 0x000000010900780c */ /* 0x040fe40000701670 */
[----:B------:R-:W-:Y:S02]  /*4190*/  ISETP.LT.OR P2, PT, R9, 0x29, P2 ;  /* 0x000000290900780c */ /* 0x000fe40001741670 */
[----:B------:R-:W-:-:S02]  /*41a0*/  FSEL R49, R86, -INF , !P0 ;  /* 0xff80000056317808 */ /* 0x000fc40004000000 */
[----:B------:R-:W-:Y:S01]  /*41b0*/  ISETP.NE.AND P0, PT, R21, RZ, PT ;  /* 0x000000ff1500720c */ /* 0x000fe20003f05270 */
[----:B------:R-:W-:Y:S01]  /*41c0*/  LDSM.16.MT88.4 R84, [R225+0x2880] ;  /* 0x00288000e154783b */ /* 0x000fe20000004200 */
[----:B------:R-:W-:Y:S02]  /*41d0*/  FMNMX.FTZ R3, R49, R50, !PT ;  /* 0x0000003231037209 */ /* 0x000fe40007810000 */
[----:B------:R-:W-:Y:S02]  /*41e0*/  ISETP.GT.AND P0, PT, R8, 0x18, !P0 ;  /* 0x000000180800780c */ /* 0x000fe40004704270 */
[----:B------:R-:W-:Y:S02]  /*41f0*/  FSEL R161, R71, -INF , !P5 ;  /* 0xff80000047a17808 */ /* 0x000fe40006800000 */
[C---:B------:R-:W-:Y:S01]  /*4200*/  ISETP.LT.OR P0, PT, R9.reuse, 0x19, P0 ;  /* 0x000000190900780c */ /* 0x040fe20000701670 */
[----:B------:R-:W-:Y:S01]  /*4210*/  LDSM.16.MT88.4 R68, [R226+0x2880] ;  /* 0x00288000e244783b */ /* 0x000fe20000004200 */
[----:B------:R-:W-:-:S02]  /*4220*/  ISETP.LT.OR P1, PT, R9, 0x2a, P1 ;  /* 0x0000002a0900780c */ /* 0x000fc40000f21670 */
[----:B-1----:R-:W-:Y:S02]  /*4230*/  FMNMX.FTZ R168, R168, R4, !PT ;  /* 0x00000004a8a87209 */ /* 0x002fe40007810000 */
[----:B------:R-:W-:Y:S02]  /*4240*/  FSEL R137, R94, -INF , !P0 ;  /* 0xff8000005e897808 */ /* 0x000fe40004000000 */
[----:B------:R-:W-:Y:S01]  /*4250*/  FSETP.NEU.FTZ.AND P0, PT, R169, -INF , PT ;  /* 0xff800000a900780b */ /* 0x000fe20003f1d000 */
[----:B------:R-:W1:Y:S01]  /*4260*/  SHFL.BFLY PT, R4, R168, 0x1, 0x1f ;  /* 0x0c201f00a8047f89 */ /* 0x000e6200000e0000 */
[----:B------:R-:W-:Y:S02]  /*4270*/  FSEL R162, R162, -INF , !P2 ;  /* 0xff800000a2a27808 */ /* 0x000fe40005000000 */
        /* <DEDUP_REMOVED lines=17> */
[----:B-1----:R-:W-:Y:S01]  /*4390*/  FFMA.FTZ R4, R26, c[0x0][0x2d0], -R13 ;  /* 0x0000b4001a047a23 */ /* 0x002fe2000001080d */
[----:B------:R-:W-:-:S06]  /*43a0*/  FSEL R48, R95, -INF , !P0 ;  /* 0xff8000005f307808 */ /* 0x000fcc0004000000 */
[----:B------:R1:W-:Y:S01]  /*43b0*/  MUFU.EX2 R231, R4 ;  /* 0x0000000400e77308 */ /* 0x0003e20000000800 */
[----:B--2---:R-:W-:Y:S01]  /*43c0*/  FMNMX.FTZ R2, R104, R3, !PT ;  /* 0x0000000368027209 */ /* 0x004fe20007810000 */
[----:B------:R-:W-:-:S03]  /*43d0*/  FFMA.FTZ R3, R36, c[0x0][0x2d0], -R13 ;  /* 0x0000b40024037a23 */ /* 0x000fc6000001080d */
[----:B------:R-:W-:Y:S01]  /*43e0*/  FMNMX.FTZ R2, R51, R2, !PT ;  /* 0x0000000233027209 */ /* 0x000fe20007810000 */
[----:B---3--:R-:W-:Y:S02]  /*43f0*/  FFMA.FTZ R0, R27, c[0x0][0x2d0], -R12 ;  /* 0x0000b4001b007a23 */ /* 0x008fe4000001080c */
[----:B------:R2:W-:Y:S01]  /*4400*/  MUFU.EX2 R173, R3 ;  /* 0x0000000300ad7308 */ /* 0x0005e20000000800 */
[----:B------:R-:W-:Y:S01]  /*4410*/  LDSM.16.MT88.4 R24, [R228+0x2080] ;  /* 0x00208000e418783b */ /* 0x000fe20000004200 */
[----:B-1----:R-:W-:-:S06]  /*4420*/  FFMA.FTZ R4, R30, c[0x0][0x2d0], -R13 ;  /* 0x0000b4001e047a23 */ /* 0x002fcc000001080d */
[----:B------:R1:W-:Y:S08]  /*4430*/  MUFU.EX2 R229, R0 ;  /* 0x0000000000e57308 */ /* 0x0003f00000000800 */
[----:B------:R3:W-:Y:S01]  /*4440*/  MUFU.EX2 R230, R4 ;  /* 0x0000000400e67308 */ /* 0x0007e20000000800 */
[----:B--2---:R-:W-:Y:S01]  /*4450*/  FMNMX.FTZ R3, R117, R2, !PT ;  /* 0x0000000275037209 */ /* 0x004fe20007810000 */
[----:B------:R-:W-:-:S02]  /*4460*/  FFMA.FTZ R2, R38, c[0x0][0x2d0], -R13 ;  /* 0x0000b40026027a23 */ /* 0x000fc4000001080d */
[----:B-1----:R-:W-:-:S04]  /*4470*/  FFMA.FTZ R0, R28, c[0x0][0x2d0], -R12 ;  /* 0x0000b4001c007a23 */ /* 0x002fc8000001080c */
[----:B------:R1:W2:Y:S01]  /*4480*/  MUFU.EX2 R224, R2 ;  /* 0x0000000200e07308 */ /* 0x0002a20000000800 */
[----:B---3--:R-:W-:-:S07]  /*4490*/  FFMA.FTZ R4, R31, c[0x0][0x2d0], -R13 ;  /* 0x0000b4001f047a23 */ /* 0x008fce000001080d */
[----:B------:R3:W4:Y:S08]  /*44a0*/  MUFU.EX2 R180, R0 ;  /* 0x0000000000b47308 */ /* 0x0007300000000800 */
[----:B------:R4:W4:Y:S01]  /*44b0*/  MUFU.EX2 R164, R4 ;  /* 0x0000000400a47308 */ /* 0x0009220000000800 */
[----:B-1----:R-:W-:Y:S01]  /*44c0*/  FMNMX.FTZ R2, R119, R3, !PT ;  /* 0x0000000377027209 */ /* 0x002fe20007810000 */
[----:B------:R-:W-:Y:S01]  /*44d0*/  FFMA.FTZ R3, R32, c[0x0][0x2d0], -R12 ;  /* 0x0000b40020037a23 */ /* 0x000fe2000001080c */
[----:B--2---:R-:W-:-:S02]  /*44e0*/  F2FP.PACK_AB R10, R224, R173 ;  /* 0x000000ade00a723e */ /* 0x004fc400000000ff */
[----:B------:R-:W-:Y:S02]  /*44f0*/  FMNMX.FTZ R2, R137, R2, !PT ;  /* 0x0000000289027209 */ /* 0x000fe40007810000 */
[----:B---3--:R-:W-:Y:S01]  /*4500*/  FMNMX.FTZ R0, R105, R106, !PT ;  /* 0x0000006a69007209 */ /* 0x008fe20007810000 */
[----:B------:R1:W-:Y:S01]  /*4510*/  MUFU.EX2 R238, R3 ;  /* 0x0000000300ee7308 */ /* 0x0003e20000000800 */
[----:B----4-:R-:W-:Y:S02]  /*4520*/  F2FP.PACK_AB R7, R180, R229 ;  /* 0x000000e5b407723e */ /* 0x010fe400000000ff */
[----:B------:R-:W-:-:S04]  /*4530*/  FMNMX.FTZ R0, R107, R0, !PT ;  /* 0x000000006b007209 */ /* 0x000fc80007810000 */
[----:B------:R-:W-:Y:S01]  /*4540*/  FMNMX.FTZ R0, R116, R0, !PT ;  /* 0x0000000074007209 */ /* 0x000fe20007810000 */
[--C-:B------:R-:W-:Y:S01]  /*4550*/  FFMA.FTZ R4, R23, c[0x0][0x2d0], -R12.reuse ;  /* 0x0000b40017047a23 */ /* 0x100fe2000001080c */
[----:B------:R-:W-:Y:S01]  /*4560*/  F2FP.PACK_AB R6, R164, R230 ;  /* 0x000000e6a406723e */ /* 0x000fe200000000ff */
[----:B------:R-:W2:Y:S01]  /*4570*/  LDSM.16.MT88.4 R20, [R226+0x2080] ;  /* 0x00208000e214783b */ /* 0x000ea20000004200 */
[----:B------:R-:W-:Y:S01]  /*4580*/  FMNMX.FTZ R0, R118, R0, !PT ;  /* 0x0000000076007209 */ /* 0x000fe20007810000 */
[----:B------:R3:W4:Y:S03]  /*4590*/  MUFU.EX2 R233, R4 ;  /* 0x0000000400e97308 */ /* 0x0007260000000800 */
[----:B------:R-:W-:Y:S02]  /*45a0*/  FMNMX.FTZ R0, R136, R0, !PT ;  /* 0x0000000088007209 */ /* 0x000fe40007810000 */
[----:B-1----:R-:W-:Y:S01]  /*45b0*/  FMNMX.FTZ R3, R48, R2, !PT ;  /* 0x0000000230037209 */ /* 0x002fe20007810000 */
        /* <DEDUP_REMOVED lines=12> */
[----:B---3--:R-:W-:Y:S01]  /*4680*/  F2FP.PACK_AB R4, R231, R232 ;  /* 0x000000e8e704723e */ /* 0x008fe200000000ff */
[--C-:B-1----:R-:W-:Y:S01]  /*4690*/  FFMA.FTZ R2, R37, c[0x0][0x2d0], -R12.reuse ;  /* 0x0000b40025027a23 */ /* 0x102fe2000001080c */
[----:B------:R-:W-:Y:S01]  /*46a0*/  FMNMX.FTZ R0, R191, R0, !PT ;  /* 0x00000000bf007209 */ /* 0x000fe20007810000 */
[----:B------:R-:W1:Y:S01]  /*46b0*/  SHFL.BFLY PT, R14, R3, 0x2, 0x1f ;  /* 0x0c401f00030e7f89 */ /* 0x000e6200000e0000 */
[----:B----4-:R-:W-:Y:S01]  /*46c0*/  F2FP.PACK_AB R5, R194, R233 ;  /* 0x000000e9c205723e */ /* 0x010fe200000000ff */
[----:B------:R3:W-:Y:S01]  /*46d0*/  MUFU.EX2 R174, R2 ;  /* 0x0000000200ae7308 */ /* 0x0007e20000000800 */
[----:B------:R-:W-:Y:S01]  /*46e0*/  F2FP.PACK_AB R9, R184, R238 ;  /* 0x000000eeb809723e */ /* 0x000fe200000000ff */
[----:B------:R-:W4:Y:S04]  /*46f0*/  SHFL.BFLY PT, R8, R0, 0x2, 0x1f ;  /* 0x0c401f0000087f89 */ /* 0x000f2800000e0000 */
[C---:B------:R-:W-:Y:S08]  /*4700*/  HMMA.16816.F32 R28, R4.reuse, R40, RZ ;  /* 0x00000028041c723c */ /* 0x040ff000000018ff */
[----:B--2---:R-:W-:Y:S01]  /*4710*/  HMMA.16816.F32 R128, R4, R20, RZ ;  /* 0x000000140480723c */ /* 0x004fe200000018ff */
[----:B---3--:R-:W-:-:S02]  /*4720*/  FFMA.FTZ R2, R39, c[0x0][0x2d0], -R12 ;  /* 0x0000b40027027a23 */ /* 0x008fc4000001080c */
[----:B------:R-:W-:Y:S02]  /*4730*/  LDSM.16.MT88.4 R36, [R226+0x4080] ;  /* 0x00408000e224783b */ /* 0x000fe40000004200 */
[----:B------:R-:W2:Y:S03]  /*4740*/  MUFU.EX2 R185, R2 ;  /* 0x0000000200b97308 */ /* 0x000ea60000000800 */
[----:B------:R-:W-:Y:S01]  /*4750*/  HMMA.16816.F32 R148, R4, R64, RZ ;  /* 0x000000400494723c */ /* 0x000fe200000018ff */
[----:B-1----:R-:W-:Y:S02]  /*4760*/  FMNMX.FTZ R3, R3, R14, !PT ;  /* 0x0000000e03037209 */ /* 0x002fe40007810000 */
[----:B----4-:R-:W-:Y:S02]  /*4770*/  FMNMX.FTZ R0, R0, R8, !PT ;  /* 0x0000000800007209 */ /* 0x010fe40007810000 */
[----:B------:R-:W-:-:S03]  /*4780*/  F2FP.PACK_AB R8, R175, R237 ;  /* 0x000000edaf08723e */ /* 0x000fc600000000ff */
[----:B------:R-:W-:Y:S01]  /*4790*/  HMMA.16816.F32 R140, R4, R24, RZ ;  /* 0x00000018048c723c */ /* 0x000fe200000018ff */
[----:B------:R-:W1:Y:S01]  /*47a0*/  SHFL.BFLY PT, R15, R0, 0x1, 0x1f ;  /* 0x0c201f00000f7f89 */ /* 0x000e6200000e0000 */
[----:B--2---:R-:W-:-:S06]  /*47b0*/  F2FP.PACK_AB R11, R185, R174 ;  /* 0x000000aeb90b723e */ /* 0x004fcc00000000ff */
[C---:B------:R-:W-:Y:S08]  /*47c0*/  HMMA.16816.F32 R144, R4.reuse, R72, RZ ;  /* 0x000000480490723c */ /* 0x040ff000000018ff */
        /* <DEDUP_REMOVED lines=26> */
[----:B--2---:R-:W-:Y:S01]  /*4970*/  FMNMX.FTZ R3, R3, R4, !PT ;  /* 0x0000000403037209 */ /* 0x004fe20007810000 */
[----:B------:R-:W-:-:S03]  /*4980*/  FFMA.FTZ R4, R116, c[0x0][0x2d0], -R0 ;  /* 0x0000b40074047a23 */ /* 0x000fc60000010800 */
[C---:B------:R-:W-:Y:S01]  /*4990*/  FSETP.NEU.FTZ.AND P0, PT, R3.reuse, -INF , PT ;  /* 0xff8000000300780b */ /* 0x040fe20003f1d000 */
[----:B-1----:R-:W-:Y:S01]  /*49a0*/  FMUL.FTZ R2, R3, c[0x0][0x2d0] ;  /* 0x0000b40003027a20 */ /* 0x002fe20000410000 */
[----:B------:R1:W2:Y:S01]  /*49b0*/  MUFU.EX2 R234, R4 ;  /* 0x0000000400ea7308 */ /* 0x0002a20000000800 */
[----:B------:R-:W-:Y:S03]  /*49c0*/  HMMA.16816.F32 R200, R8, R60, R140 ;  /* 0x0000003c08c8723c */ /* 0x000fe6000000188c */
[----:B------:R-:W-:-:S05]  /*49d0*/  FSEL R2, R2, RZ, P0 ;  /* 0x000000ff02027208 */ /* 0x000fca0000000000 */
[----:B------:R-:W-:Y:S01]  /*49e0*/  HMMA.16816.F32 R140, R8, R36, R152 ;  /* 0x00000024088c723c */ /* 0x000fe20000001898 */
[----:B-1----:R-:W-:-:S07]  /*49f0*/  FFMA.FTZ R4, R49, c[0x0][0x2d0], -R2 ;  /* 0x0000b40031047a23 */ /* 0x002fce0000010802 */
[----:B------:R-:W-:Y:S01]  /*4a00*/  MOV R195, R129 ;  /* 0x0000008100c37202 */ /* 0x000fe20000000f00 */
[----:B------:R-:W-:Y:S01]  /*4a10*/  IMAD.MOV.U32 R151, RZ, RZ, R130 ;  /* 0x000000ffff977224 */ /* 0x000fe200078e0082 */
[----:B------:R-:W-:Y:S01]  /*4a20*/  MOV R149, R128 ;  /* 0x0000008000957202 */ /* 0x000fe20000000f00 */
[----:B------:R-:W-:Y:S01]  /*4a30*/  IMAD.MOV.U32 R150, RZ, RZ, R131 ;  /* 0x000000ffff967224 */ /* 0x000fe200078e0083 */
[C---:B------:R-:W-:Y:S01]  /*4a40*/  HMMA.16816.F32 R248, R8.reuse, R86, R112 ;  /* 0x0000005608f8723c */ /* 0x040fe20000001870 */
[----:B------:R1:W-:Y:S01]  /*4a50*/  MUFU.EX2 R148, R4 ;  /* 0x0000000400947308 */ /* 0x0003e20000000800 */
[----:B--2---:R-:W-:Y:S01]  /*4a60*/  F2FP.PACK_AB R6, R234, R181 ;  /* 0x000000b5ea06723e */ /* 0x004fe200000000ff */
[----:B------:R-:W-:Y:S01]  /*4a70*/  IMAD.MOV.U32 R154, RZ, RZ, R164 ;  /* 0x000000ffff9a7224 */ /* 0x000fe200078e00a4 */
[----:B------:R-:W-:Y:S01]  /*4a80*/  MOV R192, R202 ;  /* 0x000000ca00c07202 */ /* 0x000fe20000000f00 */
[----:B------:R-:W-:Y:S02]  /*4a90*/  IMAD.MOV.U32 R193, RZ, RZ, R201 ;  /* 0x000000ffffc17224 */ /* 0x000fe400078e00c9 */
[----:B------:R-:W-:Y:S01]  /*4aa0*/  IMAD.MOV.U32 R187, RZ, RZ, R203 ;  /* 0x000000ffffbb7224 */ /* 0x000fe200078e00cb */
[----:B------:R-:W-:Y:S01]  /*4ab0*/  HMMA.16816.F32 R128, R8, R52, R144 ;  /* 0x000000340880723c */ /* 0x000fe20000001890 */
[----:B------:R-:W-:-:S07]  /*4ac0*/  IMAD.MOV.U32 R186, RZ, RZ, R200 ;  /* 0x000000ffffba7224 */ /* 0x000fce00078e00c8 */
[----:B------:R-:W-:Y:S01]  /*4ad0*/  HMMA.16816.F32 R144, R8, R32, R124 ;  /* 0x000000200890723c */ /* 0x000fe2000000187c */
[----:B-1----:R-:W-:-:S04]  /*4ae0*/  FFMA.FTZ R4, R50, c[0x0][0x2d0], -R2 ;  /* 0x0000b40032047a23 */ /* 0x002fc80000010802 */
[----:B------:R1:W2:Y:S03]  /*4af0*/  MUFU.EX2 R235, R4 ;  /* 0x0000000400eb7308 */ /* 0x0002a60000000800 */
[C---:B---3--:R-:W-:Y:S08]  /*4b00*/  HMMA.16816.F32 R220, R8.reuse, R28, R132 ;  /* 0x0000001c08dc723c */ /* 0x048ff00000001884 */
[----:B------:R-:W-:Y:S01]  /*4b10*/  HMMA.16816.F32 R244, R8, R70, R108 ;  /* 0x0000004608f4723c */ /* 0x000fe2000000186c */
[----:B------:R-:W-:Y:S01]  /*4b20*/  MOV R183, R131 ;  /* 0x0000008300b77202 */ /* 0x000fe20000000f00 */
[----:B------:R-:W-:-:S02]  /*4b30*/  IMAD.MOV.U32 R131, RZ, RZ, R140 ;  /* 0x000000ffff837224 */ /* 0x000fc400078e008c */
[----:B------:R-:W-:Y:S02]  /*4b40*/  IMAD.MOV.U32 R5, RZ, RZ, R129 ;  /* 0x000000ffff057224 */ /* 0x000fe400078e0081 */
[----:B-1----:R-:W-:Y:S02]  /*4b50*/  FFMA.FTZ R4, R104, c[0x0][0x2d0], -R2 ;  /* 0x0000b40068047a23 */ /* 0x002fe40000010802 */
[C---:B------:R-:W-:Y:S01]  /*4b60*/  HMMA.16816.F32 R216, R8.reuse, R62, R96 ;  /* 0x0000003e08d8723c */ /* 0x040fe20000001860 */
[----:B------:R-:W-:Y:S01]  /*4b70*/  IMAD.MOV.U32 R129, RZ, RZ, R142 ;  /* 0x000000ffff817224 */ /* 0x000fe200078e008e */
[----:B------:R1:W-:Y:S01]  /*4b80*/  MUFU.EX2 R14, R4 ;  /* 0x00000004000e7308 */ /* 0x0003e20000000800 */
[----:B------:R-:W-:Y:S01]  /*4b90*/  IMAD.MOV.U32 R252, RZ, RZ, R130 ;  /* 0x000000fffffc7224 */ /* 0x000fe200078e0082 */
[----:B------:R-:W-:Y:S01]  /*4ba0*/  MOV R130, R141 ;  /* 0x0000008d00827202 */ /* 0x000fe20000000f00 */
[----:B------:R-:W-:Y:S01]  /*4bb0*/  IMAD.MOV.U32 R182, RZ, RZ, R128 ;  /* 0x000000ffffb67224 */ /* 0x000fe200078e0080 */
[----:B------:R-:W-:Y:S01]  /*4bc0*/  MOV R155, R5 ;  /* 0x00000005009b7202 */ /* 0x000fe20000000f00 */
[----:B------:R-:W-:Y:S01]  /*4bd0*/  IMAD.MOV.U32 R128, RZ, RZ, R143 ;  /* 0x000000ffff807224 */ /* 0x000fe200078e008f */
[----:B------:R-:W-:Y:S01]  /*4be0*/  HMMA.16816.F32 R212, R8, R58, R92 ;  /* 0x0000003a08d4723c */ /* 0x000fe2000000185c */
[----:B--2---:R-:W-:Y:S01]  /*4bf0*/  F2FP.PACK_AB R5, R235, R148 ;  /* 0x00000094eb05723e */ /* 0x004fe200000000ff */
[----:B------:R-:W-:Y:S01]  /*4c00*/  IMAD.MOV.U32 R135, RZ, RZ, R183 ;  /* 0x000000ffff877224 */ /* 0x000fe200078e00b7 */
[----:B------:R-:W-:Y:S01]  /*4c10*/  MOV R134, R252 ;  /* 0x000000fc00867202 */ /* 0x000fe20000000f00 */
[----:B------:R-:W-:-:S02]  /*4c20*/  IMAD.MOV.U32 R132, RZ, RZ, R182 ;  /* 0x000000ffff847224 */ /* 0x000fc400078e00b6 */
[----:B------:R-:W-:Y:S02]  /*4c30*/  IMAD.MOV.U32 R133, RZ, RZ, R155 ;  /* 0x000000ffff857224 */ /* 0x000fe400078e009b */
        /* <DEDUP_REMOVED lines=9> */
[C---:B------:R-:W-:Y:S01]  /*4cd0*/  HMMA.16816.F32 R80, R4.reuse, R20, RZ ;  /* 0x000000140450723c */ /* 0x040fe200000018ff */
[----:B------:R-:W-:Y:S02]  /*4ce0*/  MOV R118, R181 ;  /* 0x000000b500767202 */ /* 0x000fe40000000f00 */
[----:B------:R1:W-:Y:S05]  /*4cf0*/  MUFU.EX2 R116, R8 ;  /* 0x0000000800747308 */ /* 0x0003ea0000000800 */
        /* <DEDUP_REMOVED lines=17> */
[----:B------:R-:W-:Y:S01]  /*4e10*/  IMAD.MOV.U32 R117, RZ, RZ, R180 ;  /* 0x000000ffff757224 */ /* 0x000fe200078e00b4 */
[----:B------:R1:W-:Y:S06]  /*4e20*/  MUFU.EX2 R141, R8 ;  /* 0x00000008008d7308 */ /* 0x0003ec0000000800 */
[C---:B------:R-:W-:Y:S08]  /*4e30*/  HMMA.16816.F32 R64, R4.reuse, R90, RZ ;  /* 0x0000005a0440723c */ /* 0x040ff000000018ff */
[----:B------:R-:W-:Y:S01]  /*4e40*/  HMMA.16816.F32 R20, R4, R120, RZ ;  /* 0x000000780414723c */ /* 0x000fe200000018ff */
[----:B-1----:R-:W-:-:S02]  /*4e50*/  FFMA.FTZ R8, R119, c[0x0][0x2d0], -R2 ;  /* 0x0000b40077087a23 */ /* 0x002fc40000010802 */
[----:B------:R-:W-:Y:S02]  /*4e60*/  IMAD.MOV.U32 R119, RZ, RZ, R148 ;  /* 0x000000ffff777224 */ /* 0x000fe400078e0094 */
[----:B------:R1:W-:Y:S03]  /*4e70*/  MUFU.EX2 R143, R8 ;  /* 0x00000008008f7308 */ /* 0x0003e60000000800 */
[----:B------:R-:W-:Y:S01]  /*4e80*/  HMMA.16816.F32 R40, R4, R122, RZ ;  /* 0x0000007a0428723c */ /* 0x000fe200000018ff */
[----:B------:R-:W-:Y:S02]  /*4e90*/  IMAD.MOV.U32 R148, RZ, RZ, R186 ;  /* 0x000000ffff947224 */ /* 0x000fe400078e00ba */
[----:B-1----:R-:W-:-:S04]  /*4ea0*/  FFMA.FTZ R8, R137, c[0x0][0x2d0], -R2 ;  /* 0x0000b40089087a23 */ /* 0x002fc80000010802 */
[----:B------:R1:W2:Y:S02]  /*4eb0*/  MUFU.EX2 R153, R8 ;  /* 0x0000000800997308 */ /* 0x0002a40000000800 */
[----:B-1----:R-:W-:Y:S02]  /*4ec0*/  FFMA.FTZ R8, R48, c[0x0][0x2d0], -R2 ;  /* 0x0000b40030087a23 */ /* 0x002fe40000010802 */
[----:B------:R-:W-:Y:S04]  /*4ed0*/  HMMA.16816.F32 R48, R4, R102, RZ ;  /* 0x000000660430723c */ /* 0x000fe800000018ff */
[----:B------:R1:W3:Y:S03]  /*4ee0*/  MUFU.EX2 R164, R8 ;  /* 0x0000000800a47308 */ /* 0x0002e60000000800 */
[----:B--2---:R-:W-:-:S02]  /*4ef0*/  MOV R103, R153 ;  /* 0x0000009900677202 */ /* 0x004fc40000000f00 */
[----:B------:R-:W-:Y:S01]  /*4f00*/  MOV R102, R14 ;  /* 0x0000000e00667202 */ /* 0x000fe20000000f00 */
[----:B-1----:R-:W-:Y:S07]  /*4f10*/  HMMA.16816.F32 R8, R4, R100, RZ ;  /* 0x000000640408723c */ /* 0x002fee00000018ff */
[----:B------:R-:W-:Y:S01]  /*4f20*/  IMAD.MOV.U32 R100, RZ, RZ, R116 ;  /* 0x000000ffff647224 */ /* 0x000fe200078e0074 */
[----:B------:R-:W-:Y:S01]  /*4f30*/  F2FP.PACK_AB R6, R152, R142 ;  /* 0x0000008e9806723e */ /* 0x000fe200000000ff */
[----:B------:R-:W-:Y:S01]  /*4f40*/  IMAD.MOV.U32 R116, RZ, RZ, R154 ;  /* 0x000000ffff747224 */ /* 0x000fe200078e009a */
[----:B------:R-:W-:-:S02]  /*4f50*/  F2FP.PACK_AB R5, R143, R141 ;  /* 0x0000008d8f05723e */ /* 0x000fc400000000ff */
[----:B------:R-:W-:Y:S02]  /*4f60*/  F2FP.PACK_AB R4, R140, R100 ;  /* 0x000000648c04723e */ /* 0x000fe400000000ff */
[----:B---3--:R-:W-:Y:S02]  /*4f70*/  F2FP.PACK_AB R7, R164, R103 ;  /* 0x00000067a407723e */ /* 0x008fe400000000ff */
[----:B------:R-:W-:-:S05]  /*4f80*/  MOV R101, R194 ;  /* 0x000000c200657202 */ /* 0x000fca0000000f00 */
[C---:B------:R-:W-:Y:S07]  /*4f90*/  HMMA.16816.F32 R136, R4.reuse, R68, R80 ;  /* 0x000000440488723c */ /* 0x040fee0000001850 */
[----:B------:R-:W-:Y:S01]  /*4fa0*/  IMAD.MOV.U32 R80, RZ, RZ, R175 ;  /* 0x000000ffff507224 */ /* 0x000fe200078e00af */
[----:B------:R-:W-:Y:S01]  /*4fb0*/  MOV R81, R174 ;  /* 0x000000ae00517202 */ /* 0x000fe20000000f00 */
[----:B------:R-:W-:Y:S01]  /*4fc0*/  IMAD.MOV.U32 R82, RZ, RZ, R173 ;  /* 0x000000ffff527224 */ /* 0x000fe200078e00ad */
[----:B------:R-:W-:Y:S01]  /*4fd0*/  HMMA.16816.F32 R180, R4, R84, R108 ;  /* 0x0000005404b4723c */ /* 0x000fe2000000186c */
[----:B------:R-:W-:Y:S01]  /*4fe0*/  IMAD.MOV.U32 R83, RZ, RZ, R172 ;  /* 0x000000ffff537224 */ /* 0x000fe200078e00ac */
[----:B------:R-:W-:Y:S01]  /*4ff0*/  MOV R68, R142 ;  /* 0x0000008e00447202 */ /* 0x000fe20000000f00 */
[----:B------:R-:W-:-:S04]  /*5000*/  IMAD.MOV.U32 R69, RZ, RZ, R143 ;  /* 0x000000ffff457224 */ /* 0x000fc800078e008f */
[----:B------:R-:W-:Y:S01]  /*5010*/  MOV R85, R152 ;  /* 0x0000009800557202 */ /* 0x000fe20000000f00 */
[C---:B------:R-:W-:Y:S01]  /*5020*/  HMMA.16816.F32 R172, R4.reuse, R28, R8 ;  /* 0x0000001c04ac723c */ /* 0x040fe20000001808 */
[----:B------:R-:W-:Y:S01]  /*5030*/  IMAD.MOV.U32 R111, RZ, RZ, R150 ;  /* 0x000000ffff6f7224 */ /* 0x000fe200078e0096 */
[----:B------:R-:W-:Y:S01]  /*5040*/  MOV R150, R192 ;  /* 0x000000c000967202 */ /* 0x000fe20000000f00 */
[----:B------:R-:W-:Y:S01]  /*5050*/  IMAD.MOV.U32 R108, RZ, RZ, R149 ;  /* 0x000000ffff6c7224 */ /* 0x000fe200078e0095 */
[----:B------:R-:W-:Y:S01]  /*5060*/  MOV R110, R151 ;  /* 0x00000097006e7202 */ /* 0x000fe20000000f00 */
[----:B------:R-:W-:Y:S02]  /*5070*/  IMAD.MOV.U32 R109, RZ, RZ, R195 ;  /* 0x000000ffff6d7224 */ /* 0x000fe400078e00c3 */
[----:B------:R-:W-:Y:S01]  /*5080*/  FFMA.FTZ R8, R171, c[0x0][0x2d0], -R13 ;  /* 0x0000b400ab087a23 */ /* 0x000fe2000001080d */
[----:B------:R-:W-:Y:S01]  /*5090*/  HMMA.16816.F32 R152, R4, R60, R76 ;  /* 0x0000003c0498723c */ /* 0x000fe2000000184c */
[----:B------:R-:W-:Y:S01]  /*50a0*/  IMAD.MOV.U32 R149, RZ, RZ, R193 ;  /* 0x000000ffff957224 */ /* 0x000fe200078e00c1 */
[----:B------:R-:W-:Y:S01]  /*50b0*/  MOV R29, R68 ;  /* 0x00000044001d7202 */ /* 0x000fe20000000f00 */
[----:B------:R1:W-:Y:S01]  /*50c0*/  MUFU.EX2 R252, R8 ;  /* 0x0000000800fc7308 */ /* 0x0003e20000000800 */
[----:B------:R-:W-:-:S02]  /*50d0*/  IMAD.MOV.U32 R84, RZ, RZ, R185 ;  /* 0x000000ffff547224 */ /* 0x000fc400078e00b9 */
[----:B------:R-:W-:Y:S01]  /*50e0*/  IMAD.MOV.U32 R28, RZ, RZ, R69 ;  /* 0x000000ffff1c7224 */ /* 0x000fe200078e0045 */
[----:B------:R-:W-:Y:S01]  /*50f0*/  MOV R77, R15 ;  /* 0x0000000f004d7202 */ /* 0x000fe20000000f00 */
[C---:B------:R-:W-:Y:S01]  /*5100*/  HMMA.16816.F32 R88, R4.reuse, R52, R24 ;  /* 0x000000340458723c */ /* 0x040fe20000001818 */
[----:B------:R-:W-:Y:S01]  /*5110*/  IMAD.MOV.U32 R79, RZ, RZ, R141 ;  /* 0x000000ffff4f7224 */ /* 0x000fe200078e008d */
[----:B------:R-:W-:Y:S01]  /*5120*/  MOV R69, R133 ;  /* 0x0000008500457202 */ /* 0x000fe20000000f00 */
[----:B------:R-:W-:Y:S02]  /*5130*/  IMAD.MOV.U32 R78, RZ, RZ, R140 ;  /* 0x000000ffff4e7224 */ /* 0x000fe400078e008c */
[----:B------:R-:W-:Y:S01]  /*5140*/  LDSM.16.MT88.4 R140, [R226+0x3080] ;  /* 0x00308000e28c783b */ /* 0x000fe20000004200 */
[----:B------:R-:W-:Y:S02]  /*5150*/  IMAD.MOV.U32 R76, RZ, RZ, R184 ;  /* 0x000000ffff4c7224 */ /* 0x000fe400078e00b8 */
[----:B------:R-:W-:Y:S01]  /*5160*/  HMMA.16816.F32 R40, R4, R34, R40 ;  /* 0x000000220428723c */ /* 0x000fe20000001828 */
[----:B------:R-:W-:-:S02]  /*5170*/  IMAD.MOV.U32 R52, RZ, RZ, R79 ;  /* 0x000000ffff347224 */ /* 0x000fc400078e004f */
[----:B-1----:R-:W-:Y:S02]  /*5180*/  FFMA.FTZ R8, R170, c[0x0][0x2d0], -R13 ;  /* 0x0000b400aa087a23 */ /* 0x002fe4000001080d */
[----:B------:R-:W-:Y:S02]  /*5190*/  IMAD.MOV.U32 R53, RZ, RZ, R78 ;  /* 0x000000ffff357224 */ /* 0x000fe400078e004e */
[----:B------:R1:W2:Y:S01]  /*51a0*/  MUFU.EX2 R60, R8 ;  /* 0x00000008003c7308 */ /* 0x0002a20000000800 */
[----:B------:R-:W-:Y:S01]  /*51b0*/  HMMA.16816.F32 R24, R4, R62, R96 ;  /* 0x0000003e0418723c */ /* 0x000fe20000001860 */
[----:B------:R-:W-:Y:S02]  /*51c0*/  IMAD.MOV.U32 R151, RZ, RZ, R187 ;  /* 0x000000ffff977224 */ /* 0x000fe400078e00bb */
[----:B------:R-:W-:Y:S01]  /*51d0*/  LDSM.16.MT88.4 R184, [R225+0x3080] ;  /* 0x00308000e1b8783b */ /* 0x000fe20000004200 */
[----:B------:R-:W-:-:S03]  /*51e0*/  IMAD.MOV.U32 R68, RZ, RZ, R132 ;  /* 0x000000ffff447224 */ /* 0x000fc600078e0084 */
[----:B------:R-:W-:Y:S01]  /*51f0*/  IMAD.MOV.U32 R98, RZ, RZ, R108 ;  /* 0x000000ffff627224 */ /* 0x000fe200078e006c */
[----:B------:R-:W-:Y:S01]  /*5200*/  HMMA.16816.F32 R192, R4, R32, R20 ;  /* 0x0000002004c0723c */ /* 0x000fe20000001814 */
[----:B------:R-:W-:Y:S02]  /*5210*/  IMAD.MOV.U32 R99, RZ, RZ, R109 ;  /* 0x000000ffff637224 */ /* 0x000fe400078e006d */
[----:B-1----:R-:W-:-:S05]  /*5220*/  FFMA.FTZ R8, R166, c[0x0][0x2d0], -R13 ;  /* 0x0000b400a6087a23 */ /* 0x002fca000001080d */
[C---:B------:R-:W-:Y:S01]  /*5230*/  HMMA.16816.F32 R120, R4.reuse, R36, R16 ;  /* 0x000000240478723c */ /* 0x040fe20000001810 */
[----:B--2---:R-:W-:Y:S01]  /*5240*/  IMAD.MOV.U32 R35, RZ, RZ, R60 ;  /* 0x000000ffff237224 */ /* 0x004fe200078e003c */
[----:B------:R1:W-:Y:S01]  /*5250*/  MUFU.EX2 R171, R8 ;  /* 0x0000000800ab7308 */ /* 0x0003e20000000800 */
[----:B------:R-:W2:Y:S05]  /*5260*/  LDSM.16.MT88.4 R60, [R227+0x3080] ;  /* 0x00308000e33c783b */ /* 0x000eaa0000004200 */
[C---:B------:R-:W-:Y:S07]  /*5270*/  HMMA.16816.F32 R104, R4.reuse, R70, R104 ;  /* 0x000000460468723c */ /* 0x040fee0000001868 */
[----:B------:R-:W-:Y:S01]  /*5280*/  MOV R70, R110 ;  /* 0x0000006e00467202 */ /* 0x000fe20000000f00 */
[----:B------:R-:W-:Y:S01]  /*5290*/  HMMA.16816.F32 R16, R4, R86, R112 ;  /* 0x000000560410723c */ /* 0x000fe20000001870 */
[----:B------:R-:W-:-:S02]  /*52a0*/  IMAD.MOV.U32 R71, RZ, RZ, R111 ;  /* 0x000000ffff477224 */ /* 0x000fc400078e006f */
[----:B-1----:R-:W-:Y:S01]  /*52b0*/  FFMA.FTZ R8, R158, c[0x0][0x2d0], -R13 ;  /* 0x0000b4009e087a23 */ /* 0x002fe2000001080d */
[----:B------:R-:W-:Y:S03]  /*52c0*/  LDSM.16.MT88.4 R108, [R228+0x4880] ;  /* 0x00488000e46c783b */ /* 0x000fe60000004200 */
[----:B------:R1:W3:Y:S01]  /*52d0*/  MUFU.EX2 R170, R8 ;  /* 0x0000000800aa7308 */ /* 0x0002e20000000800 */
        /* <DEDUP_REMOVED lines=9> */
[----:B------:R-:W-:-:S02]  /*5370*/  F2FP.PACK_AB R128, R35, R252 ;  /* 0x000000fc2380723e */ /* 0x000fc400000000ff */
[----:B------:R-:W-:Y:S01]  /*5380*/  MOV R97, R114 ;  /* 0x0000007200617202 */ /* 0x000fe20000000f00 */
[----:B------:R-:W-:Y:S01]  /*5390*/  IMAD.MOV.U32 R57, RZ, RZ, R76 ;  /* 0x000000ffff397224 */ /* 0x000fe200078e004c */
[C---:B------:R-:W-:Y:S01]  /*53a0*/  HMMA.16816.F32 R20, R4.reuse, R54, R72 ;  /* 0x000000360414723c */ /* 0x040fe20000001848 */
[----:B------:R-:W-:Y:S01]  /*53b0*/  MOV R56, R77 ;  /* 0x0000004d00387202 */ /* 0x000fe20000000f00 */
[----:B-1----:R-:W-:Y:S01]  /*53c0*/  FFMA.FTZ R8, R156, c[0x0][0x2d0], -R12 ;  /* 0x0000b4009c087a23 */ /* 0x002fe2000001080c */
[----:B---3--:R-:W-:Y:S01]  /*53d0*/  F2FP.PACK_AB R130, R170, R171 ;  /* 0x000000abaa82723e */ /* 0x008fe200000000ff */
[----:B------:R-:W-:Y:S01]  /*53e0*/  IMAD.MOV.U32 R114, RZ, RZ, R53 ;  /* 0x000000ffff727224 */ /* 0x000fe200078e0035 */
[----:B------:R-:W-:Y:S01]  /*53f0*/  LDSM.16.MT88.4 R76, [R225+0x4880] ;  /* 0x00488000e14c783b */ /* 0x000fe20000004200 */
[----:B------:R1:W-:Y:S01]  /*5400*/  MUFU.EX2 R166, R8 ;  /* 0x0000000800a67308 */ /* 0x0003e20000000800 */
        /* <DEDUP_REMOVED lines=8> */
[----:B------:R-:W-:Y:S01]  /*5490*/  MOV R112, R29 ;  /* 0x0000001d00707202 */ /* 0x000fe20000000f00 */
[----:B------:R-:W-:Y:S01]  /*54a0*/  IMAD.MOV.U32 R87, RZ, RZ, R113 ;  /* 0x000000ffff577224 */ /* 0x000fe200078e0071 */
[----:B------:R-:W-:Y:S01]  /*54b0*/  HMMA.16816.F32 R48, R4, R30, R48 ;  /* 0x0000001e0430723c */ /* 0x000fe20000001830 */
[----:B------:R-:W-:Y:S01]  /*54c0*/  IMAD.MOV.U32 R98, RZ, RZ, R115 ;  /* 0x000000ffff627224 */ /* 0x000fe200078e0073 */
[----:B------:R-:W-:Y:S01]  /*54d0*/  MOV R115, R56 ;  /* 0x0000003800737202 */ /* 0x000fe20000000f00 */
[----:B------:R-:W-:Y:S01]  /*54e0*/  IMAD.MOV.U32 R99, RZ, RZ, R28 ;  /* 0x000000ffff637224 */ /* 0x000fe200078e001c */
[----:B------:R-:W-:Y:S01]  /*54f0*/  MOV R56, R81 ;  /* 0x0000005100387202 */ /* 0x000fe20000000f00 */
[----:B-1----:R-:W-:Y:S02]  /*5500*/  FFMA.FTZ R8, R157, c[0x0][0x2d0], -R12 ;  /* 0x0000b4009d087a23 */ /* 0x002fe4000001080c */
[----:B------:R-:W-:-:S02]  /*5510*/  IMAD.MOV.U32 R113, RZ, RZ, R52 ;  /* 0x000000ffff717224 */ /* 0x000fc400078e0034 */
[----:B------:R1:W3:Y:S01]  /*5520*/  MUFU.EX2 R33, R8 ;  /* 0x0000000800217308 */ /* 0x0002e20000000800 */
[----:B------:R-:W-:Y:S02]  /*5530*/  IMAD.MOV.U32 R28, RZ, RZ, R57 ;  /* 0x000000ffff1c7224 */ /* 0x000fe400078e0039 */
[----:B------:R-:W-:Y:S01]  /*5540*/  IMAD.MOV.U32 R29, RZ, RZ, R80 ;  /* 0x000000ffff1d7224 */ /* 0x000fe200078e0050 */
[----:B------:R-:W-:Y:S01]  /*5550*/  MOV R80, R83 ;  /* 0x0000005300507202 */ /* 0x000fe20000000f00 */
[----:B------:R-:W-:Y:S01]  /*5560*/  IMAD.MOV.U32 R57, RZ, RZ, R82 ;  /* 0x000000ffff397224 */ /* 0x000fe200078e0052 */
[----:B------:R-:W-:Y:S01]  /*5570*/  MOV R82, R100 ;  /* 0x0000006400527202 */ /* 0x000fe20000000f00 */
[----:B------:R-:W-:Y:S02]  /*5580*/  IMAD.MOV.U32 R81, RZ, RZ, R102 ;  /* 0x000000ffff517224 */ /* 0x000fe400078e0066 */
[----:B-1----:R-:W-:Y:S01]  /*5590*/  FFMA.FTZ R8, R165, c[0x0][0x2d0], -R12 ;  /* 0x0000b400a5087a23 */ /* 0x002fe2000001080c */
[----:B---3--:R-:W-:Y:S01]  /*55a0*/  F2FP.PACK_AB R129, R33, R166 ;  /* 0x000000a62181723e */ /* 0x008fe200000000ff */
[----:B------:R-:W-:-:S02]  /*55b0*/  IMAD.MOV.U32 R96, RZ, RZ, R112 ;  /* 0x000000ffff607224 */ /* 0x000fc400078e0070 */
[----:B------:R1:W-:Y:S01]  /*55c0*/  MUFU.EX2 R165, R8 ;  /* 0x0000000800a57308 */ /* 0x0003e20000000800 */
[----:B------:R-:W-:Y:S01]  /*55d0*/  IMAD.MOV.U32 R83, RZ, RZ, R238 ;  /* 0x000000ffff537224 */ /* 0x000fe200078e00ee */
[----:B------:R-:W-:Y:S01]  /*55e0*/  MOV R102, R237 ;  /* 0x000000ed00667202 */ /* 0x000fe20000000f00 */
[----:B------:R-:W-:Y:S02]  /*55f0*/  IMAD.MOV.U32 R112, RZ, RZ, R28 ;  /* 0x000000ffff707224 */ /* 0x000fe400078e001c */
[----:B-1----:R-:W-:Y:S01]  /*5600*/  FFMA.FTZ R8, R159, c[0x0][0x2d0], -R12 ;  /* 0x0000b4009f087a23 */ /* 0x002fe2000001080c */
[----:B------:R1:W5:Y:S01]  /*5610*/  LDL.LU R238, [R1+0x78] ;  /* 0x0000780001ee7983 */ /* 0x0003620000300800 */
[----:B------:R-:W-:Y:S02]  /*5620*/  HMMA.16816.F32 R12, R4, R58, R92 ;  /* 0x0000003a040c723c */ /* 0x000fe4000000185c */
[----:B------:R-:W3:Y:S01]  /*5630*/  MUFU.EX2 R32, R8 ;  /* 0x0000000800207308 */ /* 0x000ee20000000800 */
[----:B------:R-:W-:Y:S01]  /*5640*/  MOV R28, R81 ;  /* 0x00000051001c7202 */ /* 0x000fe20000000f00 */
[----:B------:R-:W4:Y:S03]  /*5650*/  LDSM.16.MT88.4 R156, [R228+0x3080] ;  /* 0x00308000e49c783b */ /* 0x000f260000004200 */
[----:B------:R-:W-:Y:S01]  /*5660*/  FFMA.FTZ R4, R188, c[0x0][0x2d0], -R0 ;  /* 0x0000b400bc047a23 */ /* 0x000fe20000010800 */
[----:B------:R-:W-:Y:S01]  /*5670*/  MOV R59, R99 ;  /* 0x00000063003b7202 */ /* 0x000fe20000000f00 */
[----:B------:R-:W-:Y:S01]  /*5680*/  IMAD.MOV.U32 R58, RZ, RZ, R98 ;  /* 0x000000ffff3a7224 */ /* 0x000fe200078e0062 */
[----:B------:R-:W1:Y:S01]  /*5690*/  LDSM.16.MT88.4 R92, [R226+0x4880] ;  /* 0x00488000e25c783b */ /* 0x000e620000004200 */
[----:B------:R-:W-:-:S03]  /*56a0*/  IMAD.MOV.U32 R100, RZ, RZ, R236 ;  /* 0x000000ffff647224 */ /* 0x000fc600078e00ec */
[----:B------:R1:W5:Y:S01]  /*56b0*/  LDL.LU R237, [R1+0x74] ;  /* 0x0000740001ed7983 */ /* 0x0003620000300800 */
[----:B---3--:R-:W-:Y:S01]  /*56c0*/  F2FP.PACK_AB R131, R32, R165 ;  /* 0x000000a52083723e */ /* 0x008fe200000000ff */
[----:B------:R-:W-:Y:S01]  /*56d0*/  IMAD.MOV.U32 R98, RZ, RZ, R114 ;  /* 0x000000ffff627224 */ /* 0x000fe200078e0072 */
[----:B------:R-:W-:Y:S01]  /*56e0*/  MOV R99, R115 ;  /* 0x0000007300637202 */ /* 0x000fe20000000f00 */
[----:B------:R-:W-:Y:S01]  /*56f0*/  IMAD.MOV.U32 R114, RZ, RZ, R56 ;  /* 0x000000ffff727224 */ /* 0x000fe200078e0038 */
[----:B------:R-:W-:Y:S01]  /*5700*/  MOV R115, R57 ;  /* 0x0000003900737202 */ /* 0x000fe20000000f00 */
[----:B------:R3:W-:Y:S01]  /*5710*/  MUFU.EX2 R31, R4 ;  /* 0x00000004001f7308 */ /* 0x0007e20000000800 */
[----:B------:R-:W1:Y:S01]  /*5720*/  LDSM.16.MT88.4 R8, [R227+0x4880] ;  /* 0x00488000e308783b */ /* 0x000e620000004200 */
[C---:B--2---:R-:W-:Y:S01]  /*5730*/  HMMA.16816.F32 R52, R128.reuse, R60, R72 ;  /* 0x0000003c8034723c */ /* 0x044fe20000001848 */
[----:B------:R-:W-:Y:S02]  /*5740*/  IMAD.MOV.U32 R57, RZ, RZ, R80 ;  /* 0x000000ffff397224 */ /* 0x000fe400078e0050 */
[----:B------:R-:W-:Y:S01]  /*5750*/  IMAD.MOV.U32 R80, RZ, RZ, R102 ;  /* 0x000000ffff507224 */ /* 0x000fe200078e0066 */
[----:B------:R-:W-:Y:S01]  /*5760*/  MOV R81, R100 ;  /* 0x0000006400517202 */ /* 0x000fe20000000f00 */
[----:B------:R2:W5:Y:S02]  /*5770*/  LDL.LU R236, [R1+0x70] ;  /* 0x0000700001ec7983 */ /* 0x0005640000300800 */
[----:B------:R-:W-:Y:S01]  /*5780*/  MOV R75, R97 ;  /* 0x00000061004b7202 */ /* 0x000fe20000000f00 */
[----:B------:R-:W-:Y:S01]  /*5790*/  HMMA.16816.F32 R132, R128, R140, R196 ;  /* 0x0000008c8084723c */ /* 0x000fe200000018c4 */
[----:B------:R-:W-:-:S02]  /*57a0*/  MOV R97, R113 ;  /* 0x0000007100617202 */ /* 0x000fc40000000f00 */
[----:B------:R-:W-:Y:S01]  /*57b0*/  MOV R113, R29 ;  /* 0x0000001d00717202 */ /* 0x000fe20000000f00 */
[----:B------:R-:W-:Y:S01]  /*57c0*/  IMAD.MOV.U32 R29, RZ, RZ, R82 ;  /* 0x000000ffff1d7224 */ /* 0x000fe200078e0052 */
[----:B------:R-:W-:Y:S01]  /*57d0*/  MOV R72, R58 ;  /* 0x0000003a00487202 */ /* 0x000fe20000000f00 */
[----:B---3--:R-:W-:Y:S01]  /*57e0*/  FFMA.FTZ R4, R189, c[0x0][0x2d0], -R0 ;  /* 0x0000b400bd047a23 */ /* 0x008fe20000010800 */
        /* <DEDUP_REMOVED lines=10> */
[----:B------:R3:W1:Y:S01]  /*5890*/  MUFU.EX2 R30, R4 ;  /* 0x00000004001e7308 */ /* 0x0006620000000800 */
        /* <DEDUP_REMOVED lines=8> */
[----:B----4-:R-:W-:Y:S01]  /*5920*/  HMMA.16816.F32 R148, R128, R156, R148 ;  /* 0x0000009c8094723c */ /* 0x010fe20000001894 */
[--C-:B---3--:R-:W-:Y:S02]  /*5930*/  FFMA.FTZ R4, R190, c[0x0][0x2d0], -R0.reuse ;  /* 0x0000b400be047a23 */ /* 0x108fe40000010800 */
[----:B------:R-:W-:-:S04]  /*5940*/  FFMA.FTZ R0, R191, c[0x0][0x2d0], -R0 ;  /* 0x0000b400bf007a23 */ /* 0x000fc80000010800 */
[----:B------:R3:W-:Y:S01]  /*5950*/  MUFU.EX2 R28, R0 ;  /* 0x00000000001c7308 */ /* 0x0007e20000000800 */
        /* <DEDUP_REMOVED lines=9> */
[----:B---3--:R-:W-:Y:S01]  /*59f0*/  FFMA.FTZ R0, R160, c[0x0][0x2d0], -R2 ;  /* 0x0000b400a0007a23 */ /* 0x008fe20000010802 */
[----:B------:R-:W-:Y:S01]  /*5a00*/  MOV R198, R72 ;  /* 0x0000004800c67202 */ /* 0x000fe20000000f00 */
[----:B------:R-:W-:Y:S01]  /*5a10*/  IMAD.MOV.U32 R199, RZ, RZ, R67 ;  /* 0x000000ffffc77224 */ /* 0x000fe200078e0043 */
[----:B------:R-:W-:Y:S01]  /*5a20*/  MOV R65, R74 ;  /* 0x0000004a00417202 */ /* 0x000fe20000000f00 */
[----:B------:R3:W-:Y:S01]  /*5a30*/  MUFU.EX2 R5, R0 ;  /* 0x0000000000057308 */ /* 0x0007e20000000800 */
[----:B------:R-:W-:Y:S01]  /*5a40*/  MOV R56, R81 ;  /* 0x0000005100387202 */ /* 0x000fe20000000f00 */
[----:B------:R-:W-:Y:S01]  /*5a50*/  IMAD.MOV.U32 R81, RZ, RZ, R102 ;  /* 0x000000ffff517224 */ /* 0x000fe200078e0066 */
[----:B------:R-:W-:Y:S01]  /*5a60*/  MOV R80, R83 ;  /* 0x0000005300507202 */ /* 0x000fe20000000f00 */
[----:B------:R-:W-:Y:S01]  /*5a70*/  IMAD.MOV.U32 R83, RZ, RZ, R101 ;  /* 0x000000ffff537224 */ /* 0x000fe200078e0065 */
[----:B------:R-:W-:Y:S01]  /*5a80*/  MOV R82, R100 ;  /* 0x0000006400527202 */ /* 0x000fe20000000f00 */
[----:B------:R-:W-:Y:S01]  /*5a90*/  IMAD.MOV.U32 R197, RZ, RZ, R73 ;  /* 0x000000ffffc57224 */ /* 0x000fe200078e0049 */
[C---:B------:R-:W-:Y:S01]  /*5aa0*/  HMMA.16816.F32 R188, R128.reuse, R186, R248 ;  /* 0x000000ba80bc723c */ /* 0x040fe200000018f8 */
[----:B------:R-:W4:Y:S01]  /*5ab0*/  MUFU.EX2 R29, R4 ;  /* 0x00000004001d7308 */ /* 0x000f220000000800 */
[----:B------:R-:W-:Y:S01]  /*5ac0*/  MOV R102, R119 ;  /* 0x0000007700667202 */ /* 0x000fe20000000f00 */
[----:B------:R-:W-:Y:S01]  /*5ad0*/  IMAD.MOV.U32 R100, RZ, RZ, R117 ;  /* 0x000000ffff647224 */ /* 0x000fe200078e0075 */
[----:B------:R2:W5:Y:S01]  /*5ae0*/  LDL.LU R235, [R1+0x6c] ;  /* 0x00006c0001eb7983 */ /* 0x0005620000300800 */
[----:B---3--:R-:W-:Y:S01]  /*5af0*/  FFMA.FTZ R0, R161, c[0x0][0x2d0], -R2 ;  /* 0x0000b400a1007a23 */ /* 0x008fe20000010802 */
[----:B------:R-:W-:Y:S01]  /*5b00*/  MOV R101, R231 ;  /* 0x000000e700657202 */ /* 0x000fe20000000f00 */
[----:B------:R-:W-:Y:S01]  /*5b10*/  IMAD.MOV.U32 R72, RZ, RZ, R59 ;  /* 0x000000ffff487224 */ /* 0x000fe200078e003b */
[----:B------:R-:W-:Y:S01]  /*5b20*/  MOV R67, R58 ;  /* 0x0000003a00437202 */ /* 0x000fe20000000f00 */
        /* <DEDUP_REMOVED lines=14> */
[C---:B------:R-:W-:Y:S08]  /*5c10*/  HMMA.16816.F32 R68, R128.reuse, R76, R68 ;  /* 0x0000004c8044723c */ /* 0x040ff00000001844 */
[C---:B-1----:R-:W-:Y:S01]  /*5c20*/  HMMA.16816.F32 R84, R128.reuse, R92, R84 ;  /* 0x0000005c8054723c */ /* 0x042fe20000001854 */
[--C-:B---3--:R-:W-:Y:S01]  /*5c30*/  FFMA.FTZ R0, R162, c[0x0][0x2d0], -R2.reuse ;  /* 0x0000b400a2007a23 */ /* 0x108fe20000010802 */
[----:B------:R2:W5:Y:S01]  /*5c40*/  LDL.LU R234, [R1+0x68] ;  /* 0x0000680001ea7983 */ /* 0x0005620000300800 */
[----:B------:R-:W-:Y:S01]  /*5c50*/  FFMA.FTZ R2, R163, c[0x0][0x2d0], -R2 ;  /* 0x0000b400a3027a23 */ /* 0x000fe20000010802 */
[----:B------:R-:W-:Y:S01]  /*5c60*/  MOV R83, R101 ;  /* 0x0000006500537202 */ /* 0x000fe20000000f00 */
[----:B------:R-:W-:Y:S01]  /*5c70*/  IMAD.MOV.U32 R80, RZ, RZ, R102 ;  /* 0x000000ffff507224 */ /* 0x000fe200078e0066 */
[----:B------:R2:W5:Y:S01]  /*5c80*/  LDL.LU R233, [R1+0x64] ;  /* 0x0000640001e97983 */ /* 0x0005620000300800 */
[----:B------:R-:W-:Y:S01]  /*5c90*/  IMAD.MOV.U32 R82, RZ, RZ, R100 ;  /* 0x000000ffff527224 */ /* 0x000fe200078e0064 */
[----:B------:R-:W-:Y:S01]  /*5ca0*/  MUFU.EX2 R0, R0 ;  /* 0x0000000000007308 */ /* 0x000fe20000000800 */
[C---:B------:R-:W-:Y:S01]  /*5cb0*/  HMMA.16816.F32 R100, R128.reuse, R108, R220 ;  /* 0x0000006c8064723c */ /* 0x040fe200000018dc */
[----:B------:R-:W-:Y:S01]  /*5cc0*/  IMAD.MOV.U32 R196, RZ, RZ, R224 ;  /* 0x000000ffffc47224 */ /* 0x000fe200078e00e0 */
[----:B------:R2:W5:Y:S04]  /*5cd0*/  LDL.LU R232, [R1+0x60] ;  /* 0x0000600001e87983 */ /* 0x0005680000300800 */
[----:B------:R2:W5:Y:S01]  /*5ce0*/  LDL.LU R231, [R1+0x5c] ;  /* 0x00005c0001e77983 */ /* 0x0005620000300800 */
[----:B------:R-:W-:Y:S01]  /*5cf0*/  MOV R223, R65 ;  /* 0x0000004100df7202 */ /* 0x000fe20000000f00 */
[----:B------:R-:W-:Y:S01]  /*5d00*/  IMAD.MOV.U32 R222, RZ, RZ, R66 ;  /* 0x000000ffffde7224 */ /* 0x000fe200078e0042 */
        /* <DEDUP_REMOVED lines=26> */
[C---:B------:R-:W-:Y:S01]  /*5eb0*/  HMMA.16816.F32 R160, R128.reuse, R158, R216 ;  /* 0x0000009e80a0723c */ /* 0x040fe200000018d8 */
[----:B------:R-:W-:Y:S01]  /*5ec0*/  IMAD.MOV.U32 R7, RZ, RZ, R98 ;  /* 0x000000ffff077224 */ /* 0x000fe200078e0062 */
[----:B------:R-:W-:Y:S01]  /*5ed0*/  MOV R6, R99 ;  /* 0x0000006300067202 */ /* 0x000fe20000000f00 */
[----:B------:R-:W-:Y:S01]  /*5ee0*/  IMAD.MOV.U32 R34, RZ, RZ, R112 ;  /* 0x000000ffff227224 */ /* 0x000fe200078e0070 */
[----:B------:R2:W5:Y:S04]  /*5ef0*/  LDL.LU R230, [R1+0x58] ;  /* 0x0000580001e67983 */ /* 0x0005680000300800 */
[C---:B------:R-:W-:Y:S01]  /*5f00*/  HMMA.16816.F32 R64, R128.reuse, R62, R212 ;  /* 0x0000003e8040723c */ /* 0x040fe200000018d4 */
[----:B------:R-:W-:Y:S01]  /*5f10*/  IMAD.MOV.U32 R218, RZ, RZ, R96 ;  /* 0x000000ffffda7224 */ /* 0x000fe200078e0060 */
[----:B------:R-:W-:Y:S01]  /*5f20*/  MOV R217, R97 ;  /* 0x0000006100d97202 */ /* 0x000fe20000000f00 */
[----:B------:R-:W-:Y:S01]  /*5f30*/  IMAD.MOV.U32 R248, RZ, RZ, R72 ;  /* 0x000000fffff87224 */ /* 0x000fe200078e0048 */
[----:B------:R-:W-:Y:S01]  /*5f40*/  MOV R216, R113 ;  /* 0x0000007100d87202 */ /* 0x000fe20000000f00 */
[----:B------:R2:W5:Y:S02]  /*5f50*/  LDL.LU R229, [R1+0x54] ;  /* 0x0000540001e57983 */ /* 0x0005640000300800 */
[----:B------:R-:W-:Y:S01]  /*5f60*/  IMAD.MOV.U32 R212, RZ, RZ, R80 ;  /* 0x000000ffffd47224 */ /* 0x000fe200078e0050 */
[----:B------:R-:W-:Y:S01]  /*5f70*/  MOV R213, R81 ;  /* 0x0000005100d57202 */ /* 0x000fe20000000f00 */
[----:B------:R-:W-:Y:S01]  /*5f80*/  IMAD.MOV.U32 R214, RZ, RZ, R82 ;  /* 0x000000ffffd67224 */ /* 0x000fe200078e0052 */
[----:B------:R-:W-:Y:S01]  /*5f90*/  MOV R215, R83 ;  /* 0x0000005300d77202 */ /* 0x000fe20000000f00 */
[C---:B------:R-:W-:Y:S01]  /*5fa0*/  HMMA.16816.F32 R116, R128.reuse, R8, R144 ;  /* 0x000000088074723c */ /* 0x040fe20000001890 */
[----:B------:R-:W-:Y:S01]  /*5fb0*/  MOV R219, R59 ;  /* 0x0000003b00db7202 */ /* 0x000fe20000000f00 */
[----:B------:R2:W5:Y:S06]  /*5fc0*/  LDL.LU R224, [R1+0x50] ;  /* 0x0000500001e07983 */ /* 0x00056c0000300800 */
[C---:B------:R-:W-:Y:S07]  /*5fd0*/  HMMA.16816.F32 R80, R128.reuse, R78, R208 ;  /* 0x0000004e8050723c */ /* 0x040fee00000018d0 */
[----:B------:R-:W-:Y:S01]  /*5fe0*/  IMAD.MOV.U32 R208, RZ, RZ, R114 ;  /* 0x000000ffffd07224 */ /* 0x000fe200078e0072 */
[----:B------:R-:W-:Y:S01]  /*5ff0*/  MOV R209, R115 ;  /* 0x0000007300d17202 */ /* 0x000fe20000000f00 */
[----:B------:R-:W-:Y:S01]  /*6000*/  HMMA.16816.F32 R144, R128, R142, R244 ;  /* 0x0000008e8090723c */ /* 0x000fe200000018f4 */
[----:B------:R-:W-:-:S07]  /*6010*/  MOV R211, R57 ;  /* 0x0000003900d37202 */ /* 0x000fce0000000f00 */
[----:B------:R-:W-:Y:S01]  /*6020*/  HMMA.16816.F32 R96, R128, R94, R204 ;  /* 0x0000005e8060723c */ /* 0x000fe200000018cc */
[----:B------:R-:W-:-:S07]  /*6030*/  IMAD.MOV.U32 R210, RZ, RZ, R56 ;  /* 0x000000ffffd27224 */ /* 0x000fce00078e0038 */
[----:B------:R-:W-:Y:S01]  /*6040*/  HMMA.16816.F32 R112, R128, R110, R200 ;  /* 0x0000006e8070723c */ /* 0x000fe200000018c8 */
[----:B------:R-:W-:-:S07]  /*6050*/  FADD.FTZ R6, R6, R208 ;  /* 0x000000d006067221 */ /* 0x000fce0000010000 */
[----:B------:R-:W-:Y:S01]  /*6060*/  HMMA.16816.F32 R128, R128, R10, R124 ;  /* 0x0000000a8080723c */ /* 0x000fe2000000187c */
[----:B------:R-:W-:-:S06]  /*6070*/  IMAD.MOV.U32 R244, RZ, RZ, R58 ;  /* 0x000000fffff47224 */ /* 0x000fcc00078e003a */
[----:B------:R-:W-:Y:S02]  /*6080*/  F2FP.PACK_AB R124, R30, R31 ;  /* 0x0000001f1e7c723e */ /* 0x000fe400000000ff */
[----:B----4-:R-:W-:Y:S02]  /*6090*/  F2FP.PACK_AB R126, R28, R29 ;  /* 0x0000001d1c7e723e */ /* 0x010fe400000000ff */
[----:B------:R-:W-:Y:S02]  /*60a0*/  F2FP.PACK_AB R125, R4, R5 ;  /* 0x00000005047d723e */ /* 0x000fe400000000ff */
[----:B-1----:R-:W-:Y:S01]  /*60b0*/  F2FP.PACK_AB R127, R2, R0 ;  /* 0x00000000027f723e */ /* 0x002fe200000000ff */
[----:B------:R-:W-:Y:S02]  /*60c0*/  FADD.FTZ R7, R7, R209 ;  /* 0x000000d107077221 */ /* 0x000fe40000010000 */
[----:B------:R-:W-:-:S04]  /*60d0*/  FADD.FTZ R6, R212, R6 ;  /* 0x00000006d4067221 */ /* 0x000fc80000010000 */
[----:B------:R-:W-:Y:S01]  /*60e0*/  HMMA.16816.F32 R56, R124, R60, R44 ;  /* 0x0000003c7c38723c */ /* 0x000fe2000000182c */
[----:B------:R-:W-:Y:S01]  /*60f0*/  FADD.FTZ R7, R213, R7 ;  /* 0x00000007d5077221 */ /* 0x000fe20000010000 */
[----:B------:R-:W-:Y:S01]  /*6100*/  MOV R245, R75 ;  /* 0x0000004b00f57202 */ /* 0x000fe20000000f00 */
[----:B------:R-:W-:-:S05]  /*6110*/  FADD.FTZ R6, R215, R6 ;  /* 0x00000006d7067221 */ /* 0x000fca0000010000 */
[----:B------:R-:W-:Y:S01]  /*6120*/  HMMA.16816.F32 R60, R124, R62, R12 ;  /* 0x0000003e7c3c723c */ /* 0x000fe2000000180c */
[----:B------:R-:W-:Y:S01]  /*6130*/  MOV R247, R73 ;  /* 0x0000004900f77202 */ /* 0x000fe20000000f00 */
[----:B------:R-:W-:-:S05]  /*6140*/  FADD.FTZ R7, R216, R7 ;  /* 0x00000007d8077221 */ /* 0x000fca0000010000 */
[----:B------:R-:W-:Y:S02]  /*6150*/  FADD.FTZ R13, R211, R210 ;  /* 0x000000d2d30d7221 */ /* 0x000fe40000010000 */
[----:B------:R-:W-:Y:S02]  /*6160*/  FADD.FTZ R14, R219, R218 ;  /* 0x000000dadb0e7221 */ /* 0x000fe40000010000 */
[----:B------:R-:W-:Y:S02]  /*6170*/  FADD.FTZ R13, R214, R13 ;  /* 0x0000000dd60d7221 */ /* 0x000fe40000010000 */
[----:B------:R-:W-:Y:S02]  /*6180*/  IMAD.MOV.U32 R246, RZ, RZ, R74 ;  /* 0x000000fffff67224 */ /* 0x000fe400078e004a */
        /* <DEDUP_REMOVED lines=9> */
[----:B------:R-:W-:-:S07]  /*6220*/  FADD.FTZ R6, R251, R13 ;  /* 0x0000000dfb067221 */ /* 0x000fce0000010000 */
[----:B------:R-:W-:Y:S07]  /*6230*/  HMMA.16816.F32 R120, R124, R8, R192 ;  /* 0x000000087c78723c */ /* 0x000fee00000018c0 */
        /* <DEDUP_REMOVED lines=62> */
.L_x_2723:
[----:B------:R-:W-:Y:S02]  /*6620*/  UISETP.NE.AND UP0, UPT, UR7, 0x1, UPT ;  /* 0x000000010700788c */ /* 0x000fe4000bf05270 */
[----:B------:R-:W-:Y:S02]  /*6630*/  ULDC.64 UR4, c[0x0][0x330] ;  /* 0x0000cc0000047ab9 */ /* 0x000fe40000000a00 */
[----:B------:R-:W-:-:S07]  /*6640*/  UIMAD.WIDE.U32 UR18, UR17, UR4, URZ ;  /* 0x00000004111272a5 */ /* 0x000fce000f8e003f */
[----:B------:R-:W-:Y:S02]  /*6650*/  @UP0 USHF.R.U32.HI UR17, URZ, UR5, UR19 ;  /* 0x000000053f110299 */ /* 0x000fe40008011613 */
.L_x_2724:
[----:B------:R-:W-:Y:S02]  /*6660*/  ULDC UR4, c[0x0][0x32c] ;  /* 0x0000cb0000047ab9 */ /* 0x000fe40000000800 */
[----:B------:R-:W-:-:S04]  /*6670*/  UIMAD UR4, UR17, UR7, UR4 ;  /* 0x00000007110472a4 */ /* 0x000fc8000f8e0204 */
[----:B------:R-:W-:-:S04]  /*6680*/  UISETP.LT.AND UP0, UPT, UR16, UR4, UPT ;  /* 0x000000041000728c */ /* 0x000fc8000bf01270 */
[----:B------:R-:W-:-:S04]  /*6690*/  USEL UR16, UR16, UR4, UP0 ;  /* 0x0000000410107287 */ /* 0x000fc80008000000 */
.L_x_2722:
[----:B------:R-:W-:-:S04]  /*66a0*/  UIMAD.WIDE UR4, UR16, 0x2aaaaaab, URZ ;  /* 0x2aaaaaab100478a5 */ /* 0x000fc8000f8e023f */
[----:B------:R-:W-:-:S04]  /*66b0*/  USHF.R.U32.HI UR4, URZ, 0x1f, UR5 ;  /* 0x0000001f3f047899 */ /* 0x000fc80008011605 */
[----:B------:R-:W-:-:S04]  /*66c0*/  ULEA.HI.SX32 UR4, UR5, UR4, 0x1d ;  /* 0x0000000405047291 */ /* 0x000fc8000f8fea3f */
[----:B------:R-:W-:-:S04]  /*66d0*/  UISETP.LT.AND UP0, UPT, UR8, UR4, UPT ;  /* 0x000000040800728c */ /* 0x000fc8000bf01270 */
[----:B------:R-:W-:-:S06]  /*66e0*/  USEL UR4, UR8, UR4, !UP0 ;  /* 0x0000000408047287 */ /* 0x000fcc000c000000 */
[----:B------:R-:W-:-:S13]  /*66f0*/  ISETP.GE.AND P0, PT, R242, UR4, PT ;  /* 0x00000004f2007c0c */ /* 0x000fda000bf06270 */
[----:B------:R-:W-:Y:S05]  /*6700*/  @!P0 BRA `(.L_x_2725) ;  /* 0x000045d000008947 */ /* 0x000fea0003800000 */
[----:B--2---:R-:W2:Y:S01]  /*6710*/  LDL R0, [R1+0x24] ;  /* 0x0000240001007983 */ /* 0x004ea20000100800 */
        /* <DEDUP_REMOVED lines=9> */
.L_x_2742:
[----:B------:R-:W2:Y:S01]  /*67b0*/  LDL.64 R38, [R1+0x38] ;  /* 0x0000380001267983 */ /* 0x000ea20000100a00 */
[----:B------:R-:W-:Y:S04]  /*67c0*/  DEPBAR.LE SB0, 0x0 ;  /* 0x000080000000791a */ /* 0x000fe80000000000 */
[----:B-1----:R-:W2:Y:S05]  /*67d0*/  LDL.64 R2, [R1+0x48] ;  /* 0x0000480001027983 */ /* 0x002eaa0000100a00 */
[----:B------:R-:W-:Y:S01]  /*67e0*/  BAR.SYNC.DEFER_BLOCKING 0x0 ;  /* 0x0000000000007b1d */ /* 0x000fe20000010000 */
[C---:B------:R-:W-:Y:S11]  /*67f0*/  ISETP.LT.AND P6, PT, R242.reuse, UR8, PT ;  /* 0x00000008f2007c0c */ /* 0x040ff6000bfc1270 */
[----:B------:R-:W-:Y:S02]  /*6800*/  @!UPT UIADD3 URZ, URZ, URZ, URZ ;  /* 0x0000003f3f3ff290 */ /* 0x000fe4000fffe03f */
[----:B-1----:R-:W-:Y:S01]  /*6810*/  @!P6 SHF.R.S32.HI R0, RZ, 0x1f, R242 ;  /* 0x0000001fff00e819 */ /* 0x002fe200000114f2 */
[----:B------:R-:W-:Y:S04]  /*6820*/  @!P6 IMAD.WIDE.U32 R36, R242, c[0x0][0x208], RZ ;  /* 0x00008200f224ea25 */ /* 0x000fe800078e00ff */
[----:B------:R-:W-:Y:S04]  /*6830*/  @!P6 IMAD R0, R0, c[0x0][0x208], RZ ;  /* 0x000082000000ea24 */ /* 0x000fe800078e02ff */
[----:B------:R-:W-:Y:S01]  /*6840*/  @!P6 IMAD R0, R242, c[0x0][0x20c], R0 ;  /* 0x00008300f200ea24 */ /* 0x000fe200078e0200 */
[----:B-----5:R-:W-:Y:S03]  /*6850*/  LDSM.16.M88.4 R48, [R231+0x8080] ;  /* 0x00808000e730783b */ /* 0x020fe60000000200 */
[----:B------:R-:W-:Y:S02]  /*6860*/  @!P6 IMAD.IADD R0, R37, 0x1, R0 ;  /* 0x000000012500e824 */ /* 0x000fe400078e0200 */
[----:B------:R-:W1:Y:S02]  /*6870*/  LDSM.16.M88.4 R16, [R224+0x5080] ;  /* 0x00508000e010783b */ /* 0x000e640000000200 */
[----:B------:R-:W-:Y:S03]  /*6880*/  @!P6 IMAD R0, R0, 0x30, RZ ;  /* 0x000000300000e824 */ /* 0x000fe600078e02ff */
[----:B------:R-:W3:Y:S05]  /*6890*/  LDSM.16.M88.4 R44, [R231+0xa080] ;  /* 0x00a08000e72c783b */ /* 0x000eea0000000200 */
[----:B------:R-:W4:Y:S05]  /*68a0*/  LDSM.16.M88.4 R32, [R224+0x5880] ;  /* 0x00588000e020783b */ /* 0x000f2a0000000200 */
[----:B------:R-:W2:Y:S05]  /*68b0*/  LDL.64 R246, [R1+0x30] ;  /* 0x0000300001f67983 */ /* 0x000eaa0000100a00 */
[----:B------:R-:W2:Y:S05]  /*68c0*/  LDSM.16.M88.4 R172, [R224+0x6080] ;  /* 0x00608000e0ac783b */ /* 0x000eaa0000000200 */
[----:B------:R-:W2:Y:S05]  /*68d0*/  LDL.64 R244, [R1+0x40] ;  /* 0x0000400001f47983 */ /* 0x000eaa0000100a00 */
[----:B------:R-:W-:Y:S05]  /*68e0*/  LDSM.16.M88.4 R192, [R233+0x8080] ;  /* 0x00808000e9c0783b */ /* 0x000fea0000000200 */
[----:B------:R-:W2:Y:S01]  /*68f0*/  LDL R167, [R1+0x28] ;  /* 0x0000280001a77983 */ /* 0x000ea20000100800 */
[-C--:B-1----:R-:W-:Y:S04]  /*6900*/  HMMA.16816.F32 R4, R48, R16.reuse, RZ ;  /* 0x000000103004723c */ /* 0x082fe800000018ff */
[----:B------:R-:W1:Y:S05]  /*6910*/  LDSM.16.M88.4 R196, [R235] ;  /* 0x00000000ebc4783b */ /* 0x000e6a0000000200 */
[----:B------:R-:W1:Y:S01]  /*6920*/  LDSM.16.M88.4 R200, [R233+0xa080] ;  /* 0x00a08000e9c8783b */ /* 0x000e620000000200 */
[C---:B---3--:R-:W-:Y:S04]  /*6930*/  HMMA.16816.F32 R8, R44.reuse, R16, RZ ;  /* 0x000000102c08723c */ /* 0x048fe800000018ff */
[----:B------:R-:W3:Y:S04]  /*6940*/  LDSM.16.M88.4 R204, [R241] ;  /* 0x00000000f1cc783b */ /* 0x000ee80000000200 */
[-C--:B------:R-:W-:Y:S01]  /*6950*/  HMMA.16816.F32 R12, R44, R18.reuse, RZ ;  /* 0x000000122c0c723c */ /* 0x080fe200000018ff */
[----:B------:R-:W1:Y:S07]  /*6960*/  LDSM.16.M88.4 R208, [R240] ;  /* 0x00000000f0d0783b */ /* 0x000e6e0000000200 */
[C---:B------:R-:W-:Y:S08]  /*6970*/  HMMA.16816.F32 R16, R48.reuse, R18, RZ ;  /* 0x000000123010723c */ /* 0x040ff000000018ff */
[-C--:B----4-:R-:W-:Y:S08]  /*6980*/  HMMA.16816.F32 R20, R48, R32.reuse, RZ ;  /* 0x000000203014723c */ /* 0x090ff000000018ff */
[C---:B------:R-:W-:Y:S08]  /*6990*/  HMMA.16816.F32 R24, R44.reuse, R32, RZ ;  /* 0x000000202c18723c */ /* 0x040ff000000018ff */
[-C--:B------:R-:W-:Y:S08]  /*69a0*/  HMMA.16816.F32 R28, R44, R34.reuse, RZ ;  /* 0x000000222c1c723c */ /* 0x080ff000000018ff */
[C---:B------:R-:W-:Y:S04]  /*69b0*/  HMMA.16816.F32 R32, R48.reuse, R34, RZ ;  /* 0x000000223020723c */ /* 0x040fe800000018ff */
[----:B--2---:R-:W-:Y:S04]  /*69c0*/  @!P6 IMAD.MOV.U32 R3, RZ, RZ, R39 ;  /* 0x000000ffff03e224 */ /* 0x004fe800078e0027 */
[----:B------:R-:W-:Y:S02]  /*69d0*/  @!P6 IMAD.WIDE.U32 R2, R36, 0x30, R2 ;  /* 0x000000302402e825 */ /* 0x000fe400078e0002 */
[-C--:B------:R-:W-:Y:S02]  /*69e0*/  HMMA.16816.F32 R36, R48, R172.reuse, RZ ;  /* 0x000000ac3024723c */ /* 0x080fe400000018ff */
[----:B------:R-:W-:Y:S02]  /*69f0*/  @!P6 IMAD.IADD R165, R3, 0x1, R0 ;  /* 0x0000000103a5e824 */ /* 0x000fe400078e0200 */
[C---:B------:R-:W-:Y:S03]  /*6a00*/  @!P6 IMAD.SHL.U32 R0, R2.reuse, 0x2, RZ ;  /* 0x000000020200e824 */ /* 0x040fe600078e00ff */
        /* <DEDUP_REMOVED lines=17> */
[----:B------:R-:W-:Y:S01]  /*6b20*/  @!P6 IADD3 R172, P0, R2, UR10, RZ ;  /* 0x0000000a02acec10 */ /* 0x000fe2000ff1e0ff */
[----:B------:R4:W-:Y:S02]  /*6b30*/  @!P6 LDGSTS.E.BYPASS.LTC128B.128 [R243+0x2880], [R2.64], !P4 ;  /* 0x0288000002f3efae */ /* 0x0009e4000e101d4e */
[C---:B------:R-:W-:Y:S03]  /*6b40*/  HMMA.16816.F32 R8, R200.reuse, R196, R8 ;  /* 0x000000c4c808723c */ /* 0x040fe60000001808 */
[----:B------:R4:W-:Y:S01]  /*6b50*/  @!P6 LDGSTS.E.BYPASS.LTC128B.128 [R243+0x4080], [R2.64+0x80], !P3 ;  /* 0x0408008002f3efae */ /* 0x0009e2000d901d4e */
[----:B------:R-:W-:Y:S02]  /*6b60*/  @!P6 IADD3.X R173, R3, UR11, RZ, P0, !PT ;  /* 0x0000000b03adec10 */ /* 0x000fe400087fe4ff */
[----:B------:R-:W-:Y:S02]  /*6b70*/  PLOP3.LUT P0, PT, PT, PT, UP3, 0x80, 0x0 ;  /* 0x000000000000781c */ /* 0x000fe40003f0f038 */
[-C--:B------:R-:W-:Y:S01]  /*6b80*/  HMMA.16816.F32 R12, R200, R198.reuse, R12 ;  /* 0x000000c6c80c723c */ /* 0x080fe2000000180c */
[----:B------:R2:W-:Y:S03]  /*6b90*/  @!P6 LDGSTS.E.BYPASS.LTC128B.128 [R243+0x3080], [R172.64], !P4 ;  /* 0x03080000acf3efae */ /* 0x0005e6000e101d4e */
[----:B------:R-:W-:Y:S02]  /*6ba0*/  IMAD.MOV.U32 R245, RZ, RZ, c[0x0][0x1e4] ;  /* 0x00007900fff57624 */ /* 0x000fe400078e00ff */
[----:B------:R2:W-:Y:S01]  /*6bb0*/  @!P6 LDGSTS.E.BYPASS.LTC128B.128 [R243+0x4880], [R172.64+0x80], !P3 ;  /* 0x04880080acf3efae */ /* 0x0005e2000d901d4e */
[C---:B------:R-:W-:Y:S01]  /*6bc0*/  ISETP.GT.AND P6, PT, R242.reuse, UR8, PT ;  /* 0x00000008f2007c0c */ /* 0x040fe2000bfc4270 */
[C---:B------:R-:W-:Y:S03]  /*6bd0*/  HMMA.16816.F32 R16, R192.reuse, R198, R16 ;  /* 0x000000c6c010723c */ /* 0x040fe60000001810 */
[----:B------:R-:W-:Y:S05]  /*6be0*/  LDSM.16.M88.4 R216, [R232+0xa080] ;  /* 0x00a08000e8d8783b */ /* 0x000fea0000000200 */
[-C--:B---3--:R-:W-:Y:S01]  /*6bf0*/  HMMA.16816.F32 R20, R192, R204.reuse, R20 ;  /* 0x000000ccc014723c */ /* 0x088fe20000001814 */
[----:B------:R-:W0:Y:S03]  /*6c00*/  LDGDEPBAR ;  /* 0x00000000000079af */ /* 0x000e260000000000 */
[----:B------:R-:W-:Y:S02]  /*6c10*/  @P6 IADD3 R0, R242, -0x1, RZ ;  /* 0xfffffffff2006810 */ /* 0x000fe40007ffe0ff */
[----:B-1----:R-:W-:Y:S01]  /*6c20*/  LDSM.16.M88.4 R212, [R230+0x5080] ;  /* 0x00508000e6d4783b */ /* 0x002fe20000000200 */
[----:B----4-:R-:W-:Y:S01]  /*6c30*/  @P6 IMAD.MOV.U32 R3, RZ, RZ, R247 ;  /* 0x000000ffff036224 */ /* 0x010fe200078e00f7 */
[C---:B------:R-:W-:Y:S03]  /*6c40*/  HMMA.16816.F32 R24, R200.reuse, R204, R24 ;  /* 0x000000ccc818723c */ /* 0x040fe60000001818 */
[----:B------:R-:W-:Y:S01]  /*6c50*/  LDSM.16.M88.4 R220, [R230+0x5880] ;  /* 0x00588000e6dc783b */ /* 0x000fe20000000200 */
[----:B--2---:R-:W-:Y:S01]  /*6c60*/  @P6 IMAD.WIDE.U32 R168, R0, c[0x0][0x1e0], RZ ;  /* 0x0000780000a86a25 */ /* 0x004fe200078e00ff */
[----:B------:R-:W-:Y:S03]  /*6c70*/  @P6 SHF.R.S32.HI R2, RZ, 0x1f, R0 ;  /* 0x0000001fff026819 */ /* 0x000fe60000011400 */
[-C--:B------:R-:W-:Y:S01]  /*6c80*/  HMMA.16816.F32 R28, R200, R206.reuse, R28 ;  /* 0x000000cec81c723c */ /* 0x080fe2000000181c */
[----:B------:R-:W1:Y:S03]  /*6c90*/  LDSM.16.M88.4 R172, [R232+0x8080] ;  /* 0x00808000e8ac783b */ /* 0x000e660000000200 */
[----:B------:R-:W-:Y:S02]  /*6ca0*/  @P6 IMAD R2, R2, c[0x0][0x1e0], RZ ;  /* 0x0000780002026a24 */ /* 0x000fe400078e02ff */
[----:B------:R-:W2:Y:S02]  /*6cb0*/  LDSM.16.M88.4 R196, [R230+0x6080] ;  /* 0x00608000e6c4783b */ /* 0x000ea40000000200 */
[C---:B------:R-:W-:Y:S03]  /*6cc0*/  HMMA.16816.F32 R32, R192.reuse, R206, R32 ;  /* 0x000000cec020723c */ /* 0x040fe60000001820 */
[----:B------:R-:W-:Y:S01]  /*6cd0*/  LDSM.16.M88.4 R204, [R229] ;  /* 0x00000000e5cc783b */ /* 0x000fe20000000200 */
[----:B------:R-:W-:Y:S04]  /*6ce0*/  @P6 IMAD R2, R0, c[0x0][0x1e4], R2 ;  /* 0x0000790000026a24 */ /* 0x000fe800078e0202 */
[-C--:B------:R-:W-:Y:S04]  /*6cf0*/  HMMA.16816.F32 R36, R192, R208.reuse, R36 ;  /* 0x000000d0c024723c */ /* 0x080fe80000001824 */
[----:B------:R-:W-:Y:S02]  /*6d00*/  @P6 IMAD.IADD R0, R169, 0x1, R2 ;  /* 0x00000001a9006824 */ /* 0x000fe400078e0202 */
[----:B------:R-:W-:Y:S02]  /*6d10*/  @P6 IMAD.MOV.U32 R2, RZ, RZ, R244 ;  /* 0x000000ffff026224 */ /* 0x000fe400078e00f4 */
[C---:B------:R-:W-:Y:S01]  /*6d20*/  HMMA.16816.F32 R40, R200.reuse, R208, R40 ;  /* 0x000000d0c828723c */ /* 0x040fe20000001828 */
[----:B------:R-:W-:Y:S03]  /*6d30*/  IMAD.MOV.U32 R244, RZ, RZ, c[0x0][0x1e0] ;  /* 0x00007800fff47624 */ /* 0x000fe600078e00ff */
[----:B------:R-:W-:Y:S04]  /*6d40*/  @P6 IMAD.WIDE.U32 R2, R168, 0x30, R2 ;  /* 0x00000030a8026825 */ /* 0x000fe800078e0002 */
[-C--:B------:R-:W-:Y:S01]  /*6d50*/  HMMA.16816.F32 R44, R200, R210.reuse, R44 ;  /* 0x000000d2c82c723c */ /* 0x080fe2000000182c */
[----:B------:R-:W3:Y:S03]  /*6d60*/  LDSM.16.M88.4 R200, [R234+0x8080] ;  /* 0x00808000eac8783b */ /* 0x000ee60000000200 */
[----:B------:R-:W-:Y:S02]  /*6d70*/  @P6 IMAD.SHL.U32 R168, R2, 0x2, RZ ;  /* 0x0000000202a86824 */ /* 0x000fe400078e00ff */
[----:B------:R-:W-:Y:S02]  /*6d80*/  @P6 IMAD.SHL.U32 R165, R244, 0x20, RZ ;  /* 0x00000020f4a56824 */ /* 0x000fe400078e00ff */
[----:B------:R-:W-:Y:S01]  /*6d90*/  HMMA.16816.F32 R48, R192, R210, R48 ;  /* 0x000000d2c030723c */ /* 0x000fe20000001830 */
[----:B------:R-:W4:Y:S03]  /*6da0*/  LDSM.16.M88.4 R192, [R234+0xa080] ;  /* 0x00a08000eac0783b */ /* 0x000f260000000200 */
[----:B------:R-:W-:Y:S02]  /*6db0*/  @P6 IMAD R0, R0, 0x30, RZ ;  /* 0x0000003000006824 */ /* 0x000fe400078e02ff */
[----:B------:R-:W2:Y:S02]  /*6dc0*/  LDSM.16.M88.4 R208, [R229+0x800] ;  /* 0x00080000e5d0783b */ /* 0x000ea40000000200 */
[-C--:B-1----:R-:W-:Y:S05]  /*6dd0*/  HMMA.16816.F32 R4, R172, R212.reuse, R4 ;  /* 0x000000d4ac04723c */ /* 0x082fea0000001804 */
[----:B------:R-:W-:Y:S03]  /*6de0*/  @P6 IMAD.IADD R0, R3, 0x1, R0 ;  /* 0x0000000103006824 */ /* 0x000fe600078e0200 */
[C---:B------:R-:W-:Y:S04]  /*6df0*/  HMMA.16816.F32 R8, R216.reuse, R212, R8 ;  /* 0x000000d4d808723c */ /* 0x040fe80000001808 */
[----:B------:R-:W-:Y:S02]  /*6e00*/  @P6 SHF.L.U64.HI R3, R2, 0x1, R0 ;  /* 0x0000000102036819 */ /* 0x000fe40000010200 */
[----:B------:R-:W-:Y:S02]  /*6e10*/  @P6 SHF.L.U64.HI R0, R244, 0x5, R245 ;  /* 0x00000005f4006819 */ /* 0x000fe400000102f5 */
        /* <DEDUP_REMOVED lines=13> */
[----:B------:R-:W-:Y:S05]  /*6ef0*/  LDSM.16.M88.4 R172, [R231+0xc080] ;  /* 0x00c08000e7ac783b */ /* 0x000fea0000000200 */
[----:B------:R-:W2:Y:S02]  /*6f00*/  LDSM.16.M88.4 R196, [R224+0x6880] ;  /* 0x00688000e0c4783b */ /* 0x000ea40000000200 */
[-C--:B---3--:R-:W-:Y:S08]  /*6f10*/  HMMA.16816.F32 R4, R200, R204.reuse, R4 ;  /* 0x000000ccc804723c */ /* 0x088ff00000001804 */
[C---:B----4-:R-:W-:Y:S08]  /*6f20*/  HMMA.16816.F32 R8, R192.reuse, R204, R8 ;  /* 0x000000ccc008723c */ /* 0x050ff00000001808 */
        /* <DEDUP_REMOVED lines=11> */
[----:B------:R-:W1:Y:S07]  /*6fe0*/  LDSM.16.M88.4 R192, [R224+0x7880] ;  /* 0x00788000e0c0783b */ /* 0x000e6e0000000200 */
[----:B------:R-:W-:Y:S01]  /*6ff0*/  HMMA.16816.F32 R48, R200, R214, R48 ;  /* 0x000000d6c830723c */ /* 0x000fe20000001830 */
[----:B------:R-:W3:Y:S05]  /*7000*/  LDSM.16.M88.4 R200, [R233+0xc080] ;  /* 0x00c08000e9c8783b */ /* 0x000eea0000000200 */
[----:B------:R-:W-:Y:S02]  /*7010*/  LDSM.16.M88.4 R212, [R237] ;  /* 0x00000000edd4783b */ /* 0x000fe40000000200 */
[-C--:B--2---:R-:W-:Y:S08]  /*7020*/  HMMA.16816.F32 R4, R172, R196.reuse, R4 ;  /* 0x000000c4ac04723c */ /* 0x084ff00000001804 */
        /* <DEDUP_REMOVED lines=14> */
[----:B------:R-:W-:Y:S05]  /*7110*/  LDSM.16.M88.4 R172, [R232+0xc080] ;  /* 0x00c08000e8ac783b */ /* 0x000fea0000000200 */
[----:B------:R-:W1:Y:S02]  /*7120*/  LDSM.16.M88.4 R192, [R230+0x6880] ;  /* 0x00688000e6c0783b */ /* 0x000e640000000200 */
[-C--:B---3--:R-:W-:Y:S08]  /*7130*/  HMMA.16816.F32 R4, R200, R204.reuse, R4 ;  /* 0x000000ccc804723c */ /* 0x088ff00000001804 */
        /* <DEDUP_REMOVED lines=14> */
[----:B------:R-:W-:Y:S05]  /*7220*/  LDSM.16.M88.4 R200, [R234+0xc080] ;  /* 0x00c08000eac8783b */ /* 0x000fea0000000200 */
[----:B------:R-:W4:Y:S02]  /*7230*/  LDSM.16.M88.4 R212, [R229+0x1800] ;  /* 0x00180000e5d4783b */ /* 0x000f240000000200 */
[-C--:B-1----:R-:W-:Y:S08]  /*7240*/  HMMA.16816.F32 R4, R172, R192.reuse, R4 ;  /* 0x000000c0ac04723c */ /* 0x082ff00000001804 */
[C---:B---3--:R-:W-:Y:S07]  /*7250*/  HMMA.16816.F32 R8, R204.reuse, R192, R8 ;  /* 0x000000c0cc08723c */ /* 0x048fee0000001808 */
[C---:B------:R-:W-:Y:S01]  /*7260*/  @P6 IADD3 R192, P5, R168.reuse, 0x80, RZ ;  /* 0x00000080a8c06810 */ /* 0x040fe20007fbe0ff */
[-C--:B------:R-:W-:Y:S04]  /*7270*/  HMMA.16816.F32 R12, R204, R194.reuse, R12 ;  /* 0x000000c2cc0c723c */ /* 0x080fe8000000180c */
[----:B------:R-:W-:Y:S02]  /*7280*/  @P6 IADD3 R168, P1, R168, c[0x0][0x1c8], RZ ;  /* 0x00007200a8a86a10 */ /* 0x000fe40007f3e0ff */
[----:B------:R-:W-:Y:S02]  /*7290*/  @P6 IADD3 R192, P2, R192, c[0x0][0x1c8], RZ ;  /* 0x00007200c0c06a10 */ /* 0x000fe40007f5e0ff */
[C---:B------:R-:W-:Y:S04]  /*72a0*/  HMMA.16816.F32 R16, R172.reuse, R194, R16 ;  /* 0x000000c2ac10723c */ /* 0x040fe80000001810 */
[----:B------:R-:W-:Y:S02]  /*72b0*/  @P6 IADD3.X R169, R3, c[0x0][0x1cc], RZ, P1, !PT ;  /* 0x0000730003a96a10 */ /* 0x000fe40000ffe4ff */
[-C--:B------:R-:W-:Y:S02]  /*72c0*/  @P6 IADD3 R2, P1, R168, R165.reuse, RZ ;  /* 0x000000a5a8026210 */ /* 0x080fe40007f3e0ff */
[-C--:B--2---:R-:W-:Y:S04]  /*72d0*/  HMMA.16816.F32 R20, R172, R196.reuse, R20 ;  /* 0x000000c4ac14723c */ /* 0x084fe80000001814 */
[----:B------:R-:W-:Y:S01]  /*72e0*/  @P6 IADD3.X R193, RZ, c[0x0][0x1cc], R3, P2, P5 ;  /* 0x00007300ffc16a10 */ /* 0x000fe200017ea403 */
[--C-:B------:R-:W-:Y:S03]  /*72f0*/  @P6 IMAD.X R3, R169, 0x1, R0.reuse, P1 ;  /* 0x00000001a9036824 */ /* 0x100fe600008e0600 */
[C---:B------:R-:W-:Y:S08]  /*7300*/  HMMA.16816.F32 R24, R204.reuse, R196, R24 ;  /* 0x000000c4cc18723c */ /* 0x040ff00000001818 */
[-C--:B------:R-:W-:Y:S08]  /*7310*/  HMMA.16816.F32 R28, R204, R198.reuse, R28 ;  /* 0x000000c6cc1c723c */ /* 0x080ff0000000181c */
[C---:B------:R-:W-:Y:S08]  /*7320*/  HMMA.16816.F32 R32, R172.reuse, R198, R32 ;  /* 0x000000c6ac20723c */ /* 0x040ff00000001820 */
[-C--:B----4-:R-:W-:Y:S08]  /*7330*/  HMMA.16816.F32 R36, R172, R208.reuse, R36 ;  /* 0x000000d0ac24723c */ /* 0x090ff00000001824 */
[C---:B------:R-:W-:Y:S08]  /*7340*/  HMMA.16816.F32 R40, R204.reuse, R208, R40 ;  /* 0x000000d0cc28723c */ /* 0x040ff00000001828 */
[-C--:B------:R-:W-:Y:S08]  /*7350*/  HMMA.16816.F32 R44, R204, R210.reuse, R44 ;  /* 0x000000d2cc2c723c */ /* 0x080ff0000000182c */
[----:B------:R-:W-:Y:S01]  /*7360*/  HMMA.16816.F32 R48, R172, R210, R48 ;  /* 0x000000d2ac30723c */ /* 0x000fe20000001830 */
[----:B------:R-:W2:Y:S05]  /*7370*/  LDL R210, [R1+0x10] ;  /* 0x0000100001d27983 */ /* 0x000eaa0000100800 */
[----:B------:R-:W1:Y:S02]  /*7380*/  LDSM.16.M88.4 R172, [R229+0x2800] ;  /* 0x00280000e5ac783b */ /* 0x000e640000000200 */
[-C--:B------:R-:W-:Y:S01]  /*7390*/  HMMA.16816.F32 R4, R200, R212.reuse, R4 ;  /* 0x000000d4c804723c */ /* 0x080fe20000001804 */
[----:B------:R-:W-:Y:S04]  /*73a0*/  DEPBAR.LE SB0, 0x0 ;  /* 0x000080000000791a */ /* 0x000fe80000000000 */
[----:B------:R-:W-:Y:S03]  /*73b0*/  BAR.SYNC.DEFER_BLOCKING 0x0 ;  /* 0x0000000000007b1d */ /* 0x000fe60000010000 */
[C---:B------:R-:W-:Y:S08]  /*73c0*/  HMMA.16816.F32 R8, R216.reuse, R212, R8 ;  /* 0x000000d4d808723c */ /* 0x040ff00000001808 */
[-C--:B------:R-:W-:Y:S08]  /*73d0*/  HMMA.16816.F32 R12, R216, R214.reuse, R12 ;  /* 0x000000d6d80c723c */ /* 0x080ff0000000180c */
[C---:B------:R-:W-:Y:S08]  /*73e0*/  HMMA.16816.F32 R16, R200.reuse, R214, R16 ;  /* 0x000000d6c810723c */ /* 0x040ff00000001810 */
[-C--:B------:R-:W-:Y:S08]  /*73f0*/  HMMA.16816.F32 R20, R200, R220.reuse, R20 ;  /* 0x000000dcc814723c */ /* 0x080ff00000001814 */
[C---:B------:R-:W-:Y:S08]  /*7400*/  HMMA.16816.F32 R24, R216.reuse, R220, R24 ;  /* 0x000000dcd818723c */ /* 0x040ff00000001818 */
[-C--:B------:R-:W-:Y:S01]  /*7410*/  HMMA.16816.F32 R28, R216, R222.reuse, R28 ;  /* 0x000000ded81c723c */ /* 0x080fe2000000181c */
[----:B------:R-:W-:Y:S01]  /*7420*/  @!PT LDS RZ, [RZ] ;  /* 0x00000000fffff984 */ /* 0x000fe20000000800 */
[----:B------:R-:W-:Y:S01]  /*7430*/  @!PT LDS RZ, [RZ] ;  /* 0x00000000fffff984 */ /* 0x000fe20000000800 */
[----:B------:R-:W-:Y:S01]  /*7440*/  @!PT LDS RZ, [RZ] ;  /* 0x00000000fffff984 */ /* 0x000fe20000000800 */
[----:B------:R3:W-:Y:S05]  /*7450*/  @P6 LDGSTS.E.BYPASS.LTC128B.128 [R243+0x5080], [R168.64], !P4 ;  /* 0x05080000a8f36fae */ /* 0x0007ea000e101d4e */
[----:B------:R4:W-:Y:S02]  /*7460*/  @P6 LDGSTS.E.BYPASS.LTC128B.128 [R243+0x6880], [R192.64], !P3 ;  /* 0x06880000c0f36fae */ /* 0x0009e4000d901d4e */
[C---:B------:R-:W-:Y:S03]  /*7470*/  HMMA.16816.F32 R32, R200.reuse, R222, R32 ;  /* 0x000000dec820723c */ /* 0x040fe60000001820 */
[----:B------:R2:W-:Y:S05]  /*7480*/  @P6 LDGSTS.E.BYPASS.LTC128B.128 [R243+0x5880], [R2.64], !P4 ;  /* 0x0588000002f36fae */ /* 0x0005ea000e101d4e */
[-C--:B-1----:R-:W-:Y:S01]  /*7490*/  HMMA.16816.F32 R36, R200, R172.reuse, R36 ;  /* 0x000000acc824723c */ /* 0x082fe20000001824 */
[----:B------:R2:W-:Y:S07]  /*74a0*/  @P6 LDGSTS.E.BYPASS.LTC128B.128 [R243+0x7080], [R2.64+0x80], !P3 ;  /* 0x0708008002f36fae */ /* 0x0005ee000d901d4e */
[C---:B------:R-:W-:Y:S01]  /*74b0*/  HMMA.16816.F32 R40, R216.reuse, R172, R40 ;  /* 0x000000acd828723c */ /* 0x040fe20000001828 */
[----:B------:R4:W2:Y:S07]  /*74c0*/  LDL R173, [R1+0x24] ;  /* 0x0000240001ad7983 */ /* 0x0008ae0000100800 */
[-C--:B------:R-:W-:Y:S08]  /*74d0*/  HMMA.16816.F32 R44, R216, R174.reuse, R44 ;  /* 0x000000aed82c723c */ /* 0x080ff0000000182c */
[----:B------:R-:W-:Y:S04]  /*74e0*/  HMMA.16816.F32 R48, R200, R174, R48 ;  /* 0x000000aec830723c */ /* 0x000fe80000001830 */
[----:B--2---:R-:W-:Y:S01]  /*74f0*/  @P0 IMAD.MOV.U32 R173, RZ, RZ, R167 ;  /* 0x000000ffffad0224 */ /* 0x004fe200078e00a7 */
[----:B---3--:R-:W-:Y:S04]  /*7500*/  @P6 IADD3 R168, P0, R2, R165, RZ ;  /* 0x000000a502a86210 */ /* 0x008fe80007f1e0ff */
[----:B------:R-:W1:Y:S03]  /*7510*/  SHFL.IDX PT, R165, R173, RZ, 0x1c1f ;  /* 0x001c1fffada57589 */ /* 0x000e6600000e0000 */
[----:B------:R-:W-:Y:S01]  /*7520*/  @P6 IMAD.X R169, R3, 0x1, R0, P0 ;  /* 0x0000000103a96824 */ /* 0x000fe200000e0600 */
[----:B------:R-:W-:Y:S01]  /*7530*/  PLOP3.LUT P0, PT, PT, PT, UP2, 0x40, 0x0 ;  /* 0x000000000000781c */ /* 0x000fe20003f0e828 */
[----:B------:R-:W-:Y:S03]  /*7540*/  IMAD R3, R242, -0x30, RZ ;  /* 0xffffffd0f2037824 */ /* 0x000fe600078e02ff */
[----:B------:R2:W-:Y:S02]  /*7550*/  @P6 LDGSTS.E.BYPASS.LTC128B.128 [R243+0x6080], [R168.64], !P4 ;  /* 0x06080000a8f36fae */ /* 0x0005e4000e101d4e */
[----:B------:R-:W-:Y:S03]  /*7560*/  IADD3 R175, -R210, 0x1, R3 ;  /* 0x00000001d2af7810 */ /* 0x000fe60007ffe103 */
[----:B------:R2:W-:Y:S01]  /*7570*/  @P6 LDGSTS.E.BYPASS.LTC128B.128 [R243+0x7880], [R168.64+0x80], !P3 ;  /* 0x07880080a8f36fae */ /* 0x0005e2000d901d4e */
[----:B------:R-:W-:Y:S04]  /*7580*/  IADD3 R175, R175, c[0x0][0x1d0], RZ ;  /* 0x00007400afaf7a10 */ /* 0x000fe80007ffe0ff */
[----:B------:R-:W-:Y:S01]  /*7590*/  IADD3 R175, R175, -c[0x0][0x168], RZ ;  /* 0x80005a00afaf7a10 */ /* 0x000fe20007ffe0ff */
[----:B------:R-:W0:Y:S03]  /*75a0*/  LDGDEPBAR ;  /* 0x00000000000079af */ /* 0x000e260000000000 */
[C---:B------:R-:W-:Y:S02]  /*75b0*/  IADD3 R174, R175.reuse, c[0x0][0x328], RZ ;  /* 0x0000ca00afae7a10 */ /* 0x040fe40007ffe0ff */
[----:B------:R-:W-:Y:S05]  /*75c0*/  IADD3 R175, R175, UR6, RZ ;  /* 0x00000006afaf7c10 */ /* 0x000fea000fffe0ff */
[----:B-1----:R-:W-:Y:S02]  /*75d0*/  IMAD.IADD R0, R165, 0x1, R175 ;  /* 0x00000001a5007824 */ /* 0x002fe400078e02af */
[----:B--2---:R-:W-:Y:S01]  /*75e0*/  IMAD.IADD R169, R174, 0x1, R165 ;  /* 0x00000001aea97824 */ /* 0x004fe200078e02a5 */
[----:B------:R-:W-:-:S05]  /*75f0*/  @P0 BRA `(.L_x_2726) ;  /* 0x0000019000000947 */ /* 0x000fca0003800000 */
[----:B----4-:R-:W-:Y:S01]  /*7600*/  IADD3 R2, R165, c[0x0][0x1d0], RZ ;  /* 0x00007400a5027a10 */ /* 0x010fe20007ffe0ff */
        /* <DEDUP_REMOVED lines=13> */
.L_x_2728:
[----:B------:R-:W-:Y:S04]  /*76e0*/  MOV R165, c[0x0][0x32c] ;  /* 0x0000cb0000a57a02 */ /* 0x000fe80000000f00 */
[----:B------:R-:W-:Y:S11]  /*76f0*/  ISETP.NE.AND P0, PT, R165, 0x1, PT ;  /* 0x00000001a500780c */ /* 0x000ff60003f05270 */
[----:B------:R-:W-:Y:S02]  /*7700*/  @!UPT UIADD3 URZ, URZ, URZ, URZ ;  /* 0x0000003f3f3ff290 */ /* 0x000fe4000fffe03f */
[----:B------:R-:W-:Y:S05]  /*7710*/  @P0 IMAD.HI.U32 R165, R2, c[0x0][0x330], RZ ;  /* 0x0000cc0002a50a27 */ /* 0x000fea00078e00ff */
[----:B------:R-:W-:Y:S02]  /*7720*/  @P0 SHF.R.U32.HI R2, RZ, c[0x0][0x334], R165 ;  /* 0x0000cd00ff020a19 */ /* 0x000fe400000116a5 */
.L_x_2729:
[----:B------:R-:W-:Y:S05]  /*7730*/  BSYNC B0 ;  /* 0x0000000000007941 */ /* 0x000fea0003800000 */
.L_x_2727:
[----:B------:R-:W-:Y:S04]  /*7740*/  IMAD.IADD R165, R3, 0x1, -R210 ;  /* 0x0000000103a57824 */ /* 0x000fe800078e0ad2 */
[----:B------:R-:W-:Y:S05]  /*7750*/  IMAD R2, R2, c[0x0][0x32c], R165 ;  /* 0x0000cb0002027a24 */ /* 0x000fea00078e02a5 */
[----:B------:R-:W-:Y:S02]  /*7760*/  IADD3 R165, R2, c[0x0][0x32c], RZ ;  /* 0x0000cb0002a57a10 */ /* 0x000fe40007ffe0ff */
[----:B------:R-:W-:Y:S02]  /*7770*/  IMNMX R0, R0, R2, !PT ;  /* 0x0000000200007217 */ /* 0x000fe40007800200 */
[----:B------:R-:W-:Y:S02]  /*7780*/  IMNMX R169, R169, R165, PT ;  /* 0x000000a5a9a97217 */ /* 0x000fe40003800200 */
.L_x_2726:
[----:B----4-:R-:W-:Y:S01]  /*7790*/  PLOP3.LUT P0, PT, PT, PT, UP2, 0x40, 0x0 ;  /* 0x000000000000781c */ /* 0x010fe20003f0e828 */
[----:B------:R-:W1:Y:S02]  /*77a0*/  SHFL.IDX PT, R165, R173, 0x1, 0x1c1f ;  /* 0x003c1f00ada57f89 */ /* 0x000e6400000e0000 */
[----:B-1----:R-:W-:Y:S01]  /*77b0*/  IADD3 R2, R175, R165, RZ ;  /* 0x000000a5af027210 */ /* 0x002fe20007ffe0ff */
[----:B------:R-:W-:Y:S09]  /*77c0*/  IMAD.IADD R168, R174, 0x1, R165 ;  /* 0x00000001aea87824 */ /* 0x000ff200078e02a5 */
        /* <DEDUP_REMOVED lines=15> */
.L_x_2732:
[----:B------:R-:W-:Y:S04]  /*78c0*/  MOV R167, c[0x0][0x32c] ;  /* 0x0000cb0000a77a02 */ /* 0x000fe80000000f00 */
[----:B------:R-:W-:Y:S11]  /*78d0*/  ISETP.NE.AND P0, PT, R167, 0x1, PT ;  /* 0x00000001a700780c */ /* 0x000ff60003f05270 */
[----:B------:R-:W-:Y:S02]  /*78e0*/  @!UPT UIADD3 URZ, URZ, URZ, URZ ;  /* 0x0000003f3f3ff290 */ /* 0x000fe4000fffe03f */
[----:B------:R-:W-:Y:S05]  /*78f0*/  @P0 IMAD.HI.U32 R167, R165, c[0x0][0x330], RZ ;  /* 0x0000cc00a5a70a27 */ /* 0x000fea00078e00ff */
[----:B------:R-:W-:Y:S02]  /*7900*/  @P0 SHF.R.U32.HI R165, RZ, c[0x0][0x334], R167 ;  /* 0x0000cd00ffa50a19 */ /* 0x000fe400000116a7 */
.L_x_2733:
[----:B------:R-:W-:Y:S05]  /*7910*/  BSYNC B0 ;  /* 0x0000000000007941 */ /* 0x000fea0003800000 */
.L_x_2731:
[----:B------:R-:W-:Y:S04]  /*7920*/  IMAD.IADD R167, R3, 0x1, -R210 ;  /* 0x0000000103a77824 */ /* 0x000fe800078e0ad2 */
[----:B------:R-:W-:Y:S05]  /*7930*/  IMAD R165, R165, c[0x0][0x32c], R167 ;  /* 0x0000cb00a5a57a24 */ /* 0x000fea00078e02a7 */
[----:B------:R-:W-:Y:S02]  /*7940*/  IADD3 R167, R165, c[0x0][0x32c], RZ ;  /* 0x0000cb00a5a77a10 */ /* 0x000fe40007ffe0ff */
[----:B------:R-:W-:Y:S02]  /*7950*/  IMNMX R2, R2, R165, !PT ;  /* 0x000000a502027217 */ /* 0x000fe40007800200 */
[----:B------:R-:W-:Y:S02]  /*7960*/  IMNMX R168, R168, R167, PT ;  /* 0x000000a7a8a87217 */ /* 0x000fe40003800200 */
.L_x_2730:
[----:B------:R-:W-:Y:S01]  /*7970*/  PLOP3.LUT P0, PT, PT, PT, UP2, 0x40, 0x0 ;  /* 0x000000000000781c */ /* 0x000fe20003f0e828 */
        /* <DEDUP_REMOVED lines=18> */
.L_x_2736:
[----:B------:R-:W-:Y:S04]  /*7aa0*/  MOV R192, c[0x0][0x32c] ;  /* 0x0000cb0000c07a02 */ /* 0x000fe80000000f00 */
[----:B------:R-:W-:Y:S11]  /*7ab0*/  ISETP.NE.AND P0, PT, R192, 0x1, PT ;  /* 0x00000001c000780c */ /* 0x000ff60003f05270 */
[----:B------:R-:W-:Y:S02]  /*7ac0*/  @!UPT UIADD3 URZ, URZ, URZ, URZ ;  /* 0x0000003f3f3ff290 */ /* 0x000fe4000fffe03f */
[----:B------:R-:W-:Y:S05]  /*7ad0*/  @P0 IMAD.HI.U32 R192, R172, c[0x0][0x330], RZ ;  /* 0x0000cc00acc00a27 */ /* 0x000fea00078e00ff */
[----:B------:R-:W-:Y:S02]  /*7ae0*/  @P0 SHF.R.U32.HI R172, RZ, c[0x0][0x334], R192 ;  /* 0x0000cd00ffac0a19 */ /* 0x000fe400000116c0 */
.L_x_2737:
[----:B------:R-:W-:Y:S05]  /*7af0*/  BSYNC B0 ;  /* 0x0000000000007941 */ /* 0x000fea0003800000 */
.L_x_2735:
[----:B------:R-:W-:Y:S04]  /*7b00*/  IMAD.IADD R192, R3, 0x1, -R210 ;  /* 0x0000000103c07824 */ /* 0x000fe800078e0ad2 */
[----:B------:R-:W-:Y:S05]  /*7b10*/  IMAD R172, R172, c[0x0][0x32c], R192 ;  /* 0x0000cb00acac7a24 */ /* 0x000fea00078e02c0 */
[----:B------:R-:W-:Y:S02]  /*7b20*/  IADD3 R192, R172, c[0x0][0x32c], RZ ;  /* 0x0000cb00acc07a10 */ /* 0x000fe40007ffe0ff */
[----:B------:R-:W-:Y:S02]  /*7b30*/  IMNMX R165, R165, R172, !PT ;  /* 0x000000aca5a57217 */ /* 0x000fe40007800200 */
[----:B------:R-:W-:Y:S02]  /*7b40*/  IMNMX R167, R167, R192, PT ;  /* 0x000000c0a7a77217 */ /* 0x000fe40003800200 */
.L_x_2734:
[C---:B------:R-:W-:Y:S02]  /*7b50*/  ISETP.GE.AND P1, PT, R3.reuse, 0x9, PT ;  /* 0x000000090300780c */ /* 0x040fe40003f26270 */
[----:B------:R-:W-:Y:S02]  /*7b60*/  ISETP.GE.AND P5, PT, R3, 0xa, PT ;  /* 0x0000000a0300780c */ /* 0x000fe40003fa6270 */
[----:B------:R-:W-:Y:S02]  /*7b70*/  ISETP.GT.AND P0, PT, R0, 0x8, !P1 ;  /* 0x000000080000780c */ /* 0x000fe40004f04270 */
[----:B------:R-:W-:Y:S02]  /*7b80*/  P2R R193, PR, RZ, 0x2 ;  /* 0x00000002ffc17803 */ /* 0x000fe40000000000 */
[----:B------:R-:W-:Y:S02]  /*7b90*/  ISETP.LT.OR P0, PT, R169, 0x9, P0 ;  /* 0x00000009a900780c */ /* 0x000fe40000701670 */
[----:B------:R-:W-:Y:S02]  /*7ba0*/  ISETP.GT.AND P1, PT, R2, 0x8, !P1 ;  /* 0x000000080200780c */ /* 0x000fe40004f24270 */
[----:B------:R-:W-:Y:S02]  /*7bb0*/  P2R R199, PR, RZ, 0x10 ;  /* 0x00000010ffc77803 */ /* 0x000fe40000000000 */
[----:B------:R-:W-:Y:S02]  /*7bc0*/  FSEL R194, R16, -INF , !P0 ;  /* 0xff80000010c27808 */ /* 0x000fe40004000000 */
[----:B------:R-:W-:Y:S02]  /*7bd0*/  ISETP.GT.AND P0, PT, R2, 0x9, !P5 ;  /* 0x000000090200780c */ /* 0x000fe40006f04270 */
[C---:B------:R-:W-:Y:S02]  /*7be0*/  ISETP.LT.OR P1, PT, R168.reuse, 0x9, P1 ;  /* 0x00000009a800780c */ /* 0x040fe40000f21670 */
[----:B------:R-:W-:Y:S02]  /*7bf0*/  ISETP.GE.AND P4, PT, R3, 0x11, PT ;  /* 0x000000110300780c */ /* 0x000fe40003f86270 */
[----:B------:R-:W-:Y:S02]  /*7c00*/  ISETP.LT.OR P0, PT, R168, 0xa, P0 ;  /* 0x0000000aa800780c */ /* 0x000fe40000701670 */
[----:B------:R-:W-:Y:S02]  /*7c10*/  FSEL R196, R18, -INF , !P1 ;  /* 0xff80000012c47808 */ /* 0x000fe40004800000 */
[----:B------:R-:W-:Y:S02]  /*7c20*/  ISETP.GT.AND P1, PT, R0, 0x10, !P4 ;  /* 0x000000100000780c */ /* 0x000fe40006724270 */
[----:B------:R-:W-:Y:S02]  /*7c30*/  P2R R198, PR, RZ, 0x8 ;  /* 0x00000008ffc67803 */ /* 0x000fe40000000000 */
[----:B------:R-:W-:Y:S02]  /*7c40*/  FSEL R197, R19, -INF , !P0 ;  /* 0xff80000013c57808 */ /* 0x000fe40004000000 */
[----:B------:R-:W-:Y:S02]  /*7c50*/  ISETP.LT.OR P0, PT, R169, 0x11, P1 ;  /* 0x00000011a900780c */ /* 0x000fe40000f01670 */
[C---:B------:R-:W-:Y:S02]  /*7c60*/  ISETP.GE.AND P3, PT, R3.reuse, 0x12, PT ;  /* 0x000000120300780c */ /* 0x040fe40003f66270 */
[----:B------:R-:W-:Y:S02]  /*7c70*/  FSEL R200, R20, -INF , !P0 ;  /* 0xff80000014c87808 */ /* 0x000fe40004000000 */
[----:B------:R-:W-:Y:S02]  /*7c80*/  ISETP.GT.AND P0, PT, R0, 0x11, !P3 ;  /* 0x000000110000780c */ /* 0x000fe40005f04270 */
[----:B------:R-:W-:Y:S02]  /*7c90*/  ISETP.GE.AND P1, PT, R3, 0x19, PT ;  /* 0x000000190300780c */ /* 0x000fe40003f26270 */
[----:B------:R-:W-:Y:S02]  /*7ca0*/  ISETP.LT.OR P0, PT, R169, 0x12, P0 ;  /* 0x00000012a900780c */ /* 0x000fe40000701670 */
[----:B------:R-:W-:Y:S02]  /*7cb0*/  P2R R172, PR, RZ, 0x10 ;  /* 0x00000010ffac7803 */ /* 0x000fe40000000000 */
[----:B------:R-:W-:Y:S02]  /*7cc0*/  FSEL R201, R21, -INF , !P0 ;  /* 0xff80000015c97808 */ /* 0x000fe40004000000 */
[----:B------:R-:W-:Y:S02]  /*7cd0*/  ISETP.GT.AND P0, PT, R2, 0x10, !P4 ;  /* 0x000000100200780c */ /* 0x000fe40006704270 */
[----:B------:R-:W-:Y:S02]  /*7ce0*/  ISETP.GE.AND P4, PT, R3, 0x1a, PT ;  /* 0x0000001a0300780c */ /* 0x000fe40003f86270 */
[----:B------:R-:W-:Y:S02]  /*7cf0*/  ISETP.LT.OR P0, PT, R168, 0x11, P0 ;  /* 0x00000011a800780c */ /* 0x000fe40000701670 */
[----:B------:R-:W-:Y:S02]  /*7d00*/  ISETP.GT.AND P2, PT, R0, 0x9, !P5 ;  /* 0x000000090000780c */ /* 0x000fe40006f44270 */
[----:B------:R-:W-:Y:S02]  /*7d10*/  FSEL R202, R22, -INF , !P0 ;  /* 0xff80000016ca7808 */ /* 0x000fe40004000000 */
[----:B------:R-:W-:Y:S02]  /*7d20*/  ISETP.GT.AND P0, PT, R2, 0x11, !P3 ;  /* 0x000000110200780c */ /* 0x000fe40005f04270 */
[----:B------:R-:W-:Y:S02]  /*7d30*/  ISETP.LT.OR P2, PT, R169, 0xa, P2 ;  /* 0x0000000aa900780c */ /* 0x000fe40001741670 */
[----:B------:R-:W-:Y:S02]  /*7d40*/  ISETP.LT.OR P0, PT, R168, 0x12, P0 ;  /* 0x00000012a800780c */ /* 0x000fe40000701670 */
[----:B------:R-:W-:Y:S02]  /*7d50*/  FSEL R195, R17, -INF , !P2 ;  /* 0xff80000011c37808 */ /* 0x000fe40005000000 */
        /* <DEDUP_REMOVED lines=14> */
[----:B------:R-:W-:Y:S02]  /*7e40*/  P2R R23, PR, RZ, 0x10 ;  /* 0x00000010ff177803 */ /* 0x000fe40000000000 */
        /* <DEDUP_REMOVED lines=14> */
[----:B------:R-:W-:Y:S02]  /*7f30*/  P2R R22, PR, RZ, 0x8 ;  /* 0x00000008ff167803 */ /* 0x000fe40000000000 */
[----:B------:R-:W-:Y:S02]  /*7f40*/  FSEL R218, R37, -INF , !P0 ;  /* 0xff80000025da7808 */ /* 0x000fe40004000000 */
[----:B------:R-:W-:Y:S04]  /*7f50*/  ISETP.GT.AND P0, PT, R2, 0x20, !P1 ;  /* 0x000000200200780c */ /* 0x000fe80004f04270 */
[----:B------:R-:W-:Y:S04]  /*7f60*/  ISETP.LT.OR P0, PT, R168, 0x21, P0 ;  /* 0x00000021a800780c */ /* 0x000fe80000701670 */
[----:B------:R-:W-:Y:S02]  /*7f70*/  FSEL R219, R38, -INF , !P0 ;  /* 0xff80000026db7808 */ /* 0x000fe40004000000 */
[----:B------:R-:W-:Y:S04]  /*7f80*/  ISETP.GT.AND P0, PT, R2, 0x21, !P6 ;  /* 0x000000210200780c */ /* 0x000fe80007704270 */
[----:B------:R-:W-:Y:S04]  /*7f90*/  ISETP.LT.OR P0, PT, R168, 0x22, P0 ;  /* 0x00000022a800780c */ /* 0x000fe80000701670 */
[----:B------:R-:W-:Y:S02]  /*7fa0*/  FSEL R220, R39, -INF , !P0 ;  /* 0xff80000027dc7808 */ /* 0x000fe40004000000 */
[----:B------:R-:W-:Y:S04]  /*7fb0*/  ISETP.GT.AND P0, PT, R0, RZ, !P3 ;  /* 0x000000ff0000720c */ /* 0x000fe80005f04270 */
[C---:B------:R-:W-:Y:S04]  /*7fc0*/  ISETP.LT.OR P0, PT, R169.reuse, 0x1, P0 ;  /* 0x00000001a900780c */ /* 0x040fe80000701670 */
[----:B------:R-:W-:Y:S02]  /*7fd0*/  FSEL R16, R4, -INF , !P0 ;  /* 0xff80000004107808 */ /* 0x000fe40004000000 */
[----:B------:R-:W-:Y:S01]  /*7fe0*/  ISETP.GT.AND P0, PT, R0, 0x1, !P4 ;  /* 0x000000010000780c */ /* 0x000fe20006704270 */
[----:B------:R-:W1:Y:S03]  /*7ff0*/  SHFL.IDX PT, R4, R173, 0x3, 0x1c1f ;  /* 0x007c1f00ad047f89 */ /* 0x000e6600000e0000 */
[----:B------:R-:W-:Y:S04]  /*8000*/  ISETP.LT.OR P0, PT, R169, 0x2, P0 ;  /* 0x00000002a900780c */ /* 0x000fe80000701670 */
[----:B------:R-:W-:Y:S02]  /*8010*/  FSEL R5, R5, -INF , !P0 ;  /* 0xff80000005057808 */ /* 0x000fe40004000000 */
[----:B------:R-:W-:Y:S04]  /*8020*/  ISETP.GT.AND P0, PT, R2, 0x1, !P4 ;  /* 0x000000010200780c */ /* 0x000fe80006704270 */
[----:B------:R-:W-:Y:S04]  /*8030*/  ISETP.LT.OR P0, PT, R168, 0x2, P0 ;  /* 0x00000002a800780c */ /* 0x000fe80000701670 */
[----:B------:R-:W-:Y:S02]  /*8040*/  FSEL R19, R7, -INF , !P0 ;  /* 0xff80000007137808 */ /* 0x000fe40004000000 */
[----:B------:R-:W-:Y:S04]  /*8050*/  ISETP.GT.AND P0, PT, R2, RZ, !P3 ;  /* 0x000000ff0200720c */ /* 0x000fe80005f04270 */
        /* <DEDUP_REMOVED lines=8> */
[----:B------:R-:W-:Y:S04]  /*80e0*/  ISETP.LT.OR P2, PT, R169, 0x2a, P2 ;  /* 0x0000002aa900780c */ /* 0x000fe80001741670 */
[----:B------:R-:W-:Y:S02]  /*80f0*/  FSEL R222, R49, -INF , !P2 ;  /* 0xff80000031de7808 */ /* 0x000fe40005000000 */
[----:B------:R-:W-:Y:S04]  /*8100*/  ISETP.GT.AND P2, PT, R2, 0x28, !P5 ;  /* 0x000000280200780c */ /* 0x000fe80006f44270 */
[----:B------:R-:W-:Y:S04]  /*8110*/  ISETP.LT.OR P2, PT, R168, 0x29, P2 ;  /* 0x00000029a800780c */ /* 0x000fe80001741670 */
[----:B------:R-:W-:Y:S02]  /*8120*/  FSEL R223, R50, -INF , !P2 ;  /* 0xff80000032df7808 */ /* 0x000fe40005000000 */
[----:B------:R-:W-:Y:S01]  /*8130*/  ISETP.GT.AND P2, PT, R2, 0x29, !P0 ;  /* 0x000000290200780c */ /* 0x000fe20004744270 */
[----:B------:R-:W-:Y:S03]  /*8140*/  IMAD.IADD R2, R174, 0x1, R4 ;  /* 0x00000001ae027824 */ /* 0x000fe600078e0204 */
[----:B------:R-:W-:Y:S04]  /*8150*/  ISETP.LT.OR P2, PT, R168, 0x2a, P2 ;  /* 0x0000002aa800780c */ /* 0x000fe80001741670 */
[----:B------:R-:W-:Y:S02]  /*8160*/  FSEL R246, R51, -INF , !P2 ;  /* 0xff80000033f67808 */ /* 0x000fe40005000000 */
[----:B------:R-:W-:Y:S02]  /*8170*/  ISETP.GT.AND P2, PT, R165, 0x1, !P4 ;  /* 0x00000001a500780c */ /* 0x000fe40006744270 */
[----:B------:R-:W-:Y:S02]  /*8180*/  ISETP.NE.AND P4, PT, R20, RZ, PT ;  /* 0x000000ff1400720c */ /* 0x000fe40003f85270 */
        /* <DEDUP_REMOVED lines=22> */
[----:B------:R-:W-:Y:S02]  /*82f0*/  ISETP.GT.AND P2, PT, R165, 0x19, !P4 ;  /* 0x00000019a500780c */ /* 0x000fe40006744270 */
[----:B------:R-:W-:Y:S02]  /*8300*/  ISETP.NE.AND P4, PT, R199, RZ, PT ;  /* 0x000000ffc700720c */ /* 0x000fe40003f85270 */
        /* <DEDUP_REMOVED lines=11> */
[----:B------:R-:W-:Y:S02]  /*83c0*/  ISETP.GT.AND P2, PT, R165, RZ, !P3 ;  /* 0x000000ffa500720c */ /* 0x000fe40005f44270 */
[----:B------:R-:W-:Y:S02]  /*83d0*/  ISETP.NE.AND P3, PT, R198, RZ, PT ;  /* 0x000000ffc600720c */ /* 0x000fe40003f65270 */
[----:B------:R-:W-:Y:S04]  /*83e0*/  ISETP.LT.OR P2, PT, R167, 0x1, P2 ;  /* 0x00000001a700780c */ /* 0x000fe80001741670 */
[----:B------:R-:W-:Y:S02]  /*83f0*/  FSEL R8, R8, -INF , !P2 ;  /* 0xff80000008087808 */ /* 0x000fe40005000000 */
[----:B------:R-:W-:Y:S04]  /*8400*/  ISETP.GT.AND P2, PT, R165, 0x29, !P0 ;  /* 0x00000029a500780c */ /* 0x000fe80004744270 */
[----:B------:R-:W-:Y:S04]  /*8410*/  ISETP.LT.OR P2, PT, R167, 0x2a, P2 ;  /* 0x0000002aa700780c */ /* 0x000fe80001741670 */
        /* <DEDUP_REMOVED lines=18> */
.L_x_2740:
[----:B------:R-:W-:Y:S04]  /*8540*/  MOV R7, c[0x0][0x32c] ;  /* 0x0000cb0000077a02 */ /* 0x000fe80000000f00 */
[----:B------:R-:W-:Y:S11]  /*8550*/  ISETP.NE.AND P2, PT, R7, 0x1, PT ;  /* 0x000000010700780c */ /* 0x000ff60003f45270 */
[----:B------:R-:W-:Y:S02]  /*8560*/  @!UPT UIADD3 URZ, URZ, URZ, URZ ;  /* 0x0000003f3f3ff290 */ /* 0x000fe4000fffe03f */
[----:B------:R-:W-:Y:S05]  /*8570*/  @P2 IMAD.HI.U32 R7, R4, c[0x0][0x330], RZ ;  /* 0x0000cc0004072a27 */ /* 0x000fea00078e00ff */
[----:B------:R-:W-:Y:S02]  /*8580*/  @P2 SHF.R.U32.HI R4, RZ, c[0x0][0x334], R7 ;  /* 0x0000cd00ff042a19 */ /* 0x000fe40000011607 */
.L_x_2741:
[----:B------:R-:W-:Y:S05]  /*8590*/  BSYNC B0 ;  /* 0x0000000000007941 */ /* 0x000fea0003800000 */
.L_x_2739:
[----:B------:R-:W-:Y:S04]  /*85a0*/  IMAD.IADD R3, R3, 0x1, -R210 ;  /* 0x0000000103037824 */ /* 0x000fe800078e0ad2 */
[----:B------:R-:W-:Y:S05]  /*85b0*/  IMAD R4, R4, c[0x0][0x32c], R3 ;  /* 0x0000cb0004047a24 */ /* 0x000fea00078e0203 */
[----:B------:R-:W-:Y:S02]  /*85c0*/  IADD3 R3, R4, c[0x0][0x32c], RZ ;  /* 0x0000cb0004037a10 */ /* 0x000fe40007ffe0ff */
[----:B------:R-:W-:Y:S02]  /*85d0*/  IMNMX R0, R0, R4, !PT ;  /* 0x0000000400007217 */ /* 0x000fe40007800200 */
[----:B------:R-:W-:Y:S02]  /*85e0*/  IMNMX R2, R2, R3, PT ;  /* 0x0000000302027217 */ /* 0x000fe40003800200 */
.L_x_2738:
        /* <DEDUP_REMOVED lines=8> */
[----:B------:R-:W-:Y:S02]  /*8670*/  FSEL R10, R10, -INF , !P2 ;  /* 0xff8000000a0a7808 */ /* 0x000fe40005000000 */
[----:B------:R-:W-:Y:S02]  /*8680*/  FMNMX.FTZ R169, R200, R169, !PT ;  /* 0x000000a9c8a97209 */ /* 0x000fe40007810000 */
[----:B------:R-:W-:Y:S02]  /*8690*/  ISETP.NE.AND P2, PT, R21, RZ, PT ;  /* 0x000000ff1500720c */ /* 0x000fe40003f45270 */
[----:B------:R-:W-:Y:S02]  /*86a0*/  FMNMX.FTZ R169, R201, R169, !PT ;  /* 0x000000a9c9a97209 */ /* 0x000fe40007810000 */
[----:B------:R-:W-:Y:S02]  /*86b0*/  ISETP.GT.AND P2, PT, R0, 0x1, !P2 ;  /* 0x000000010000780c */ /* 0x000fe40005744270 */
        /* <DEDUP_REMOVED lines=12> */
[----:B------:R-:W-:Y:S01]  /*8780*/  ISETP.NE.AND P2, PT, R192, RZ, PT ;  /* 0x000000ffc000720c */ /* 0x000fe20003f45270 */
[----:B------:R-:W1:Y:S01]  /*8790*/  SHFL.BFLY PT, R7, R169, 0x2, 0x1f ;  /* 0x0c401f00a9077f89 */ /* 0x000e6200000e0000 */
        /* <DEDUP_REMOVED lines=14> */
[----:B-1----:R-:W-:Y:S02]  /*8880*/  FMNMX.FTZ R169, R169, R7, !PT ;  /* 0x00000007a9a97209 */ /* 0x002fe40007810000 */
[----:B------:R-:W-:Y:S02]  /*8890*/  ISETP.GT.AND P2, PT, R0, 0x11, !P2 ;  /* 0x000000110000780c */ /* 0x000fe40005744270 */
[----:B------:R-:W-:Y:S01]  /*88a0*/  FMNMX.FTZ R3, R208, R3, !PT ;  /* 0x00000003d0037209 */ /* 0x000fe20007810000 */
[----:B------:R-:W1:Y:S01]  /*88b0*/  SHFL.BFLY PT, R7, R169, 0x1, 0x1f ;  /* 0x0c201f00a9077f89 */ /* 0x000e6200000e0000 */
        /* <DEDUP_REMOVED lines=14> */
[----:B------:R-:W-:Y:S02]  /*89a0*/  ISETP.LT.OR P2, PT, R2, 0x1a, P2 ;  /* 0x0000001a0200780c */ /* 0x000fe40001741670 */
[----:B------:R-:W-:Y:S01]  /*89b0*/  FMNMX.FTZ R3, R246, R3, !PT ;  /* 0x00000003f6037209 */ /* 0x000fe20007810000 */
[----:B------:R-:W-:Y:S01]  /*89c0*/  FMUL.FTZ R173, R169, c[0x0][0x2d0] ;  /* 0x0000b400a9ad7a20 */ /* 0x000fe20000410000 */
[----:B------:R-:W-:Y:S02]  /*89d0*/  FSEL R198, R31, -INF , !P2 ;  /* 0xff8000001fc67808 */ /* 0x000fe40005000000 */
[----:B------:R-:W-:Y:S01]  /*89e0*/  FSETP.NEU.FTZ.AND P2, PT, R169, -INF , PT ;  /* 0xff800000a900780b */ /* 0x000fe20003f5d000 */
[----:B------:R-:W1:Y:S01]  /*89f0*/  SHFL.BFLY PT, R168, R3, 0x2, 0x1f ;  /* 0x0c401f0003a87f89 */ /* 0x000e6200000e0000 */
[----:B------:R-:W-:Y:S02]  /*8a00*/  FMNMX.FTZ R4, R20, R4, !PT ;  /* 0x0000000414047209 */ /* 0x000fe40007810000 */
[----:B------:R-:W-:Y:S02]  /*8a10*/  FSEL R173, R173, RZ, P2 ;  /* 0x000000ffadad7208 */ /* 0x000fe40001000000 */
[----:B------:R-:W-:Y:S02]  /*8a20*/  FMNMX.FTZ R4, R12, R4, !PT ;  /* 0x000000040c047209 */ /* 0x000fe40007810000 */
[----:B------:R-:W-:Y:S01]  /*8a30*/  ISETP.GT.AND P1, PT, R0, 0x20, !P1 ;  /* 0x000000200000780c */ /* 0x000fe20004f24270 */
[--C-:B------:R-:W-:Y:S01]  /*8a40*/  FFMA.FTZ R5, R5, c[0x0][0x2d0], -R173.reuse ;  /* 0x0000b40005057a23 */ /* 0x100fe200000108ad */
[----:B------:R-:W-:Y:S01]  /*8a50*/  FMNMX.FTZ R4, R13, R4, !PT ;  /* 0x000000040d047209 */ /* 0x000fe20007810000 */
[--C-:B------:R-:W-:Y:S01]  /*8a60*/  FFMA.FTZ R16, R16, c[0x0][0x2d0], -R173.reuse ;  /* 0x0000b40010107a23 */ /* 0x100fe200000108ad */
[----:B------:R-:W-:Y:S01]  /*8a70*/  ISETP.LT.OR P1, PT, R2, 0x21, P1 ;  /* 0x000000210200780c */ /* 0x000fe20000f21670 */
[----:B------:R2:W-:Y:S01]  /*8a80*/  MUFU.EX2 R249, R5 ;  /* 0x0000000500f97308 */ /* 0x0005e20000000800 */
[----:B------:R-:W-:Y:S02]  /*8a90*/  FMNMX.FTZ R4, R206, R4, !PT ;  /* 0x00000004ce047209 */ /* 0x000fe40007810000 */
[----:B------:R-:W-:Y:S02]  /*8aa0*/  FSEL R215, R42, -INF , !P1 ;  /* 0xff8000002ad77808 */ /* 0x000fe40004800000 */
[----:B------:R-:W-:Y:S02]  /*8ab0*/  FMNMX.FTZ R4, R207, R4, !PT ;  /* 0x00000004cf047209 */ /* 0x000fe40007810000 */
[C---:B------:R-:W-:Y:S02]  /*8ac0*/  ISETP.GT.AND P6, PT, R0.reuse, 0x21, !P6 ;  /* 0x000000210000780c */ /* 0x040fe400077c4270 */
[----:B------:R-:W-:Y:S01]  /*8ad0*/  FMNMX.FTZ R4, R211, R4, !PT ;  /* 0x00000004d3047209 */ /* 0x000fe20007810000 */
[----:B------:R-:W3:Y:S01]  /*8ae0*/  MUFU.EX2 R50, R16 ;  /* 0x0000001000327308 */ /* 0x000ee20000000800 */
[----:B------:R-:W-:Y:S02]  /*8af0*/  ISETP.GT.AND P5, PT, R0, 0x28, !P5 ;  /* 0x000000280000780c */ /* 0x000fe40006fa4270 */
        /* <DEDUP_REMOVED lines=8> */
[----:B--2---:R-:W-:Y:S01]  /*8b80*/  FMNMX.FTZ R5, R14, R4, !PT ;  /* 0x000000040e057209 */ /* 0x004fe20007810000 */
[--C-:B------:R-:W-:Y:S01]  /*8b90*/  FFMA.FTZ R4, R194, c[0x0][0x2d0], -R173.reuse ;  /* 0x0000b400c2047a23 */ /* 0x100fe200000108ad */
[----:B------:R-:W-:Y:S02]  /*8ba0*/  FMNMX.FTZ R3, R247, R3, !PT ;  /* 0x00000003f7037209 */ /* 0x000fe40007810000 */
[----:B------:R-:W-:Y:S01]  /*8bb0*/  FMNMX.FTZ R5, R15, R5, !PT ;  /* 0x000000050f057209 */ /* 0x000fe20007810000 */
[----:B------:R2:W-:Y:S01]  /*8bc0*/  MUFU.EX2 R48, R4 ;  /* 0x0000000400307308 */ /* 0x0005e20000000800 */
[----:B------:R-:W-:Y:S01]  /*8bd0*/  ISETP.GT.AND P0, PT, R0, 0x29, !P0 ;  /* 0x000000290000780c */ /* 0x000fe20004704270 */
[----:B------:R-:W4:Y:S01]  /*8be0*/  SHFL.BFLY PT, R9, R3, 0x2, 0x1f ;  /* 0x0c401f0003097f89 */ /* 0x000f2200000e0000 */
[C---:B------:R-:W-:Y:S02]  /*8bf0*/  ISETP.LT.OR P6, PT, R2.reuse, 0x22, P6 ;  /* 0x000000220200780c */ /* 0x040fe400037c1670 */
[----:B------:R-:W-:Y:S02]  /*8c00*/  ISETP.LT.OR P5, PT, R2, 0x29, P5 ;  /* 0x000000290200780c */ /* 0x000fe40002fa1670 */
[----:B------:R-:W-:Y:S02]  /*8c10*/  FSEL R214, R43, -INF , !P6 ;  /* 0xff8000002bd67808 */ /* 0x000fe40007000000 */
[----:B------:R-:W-:Y:S02]  /*8c20*/  FSEL R216, R46, -INF , !P5 ;  /* 0xff8000002ed87808 */ /* 0x000fe40006800000 */
[----:B------:R-:W-:Y:S02]  /*8c30*/  ISETP.LT.OR P0, PT, R2, 0x2a, P0 ;  /* 0x0000002a0200780c */ /* 0x000fe40000701670 */
[----:B-1----:R-:W-:Y:S02]  /*8c40*/  FMNMX.FTZ R168, R168, R7, !PT ;  /* 0x00000007a8a87209 */ /* 0x002fe40007810000 */
[----:B------:R-:W-:Y:S02]  /*8c50*/  FSEL R172, R47, -INF , !P0 ;  /* 0xff8000002fac7808 */ /* 0x000fe40004000000 */
[C---:B------:R-:W-:Y:S01]  /*8c60*/  FSETP.NEU.FTZ.AND P1, PT, R168.reuse, -INF , PT ;  /* 0xff800000a800780b */ /* 0x040fe20003f3d000 */
[----:B------:R-:W-:Y:S01]  /*8c70*/  FMUL.FTZ R174, R168, c[0x0][0x2d0] ;  /* 0x0000b400a8ae7a20 */ /* 0x000fe20000410000 */
[----:B---3--:R-:W-:Y:S04]  /*8c80*/  F2FP.PACK_AB R192, R249, R50 ;  /* 0x00000032f9c0723e */ /* 0x008fe800000000ff */
[----:B------:R-:W-:Y:S02]  /*8c90*/  FSEL R174, R174, RZ, P1 ;  /* 0x000000ffaeae7208 */ /* 0x000fe40000800000 */
[----:B--2---:R-:W-:Y:S01]  /*8ca0*/  FMNMX.FTZ R4, R199, R5, !PT ;  /* 0x00000005c7047209 */ /* 0x004fe20007810000 */
[----:B------:R-:W-:Y:S01]  /*8cb0*/  FFMA.FTZ R5, R195, c[0x0][0x2d0], -R173 ;  /* 0x0000b400c3057a23 */ /* 0x000fe200000108ad */
[----:B----4-:R-:W-:Y:S01]  /*8cc0*/  FMNMX.FTZ R3, R3, R9, !PT ;  /* 0x0000000903037209 */ /* 0x010fe20007810000 */
[--C-:B------:R-:W-:Y:S01]  /*8cd0*/  FFMA.FTZ R0, R19, c[0x0][0x2d0], -R174.reuse ;  /* 0x0000b40013007a23 */ /* 0x100fe200000108ae */
[----:B------:R-:W-:Y:S01]  /*8ce0*/  FMNMX.FTZ R4, R210, R4, !PT ;  /* 0x00000004d2047209 */ /* 0x000fe20007810000 */
[----:B------:R1:W-:Y:S02]  /*8cf0*/  MUFU.EX2 R24, R5 ;  /* 0x0000000500187308 */ /* 0x0003e40000000800 */
[----:B------:R-:W2:Y:S08]  /*8d00*/  SHFL.BFLY PT, R167, R3, 0x1, 0x1f ;  /* 0x0c201f0003a77f89 */ /* 0x000eb000000e0000 */
[----:B------:R-:W-:Y:S01]  /*8d10*/  MUFU.EX2 R51, R0 ;  /* 0x0000000000337308 */ /* 0x000fe20000000800 */
[----:B-1----:R-:W-:Y:S01]  /*8d20*/  FMNMX.FTZ R5, R213, R4, !PT ;  /* 0x00000004d5057209 */ /* 0x002fe20007810000 */
[--C-:B------:R-:W-:Y:S01]  /*8d30*/  FFMA.FTZ R4, R6, c[0x0][0x2d0], -R174.reuse ;  /* 0x0000b40006047a23 */ /* 0x100fe200000108ae */
[----:B--2---:R-:W-:Y:S01]  /*8d40*/  FMNMX.FTZ R167, R3, R167, !PT ;  /* 0x000000a703a77209 */ /* 0x004fe20007810000 */
[--C-:B------:R-:W-:Y:S01]  /*8d50*/  FFMA.FTZ R3, R197, c[0x0][0x2d0], -R174.reuse ;  /* 0x0000b400c5037a23 */ /* 0x100fe200000108ae */
[----:B------:R-:W-:Y:S05]  /*8d60*/  FMNMX.FTZ R5, R198, R5, !PT ;  /* 0x00000005c6057209 */ /* 0x000fea0007810000 */
[----:B------:R1:W2:Y:S01]  /*8d70*/  MUFU.EX2 R49, R4 ;  /* 0x0000000400317308 */ /* 0x0002a20000000800 */
[C---:B------:R-:W-:Y:S01]  /*8d80*/  FSETP.NEU.FTZ.AND P0, PT, R167.reuse, -INF , PT ;  /* 0xff800000a700780b */ /* 0x040fe20003f1d000 */
[----:B------:R-:W-:Y:S05]  /*8d90*/  FMUL.FTZ R175, R167, c[0x0][0x2d0] ;  /* 0x0000b400a7af7a20 */ /* 0x000fea0000410000 */
[----:B------:R-:W-:Y:S03]  /*8da0*/  FSEL R175, R175, RZ, P0 ;  /* 0x000000ffafaf7208 */ /* 0x000fe60000000000 */
[----:B------:R3:W-:Y:S02]  /*8db0*/  MUFU.EX2 R197, R3 ;  /* 0x0000000300c57308 */ /* 0x0007e40000000800 */
[--C-:B------:R-:W-:Y:S08]  /*8dc0*/  FFMA.FTZ R8, R8, c[0x0][0x2d0], -R175.reuse ;  /* 0x0000b40008087a23 */ /* 0x100ff000000108af */
[----:B------:R-:W-:Y:S01]  /*8dd0*/  MUFU.EX2 R45, R8 ;  /* 0x00000008002d7308 */ /* 0x000fe20000000800 */
[----:B-1----:R-:W-:Y:S02]  /*8de0*/  FMNMX.FTZ R4, R215, R5, !PT ;  /* 0x00000005d7047209 */ /* 0x002fe40007810000 */
[----:B--2---:R-:W-:Y:S02]  /*8df0*/  F2FP.PACK_AB R193, R51, R49 ;  /* 0x0000003133c1723e */ /* 0x004fe400000000ff */
[----:B------:R-:W-:Y:S01]  /*8e00*/  FMNMX.FTZ R2, R214, R4, !PT ;  /* 0x00000004d6027209 */ /* 0x000fe20007810000 */
[--C-:B------:R-:W-:Y:S03]  /*8e10*/  FFMA.FTZ R4, R12, c[0x0][0x2d0], -R175.reuse ;  /* 0x0000b4000c047a23 */ /* 0x100fe600000108af */
[----:B------:R-:W-:Y:S01]  /*8e20*/  FMNMX.FTZ R0, R216, R2, !PT ;  /* 0x00000002d8007209 */ /* 0x000fe20007810000 */
[----:B------:R-:W-:Y:S01]  /*8e30*/  FFMA.FTZ R2, R196, c[0x0][0x2d0], -R174 ;  /* 0x0000b400c4027a23 */ /* 0x000fe200000108ae */
[----:B------:R-:W-:Y:S01]  /*8e40*/  MUFU.EX2 R251, R4 ;  /* 0x0000000400fb7308 */ /* 0x000fe20000000800 */
[--C-:B---3--:R-:W-:Y:S01]  /*8e50*/  FFMA.FTZ R3, R20, c[0x0][0x2d0], -R175.reuse ;  /* 0x0000b40014037a23 */ /* 0x108fe200000108af */
[----:B------:R-:W-:Y:S01]  /*8e60*/  FMNMX.FTZ R0, R172, R0, !PT ;  /* 0x00000000ac007209 */ /* 0x000fe20007810000 */
[----:B------:R-:W-:Y:S01]  /*8e70*/  LDSM.16.MT88.4 R20, [R225+0x2080] ;  /* 0x00208000e114783b */ /* 0x000fe20000004200 */
[----:B------:R-:W-:Y:S04]  /*8e80*/  MOV R196, R24 ;  /* 0x0000001800c47202 */ /* 0x000fe80000000f00 */
[----:B------:R-:W-:Y:S02]  /*8e90*/  F2FP.PACK_AB R194, R196, R48 ;  /* 0x00000030c4c2723e */ /* 0x000fe400000000ff */
[----:B------:R1:W-:Y:S10]  /*8ea0*/  MUFU.EX2 R6, R2 ;  /* 0x0000000200067308 */ /* 0x0003f40000000800 */
[----:B------:R2:W-:Y:S01]  /*8eb0*/  MUFU.EX2 R46, R3 ;  /* 0x00000003002e7308 */ /* 0x0005e20000000800 */
[----:B-1----:R-:W2:Y:S02]  /*8ec0*/  SHFL.BFLY PT, R2, R0, 0x2, 0x1f ;  /* 0x0c401f0000027f89 */ /* 0x002ea400000e0000 */
[----:B--2---:R-:W-:Y:S01]  /*8ed0*/  FMNMX.FTZ R3, R0, R2, !PT ;  /* 0x0000000200037209 */ /* 0x004fe20007810000 */
[----:B------:R-:W-:Y:S01]  /*8ee0*/  FFMA.FTZ R2, R13, c[0x0][0x2d0], -R175 ;  /* 0x0000b4000d027a23 */ /* 0x000fe200000108af */
[----:B------:R-:W-:Y:S05]  /*8ef0*/  FSEL R0, R169, RZ, P2 ;  /* 0x000000ffa9007208 */ /* 0x000fea0001000000 */
[----:B------:R1:W-:Y:S01]  /*8f00*/  MUFU.EX2 R5, R2 ;  /* 0x0000000200057308 */ /* 0x0003e20000000800 */
[----:B------:R-:W2:Y:S01]  /*8f10*/  SHFL.BFLY PT, R4, R3, 0x1, 0x1f ;  /* 0x0c201f0003047f89 */ /* 0x000ea200000e0000 */
[----:B------:R-:W-:Y:S04]  /*8f20*/  FADD.FTZ R0, -R0, R164 ;  /* 0x000000a400007221 */ /* 0x000fe80000010100 */
[----:B------:R-:W-:Y:S04]  /*8f30*/  FMUL.FTZ R0, R0, c[0x0][0x2d0] ;  /* 0x0000b40000007a20 */ /* 0x000fe80000410000 */
[----:B------:R3:W4:Y:S01]  /*8f40*/  MUFU.EX2 R165, R0 ;  /* 0x0000000000a57308 */ /* 0x0007220000000800 */
[----:B-1----:R-:W-:Y:S02]  /*8f50*/  FSEL R2, R168, RZ, P1 ;  /* 0x000000ffa8027208 */ /* 0x002fe40000800000 */
[----:B--2---:R-:W-:Y:S03]  /*8f60*/  FMNMX.FTZ R3, R3, R4, !PT ;  /* 0x0000000403037209 */ /* 0x004fe60007810000 */
[----:B------:R-:W-:Y:S02]  /*8f70*/  FADD.FTZ R2, -R2, R166 ;  /* 0x000000a602027221 */ /* 0x000fe40000010100 */
[----:B------:R-:W-:Y:S02]  /*8f80*/  FMUL.FTZ R166, R3, c[0x0][0x2d0] ;  /* 0x0000b40003a67a20 */ /* 0x000fe40000410000 */
[----:B------:R-:W-:Y:S01]  /*8f90*/  FMUL.FTZ R2, R2, c[0x0][0x2d0] ;  /* 0x0000b40002027a20 */ /* 0x000fe20000410000 */
[----:B---3--:R-:W-:Y:S01]  /*8fa0*/  FSEL R0, R167, RZ, P0 ;  /* 0x000000ffa7007208 */ /* 0x008fe20000000000 */
[----:B----4-:R-:W-:Y:S01]  /*8fb0*/  FMUL.FTZ R16, R165, R188 ;  /* 0x000000bca5107220 */ /* 0x010fe20000410000 */
[----:B------:R-:W-:Y:S01]  /*8fc0*/  FSETP.NEU.FTZ.AND P0, PT, R3, -INF , PT ;  /* 0xff8000000300780b */ /* 0x000fe20003f1d000 */
[----:B------:R-:W1:Y:S01]  /*8fd0*/  MUFU.EX2 R164, R2 ;  /* 0x0000000200a47308 */ /* 0x000e620000000800 */
[C---:B------:R-:W-:Y:S02]  /*8fe0*/  FMUL.FTZ R17, R165.reuse, R189 ;  /* 0x000000bda5117220 */ /* 0x040fe40000410000 */
[----:B------:R-:W-:Y:S01]  /*8ff0*/  FADD.FTZ R0, -R0, R170 ;  /* 0x000000aa00007221 */ /* 0x000fe20000010100 */
[----:B------:R-:W-:Y:S01]  /*9000*/  FSEL R166, R166, RZ, P0 ;  /* 0x000000ffa6a67208 */ /* 0x000fe20000000000 */
[----:B------:R-:W-:Y:S01]  /*9010*/  FMUL.FTZ R32, R165, R144 ;  /* 0x00000090a5207220 */ /* 0x000fe20000410000 */
[----:B------:R-:W-:Y:S01]  /*9020*/  MOV R170, R6 ;  /* 0x0000000600aa7202 */ /* 0x000fe20000000f00 */
[----:B------:R-:W-:Y:S02]  /*9030*/  FMUL.FTZ R0, R0, c[0x0][0x2d0] ;  /* 0x0000b40000007a20 */ /* 0x000fe40000410000 */
[--C-:B------:R-:W-:Y:S01]  /*9040*/  FFMA.FTZ R4, R14, c[0x0][0x2d0], -R166.reuse ;  /* 0x0000b4000e047a23 */ /* 0x100fe200000108a6 */
[----:B------:R-:W-:Y:S01]  /*9050*/  F2FP.PACK_AB R195, R197, R170 ;  /* 0x000000aac5c3723e */ /* 0x000fe200000000ff */
[----:B------:R2:W3:Y:S01]  /*9060*/  MUFU.EX2 R2, R0 ;  /* 0x0000000000027308 */ /* 0x0004e20000000800 */
[C---:B------:R-:W-:Y:S02]  /*9070*/  FMUL.FTZ R33, R165.reuse, R145 ;  /* 0x00000091a5217220 */ /* 0x040fe40000410000 */
[C---:B------:R-:W-:Y:S02]  /*9080*/  FMUL.FTZ R52, R165.reuse, R52 ;  /* 0x00000034a5347220 */ /* 0x040fe40000410000 */
[C---:B------:R-:W-:Y:S02]  /*9090*/  FMUL.FTZ R53, R165.reuse, R53 ;  /* 0x00000035a5357220 */ /* 0x040fe40000410000 */
[C---:B------:R-:W-:Y:S02]  /*90a0*/  FMUL.FTZ R64, R165.reuse, R64 ;  /* 0x00000040a5407220 */ /* 0x040fe40000410000 */
[C---:B------:R-:W-:Y:S01]  /*90b0*/  FMUL.FTZ R65, R165.reuse, R65 ;  /* 0x00000041a5417220 */ /* 0x040fe20000410000 */
[----:B------:R4:W5:Y:S01]  /*90c0*/  MUFU.EX2 R250, R4 ;  /* 0x0000000400fa7308 */ /* 0x0009620000000800 */
[----:B------:R-:W-:Y:S02]  /*90d0*/  FMUL.FTZ R68, R165, R68 ;  /* 0x00000044a5447220 */ /* 0x000fe40000410000 */
[C---:B-1----:R-:W-:Y:S02]  /*90e0*/  FMUL.FTZ R6, R164.reuse, R178 ;  /* 0x000000b2a4067220 */ /* 0x042fe40000410000 */
[C---:B------:R-:W-:Y:S02]  /*90f0*/  FMUL.FTZ R7, R164.reuse, R179 ;  /* 0x000000b3a4077220 */ /* 0x040fe40000410000 */
[C---:B------:R-:W-:Y:S02]  /*9100*/  FMUL.FTZ R18, R164.reuse, R190 ;  /* 0x000000bea4127220 */ /* 0x040fe40000410000 */
[C---:B------:R-:W-:Y:S01]  /*9110*/  FMUL.FTZ R19, R164.reuse, R191 ;  /* 0x000000bfa4137220 */ /* 0x040fe20000410000 */
[----:B------:R-:W-:Y:S01]  /*9120*/  MOV R191, R50 ;  /* 0x0000003200bf7202 */ /* 0x000fe20000000f00 */
[C---:B------:R-:W-:Y:S02]  /*9130*/  FMUL.FTZ R34, R164.reuse, R146 ;  /* 0x00000092a4227220 */ /* 0x040fe40000410000 */
[----:B------:R-:W-:Y:S02]  /*9140*/  FMUL.FTZ R35, R164, R147 ;  /* 0x00000093a4237220 */ /* 0x000fe40000410000 */
[--C-:B--2---:R-:W-:Y:S01]  /*9150*/  FFMA.FTZ R0, R10, c[0x0][0x2d0], -R166.reuse ;  /* 0x0000b4000a007a23 */ /* 0x104fe200000108a6 */
[----:B------:R-:W-:Y:S01]  /*9160*/  LDSM.16.MT88.4 R144, [R226+0x2880] ;  /* 0x00288000e290783b */ /* 0x000fe20000004200 */
[C---:B---3--:R-:W-:Y:S02]  /*9170*/  FMUL.FTZ R9, R2.reuse, R181 ;  /* 0x000000b502097220 */ /* 0x048fe40000410000 */
[----:B------:R-:W1:Y:S01]  /*9180*/  MUFU.EX2 R12, R0 ;  /* 0x00000000000c7308 */ /* 0x000e620000000800 */
[C---:B------:R-:W-:Y:S01]  /*9190*/  FMUL.FTZ R8, R2.reuse, R180 ;  /* 0x000000b402087220 */ /* 0x040fe20000410000 */
[----:B------:R-:W-:Y:S01]  /*91a0*/  MOV R180, R251 ;  /* 0x000000fb00b47202 */ /* 0x000fe20000000f00 */
[C---:B------:R-:W-:Y:S01]  /*91b0*/  FMUL.FTZ R13, R2.reuse, R185 ;  /* 0x000000b9020d7220 */ /* 0x040fe20000410000 */
[----:B------:R-:W-:Y:S01]  /*91c0*/  MOV R185, R45 ;  /* 0x0000002d00b97202 */ /* 0x000fe20000000f00 */
[--C-:B----4-:R-:W-:Y:S01]  /*91d0*/  FFMA.FTZ R4, R15, c[0x0][0x2d0], -R166.reuse ;  /* 0x0000b4000f047a23 */ /* 0x110fe200000108a6 */
[----:B-----5:R-:W-:Y:S01]  /*91e0*/  MOV R190, R250 ;  /* 0x000000fa00be7202 */ /* 0x020fe20000000f00 */
[C---:B------:R-:W-:Y:S02]  /*91f0*/  FMUL.FTZ R24, R2.reuse, R136 ;  /* 0x0000008802187220 */ /* 0x040fe40000410000 */
[C---:B------:R-:W-:Y:S01]  /*9200*/  FMUL.FTZ R25, R2.reuse, R137 ;  /* 0x0000008902197220 */ /* 0x040fe20000410000 */
[----:B------:R2:W3:Y:S01]  /*9210*/  MUFU.EX2 R252, R4 ;  /* 0x0000000400fc7308 */ /* 0x0004e20000000800 */
[C---:B------:R-:W-:Y:S02]  /*9220*/  FMUL.FTZ R29, R2.reuse, R141 ;  /* 0x0000008d021d7220 */ /* 0x040fe40000410000 */
[C---:B------:R-:W-:Y:S02]  /*9230*/  FMUL.FTZ R28, R2.reuse, R140 ;  /* 0x0000008c021c7220 */ /* 0x040fe40000410000 */
[C---:B------:R-:W-:Y:S01]  /*9240*/  FMUL.FTZ R40, R2.reuse, R152 ;  /* 0x0000009802287220 */ /* 0x040fe20000410000 */
[----:B------:R-:W-:Y:S01]  /*9250*/  MOV R152, R49 ;  /* 0x0000003100987202 */ /* 0x000fe20000000f00 */
[C---:B------:R-:W-:Y:S02]  /*9260*/  FMUL.FTZ R41, R2.reuse, R153 ;  /* 0x0000009902297220 */ /* 0x040fe40000410000 */
[----:B------:R-:W-:Y:S02]  /*9270*/  FMUL.FTZ R44, R2, R156 ;  /* 0x0000009c022c7220 */ /* 0x000fe40000410000 */
[----:B------:R-:W-:Y:S02]  /*9280*/  FMUL.FTZ R49, R165, R161 ;  /* 0x000000a1a5317220 */ /* 0x000fe40000410000 */
[----:B------:R-:W-:Y:S01]  /*9290*/  FMUL.FTZ R50, R164, R162 ;  /* 0x000000a2a4327220 */ /* 0x000fe20000410000 */
[----:B-1----:R-:W-:Y:S01]  /*92a0*/  MOV R181, R12 ;  /* 0x0000000c00b57202 */ /* 0x002fe20000000f00 */
[----:B------:R-:W-:Y:S02]  /*92b0*/  FFMA.FTZ R0, R11, c[0x0][0x2d0], -R166 ;  /* 0x0000b4000b007a23 */ /* 0x000fe400000108a6 */
[----:B------:R-:W-:Y:S02]  /*92c0*/  FMUL.FTZ R12, R2, R184 ;  /* 0x000000b8020c7220 */ /* 0x000fe40000410000 */
[----:B------:R1:W4:Y:S01]  /*92d0*/  MUFU.EX2 R47, R0 ;  /* 0x00000000002f7308 */ /* 0x0003220000000800 */
[C---:B------:R-:W-:Y:S02]  /*92e0*/  FMUL.FTZ R54, R164.reuse, R54 ;  /* 0x00000036a4367220 */ /* 0x040fe40000410000 */
[----:B------:R-:W-:Y:S02]  /*92f0*/  FMUL.FTZ R55, R164, R55 ;  /* 0x00000037a4377220 */ /* 0x000fe40000410000 */
[C---:B--2---:R-:W-:Y:S01]  /*9300*/  FMUL.FTZ R4, R165.reuse, R176 ;  /* 0x000000b0a5047220 */ /* 0x044fe20000410000 */
[----:B------:R-:W-:Y:S01]  /*9310*/  F2FP.PACK_AB R176, R46, R45 ;  /* 0x0000002d2eb0723e */ /* 0x000fe200000000ff */
[----:B------:R-:W-:Y:S01]  /*9320*/  FMUL.FTZ R45, R2, R157 ;  /* 0x0000009d022d7220 */ /* 0x000fe20000410000 */
[----:B---3--:R-:W-:Y:S01]  /*9330*/  F2FP.PACK_AB R179, R252, R250 ;  /* 0x000000fafcb3723e */ /* 0x008fe200000000ff */
[C---:B------:R-:W-:Y:S01]  /*9340*/  FMUL.FTZ R56, R2.reuse, R56 ;  /* 0x0000003802387220 */ /* 0x040fe20000410000 */
[----:B------:R-:W-:Y:S01]  /*9350*/  MOV R156, R252 ;  /* 0x000000fc009c7202 */ /* 0x000fe20000000f00 */
[C---:B------:R-:W-:Y:S02]  /*9360*/  FMUL.FTZ R57, R2.reuse, R57 ;  /* 0x0000003902397220 */ /* 0x040fe40000410000 */
[C---:B------:R-:W-:Y:S02]  /*9370*/  FMUL.FTZ R60, R2.reuse, R60 ;  /* 0x0000003c023c7220 */ /* 0x040fe40000410000 */
[----:B------:R-:W-:Y:S02]  /*9380*/  FMUL.FTZ R61, R2, R61 ;  /* 0x0000003d023d7220 */ /* 0x000fe40000410000 */
[C---:B------:R-:W-:Y:S02]  /*9390*/  FMUL.FTZ R66, R164.reuse, R66 ;  /* 0x00000042a4427220 */ /* 0x040fe40000410000 */
[C---:B------:R-:W-:Y:S02]  /*93a0*/  FMUL.FTZ R67, R164.reuse, R67 ;  /* 0x00000043a4437220 */ /* 0x040fe40000410000 */
[----:B------:R-:W-:Y:S02]  /*93b0*/  FMUL.FTZ R69, R165, R69 ;  /* 0x00000045a5457220 */ /* 0x000fe40000410000 */
[C---:B------:R-:W-:Y:S01]  /*93c0*/  FMUL.FTZ R70, R164.reuse, R70 ;  /* 0x00000046a4467220 */ /* 0x040fe20000410000 */
[----:B-1----:R-:W-:Y:S01]  /*93d0*/  FSEL R0, R3, RZ, P0 ;  /* 0x000000ff03007208 */ /* 0x002fe20000000000 */
[----:B------:R-:W-:Y:S01]  /*93e0*/  FMUL.FTZ R71, R164, R71 ;  /* 0x00000047a4477220 */ /* 0x000fe20000410000 */
[----:B----4-:R-:W-:Y:S01]  /*93f0*/  MOV R153, R47 ;  /* 0x0000002f00997202 */ /* 0x010fe20000000f00 */
        /* <DEDUP_REMOVED lines=8> */
[----:B------:R-:W-:Y:S01]  /*9480*/  FMUL.FTZ R73, R2, R73 ;  /* 0x0000004902497220 */ /* 0x000fe20000410000 */
[----:B------:R-:W-:Y:S01]  /*9490*/  IADD3 R242, R242, -0x1, RZ ;  /* 0xfffffffff2f27810 */ /* 0x000fe20007ffe0ff */
[C---:B------:R-:W-:Y:S01]  /*94a0*/  FMUL.FTZ R76, R2.reuse, R76 ;  /* 0x0000004c024c7220 */ /* 0x040fe20000410000 */
[-C--:B------:R-:W-:Y:S01]  /*94b0*/  HMMA.16816.F32 R4, R192, R20.reuse, R4 ;  /* 0x00000014c004723c */ /* 0x080fe20000001804 */
[----:B------:R-:W1:Y:S04]  /*94c0*/  MUFU.EX2 R0, R0 ;  /* 0x0000000000007308 */ /* 0x000e680000000800 */
[----:B------:R-:W-:Y:S02]  /*94d0*/  FMUL.FTZ R77, R2, R77 ;  /* 0x0000004d024d7220 */ /* 0x000fe40000410000 */
[C---:B------:R-:W-:Y:S02]  /*94e0*/  FMUL.FTZ R80, R165.reuse, R80 ;  /* 0x00000050a5507220 */ /* 0x040fe40000410000 */
[----:B------:R-:W-:Y:S03]  /*94f0*/  FMUL.FTZ R81, R165, R81 ;  /* 0x00000051a5517220 */ /* 0x000fe60000410000 */
[C---:B------:R-:W-:Y:S02]  /*9500*/  FMUL.FTZ R82, R164.reuse, R82 ;  /* 0x00000052a4527220 */ /* 0x040fe40000410000 */
[C---:B------:R-:W-:Y:S02]  /*9510*/  FMUL.FTZ R83, R164.reuse, R83 ;  /* 0x00000053a4537220 */ /* 0x040fe40000410000 */
[--C-:B------:R-:W-:Y:S02]  /*9520*/  FFMA.FTZ R140, R201, c[0x0][0x2d0], -R173.reuse ;  /* 0x0000b400c98c7a23 */ /* 0x100fe400000108ad */
[C---:B------:R-:W-:Y:S02]  /*9530*/  FMUL.FTZ R84, R165.reuse, R84 ;  /* 0x00000054a5547220 */ /* 0x040fe40000410000 */
[C---:B------:R-:W-:Y:S02]  /*9540*/  FMUL.FTZ R85, R165.reuse, R85 ;  /* 0x00000055a5557220 */ /* 0x040fe40000410000 */
[C---:B------:R-:W-:Y:S02]  /*9550*/  FMUL.FTZ R86, R164.reuse, R86 ;  /* 0x00000056a4567220 */ /* 0x040fe40000410000 */
[----:B------:R-:W-:Y:S02]  /*9560*/  FMUL.FTZ R87, R164, R87 ;  /* 0x00000057a4577220 */ /* 0x000fe40000410000 */
[C---:B-1----:R-:W-:Y:S01]  /*9570*/  FMUL.FTZ R10, R0.reuse, R182 ;  /* 0x000000b6000a7220 */ /* 0x042fe20000410000 */
[----:B------:R-:W-:Y:S01]  /*9580*/  MOV R182, R48 ;  /* 0x0000003000b67202 */ /* 0x000fe20000000f00 */
[C---:B------:R-:W-:Y:S01]  /*9590*/  FMUL.FTZ R11, R0.reuse, R183 ;  /* 0x000000b7000b7220 */ /* 0x040fe20000410000 */
[----:B------:R-:W-:Y:S01]  /*95a0*/  MOV R183, R46 ;  /* 0x0000002e00b77202 */ /* 0x000fe20000000f00 */
[C---:B------:R-:W-:Y:S02]  /*95b0*/  FMUL.FTZ R26, R0.reuse, R138 ;  /* 0x0000008a001a7220 */ /* 0x040fe40000410000 */
[C---:B------:R-:W-:Y:S02]  /*95c0*/  FMUL.FTZ R27, R0.reuse, R139 ;  /* 0x0000008b001b7220 */ /* 0x040fe40000410000 */
[----:B------:R-:W-:Y:S01]  /*95d0*/  LDSM.16.MT88.4 R136, [R227+0x2080] ;  /* 0x00208000e388783b */ /* 0x000fe20000004200 */
[C---:B------:R-:W-:Y:S04]  /*95e0*/  HMMA.16816.F32 R8, R176.reuse, R20, R8 ;  /* 0x00000014b008723c */ /* 0x040fe80000001808 */
[C---:B------:R-:W-:Y:S01]  /*95f0*/  FMUL.FTZ R14, R0.reuse, R186 ;  /* 0x000000ba000e7220 */ /* 0x040fe20000410000 */
[----:B------:R-:W-:Y:S01]  /*9600*/  MOV R186, R249 ;  /* 0x000000f900ba7202 */ /* 0x000fe20000000f00 */
[C---:B------:R-:W-:Y:S01]  /*9610*/  FMUL.FTZ R15, R0.reuse, R187 ;  /* 0x000000bb000f7220 */ /* 0x040fe20000410000 */
[----:B------:R-:W-:Y:S01]  /*9620*/  MOV R187, R51 ;  /* 0x0000003300bb7202 */ /* 0x000fe20000000f00 */
[C---:B------:R-:W-:Y:S04]  /*9630*/  FMUL.FTZ R20, R165.reuse, R132 ;  /* 0x00000084a5147220 */ /* 0x040fe80000410000 */
[C---:B------:R-:W-:Y:S01]  /*9640*/  FMUL.FTZ R21, R165.reuse, R133 ;  /* 0x00000085a5157220 */ /* 0x040fe20000410000 */
[-C--:B------:R-:W-:Y:S03]  /*9650*/  HMMA.16816.F32 R12, R176, R22.reuse, R12 ;  /* 0x00000016b00c723c */ /* 0x080fe6000000180c */
[C---:B------:R-:W-:Y:S02]  /*9660*/  FMUL.FTZ R30, R0.reuse, R142 ;  /* 0x0000008e001e7220 */ /* 0x040fe40000410000 */
[----:B------:R-:W-:Y:S02]  /*9670*/  FMUL.FTZ R31, R0, R143 ;  /* 0x0000008f001f7220 */ /* 0x000fe40000410000 */
[----:B------:R-:W-:Y:S01]  /*9680*/  FMUL.FTZ R51, R164, R163 ;  /* 0x000000a3a4337220 */ /* 0x000fe20000410000 */
[C---:B------:R-:W-:Y:S04]  /*9690*/  HMMA.16816.F32 R16, R192.reuse, R22, R16 ;  /* 0x00000016c010723c */ /* 0x040fe80000001810 */
[C---:B------:R-:W-:Y:S02]  /*96a0*/  FMUL.FTZ R42, R0.reuse, R154 ;  /* 0x0000009a002a7220 */ /* 0x040fe40000410000 */
[----:B------:R-:W-:Y:S02]  /*96b0*/  FMUL.FTZ R43, R0, R155 ;  /* 0x0000009b002b7220 */ /* 0x000fe40000410000 */
[C---:B------:R-:W-:Y:S01]  /*96c0*/  FMUL.FTZ R22, R164.reuse, R134 ;  /* 0x00000086a4167220 */ /* 0x040fe20000410000 */
[----:B------:R1:W-:Y:S03]  /*96d0*/  MUFU.EX2 R155, R140 ;  /* 0x0000008c009b7308 */ /* 0x0003e60000000800 */
[----:B------:R-:W-:Y:S02]  /*96e0*/  FMUL.FTZ R23, R164, R135 ;  /* 0x00000087a4177220 */ /* 0x000fe40000410000 */
[----:B------:R-:W2:Y:S01]  /*96f0*/  LDSM.16.MT88.4 R132, [R228+0x2080] ;  /* 0x00208000e484783b */ /* 0x000ea20000004200 */
[C---:B------:R-:W-:Y:S02]  /*9700*/  FMUL.FTZ R46, R0.reuse, R158 ;  /* 0x0000009e002e7220 */ /* 0x040fe40000410000 */
[C---:B------:R-:W-:Y:S02]  /*9710*/  FMUL.FTZ R47, R0.reuse, R159 ;  /* 0x0000009f002f7220 */ /* 0x040fe40000410000 */
[-C--:B------:R-:W-:Y:S03]  /*9720*/  HMMA.16816.F32 R20, R192, R36.reuse, R20 ;  /* 0x00000024c014723c */ /* 0x080fe60000001814 */
        /* <DEDUP_REMOVED lines=12> */
[C---:B------:R-:W-:Y:S04]  /*97f0*/  FMUL.FTZ R38, R164.reuse, R150 ;  /* 0x00000096a4267220 */ /* 0x040fe80000410000 */
[----:B------:R-:W-:Y:S02]  /*9800*/  FMUL.FTZ R39, R164, R151 ;  /* 0x00000097a4277220 */ /* 0x000fe40000410000 */
[----:B------:R-:W-:Y:S01]  /*9810*/  LDSM.16.MT88.4 R148, [R228+0x2880] ;  /* 0x00288000e494783b */ /* 0x000fe20000004200 */
[C---:B------:R-:W-:Y:S02]  /*9820*/  FMUL.FTZ R78, R0.reuse, R78 ;  /* 0x0000004e004e7220 */ /* 0x040fe40000410000 */
[----:B------:R-:W-:Y:S02]  /*9830*/  FMUL.FTZ R79, R0, R79 ;  /* 0x0000004f004f7220 */ /* 0x000fe40000410000 */
        /* <DEDUP_REMOVED lines=13> */
[--C-:B-1----:R-:W-:Y:S02]  /*9910*/  FFMA.FTZ R140, R202, c[0x0][0x2d0], -R174.reuse ;  /* 0x0000b400ca8c7a23 */ /* 0x102fe400000108ae */
[-C--:B------:R-:W-:Y:S02]  /*9920*/  HMMA.16816.F32 R52, R192, R136.reuse, R52 ;  /* 0x00000088c034723c */ /* 0x080fe40000001834 */
[----:B------:R1:W-:Y:S02]  /*9930*/  MUFU.EX2 R189, R140 ;  /* 0x0000008c00bd7308 */ /* 0x0003e40000000800 */
[C---:B------:R-:W-:Y:S02]  /*9940*/  FMUL.FTZ R96, R165.reuse, R96 ;  /* 0x00000060a5607220 */ /* 0x040fe40000410000 */
[C---:B------:R-:W-:Y:S02]  /*9950*/  FMUL.FTZ R97, R165.reuse, R97 ;  /* 0x00000061a5617220 */ /* 0x040fe40000410000 */
[C---:B------:R-:W-:Y:S04]  /*9960*/  HMMA.16816.F32 R56, R176.reuse, R136, R56 ;  /* 0x00000088b038723c */ /* 0x040fe80000001838 */
[C---:B------:R-:W-:Y:S02]  /*9970*/  FMUL.FTZ R98, R164.reuse, R98 ;  /* 0x00000062a4627220 */ /* 0x040fe40000410000 */
[----:B------:R-:W-:Y:S02]  /*9980*/  FMUL.FTZ R99, R164, R99 ;  /* 0x00000063a4637220 */ /* 0x000fe40000410000 */
[-C--:B------:R-:W-:Y:S04]  /*9990*/  HMMA.16816.F32 R60, R176, R138.reuse, R60 ;  /* 0x0000008ab03c723c */ /* 0x080fe8000000183c */
[--C-:B------:R-:W-:Y:S02]  /*99a0*/  FFMA.FTZ R136, R200, c[0x0][0x2d0], -R173.reuse ;  /* 0x0000b400c8887a23 */ /* 0x100fe400000108ad */
[C---:B------:R-:W-:Y:S02]  /*99b0*/  FMUL.FTZ R100, R165.reuse, R100 ;  /* 0x00000064a5647220 */ /* 0x040fe40000410000 */
[C---:B------:R-:W-:Y:S01]  /*99c0*/  HMMA.16816.F32 R64, R192.reuse, R138, R64 ;  /* 0x0000008ac040723c */ /* 0x040fe20000001840 */
[----:B------:R3:W-:Y:S03]  /*99d0*/  MUFU.EX2 R188, R136 ;  /* 0x0000008800bc7308 */ /* 0x0007e60000000800 */
        /* <DEDUP_REMOVED lines=9> */
[--C-:B-1----:R-:W-:Y:S02]  /*9a70*/  FFMA.FTZ R140, R205, c[0x0][0x2d0], -R173.reuse ;  /* 0x0000b400cd8c7a23 */ /* 0x102fe400000108ad */
[-C--:B------:R-:W-:Y:S01]  /*9a80*/  HMMA.16816.F32 R76, R176, R134.reuse, R76 ;  /* 0x00000086b04c723c */ /* 0x080fe2000000184c */
[----:B---3--:R-:W1:Y:S01]  /*9a90*/  LDSM.16.MT88.4 R136, [R226+0x3880] ;  /* 0x00388000e288783b */ /* 0x008e620000004200 */
[----:B------:R2:W-:Y:S02]  /*9aa0*/  MUFU.EX2 R184, R140 ;  /* 0x0000008c00b87308 */ /* 0x0005e40000000800 */
[--C-:B------:R-:W-:Y:S02]  /*9ab0*/  FFMA.FTZ R132, R203, c[0x0][0x2d0], -R174.reuse ;  /* 0x0000b400cb847a23 */ /* 0x100fe400000108ae */
[C---:B------:R-:W-:Y:S02]  /*9ac0*/  FMUL.FTZ R108, R2.reuse, R108 ;  /* 0x0000006c026c7220 */ /* 0x040fe40000410000 */
[C---:B------:R-:W-:Y:S04]  /*9ad0*/  HMMA.16816.F32 R80, R192.reuse, R134, R80 ;  /* 0x00000086c050723c */ /* 0x040fe80000001850 */
[----:B------:R3:W4:Y:S01]  /*9ae0*/  MUFU.EX2 R157, R132 ;  /* 0x00000084009d7308 */ /* 0x0007220000000800 */
[----:B------:R-:W-:Y:S02]  /*9af0*/  FMUL.FTZ R109, R2, R109 ;  /* 0x0000006d026d7220 */ /* 0x000fe40000410000 */
[C---:B------:R-:W-:Y:S02]  /*9b00*/  FMUL.FTZ R110, R0.reuse, R110 ;  /* 0x0000006e006e7220 */ /* 0x040fe40000410000 */
[----:B------:R-:W-:Y:S03]  /*9b10*/  FMUL.FTZ R111, R0, R111 ;  /* 0x0000006f006f7220 */ /* 0x000fe60000410000 */
[C---:B------:R-:W-:Y:S02]  /*9b20*/  FMUL.FTZ R112, R165.reuse, R112 ;  /* 0x00000070a5707220 */ /* 0x040fe40000410000 */
[C---:B------:R-:W-:Y:S02]  /*9b30*/  FMUL.FTZ R113, R165.reuse, R113 ;  /* 0x00000071a5717220 */ /* 0x040fe40000410000 */
[----:B------:R-:W-:Y:S02]  /*9b40*/  FMUL.FTZ R114, R164, R114 ;  /* 0x00000072a4727220 */ /* 0x000fe40000410000 */
[--C-:B--2---:R-:W-:Y:S02]  /*9b50*/  FFMA.FTZ R140, R208, c[0x0][0x2d0], -R174.reuse ;  /* 0x0000b400d08c7a23 */ /* 0x104fe400000108ae */
[C---:B------:R-:W-:Y:S02]  /*9b60*/  FMUL.FTZ R115, R164.reuse, R115 ;  /* 0x00000073a4737220 */ /* 0x040fe40000410000 */
[----:B------:R2:W-:Y:S01]  /*9b70*/  MUFU.EX2 R162, R140 ;  /* 0x0000008c00a27308 */ /* 0x0005e20000000800 */
[C---:B------:R-:W-:Y:S02]  /*9b80*/  FMUL.FTZ R116, R165.reuse, R116 ;  /* 0x00000074a5747220 */ /* 0x040fe40000410000 */
[----:B------:R-:W-:Y:S02]  /*9b90*/  FMUL.FTZ R117, R165, R117 ;  /* 0x00000075a5757220 */ /* 0x000fe40000410000 */
[----:B------:R-:W-:Y:S02]  /*9ba0*/  FMUL.FTZ R118, R164, R118 ;  /* 0x00000076a4767220 */ /* 0x000fe40000410000 */
[----:B---3--:R-:W-:Y:S02]  /*9bb0*/  FFMA.FTZ R132, R204, c[0x0][0x2d0], -R173 ;  /* 0x0000b400cc847a23 */ /* 0x008fe400000108ad */
[----:B------:R-:W-:Y:S01]  /*9bc0*/  FMUL.FTZ R119, R164, R119 ;  /* 0x00000077a4777220 */ /* 0x000fe20000410000 */
[-C--:B-1----:R-:W-:Y:S01]  /*9bd0*/  HMMA.16816.F32 R84, R192, R136.reuse, R84 ;  /* 0x00000088c054723c */ /* 0x082fe20000001854 */
[----:B------:R1:W3:Y:S02]  /*9be0*/  MUFU.EX2 R161, R132 ;  /* 0x0000008400a17308 */ /* 0x0002e40000000800 */
[C---:B------:R-:W-:Y:S02]  /*9bf0*/  FMUL.FTZ R120, R2.reuse, R120 ;  /* 0x0000007802787220 */ /* 0x040fe40000410000 */
[----:B------:R-:W-:Y:S02]  /*9c00*/  FMUL.FTZ R121, R2, R121 ;  /* 0x0000007902797220 */ /* 0x000fe40000410000 */
[C---:B------:R-:W-:Y:S01]  /*9c10*/  FMUL.FTZ R122, R0.reuse, R122 ;  /* 0x0000007a007a7220 */ /* 0x040fe20000410000 */
[C---:B------:R-:W-:Y:S04]  /*9c20*/  HMMA.16816.F32 R88, R176.reuse, R136, R88 ;  /* 0x00000088b058723c */ /* 0x040fe80000001858 */
[----:B------:R-:W-:Y:S02]  /*9c30*/  FMUL.FTZ R123, R0, R123 ;  /* 0x0000007b007b7220 */ /* 0x000fe40000410000 */
[--C-:B--2---:R-:W-:Y:S02]  /*9c40*/  FFMA.FTZ R140, R207, c[0x0][0x2d0], -R175.reuse ;  /* 0x0000b400cf8c7a23 */ /* 0x104fe400000108af */
[-C--:B------:R-:W-:Y:S02]  /*9c50*/  HMMA.16816.F32 R92, R176, R138.reuse, R92 ;  /* 0x0000008ab05c723c */ /* 0x080fe4000000185c */
[----:B------:R2:W-:Y:S02]  /*9c60*/  MUFU.EX2 R160, R140 ;  /* 0x0000008c00a07308 */ /* 0x0005e40000000800 */
[----:B------:R-:W-:Y:S02]  /*9c70*/  FFMA.FTZ R136, R209, c[0x0][0x2d0], -R174 ;  /* 0x0000b400d1887a23 */ /* 0x000fe400000108ae */
[C---:B------:R-:W-:Y:S02]  /*9c80*/  FMUL.FTZ R124, R2.reuse, R124 ;  /* 0x0000007c027c7220 */ /* 0x040fe40000410000 */
[C---:B------:R-:W-:Y:S01]  /*9c90*/  HMMA.16816.F32 R96, R192.reuse, R138, R96 ;  /* 0x0000008ac060723c */ /* 0x040fe20000001860 */
[----:B-1----:R-:W1:Y:S03]  /*9ca0*/  LDSM.16.MT88.4 R132, [R228+0x3880] ;  /* 0x00388000e484783b */ /* 0x002e660000004200 */
[----:B------:R5:W1:Y:S01]  /*9cb0*/  MUFU.EX2 R158, R136 ;  /* 0x00000088009e7308 */ /* 0x000a620000000800 */
[----:B------:R-:W-:Y:S02]  /*9cc0*/  FMUL.FTZ R125, R2, R125 ;  /* 0x0000007d027d7220 */ /* 0x000fe40000410000 */
[C---:B------:R-:W-:Y:S02]  /*9cd0*/  FMUL.FTZ R126, R0.reuse, R126 ;  /* 0x0000007e007e7220 */ /* 0x040fe40000410000 */
[----:B------:R-:W-:Y:S03]  /*9ce0*/  FMUL.FTZ R127, R0, R127 ;  /* 0x0000007f007f7220 */ /* 0x000fe60000410000 */
[C---:B------:R-:W-:Y:S02]  /*9cf0*/  FMUL.FTZ R128, R165.reuse, R128 ;  /* 0x00000080a5807220 */ /* 0x040fe40000410000 */
[----:B------:R-:W-:Y:S02]  /*9d00*/  FMUL.FTZ R129, R165, R129 ;  /* 0x00000081a5817220 */ /* 0x000fe40000410000 */
[C---:B------:R-:W-:Y:S02]  /*9d10*/  FMUL.FTZ R130, R164.reuse, R130 ;  /* 0x00000082a4827220 */ /* 0x040fe40000410000 */
[--C-:B--2---:R-:W-:Y:S02]  /*9d20*/  FFMA.FTZ R140, R211, c[0x0][0x2d0], -R175.reuse ;  /* 0x0000b400d38c7a23 */ /* 0x104fe400000108af */
[----:B------:R-:W-:Y:S02]  /*9d30*/  FMUL.FTZ R131, R164, R131 ;  /* 0x00000083a4837220 */ /* 0x000fe40000410000 */
[----:B------:R2:W-:Y:S01]  /*9d40*/  MUFU.EX2 R159, R140 ;  /* 0x0000008c009f7308 */ /* 0x0005e20000000800 */
[--C-:B-----5:R-:W-:Y:S09]  /*9d50*/  FFMA.FTZ R136, R206, c[0x0][0x2d0], -R175.reuse ;  /* 0x0000b400ce887a23 */ /* 0x120ff200000108af */
[----:B------:R5:W3:Y:S01]  /*9d60*/  MUFU.EX2 R154, R136 ;  /* 0x00000088009a7308 */ /* 0x000ae20000000800 */
[-C--:B-1----:R-:W-:Y:S01]  /*9d70*/  HMMA.16816.F32 R100, R192, R132.reuse, R100 ;  /* 0x00000084c064723c */ /* 0x082fe20000001864 */
[----:B--2---:R-:W-:Y:S07]  /*9d80*/  LDSM.16.MT88.4 R140, [R225+0x2880] ;  /* 0x00288000e18c783b */ /* 0x004fee0000004200 */
[C---:B------:R-:W-:Y:S07]  /*9d90*/  HMMA.16816.F32 R104, R176.reuse, R132, R104 ;  /* 0x00000084b068723c */ /* 0x040fee0000001868 */
[----:B------:R-:W-:Y:S01]  /*9da0*/  FFMA.FTZ R132, R212, c[0x0][0x2d0], -R175 ;  /* 0x0000b400d4847a23 */ /* 0x000fe200000108af */
[-C--:B------:R-:W-:Y:S01]  /*9db0*/  HMMA.16816.F32 R108, R176, R134.reuse, R108 ;  /* 0x00000086b06c723c */ /* 0x080fe2000000186c */
[----:B-----5:R-:W1:Y:S02]  /*9dc0*/  LDSM.16.MT88.4 R136, [R227+0x3880] ;  /* 0x00388000e388783b */ /* 0x020e640000004200 */
[----:B------:R2:W5:Y:S01]  /*9dd0*/  MUFU.EX2 R252, R132 ;  /* 0x0000008400fc7308 */ /* 0x0005620000000800 */
[----:B----4-:R-:W-:Y:S04]  /*9de0*/  F2FP.PACK_AB R133, R157, R189 ;  /* 0x000000bd9d85723e */ /* 0x010fe800000000ff */
[C---:B------:R-:W-:Y:S07]  /*9df0*/  HMMA.16816.F32 R112, R192.reuse, R134, R112 ;  /* 0x00000086c070723c */ /* 0x040fee0000001870 */
[----:B---3--:R-:W-:Y:S02]  /*9e00*/  F2FP.PACK_AB R134, R184, R161 ;  /* 0x000000a1b886723e */ /* 0x008fe400000000ff */
[----:B------:R-:W-:Y:S03]  /*9e10*/  F2FP.PACK_AB R135, R158, R162 ;  /* 0x000000a29e87723e */ /* 0x000fe600000000ff */
[--C-:B--2---:R-:W-:Y:S04]  /*9e20*/  FFMA.FTZ R132, R199, c[0x0][0x2d0], -R166.reuse ;  /* 0x0000b400c7847a23 */ /* 0x104fe800000108a6 */
[----:B------:R2:W-:Y:S01]  /*9e30*/  MUFU.EX2 R251, R132 ;  /* 0x0000008400fb7308 */ /* 0x0005e20000000800 */
[-C--:B-1----:R-:W-:Y:S08]  /*9e40*/  HMMA.16816.F32 R116, R192, R136.reuse, R116 ;  /* 0x00000088c074723c */ /* 0x082ff00000001874 */
[C---:B------:R-:W-:Y:S04]  /*9e50*/  HMMA.16816.F32 R120, R176.reuse, R136, R120 ;  /* 0x00000088b078723c */ /* 0x040fe80000001878 */
[--C-:B--2---:R-:W-:Y:S03]  /*9e60*/  FFMA.FTZ R132, R210, c[0x0][0x2d0], -R166.reuse ;  /* 0x0000b400d2847a23 */ /* 0x104fe600000108a6 */
[----:B------:R-:W-:Y:S01]  /*9e70*/  F2FP.PACK_AB R136, R160, R154 ;  /* 0x0000009aa088723e */ /* 0x000fe200000000ff */
[-C--:B------:R-:W-:Y:S01]  /*9e80*/  HMMA.16816.F32 R124, R176, R138.reuse, R124 ;  /* 0x0000008ab07c723c */ /* 0x080fe2000000187c */
[----:B------:R1:W2:Y:S07]  /*9e90*/  MUFU.EX2 R250, R132 ;  /* 0x0000008400fa7308 */ /* 0x0002ae0000000800 */
[----:B------:R-:W-:Y:S07]  /*9ea0*/  HMMA.16816.F32 R128, R192, R138, R128 ;  /* 0x0000008ac080723c */ /* 0x000fee0000001880 */
[----:B-----5:R-:W-:Y:S01]  /*9eb0*/  F2FP.PACK_AB R138, R252, R159 ;  /* 0x0000009ffc8a723e */ /* 0x020fe200000000ff */
[--C-:B-1----:R-:W-:Y:S01]  /*9ec0*/  FFMA.FTZ R132, R213, c[0x0][0x2d0], -R166.reuse ;  /* 0x0000b400d5847a23 */ /* 0x102fe200000108a6 */
[----:B--2---:R-:W-:Y:S03]  /*9ed0*/  F2FP.PACK_AB R137, R250, R251 ;  /* 0x000000fbfa89723e */ /* 0x004fe600000000ff */
[----:B------:R1:W-:Y:S02]  /*9ee0*/  MUFU.EX2 R249, R132 ;  /* 0x0000008400f97308 */ /* 0x0003e40000000800 */
[----:B-1----:R-:W-:Y:S08]  /*9ef0*/  FFMA.FTZ R132, R198, c[0x0][0x2d0], -R166 ;  /* 0x0000b400c6847a23 */ /* 0x002ff000000108a6 */
[----:B------:R1:W2:Y:S02]  /*9f00*/  MUFU.EX2 R201, R132 ;  /* 0x0000008400c97308 */ /* 0x0002a40000000800 */
[----:B-1----:R-:W-:Y:S02]  /*9f10*/  F2FP.PACK_AB R132, R155, R188 ;  /* 0x000000bc9b84723e */ /* 0x002fe400000000ff */
[----:B--2---:R-:W-:Y:S05]  /*9f20*/  F2FP.PACK_AB R139, R201, R249 ;  /* 0x000000f9c98b723e */ /* 0x004fea00000000ff */
[-C--:B------:R-:W-:Y:S08]  /*9f30*/  HMMA.16816.F32 R4, R132, R140.reuse, R4 ;  /* 0x0000008c8404723c */ /* 0x080ff00000001804 */
[C---:B------:R-:W-:Y:S08]  /*9f40*/  HMMA.16816.F32 R8, R136.reuse, R140, R8 ;  /* 0x0000008c8808723c */ /* 0x040ff00000001808 */
[-C--:B------:R-:W-:Y:S08]  /*9f50*/  HMMA.16816.F32 R12, R136, R142.reuse, R12 ;  /* 0x0000008e880c723c */ /* 0x080ff0000000180c */
[C---:B------:R-:W-:Y:S01]  /*9f60*/  HMMA.16816.F32 R16, R132.reuse, R142, R16 ;  /* 0x0000008e8410723c */ /* 0x040fe20000001810 */
[----:B------:R-:W1:Y:S07]  /*9f70*/  LDSM.16.MT88.4 R140, [R227+0x2880] ;  /* 0x00288000e38c783b */ /* 0x000e6e0000004200 */
[-C--:B------:R-:W-:Y:S08]  /*9f80*/  HMMA.16816.F32 R20, R132, R144.reuse, R20 ;  /* 0x000000908414723c */ /* 0x080ff00000001814 */
[C---:B------:R-:W-:Y:S07]  /*9f90*/  HMMA.16816.F32 R24, R136.reuse, R144, R24 ;  /* 0x000000908818723c */ /* 0x040fee0000001818 */
[--C-:B------:R-:W-:Y:S01]  /*9fa0*/  FFMA.FTZ R144, R217, c[0x0][0x2d0], -R173.reuse ;  /* 0x0000b400d9907a23 */ /* 0x100fe200000108ad */
[-C--:B------:R-:W-:Y:S03]  /*9fb0*/  HMMA.16816.F32 R28, R136, R146.reuse, R28 ;  /* 0x00000092881c723c */ /* 0x080fe6000000181c */
[----:B------:R2:W-:Y:S01]  /*9fc0*/  MUFU.EX2 R213, R144 ;  /* 0x0000009000d57308 */ /* 0x0005e20000000800 */
[----:B------:R-:W-:Y:S04]  /*9fd0*/  MOV R217, R184 ;  /* 0x000000b800d97202 */ /* 0x000fe80000000f00 */
[C---:B------:R-:W-:Y:S08]  /*9fe0*/  HMMA.16816.F32 R32, R132.reuse, R146, R32 ;  /* 0x000000928420723c */ /* 0x040ff00000001820 */
[-C--:B------:R-:W-:Y:S08]  /*9ff0*/  HMMA.16816.F32 R36, R132, R148.reuse, R36 ;  /* 0x000000948424723c */ /* 0x080ff00000001824 */
[C---:B------:R-:W-:Y:S04]  /*a000*/  HMMA.16816.F32 R40, R136.reuse, R148, R40 ;  /* 0x000000948828723c */ /* 0x040fe80000001828 */
[----:B--2---:R-:W-:Y:S01]  /*a010*/  FFMA.FTZ R144, R218, c[0x0][0x2d0], -R173 ;  /* 0x0000b400da907a23 */ /* 0x004fe200000108ad */
[----:B------:R-:W-:Y:S02]  /*a020*/  MOV R218, R183 ;  /* 0x000000b700da7202 */ /* 0x000fe40000000f00 */
[--C-:B------:R-:W-:Y:S01]  /*a030*/  FFMA.FTZ R148, R220, c[0x0][0x2d0], -R174.reuse ;  /* 0x0000b400dc947a23 */ /* 0x100fe200000108ae */
[-C--:B------:R-:W-:Y:S01]  /*a040*/  HMMA.16816.F32 R44, R136, R150.reuse, R44 ;  /* 0x00000096882c723c */ /* 0x080fe2000000182c */
[----:B------:R2:W-:Y:S03]  /*a050*/  MUFU.EX2 R212, R144 ;  /* 0x0000009000d47308 */ /* 0x0005e60000000800 */
[----:B------:R-:W-:Y:S04]  /*a060*/  MOV R220, R162 ;  /* 0x000000a200dc7202 */ /* 0x000fe80000000f00 */
[C---:B------:R-:W-:Y:S03]  /*a070*/  HMMA.16816.F32 R48, R132.reuse, R150, R48 ;  /* 0x000000968430723c */ /* 0x040fe60000001830 */
[----:B------:R3:W-:Y:S05]  /*a080*/  MUFU.EX2 R209, R148 ;  /* 0x0000009400d17308 */ /* 0x0007ea0000000800 */
[-C--:B-1----:R-:W-:Y:S08]  /*a090*/  HMMA.16816.F32 R52, R132, R140.reuse, R52 ;  /* 0x0000008c8434723c */ /* 0x082ff00000001834 */
[C---:B------:R-:W-:Y:S04]  /*a0a0*/  HMMA.16816.F32 R56, R136.reuse, R140, R56 ;  /* 0x0000008c8838723c */ /* 0x040fe80000001838 */
[----:B--2---:R-:W-:Y:S01]  /*a0b0*/  FFMA.FTZ R144, R219, c[0x0][0x2d0], -R174 ;  /* 0x0000b400db907a23 */ /* 0x004fe200000108ae */
[----:B------:R-:W-:Y:S02]  /*a0c0*/  MOV R219, R182 ;  /* 0x000000b600db7202 */ /* 0x000fe40000000f00 */
[----:B------:R-:W-:Y:S01]  /*a0d0*/  FFMA.FTZ R140, R244, c[0x0][0x2d0], -R175 ;  /* 0x0000b400f48c7a23 */ /* 0x000fe200000108af */
[-C--:B------:R-:W-:Y:S01]  /*a0e0*/  HMMA.16816.F32 R60, R136, R142.reuse, R60 ;  /* 0x0000008e883c723c */ /* 0x080fe2000000183c */
[----:B------:R1:W2:Y:S03]  /*a0f0*/  MUFU.EX2 R211, R144 ;  /* 0x0000009000d37308 */ /* 0x0002a60000000800 */
[--C-:B---3--:R-:W-:Y:S01]  /*a100*/  FFMA.FTZ R148, R221, c[0x0][0x2d0], -R173.reuse ;  /* 0x0000b400dd947a23 */ /* 0x108fe200000108ad */
[----:B------:R-:W-:Y:S01]  /*a110*/  MOV R221, R161 ;  /* 0x000000a100dd7202 */ /* 0x000fe20000000f00 */
[----:B------:R-:W-:Y:S01]  /*a120*/  FFMA.FTZ R173, R222, c[0x0][0x2d0], -R173 ;  /* 0x0000b400dead7a23 */ /* 0x000fe200000108ad */
[----:B------:R-:W-:Y:S01]  /*a130*/  MOV R222, R160 ;  /* 0x000000a000de7202 */ /* 0x000fe20000000f00 */
[C---:B------:R-:W-:Y:S01]  /*a140*/  HMMA.16816.F32 R64, R132.reuse, R142, R64 ;  /* 0x0000008e8440723c */ /* 0x040fe20000001840 */
[----:B------:R-:W-:Y:S02]  /*a150*/  LDSM.16.MT88.4 R160, [R228+0x3080] ;  /* 0x00308000e4a0783b */ /* 0x000fe40000004200 */
[----:B------:R3:W-:Y:S01]  /*a160*/  MUFU.EX2 R210, R148 ;  /* 0x0000009400d27308 */ /* 0x0007e20000000800 */
[----:B------:R-:W-:Y:S02]  /*a170*/  MOV R244, R155 ;  /* 0x0000009b00f47202 */ /* 0x000fe40000000f00 */
[----:B------:R-:W-:Y:S02]  /*a180*/  MOV R155, R153 ;  /* 0x00000099009b7202 */ /* 0x000fe40000000f00 */
[----:B------:R-:W-:Y:S01]  /*a190*/  MOV R153, R152 ;  /* 0x0000009800997202 */ /* 0x000fe20000000f00 */
[----:B------:R-:W-:Y:S03]  /*a1a0*/  FFMA.FTZ R152, R215, c[0x0][0x2d0], -R166 ;  /* 0x0000b400d7987a23 */ /* 0x000fe600000108a6 */
[----:B------:R-:W-:Y:S01]  /*a1b0*/  MOV R215, R188 ;  /* 0x000000bc00d77202 */ /* 0x000fe20000000f00 */
[----:B------:R4:W-:Y:S01]  /*a1c0*/  MUFU.EX2 R205, R140 ;  /* 0x0000008c00cd7308 */ /* 0x0009e20000000800 */
[----:B-1----:R-:W1:Y:S09]  /*a1d0*/  LDSM.16.MT88.4 R144, [R225+0x4080] ;  /* 0x00408000e190783b */ /* 0x002e720000004200 */
[----:B------:R2:W-:Y:S01]  /*a1e0*/  MUFU.EX2 R208, R173 ;  /* 0x000000ad00d07308 */ /* 0x0005e20000000800 */
[--C-:B---3--:R-:W-:Y:S01]  /*a1f0*/  FFMA.FTZ R148, R223, c[0x0][0x2d0], -R174.reuse ;  /* 0x0000b400df947a23 */ /* 0x108fe200000108ae */
[----:B------:R-:W-:Y:S01]  /*a200*/  MOV R223, R157 ;  /* 0x0000009d00df7202 */ /* 0x000fe20000000f00 */
[----:B------:R-:W-:Y:S01]  /*a210*/  FFMA.FTZ R174, R246, c[0x0][0x2d0], -R174 ;  /* 0x0000b400f6ae7a23 */ /* 0x000fe200000108ae */
[----:B------:R-:W-:Y:S02]  /*a220*/  MOV R157, R185 ;  /* 0x000000b9009d7202 */ /* 0x000fe40000000f00 */
[----:B------:R-:W-:Y:S04]  /*a230*/  MOV R246, R156 ;  /* 0x0000009c00f67202 */ /* 0x000fe80000000f00 */
[----:B------:R3:W-:Y:S01]  /*a240*/  MUFU.EX2 R207, R148 ;  /* 0x0000009400cf7308 */ /* 0x0007e20000000800 */
[----:B------:R-:W-:Y:S01]  /*a250*/  MOV R156, R186 ;  /* 0x000000ba009c7202 */ /* 0x000fe20000000f00 */
[--C-:B----4-:R-:W-:Y:S01]  /*a260*/  FFMA.FTZ R140, R245, c[0x0][0x2d0], -R175.reuse ;  /* 0x0000b400f58c7a23 */ /* 0x110fe200000108af */
[----:B------:R-:W-:Y:S02]  /*a270*/  MOV R245, R154 ;  /* 0x0000009a00f57202 */ /* 0x000fe40000000f00 */
[----:B------:R-:W-:Y:S05]  /*a280*/  MOV R154, R191 ;  /* 0x000000bf009a7202 */ /* 0x000fea0000000f00 */
[----:B------:R4:W5:Y:S01]  /*a290*/  MUFU.EX2 R203, R140 ;  /* 0x0000008c00cb7308 */ /* 0x0009620000000800 */
[----:B--2---:R-:W-:Y:S09]  /*a2a0*/  F2FP.PACK_AB R173, R209, R211 ;  /* 0x000000d3d1ad723e */ /* 0x004ff200000000ff */
[----:B------:R2:W2:Y:S01]  /*a2b0*/  MUFU.EX2 R206, R174 ;  /* 0x000000ae00ce7308 */ /* 0x0004a20000000800 */
[-C--:B-1----:R-:W-:Y:S01]  /*a2c0*/  HMMA.16816.F32 R68, R132, R144.reuse, R68 ;  /* 0x000000908444723c */ /* 0x082fe20000001844 */
[----:B---3--:R-:W1:Y:S08]  /*a2d0*/  LDSM.16.MT88.4 R148, [R226+0x4080] ;  /* 0x00408000e294783b */ /* 0x008e700000004200 */
[----:B------:R3:W-:Y:S01]  /*a2e0*/  MUFU.EX2 R200, R152 ;  /* 0x0000009800c87308 */ /* 0x0007e20000000800 */
[C---:B------:R-:W-:Y:S01]  /*a2f0*/  HMMA.16816.F32 R72, R136.reuse, R144, R72 ;  /* 0x000000908848723c */ /* 0x040fe20000001848 */
[----:B----4-:R-:W4:Y:S03]  /*a300*/  LDSM.16.MT88.4 R140, [R228+0x4080] ;  /* 0x00408000e48c783b */ /* 0x010f260000004200 */
[----:B-----5:R-:W-:Y:S03]  /*a310*/  F2FP.PACK_AB R192, R203, R205 ;  /* 0x000000cdcbc0723e */ /* 0x020fe600000000ff */
[--C-:B------:R-:W-:Y:S01]  /*a320*/  FFMA.FTZ R144, R248, c[0x0][0x2d0], -R175.reuse ;  /* 0x0000b400f8907a23 */ /* 0x100fe200000108af */
[-C--:B------:R-:W-:Y:S03]  /*a330*/  HMMA.16816.F32 R76, R136, R146.reuse, R76 ;  /* 0x00000092884c723c */ /* 0x080fe6000000184c */
[----:B------:R5:W-:Y:S01]  /*a340*/  MUFU.EX2 R204, R144 ;  /* 0x0000009000cc7308 */ /* 0x000be20000000800 */
[----:B------:R-:W-:Y:S01]  /*a350*/  MOV R248, R190 ;  /* 0x000000be00f87202 */ /* 0x000fe20000000f00 */
[----:B------:R-:W-:Y:S01]  /*a360*/  FFMA.FTZ R175, R247, c[0x0][0x2d0], -R175 ;  /* 0x0000b400f7af7a23 */ /* 0x000fe200000108af */
[----:B------:R-:W-:Y:S02]  /*a370*/  MOV R247, R189 ;  /* 0x000000bd00f77202 */ /* 0x000fe40000000f00 */
[C---:B------:R-:W-:Y:S01]  /*a380*/  HMMA.16816.F32 R80, R132.reuse, R146, R80 ;  /* 0x000000928450723c */ /* 0x040fe20000001850 */
[----:B------:R-:W-:Y:S03]  /*a390*/  LDSM.16.MT88.4 R188, [R225+0x3080] ;  /* 0x00308000e1bc783b */ /* 0x000fe60000004200 */
[----:B--2---:R-:W-:Y:S01]  /*a3a0*/  F2FP.PACK_AB R174, R208, R210 ;  /* 0x000000d2d0ae723e */ /* 0x004fe200000000ff */
[----:B------:R2:W2:Y:S01]  /*a3b0*/  MUFU.EX2 R202, R175 ;  /* 0x000000af00ca7308 */ /* 0x0004a20000000800 */
[----:B---3--:R-:W-:Y:S02]  /*a3c0*/  MOV R152, R170 ;  /* 0x000000aa00987202 */ /* 0x008fe40000000f00 */
[-C--:B-1----:R-:W-:Y:S01]  /*a3d0*/  HMMA.16816.F32 R84, R132, R148.reuse, R84 ;  /* 0x000000948454723c */ /* 0x082fe20000001854 */
[----:B-----5:R-:W1:Y:S07]  /*a3e0*/  LDSM.16.MT88.4 R144, [R227+0x4080] ;  /* 0x00408000e390783b */ /* 0x020e6e0000004200 */
[C---:B------:R-:W-:Y:S04]  /*a3f0*/  HMMA.16816.F32 R88, R136.reuse, R148, R88 ;  /* 0x000000948858723c */ /* 0x040fe80000001858 */
[----:B--2---:R-:W-:Y:S02]  /*a400*/  F2FP.PACK_AB R175, R206, R207 ;  /* 0x000000cfceaf723e */ /* 0x004fe400000000ff */
[----:B------:R-:W-:Y:S01]  /*a410*/  F2FP.PACK_AB R194, R202, R204 ;  /* 0x000000cccac2723e */ /* 0x000fe200000000ff */
[--C-:B------:R-:W-:Y:S01]  /*a420*/  FFMA.FTZ R148, R214, c[0x0][0x2d0], -R166.reuse ;  /* 0x0000b400d6947a23 */ /* 0x100fe200000108a6 */
[-C--:B------:R-:W-:Y:S04]  /*a430*/  HMMA.16816.F32 R92, R136, R150.reuse, R92 ;  /* 0x00000096885c723c */ /* 0x080fe8000000185c */
[----:B------:R-:W-:Y:S02]  /*a440*/  MOV R214, R171 ;  /* 0x000000ab00d67202 */ /* 0x000fe40000000f00 */
[----:B------:R2:W3:Y:S02]  /*a450*/  MUFU.EX2 R171, R148 ;  /* 0x0000009400ab7308 */ /* 0x0004e40000000800 */
[C---:B------:R-:W-:Y:S08]  /*a460*/  HMMA.16816.F32 R96, R132.reuse, R150, R96 ;  /* 0x000000968460723c */ /* 0x040ff00000001860 */
[-C--:B----4-:R-:W-:Y:S08]  /*a470*/  HMMA.16816.F32 R100, R132, R140.reuse, R100 ;  /* 0x0000008c8464723c */ /* 0x090ff00000001864 */
[C---:B------:R-:W-:Y:S04]  /*a480*/  HMMA.16816.F32 R104, R136.reuse, R140, R104 ;  /* 0x0000008c8868723c */ /* 0x040fe80000001868 */
[--C-:B--2---:R-:W-:Y:S01]  /*a490*/  FFMA.FTZ R148, R216, c[0x0][0x2d0], -R166.reuse ;  /* 0x0000b400d8947a23 */ /* 0x104fe200000108a6 */
[----:B---3--:R-:W-:Y:S03]  /*a4a0*/  F2FP.PACK_AB R193, R171, R200 ;  /* 0x000000c8abc1723e */ /* 0x008fe600000000ff */
[-C--:B------:R-:W-:Y:S01]  /*a4b0*/  HMMA.16816.F32 R108, R136, R142.reuse, R108 ;  /* 0x0000008e886c723c */ /* 0x080fe2000000186c */
[----:B------:R2:W-:Y:S03]  /*a4c0*/  MUFU.EX2 R170, R148 ;  /* 0x0000009400aa7308 */ /* 0x0005e60000000800 */
[----:B------:R-:W-:Y:S01]  /*a4d0*/  MOV R140, R181 ;  /* 0x000000b5008c7202 */ /* 0x000fe20000000f00 */
[----:B------:R-:W-:Y:S01]  /*a4e0*/  FFMA.FTZ R166, R172, c[0x0][0x2d0], -R166 ;  /* 0x0000b400aca67a23 */ /* 0x000fe200000108a6 */
[----:B------:R-:W-:Y:S02]  /*a4f0*/  F2FP.PACK_AB R172, R212, R213 ;  /* 0x000000d5d4ac723e */ /* 0x000fe400000000ff */
[C---:B------:R-:W-:Y:S03]  /*a500*/  HMMA.16816.F32 R112, R132.reuse, R142, R112 ;  /* 0x0000008e8470723c */ /* 0x040fe60000001870 */
[----:B------:R-:W3:Y:S01]  /*a510*/  MUFU.EX2 R166, R166 ;  /* 0x000000a600a67308 */ /* 0x000ee20000000800 */
[----:B------:R-:W-:Y:S03]  /*a520*/  MOV R141, R180 ;  /* 0x000000b4008d7202 */ /* 0x000fe60000000f00 */
[----:B------:R-:W-:Y:S01]  /*a530*/  MOV R142, R197 ;  /* 0x000000c5008e7202 */ /* 0x000fe20000000f00 */
[-C--:B-1----:R-:W-:Y:S04]  /*a540*/  HMMA.16816.F32 R116, R132, R144.reuse, R116 ;  /* 0x000000908474723c */ /* 0x082fe80000001874 */
[----:B------:R-:W-:Y:S02]  /*a550*/  MOV R143, R196 ;  /* 0x000000c4008f7202 */ /* 0x000fe40000000f00 */
[----:B------:R-:W-:Y:S01]  /*a560*/  LDSM.16.MT88.4 R196, [R227+0x3080] ;  /* 0x00308000e3c4783b */ /* 0x000fe20000004200 */
[----:B------:R-:W-:Y:S01]  /*a570*/  MOV R216, R155 ;  /* 0x0000009b00d87202 */ /* 0x000fe20000000f00 */
[C---:B------:R-:W-:Y:S04]  /*a580*/  HMMA.16816.F32 R120, R136.reuse, R144, R120 ;  /* 0x000000908878723c */ /* 0x040fe80000001878 */
[----:B------:R-:W-:Y:S02]  /*a590*/  MOV R155, R187 ;  /* 0x000000bb009b7202 */ /* 0x000fe40000000f00 */
[----:B--2---:R-:W1:Y:S02]  /*a5a0*/  LDSM.16.MT88.4 R148, [R226+0x3080] ;  /* 0x00308000e294783b */ /* 0x004e640000004200 */
[-C--:B------:R-:W-:Y:S04]  /*a5b0*/  HMMA.16816.F32 R124, R136, R146.reuse, R124 ;  /* 0x00000092887c723c */ /* 0x080fe8000000187c */
[----:B---3--:R-:W-:Y:S04]  /*a5c0*/  F2FP.PACK_AB R195, R166, R170 ;  /* 0x000000aaa6c3723e */ /* 0x008fe800000000ff */
[----:B------:R-:W-:Y:S08]  /*a5d0*/  HMMA.16816.F32 R128, R132, R146, R128 ;  /* 0x000000928480723c */ /* 0x000ff00000001880 */
[-C--:B------:R-:W-:Y:S01]  /*a5e0*/  HMMA.16816.F32 R176, R172, R188.reuse, R4 ;  /* 0x000000bcacb0723c */ /* 0x080fe20000001804 */
[----:B------:R-:W2:Y:S07]  /*a5f0*/  LDSM.16.MT88.4 R4, [R225+0x4880] ;  /* 0x00488000e104783b */ /* 0x000eae0000004200 */
[C---:B------:R-:W-:Y:S01]  /*a600*/  HMMA.16816.F32 R180, R192.reuse, R188, R8 ;  /* 0x000000bcc0b4723c */ /* 0x040fe20000001808 */
[----:B------:R-:W3:Y:S07]  /*a610*/  LDSM.16.MT88.4 R8, [R226+0x4880] ;  /* 0x00488000e208783b */ /* 0x000eee0000004200 */
[-C--:B------:R-:W-:Y:S01]  /*a620*/  HMMA.16816.F32 R184, R192, R190.reuse, R12 ;  /* 0x000000bec0b8723c */ /* 0x080fe2000000180c */
[----:B------:R-:W4:Y:S07]  /*a630*/  LDSM.16.MT88.4 R12, [R228+0x4880] ;  /* 0x00488000e40c783b */ /* 0x000f2e0000004200 */
[C---:B------:R-:W-:Y:S01]  /*a640*/  HMMA.16816.F32 R188, R172.reuse, R190, R16 ;  /* 0x000000beacbc723c */ /* 0x040fe20000001810 */
[----:B------:R-:W2:Y:S07]  /*a650*/  LDSM.16.MT88.4 R16, [R227+0x4880] ;  /* 0x00488000e310783b */ /* 0x000eae0000004200 */
[-C--:B-1----:R-:W-:Y:S01]  /*a660*/  HMMA.16816.F32 R132, R172, R148.reuse, R20 ;  /* 0x00000094ac84723c */ /* 0x082fe20000001814 */
[----:B------:R-:W5:Y:S06]  /*a670*/  LDL.LU R20, [R1+0x20] ;  /* 0x0000200001147983 */ /* 0x000f6c0000300800 */
[----:B------:R-:W-:Y:S01]  /*a680*/  MOV R23, R142 ;  /* 0x0000008e00177202 */ /* 0x000fe20000000f00 */
[C---:B------:R-:W-:Y:S04]  /*a690*/  HMMA.16816.F32 R136, R192.reuse, R148, R24 ;  /* 0x00000094c088723c */ /* 0x040fe80000001818 */
[----:B------:R-:W-:Y:S02]  /*a6a0*/  MOV R22, R143 ;  /* 0x0000008f00167202 */ /* 0x000fe40000000f00 */
[----:B------:R-:W-:Y:S02]  /*a6b0*/  MOV R21, R140 ;  /* 0x0000008c00157202 */ /* 0x000fe40000000f00 */
        /* <DEDUP_REMOVED lines=37> */
[-C--:B------:R-:W-:Y:S08]  /*a910*/  HMMA.16816.F32 R116, R172, R16.reuse, R116 ;  /* 0x00000010ac74723c */ /* 0x080ff00000001874 */
[C---:B------:R-:W-:Y:S08]  /*a920*/  HMMA.16816.F32 R120, R192.reuse, R16, R120 ;  /* 0x00000010c078723c */ /* 0x040ff00000001878 */
[-C--:B------:R-:W-:Y:S08]  /*a930*/  HMMA.16816.F32 R124, R192, R18.reuse, R124 ;  /* 0x00000012c07c723c */ /* 0x080ff0000000187c */
[----:B------:R-:W-:Y:S04]  /*a940*/  HMMA.16816.F32 R128, R172, R18, R128 ;  /* 0x00000012ac80723c */ /* 0x000fe80000001880 */
[----:B-----5:R-:W-:Y:S04]  /*a950*/  FFMA.FTZ R4, R2, R28, R29 ;  /* 0x0000001c02047223 */ /* 0x020fe8000001001d */
        /* <DEDUP_REMOVED lines=56> */
.L_x_2725:
[----:B------:R-:W3:Y:S01]  /*ace0*/  S2UR UR7, SR_CTAID.X ;  /* 0x00000000000779c3 */ /* 0x000ee20000002500 */
[----:B------:R-:W-:Y:S01]  /*acf0*/  ULDC.64 UR4, c[0x0][0x2c8] ;  /* 0x0000b20000047ab9 */ /* 0x000fe20000000a00 */
[----:B------:R-:W-:Y:S01]  /*ad00*/  PLOP3.LUT P0, PT, PT, PT, UP2, 0x40, 0x0 ;  /* 0x000000000000781c */ /* 0x000fe20003f0e828 */
[----:B---3--:R-:W-:-:S04]  /*ad10*/  ULEA UR7, UR7, 0x7f, 0x7 ;  /* 0x0000007f07077891 */ /* 0x008fc8000f8e383f */
        /* <DEDUP_REMOVED lines=21> */
.L_x_2744:
[----:B------:R-:W-:Y:S02]  /*ae70*/  ULDC UR4, c[0x0][0x32c] ;  /* 0x0000cb0000047ab9 */ /* 0x000fe40000000800 */
[----:B------:R-:W-:-:S03]  /*ae80*/  UISETP.NE.AND UP0, UPT, UR4, 0x1, UPT ;  /* 0x000000010400788c */ /* 0x000fc6000bf05270 */
[----:B------:R-:W-:Y:S02]  /*ae90*/  ULDC.64 UR4, c[0x0][0x330] ;  /* 0x0000cc0000047ab9 */ /* 0x000fe40000000a00 */
[----:B------:R-:W-:-:S07]  /*aea0*/  UIMAD.WIDE.U32 UR18, UR16, UR4, URZ ;  /* 0x00000004101272a5 */ /* 0x000fce000f8e003f */
[----:B------:R-:W-:Y:S02]  /*aeb0*/  @UP0 UMOV UR17, UR19 ;  /* 0x0000001300110c82 */ /* 0x000fe40008000000 */
[----:B------:R-:W-:Y:S02]  /*aec0*/  @UP0 USHF.R.U32.HI UR16, URZ, UR5, UR17 ;  /* 0x000000053f100299 */ /* 0x000fe40008011611 */
.L_x_2745:
[----:B------:R-:W-:Y:S02]  /*aed0*/  ULDC UR4, c[0x0][0x32c] ;  /* 0x0000cb0000047ab9 */ /* 0x000fe40000000800 */
[----:B------:R-:W-:-:S04]  /*aee0*/  UIMAD UR4, UR16, UR4, URZ ;  /* 0x00000004100472a4 */ /* 0x000fc8000f8e023f */
[----:B------:R-:W-:-:S04]  /*aef0*/  UISETP.LT.AND UP0, UPT, UR7, UR4, UPT ;  /* 0x000000040700728c */ /* 0x000fc8000bf01270 */
[----:B------:R-:W-:-:S04]  /*af00*/  USEL UR7, UR7, UR4, !UP0 ;  /* 0x0000000407077287 */ /* 0x000fc8000c000000 */
.L_x_2743:
        /* <DEDUP_REMOVED lines=8> */
[----:B-1----:R-:W-:Y:S01]  /*af90*/  MOV R2, R168 ;  /* 0x000000a800027202 */ /* 0x002fe20000000f00 */
[----:B------:R-:W-:Y:S01]  /*afa0*/  IMAD.MOV.U32 R170, RZ, RZ, R3 ;  /* 0x000000ffffaa7224 */ /* 0x000fe200078e0003 */
[----:B--2---:R-:W-:Y:S01]  /*afb0*/  MOV R0, R169 ;  /* 0x000000a900007202 */ /* 0x004fe20000000f00 */
[----:B------:R-:W-:Y:S01]  /*afc0*/  IMAD.MOV.U32 R244, RZ, RZ, R242 ;  /* 0x000000fffff47224 */ /* 0x000fe200078e00f2 */
[----:B------:R-:W-:Y:S01]  /*afd0*/  MOV R164, R167 ;  /* 0x000000a700a47202 */ /* 0x000fe20000000f00 */
[----:B------:R-:W-:Y:S01]  /*afe0*/  IMAD.MOV.U32 R248, RZ, RZ, c[0x0][0x1e4] ;  /* 0x00007900fff87624 */ /* 0x000fe200078e00ff */
[----:B------:R-:W-:Y:S02]  /*aff0*/  MOV R247, c[0x0][0x1e0] ;  /* 0x0000780000f77a02 */ /* 0x000fe40000000f00 */
.L_x_2747:
[----:B------:R-:W2:Y:S01]  /*b000*/  LDL.64 R24, [R1+0x38] ;  /* 0x0000380001187983 */ /* 0x000ea20000100a00 */
[----:B------:R-:W-:Y:S05]  /*b010*/  DEPBAR.LE SB0, 0x0 ;  /* 0x000080000000791a */ /* 0x000fea0000000000 */
[----:B------:R-:W-:Y:S01]  /*b020*/  BAR.SYNC.DEFER_BLOCKING 0x0 ;  /* 0x0000000000007b1d */ /* 0x000fe20000010000 */
[C---:B------:R-:W-:Y:S02]  /*b030*/  ISETP.LT.AND P6, PT, R244.reuse, UR8, PT ;  /* 0x00000008f4007c0c */ /* 0x040fe4000bfc1270 */
[C---:B------:R-:W-:Y:S11]  /*b040*/  IADD3 R242, R244.reuse, -0x1, RZ ;  /* 0xfffffffff4f27810 */ /* 0x040ff60007ffe0ff */
[----:B------:R-:W-:Y:S01]  /*b050*/  @!P6 SHF.R.S32.HI R3, RZ, 0x1f, R244 ;  /* 0x0000001fff03e819 */ /* 0x000fe200000114f4 */
[C---:B------:R-:W-:Y:S04]  /*b060*/  @!P6 IMAD.WIDE.U32 R20, R244.reuse, c[0x0][0x208], RZ ;  /* 0x00008200f414ea25 */ /* 0x040fe800078e00ff */
        /* <DEDUP_REMOVED lines=8> */
[----:B------:R-:W2:Y:S08]  /*b0f0*/  LDSM.16.M88.4 R32, [R224+0x5880] ;  /* 0x00588000e020783b */ /* 0x000eb00000000200 */
[----:B------:R-:W3:Y:S06]  /*b100*/  LDL.64 R250, [R1+0x40] ;  /* 0x0000400001fa7983 */ /* 0x000eec0000100a00 */
        /* <DEDUP_REMOVED lines=10> */
[----:B--2---:R-:W-:Y:S04]  /*b1b0*/  @!P6 MOV R29, R25 ;  /* 0x00000019001de202 */ /* 0x004fe80000000f00 */
[----:B---3--:R-:W-:Y:S05]  /*b1c0*/  @!P6 MOV R28, R22 ;  /* 0x00000016001ce202 */ /* 0x008fea0000000f00 */
[----:B------:R-:W-:Y:S02]  /*b1d0*/  @!P6 IMAD.WIDE.U32 R28, R20, 0x30, R28 ;  /* 0x00000030141ce825 */ /* 0x000fe400078e001c */
[-C--:B------:R-:W-:Y:S03]  /*b1e0*/  HMMA.16816.F32 R20, R48, R32.reuse, RZ ;  /* 0x000000203014723c */ /* 0x080fe600000018ff */
[----:B------:R-:W-:Y:S02]  /*b1f0*/  @!P6 IADD3 R29, R29, R3, RZ ;  /* 0x000000031d1de210 */ /* 0x000fe40007ffe0ff */
[C---:B------:R-:W-:Y:S03]  /*b200*/  @!P6 SHF.L.U32 R3, R28.reuse, 0x1, RZ ;  /* 0x000000011c03e819 */ /* 0x040fe600000006ff */
[C---:B------:R-:W-:Y:S04]  /*b210*/  HMMA.16816.F32 R24, R44.reuse, R32, RZ ;  /* 0x000000202c18723c */ /* 0x040fe800000018ff */
[C---:B------:R-:W-:Y:S02]  /*b220*/  @!P6 IADD3 R36, P0, R3.reuse, c[0x0][0x1f8], RZ ;  /* 0x00007e000324ea10 */ /* 0x040fe40007f1e0ff */
[----:B------:R-:W-:Y:S02]  /*b230*/  @!P6 IADD3 R3, P5, R3, 0x80, RZ ;  /* 0x000000800303e810 */ /* 0x000fe40007fbe0ff */
[----:B------:R-:W-:Y:S02]  /*b240*/  @!P6 SHF.L.U64.HI R32, R28, 0x1, R29 ;  /* 0x000000011c20e819 */ /* 0x000fe4000001021d */
[-C--:B------:R-:W-:Y:S02]  /*b250*/  HMMA.16816.F32 R28, R44, R34.reuse, RZ ;  /* 0x000000222c1c723c */ /* 0x080fe400000018ff */
[----:B------:R-:W-:Y:S02]  /*b260*/  @!P6 IADD3.X R37, R32, c[0x0][0x1fc], RZ, P0, !PT ;  /* 0x00007f002025ea10 */ /* 0x000fe400007fe4ff */
[----:B------:R-:W-:Y:S02]  /*b270*/  @!P6 IADD3 R38, P2, R3, c[0x0][0x1f8], RZ ;  /* 0x00007e000326ea10 */ /* 0x000fe40007f5e0ff */
[----:B------:R-:W-:Y:S01]  /*b280*/  @!P6 IADD3 R40, P1, R36, UR10, RZ ;  /* 0x0000000a2428ec10 */ /* 0x000fe2000ff3e0ff */
[----:B------:R-:W-:Y:S01]  /*b290*/  @!PT LDS RZ, [RZ] ;  /* 0x00000000fffff984 */ /* 0x000fe20000000800 */
[----:B------:R-:W-:Y:S01]  /*b2a0*/  @!PT LDS RZ, [RZ] ;  /* 0x00000000fffff984 */ /* 0x000fe20000000800 */
[----:B------:R-:W-:Y:S01]  /*b2b0*/  @!PT LDS RZ, [RZ] ;  /* 0x00000000fffff984 */ /* 0x000fe20000000800 */
[----:B------:R2:W-:Y:S01]  /*b2c0*/  @!P6 LDGSTS.E.BYPASS.LTC128B.128 [R243+0x2080], [R36.64], !P4 ;  /* 0x0208000024f3efae */ /* 0x0005e2000e101d4e */
[----:B------:R-:W-:Y:S02]  /*b2d0*/  @!P6 IADD3.X R39, RZ, c[0x0][0x1fc], R32, P2, P5 ;  /* 0x00007f00ff27ea10 */ /* 0x000fe400017ea420 */
[C---:B------:R-:W-:Y:S02]  /*b2e0*/  HMMA.16816.F32 R32, R48.reuse, R34, RZ ;  /* 0x000000223020723c */ /* 0x040fe400000018ff */
[----:B------:R-:W-:Y:S02]  /*b2f0*/  @!P6 IADD3.X R41, R37, UR11, RZ, P1, !PT ;  /* 0x0000000b2529ec10 */ /* 0x000fe40008ffe4ff */
[----:B------:R-:W-:Y:S01]  /*b300*/  @!P6 IADD3 R42, P0, R40, UR10, RZ ;  /* 0x0000000a282aec10 */ /* 0x000fe2000ff1e0ff */
[----:B------:R2:W-:Y:S01]  /*b310*/  @!P6 LDGSTS.E.BYPASS.LTC128B.128 [R243+0x3880], [R38.64], !P3 ;  /* 0x0388000026f3efae */ /* 0x0005e2000d901d4e */
[----:B------:R-:W-:Y:S02]  /*b320*/  ISETP.GT.AND P5, PT, R244, UR8, PT ;  /* 0x00000008f4007c0c */ /* 0x000fe4000bfa4270 */
[----:B------:R-:W-:Y:S05]  /*b330*/  @!P6 IADD3.X R43, R41, UR11, RZ, P0, !PT ;  /* 0x0000000b292bec10 */ /* 0x000fea00087fe4ff */
[----:B------:R3:W-:Y:S08]  /*b340*/  @!P6 LDGSTS.E.BYPASS.LTC128B.128 [R243+0x2880], [R40.64], !P4 ;  /* 0x0288000028f3efae */ /* 0x0007f0000e101d4e */
[----:B------:R3:W-:Y:S08]  /*b350*/  @!P6 LDGSTS.E.BYPASS.LTC128B.128 [R243+0x4080], [R40.64+0x80], !P3 ;  /* 0x0408008028f3efae */ /* 0x0007f0000d901d4e */
[----:B------:R3:W-:Y:S01]  /*b360*/  @!P6 LDGSTS.E.BYPASS.LTC128B.128 [R243+0x3080], [R42.64], !P4 ;  /* 0x030800002af3efae */ /* 0x0007e2000e101d4e */
[-C--:B--2---:R-:W-:Y:S07]  /*b370*/  HMMA.16816.F32 R36, R48, R172.reuse, RZ ;  /* 0x000000ac3024723c */ /* 0x084fee00000018ff */
[----:B------:R3:W-:Y:S08]  /*b380*/  @!P6 LDGSTS.E.BYPASS.LTC128B.128 [R243+0x4880], [R42.64+0x80], !P3 ;  /* 0x048800802af3efae */ /* 0x0007f0000d901d4e */
[----:B------:R-:W-:Y:S08]  /*b390*/  LDSM.16.M88.4 R212, [R232+0x8080] ;  /* 0x00808000e8d4783b */ /* 0x000ff00000000200 */
[----:B------:R-:W0:Y:S08]  /*b3a0*/  LDGDEPBAR ;  /* 0x00000000000079af */ /* 0x000e300000000000 */
[----:B------:R-:W2:Y:S01]  /*b3b0*/  LDSM.16.M88.4 R216, [R230+0x5080] ;  /* 0x00508000e6d8783b */ /* 0x000ea20000000200 */
[C---:B---3--:R-:W-:Y:S07]  /*b3c0*/  HMMA.16816.F32 R40, R44.reuse, R172, RZ ;  /* 0x000000ac2c28723c */ /* 0x048fee00000018ff */
[----:B------:R-:W3:Y:S01]  /*b3d0*/  LDSM.16.M88.4 R220, [R232+0xa080] ;  /* 0x00a08000e8dc783b */ /* 0x000ee20000000200 */
[-C--:B------:R-:W-:Y:S08]  /*b3e0*/  HMMA.16816.F32 R44, R44, R174.reuse, RZ ;  /* 0x000000ae2c2c723c */ /* 0x080ff000000018ff */
[----:B------:R-:W-:Y:S01]  /*b3f0*/  HMMA.16816.F32 R48, R48, R174, RZ ;  /* 0x000000ae3030723c */ /* 0x000fe200000018ff */
[----:B------:R-:W2:Y:S07]  /*b400*/  LDSM.16.M88.4 R172, [R230+0x5880] ;  /* 0x00588000e6ac783b */ /* 0x000eae0000000200 */
[-C--:B-1----:R-:W-:Y:S08]  /*b410*/  HMMA.16816.F32 R4, R192, R196.reuse, R4 ;  /* 0x000000c4c004723c */ /* 0x082ff00000001804 */
        /* <DEDUP_REMOVED lines=37> */
[----:B------:R-:W4:Y:S07]  /*b670*/  LDSM.16.M88.4 R200, [R224+0x7080] ;  /* 0x00708000e0c8783b */ /* 0x000f2e0000000200 */
[-C--:B--2---:R-:W-:Y:S08]  /*b680*/  HMMA.16816.F32 R20, R192, R208.reuse, R20 ;  /* 0x000000d0c014723c */ /* 0x084ff00000001814 */
[C---:B------:R-:W-:Y:S08]  /*b690*/  HMMA.16816.F32 R24, R204.reuse, R208, R24 ;  /* 0x000000d0cc18723c */ /* 0x040ff00000001818 */
[-C--:B------:R-:W-:Y:S08]  /*b6a0*/  HMMA.16816.F32 R28, R204, R210.reuse, R28 ;  /* 0x000000d2cc1c723c */ /* 0x080ff0000000181c */
[C---:B------:R-:W-:Y:S01]  /*b6b0*/  HMMA.16816.F32 R32, R192.reuse, R210, R32 ;  /* 0x000000d2c020723c */ /* 0x040fe20000001820 */
[----:B------:R-:W-:Y:S07]  /*b6c0*/  LDSM.16.M88.4 R208, [R237] ;  /* 0x00000000edd0783b */ /* 0x000fee0000000200 */
[-C--:B---3--:R-:W-:Y:S08]  /*b6d0*/  HMMA.16816.F32 R36, R192, R172.reuse, R36 ;  /* 0x000000acc024723c */ /* 0x088ff00000001824 */
[C---:B------:R-:W-:Y:S08]  /*b6e0*/  HMMA.16816.F32 R40, R204.reuse, R172, R40 ;  /* 0x000000accc28723c */ /* 0x040ff00000001828 */
[-C--:B------:R-:W-:Y:S01]  /*b6f0*/  HMMA.16816.F32 R44, R204, R174.reuse, R44 ;  /* 0x000000aecc2c723c */ /* 0x080fe2000000182c */
[----:B------:R-:W-:Y:S07]  /*b700*/  LDSM.16.M88.4 R204, [R233+0xe080] ;  /* 0x00e08000e9cc783b */ /* 0x000fee0000000200 */
[----:B------:R-:W-:Y:S01]  /*b710*/  HMMA.16816.F32 R48, R192, R174, R48 ;  /* 0x000000aec030723c */ /* 0x000fe20000001830 */
[----:B------:R-:W-:Y:S07]  /*b720*/  LDSM.16.M88.4 R172, [R233+0xc080] ;  /* 0x00c08000e9ac783b */ /* 0x000fee0000000200 */
[-C--:B-1----:R-:W-:Y:S01]  /*b730*/  HMMA.16816.F32 R4, R196, R212.reuse, R4 ;  /* 0x000000d4c404723c */ /* 0x082fe20000001804 */
[----:B------:R-:W1:Y:S07]  /*b740*/  LDSM.16.M88.4 R192, [R239] ;  /* 0x00000000efc0783b */ /* 0x000e6e0000000200 */
[C---:B------:R-:W-:Y:S08]  /*b750*/  HMMA.16816.F32 R8, R216.reuse, R212, R8 ;  /* 0x000000d4d808723c */ /* 0x040ff00000001808 */
[-C--:B------:R-:W-:Y:S08]  /*b760*/  HMMA.16816.F32 R12, R216, R214.reuse, R12 ;  /* 0x000000d6d80c723c */ /* 0x080ff0000000180c */
[C---:B------:R-:W-:Y:S01]  /*b770*/  HMMA.16816.F32 R16, R196.reuse, R214, R16 ;  /* 0x000000d6c410723c */ /* 0x040fe20000001810 */
[----:B------:R-:W-:Y:S07]  /*b780*/  LDSM.16.M88.4 R212, [R232+0xc080] ;  /* 0x00c08000e8d4783b */ /* 0x000fee0000000200 */
[-C--:B----4-:R-:W-:Y:S08]  /*b790*/  HMMA.16816.F32 R20, R196, R200.reuse, R20 ;  /* 0x000000c8c414723c */ /* 0x090ff00000001814 */
[C---:B------:R-:W-:Y:S08]  /*b7a0*/  HMMA.16816.F32 R24, R216.reuse, R200, R24 ;  /* 0x000000c8d818723c */ /* 0x040ff00000001818 */
[-C--:B------:R-:W-:Y:S08]  /*b7b0*/  HMMA.16816.F32 R28, R216, R202.reuse, R28 ;  /* 0x000000cad81c723c */ /* 0x080ff0000000181c */
[C---:B------:R-:W-:Y:S01]  /*b7c0*/  HMMA.16816.F32 R32, R196.reuse, R202, R32 ;  /* 0x000000cac420723c */ /* 0x040fe20000001820 */
[----:B------:R-:W2:Y:S07]  /*b7d0*/  LDSM.16.M88.4 R200, [R238] ;  /* 0x00000000eec8783b */ /* 0x000eae0000000200 */
[-C--:B------:R-:W-:Y:S08]  /*b7e0*/  HMMA.16816.F32 R36, R196, R220.reuse, R36 ;  /* 0x000000dcc424723c */ /* 0x080ff00000001824 */
[C---:B------:R-:W-:Y:S08]  /*b7f0*/  HMMA.16816.F32 R40, R216.reuse, R220, R40 ;  /* 0x000000dcd828723c */ /* 0x040ff00000001828 */
[-C--:B------:R-:W-:Y:S01]  /*b800*/  HMMA.16816.F32 R44, R216, R222.reuse, R44 ;  /* 0x000000ded82c723c */ /* 0x080fe2000000182c */
[----:B------:R-:W3:Y:S07]  /*b810*/  LDSM.16.M88.4 R216, [R230+0x6880] ;  /* 0x00688000e6d8783b */ /* 0x000eee0000000200 */
[----:B------:R-:W-:Y:S01]  /*b820*/  HMMA.16816.F32 R48, R196, R222, R48 ;  /* 0x000000dec430723c */ /* 0x000fe20000001830 */
[----:B------:R-:W4:Y:S07]  /*b830*/  LDSM.16.M88.4 R196, [R232+0xe080] ;  /* 0x00e08000e8c4783b */ /* 0x000f2e0000000200 */
[-C--:B-1----:R-:W-:Y:S01]  /*b840*/  HMMA.16816.F32 R4, R172, R192.reuse, R4 ;  /* 0x000000c0ac04723c */ /* 0x082fe20000001804 */
        /* <DEDUP_REMOVED lines=15> */
[----:B------:R-:W2:Y:S07]  /*b940*/  LDSM.16.M88.4 R172, [R230+0x7880] ;  /* 0x00788000e6ac783b */ /* 0x000eae0000000200 */
[-C--:B---3--:R-:W-:Y:S01]  /*b950*/  HMMA.16816.F32 R4, R212, R216.reuse, R4 ;  /* 0x000000d8d404723c */ /* 0x088fe20000001804 */
[----:B------:R-:W3:Y:S07]  /*b960*/  LDSM.16.M88.4 R208, [R229+0x2000] ;  /* 0x00200000e5d0783b */ /* 0x000eee0000000200 */
[C---:B----4-:R-:W-:Y:S08]  /*b970*/  HMMA.16816.F32 R8, R196.reuse, R216, R8 ;  /* 0x000000d8c408723c */ /* 0x050ff00000001808 */
[-C--:B------:R-:W-:Y:S08]  /*b980*/  HMMA.16816.F32 R12, R196, R218.reuse, R12 ;  /* 0x000000dac40c723c */ /* 0x080ff0000000180c */
[C---:B------:R-:W-:Y:S01]  /*b990*/  HMMA.16816.F32 R16, R212.reuse, R218, R16 ;  /* 0x000000dad410723c */ /* 0x040fe20000001810 */
[----:B------:R-:W4:Y:S01]  /*b9a0*/  LDSM.16.M88.4 R216, [R229+0x2800] ;  /* 0x00280000e5d8783b */ /* 0x000f220000000200 */
[----:B------:R-:W-:Y:S06]  /*b9b0*/  DEPBAR.LE SB0, 0x0 ;  /* 0x000080000000791a */ /* 0x000fec0000000000 */
[-C--:B-1----:R-:W-:Y:S01]  /*b9c0*/  HMMA.16816.F32 R20, R212, R220.reuse, R20 ;  /* 0x000000dcd414723c */ /* 0x082fe20000001814 */
[----:B------:R-:W-:Y:S07]  /*b9d0*/  BAR.SYNC.DEFER_BLOCKING 0x0 ;  /* 0x0000000000007b1d */ /* 0x000fee0000010000 */
[C---:B------:R-:W-:Y:S08]  /*b9e0*/  HMMA.16816.F32 R24, R196.reuse, R220, R24 ;  /* 0x000000dcc418723c */ /* 0x040ff00000001818 */
[-C--:B------:R-:W-:Y:S08]  /*b9f0*/  HMMA.16816.F32 R28, R196, R222.reuse, R28 ;  /* 0x000000dec41c723c */ /* 0x080ff0000000181c */
[C---:B------:R-:W-:Y:S08]  /*ba00*/  HMMA.16816.F32 R32, R212.reuse, R222, R32 ;  /* 0x000000ded420723c */ /* 0x040ff00000001820 */
[-C--:B--2---:R-:W-:Y:S08]  /*ba10*/  HMMA.16816.F32 R36, R212, R172.reuse, R36 ;  /* 0x000000acd424723c */ /* 0x084ff00000001824 */
[C---:B------:R-:W-:Y:S08]  /*ba20*/  HMMA.16816.F32 R40, R196.reuse, R172, R40 ;  /* 0x000000acc428723c */ /* 0x040ff00000001828 */
[-C--:B------:R-:W-:Y:S01]  /*ba30*/  HMMA.16816.F32 R44, R196, R174.reuse, R44 ;  /* 0x000000aec42c723c */ /* 0x080fe2000000182c */
[----:B------:R-:W2:Y:S06]  /*ba40*/  LDL.64 R198, [R1+0x30] ;  /* 0x0000300001c67983 */ /* 0x000eac0000100a00 */
[----:B------:R-:W2:Y:S01]  /*ba50*/  LDL.LU R252, [R1+0x1c] ;  /* 0x00001c0001fc7983 */ /* 0x000ea20000300800 */
[----:B------:R-:W-:Y:S03]  /*ba60*/  HMMA.16816.F32 R48, R212, R174, R48 ;  /* 0x000000aed430723c */ /* 0x000fe60000001830 */
[----:B------:R-:W2:Y:S05]  /*ba70*/  LDL.LU R251, [R1+0x14] ;  /* 0x0000140001fb7983 */ /* 0x000eaa0000300800 */
[-C--:B------:R-:W-:Y:S08]  /*ba80*/  HMMA.16816.F32 R4, R192, R200.reuse, R4 ;  /* 0x000000c8c004723c */ /* 0x080ff00000001804 */
[C---:B------:R-:W-:Y:S08]  /*ba90*/  HMMA.16816.F32 R8, R204.reuse, R200, R8 ;  /* 0x000000c8cc08723c */ /* 0x040ff00000001808 */
[-C--:B------:R-:W-:Y:S08]  /*baa0*/  HMMA.16816.F32 R12, R204, R202.reuse, R12 ;  /* 0x000000cacc0c723c */ /* 0x080ff0000000180c */
[C---:B------:R-:W-:Y:S04]  /*bab0*/  HMMA.16816.F32 R16, R192.reuse, R202, R16 ;  /* 0x000000cac010723c */ /* 0x040fe80000001810 */
[----:B------:R-:W-:Y:S02]  /*bac0*/  FMNMX.FTZ R3, R4, R0, !PT ;  /* 0x0000000004037209 */ /* 0x000fe40007810000 */
[----:B------:R-:W-:Y:S02]  /*bad0*/  FMNMX.FTZ R165, R6, R2, !PT ;  /* 0x0000000206a57209 */ /* 0x000fe40007810000 */
[-C--:B---3--:R-:W-:Y:S04]  /*bae0*/  HMMA.16816.F32 R20, R192, R208.reuse, R20 ;  /* 0x000000d0c014723c */ /* 0x088fe80000001814 */
[----:B------:R-:W-:Y:S02]  /*baf0*/  FMNMX.FTZ R3, R5, R3, !PT ;  /* 0x0000000305037209 */ /* 0x000fe40007810000 */
[----:B------:R-:W-:Y:S02]  /*bb00*/  FMNMX.FTZ R166, R7, R165, !PT ;  /* 0x000000a507a67209 */ /* 0x000fe40007810000 */
[C---:B------:R-:W-:Y:S04]  /*bb10*/  HMMA.16816.F32 R24, R204.reuse, R208, R24 ;  /* 0x000000d0cc18723c */ /* 0x040fe80000001818 */
[----:B------:R-:W-:Y:S04]  /*bb20*/  FMNMX.FTZ R165, R8, R164, !PT ;  /* 0x000000a408a57209 */ /* 0x000fe80007810000 */
[-C--:B------:R-:W-:Y:S04]  /*bb30*/  HMMA.16816.F32 R28, R204, R210.reuse, R28 ;  /* 0x000000d2cc1c723c */ /* 0x080fe8000000181c */
[----:B------:R-:W-:Y:S02]  /*bb40*/  FMNMX.FTZ R165, R9, R165, !PT ;  /* 0x000000a509a57209 */ /* 0x000fe40007810000 */
[----:B------:R-:W-:Y:S02]  /*bb50*/  FMNMX.FTZ R3, R16, R3, !PT ;  /* 0x0000000310037209 */ /* 0x000fe40007810000 */
[C---:B------:R-:W-:Y:S04]  /*bb60*/  HMMA.16816.F32 R32, R192.reuse, R210, R32 ;  /* 0x000000d2c020723c */ /* 0x040fe80000001820 */
[----:B------:R-:W-:Y:S02]  /*bb70*/  FMNMX.FTZ R169, R17, R3, !PT ;  /* 0x0000000311a97209 */ /* 0x000fe40007810000 */
[----:B------:R-:W-:Y:S02]  /*bb80*/  FMNMX.FTZ R3, R18, R166, !PT ;  /* 0x000000a612037209 */ /* 0x000fe40007810000 */
[-C--:B----4-:R-:W-:Y:S04]  /*bb90*/  HMMA.16816.F32 R36, R192, R216.reuse, R36 ;  /* 0x000000d8c024723c */ /* 0x090fe80000001824 */
        /* <DEDUP_REMOVED lines=28> */
[----:B------:R-:W-:Y:S03]  /*bd60*/  FMNMX.FTZ R165, R41, R165, !PT ;  /* 0x000000a529a57209 */ /* 0x000fe60007810000 */
[----:B------:R-:W3:Y:S01]  /*bd70*/  SHFL.BFLY PT, R167, R3, 0x2, 0x1f ;  /* 0x0c401f0003a77f89 */ /* 0x000ee200000e0000 */
[----:B------:R-:W-:Y:S04]  /*bd80*/  FMNMX.FTZ R165, R44, R165, !PT ;  /* 0x000000a52ca57209 */ /* 0x000fe80007810000 */
[----:B------:R-:W-:Y:S05]  /*bd90*/  FMNMX.FTZ R165, R45, R165, !PT ;  /* 0x000000a52da57209 */ /* 0x000fea0007810000 */
[----:B------:R-:W4:Y:S01]  /*bda0*/  SHFL.BFLY PT, R168, R165, 0x2, 0x1f ;  /* 0x0c401f00a5a87f89 */ /* 0x000f2200000e0000 */
[----:B-1----:R-:W-:Y:S02]  /*bdb0*/  FMNMX.FTZ R169, R169, R166, !PT ;  /* 0x000000a6a9a97209 */ /* 0x002fe40007810000 */
[----:B------:R-:W-:Y:S05]  /*bdc0*/  FMNMX.FTZ R166, R10, R170, !PT ;  /* 0x000000aa0aa67209 */ /* 0x000fea0007810000 */
[----:B------:R-:W1:Y:S01]  /*bdd0*/  SHFL.BFLY PT, R171, R169, 0x1, 0x1f ;  /* 0x0c201f00a9ab7f89 */ /* 0x000e6200000e0000 */
[----:B------:R-:W-:Y:S04]  /*bde0*/  FMNMX.FTZ R166, R11, R166, !PT ;  /* 0x000000a60ba67209 */ /* 0x000fe80007810000 */
[----:B------:R-:W-:Y:S02]  /*bdf0*/  FMNMX.FTZ R166, R14, R166, !PT ;  /* 0x000000a60ea67209 */ /* 0x000fe40007810000 */
[----:B---3--:R-:W-:Y:S02]  /*be00*/  FMNMX.FTZ R3, R3, R167, !PT ;  /* 0x000000a703037209 */ /* 0x008fe40007810000 */
[----:B------:R-:W-:Y:S03]  /*be10*/  FMNMX.FTZ R166, R15, R166, !PT ;  /* 0x000000a60fa67209 */ /* 0x000fe60007810000 */
[----:B------:R-:W3:Y:S01]  /*be20*/  SHFL.BFLY PT, R167, R3, 0x1, 0x1f ;  /* 0x0c201f0003a77f89 */ /* 0x000ee200000e0000 */
[----:B------:R-:W-:Y:S02]  /*be30*/  FMNMX.FTZ R166, R26, R166, !PT ;  /* 0x000000a61aa67209 */ /* 0x000fe40007810000 */
[----:B----4-:R-:W-:Y:S02]  /*be40*/  FMNMX.FTZ R165, R165, R168, !PT ;  /* 0x000000a8a5a57209 */ /* 0x010fe40007810000 */
[----:B------:R-:W-:Y:S03]  /*be50*/  FMNMX.FTZ R166, R27, R166, !PT ;  /* 0x000000a61ba67209 */ /* 0x000fe60007810000 */
[----:B------:R-:W4:Y:S01]  /*be60*/  SHFL.BFLY PT, R172, R165, 0x1, 0x1f ;  /* 0x0c201f00a5ac7f89 */ /* 0x000f2200000e0000 */
[----:B------:R-:W-:Y:S02]  /*be70*/  FMNMX.FTZ R166, R30, R166, !PT ;  /* 0x000000a61ea67209 */ /* 0x000fe40007810000 */
[----:B-1----:R-:W-:Y:S02]  /*be80*/  FMNMX.FTZ R169, R169, R171, !PT ;  /* 0x000000aba9a97209 */ /* 0x002fe40007810000 */
[----:B------:R-:W-:Y:S03]  /*be90*/  FMNMX.FTZ R166, R31, R166, !PT ;  /* 0x000000a61fa67209 */ /* 0x000fe60007810000 */
[C---:B------:R-:W-:Y:S02]  /*bea0*/  FADD.FTZ R0, -R169.reuse, R0 ;  /* 0x00000000a9007221 */ /* 0x040fe40000010100 */
[----:B------:R-:W-:Y:S02]  /*beb0*/  FMUL.FTZ R200, R169, c[0x0][0x2d0] ;  /* 0x0000b400a9c87a20 */ /* 0x000fe40000410000 */
[----:B------:R-:W-:Y:S02]  /*bec0*/  FMUL.FTZ R0, R0, c[0x0][0x2d0] ;  /* 0x0000b40000007a20 */ /* 0x000fe40000410000 */
[--C-:B------:R-:W-:Y:S01]  /*bed0*/  FFMA.FTZ R4, R4, c[0x0][0x2d0], -R200.reuse ;  /* 0x0000b40004047a23 */ /* 0x100fe200000108c8 */
[----:B---3--:R-:W-:Y:S01]  /*bee0*/  FMNMX.FTZ R168, R3, R167, !PT ;  /* 0x000000a703a87209 */ /* 0x008fe20007810000 */
[--C-:B------:R-:W-:Y:S01]  /*bef0*/  FFMA.FTZ R5, R5, c[0x0][0x2d0], -R200.reuse ;  /* 0x0000b40005057a23 */ /* 0x100fe200000108c8 */
[----:B------:R-:W-:Y:S01]  /*bf00*/  FMNMX.FTZ R3, R42, R166, !PT ;  /* 0x000000a62a037209 */ /* 0x000fe20007810000 */
[----:B------:R1:W-:Y:S01]  /*bf10*/  MUFU.EX2 R222, R4 ;  /* 0x0000000400de7308 */ /* 0x0003e20000000800 */
[----:B------:R-:W-:Y:S02]  /*bf20*/  FFMA.FTZ R16, R16, c[0x0][0x2d0], -R200 ;  /* 0x0000b40010107a23 */ /* 0x000fe400000108c8 */
[C---:B------:R-:W-:Y:S02]  /*bf30*/  FADD.FTZ R2, -R168.reuse, R2 ;  /* 0x00000002a8027221 */ /* 0x040fe40000010100 */
[----:B------:R-:W-:Y:S01]  /*bf40*/  FMUL.FTZ R205, R168, c[0x0][0x2d0] ;  /* 0x0000b400a8cd7a20 */ /* 0x000fe20000410000 */
[----:B----4-:R-:W-:Y:S01]  /*bf50*/  FMNMX.FTZ R167, R165, R172, !PT ;  /* 0x000000aca5a77209 */ /* 0x010fe20007810000 */
[----:B------:R-:W-:Y:S02]  /*bf60*/  FMUL.FTZ R2, R2, c[0x0][0x2d0] ;  /* 0x0000b40002027a20 */ /* 0x000fe40000410000 */
[--C-:B------:R-:W-:Y:S01]  /*bf70*/  FFMA.FTZ R6, R6, c[0x0][0x2d0], -R205.reuse ;  /* 0x0000b40006067a23 */ /* 0x100fe200000108cd */
[----:B------:R3:W4:Y:S01]  /*bf80*/  MUFU.EX2 R166, R0 ;  /* 0x0000000000a67308 */ /* 0x0007220000000800 */
[--C-:B------:R-:W-:Y:S02]  /*bf90*/  FFMA.FTZ R7, R7, c[0x0][0x2d0], -R205.reuse ;  /* 0x0000b40007077a23 */ /* 0x100fe400000108cd */
[----:B------:R-:W-:Y:S02]  /*bfa0*/  FMUL.FTZ R206, R167, c[0x0][0x2d0] ;  /* 0x0000b400a7ce7a20 */ /* 0x000fe40000410000 */
[----:B------:R-:W-:Y:S02]  /*bfb0*/  FFMA.FTZ R17, R17, c[0x0][0x2d0], -R200 ;  /* 0x0000b40011117a23 */ /* 0x000fe400000108c8 */
[--C-:B------:R-:W-:Y:S02]  /*bfc0*/  FFMA.FTZ R8, R8, c[0x0][0x2d0], -R206.reuse ;  /* 0x0000b40008087a23 */ /* 0x100fe400000108ce */
[----:B------:R-:W-:Y:S01]  /*bfd0*/  FFMA.FTZ R9, R9, c[0x0][0x2d0], -R206 ;  /* 0x0000b40009097a23 */ /* 0x000fe200000108ce */
[----:B------:R4:W4:Y:S01]  /*bfe0*/  MUFU.EX2 R165, R2 ;  /* 0x0000000200a57308 */ /* 0x0009220000000800 */
[--C-:B------:R-:W-:Y:S02]  /*bff0*/  FFMA.FTZ R18, R18, c[0x0][0x2d0], -R205.reuse ;  /* 0x0000b40012127a23 */ /* 0x100fe400000108cd */
[--C-:B------:R-:W-:Y:S01]  /*c000*/  FFMA.FTZ R19, R19, c[0x0][0x2d0], -R205.reuse ;  /* 0x0000b40013137a23 */ /* 0x100fe200000108cd */
[----:B-1----:R-:W-:Y:S01]  /*c010*/  @P5 SHF.R.S32.HI R4, RZ, 0x1f, R242 ;  /* 0x0000001fff045819 */ /* 0x002fe200000114f2 */
[--C-:B------:R-:W-:Y:S02]  /*c020*/  FFMA.FTZ R12, R12, c[0x0][0x2d0], -R206.reuse ;  /* 0x0000b4000c0c7a23 */ /* 0x100fe400000108ce */
[----:B------:R-:W-:Y:S02]  /*c030*/  FFMA.FTZ R13, R13, c[0x0][0x2d0], -R206 ;  /* 0x0000b4000d0d7a23 */ /* 0x000fe400000108ce */
[--C-:B------:R-:W-:Y:S01]  /*c040*/  FFMA.FTZ R20, R20, c[0x0][0x2d0], -R200.reuse ;  /* 0x0000b40014147a23 */ /* 0x100fe200000108c8 */
[----:B------:R-:W-:Y:S01]  /*c050*/  MUFU.EX2 R218, R6 ;  /* 0x0000000600da7308 */ /* 0x000fe20000000800 */
[--C-:B------:R-:W-:Y:S02]  /*c060*/  FFMA.FTZ R21, R21, c[0x0][0x2d0], -R200.reuse ;  /* 0x0000b40015157a23 */ /* 0x100fe400000108c8 */
[--C-:B------:R-:W-:Y:S01]  /*c070*/  FFMA.FTZ R22, R22, c[0x0][0x2d0], -R205.reuse ;  /* 0x0000b40016167a23 */ /* 0x100fe200000108cd */
[----:B---3--:R-:W-:Y:S01]  /*c080*/  FMNMX.FTZ R0, R43, R3, !PT ;  /* 0x000000032b007209 */ /* 0x008fe20007810000 */
[----:B------:R-:W-:Y:S02]  /*c090*/  FFMA.FTZ R33, R33, c[0x0][0x2d0], -R200 ;  /* 0x0000b40021217a23 */ /* 0x000fe400000108c8 */
[--C-:B------:R-:W-:Y:S01]  /*c0a0*/  FFMA.FTZ R34, R34, c[0x0][0x2d0], -R205.reuse ;  /* 0x0000b40022227a23 */ /* 0x100fe200000108cd */
[----:B------:R-:W-:Y:S01]  /*c0b0*/  FMNMX.FTZ R0, R46, R0, !PT ;  /* 0x000000002e007209 */ /* 0x000fe20007810000 */
[--C-:B------:R-:W-:Y:S01]  /*c0c0*/  FFMA.FTZ R35, R35, c[0x0][0x2d0], -R205.reuse ;  /* 0x0000b40023237a23 */ /* 0x100fe200000108cd */
[----:B------:R1:W3:Y:S01]  /*c0d0*/  MUFU.EX2 R219, R7 ;  /* 0x0000000700db7308 */ /* 0x0002e20000000800 */
[--C-:B------:R-:W-:Y:S01]  /*c0e0*/  FFMA.FTZ R24, R24, c[0x0][0x2d0], -R206.reuse ;  /* 0x0000b40018187a23 */ /* 0x100fe200000108ce */
[----:B------:R-:W-:Y:S01]  /*c0f0*/  FMNMX.FTZ R0, R47, R0, !PT ;  /* 0x000000002f007209 */ /* 0x000fe20007810000 */
[----:B------:R-:W-:Y:S02]  /*c100*/  FFMA.FTZ R25, R25, c[0x0][0x2d0], -R206 ;  /* 0x0000b40019197a23 */ /* 0x000fe400000108ce */
[----:B----4-:R-:W-:Y:S02]  /*c110*/  FADD.FTZ R2, -R167, R164 ;  /* 0x000000a4a7027221 */ /* 0x010fe40000010100 */
[----:B------:R-:W4:Y:S01]  /*c120*/  SHFL.BFLY PT, R3, R0, 0x2, 0x1f ;  /* 0x0c401f0000037f89 */ /* 0x000f2200000e0000 */
[--C-:B------:R-:W-:Y:S02]  /*c130*/  FFMA.FTZ R36, R36, c[0x0][0x2d0], -R200.reuse ;  /* 0x0000b40024247a23 */ /* 0x100fe400000108c8 */
[----:B------:R-:W-:Y:S01]  /*c140*/  FMUL.FTZ R2, R2, c[0x0][0x2d0] ;  /* 0x0000b40002027a20 */ /* 0x000fe20000410000 */
[----:B------:R-:W4:Y:S01]  /*c150*/  MUFU.EX2 R223, R5 ;  /* 0x0000000500df7308 */ /* 0x000f220000000800 */
[----:B------:R-:W-:Y:S02]  /*c160*/  FFMA.FTZ R37, R37, c[0x0][0x2d0], -R200 ;  /* 0x0000b40025257a23 */ /* 0x000fe400000108c8 */
[--C-:B------:R-:W-:Y:S02]  /*c170*/  FFMA.FTZ R38, R38, c[0x0][0x2d0], -R205.reuse ;  /* 0x0000b40026267a23 */ /* 0x100fe400000108cd */
[----:B------:R-:W-:Y:S02]  /*c180*/  FFMA.FTZ R39, R39, c[0x0][0x2d0], -R205 ;  /* 0x0000b40027277a23 */ /* 0x000fe400000108cd */
[C---:B------:R-:W-:Y:S02]  /*c190*/  FMUL.FTZ R148, R166.reuse, R148 ;  /* 0x00000094a6947220 */ /* 0x040fe40000410000 */
[----:B------:R-:W-:Y:S01]  /*c1a0*/  FMUL.FTZ R149, R166, R149 ;  /* 0x00000095a6957220 */ /* 0x000fe20000410000 */
[----:B------:R2:W2:Y:S01]  /*c1b0*/  MUFU.EX2 R164, R2 ;  /* 0x0000000200a47308 */ /* 0x0004a20000000800 */
[----:B------:R-:W-:Y:S02]  /*c1c0*/  FMUL.FTZ R150, R165, R150 ;  /* 0x00000096a5967220 */ /* 0x000fe40000410000 */
[----:B-1----:R-:W-:Y:S01]  /*c1d0*/  @P5 IMAD.WIDE.U32 R6, R242, c[0x0][0x1e0], RZ ;  /* 0x00007800f2065a25 */ /* 0x002fe200078e00ff */
[----:B---3--:R-:W-:Y:S03]  /*c1e0*/  F2FP.PACK_AB R173, R219, R218 ;  /* 0x000000dadbad723e */ /* 0x008fe600000000ff */
[----:B------:R-:W-:Y:S02]  /*c1f0*/  FMUL.FTZ R151, R165, R151 ;  /* 0x00000097a5977220 */ /* 0x000fe40000410000 */
[----:B------:R-:W-:Y:S01]  /*c200*/  FMUL.FTZ R160, R166, R160 ;  /* 0x000000a0a6a07220 */ /* 0x000fe20000410000 */
[----:B----4-:R-:W-:Y:S01]  /*c210*/  FMNMX.FTZ R0, R0, R3, !PT ;  /* 0x0000000300007209 */ /* 0x010fe20007810000 */
[----:B------:R-:W-:Y:S01]  /*c220*/  MUFU.EX2 R217, R8 ;  /* 0x0000000800d97308 */ /* 0x000fe20000000800 */
[C---:B------:R-:W-:Y:S01]  /*c230*/  FMUL.FTZ R161, R166.reuse, R161 ;  /* 0x000000a1a6a17220 */ /* 0x040fe20000410000 */
[----:B------:R-:W-:Y:S01]  /*c240*/  F2FP.PACK_AB R172, R223, R222 ;  /* 0x000000dedfac723e */ /* 0x000fe200000000ff */
[C---:B------:R-:W-:Y:S02]  /*c250*/  FMUL.FTZ R162, R165.reuse, R162 ;  /* 0x000000a2a5a27220 */ /* 0x040fe40000410000 */
[C---:B------:R-:W-:Y:S02]  /*c260*/  FMUL.FTZ R163, R165.reuse, R163 ;  /* 0x000000a3a5a37220 */ /* 0x040fe40000410000 */
[C---:B------:R-:W-:Y:S03]  /*c270*/  FMUL.FTZ R52, R166.reuse, R52 ;  /* 0x00000034a6347220 */ /* 0x040fe60000410000 */
[----:B------:R-:W-:Y:S01]  /*c280*/  MUFU.EX2 R216, R9 ;  /* 0x0000000900d87308 */ /* 0x000fe20000000800 */
[----:B------:R-:W-:Y:S01]  /*c290*/  FMUL.FTZ R53, R166, R53 ;  /* 0x00000035a6357220 */ /* 0x000fe20000410000 */
[----:B--2---:R-:W1:Y:S01]  /*c2a0*/  SHFL.BFLY PT, R2, R0, 0x1, 0x1f ;  /* 0x0c201f0000027f89 */ /* 0x004e6200000e0000 */
[C---:B------:R-:W-:Y:S02]  /*c2b0*/  FMUL.FTZ R136, R164.reuse, R136 ;  /* 0x00000088a4887220 */ /* 0x040fe40000410000 */
[C---:B------:R-:W-:Y:S02]  /*c2c0*/  FMUL.FTZ R137, R164.reuse, R137 ;  /* 0x00000089a4897220 */ /* 0x040fe40000410000 */
[C---:B------:R-:W-:Y:S03]  /*c2d0*/  FMUL.FTZ R140, R164.reuse, R140 ;  /* 0x0000008ca48c7220 */ /* 0x040fe60000410000 */
[----:B------:R2:W-:Y:S01]  /*c2e0*/  MUFU.EX2 R246, R16 ;  /* 0x0000001000f67308 */ /* 0x0005e20000000800 */
[C---:B------:R-:W-:Y:S01]  /*c2f0*/  FMUL.FTZ R141, R164.reuse, R141 ;  /* 0x0000008da48d7220 */ /* 0x040fe20000410000 */
[----:B------:R-:W-:Y:S01]  /*c300*/  @P5 MOV R5, R199 ;  /* 0x000000c700055202 */ /* 0x000fe20000000f00 */
[C---:B------:R-:W-:Y:S02]  /*c310*/  FMUL.FTZ R152, R164.reuse, R152 ;  /* 0x00000098a4987220 */ /* 0x040fe40000410000 */
[C---:B------:R-:W-:Y:S02]  /*c320*/  FMUL.FTZ R153, R164.reuse, R153 ;  /* 0x00000099a4997220 */ /* 0x040fe40000410000 */
[C---:B------:R-:W-:Y:S03]  /*c330*/  FMUL.FTZ R156, R164.reuse, R156 ;  /* 0x0000009ca49c7220 */ /* 0x040fe60000410000 */
[----:B------:R3:W3:Y:S01]  /*c340*/  MUFU.EX2 R245, R17 ;  /* 0x0000001100f57308 */ /* 0x0006e20000000800 */
[----:B------:R-:W-:Y:S02]  /*c350*/  FMUL.FTZ R157, R164, R157 ;  /* 0x0000009da49d7220 */ /* 0x000fe40000410000 */
[C---:B------:R-:W-:Y:S02]  /*c360*/  FMUL.FTZ R54, R165.reuse, R54 ;  /* 0x00000036a5367220 */ /* 0x040fe40000410000 */
[----:B------:R-:W-:Y:S01]  /*c370*/  FMUL.FTZ R55, R165, R55 ;  /* 0x00000037a5377220 */ /* 0x000fe20000410000 */
[----:B-1----:R-:W-:Y:S01]  /*c380*/  FMNMX.FTZ R3, R0, R2, !PT ;  /* 0x0000000200037209 */ /* 0x002fe20007810000 */
[----:B------:R-:W-:Y:S01]  /*c390*/  @P5 IMAD R2, R4, c[0x0][0x1e0], RZ ;  /* 0x0000780004025a24 */ /* 0x000fe200078e02ff */
[----:B------:R-:W-:Y:S02]  /*c3a0*/  @P5 MOV R4, R250 ;  /* 0x000000fa00045202 */ /* 0x000fe40000000f00 */
[----:B------:R1:W-:Y:S01]  /*c3b0*/  MUFU.EX2 R221, R18 ;  /* 0x0000001200dd7308 */ /* 0x0003e20000000800 */
[----:B------:R-:W4:Y:S01]  /*c3c0*/  LDL.LU R250, [R1+0x18] ;  /* 0x0000180001fa7983 */ /* 0x000f220000300800 */
[----:B------:R-:W-:Y:S02]  /*c3d0*/  @P5 IMAD R2, R242, c[0x0][0x1e4], R2 ;  /* 0x00007900f2025a24 */ /* 0x000fe400078e0202 */
[----:B------:R-:W-:Y:S01]  /*c3e0*/  @P5 IMAD.WIDE.U32 R4, R6, 0x30, R4 ;  /* 0x0000003006045825 */ /* 0x000fe200078e0004 */
[----:B--2---:R-:W-:Y:S01]  /*c3f0*/  @P5 SHF.L.U64.HI R16, R247, 0x5, R248 ;  /* 0x00000005f7105819 */ /* 0x004fe200000102f8 */
[----:B------:R-:W2:Y:S01]  /*c400*/  LDL.LU R249, [R1+0x20] ;  /* 0x0000200001f97983 */ /* 0x000ea20000300800 */
[----:B------:R-:W-:Y:S01]  /*c410*/  @P5 IADD3 R2, R7, R2, RZ ;  /* 0x0000000207025210 */ /* 0x000fe20007ffe0ff */
[----:B------:R-:W-:Y:S01]  /*c420*/  FADD.FTZ R0, -R3, R170 ;  /* 0x000000aa03007221 */ /* 0x000fe20000010100 */
[----:B------:R-:W-:Y:S01]  /*c430*/  @P5 SHF.L.U32 R6, R4, 0x1, RZ ;  /* 0x0000000104065819 */ /* 0x000fe200000006ff */
[----:B------:R1:W1:Y:S01]  /*c440*/  MUFU.EX2 R220, R19 ;  /* 0x0000001300dc7308 */ /* 0x0002620000000800 */
[----:B------:R-:W-:Y:S02]  /*c450*/  FMUL.FTZ R56, R164, R56 ;  /* 0x00000038a4387220 */ /* 0x000fe40000410000 */
[----:B------:R-:W-:Y:S01]  /*c460*/  @P5 IMAD R2, R2, 0x30, RZ ;  /* 0x0000003002025824 */ /* 0x000fe200078e02ff */
[----:B------:R-:W-:Y:S01]  /*c470*/  @P5 IADD3 R8, P2, R6, 0x80, RZ ;  /* 0x0000008006085810 */ /* 0x000fe20007f5e0ff */
[----:B------:R-:W-:Y:S01]  /*c480*/  FMUL.FTZ R0, R0, c[0x0][0x2d0] ;  /* 0x0000b40000007a20 */ /* 0x000fe20000410000 */
[----:B------:R-:W-:Y:S01]  /*c490*/  @P5 IADD3 R6, P0, R6, c[0x0][0x1c8], RZ ;  /* 0x0000720006065a10 */ /* 0x000fe20007f1e0ff */
[----:B---3--:R-:W-:Y:S01]  /*c4a0*/  FMUL.FTZ R17, R166, R189 ;  /* 0x000000bda6117220 */ /* 0x008fe20000410000 */
[----:B------:R-:W-:Y:S01]  /*c4b0*/  @P5 IADD3 R2, R5, R2, RZ ;  /* 0x0000000205025210 */ /* 0x000fe20007ffe0ff */
[----:B------:R-:W-:Y:S01]  /*c4c0*/  FMUL.FTZ R57, R164, R57 ;  /* 0x00000039a4397220 */ /* 0x000fe20000410000 */
[----:B------:R-:W-:Y:S01]  /*c4d0*/  @P5 IADD3 R8, P1, R8, c[0x0][0x1c8], RZ ;  /* 0x0000720008085a10 */ /* 0x000fe20007f3e0ff */
[----:B------:R-:W3:Y:S01]  /*c4e0*/  MUFU.EX2 R0, R0 ;  /* 0x0000000000007308 */ /* 0x000ee20000000800 */
[----:B------:R-:W-:Y:S01]  /*c4f0*/  @P5 SHF.L.U64.HI R5, R4, 0x1, R2 ;  /* 0x0000000104055819 */ /* 0x000fe20000010202 */
[C---:B------:R-:W-:Y:S01]  /*c500*/  FMUL.FTZ R60, R164.reuse, R60 ;  /* 0x0000003ca43c7220 */ /* 0x040fe20000410000 */
[----:B------:R-:W-:Y:S01]  /*c510*/  @P5 SHF.L.U32 R2, R247, 0x5, RZ ;  /* 0x00000005f7025819 */ /* 0x000fe200000006ff */
[----:B-1----:R-:W-:Y:S01]  /*c520*/  FMUL.FTZ R18, R165, R190 ;  /* 0x000000bea5127220 */ /* 0x002fe20000410000 */
[----:B------:R-:W-:Y:S01]  /*c530*/  @P5 IADD3.X R7, R5, c[0x0][0x1cc], RZ, P0, !PT ;  /* 0x0000730005075a10 */ /* 0x000fe200007fe4ff */
[----:B------:R-:W-:Y:S01]  /*c540*/  FMUL.FTZ R61, R164, R61 ;  /* 0x0000003da43d7220 */ /* 0x000fe20000410000 */
[----:B------:R-:W-:Y:S01]  /*c550*/  @P5 IADD3.X R9, RZ, c[0x0][0x1cc], R5, P1, P2 ;  /* 0x00007300ff095a10 */ /* 0x000fe20000fe4405 */
[----:B------:R-:W-:Y:S01]  /*c560*/  FMUL.FTZ R64, R166, R64 ;  /* 0x00000040a6407220 */ /* 0x000fe20000410000 */
[----:B------:R-:W-:Y:S01]  /*c570*/  @P5 IADD3 R4, P0, R6, R2, RZ ;  /* 0x0000000206045210 */ /* 0x000fe20007f1e0ff */
[----:B------:R1:W-:Y:S01]  /*c580*/  @P5 LDGSTS.E.BYPASS.LTC128B.128 [R243+0x5080], [R6.64], !P4 ;  /* 0x0508000006f35fae */ /* 0x0003e2000e101d4e */
[----:B------:R1:W-:Y:S01]  /*c590*/  MUFU.EX2 R215, R12 ;  /* 0x0000000c00d77308 */ /* 0x0003e20000000800 */
[----:B------:R-:W-:Y:S01]  /*c5a0*/  F2FP.PACK_AB R174, R245, R246 ;  /* 0x000000f6f5ae723e */ /* 0x000fe200000000ff */
[----:B------:R-:W-:Y:S01]  /*c5b0*/  FMUL.FTZ R19, R165, R191 ;  /* 0x000000bfa5137220 */ /* 0x000fe20000410000 */
[----:B------:R-:W-:Y:S01]  /*c5c0*/  @P5 IADD3.X R5, R7, R16, RZ, P0, !PT ;  /* 0x0000001007055210 */ /* 0x000fe200007fe4ff */
[----:B------:R-:W-:Y:S01]  /*c5d0*/  FMUL.FTZ R65, R166, R65 ;  /* 0x00000041a6417220 */ /* 0x000fe20000410000 */
[----:B------:R-:W-:Y:S01]  /*c5e0*/  F2FP.PACK_AB R175, R220, R221 ;  /* 0x000000dddcaf723e */ /* 0x000fe200000000ff */
[C---:B------:R-:W-:Y:S01]  /*c5f0*/  FMUL.FTZ R66, R165.reuse, R66 ;  /* 0x00000042a5427220 */ /* 0x040fe20000410000 */
[----:B------:R1:W-:Y:S01]  /*c600*/  @P5 LDGSTS.E.BYPASS.LTC128B.128 [R243+0x6880], [R8.64], !P3 ;  /* 0x0688000008f35fae */ /* 0x0003e2000d901d4e */
[----:B------:R-:W-:Y:S01]  /*c610*/  FMUL.FTZ R67, R165, R67 ;  /* 0x00000043a5437220 */ /* 0x000fe20000410000 */
[----:B------:R-:W-:Y:S01]  /*c620*/  ISETP.GT.AND P0, PT, R244, UR4, PT ;  /* 0x00000004f4007c0c */ /* 0x000fe2000bf04270 */
[----:B------:R1:W1:Y:S01]  /*c630*/  MUFU.EX2 R214, R13 ;  /* 0x0000000d00d67308 */ /* 0x0002620000000800 */
[----:B------:R-:W-:Y:S01]  /*c640*/  FMUL.FTZ R68, R166, R68 ;  /* 0x00000044a6447220 */ /* 0x000fe20000410000 */
[----:B------:R-:W-:Y:S01]  /*c650*/  MOV R244, R242 ;  /* 0x000000f200f47202 */ /* 0x000fe20000000f00 */
[C---:B---3--:R-:W-:Y:S02]  /*c660*/  FMUL.FTZ R138, R0.reuse, R138 ;  /* 0x0000008a008a7220 */ /* 0x048fe40000410000 */
[----:B------:R3:W-:Y:S01]  /*c670*/  @P5 LDGSTS.E.BYPASS.LTC128B.128 [R243+0x5880], [R4.64], !P4 ;  /* 0x0588000004f35fae */ /* 0x0007e2000e101d4e */
[C---:B------:R-:W-:Y:S02]  /*c680*/  FMUL.FTZ R139, R0.reuse, R139 ;  /* 0x0000008b008b7220 */ /* 0x040fe40000410000 */
[C---:B------:R-:W-:Y:S02]  /*c690*/  FMUL.FTZ R142, R0.reuse, R142 ;  /* 0x0000008e008e7220 */ /* 0x040fe40000410000 */
[----:B------:R-:W-:Y:S01]  /*c6a0*/  MUFU.EX2 R213, R20 ;  /* 0x0000001400d57308 */ /* 0x000fe20000000800 */
[----:B------:R-:W-:Y:S02]  /*c6b0*/  FMUL.FTZ R143, R0, R143 ;  /* 0x0000008f008f7220 */ /* 0x000fe40000410000 */
[----:B------:R3:W-:Y:S01]  /*c6c0*/  @P5 LDGSTS.E.BYPASS.LTC128B.128 [R243+0x7080], [R4.64+0x80], !P3 ;  /* 0x0708008004f35fae */ /* 0x0007e2000d901d4e */
[----:B-1----:R-:W-:Y:S01]  /*c6d0*/  FMUL.FTZ R12, R164, R184 ;  /* 0x000000b8a40c7220 */ /* 0x002fe20000410000 */
[----:B------:R-:W-:Y:S01]  /*c6e0*/  @P5 IADD3 R6, P1, R4, R2, RZ ;  /* 0x0000000204065210 */ /* 0x000fe20007f3e0ff */
[----:B------:R-:W-:Y:S02]  /*c6f0*/  FMUL.FTZ R2, R3, c[0x0][0x2d0] ;  /* 0x0000b40003027a20 */ /* 0x000fe40000410000 */
[----:B------:R-:W-:Y:S01]  /*c700*/  FMUL.FTZ R154, R0, R154 ;  /* 0x0000009a009a7220 */ /* 0x000fe20000410000 */
[----:B------:R-:W-:Y:S01]  /*c710*/  @P5 IADD3.X R7, R5, R16, RZ, P1, !PT ;  /* 0x0000001005075210 */ /* 0x000fe20000ffe4ff */
[--C-:B------:R-:W-:Y:S01]  /*c720*/  FFMA.FTZ R10, R10, c[0x0][0x2d0], -R2.reuse ;  /* 0x0000b4000a0a7a23 */ /* 0x100fe20000010802 */
[----:B------:R-:W-:Y:S01]  /*c730*/  MUFU.EX2 R212, R21 ;  /* 0x0000001500d47308 */ /* 0x000fe20000000800 */
[--C-:B------:R-:W-:Y:S02]  /*c740*/  FFMA.FTZ R11, R11, c[0x0][0x2d0], -R2.reuse ;  /* 0x0000b4000b0b7a23 */ /* 0x100fe40000010802 */
[----:B------:R1:W-:Y:S01]  /*c750*/  @P5 LDGSTS.E.BYPASS.LTC128B.128 [R243+0x6080], [R6.64], !P4 ;  /* 0x0608000006f35fae */ /* 0x0003e2000e101d4e */
[--C-:B------:R-:W-:Y:S02]  /*c760*/  FFMA.FTZ R14, R14, c[0x0][0x2d0], -R2.reuse ;  /* 0x0000b4000e0e7a23 */ /* 0x100fe40000010802 */
[--C-:B------:R-:W-:Y:S02]  /*c770*/  FFMA.FTZ R15, R15, c[0x0][0x2d0], -R2.reuse ;  /* 0x0000b4000f0f7a23 */ /* 0x100fe40000010802 */
[C---:B------:R-:W-:Y:S02]  /*c780*/  FMUL.FTZ R8, R164.reuse, R180 ;  /* 0x000000b4a4087220 */ /* 0x040fe40000410000 */
[----:B------:R1:W-:Y:S01]  /*c790*/  MUFU.EX2 R202, R10 ;  /* 0x0000000a00ca7308 */ /* 0x0003e20000000800 */
[----:B------:R1:W-:Y:S01]  /*c7a0*/  @P5 LDGSTS.E.BYPASS.LTC128B.128 [R243+0x7880], [R6.64+0x80], !P3 ;  /* 0x0788008006f35fae */ /* 0x0003e2000d901d4e */
[C---:B------:R-:W-:Y:S02]  /*c7b0*/  FMUL.FTZ R9, R164.reuse, R181 ;  /* 0x000000b5a4097220 */ /* 0x040fe40000410000 */
[----:B------:R-:W-:Y:S02]  /*c7c0*/  FMUL.FTZ R13, R164, R185 ;  /* 0x000000b9a40d7220 */ /* 0x000fe40000410000 */
[C---:B------:R-:W-:Y:S02]  /*c7d0*/  FMUL.FTZ R16, R166.reuse, R188 ;  /* 0x000000bca6107220 */ /* 0x040fe40000410000 */
[C---:B---3--:R-:W-:Y:S01]  /*c7e0*/  FMUL.FTZ R4, R166.reuse, R176 ;  /* 0x000000b0a6047220 */ /* 0x048fe20000410000 */
[----:B------:R-:W3:Y:S01]  /*c7f0*/  LDSM.16.MT88.4 R192, [R225+0x2080] ;  /* 0x00208000e1c0783b */ /* 0x000ee20000004200 */
[----:B------:R1:W1:Y:S01]  /*c800*/  MUFU.EX2 R201, R11 ;  /* 0x0000000b00c97308 */ /* 0x0002620000000800 */
[----:B------:R-:W-:Y:S01]  /*c810*/  FMUL.FTZ R5, R166, R177 ;  /* 0x000000b1a6057220 */ /* 0x000fe20000410000 */
[----:B------:R-:W-:Y:S01]  /*c820*/  F2FP.PACK_AB R176, R216, R217 ;  /* 0x000000d9d8b0723e */ /* 0x000fe200000000ff */
[--C-:B------:R-:W-:Y:S02]  /*c830*/  FFMA.FTZ R26, R26, c[0x0][0x2d0], -R2.reuse ;  /* 0x0000b4001a1a7a23 */ /* 0x100fe40000010802 */
[----:B------:R-:W-:Y:S02]  /*c840*/  FFMA.FTZ R27, R27, c[0x0][0x2d0], -R2 ;  /* 0x0000b4001b1b7a23 */ /* 0x000fe40000010802 */
[----:B------:R-:W3:Y:S01]  /*c850*/  LDSM.16.MT88.4 R196, [R226+0x2080] ;  /* 0x00208000e2c4783b */ /* 0x000ee20000004200 */
[C---:B------:R-:W-:Y:S02]  /*c860*/  FMUL.FTZ R155, R0.reuse, R155 ;  /* 0x0000009b009b7220 */ /* 0x040fe40000410000 */
[----:B------:R3:W-:Y:S01]  /*c870*/  MUFU.EX2 R203, R14 ;  /* 0x0000000e00cb7308 */ /* 0x0007e20000000800 */
[C---:B------:R-:W-:Y:S02]  /*c880*/  FMUL.FTZ R158, R0.reuse, R158 ;  /* 0x0000009e009e7220 */ /* 0x040fe40000410000 */
[C---:B------:R-:W-:Y:S02]  /*c890*/  FMUL.FTZ R159, R0.reuse, R159 ;  /* 0x0000009f009f7220 */ /* 0x040fe40000410000 */
[C---:B-1----:R-:W-:Y:S01]  /*c8a0*/  FMUL.FTZ R10, R0.reuse, R182 ;  /* 0x000000b6000a7220 */ /* 0x042fe20000410000 */
[----:B------:R-:W-:Y:S01]  /*c8b0*/  LDSM.16.MT88.4 R188, [R225+0x3080] ;  /* 0x00308000e1bc783b */ /* 0x000fe20000004200 */
[----:B------:R-:W-:Y:S02]  /*c8c0*/  FMUL.FTZ R58, R0, R58 ;  /* 0x0000003a003a7220 */ /* 0x000fe40000410000 */
[C---:B------:R-:W-:Y:S01]  /*c8d0*/  FMUL.FTZ R6, R165.reuse, R178 ;  /* 0x000000b2a5067220 */ /* 0x040fe20000410000 */
[----:B------:R-:W1:Y:S01]  /*c8e0*/  MUFU.EX2 R204, R15 ;  /* 0x0000000f00cc7308 */ /* 0x000e620000000800 */
[----:B------:R-:W-:Y:S01]  /*c8f0*/  FMUL.FTZ R7, R165, R179 ;  /* 0x000000b3a5077220 */ /* 0x000fe20000410000 */
[----:B------:R-:W-:Y:S01]  /*c900*/  F2FP.PACK_AB R178, R214, R215 ;  /* 0x000000d7d6b2723e */ /* 0x000fe200000000ff */
[C---:B------:R-:W-:Y:S01]  /*c910*/  FMUL.FTZ R59, R0.reuse, R59 ;  /* 0x0000003b003b7220 */ /* 0x040fe20000410000 */
[----:B------:R-:W0:Y:S01]  /*c920*/  LDGDEPBAR ;  /* 0x00000000000079af */ /* 0x000e220000000000 */
[C---:B------:R-:W-:Y:S01]  /*c930*/  FMUL.FTZ R11, R0.reuse, R183 ;  /* 0x000000b7000b7220 */ /* 0x040fe20000410000 */
[----:B------:R-:W-:Y:S01]  /*c940*/  F2FP.PACK_AB R177, R201, R202 ;  /* 0x000000cac9b1723e */ /* 0x000fe200000000ff */
[C---:B------:R-:W-:Y:S02]  /*c950*/  FMUL.FTZ R62, R0.reuse, R62 ;  /* 0x0000003e003e7220 */ /* 0x040fe40000410000 */
[----:B------:R-:W-:Y:S01]  /*c960*/  FMUL.FTZ R63, R0, R63 ;  /* 0x0000003f003f7220 */ /* 0x000fe20000410000 */
[----:B------:R-:W-:Y:S01]  /*c970*/  MUFU.EX2 R209, R22 ;  /* 0x0000001600d17308 */ /* 0x000fe20000000800 */
[----:B------:R-:W-:Y:S01]  /*c980*/  FMUL.FTZ R69, R166, R69 ;  /* 0x00000045a6457220 */ /* 0x000fe20000410000 */
[----:B------:R-:W3:Y:S01]  /*c990*/  LDSM.16.MT88.4 R180, [R228+0x2080] ;  /* 0x00208000e4b4783b */ /* 0x000ee20000004200 */
[C---:B------:R-:W-:Y:S02]  /*c9a0*/  FMUL.FTZ R70, R165.reuse, R70 ;  /* 0x00000046a5467220 */ /* 0x040fe40000410000 */
[----:B---3--:R-:W-:Y:S02]  /*c9b0*/  FMUL.FTZ R14, R0, R186 ;  /* 0x000000ba000e7220 */ /* 0x008fe40000410000 */
[C---:B------:R-:W-:Y:S01]  /*c9c0*/  FMUL.FTZ R71, R165.reuse, R71 ;  /* 0x00000047a5477220 */ /* 0x040fe20000410000 */
[-C--:B------:R-:W-:Y:S02]  /*c9d0*/  HMMA.16816.F32 R4, R172, R192.reuse, R4 ;  /* 0x000000c0ac04723c */ /* 0x080fe40000001804 */
[----:B------:R-:W-:Y:S03]  /*c9e0*/  MUFU.EX2 R210, R33 ;  /* 0x0000002100d27308 */ /* 0x000fe60000000800 */
[----:B-1----:R-:W-:Y:S01]  /*c9f0*/  F2FP.PACK_AB R179, R204, R203 ;  /* 0x000000cbccb3723e */ /* 0x002fe200000000ff */
[----:B------:R-:W-:Y:S02]  /*ca00*/  FMUL.FTZ R15, R0, R187 ;  /* 0x000000bb000f7220 */ /* 0x000fe40000410000 */
[----:B------:R-:W1:Y:S01]  /*ca10*/  LDSM.16.MT88.4 R184, [R227+0x2080] ;  /* 0x00208000e3b8783b */ /* 0x000e620000004200 */
[----:B------:R-:W-:Y:S03]  /*ca20*/  FFMA.FTZ R32, R32, c[0x0][0x2d0], -R200 ;  /* 0x0000b40020207a23 */ /* 0x000fe600000108c8 */
        /* <DEDUP_REMOVED lines=8> */
[C---:B------:R-:W-:Y:S03]  /*cab0*/  HMMA.16816.F32 R16, R172.reuse, R194, R16 ;  /* 0x000000c2ac10723c */ /* 0x040fe60000001810 */
[----:B------:R-:W-:Y:S01]  /*cac0*/  MUFU.EX2 R192, R27 ;  /* 0x0000001b00c07308 */ /* 0x000fe20000000800 */
[C---:B------:R-:W-:Y:S02]  /*cad0*/  FMUL.FTZ R132, R166.reuse, R132 ;  /* 0x00000084a6847220 */ /* 0x040fe40000410000 */
[----:B------:R-:W-:Y:S02]  /*cae0*/  FMUL.FTZ R133, R166, R133 ;  /* 0x00000085a6857220 */ /* 0x000fe40000410000 */
[C---:B------:R-:W-:Y:S04]  /*caf0*/  FMUL.FTZ R134, R165.reuse, R134 ;  /* 0x00000086a5867220 */ /* 0x040fe80000410000 */
[C---:B------:R-:W-:Y:S01]  /*cb00*/  FMUL.FTZ R135, R165.reuse, R135 ;  /* 0x00000087a5877220 */ /* 0x040fe20000410000 */
[----:B------:R-:W-:Y:S01]  /*cb10*/  MUFU.EX2 R194, R36 ;  /* 0x0000002400c27308 */ /* 0x000fe20000000800 */
[C---:B------:R-:W-:Y:S02]  /*cb20*/  FMUL.FTZ R76, R164.reuse, R76 ;  /* 0x0000004ca44c7220 */ /* 0x040fe40000410000 */
[----:B------:R-:W-:Y:S02]  /*cb30*/  FMUL.FTZ R77, R164, R77 ;  /* 0x0000004da44d7220 */ /* 0x000fe40000410000 */
[C---:B------:R-:W-:Y:S01]  /*cb40*/  FMUL.FTZ R78, R0.reuse, R78 ;  /* 0x0000004e004e7220 */ /* 0x040fe20000410000 */
[-C--:B------:R-:W-:Y:S03]  /*cb50*/  HMMA.16816.F32 R132, R172, R196.reuse, R132 ;  /* 0x000000c4ac84723c */ /* 0x080fe60000001884 */
[----:B------:R-:W-:Y:S01]  /*cb60*/  FMUL.FTZ R79, R0, R79 ;  /* 0x0000004f004f7220 */ /* 0x000fe20000410000 */
[----:B------:R3:W-:Y:S01]  /*cb70*/  MUFU.EX2 R211, R32 ;  /* 0x0000002000d37308 */ /* 0x0007e20000000800 */
[C---:B------:R-:W-:Y:S02]  /*cb80*/  FMUL.FTZ R80, R166.reuse, R80 ;  /* 0x00000050a6507220 */ /* 0x040fe40000410000 */
[C---:B------:R-:W-:Y:S01]  /*cb90*/  FMUL.FTZ R81, R166.reuse, R81 ;  /* 0x00000051a6517220 */ /* 0x040fe20000410000 */
[C---:B------:R-:W-:Y:S04]  /*cba0*/  HMMA.16816.F32 R136, R176.reuse, R196, R136 ;  /* 0x000000c4b088723c */ /* 0x040fe80000001888 */
[C---:B------:R-:W-:Y:S02]  /*cbb0*/  FMUL.FTZ R82, R165.reuse, R82 ;  /* 0x00000052a5527220 */ /* 0x040fe40000410000 */
[----:B------:R-:W-:Y:S01]  /*cbc0*/  MUFU.EX2 R197, R25 ;  /* 0x0000001900c57308 */ /* 0x000fe20000000800 */
[C---:B------:R-:W-:Y:S01]  /*cbd0*/  FMUL.FTZ R83, R165.reuse, R83 ;  /* 0x00000053a5537220 */ /* 0x040fe20000410000 */
[-C--:B------:R-:W-:Y:S04]  /*cbe0*/  HMMA.16816.F32 R140, R176, R198.reuse, R140 ;  /* 0x000000c6b08c723c */ /* 0x080fe8000000188c */
[C---:B------:R-:W-:Y:S02]  /*cbf0*/  FMUL.FTZ R144, R166.reuse, R144 ;  /* 0x00000090a6907220 */ /* 0x040fe40000410000 */
[----:B------:R-:W-:Y:S02]  /*cc00*/  FMUL.FTZ R145, R166, R145 ;  /* 0x00000091a6917220 */ /* 0x000fe40000410000 */
[C---:B------:R-:W-:Y:S04]  /*cc10*/  FMUL.FTZ R146, R165.reuse, R146 ;  /* 0x00000092a5927220 */ /* 0x040fe80000410000 */
[----:B------:R-:W-:Y:S02]  /*cc20*/  FMUL.FTZ R147, R165, R147 ;  /* 0x00000093a5937220 */ /* 0x000fe40000410000 */
[--C-:B---3--:R-:W-:Y:S02]  /*cc30*/  FFMA.FTZ R32, R23, c[0x0][0x2d0], -R205.reuse ;  /* 0x0000b40017207a23 */ /* 0x108fe400000108cd */
[----:B------:R-:W-:Y:S01]  /*cc40*/  LDSM.16.MT88.4 R20, [R228+0x3880] ;  /* 0x00388000e414783b */ /* 0x000fe20000004200 */
[C---:B------:R-:W-:Y:S01]  /*cc50*/  FMUL.FTZ R88, R164.reuse, R88 ;  /* 0x00000058a4587220 */ /* 0x040fe20000410000 */
[----:B------:R-:W-:Y:S01]  /*cc60*/  MUFU.EX2 R208, R32 ;  /* 0x0000002000d07308 */ /* 0x000fe20000000800 */
[C---:B------:R-:W-:Y:S04]  /*cc70*/  HMMA.16816.F32 R144, R172.reuse, R198, R144 ;  /* 0x000000c6ac90723c */ /* 0x040fe80000001890 */
[----:B------:R-:W-:Y:S02]  /*cc80*/  FMUL.FTZ R89, R164, R89 ;  /* 0x00000059a4597220 */ /* 0x000fe40000410000 */
[C---:B------:R-:W-:Y:S02]  /*cc90*/  FMUL.FTZ R90, R0.reuse, R90 ;  /* 0x0000005a005a7220 */ /* 0x040fe40000410000 */
[-C--:B------:R-:W-:Y:S01]  /*cca0*/  HMMA.16816.F32 R148, R172, R180.reuse, R148 ;  /* 0x000000b4ac94723c */ /* 0x080fe20000001894 */
[----:B------:R3:W-:Y:S03]  /*ccb0*/  MUFU.EX2 R199, R35 ;  /* 0x0000002300c77308 */ /* 0x0007e60000000800 */
[----:B------:R-:W-:Y:S02]  /*ccc0*/  FMUL.FTZ R91, R0, R91 ;  /* 0x0000005b005b7220 */ /* 0x000fe40000410000 */
[C---:B------:R-:W-:Y:S02]  /*ccd0*/  FMUL.FTZ R92, R164.reuse, R92 ;  /* 0x0000005ca45c7220 */ /* 0x040fe40000410000 */
[C---:B------:R-:W-:Y:S03]  /*cce0*/  HMMA.16816.F32 R152, R176.reuse, R180, R152 ;  /* 0x000000b4b098723c */ /* 0x040fe60000001898 */
[----:B------:R3:W2:Y:S01]  /*ccf0*/  MUFU.EX2 R198, R24 ;  /* 0x0000001800c67308 */ /* 0x0006a20000000800 */
[----:B------:R-:W-:Y:S02]  /*cd00*/  FMUL.FTZ R93, R164, R93 ;  /* 0x0000005da45d7220 */ /* 0x000fe40000410000 */
[C---:B------:R-:W-:Y:S02]  /*cd10*/  FMUL.FTZ R94, R0.reuse, R94 ;  /* 0x0000005e005e7220 */ /* 0x040fe40000410000 */
[-C--:B------:R-:W-:Y:S04]  /*cd20*/  HMMA.16816.F32 R156, R176, R182.reuse, R156 ;  /* 0x000000b6b09c723c */ /* 0x080fe8000000189c */
[----:B------:R-:W-:Y:S02]  /*cd30*/  FMUL.FTZ R95, R0, R95 ;  /* 0x0000005f005f7220 */ /* 0x000fe40000410000 */
[C---:B------:R-:W-:Y:S02]  /*cd40*/  FMUL.FTZ R104, R164.reuse, R104 ;  /* 0x00000068a4687220 */ /* 0x040fe40000410000 */
[C---:B------:R-:W-:Y:S01]  /*cd50*/  HMMA.16816.F32 R160, R172.reuse, R182, R160 ;  /* 0x000000b6aca0723c */ /* 0x040fe200000018a0 */
[----:B------:R-:W4:Y:S03]  /*cd60*/  LDSM.16.MT88.4 R180, [R225+0x3880] ;  /* 0x00388000e1b4783b */ /* 0x000f260000004200 */
[----:B------:R-:W-:Y:S02]  /*cd70*/  FMUL.FTZ R105, R164, R105 ;  /* 0x00000069a4697220 */ /* 0x000fe40000410000 */
[C---:B------:R-:W-:Y:S02]  /*cd80*/  FMUL.FTZ R106, R0.reuse, R106 ;  /* 0x0000006a006a7220 */ /* 0x040fe40000410000 */
[-C--:B-1----:R-:W-:Y:S01]  /*cd90*/  HMMA.16816.F32 R52, R172, R184.reuse, R52 ;  /* 0x000000b8ac34723c */ /* 0x082fe20000001834 */
[----:B---3--:R-:W-:Y:S03]  /*cda0*/  LDSM.16.MT88.4 R32, [R227+0x3880] ;  /* 0x00388000e320783b */ /* 0x008fe60000004200 */
[----:B------:R-:W-:Y:S02]  /*cdb0*/  FMUL.FTZ R107, R0, R107 ;  /* 0x0000006b006b7220 */ /* 0x000fe40000410000 */
[C---:B------:R-:W-:Y:S02]  /*cdc0*/  FMUL.FTZ R108, R164.reuse, R108 ;  /* 0x0000006ca46c7220 */ /* 0x040fe40000410000 */
[C---:B------:R-:W-:Y:S01]  /*cdd0*/  HMMA.16816.F32 R56, R176.reuse, R184, R56 ;  /* 0x000000b8b038723c */ /* 0x040fe20000001838 */
[----:B------:R-:W-:Y:S03]  /*cde0*/  LDSM.16.MT88.4 R24, [R225+0x2880] ;  /* 0x00288000e118783b */ /* 0x000fe60000004200 */
        /* <DEDUP_REMOVED lines=9> */
[----:B------:R-:W-:Y:S01]  /*ce80*/  FMUL.FTZ R119, R165, R119 ;  /* 0x00000077a5777220 */ /* 0x000fe20000410000 */
[-C--:B----4-:R-:W-:Y:S03]  /*ce90*/  HMMA.16816.F32 R68, R172, R180.reuse, R68 ;  /* 0x000000b4ac44723c */ /* 0x090fe60000001844 */
[C---:B------:R-:W-:Y:S02]  /*cea0*/  FMUL.FTZ R120, R164.reuse, R120 ;  /* 0x00000078a4787220 */ /* 0x040fe40000410000 */
[----:B------:R-:W-:Y:S02]  /*ceb0*/  FMUL.FTZ R121, R164, R121 ;  /* 0x00000079a4797220 */ /* 0x000fe40000410000 */
[C---:B------:R-:W-:Y:S01]  /*cec0*/  FMUL.FTZ R122, R0.reuse, R122 ;  /* 0x0000007a007a7220 */ /* 0x040fe20000410000 */
[C---:B------:R-:W-:Y:S04]  /*ced0*/  HMMA.16816.F32 R72, R176.reuse, R180, R72 ;  /* 0x000000b4b048723c */ /* 0x040fe80000001848 */
[----:B------:R-:W-:Y:S02]  /*cee0*/  FMUL.FTZ R123, R0, R123 ;  /* 0x0000007b007b7220 */ /* 0x000fe40000410000 */
[--C-:B------:R-:W-:Y:S02]  /*cef0*/  FFMA.FTZ R28, R28, c[0x0][0x2d0], -R206.reuse ;  /* 0x0000b4001c1c7a23 */ /* 0x100fe400000108ce */
[-C--:B------:R-:W-:Y:S02]  /*cf00*/  HMMA.16816.F32 R76, R176, R182.reuse, R76 ;  /* 0x000000b6b04c723c */ /* 0x080fe4000000184c */
[----:B------:R2:W-:Y:S02]  /*cf10*/  MUFU.EX2 R196, R28 ;  /* 0x0000001c00c47308 */ /* 0x0005e40000000800 */
[----:B------:R-:W-:Y:S02]  /*cf20*/  FFMA.FTZ R29, R29, c[0x0][0x2d0], -R206 ;  /* 0x0000b4001d1d7a23 */ /* 0x000fe400000108ce */
[--C-:B------:R-:W-:Y:S02]  /*cf30*/  FFMA.FTZ R30, R30, c[0x0][0x2d0], -R2.reuse ;  /* 0x0000b4001e1e7a23 */ /* 0x100fe40000010802 */
[C---:B------:R-:W-:Y:S01]  /*cf40*/  HMMA.16816.F32 R80, R172.reuse, R182, R80 ;  /* 0x000000b6ac50723c */ /* 0x040fe20000001850 */
[----:B------:R-:W3:Y:S03]  /*cf50*/  LDSM.16.MT88.4 R180, [R226+0x2880] ;  /* 0x00288000e2b4783b */ /* 0x000ee60000004200 */
[C---:B------:R-:W-:Y:S01]  /*cf60*/  FMUL.FTZ R84, R166.reuse, R84 ;  /* 0x00000054a6547220 */ /* 0x040fe20000410000 */
[----:B------:R4:W4:Y:S01]  /*cf70*/  MUFU.EX2 R195, R29 ;  /* 0x0000001d00c37308 */ /* 0x0009220000000800 */
[----:B------:R-:W-:Y:S02]  /*cf80*/  FMUL.FTZ R85, R166, R85 ;  /* 0x00000055a6557220 */ /* 0x000fe40000410000 */
[C---:B------:R-:W-:Y:S04]  /*cf90*/  FMUL.FTZ R86, R165.reuse, R86 ;  /* 0x00000056a5567220 */ /* 0x040fe80000410000 */
[----:B------:R-:W-:Y:S02]  /*cfa0*/  FMUL.FTZ R87, R165, R87 ;  /* 0x00000057a5577220 */ /* 0x000fe40000410000 */
[----:B------:R-:W-:Y:S01]  /*cfb0*/  FFMA.FTZ R31, R31, c[0x0][0x2d0], -R2 ;  /* 0x0000b4001f1f7a23 */ /* 0x000fe20000010802 */
[----:B------:R3:W-:Y:S01]  /*cfc0*/  MUFU.EX2 R170, R30 ;  /* 0x0000001e00aa7308 */ /* 0x0007e20000000800 */
[C---:B------:R-:W-:Y:S01]  /*cfd0*/  FMUL.FTZ R124, R164.reuse, R124 ;  /* 0x0000007ca47c7220 */ /* 0x040fe20000410000 */
[----:B--2---:R-:W-:Y:S02]  /*cfe0*/  F2FP.PACK_AB R28, R197, R198 ;  /* 0x000000c6c51c723e */ /* 0x004fe400000000ff */
[-C--:B-1----:R-:W-:Y:S03]  /*cff0*/  HMMA.16816.F32 R84, R172, R184.reuse, R84 ;  /* 0x000000b8ac54723c */ /* 0x082fe60000001854 */
[----:B------:R-:W-:Y:S02]  /*d000*/  FMUL.FTZ R125, R164, R125 ;  /* 0x0000007da47d7220 */ /* 0x000fe40000410000 */
[C---:B------:R-:W-:Y:S01]  /*d010*/  FMUL.FTZ R126, R0.reuse, R126 ;  /* 0x0000007e007e7220 */ /* 0x040fe20000410000 */
[----:B------:R-:W1:Y:S01]  /*d020*/  MUFU.EX2 R171, R31 ;  /* 0x0000001f00ab7308 */ /* 0x000e620000000800 */
[----:B------:R-:W-:Y:S01]  /*d030*/  FMUL.FTZ R127, R0, R127 ;  /* 0x0000007f007f7220 */ /* 0x000fe20000410000 */
[C---:B------:R-:W-:Y:S04]  /*d040*/  HMMA.16816.F32 R88, R176.reuse, R184, R88 ;  /* 0x000000b8b058723c */ /* 0x040fe80000001858 */
[----:B----4-:R-:W-:Y:S01]  /*d050*/  F2FP.PACK_AB R29, R192, R193 ;  /* 0x000000c1c01d723e */ /* 0x010fe200000000ff */
[C---:B------:R-:W-:Y:S02]  /*d060*/  FMUL.FTZ R128, R166.reuse, R128 ;  /* 0x00000080a6807220 */ /* 0x040fe40000410000 */
[C---:B------:R-:W-:Y:S01]  /*d070*/  FMUL.FTZ R129, R166.reuse, R129 ;  /* 0x00000081a6817220 */ /* 0x040fe20000410000 */
[-C--:B------:R-:W-:Y:S04]  /*d080*/  HMMA.16816.F32 R92, R176, R186.reuse, R92 ;  /* 0x000000bab05c723c */ /* 0x080fe8000000185c */
[C---:B------:R-:W-:Y:S01]  /*d090*/  FMUL.FTZ R96, R166.reuse, R96 ;  /* 0x00000060a6607220 */ /* 0x040fe20000410000 */
[----:B---3--:R-:W-:Y:S01]  /*d0a0*/  F2FP.PACK_AB R30, R195, R196 ;  /* 0x000000c4c31e723e */ /* 0x008fe200000000ff */
[C---:B------:R-:W-:Y:S02]  /*d0b0*/  FMUL.FTZ R97, R166.reuse, R97 ;  /* 0x00000061a6617220 */ /* 0x040fe40000410000 */
[C---:B------:R-:W-:Y:S04]  /*d0c0*/  FMUL.FTZ R98, R165.reuse, R98 ;  /* 0x00000062a5627220 */ /* 0x040fe80000410000 */
[----:B------:R-:W-:Y:S01]  /*d0d0*/  FMUL.FTZ R99, R165, R99 ;  /* 0x00000063a5637220 */ /* 0x000fe20000410000 */
[----:B-1----:R-:W-:Y:S01]  /*d0e0*/  F2FP.PACK_AB R31, R171, R170 ;  /* 0x000000aaab1f723e */ /* 0x002fe200000000ff */
[C---:B------:R-:W-:Y:S02]  /*d0f0*/  FMUL.FTZ R130, R165.reuse, R130 ;  /* 0x00000082a5827220 */ /* 0x040fe40000410000 */
[C---:B------:R-:W-:Y:S03]  /*d100*/  FMUL.FTZ R131, R165.reuse, R131 ;  /* 0x00000083a5837220 */ /* 0x040fe60000410000 */
[C---:B------:R-:W-:Y:S04]  /*d110*/  HMMA.16816.F32 R96, R172.reuse, R186, R96 ;  /* 0x000000baac60723c */ /* 0x040fe80000001860 */
[C---:B------:R-:W-:Y:S02]  /*d120*/  FMUL.FTZ R100, R166.reuse, R100 ;  /* 0x00000064a6647220 */ /* 0x040fe40000410000 */
[C---:B------:R-:W-:Y:S02]  /*d130*/  FMUL.FTZ R101, R166.reuse, R101 ;  /* 0x00000065a6657220 */ /* 0x040fe40000410000 */
[C---:B------:R-:W-:Y:S04]  /*d140*/  FMUL.FTZ R102, R165.reuse, R102 ;  /* 0x00000066a5667220 */ /* 0x040fe80000410000 */
[----:B------:R-:W-:Y:S02]  /*d150*/  FMUL.FTZ R103, R165, R103 ;  /* 0x00000067a5677220 */ /* 0x000fe40000410000 */
[----:B------:R-:W-:Y:S02]  /*d160*/  FFMA.FTZ R49, R49, c[0x0][0x2d0], -R200 ;  /* 0x0000b40031317a23 */ /* 0x000fe400000108c8 */
[C---:B------:R-:W-:Y:S02]  /*d170*/  FMUL.FTZ R112, R166.reuse, R112 ;  /* 0x00000070a6707220 */ /* 0x040fe40000410000 */
[----:B------:R-:W-:Y:S01]  /*d180*/  FMUL.FTZ R113, R166, R113 ;  /* 0x00000071a6717220 */ /* 0x000fe20000410000 */
[-C--:B------:R-:W-:Y:S03]  /*d190*/  HMMA.16816.F32 R100, R172, R20.reuse, R100 ;  /* 0x00000014ac64723c */ /* 0x080fe60000001864 */
[C---:B------:R-:W-:Y:S02]  /*d1a0*/  FMUL.FTZ R114, R165.reuse, R114 ;  /* 0x00000072a5727220 */ /* 0x040fe40000410000 */
[----:B------:R-:W-:Y:S02]  /*d1b0*/  FMUL.FTZ R115, R165, R115 ;  /* 0x00000073a5737220 */ /* 0x000fe40000410000 */
[--C-:B------:R-:W-:Y:S01]  /*d1c0*/  FFMA.FTZ R51, R51, c[0x0][0x2d0], -R205.reuse ;  /* 0x0000b40033337a23 */ /* 0x100fe200000108cd */
[C---:B------:R-:W-:Y:S04]  /*d1d0*/  HMMA.16816.F32 R104, R176.reuse, R20, R104 ;  /* 0x00000014b068723c */ /* 0x040fe80000001868 */
[--C-:B------:R-:W-:Y:S01]  /*d1e0*/  FFMA.FTZ R40, R40, c[0x0][0x2d0], -R206.reuse ;  /* 0x0000b40028287a23 */ /* 0x100fe200000108ce */
[----:B------:R-:W-:Y:S01]  /*d1f0*/  MUFU.EX2 R51, R51 ;  /* 0x0000003300337308 */ /* 0x000fe20000000800 */
[----:B------:R-:W-:Y:S01]  /*d200*/  FFMA.FTZ R45, R45, c[0x0][0x2d0], -R206 ;  /* 0x0000b4002d2d7a23 */ /* 0x000fe200000108ce */
[----:B------:R-:W-:Y:S01]  /*d210*/  F2FP.PACK_AB R20, R212, R213 ;  /* 0x000000d5d414723e */ /* 0x000fe200000000ff */
[-C--:B------:R-:W-:Y:S04]  /*d220*/  HMMA.16816.F32 R108, R176, R22.reuse, R108 ;  /* 0x00000016b06c723c */ /* 0x080fe8000000186c */
[----:B------:R-:W-:Y:S01]  /*d230*/  F2FP.PACK_AB R21, R208, R209 ;  /* 0x000000d1d015723e */ /* 0x000fe200000000ff */
[----:B------:R-:W-:Y:S02]  /*d240*/  FFMA.FTZ R50, R50, c[0x0][0x2d0], -R205 ;  /* 0x0000b40032327a23 */ /* 0x000fe400000108cd */
[----:B------:R-:W-:Y:S01]  /*d250*/  MUFU.EX2 R45, R45 ;  /* 0x0000002d002d7308 */ /* 0x000fe20000000800 */
[C---:B------:R-:W-:Y:S04]  /*d260*/  HMMA.16816.F32 R112, R172.reuse, R22, R112 ;  /* 0x00000016ac70723c */ /* 0x040fe80000001870 */
[----:B------:R-:W-:Y:S02]  /*d270*/  FFMA.FTZ R48, R48, c[0x0][0x2d0], -R200 ;  /* 0x0000b40030307a23 */ /* 0x000fe400000108c8 */
[--C-:B------:R-:W-:Y:S01]  /*d280*/  FFMA.FTZ R41, R41, c[0x0][0x2d0], -R206.reuse ;  /* 0x0000b40029297a23 */ /* 0x100fe200000108ce */
[----:B------:R-:W-:Y:S01]  /*d290*/  F2FP.PACK_AB R22, R210, R211 ;  /* 0x000000d3d216723e */ /* 0x000fe200000000ff */
[-C--:B------:R-:W-:Y:S01]  /*d2a0*/  HMMA.16816.F32 R116, R172, R32.reuse, R116 ;  /* 0x00000020ac74723c */ /* 0x080fe20000001874 */
[----:B------:R-:W-:Y:S03]  /*d2b0*/  MUFU.EX2 R50, R50 ;  /* 0x0000003200327308 */ /* 0x000fe60000000800 */
[----:B------:R-:W-:Y:S01]  /*d2c0*/  F2FP.PACK_AB R23, R199, R207 ;  /* 0x000000cfc717723e */ /* 0x000fe200000000ff */
[----:B------:R-:W-:Y:S02]  /*d2d0*/  FFMA.FTZ R44, R44, c[0x0][0x2d0], -R206 ;  /* 0x0000b4002c2c7a23 */ /* 0x000fe400000108ce */
[--C-:B------:R-:W-:Y:S01]  /*d2e0*/  FFMA.FTZ R42, R42, c[0x0][0x2d0], -R2.reuse ;  /* 0x0000b4002a2a7a23 */ /* 0x100fe20000010802 */
[C---:B------:R-:W-:Y:S03]  /*d2f0*/  HMMA.16816.F32 R120, R176.reuse, R32, R120 ;  /* 0x00000020b078723c */ /* 0x040fe60000001878 */
[----:B------:R-:W-:Y:S01]  /*d300*/  MUFU.EX2 R41, R41 ;  /* 0x0000002900297308 */ /* 0x000fe20000000800 */
[--C-:B------:R-:W-:Y:S02]  /*d310*/  FFMA.FTZ R43, R43, c[0x0][0x2d0], -R2.reuse ;  /* 0x0000b4002b2b7a23 */ /* 0x100fe40000010802 */
[--C-:B------:R-:W-:Y:S02]  /*d320*/  FFMA.FTZ R46, R46, c[0x0][0x2d0], -R2.reuse ;  /* 0x0000b4002e2e7a23 */ /* 0x100fe40000010802 */
[-C--:B------:R-:W-:Y:S01]  /*d330*/  HMMA.16816.F32 R124, R176, R34.reuse, R124 ;  /* 0x00000022b07c723c */ /* 0x080fe2000000187c */
[----:B------:R-:W1:Y:S03]  /*d340*/  LDSM.16.MT88.4 R176, [R228+0x2880] ;  /* 0x00288000e4b0783b */ /* 0x000e660000004200 */
[----:B------:R-:W-:Y:S01]  /*d350*/  FFMA.FTZ R2, R47, c[0x0][0x2d0], -R2 ;  /* 0x0000b4002f027a23 */ /* 0x000fe20000010802 */
[----:B------:R-:W-:Y:S01]  /*d360*/  MUFU.EX2 R44, R44 ;  /* 0x0000002c002c7308 */ /* 0x000fe20000000800 */
[----:B------:R-:W-:Y:S02]  /*d370*/  FFMA.FTZ R166, R166, R252, R222 ;  /* 0x000000fca6a67223 */ /* 0x000fe400000100de */
[----:B------:R-:W-:Y:S01]  /*d380*/  HMMA.16816.F32 R128, R172, R34, R128 ;  /* 0x00000022ac80723c */ /* 0x000fe20000001880 */
[----:B------:R-:W-:Y:S03]  /*d390*/  LDSM.16.MT88.4 R32, [R225+0x4080] ;  /* 0x00408000e120783b */ /* 0x000fe60000004200 */
[----:B------:R-:W-:Y:S02]  /*d3a0*/  FFMA.FTZ R164, R164, R250, R217 ;  /* 0x000000faa4a47223 */ /* 0x000fe400000100d9 */
[----:B------:R-:W-:Y:S01]  /*d3b0*/  FFMA.FTZ R0, R0, R249, R202 ;  /* 0x000000f900007223 */ /* 0x000fe200000100ca */
[----:B------:R-:W-:Y:S01]  /*d3c0*/  MUFU.EX2 R174, R37 ;  /* 0x0000002500ae7308 */ /* 0x000fe20000000800 */
[-C--:B------:R-:W-:Y:S05]  /*d3d0*/  HMMA.16816.F32 R4, R20, R24.reuse, R4 ;  /* 0x000000181404723c */ /* 0x080fea0000001804 */
[----:B------:R-:W-:Y:S02]  /*d3e0*/  FADD.FTZ R0, R201, R0 ;  /* 0x00000000c9007221 */ /* 0x000fe40000010000 */
[----:B------:R-:W-:Y:S01]  /*d3f0*/  FFMA.FTZ R165, R165, R251, R218 ;  /* 0x000000fba5a57223 */ /* 0x000fe200000100da */
[C---:B------:R-:W-:Y:S01]  /*d400*/  HMMA.16816.F32 R8, R28.reuse, R24, R8 ;  /* 0x000000181c08723c */ /* 0x040fe20000001808 */
[----:B------:R-:W-:Y:S07]  /*d410*/  MUFU.EX2 R172, R38 ;  /* 0x0000002600ac7308 */ /* 0x000fee0000000800 */
[-C--:B------:R-:W-:Y:S03]  /*d420*/  HMMA.16816.F32 R12, R28, R26.reuse, R12 ;  /* 0x0000001a1c0c723c */ /* 0x080fe6000000180c */
[----:B------:R-:W-:Y:S05]  /*d430*/  MUFU.EX2 R173, R49 ;  /* 0x0000003100ad7308 */ /* 0x000fea0000000800 */
[C---:B------:R-:W-:Y:S01]  /*d440*/  HMMA.16816.F32 R16, R20.reuse, R26, R16 ;  /* 0x0000001a1410723c */ /* 0x040fe20000001810 */
[----:B------:R-:W2:Y:S04]  /*d450*/  LDSM.16.MT88.4 R24, [R227+0x2880] ;  /* 0x00288000e318783b */ /* 0x000ea80000004200 */
[----:B------:R3:W-:Y:S03]  /*d460*/  MUFU.EX2 R49, R39 ;  /* 0x0000002700317308 */ /* 0x0007e60000000800 */
[-C--:B------:R-:W-:Y:S07]  /*d470*/  HMMA.16816.F32 R132, R20, R180.reuse, R132 ;  /* 0x000000b41484723c */ /* 0x080fee0000001884 */
[----:B------:R-:W-:Y:S01]  /*d480*/  MUFU.EX2 R175, R48 ;  /* 0x0000003000af7308 */ /* 0x000fe20000000800 */
[C---:B------:R-:W-:Y:S08]  /*d490*/  HMMA.16816.F32 R136, R28.reuse, R180, R136 ;  /* 0x000000b41c88723c */ /* 0x040ff00000001888 */
[-C--:B------:R-:W-:Y:S01]  /*d4a0*/  HMMA.16816.F32 R140, R28, R182.reuse, R140 ;  /* 0x000000b61c8c723c */ /* 0x080fe2000000188c */
[----:B------:R-:W4:Y:S01]  /*d4b0*/  MUFU.EX2 R48, R40 ;  /* 0x0000002800307308 */ /* 0x000f220000000800 */
[----:B---3--:R-:W3:Y:S06]  /*d4c0*/  LDSM.16.MT88.4 R36, [R226+0x4080] ;  /* 0x00408000e224783b */ /* 0x008eec0000004200 */
[C---:B------:R-:W-:Y:S03]  /*d4d0*/  HMMA.16816.F32 R144, R20.reuse, R182, R144 ;  /* 0x000000b61490723c */ /* 0x040fe60000001890 */
[----:B------:R2:W-:Y:S05]  /*d4e0*/  MUFU.EX2 R40, R2 ;  /* 0x0000000200287308 */ /* 0x0005ea0000000800 */
[-C--:B-1----:R-:W-:Y:S05]  /*d4f0*/  HMMA.16816.F32 R148, R20, R176.reuse, R148 ;  /* 0x000000b01494723c */ /* 0x082fea0000001894 */
[----:B------:R-:W-:Y:S03]  /*d500*/  MUFU.EX2 R42, R42 ;  /* 0x0000002a002a7308 */ /* 0x000fe60000000800 */
[C---:B------:R-:W-:Y:S07]  /*d510*/  HMMA.16816.F32 R152, R28.reuse, R176, R152 ;  /* 0x000000b01c98723c */ /* 0x040fee0000001898 */
[----:B------:R-:W1:Y:S01]  /*d520*/  MUFU.EX2 R43, R43 ;  /* 0x0000002b002b7308 */ /* 0x000e620000000800 */
[-C--:B------:R-:W-:Y:S04]  /*d530*/  HMMA.16816.F32 R156, R28, R178.reuse, R156 ;  /* 0x000000b21c9c723c */ /* 0x080fe8000000189c */
[----:B--2---:R-:W-:Y:S04]  /*d540*/  FADD.FTZ R2, R203, R0 ;  /* 0x00000000cb027221 */ /* 0x004fe80000010000 */
[C---:B------:R-:W-:Y:S01]  /*d550*/  HMMA.16816.F32 R160, R20.reuse, R178, R160 ;  /* 0x000000b214a0723c */ /* 0x040fe200000018a0 */
[----:B------:R-:W2:Y:S07]  /*d560*/  MUFU.EX2 R46, R46 ;  /* 0x0000002e002e7308 */ /* 0x000eae0000000800 */
        /* <DEDUP_REMOVED lines=16> */
[C---:B------:R-:W-:Y:S07]  /*d670*/  HMMA.16816.F32 R104, R28.reuse, R24, R104 ;  /* 0x000000181c68723c */ /* 0x040fee0000001868 */
[----:B----4-:R-:W-:Y:S01]  /*d680*/  F2FP.PACK_AB R24, R41, R48 ;  /* 0x000000302918723e */ /* 0x010fe200000000ff */
[-C--:B------:R-:W-:Y:S04]  /*d690*/  HMMA.16816.F32 R108, R28, R26.reuse, R108 ;  /* 0x0000001a1c6c723c */ /* 0x080fe8000000186c */
[----:B------:R-:W-:Y:S04]  /*d6a0*/  F2FP.PACK_AB R25, R43, R42 ;  /* 0x0000002a2b19723e */ /* 0x000fe800000000ff */
[C---:B------:R-:W-:Y:S07]  /*d6b0*/  HMMA.16816.F32 R112, R20.reuse, R26, R112 ;  /* 0x0000001a1470723c */ /* 0x040fee0000001870 */
[----:B------:R-:W-:Y:S01]  /*d6c0*/  F2FP.PACK_AB R26, R45, R44 ;  /* 0x0000002c2d1a723e */ /* 0x000fe200000000ff */
[-C--:B--2---:R-:W-:Y:S04]  /*d6d0*/  HMMA.16816.F32 R116, R20, R32.reuse, R116 ;  /* 0x000000201474723c */ /* 0x084fe80000001874 */
[----:B------:R-:W-:Y:S04]  /*d6e0*/  F2FP.PACK_AB R27, R40, R46 ;  /* 0x0000002e281b723e */ /* 0x000fe800000000ff */
[C---:B------:R-:W-:Y:S08]  /*d6f0*/  HMMA.16816.F32 R120, R28.reuse, R32, R120 ;  /* 0x000000201c78723c */ /* 0x040ff00000001878 */
[-C--:B------:R-:W-:Y:S01]  /*d700*/  HMMA.16816.F32 R124, R28, R34.reuse, R124 ;  /* 0x000000221c7c723c */ /* 0x080fe2000000187c */
[----:B------:R-:W1:Y:S07]  /*d710*/  LDSM.16.MT88.4 R28, [R228+0x3080] ;  /* 0x00308000e41c783b */ /* 0x000e6e0000004200 */
[----:B------:R-:W-:Y:S01]  /*d720*/  HMMA.16816.F32 R128, R20, R34, R128 ;  /* 0x000000221480723c */ /* 0x000fe20000001880 */
[----:B------:R-:W2:Y:S06]  /*d730*/  LDSM.16.MT88.4 R32, [R227+0x3080] ;  /* 0x00308000e320783b */ /* 0x000eac0000004200 */
[----:B------:R-:W-:Y:S02]  /*d740*/  F2FP.PACK_AB R20, R174, R194 ;  /* 0x000000c2ae14723e */ /* 0x000fe400000000ff */
[----:B------:R-:W-:Y:S03]  /*d750*/  F2FP.PACK_AB R22, R173, R175 ;  /* 0x000000afad16723e */ /* 0x000fe600000000ff */
[----:B------:R-:W-:Y:S02]  /*d760*/  F2FP.PACK_AB R21, R49, R172 ;  /* 0x000000ac3115723e */ /* 0x000fe400000000ff */
[----:B------:R-:W-:Y:S07]  /*d770*/  F2FP.PACK_AB R23, R51, R50 ;  /* 0x000000323317723e */ /* 0x000fee00000000ff */
[-C--:B------:R-:W-:Y:S01]  /*d780*/  HMMA.16816.F32 R176, R20, R188.reuse, R4 ;  /* 0x000000bc14b0723c */ /* 0x080fe20000001804 */
[----:B------:R-:W4:Y:S07]  /*d790*/  LDSM.16.MT88.4 R4, [R225+0x4880] ;  /* 0x00488000e104783b */ /* 0x000f2e0000004200 */
[C---:B------:R-:W-:Y:S01]  /*d7a0*/  HMMA.16816.F32 R180, R24.reuse, R188, R8 ;  /* 0x000000bc18b4723c */ /* 0x040fe20000001808 */
[----:B------:R-:W1:Y:S07]  /*d7b0*/  LDSM.16.MT88.4 R8, [R226+0x4880] ;  /* 0x00488000e208783b */ /* 0x000e6e0000004200 */
[-C--:B------:R-:W-:Y:S01]  /*d7c0*/  HMMA.16816.F32 R184, R24, R190.reuse, R12 ;  /* 0x000000be18b8723c */ /* 0x080fe2000000180c */
[----:B------:R-:W1:Y:S07]  /*d7d0*/  LDSM.16.MT88.4 R12, [R228+0x4880] ;  /* 0x00488000e40c783b */ /* 0x000e6e0000004200 */
[C---:B------:R-:W-:Y:S01]  /*d7e0*/  HMMA.16816.F32 R188, R20.reuse, R190, R16 ;  /* 0x000000be14bc723c */ /* 0x040fe20000001810 */
[----:B------:R-:W2:Y:S07]  /*d7f0*/  LDSM.16.MT88.4 R16, [R227+0x4880] ;  /* 0x00488000e310783b */ /* 0x000eae0000004200 */
[-C--:B---3--:R-:W-:Y:S08]  /*d800*/  HMMA.16816.F32 R132, R20, R36.reuse, R132 ;  /* 0x000000241484723c */ /* 0x088ff00000001884 */
[C---:B------:R-:W-:Y:S08]  /*d810*/  HMMA.16816.F32 R136, R24.reuse, R36, R136 ;  /* 0x000000241888723c */ /* 0x040ff00000001888 */
[-C--:B------:R-:W-:Y:S08]  /*d820*/  HMMA.16816.F32 R140, R24, R38.reuse, R140 ;  /* 0x00000026188c723c */ /* 0x080ff0000000188c */
        /* <DEDUP_REMOVED lines=36> */
[----:B------:R-:W-:Y:S01]  /*da70*/  FADD.FTZ R7, R208, R4 ;  /* 0x00000004d0077221 */ /* 0x000fe20000010000 */
[-C--:B------:R-:W-:Y:S03]  /*da80*/  HMMA.16816.F32 R108, R24, R14.reuse, R108 ;  /* 0x0000000e186c723c */ /* 0x080fe6000000186c */
[----:B------:R-:W-:Y:S02]  /*da90*/  FADD.FTZ R4, R211, R8 ;  /* 0x00000008d3047221 */ /* 0x000fe40000010000 */
[----:B------:R-:W-:Y:S02]  /*daa0*/  FADD.FTZ R5, R192, R0 ;  /* 0x00000000c0057221 */ /* 0x000fe40000010000 */
[----:B------:R-:W-:Y:S01]  /*dab0*/  FADD.FTZ R2, R207, R7 ;  /* 0x00000007cf027221 */ /* 0x000fe20000010000 */
[C---:B------:R-:W-:Y:S04]  /*dac0*/  HMMA.16816.F32 R112, R20.reuse, R14, R112 ;  /* 0x0000000e1470723c */ /* 0x040fe80000001870 */
[----:B------:R-:W-:Y:S02]  /*dad0*/  FADD.FTZ R0, R196, R6 ;  /* 0x00000006c4007221 */ /* 0x000fe40000010000 */
[----:B------:R-:W-:Y:S02]  /*dae0*/  FADD.FTZ R7, R210, R4 ;  /* 0x00000004d2077221 */ /* 0x000fe40000010000 */
        /* <DEDUP_REMOVED lines=21> */
[----:B------:R-:W-:Y:S01]  /*dc40*/  STL [R1+0x1c], R6 ;  /* 0x00001c0601007387 */ /* 0x000fe20000100800 */
[----:B------:R-:W-:Y:S02]  /*dc50*/  FADD.FTZ R0, R46, R4 ;  /* 0x000000042e007221 */ /* 0x000fe40000010000 */
[----:B------:R-:W-:Y:S02]  /*dc60*/  FADD.FTZ R4, R51, R5 ;  /* 0x0000000533047221 */ /* 0x000fe40000010000 */
[----:B------:R-:W-:Y:S02]  /*dc70*/  FADD.FTZ R2, R45, R2 ;  /* 0x000000022d027221 */ /* 0x000fe40000010000 */
[----:B------:R-:W-:Y:S01]  /*dc80*/  FADD.FTZ R0, R40, R0 ;  /* 0x0000000028007221 */ /* 0x000fe20000010000 */
[----:B------:R-:W-:Y:S04]  /*dc90*/  STL [R1+0x14], R4 ;  /* 0x0000140401007387 */ /* 0x000fe80000100800 */
[----:B------:R1:W-:Y:S04]  /*dca0*/  STL [R1+0x18], R2 ;  /* 0x0000180201007387 */ /* 0x0003e80000100800 */
[----:B------:R2:W-:Y:S01]  /*dcb0*/  STL [R1+0x20], R0 ;  /* 0x0000200001007387 */ /* 0x0005e20000100800 */
[----:B-1----:R-:W-:Y:S02]  /*dcc0*/  MOV R2, R168 ;  /* 0x000000a800027202 */ /* 0x002fe40000000f00 */
[----:B--2---:R-:W-:Y:S01]  /*dcd0*/  MOV R0, R169 ;  /* 0x000000a900007202 */ /* 0x004fe20000000f00 */
[----:B------:R-:W-:-:S05]  /*dce0*/  @P0 BRA `(.L_x_2747) ;  /* 0xffffd31000000947 */ /* 0x000fca000383ffff */
.L_x_2746:
[----:B------:R-:W-:-:S13]  /*dcf0*/  ISETP.GE.AND P0, PT, R242, UR8, PT ;  /* 0x00000008f2007c0c */ /* 0x000fda000bf06270 */
[----:B------:R-:W-:Y:S05]  /*dd00*/  @!P0 BRA `(.L_x_2748) ;  /* 0x000043d000008947 */ /* 0x000fea0003800000 */
[----:B-12---:R-:W2:Y:S04]  /*dd10*/  LDL.64 R4, [R1+0x48] ;  /* 0x0000480001047983 */ /* 0x006ea80000100a00 */
[----:B------:R-:W3:Y:S01]  /*dd20*/  LDL.64 R6, [R1+0x38] ;  /* 0x0000380001067983 */ /* 0x000ee20000100a00 */
        /* <DEDUP_REMOVED lines=16> */
[----:B--2---:R-:W-:Y:S02]  /*de30*/  IADD3 R8, P0, R4, 0x40, RZ ;  /* 0x0000004004087810 */ /* 0x004fe40007f1e0ff */
[----:B------:R-:W-:Y:S01]  /*de40*/  MOV R2, R4 ;  /* 0x0000000400027202 */ /* 0x000fe20000000f00 */
[--C-:B---3--:R-:W-:Y:S02]  /*de50*/  IMAD.MOV.U32 R3, RZ, RZ, R7.reuse ;  /* 0x000000ffff037224 */ /* 0x108fe400078e0007 */
[----:B------:R-:W-:-:S05]  /*de60*/  IMAD.X R9, RZ, RZ, R7, P0 ;  /* 0x000000ffff097224 */ /* 0x000fca00000e0607 */
[----:B------:R1:W-:Y:S04]  /*de70*/  STL.64 [R1], R8 ;  /* 0x0000000801007387 */ /* 0x0003e80000100a00 */
[----:B------:R1:W-:Y:S02]  /*de80*/  STL.64 [R1+0x8], R2 ;  /* 0x0000080201007387 */ /* 0x0003e40000100a00 */
.L_x_2765:
[----:B--2---:R-:W2:Y:S01]  /*de90*/  LDL.64 R40, [R1+0x8] ;  /* 0x0000080001287983 */ /* 0x004ea20000100a00 */
[----:B------:R-:W-:Y:S04]  /*dea0*/  DEPBAR.LE SB0, 0x0 ;  /* 0x000080000000791a */ /* 0x000fe80000000000 */
[----:B------:R-:W3:Y:S05]  /*deb0*/  LDL.64 R168, [R1] ;  /* 0x0000000001a87983 */ /* 0x000eea0000100a00 */
[----:B------:R-:W-:Y:S01]  /*dec0*/  BAR.SYNC.DEFER_BLOCKING 0x0 ;  /* 0x0000000000007b1d */ /* 0x000fe20000010000 */
[C---:B------:R-:W-:Y:S01]  /*ded0*/  ISETP.GT.AND P6, PT, R242.reuse, UR8, PT ;  /* 0x00000008f2007c0c */ /* 0x040fe2000bfc4270 */
[----:B------:R-:W-:Y:S01]  /*dee0*/  IMAD R0, R242, UR5, RZ ;  /* 0x00000005f2007c24 */ /* 0x000fe2000f8e02ff */
[----:B-1----:R-:W-:Y:S05]  /*def0*/  SHF.R.S32.HI R2, RZ, 0x1f, R242 ;  /* 0x0000001fff027819 */ /* 0x002fea00000114f2 */
[----:B------:R-:W-:Y:S01]  /*df00*/  IMAD R0, R2, UR18, R0 ;  /* 0x0000001202007c24 */ /* 0x000fe2000f8e0200 */
[----:B-----5:R-:W-:Y:S05]  /*df10*/  LDSM.16.M88.4 R48, [R231+0x8080] ;  /* 0x00808000e730783b */ /* 0x020fea0000000200 */
[----:B------:R-:W1:Y:S05]  /*df20*/  LDSM.16.M88.4 R16, [R224+0x5080] ;  /* 0x00508000e010783b */ /* 0x000e6a0000000200 */
[----:B------:R-:W4:Y:S05]  /*df30*/  LDSM.16.M88.4 R44, [R231+0xa080] ;  /* 0x00a08000e72c783b */ /* 0x000f2a0000000200 */
[----:B------:R-:W4:Y:S05]  /*df40*/  LDSM.16.M88.4 R32, [R224+0x5880] ;  /* 0x00588000e020783b */ /* 0x000f2a0000000200 */
[----:B------:R-:W3:Y:S05]  /*df50*/  LDL.64 R246, [R1+0x30] ;  /* 0x0000300001f67983 */ /* 0x000eea0000100a00 */
[----:B------:R-:W4:Y:S05]  /*df60*/  LDSM.16.M88.4 R172, [R224+0x6080] ;  /* 0x00608000e0ac783b */ /* 0x000f2a0000000200 */
[----:B------:R-:W3:Y:S05]  /*df70*/  LDL.64 R244, [R1+0x40] ;  /* 0x0000400001f47983 */ /* 0x000eea0000100a00 */
[----:B------:R-:W-:Y:S05]  /*df80*/  LDSM.16.M88.4 R192, [R233+0x8080] ;  /* 0x00808000e9c0783b */ /* 0x000fea0000000200 */
[----:B------:R-:W3:Y:S01]  /*df90*/  LDL R171, [R1+0x24] ;  /* 0x0000240001ab7983 */ /* 0x000ee20000100800 */
[-C--:B-1----:R-:W-:Y:S04]  /*dfa0*/  HMMA.16816.F32 R4, R48, R16.reuse, RZ ;  /* 0x000000103004723c */ /* 0x082fe800000018ff */
[----:B------:R-:W1:Y:S05]  /*dfb0*/  LDSM.16.M88.4 R196, [R235] ;  /* 0x00000000ebc4783b */ /* 0x000e6a0000000200 */
[----:B------:R-:W1:Y:S01]  /*dfc0*/  LDSM.16.M88.4 R200, [R233+0xa080] ;  /* 0x00a08000e9c8783b */ /* 0x000e620000000200 */
[C---:B----4-:R-:W-:Y:S04]  /*dfd0*/  HMMA.16816.F32 R8, R44.reuse, R16, RZ ;  /* 0x000000102c08723c */ /* 0x050fe800000018ff */
[----:B------:R-:W4:Y:S04]  /*dfe0*/  LDSM.16.M88.4 R204, [R241] ;  /* 0x00000000f1cc783b */ /* 0x000f280000000200 */
[-C--:B------:R-:W-:Y:S08]  /*dff0*/  HMMA.16816.F32 R12, R44, R18.reuse, RZ ;  /* 0x000000122c0c723c */ /* 0x080ff000000018ff */
[C---:B------:R-:W-:Y:S08]  /*e000*/  HMMA.16816.F32 R16, R48.reuse, R18, RZ ;  /* 0x000000123010723c */ /* 0x040ff000000018ff */
[-C--:B------:R-:W-:Y:S08]  /*e010*/  HMMA.16816.F32 R20, R48, R32.reuse, RZ ;  /* 0x000000203014723c */ /* 0x080ff000000018ff */
[C---:B------:R-:W-:Y:S08]  /*e020*/  HMMA.16816.F32 R24, R44.reuse, R32, RZ ;  /* 0x000000202c18723c */ /* 0x040ff000000018ff */
[-C--:B------:R-:W-:Y:S08]  /*e030*/  HMMA.16816.F32 R28, R44, R34.reuse, RZ ;  /* 0x000000222c1c723c */ /* 0x080ff000000018ff */
[C---:B------:R-:W-:Y:S08]  /*e040*/  HMMA.16816.F32 R32, R48.reuse, R34, RZ ;  /* 0x000000223020723c */ /* 0x040ff000000018ff */
[-C--:B------:R-:W-:Y:S01]  /*e050*/  HMMA.16816.F32 R36, R48, R172.reuse, RZ ;  /* 0x000000ac3024723c */ /* 0x080fe200000018ff */
[C---:B--2---:R-:W-:Y:S07]  /*e060*/  IMAD.WIDE.U32 R208, R242.reuse, UR18, R40 ;  /* 0x00000012f2d07c25 */ /* 0x044fee000f8e0028 */
[C---:B------:R-:W-:Y:S04]  /*e070*/  HMMA.16816.F32 R40, R44.reuse, R172, RZ ;  /* 0x000000ac2c28723c */ /* 0x040fe800000018ff */
[----:B------:R-:W-:Y:S02]  /*e080*/  IMAD.IADD R167, R209, 0x1, R0 ;  /* 0x00000001d1a77824 */ /* 0x000fe400078e0200 */
[----:B---3--:R-:W-:Y:S01]  /*e090*/  IMAD.WIDE.U32 R2, R242, UR18, R168 ;  /* 0x00000012f2027c25 */ /* 0x008fe2000f8e00a8 */
[C---:B------:R-:W-:Y:S01]  /*e0a0*/  LEA R168, P1, R208.reuse, c[0x0][0x1f8], 0x1 ;  /* 0x00007e00d0a87a11 */ /* 0x040fe200078208ff */
[-C--:B------:R-:W-:Y:S04]  /*e0b0*/  HMMA.16816.F32 R44, R44, R174.reuse, RZ ;  /* 0x000000ae2c2c723c */ /* 0x080fe800000018ff */
[----:B------:R-:W-:Y:S02]  /*e0c0*/  LEA.HI.X R169, R208, c[0x0][0x1fc], R167, 0x1, P1 ;  /* 0x00007f00d0a97a11 */ /* 0x000fe400008f0ca7 */
[----:B------:R-:W2:Y:S01]  /*e0d0*/  LDL R167, [R1+0x10] ;  /* 0x0000100001a77983 */ /* 0x000ea20000100800 */
[----:B------:R-:W-:Y:S01]  /*e0e0*/  LEA R212, P0, R2, c[0x0][0x1f8], 0x1 ;  /* 0x00007e0002d47a11 */ /* 0x000fe200078008ff */
[----:B------:R-:W-:Y:S01]  /*e0f0*/  IMAD.IADD R0, R0, 0x1, R3 ;  /* 0x0000000100007824 */ /* 0x000fe200078e0203 */
[----:B------:R-:W-:Y:S02]  /*e100*/  HMMA.16816.F32 R48, R48, R174, RZ ;  /* 0x000000ae3030723c */ /* 0x000fe400000018ff */
[----:B------:R-:W3:Y:S02]  /*e110*/  LDSM.16.M88.4 R208, [R240] ;  /* 0x00000000f0d0783b */ /* 0x000ee40000000200 */
[----:B------:R-:W-:Y:S03]  /*e120*/  LEA.HI.X R213, R2, c[0x0][0x1fc], R0, 0x1, P0 ;  /* 0x00007f0002d57a11 */ /* 0x000fe600000f0c00 */
[----:B------:R-:W-:Y:S01]  /*e130*/  @!PT LDS RZ, [RZ] ;  /* 0x00000000fffff984 */ /* 0x000fe20000000800 */
[----:B------:R-:W-:Y:S01]  /*e140*/  @!PT LDS RZ, [RZ] ;  /* 0x00000000fffff984 */ /* 0x000fe20000000800 */
[----:B------:R-:W-:Y:S01]  /*e150*/  @!PT LDS RZ, [RZ] ;  /* 0x00000000fffff984 */ /* 0x000fe20000000800 */
[----:B------:R4:W-:Y:S01]  /*e160*/  LDGSTS.E.BYPASS.LTC128B.128 [R243+0x2080], [R168.64], !P4 ;  /* 0x02080000a8f37fae */ /* 0x0009e2000e101d4e */
[----:B------:R-:W-:Y:S01]  /*e170*/  IADD3 R2, P0, R168, UR10, RZ ;  /* 0x0000000aa8027c10 */ /* 0x000fe2000ff1e0ff */
[-C--:B-1----:R-:W-:Y:S03]  /*e180*/  HMMA.16816.F32 R4, R192, R196.reuse, R4 ;  /* 0x000000c4c004723c */ /* 0x082fe60000001804 */
[----:B------:R1:W-:Y:S02]  /*e190*/  LDGSTS.E.BYPASS.LTC128B.128 [R243+0x3880], [R212.64], !P3 ;  /* 0x03880000d4f37fae */ /* 0x0003e4000d901d4e */
[----:B------:R-:W-:Y:S02]  /*e1a0*/  IADD3.X R3, R169, UR11, RZ, P0, !PT ;  /* 0x0000000ba9037c10 */ /* 0x000fe400087fe4ff */
[----:B------:R-:W-:Y:S01]  /*e1b0*/  IADD3 R172, P1, R2, UR10, RZ ;  /* 0x0000000a02ac7c10 */ /* 0x000fe2000ff3e0ff */
[C---:B------:R-:W-:Y:S02]  /*e1c0*/  HMMA.16816.F32 R8, R200.reuse, R196, R8 ;  /* 0x000000c4c808723c */ /* 0x040fe40000001808 */
[----:B------:R1:W-:Y:S02]  /*e1d0*/  LDGSTS.E.BYPASS.LTC128B.128 [R243+0x2880], [R2.64], !P4 ;  /* 0x0288000002f37fae */ /* 0x0003e4000e101d4e */
[C---:B------:R-:W-:Y:S02]  /*e1e0*/  IADD3.X R173, R3.reuse, UR11, RZ, P1, !PT ;  /* 0x0000000b03ad7c10 */ /* 0x040fe40008ffe4ff */
[----:B------:R-:W-:Y:S01]  /*e1f0*/  PLOP3.LUT P1, PT, PT, PT, UP3, 0x80, 0x0 ;  /* 0x000000000000781c */ /* 0x000fe20003f2f038 */
[----:B------:R1:W-:Y:S01]  /*e200*/  LDGSTS.E.BYPASS.LTC128B.128 [R243+0x4080], [R2.64+0x80], !P3 ;  /* 0x0408008002f37fae */ /* 0x0003e2000d901d4e */
[-C--:B------:R-:W-:Y:S04]  /*e210*/  HMMA.16816.F32 R12, R200, R198.reuse, R12 ;  /* 0x000000c6c80c723c */ /* 0x080fe8000000180c */
[----:B------:R3:W-:Y:S01]  /*e220*/  LDGSTS.E.BYPASS.LTC128B.128 [R243+0x3080], [R172.64], !P4 ;  /* 0x03080000acf37fae */ /* 0x0007e2000e101d4e */
[----:B------:R-:W-:Y:S03]  /*e230*/  @P6 IADD3 R0, R242, -0x1, RZ ;  /* 0xfffffffff2006810 */ /* 0x000fe60007ffe0ff */
[C---:B------:R-:W-:Y:S04]  /*e240*/  HMMA.16816.F32 R16, R192.reuse, R198, R16 ;  /* 0x000000c6c010723c */ /* 0x040fe80000001810 */
[----:B----4-:R-:W-:Y:S04]  /*e250*/  IADD3 R168, P0, R2, UR17, RZ ;  /* 0x0000001102a87c10 */ /* 0x010fe8000ff1e0ff */
[-C--:B------:R-:W-:Y:S04]  /*e260*/  HMMA.16816.F32 R20, R192, R204.reuse, R20 ;  /* 0x000000ccc014723c */ /* 0x080fe80000001814 */
[----:B------:R-:W-:Y:S02]  /*e270*/  IADD3.X R169, R3, UR4, RZ, P0, !PT ;  /* 0x0000000403a97c10 */ /* 0x000fe400087fe4ff */
[----:B------:R-:W-:Y:S02]  /*e280*/  PLOP3.LUT P0, PT, PT, PT, UP3, 0x80, 0x0 ;  /* 0x000000000000781c */ /* 0x000fe40003f0f038 */
[C---:B------:R-:W-:Y:S01]  /*e290*/  HMMA.16816.F32 R24, R200.reuse, R204, R24 ;  /* 0x000000ccc818723c */ /* 0x040fe20000001818 */
[----:B------:R4:W-:Y:S03]  /*e2a0*/  LDGSTS.E.BYPASS.LTC128B.128 [R243+0x4880], [R168.64], !P3 ;  /* 0x04880000a8f37fae */ /* 0x0009e6000d901d4e */
[----:B-1----:R-:W-:Y:S01]  /*e2b0*/  @P6 SHF.R.S32.HI R2, RZ, 0x1f, R0 ;  /* 0x0000001fff026819 */ /* 0x002fe20000011400 */
[----:B------:R-:W-:Y:S01]  /*e2c0*/  @P6 IMAD.MOV.U32 R3, RZ, RZ, R247 ;  /* 0x000000ffff036224 */ /* 0x000fe200078e00f7 */
[----:B------:R-:W-:Y:S02]  /*e2d0*/  LDSM.16.M88.4 R212, [R230+0x5080] ;  /* 0x00508000e6d4783b */ /* 0x000fe40000000200 */
[-C--:B------:R-:W-:Y:S03]  /*e2e0*/  HMMA.16816.F32 R28, R200, R206.reuse, R28 ;  /* 0x000000cec81c723c */ /* 0x080fe6000000181c */
[----:B------:R-:W0:Y:S01]  /*e2f0*/  LDGDEPBAR ;  /* 0x00000000000079af */ /* 0x000e220000000000 */
[----:B------:R-:W-:Y:S04]  /*e300*/  @P6 IMAD R2, R2, c[0x0][0x1e0], RZ ;  /* 0x0000780002026a24 */ /* 0x000fe800078e02ff */
[C---:B------:R-:W-:Y:S01]  /*e310*/  HMMA.16816.F32 R32, R192.reuse, R206, R32 ;  /* 0x000000cec020723c */ /* 0x040fe20000001820 */
[----:B---3--:R-:W1:Y:S03]  /*e320*/  LDSM.16.M88.4 R172, [R232+0x8080] ;  /* 0x00808000e8ac783b */ /* 0x008e660000000200 */
[C---:B------:R-:W-:Y:S02]  /*e330*/  @P6 IMAD R2, R0.reuse, c[0x0][0x1e4], R2 ;  /* 0x0000790000026a24 */ /* 0x040fe400078e0202 */
[----:B------:R-:W3:Y:S02]  /*e340*/  LDSM.16.M88.4 R216, [R232+0xa080] ;  /* 0x00a08000e8d8783b */ /* 0x000ee40000000200 */
[-C--:B------:R-:W-:Y:S03]  /*e350*/  HMMA.16816.F32 R36, R192, R208.reuse, R36 ;  /* 0x000000d0c024723c */ /* 0x080fe60000001824 */
[----:B------:R-:W3:Y:S01]  /*e360*/  LDSM.16.M88.4 R196, [R230+0x5880] ;  /* 0x00588000e6c4783b */ /* 0x000ee20000000200 */
[----:B----4-:R-:W-:Y:S04]  /*e370*/  @P6 IMAD.WIDE.U32 R168, R0, c[0x0][0x1e0], RZ ;  /* 0x0000780000a86a25 */ /* 0x010fe800078e00ff */
[C---:B------:R-:W-:Y:S01]  /*e380*/  HMMA.16816.F32 R40, R200.reuse, R208, R40 ;  /* 0x000000d0c828723c */ /* 0x040fe20000001828 */
[----:B------:R-:W-:Y:S03]  /*e390*/  LDSM.16.M88.4 R204, [R229] ;  /* 0x00000000e5cc783b */ /* 0x000fe60000000200 */
[----:B------:R-:W-:Y:S02]  /*e3a0*/  @P6 IMAD.IADD R0, R169, 0x1, R2 ;  /* 0x00000001a9006824 */ /* 0x000fe400078e0202 */
[----:B------:R-:W-:Y:S01]  /*e3b0*/  LDSM.16.M88.4 R220, [R229+0x800] ;  /* 0x00080000e5dc783b */ /* 0x000fe20000000200 */
[----:B------:R-:W-:Y:S01]  /*e3c0*/  @P6 IMAD.MOV.U32 R2, RZ, RZ, R244 ;  /* 0x000000ffff026224 */ /* 0x000fe200078e00f4 */
[-C--:B------:R-:W-:Y:S03]  /*e3d0*/  HMMA.16816.F32 R44, R200, R210.reuse, R44 ;  /* 0x000000d2c82c723c */ /* 0x080fe6000000182c */
[----:B------:R-:W4:Y:S01]  /*e3e0*/  LDSM.16.M88.4 R200, [R230+0x6080] ;  /* 0x00608000e6c8783b */ /* 0x000f220000000200 */
[----:B------:R-:W-:Y:S04]  /*e3f0*/  @P6 IMAD.WIDE.U32 R2, R168, 0x30, R2 ;  /* 0x00000030a8026825 */ /* 0x000fe800078e0002 */
[----:B------:R-:W-:Y:S01]  /*e400*/  HMMA.16816.F32 R48, R192, R210, R48 ;  /* 0x000000d2c030723c */ /* 0x000fe20000001830 */
[----:B------:R-:W4:Y:S03]  /*e410*/  LDSM.16.M88.4 R192, [R234+0x8080] ;  /* 0x00808000eac0783b */ /* 0x000f260000000200 */
[----:B------:R-:W-:Y:S02]  /*e420*/  @P6 IMAD.SHL.U32 R168, R2, 0x2, RZ ;  /* 0x0000000202a86824 */ /* 0x000fe400078e00ff */
[----:B------:R-:W4:Y:S01]  /*e430*/  LDSM.16.M88.4 R208, [R234+0xa080] ;  /* 0x00a08000ead0783b */ /* 0x000f220000000200 */
[----:B------:R-:W-:Y:S01]  /*e440*/  @P6 IMAD R0, R0, 0x30, RZ ;  /* 0x0000003000006824 */ /* 0x000fe200078e02ff */
[-C--:B-1----:R-:W-:Y:S05]  /*e450*/  HMMA.16816.F32 R4, R172, R212.reuse, R4 ;  /* 0x000000d4ac04723c */ /* 0x082fea0000001804 */
[----:B------:R-:W-:Y:S02]  /*e460*/  @P6 IMAD.IADD R3, R3, 0x1, R0 ;  /* 0x0000000103036824 */ /* 0x000fe400078e0200 */
[----:B------:R-:W-:Y:S01]  /*e470*/  @P1 IMAD.HI.U32 R0, R171, c[0x0][0x2c8], RZ ;  /* 0x0000b200ab001a27 */ /* 0x000fe200078e00ff */
[C---:B---3--:R-:W-:Y:S04]  /*e480*/  HMMA.16816.F32 R8, R216.reuse, R212, R8 ;  /* 0x000000d4d808723c */ /* 0x048fe80000001808 */
[----:B------:R-:W-:Y:S02]  /*e490*/  @P6 SHF.L.U64.HI R3, R2, 0x1, R3 ;  /* 0x0000000102036819 */ /* 0x000fe40000010203 */
[----:B------:R-:W-:Y:S02]  /*e4a0*/  @P0 SHF.R.U32.HI R171, RZ, c[0x0][0x2cc], R0 ;  /* 0x0000b300ffab0a19 */ /* 0x000fe40000011600 */
        /* <DEDUP_REMOVED lines=11> */
[----:B------:R-:W-:Y:S07]  /*e560*/  LDSM.16.M88.4 R216, [R233+0xe080] ;  /* 0x00e08000e9d8783b */ /* 0x000fee0000000200 */
[----:B------:R-:W-:Y:S01]  /*e570*/  HMMA.16816.F32 R48, R172, R202, R48 ;  /* 0x000000caac30723c */ /* 0x000fe20000001830 */
[----:B------:R-:W3:Y:S05]  /*e580*/  LDSM.16.M88.4 R172, [R231+0xc080] ;  /* 0x00c08000e7ac783b */ /* 0x000eea0000000200 */
[----:B------:R-:W4:Y:S02]  /*e590*/  LDSM.16.M88.4 R200, [R231+0xe080] ;  /* 0x00e08000e7c8783b */ /* 0x000f240000000200 */
        /* <DEDUP_REMOVED lines=15> */
[----:B------:R-:W-:Y:S05]  /*e690*/  LDSM.16.M88.4 R192, [R233+0xc080] ;  /* 0x00c08000e9c0783b */ /* 0x000fea0000000200 */
[----:B------:R-:W1:Y:S02]  /*e6a0*/  LDSM.16.M88.4 R212, [R239] ;  /* 0x00000000efd4783b */ /* 0x000e640000000200 */
[-C--:B---3--:R-:W-:Y:S08]  /*e6b0*/  HMMA.16816.F32 R4, R172, R196.reuse, R4 ;  /* 0x000000c4ac04723c */ /* 0x088ff00000001804 */
[C---:B----4-:R-:W-:Y:S08]  /*e6c0*/  HMMA.16816.F32 R8, R200.reuse, R196, R8 ;  /* 0x000000c4c808723c */ /* 0x050ff00000001808 */
[-C--:B------:R-:W-:Y:S08]  /*e6d0*/  HMMA.16816.F32 R12, R200, R198.reuse, R12 ;  /* 0x000000c6c80c723c */ /* 0x080ff0000000180c */
[C---:B------:R-:W-:Y:S01]  /*e6e0*/  HMMA.16816.F32 R16, R172.reuse, R198, R16 ;  /* 0x000000c6ac10723c */ /* 0x040fe20000001810 */
[----:B------:R-:W3:Y:S07]  /*e6f0*/  LDSM.16.M88.4 R196, [R237] ;  /* 0x00000000edc4783b */ /* 0x000eee0000000200 */
[-C--:B--2---:R-:W-:Y:S08]  /*e700*/  HMMA.16816.F32 R20, R172, R204.reuse, R20 ;  /* 0x000000ccac14723c */ /* 0x084ff00000001814 */
        /* <DEDUP_REMOVED lines=9> */
[----:B------:R-:W1:Y:S05]  /*e7a0*/  LDSM.16.M88.4 R172, [R232+0xc080] ;  /* 0x00c08000e8ac783b */ /* 0x000e6a0000000200 */
[----:B------:R-:W2:Y:S02]  /*e7b0*/  LDSM.16.M88.4 R208, [R230+0x7080] ;  /* 0x00708000e6d0783b */ /* 0x000ea40000000200 */
[-C--:B------:R-:W-:Y:S08]  /*e7c0*/  HMMA.16816.F32 R4, R192, R212.reuse, R4 ;  /* 0x000000d4c004723c */ /* 0x080ff00000001804 */
[C---:B------:R-:W-:Y:S08]  /*e7d0*/  HMMA.16816.F32 R8, R216.reuse, R212, R8 ;  /* 0x000000d4d808723c */ /* 0x040ff00000001808 */
[-C--:B------:R-:W-:Y:S08]  /*e7e0*/  HMMA.16816.F32 R12, R216, R214.reuse, R12 ;  /* 0x000000d6d80c723c */ /* 0x080ff0000000180c */
[C---:B------:R-:W-:Y:S01]  /*e7f0*/  HMMA.16816.F32 R16, R192.reuse, R214, R16 ;  /* 0x000000d6c010723c */ /* 0x040fe20000001810 */
[----:B------:R-:W4:Y:S07]  /*e800*/  LDSM.16.M88.4 R212, [R230+0x7880] ;  /* 0x00788000e6d4783b */ /* 0x000f2e0000000200 */
[-C--:B------:R-:W-:Y:S08]  /*e810*/  HMMA.16816.F32 R20, R192, R220.reuse, R20 ;  /* 0x000000dcc014723c */ /* 0x080ff00000001814 */
[C---:B------:R-:W-:Y:S08]  /*e820*/  HMMA.16816.F32 R24, R216.reuse, R220, R24 ;  /* 0x000000dcd818723c */ /* 0x040ff00000001818 */
[-C--:B------:R-:W-:Y:S08]  /*e830*/  HMMA.16816.F32 R28, R216, R222.reuse, R28 ;  /* 0x000000ded81c723c */ /* 0x080ff0000000181c */
[C---:B------:R-:W-:Y:S08]  /*e840*/  HMMA.16816.F32 R32, R192.reuse, R222, R32 ;  /* 0x000000dec020723c */ /* 0x040ff00000001820 */
[-C--:B---3--:R-:W-:Y:S08]  /*e850*/  HMMA.16816.F32 R36, R192, R196.reuse, R36 ;  /* 0x000000c4c024723c */ /* 0x088ff00000001824 */
[C---:B------:R-:W-:Y:S08]  /*e860*/  HMMA.16816.F32 R40, R216.reuse, R196, R40 ;  /* 0x000000c4d828723c */ /* 0x040ff00000001828 */
[-C--:B------:R-:W-:Y:S01]  /*e870*/  HMMA.16816.F32 R44, R216, R198.reuse, R44 ;  /* 0x000000c6d82c723c */ /* 0x080fe2000000182c */
[----:B------:R-:W-:Y:S07]  /*e880*/  LDSM.16.M88.4 R216, [R236+0xe080] ;  /* 0x00e08000ecd8783b */ /* 0x000fee0000000200 */
[----:B------:R-:W-:Y:S01]  /*e890*/  HMMA.16816.F32 R48, R192, R198, R48 ;  /* 0x000000c6c030723c */ /* 0x000fe20000001830 */
[----:B------:R-:W-:Y:S05]  /*e8a0*/  LDSM.16.M88.4 R192, [R234+0xc080] ;  /* 0x00c08000eac0783b */ /* 0x000fea0000000200 */
[----:B------:R-:W3:Y:S02]  /*e8b0*/  LDSM.16.M88.4 R196, [R229+0x1800] ;  /* 0x00180000e5c4783b */ /* 0x000ee40000000200 */
[-C--:B-1----:R-:W-:Y:S08]  /*e8c0*/  HMMA.16816.F32 R4, R172, R200.reuse, R4 ;  /* 0x000000c8ac04723c */ /* 0x082ff00000001804 */
[C---:B------:R-:W-:Y:S08]  /*e8d0*/  HMMA.16816.F32 R8, R204.reuse, R200, R8 ;  /* 0x000000c8cc08723c */ /* 0x040ff00000001808 */
[-C--:B------:R-:W-:Y:S08]  /*e8e0*/  HMMA.16816.F32 R12, R204, R202.reuse, R12 ;  /* 0x000000cacc0c723c */ /* 0x080ff0000000180c */
[C---:B------:R-:W-:Y:S01]  /*e8f0*/  HMMA.16816.F32 R16, R172.reuse, R202, R16 ;  /* 0x000000caac10723c */ /* 0x040fe20000001810 */
[----:B------:R-:W1:Y:S07]  /*e900*/  LDSM.16.M88.4 R200, [R229+0x2000] ;  /* 0x00200000e5c8783b */ /* 0x000e6e0000000200 */
[-C--:B--2---:R-:W-:Y:S08]  /*e910*/  HMMA.16816.F32 R20, R172, R208.reuse, R20 ;  /* 0x000000d0ac14723c */ /* 0x084ff00000001814 */
[C---:B------:R-:W-:Y:S08]  /*e920*/  HMMA.16816.F32 R24, R204.reuse, R208, R24 ;  /* 0x000000d0cc18723c */ /* 0x040ff00000001818 */
[-C--:B------:R-:W-:Y:S08]  /*e930*/  HMMA.16816.F32 R28, R204, R210.reuse, R28 ;  /* 0x000000d2cc1c723c */ /* 0x080ff0000000181c */
[C---:B------:R-:W-:Y:S08]  /*e940*/  HMMA.16816.F32 R32, R172.reuse, R210, R32 ;  /* 0x000000d2ac20723c */ /* 0x040ff00000001820 */
[-C--:B----4-:R-:W-:Y:S08]  /*e950*/  HMMA.16816.F32 R36, R172, R212.reuse, R36 ;  /* 0x000000d4ac24723c */ /* 0x090ff00000001824 */
[C---:B------:R-:W-:Y:S08]  /*e960*/  HMMA.16816.F32 R40, R204.reuse, R212, R40 ;  /* 0x000000d4cc28723c */ /* 0x040ff00000001828 */
[-C--:B------:R-:W-:Y:S08]  /*e970*/  HMMA.16816.F32 R44, R204, R214.reuse, R44 ;  /* 0x000000d6cc2c723c */ /* 0x080ff0000000182c */
[----:B------:R-:W-:Y:S01]  /*e980*/  HMMA.16816.F32 R48, R172, R214, R48 ;  /* 0x000000d6ac30723c */ /* 0x000fe20000001830 */
[----:B------:R-:W2:Y:S01]  /*e990*/  LDSM.16.M88.4 R172, [R229+0x2800] ;  /* 0x00280000e5ac783b */ /* 0x000ea20000000200 */
[----:B------:R-:W-:Y:S04]  /*e9a0*/  DEPBAR.LE SB0, 0x0 ;  /* 0x000080000000791a */ /* 0x000fe80000000000 */
[----:B------:R-:W-:Y:S02]  /*e9b0*/  BAR.SYNC.DEFER_BLOCKING 0x0 ;  /* 0x0000000000007b1d */ /* 0x000fe40000010000 */
[-C--:B---3--:R-:W-:Y:S08]  /*e9c0*/  HMMA.16816.F32 R4, R192, R196.reuse, R4 ;  /* 0x000000c4c004723c */ /* 0x088ff00000001804 */
[C---:B------:R-:W-:Y:S07]  /*e9d0*/  HMMA.16816.F32 R8, R216.reuse, R196, R8 ;  /* 0x000000c4d808723c */ /* 0x040fee0000001808 */
[C---:B------:R-:W-:Y:S01]  /*e9e0*/  @P6 IADD3 R196, P2, R168.reuse, 0x80, RZ ;  /* 0x00000080a8c46810 */ /* 0x040fe20007f5e0ff */
[-C--:B------:R-:W-:Y:S04]  /*e9f0*/  HMMA.16816.F32 R12, R216, R198.reuse, R12 ;  /* 0x000000c6d80c723c */ /* 0x080fe8000000180c */
[----:B------:R-:W-:Y:S02]  /*ea00*/  @P6 IADD3 R168, P5, R168, c[0x0][0x1c8], RZ ;  /* 0x00007200a8a86a10 */ /* 0x000fe40007fbe0ff */
[----:B------:R-:W-:Y:S02]  /*ea10*/  @P6 IADD3 R196, P1, R196, c[0x0][0x1c8], RZ ;  /* 0x00007200c4c46a10 */ /* 0x000fe40007f3e0ff */
[C---:B------:R-:W-:Y:S04]  /*ea20*/  HMMA.16816.F32 R16, R192.reuse, R198, R16 ;  /* 0x000000c6c010723c */ /* 0x040fe80000001810 */
[----:B------:R-:W-:Y:S02]  /*ea30*/  @P6 IADD3.X R169, R3, c[0x0][0x1cc], RZ, P5, !PT ;  /* 0x0000730003a96a10 */ /* 0x000fe40002ffe4ff */
[----:B------:R-:W-:Y:S02]  /*ea40*/  @P6 IADD3.X R197, RZ, c[0x0][0x1cc], R3, P1, P2 ;  /* 0x00007300ffc56a10 */ /* 0x000fe40000fe4403 */
[-C--:B-1----:R-:W-:Y:S01]  /*ea50*/  HMMA.16816.F32 R20, R192, R200.reuse, R20 ;  /* 0x000000c8c014723c */ /* 0x082fe20000001814 */
[----:B------:R-:W-:Y:S01]  /*ea60*/  @!PT LDS RZ, [RZ] ;  /* 0x00000000fffff984 */ /* 0x000fe20000000800 */
[----:B------:R-:W-:Y:S01]  /*ea70*/  @!PT LDS RZ, [RZ] ;  /* 0x00000000fffff984 */ /* 0x000fe20000000800 */
[----:B------:R-:W-:Y:S01]  /*ea80*/  @!PT LDS RZ, [RZ] ;  /* 0x00000000fffff984 */ /* 0x000fe20000000800 */
[----:B------:R1:W-:Y:S03]  /*ea90*/  @P6 LDGSTS.E.BYPASS.LTC128B.128 [R243+0x5080], [R168.64], !P4 ;  /* 0x05080000a8f36fae */ /* 0x0003e6000e101d4e */
[----:B------:R-:W-:Y:S02]  /*eaa0*/  @P6 IADD3 R2, P0, R168, UR16, RZ ;  /* 0x00000010a8026c10 */ /* 0x000fe4000ff1e0ff */
[----:B------:R3:W-:Y:S02]  /*eab0*/  @P6 LDGSTS.E.BYPASS.LTC128B.128 [R243+0x6880], [R196.64], !P3 ;  /* 0x06880000c4f36fae */ /* 0x0007e4000d901d4e */
[C---:B------:R-:W-:Y:S04]  /*eac0*/  HMMA.16816.F32 R24, R216.reuse, R200, R24 ;  /* 0x000000c8d818723c */ /* 0x040fe80000001818 */
[----:B------:R-:W-:Y:S04]  /*ead0*/  @P6 IADD3.X R3, R169, UR7, RZ, P0, !PT ;  /* 0x00000007a9036c10 */ /* 0x000fe800087fe4ff */
[-C--:B------:R-:W-:Y:S01]  /*eae0*/  HMMA.16816.F32 R28, R216, R202.reuse, R28 ;  /* 0x000000cad81c723c */ /* 0x080fe2000000181c */
[----:B------:R4:W-:Y:S05]  /*eaf0*/  @P6 LDGSTS.E.BYPASS.LTC128B.128 [R243+0x5880], [R2.64], !P4 ;  /* 0x0588000002f36fae */ /* 0x0009ea000e101d4e */
[----:B------:R4:W-:Y:S02]  /*eb00*/  @P6 LDGSTS.E.BYPASS.LTC128B.128 [R243+0x7080], [R2.64+0x80], !P3 ;  /* 0x0708008002f36fae */ /* 0x0009e4000d901d4e */
[C---:B------:R-:W-:Y:S04]  /*eb10*/  HMMA.16816.F32 R32, R192.reuse, R202, R32 ;  /* 0x000000cac020723c */ /* 0x040fe80000001820 */
[----:B-1----:R-:W-:Y:S04]  /*eb20*/  IMAD R168, R242, -0x30, RZ ;  /* 0xffffffd0f2a87824 */ /* 0x002fe800078e02ff */
[-C--:B--2---:R-:W-:Y:S04]  /*eb30*/  HMMA.16816.F32 R36, R192, R172.reuse, R36 ;  /* 0x000000acc024723c */ /* 0x084fe80000001824 */
[C---:B---3--:R-:W-:Y:S04]  /*eb40*/  @P6 IADD3 R196, P1, R2.reuse, UR16, RZ ;  /* 0x0000001002c46c10 */ /* 0x048fe8000ff3e0ff */
[C---:B------:R-:W-:Y:S04]  /*eb50*/  HMMA.16816.F32 R40, R216.reuse, R172, R40 ;  /* 0x000000acd828723c */ /* 0x040fe80000001828 */
[C---:B------:R-:W-:Y:S03]  /*eb60*/  @P6 IADD3.X R197, R3.reuse, UR7, RZ, P1, !PT ;  /* 0x0000000703c56c10 */ /* 0x040fe60008ffe4ff */
[----:B------:R-:W-:Y:S01]  /*eb70*/  @P6 IADD3 R172, P0, R2, UR12, RZ ;  /* 0x0000000c02ac6c10 */ /* 0x000fe2000ff1e0ff */
[-C--:B------:R-:W-:Y:S01]  /*eb80*/  HMMA.16816.F32 R44, R216, R174.reuse, R44 ;  /* 0x000000aed82c723c */ /* 0x080fe2000000182c */
[----:B------:R1:W-:Y:S03]  /*eb90*/  @P6 LDGSTS.E.BYPASS.LTC128B.128 [R243+0x6080], [R196.64], !P4 ;  /* 0x06080000c4f36fae */ /* 0x0003e6000e101d4e */
[----:B------:R-:W-:Y:S02]  /*eba0*/  @P6 IADD3.X R173, R3, UR9, RZ, P0, !PT ;  /* 0x0000000903ad6c10 */ /* 0x000fe400087fe4ff */
[----:B----4-:R-:W2:Y:S01]  /*ebb0*/  SHFL.IDX PT, R3, R171, RZ, 0x1c1f ;  /* 0x001c1fffab037589 */ /* 0x010ea200000e0000 */
[----:B------:R-:W-:Y:S01]  /*ebc0*/  PLOP3.LUT P0, PT, PT, PT, UP2, 0x40, 0x0 ;  /* 0x000000000000781c */ /* 0x000fe20003f0e828 */
[----:B------:R-:W-:Y:S03]  /*ebd0*/  HMMA.16816.F32 R48, R192, R174, R48 ;  /* 0x000000aec030723c */ /* 0x000fe60000001830 */
[----:B------:R3:W-:Y:S04]  /*ebe0*/  @P6 LDGSTS.E.BYPASS.LTC128B.128 [R243+0x7880], [R172.64], !P3 ;  /* 0x07880000acf36fae */ /* 0x0007e8000d901d4e */
[----:B------:R-:W-:Y:S01]  /*ebf0*/  IMAD.IADD R174, R168, 0x1, -R167 ;  /* 0x00000001a8ae7824 */ /* 0x000fe200078e0aa7 */
[----:B------:R-:W0:Y:S01]  /*ec00*/  LDGDEPBAR ;  /* 0x00000000000079af */ /* 0x000e220000000000 */
[----:B---3--:R-:W-:Y:S04]  /*ec10*/  IADD3 R173, -R167, 0x1, R168 ;  /* 0x00000001a7ad7810 */ /* 0x008fe80007ffe1a8 */
[----:B------:R-:W-:Y:S04]  /*ec20*/  IADD3 R173, R173, c[0x0][0x1d0], RZ ;  /* 0x00007400adad7a10 */ /* 0x000fe80007ffe0ff */
[----:B------:R-:W-:Y:S04]  /*ec30*/  IADD3 R173, R173, -c[0x0][0x168], RZ ;  /* 0x80005a00adad7a10 */ /* 0x000fe80007ffe0ff */
[C---:B------:R-:W-:Y:S02]  /*ec40*/  IADD3 R172, R173.reuse, c[0x0][0x328], RZ ;  /* 0x0000ca00adac7a10 */ /* 0x040fe40007ffe0ff */
[----:B------:R-:W-:Y:S03]  /*ec50*/  IADD3 R173, R173, UR6, RZ ;  /* 0x00000006adad7c10 */ /* 0x000fe6000fffe0ff */
[--C-:B--2---:R-:W-:Y:S02]  /*ec60*/  IMAD.IADD R2, R172, 0x1, R3.reuse ;  /* 0x00000001ac027824 */ /* 0x104fe400078e0203 */
[----:B------:R-:W-:Y:S01]  /*ec70*/  IMAD.IADD R0, R173, 0x1, R3 ;  /* 0x00000001ad007824 */ /* 0x000fe200078e0203 */
[----:B------:R-:W-:-:S05]  /*ec80*/  @P0 BRA `(.L_x_2749) ;  /* 0x0000018000000947 */ /* 0x000fca0003800000 */
[----:B-1----:R-:W-:Y:S01]  /*ec90*/  IADD3 R3, R3, c[0x0][0x1d0], RZ ;  /* 0x0000740003037a10 */ /* 0x002fe20007ffe0ff */
        /* <DEDUP_REMOVED lines=13> */
.L_x_2751:
[----:B------:R-:W-:Y:S04]  /*ed70*/  MOV R167, c[0x0][0x32c] ;  /* 0x0000cb0000a77a02 */ /* 0x000fe80000000f00 */
[----:B------:R-:W-:Y:S11]  /*ed80*/  ISETP.NE.AND P0, PT, R167, 0x1, PT ;  /* 0x00000001a700780c */ /* 0x000ff60003f05270 */
[----:B------:R-:W-:Y:S02]  /*ed90*/  @!UPT UIADD3 URZ, URZ, URZ, URZ ;  /* 0x0000003f3f3ff290 */ /* 0x000fe4000fffe03f */
[----:B------:R-:W-:Y:S05]  /*eda0*/  @P0 IMAD.HI.U32 R167, R3, c[0x0][0x330], RZ ;  /* 0x0000cc0003a70a27 */ /* 0x000fea00078e00ff */
[----:B------:R-:W-:Y:S02]  /*edb0*/  @P0 SHF.R.U32.HI R3, RZ, c[0x0][0x334], R167 ;  /* 0x0000cd00ff030a19 */ /* 0x000fe400000116a7 */
.L_x_2752:
[----:B------:R-:W-:Y:S05]  /*edc0*/  BSYNC B0 ;  /* 0x0000000000007941 */ /* 0x000fea0003800000 */
.L_x_2750:
[----:B------:R-:W-:Y:S05]  /*edd0*/  IMAD R3, R3, c[0x0][0x32c], R174 ;  /* 0x0000cb0003037a24 */ /* 0x000fea00078e02ae */
[----:B------:R-:W-:Y:S02]  /*ede0*/  IADD3 R167, R3, c[0x0][0x32c], RZ ;  /* 0x0000cb0003a77a10 */ /* 0x000fe40007ffe0ff */
[----:B------:R-:W-:Y:S02]  /*edf0*/  IMNMX R0, R0, R3, !PT ;  /* 0x0000000300007217 */ /* 0x000fe40007800200 */
[----:B------:R-:W-:Y:S02]  /*ee00*/  IMNMX R2, R2, R167, PT ;  /* 0x000000a702027217 */ /* 0x000fe40003800200 */
.L_x_2749:
[----:B-1----:R-:W-:Y:S01]  /*ee10*/  PLOP3.LUT P0, PT, PT, PT, UP2, 0x40, 0x0 ;  /* 0x000000000000781c */ /* 0x002fe20003f0e828 */
        /* <DEDUP_REMOVED lines=18> */
.L_x_2755:
[----:B------:R-:W-:Y:S04]  /*ef40*/  MOV R175, c[0x0][0x32c] ;  /* 0x0000cb0000af7a02 */ /* 0x000fe80000000f00 */
[----:B------:R-:W-:Y:S11]  /*ef50*/  ISETP.NE.AND P0, PT, R175, 0x1, PT ;  /* 0x00000001af00780c */ /* 0x000ff60003f05270 */
[----:B------:R-:W-:Y:S02]  /*ef60*/  @!UPT UIADD3 URZ, URZ, URZ, URZ ;  /* 0x0000003f3f3ff290 */ /* 0x000fe4000fffe03f */
[----:B------:R-:W-:Y:S05]  /*ef70*/  @P0 IMAD.HI.U32 R175, R169, c[0x0][0x330], RZ ;  /* 0x0000cc00a9af0a27 */ /* 0x000fea00078e00ff */
[----:B------:R-:W-:Y:S02]  /*ef80*/  @P0 SHF.R.U32.HI R169, RZ, c[0x0][0x334], R175 ;  /* 0x0000cd00ffa90a19 */ /* 0x000fe400000116af */
.L_x_2756:
[----:B------:R-:W-:Y:S05]  /*ef90*/  BSYNC B0 ;  /* 0x0000000000007941 */ /* 0x000fea0003800000 */
.L_x_2754:
[----:B------:R-:W-:Y:S05]  /*efa0*/  IMAD R169, R169, c[0x0][0x32c], R174 ;  /* 0x0000cb00a9a97a24 */ /* 0x000fea00078e02ae */
[----:B------:R-:W-:Y:S02]  /*efb0*/  IADD3 R175, R169, c[0x0][0x32c], RZ ;  /* 0x0000cb00a9af7a10 */ /* 0x000fe40007ffe0ff */
[----:B------:R-:W-:Y:S02]  /*efc0*/  IMNMX R3, R3, R169, !PT ;  /* 0x000000a903037217 */ /* 0x000fe40007800200 */
[----:B------:R-:W-:Y:S02]  /*efd0*/  IMNMX R167, R167, R175, PT ;  /* 0x000000afa7a77217 */ /* 0x000fe40003800200 */
.L_x_2753:
[C---:B------:R-:W-:Y:S02]  /*efe0*/  ISETP.GE.AND P0, PT, R168.reuse, 0x2, PT ;  /* 0x00000002a800780c */ /* 0x040fe40003f06270 */
[----:B------:R-:W-:Y:S02]  /*eff0*/  ISETP.GE.AND P2, PT, R168, 0xa, PT ;  /* 0x0000000aa800780c */ /* 0x000fe40003f46270 */
[----:B------:R-:W-:Y:S02]  /*f000*/  P2R R192, PR, RZ, 0x1 ;  /* 0x00000001ffc07803 */ /* 0x000fe40000000000 */
[----:B------:R-:W-:Y:S02]  /*f010*/  ISETP.GT.AND P0, PT, R0, 0x1, !P0 ;  /* 0x000000010000780c */ /* 0x000fe40004704270 */
[----:B------:R-:W-:Y:S02]  /*f020*/  ISETP.GE.AND P1, PT, R168, 0x9, PT ;  /* 0x00000009a800780c */ /* 0x000fe40003f26270 */
[----:B------:R-:W-:Y:S02]  /*f030*/  ISETP.LT.OR P0, PT, R2, 0x2, P0 ;  /* 0x000000020200780c */ /* 0x000fe40000701670 */
[----:B------:R-:W-:Y:S02]  /*f040*/  P2R R175, PR, RZ, 0x2 ;  /* 0x00000002ffaf7803 */ /* 0x000fe40000000000 */
[----:B------:R-:W-:Y:S02]  /*f050*/  FSEL R193, R5, -INF , !P0 ;  /* 0xff80000005c17808 */ /* 0x000fe40004000000 */
[C---:B------:R-:W-:Y:S02]  /*f060*/  ISETP.GT.AND P0, PT, R0.reuse, 0x9, !P2 ;  /* 0x000000090000780c */ /* 0x040fe40005704270 */
[----:B------:R-:W-:Y:S02]  /*f070*/  ISETP.GT.AND P1, PT, R0, 0x8, !P1 ;  /* 0x000000080000780c */ /* 0x000fe40004f24270 */
[----:B------:R-:W-:Y:S02]  /*f080*/  P2R R169, PR, RZ, 0x4 ;  /* 0x00000004ffa97803 */ /* 0x000fe40000000000 */
[----:B------:R-:W-:Y:S02]  /*f090*/  ISETP.LT.OR P0, PT, R2, 0xa, P0 ;  /* 0x0000000a0200780c */ /* 0x000fe40000701670 */
[----:B------:R-:W-:Y:S02]  /*f0a0*/  ISETP.GE.AND P2, PT, R168, 0x11, PT ;  /* 0x00000011a800780c */ /* 0x000fe40003f46270 */
        /* <DEDUP_REMOVED lines=23> */
[----:B------:R-:W-:Y:S02]  /*f220*/  ISETP.GE.AND P6, PT, R168, 0x22, PT ;  /* 0x00000022a800780c */ /* 0x000fe40003fc6270 */
        /* <DEDUP_REMOVED lines=10> */
[----:B------:R-:W-:Y:S04]  /*f2d0*/  ISETP.LT.OR P0, PT, R2, 0x29, P0 ;  /* 0x000000290200780c */ /* 0x000fe80000701670 */
[----:B------:R-:W-:Y:S02]  /*f2e0*/  FSEL R218, R48, -INF , !P0 ;  /* 0xff80000030da7808 */ /* 0x000fe40004000000 */
[----:B------:R-:W-:Y:S04]  /*f2f0*/  ISETP.GT.AND P0, PT, R0, RZ, !P2 ;  /* 0x000000ff0000720c */ /* 0x000fe80005704270 */
[----:B------:R-:W-:Y:S04]  /*f300*/  ISETP.LT.OR P0, PT, R2, 0x1, P0 ;  /* 0x000000010200780c */ /* 0x000fe80000701670 */
[----:B------:R-:W-:Y:S02]  /*f310*/  FSEL R32, R4, -INF , !P0 ;  /* 0xff80000004207808 */ /* 0x000fe40004000000 */
[----:B------:R-:W-:Y:S01]  /*f320*/  ISETP.GE.AND P0, PT, R168, 0x2a, PT ;  /* 0x0000002aa800780c */ /* 0x000fe20003f06270 */
[----:B------:R-:W1:Y:S03]  /*f330*/  SHFL.IDX PT, R4, R171, 0x2, 0x1c1f ;  /* 0x005c1f00ab047f89 */ /* 0x000e6600000e0000 */
        /* <DEDUP_REMOVED lines=21> */
.L_x_2759:
[----:B------:R-:W-:Y:S04]  /*f490*/  MOV R33, c[0x0][0x32c] ;  /* 0x0000cb0000217a02 */ /* 0x000fe80000000f00 */
[----:B------:R-:W-:Y:S11]  /*f4a0*/  ISETP.NE.AND P2, PT, R33, 0x1, PT ;  /* 0x000000012100780c */ /* 0x000ff60003f45270 */
[----:B------:R-:W-:Y:S02]  /*f4b0*/  @!UPT UIADD3 URZ, URZ, URZ, URZ ;  /* 0x0000003f3f3ff290 */ /* 0x000fe4000fffe03f */
[----:B------:R-:W-:Y:S05]  /*f4c0*/  @P2 IMAD.HI.U32 R33, R4, c[0x0][0x330], RZ ;  /* 0x0000cc0004212a27 */ /* 0x000fea00078e00ff */
[----:B------:R-:W-:Y:S02]  /*f4d0*/  @P2 SHF.R.U32.HI R4, RZ, c[0x0][0x334], R33 ;  /* 0x0000cd00ff042a19 */ /* 0x000fe40000011621 */
.L_x_2760:
[----:B------:R-:W-:Y:S05]  /*f4e0*/  BSYNC B0 ;  /* 0x0000000000007941 */ /* 0x000fea0003800000 */
.L_x_2758:
[----:B------:R-:W-:Y:S05]  /*f4f0*/  IMAD R4, R4, c[0x0][0x32c], R174 ;  /* 0x0000cb0004047a24 */ /* 0x000fea00078e02ae */
[----:B------:R-:W-:Y:S02]  /*f500*/  IADD3 R33, R4, c[0x0][0x32c], RZ ;  /* 0x0000cb0004217a10 */ /* 0x000fe40007ffe0ff */
[----:B------:R-:W-:Y:S02]  /*f510*/  IMNMX R0, R0, R4, !PT ;  /* 0x0000000400007217 */ /* 0x000fe40007800200 */
[----:B------:R-:W-:Y:S02]  /*f520*/  IMNMX R2, R2, R33, PT ;  /* 0x0000002102027217 */ /* 0x000fe40003800200 */
.L_x_2757:
[----:B------:R-:W-:Y:S02]  /*f530*/  ISETP.NE.AND P2, PT, R175, RZ, PT ;  /* 0x000000ffaf00720c */ /* 0x000fe40003f45270 */
[----:B------:R-:W-:Y:S02]  /*f540*/  P2R R48, PR, RZ, 0x10 ;  /* 0x00000010ff307803 */ /* 0x000fe40000000000 */
[----:B------:R-:W-:Y:S02]  /*f550*/  ISETP.GT.AND P2, PT, R3, 0x8, !P2 ;  /* 0x000000080300780c */ /* 0x000fe40005744270 */
[----:B------:R-:W-:Y:S02]  /*f560*/  ISETP.NE.AND P4, PT, R21, RZ, PT ;  /* 0x000000ff1500720c */ /* 0x000fe40003f85270 */
[----:B------:R-:W-:Y:S02]  /*f570*/  ISETP.LT.OR P2, PT, R167, 0x9, P2 ;  /* 0x00000009a700780c */ /* 0x000fe40001741670 */
[----:B------:R-:W-:Y:S02]  /*f580*/  P2R R37, PR, RZ, 0x8 ;  /* 0x00000008ff257803 */ /* 0x000fe40000000000 */
[----:B------:R-:W-:Y:S02]  /*f590*/  FSEL R33, R18, -INF , !P2 ;  /* 0xff80000012217808 */ /* 0x000fe40005000000 */
[----:B------:R-:W-:Y:S02]  /*f5a0*/  ISETP.NE.AND P2, PT, R169, RZ, PT ;  /* 0x000000ffa900720c */ /* 0x000fe40003f45270 */
[----:B------:R-:W-:Y:S02]  /*f5b0*/  ISETP.NE.AND P3, PT, R20, RZ, PT ;  /* 0x000000ff1400720c */ /* 0x000fe40003f65270 */
[----:B------:R-:W-:Y:S02]  /*f5c0*/  ISETP.GT.AND P2, PT, R3, 0x9, !P2 ;  /* 0x000000090300780c */ /* 0x000fe40005744270 */
[----:B------:R-:W-:Y:S02]  /*f5d0*/  P2R R4, PR, RZ, 0x10 ;  /* 0x00000010ff047803 */ /* 0x000fe40000000000 */
        /* <DEDUP_REMOVED lines=33> */
[----:B------:R-:W-:Y:S02]  /*f7f0*/  ISETP.GT.AND P2, PT, R3, 0x29, !P0 ;  /* 0x000000290300780c */ /* 0x000fe40004744270 */
[----:B------:R-:W1:Y:S02]  /*f800*/  SHFL.IDX PT, R3, R171, 0x3, 0x1c1f ;  /* 0x007c1f00ab037f89 */ /* 0x000e6400000e0000 */
[----:B------:R-:W-:Y:S04]  /*f810*/  ISETP.LT.OR P2, PT, R167, 0x2a, P2 ;  /* 0x0000002aa700780c */ /* 0x000fe80001741670 */
[----:B------:R-:W-:Y:S02]  /*f820*/  FSEL R214, R51, -INF , !P2 ;  /* 0xff80000033d67808 */ /* 0x000fe40005000000 */
[----:B------:R-:W-:Y:S02]  /*f830*/  ISETP.GT.AND P2, PT, R0, RZ, !P4 ;  /* 0x000000ff0000720c */ /* 0x000fe40006744270 */
        /* <DEDUP_REMOVED lines=62> */
.L_x_2763:
[----:B------:R-:W-:Y:S04]  /*fc20*/  MOV R4, c[0x0][0x32c] ;  /* 0x0000cb0000047a02 */ /* 0x000fe80000000f00 */
[----:B------:R-:W-:Y:S11]  /*fc30*/  ISETP.NE.AND P2, PT, R4, 0x1, PT ;  /* 0x000000010400780c */ /* 0x000ff60003f45270 */
[----:B------:R-:W-:Y:S02]  /*fc40*/  @!UPT UIADD3 URZ, URZ, URZ, URZ ;  /* 0x0000003f3f3ff290 */ /* 0x000fe4000fffe03f */
[----:B------:R-:W-:Y:S05]  /*fc50*/  @P2 IMAD.HI.U32 R4, R3, c[0x0][0x330], RZ ;  /* 0x0000cc0003042a27 */ /* 0x000fea00078e00ff */
[----:B------:R-:W-:Y:S02]  /*fc60*/  @P2 SHF.R.U32.HI R3, RZ, c[0x0][0x334], R4 ;  /* 0x0000cd00ff032a19 */ /* 0x000fe40000011604 */
.L_x_2764:
[----:B------:R-:W-:Y:S05]  /*fc70*/  BSYNC B0 ;  /* 0x0000000000007941 */ /* 0x000fea0003800000 */
.L_x_2762:
[----:B------:R-:W-:Y:S05]  /*fc80*/  IMAD R174, R3, c[0x0][0x32c], R174 ;  /* 0x0000cb0003ae7a24 */ /* 0x000fea00078e02ae */
[----:B------:R-:W-:Y:S02]  /*fc90*/  IADD3 R3, R174, c[0x0][0x32c], RZ ;  /* 0x0000cb00ae037a10 */ /* 0x000fe40007ffe0ff */
[----:B------:R-:W-:Y:S02]  /*fca0*/  IMNMX R0, R0, R174, !PT ;  /* 0x000000ae00007217 */ /* 0x000fe40007800200 */
[----:B------:R-:W-:Y:S02]  /*fcb0*/  IMNMX R2, R2, R3, PT ;  /* 0x0000000302027217 */ /* 0x000fe40003800200 */
.L_x_2761:
[----:B------:R-:W-:Y:S02]  /*fcc0*/  ISETP.NE.AND P2, PT, R17, RZ, PT ;  /* 0x000000ff1100720c */ /* 0x000fe40003f45270 */
        /* <DEDUP_REMOVED lines=45> */
[----:B------:R-:W-:Y:S01]  /*ffa0*/  FMNMX.FTZ R3, R212, R3, !PT ;  /* 0x00000003d4037209 */ /* 0x000fe20007810000 */
[----:B------:R-:W1:Y:S01]  /*ffb0*/  SHFL.BFLY PT, R5, R169, 0x2, 0x1f ;  /* 0x0c401f00a9057f89 */ /* 0x000e6200000e0000 */
[----:B------:R-:W-:Y:S02]  /*ffc0*/  ISETP.NE.AND P2, PT, R21, RZ, PT ;  /* 0x000000ff1500720c */ /* 0x000fe40003f45270 */
[----:B------:R-:W-:Y:S02]  /*ffd0*/  FMNMX.FTZ R4, R18, R166, !PT ;  /* 0x000000a612047209 */ /* 0x000fe40007810000 */
[----:B------:R-:W-:Y:S02]  /*ffe0*/  ISETP.GT.AND P2, PT, R0, 0x18, !P2 ;  /* 0x000000180000780c */ /* 0x000fe40005744270 */
[----:B------:R-:W-:Y:S02]  /*fff0*/  FMNMX.FTZ R3, R214, R3, !PT ;  /* 0x00000003d6037209 */ /* 0x000fe40007810000 */
[----:B------:R-:W-:Y:S02]  /*10000*/  FMNMX.FTZ R4, R9, R4, !PT ;  /* 0x0000000409047209 */ /* 0x000fe40007810000 */
[----:B------:R-:W-:Y:S01]  /*10010*/  ISETP.LT.OR P2, PT, R2, 0x19, P2 ;  /* 0x000000190200780c */ /* 0x000fe20001741670 */
[----:B------:R-:W2:Y:S01]  /*10020*/  SHFL.BFLY PT, R168, R3, 0x2, 0x1f ;  /* 0x0c401f0003a87f89 */ /* 0x000ea200000e0000 */
        /* <DEDUP_REMOVED lines=9> */
[----:B------:R-:W-:Y:S01]  /*100c0*/  FMNMX.FTZ R4, R205, R4, !PT ;  /* 0x00000004cd047209 */ /* 0x000fe20007810000 */
[----:B------:R-:W-:Y:S01]  /*100d0*/  LDSM.16.MT88.4 R28, [R225+0x2080] ;  /* 0x00208000e11c783b */ /* 0x000fe20000004200 */
[----:B------:R-:W-:Y:S02]  /*100e0*/  ISETP.GT.AND P1, PT, R0, 0x20, !P1 ;  /* 0x000000200000780c */ /* 0x000fe40004f24270 */
[----:B------:R-:W-:Y:S02]  /*100f0*/  FMNMX.FTZ R4, R206, R4, !PT ;  /* 0x00000004ce047209 */ /* 0x000fe40007810000 */
[----:B------:R-:W-:Y:S02]  /*10100*/  ISETP.LT.OR P1, PT, R2, 0x21, P1 ;  /* 0x000000210200780c */ /* 0x000fe40000f21670 */
[----:B------:R-:W-:Y:S02]  /*10110*/  ISETP.GT.AND P6, PT, R0, 0x21, !P6 ;  /* 0x000000210000780c */ /* 0x000fe400077c4270 */
[----:B------:R-:W-:Y:S02]  /*10120*/  FSEL R174, R42, -INF , !P1 ;  /* 0xff8000002aae7808 */ /* 0x000fe40004800000 */
[C---:B------:R-:W-:Y:S02]  /*10130*/  ISETP.GT.AND P5, PT, R0.reuse, 0x28, !P5 ;  /* 0x000000280000780c */ /* 0x040fe40006fa4270 */
[----:B------:R-:W-:Y:S02]  /*10140*/  ISETP.GT.AND P0, PT, R0, 0x29, !P0 ;  /* 0x000000290000780c */ /* 0x000fe40004704270 */
[C---:B------:R-:W-:Y:S02]  /*10150*/  ISETP.LT.OR P6, PT, R2.reuse, 0x22, P6 ;  /* 0x000000220200780c */ /* 0x040fe400037c1670 */
[C---:B------:R-:W-:Y:S02]  /*10160*/  ISETP.LT.OR P0, PT, R2.reuse, 0x2a, P0 ;  /* 0x0000002a0200780c */ /* 0x040fe40000701670 */
[----:B------:R-:W-:Y:S02]  /*10170*/  FSEL R172, R43, -INF , !P6 ;  /* 0xff8000002bac7808 */ /* 0x000fe40007000000 */
[----:B------:R-:W-:Y:S02]  /*10180*/  FSEL R22, R47, -INF , !P0 ;  /* 0xff8000002f167808 */ /* 0x000fe40004000000 */
[----:B------:R-:W-:Y:S04]  /*10190*/  ISETP.LT.OR P5, PT, R2, 0x29, P5 ;  /* 0x000000290200780c */ /* 0x000fe80002fa1670 */
[----:B------:R-:W-:Y:S02]  /*101a0*/  FSEL R173, R46, -INF , !P5 ;  /* 0xff8000002ead7808 */ /* 0x000fe40006800000 */
[----:B-1----:R-:W-:Y:S02]  /*101b0*/  FMNMX.FTZ R169, R169, R5, !PT ;  /* 0x00000005a9a97209 */ /* 0x002fe40007810000 */
[----:B--2---:R-:W-:Y:S02]  /*101c0*/  FMNMX.FTZ R168, R3, R168, !PT ;  /* 0x000000a803a87209 */ /* 0x004fe40007810000 */
[----:B------:R-:W-:Y:S01]  /*101d0*/  FMNMX.FTZ R3, R211, R4, !PT ;  /* 0x00000004d3037209 */ /* 0x000fe20007810000 */
[----:B------:R-:W1:Y:S03]  /*101e0*/  SHFL.BFLY PT, R5, R169, 0x1, 0x1f ;  /* 0x0c201f00a9057f89 */ /* 0x000e6600000e0000 */
[----:B------:R-:W-:Y:S04]  /*101f0*/  FMNMX.FTZ R3, R213, R3, !PT ;  /* 0x00000003d5037209 */ /* 0x000fe80007810000 */
[----:B------:R-:W-:Y:S01]  /*10200*/  FMNMX.FTZ R3, R215, R3, !PT ;  /* 0x00000003d7037209 */ /* 0x000fe20007810000 */
[----:B------:R-:W2:Y:S03]  /*10210*/  SHFL.BFLY PT, R7, R168, 0x1, 0x1f ;  /* 0x0c201f00a8077f89 */ /* 0x000ea600000e0000 */
[----:B------:R-:W-:Y:S05]  /*10220*/  FMNMX.FTZ R3, R216, R3, !PT ;  /* 0x00000003d8037209 */ /* 0x000fea0007810000 */
[----:B------:R-:W3:Y:S01]  /*10230*/  SHFL.BFLY PT, R8, R3, 0x2, 0x1f ;  /* 0x0c401f0003087f89 */ /* 0x000ee200000e0000 */
[----:B-1----:R-:W-:Y:S04]  /*10240*/  FMNMX.FTZ R169, R169, R5, !PT ;  /* 0x00000005a9a97209 */ /* 0x002fe80007810000 */
[C---:B------:R-:W-:Y:S01]  /*10250*/  FSETP.NEU.FTZ.AND P2, PT, R169.reuse, -INF , PT ;  /* 0xff800000a900780b */ /* 0x040fe20003f5d000 */
[----:B------:R-:W-:Y:S01]  /*10260*/  FMUL.FTZ R23, R169, c[0x0][0x2d0] ;  /* 0x0000b400a9177a20 */ /* 0x000fe20000410000 */
[----:B--2---:R-:W-:Y:S04]  /*10270*/  FMNMX.FTZ R168, R168, R7, !PT ;  /* 0x00000007a8a87209 */ /* 0x004fe80007810000 */
[----:B------:R-:W-:Y:S02]  /*10280*/  FSEL R23, R23, RZ, P2 ;  /* 0x000000ff17177208 */ /* 0x000fe40001000000 */
[C---:B------:R-:W-:Y:S01]  /*10290*/  FSETP.NEU.FTZ.AND P1, PT, R168.reuse, -INF , PT ;  /* 0xff800000a800780b */ /* 0x040fe20003f3d000 */
[----:B------:R-:W-:Y:S02]  /*102a0*/  FMUL.FTZ R48, R168, c[0x0][0x2d0] ;  /* 0x0000b400a8307a20 */ /* 0x000fe40000410000 */
[--C-:B------:R-:W-:Y:S01]  /*102b0*/  FFMA.FTZ R4, R32, c[0x0][0x2d0], -R23.reuse ;  /* 0x0000b40020047a23 */ /* 0x100fe20000010817 */
[----:B---3--:R-:W-:Y:S01]  /*102c0*/  FMNMX.FTZ R3, R3, R8, !PT ;  /* 0x0000000803037209 */ /* 0x008fe20007810000 */
[--C-:B------:R-:W-:Y:S01]  /*102d0*/  FFMA.FTZ R5, R193, c[0x0][0x2d0], -R23.reuse ;  /* 0x0000b400c1057a23 */ /* 0x100fe20000010817 */
[----:B------:R-:W-:Y:S01]  /*102e0*/  FSEL R48, R48, RZ, P1 ;  /* 0x000000ff30307208 */ /* 0x000fe20000800000 */
[----:B------:R1:W-:Y:S01]  /*102f0*/  MUFU.EX2 R25, R4 ;  /* 0x0000000400197308 */ /* 0x0003e20000000800 */
[--C-:B------:R-:W-:Y:S01]  /*10300*/  FFMA.FTZ R40, R198, c[0x0][0x2d0], -R23.reuse ;  /* 0x0000b400c6287a23 */ /* 0x100fe20000010817 */
[----:B------:R-:W2:Y:S02]  /*10310*/  SHFL.BFLY PT, R167, R3, 0x1, 0x1f ;  /* 0x0c201f0003a77f89 */ /* 0x000ea400000e0000 */
[--C-:B------:R-:W-:Y:S06]  /*10320*/  FFMA.FTZ R0, R19, c[0x0][0x2d0], -R48.reuse ;  /* 0x0000b40013007a23 */ /* 0x100fec0000010830 */
[----:B------:R3:W-:Y:S10]  /*10330*/  MUFU.EX2 R175, R5 ;  /* 0x0000000500af7308 */ /* 0x0007f40000000800 */
[----:B------:R-:W-:Y:S01]  /*10340*/  MUFU.EX2 R193, R0 ;  /* 0x0000000000c17308 */ /* 0x000fe20000000800 */
[----:B-1----:R-:W-:Y:S02]  /*10350*/  FMNMX.FTZ R4, R10, R170, !PT ;  /* 0x000000aa0a047209 */ /* 0x002fe40007810000 */
[----:B--2---:R-:W-:Y:S01]  /*10360*/  FMNMX.FTZ R167, R3, R167, !PT ;  /* 0x000000a703a77209 */ /* 0x004fe20007810000 */
[--C-:B------:R-:W-:Y:S01]  /*10370*/  FFMA.FTZ R3, R36, c[0x0][0x2d0], -R48.reuse ;  /* 0x0000b40024037a23 */ /* 0x100fe20000010830 */
[----:B------:R-:W-:Y:S01]  /*10380*/  FMNMX.FTZ R4, R11, R4, !PT ;  /* 0x000000040b047209 */ /* 0x000fe20007810000 */
[----:B------:R-:W-:Y:S01]  /*10390*/  LDSM.16.MT88.4 R36, [R226+0x2080] ;  /* 0x00208000e224783b */ /* 0x000fe20000004200 */
[C---:B------:R-:W-:Y:S01]  /*103a0*/  FSETP.NEU.FTZ.AND P0, PT, R167.reuse, -INF , PT ;  /* 0xff800000a700780b */ /* 0x040fe20003f1d000 */
[----:B------:R-:W-:Y:S02]  /*103b0*/  FMUL.FTZ R49, R167, c[0x0][0x2d0] ;  /* 0x0000b400a7317a20 */ /* 0x000fe40000410000 */
[----:B------:R1:W-:Y:S01]  /*103c0*/  MUFU.EX2 R223, R40 ;  /* 0x0000002800df7308 */ /* 0x0003e20000000800 */
[----:B---3--:R-:W-:Y:S01]  /*103d0*/  FMNMX.FTZ R5, R14, R4, !PT ;  /* 0x000000040e057209 */ /* 0x008fe20007810000 */
[--C-:B------:R-:W-:Y:S01]  /*103e0*/  FFMA.FTZ R4, R194, c[0x0][0x2d0], -R23.reuse ;  /* 0x0000b400c2047a23 */ /* 0x100fe20000010817 */
[----:B------:R-:W-:Y:S02]  /*103f0*/  FSEL R49, R49, RZ, P0 ;  /* 0x000000ff31317208 */ /* 0x000fe40000000000 */
[----:B------:R-:W-:Y:S05]  /*10400*/  FMNMX.FTZ R5, R15, R5, !PT ;  /* 0x000000050f057209 */ /* 0x000fea0007810000 */
[----:B------:R2:W-:Y:S01]  /*10410*/  MUFU.EX2 R192, R4 ;  /* 0x0000000400c07308 */ /* 0x0005e20000000800 */
[--C-:B-1----:R-:W-:Y:S09]  /*10420*/  FFMA.FTZ R40, R197, c[0x0][0x2d0], -R48.reuse ;  /* 0x0000b400c5287a23 */ /* 0x102ff20000010830 */
[----:B------:R1:W-:Y:S01]  /*10430*/  MUFU.EX2 R222, R40 ;  /* 0x0000002800de7308 */ /* 0x0003e20000000800 */
[----:B--2---:R-:W-:Y:S01]  /*10440*/  FMNMX.FTZ R4, R41, R5, !PT ;  /* 0x0000000529047209 */ /* 0x004fe20007810000 */
[--C-:B------:R-:W-:Y:S03]  /*10450*/  FFMA.FTZ R5, R195, c[0x0][0x2d0], -R23.reuse ;  /* 0x0000b400c3057a23 */ /* 0x100fe60000010817 */
[----:B------:R-:W-:Y:S05]  /*10460*/  FMNMX.FTZ R4, R45, R4, !PT ;  /* 0x000000042d047209 */ /* 0x000fea0007810000 */
[----:B------:R2:W3:Y:S10]  /*10470*/  MUFU.EX2 R42, R5 ;  /* 0x00000005002a7308 */ /* 0x0004f40000000800 */
[----:B------:R4:W-:Y:S01]  /*10480*/  MUFU.EX2 R195, R3 ;  /* 0x0000000300c37308 */ /* 0x0009e20000000800 */
[----:B-1----:R-:W-:Y:S09]  /*10490*/  FFMA.FTZ R40, R202, c[0x0][0x2d0], -R23 ;  /* 0x0000b400ca287a23 */ /* 0x002ff20000010817 */
[----:B------:R1:W-:Y:S01]  /*104a0*/  MUFU.EX2 R219, R40 ;  /* 0x0000002800db7308 */ /* 0x0003e20000000800 */
[----:B--2---:R-:W-:Y:S01]  /*104b0*/  FMNMX.FTZ R5, R171, R4, !PT ;  /* 0x00000004ab057209 */ /* 0x004fe20007810000 */
[--C-:B------:R-:W-:Y:S01]  /*104c0*/  FFMA.FTZ R4, R6, c[0x0][0x2d0], -R48.reuse ;  /* 0x0000b40006047a23 */ /* 0x100fe20000010830 */
[----:B---3--:R-:W-:Y:S02]  /*104d0*/  F2FP.PACK_AB R26, R42, R192 ;  /* 0x000000c02a1a723e */ /* 0x008fe400000000ff */
[----:B------:R-:W-:Y:S05]  /*104e0*/  FMNMX.FTZ R5, R44, R5, !PT ;  /* 0x000000052c057209 */ /* 0x000fea0007810000 */
[----:B------:R2:W-:Y:S01]  /*104f0*/  MUFU.EX2 R24, R4 ;  /* 0x0000000400187308 */ /* 0x0005e20000000800 */
[--C-:B----4-:R-:W-:Y:S09]  /*10500*/  FFMA.FTZ R3, R18, c[0x0][0x2d0], -R49.reuse ;  /* 0x0000b40012037a23 */ /* 0x110ff20000010831 */
[----:B------:R3:W-:Y:S01]  /*10510*/  MUFU.EX2 R250, R3 ;  /* 0x0000000300fa7308 */ /* 0x0007e20000000800 */
[--C-:B-1----:R-:W-:Y:S09]  /*10520*/  FFMA.FTZ R40, R201, c[0x0][0x2d0], -R48.reuse ;  /* 0x0000b400c9287a23 */ /* 0x102ff20000010830 */
[----:B------:R1:W-:Y:S01]  /*10530*/  MUFU.EX2 R202, R40 ;  /* 0x0000002800ca7308 */ /* 0x0003e20000000800 */
[----:B--2---:R-:W-:Y:S04]  /*10540*/  FMNMX.FTZ R4, R174, R5, !PT ;  /* 0x00000005ae047209 */ /* 0x004fe80007810000 */
[----:B------:R-:W-:Y:S01]  /*10550*/  FMNMX.FTZ R2, R172, R4, !PT ;  /* 0x00000004ac027209 */ /* 0x000fe20007810000 */
[--C-:B------:R-:W-:Y:S03]  /*10560*/  FFMA.FTZ R4, R12, c[0x0][0x2d0], -R49.reuse ;  /* 0x0000b4000c047a23 */ /* 0x100fe60000010831 */
[----:B------:R-:W-:Y:S01]  /*10570*/  FMNMX.FTZ R0, R173, R2, !PT ;  /* 0x00000002ad007209 */ /* 0x000fe20007810000 */
[----:B------:R-:W-:Y:S01]  /*10580*/  FFMA.FTZ R2, R33, c[0x0][0x2d0], -R48 ;  /* 0x0000b40021027a23 */ /* 0x000fe20000010830 */
[----:B------:R-:W-:Y:S01]  /*10590*/  MUFU.EX2 R249, R4 ;  /* 0x0000000400f97308 */ /* 0x000fe20000000800 */
[--C-:B---3--:R-:W-:Y:S01]  /*105a0*/  FFMA.FTZ R3, R9, c[0x0][0x2d0], -R49.reuse ;  /* 0x0000b40009037a23 */ /* 0x108fe20000010831 */
[----:B------:R-:W-:Y:S08]  /*105b0*/  FMNMX.FTZ R0, R22, R0, !PT ;  /* 0x0000000016007209 */ /* 0x000ff00007810000 */
[----:B------:R2:W3:Y:S01]  /*105c0*/  MUFU.EX2 R194, R2 ;  /* 0x0000000200c27308 */ /* 0x0004e20000000800 */
[--C-:B-1----:R-:W-:Y:S01]  /*105d0*/  FFMA.FTZ R40, R204, c[0x0][0x2d0], -R49.reuse ;  /* 0x0000b400cc287a23 */ /* 0x102fe20000010831 */
[----:B------:R-:W-:Y:S08]  /*105e0*/  MOV R204, R42 ;  /* 0x0000002a00cc7202 */ /* 0x000ff00000000f00 */
[----:B------:R-:W1:Y:S01]  /*105f0*/  MUFU.EX2 R251, R3 ;  /* 0x0000000300fb7308 */ /* 0x000e620000000800 */
[----:B--2---:R-:W2:Y:S01]  /*10600*/  SHFL.BFLY PT, R2, R0, 0x2, 0x1f ;  /* 0x0c401f0000027f89 */ /* 0x004ea200000e0000 */
[----:B---3--:R-:W-:Y:S02]  /*10610*/  F2FP.PACK_AB R27, R195, R194 ;  /* 0x000000c2c31b723e */ /* 0x008fe400000000ff */
[----:B-1----:R-:W-:Y:S02]  /*10620*/  F2FP.PACK_AB R32, R251, R250 ;  /* 0x000000fafb20723e */ /* 0x002fe400000000ff */
[----:B--2---:R-:W-:Y:S01]  /*10630*/  FMNMX.FTZ R3, R0, R2, !PT ;  /* 0x0000000200037209 */ /* 0x004fe20007810000 */
[----:B------:R-:W-:Y:S01]  /*10640*/  FFMA.FTZ R2, R13, c[0x0][0x2d0], -R49 ;  /* 0x0000b4000d027a23 */ /* 0x000fe20000010831 */
[----:B------:R-:W-:Y:S03]  /*10650*/  FSEL R0, R169, RZ, P2 ;  /* 0x000000ffa9007208 */ /* 0x000fe60001000000 */
[----:B------:R1:W2:Y:S01]  /*10660*/  MUFU.EX2 R252, R2 ;  /* 0x0000000200fc7308 */ /* 0x0002a20000000800 */
[----:B------:R-:W3:Y:S01]  /*10670*/  SHFL.BFLY PT, R4, R3, 0x1, 0x1f ;  /* 0x0c201f0003047f89 */ /* 0x000ee200000e0000 */
[----:B------:R-:W-:Y:S01]  /*10680*/  FADD.FTZ R0, -R0, R164 ;  /* 0x000000a400007221 */ /* 0x000fe20000010100 */
[----:B------:R-:W-:Y:S03]  /*10690*/  MOV R164, R25 ;  /* 0x0000001900a47202 */ /* 0x000fe60000000f00 */
[----:B------:R-:W-:Y:S04]  /*106a0*/  FMUL.FTZ R0, R0, c[0x0][0x2d0] ;  /* 0x0000b40000007a20 */ /* 0x000fe80000410000 */
[----:B------:R4:W5:Y:S01]  /*106b0*/  MUFU.EX2 R21, R0 ;  /* 0x0000000000157308 */ /* 0x0009620000000800 */
[----:B-1----:R-:W-:Y:S02]  /*106c0*/  FSEL R2, R168, RZ, P1 ;  /* 0x000000ffa8027208 */ /* 0x002fe40000800000 */
[----:B---3--:R-:W-:Y:S02]  /*106d0*/  FMNMX.FTZ R3, R3, R4, !PT ;  /* 0x0000000403037209 */ /* 0x008fe40007810000 */
[----:B--2---:R-:W-:Y:S01]  /*106e0*/  F2FP.PACK_AB R34, R252, R249 ;  /* 0x000000f9fc22723e */ /* 0x004fe200000000ff */
[----:B------:R-:W-:Y:S01]  /*106f0*/  FADD.FTZ R2, -R2, R165 ;  /* 0x000000a502027221 */ /* 0x000fe20000010100 */
[----:B------:R-:W-:Y:S01]  /*10700*/  MOV R165, R24 ;  /* 0x0000001800a57202 */ /* 0x000fe20000000f00 */
[----:B------:R-:W-:Y:S01]  /*10710*/  FMUL.FTZ R50, R3, c[0x0][0x2d0] ;  /* 0x0000b40003327a20 */ /* 0x000fe20000410000 */
[----:B------:R-:W-:Y:S01]  /*10720*/  F2FP.PACK_AB R24, R175, R164 ;  /* 0x000000a4af18723e */ /* 0x000fe200000000ff */
[----:B------:R-:W-:Y:S01]  /*10730*/  FMUL.FTZ R2, R2, c[0x0][0x2d0] ;  /* 0x0000b40002027a20 */ /* 0x000fe20000410000 */
[----:B----4-:R-:W-:Y:S01]  /*10740*/  FSEL R0, R167, RZ, P0 ;  /* 0x000000ffa7007208 */ /* 0x010fe20000000000 */
[----:B-----5:R-:W-:Y:S01]  /*10750*/  FMUL.FTZ R5, R21, R177 ;  /* 0x000000b115057220 */ /* 0x020fe20000410000 */
[----:B------:R-:W-:Y:S01]  /*10760*/  FSETP.NEU.FTZ.AND P0, PT, R3, -INF , PT ;  /* 0xff8000000300780b */ /* 0x000fe20003f1d000 */
[----:B------:R-:W1:Y:S01]  /*10770*/  MUFU.EX2 R20, R2 ;  /* 0x0000000200147308 */ /* 0x000e620000000800 */
[----:B------:R-:W-:Y:S01]  /*10780*/  F2FP.PACK_AB R25, R193, R165 ;  /* 0x000000a5c119723e */ /* 0x000fe200000000ff */
[----:B------:R-:W-:Y:S01]  /*10790*/  FADD.FTZ R0, -R0, R166 ;  /* 0x000000a600007221 */ /* 0x000fe20000010100 */
[----:B------:R-:W-:Y:S01]  /*107a0*/  FSEL R50, R50, RZ, P0 ;  /* 0x000000ff32327208 */ /* 0x000fe20000000000 */
[C---:B------:R-:W-:Y:S02]  /*107b0*/  FMUL.FTZ R16, R21.reuse, R188 ;  /* 0x000000bc15107220 */ /* 0x040fe40000410000 */
[----:B------:R-:W-:Y:S02]  /*107c0*/  FMUL.FTZ R0, R0, c[0x0][0x2d0] ;  /* 0x0000b40000007a20 */ /* 0x000fe40000410000 */
[--C-:B------:R-:W-:Y:S02]  /*107d0*/  FFMA.FTZ R4, R14, c[0x0][0x2d0], -R50.reuse ;  /* 0x0000b4000e047a23 */ /* 0x100fe40000010832 */
        /* <DEDUP_REMOVED lines=11> */
[C---:B------:R-:W-:Y:S02]  /*10890*/  FMUL.FTZ R18, R20.reuse, R190 ;  /* 0x000000be14127220 */ /* 0x040fe40000410000 */
[C---:B------:R-:W-:Y:S02]  /*108a0*/  FMUL.FTZ R19, R20.reuse, R191 ;  /* 0x000000bf14137220 */ /* 0x040fe40000410000 */
[----:B------:R-:W-:Y:S01]  /*108b0*/  FMUL.FTZ R134, R20, R134 ;  /* 0x0000008614867220 */ /* 0x000fe20000410000 */
[----:B------:R-:W-:Y:S01]  /*108c0*/  LDSM.16.MT88.4 R188, [R225+0x3080] ;  /* 0x00308000e1bc783b */ /* 0x000fe20000004200 */
[--C-:B--2---:R-:W-:Y:S02]  /*108d0*/  FFMA.FTZ R0, R10, c[0x0][0x2d0], -R50.reuse ;  /* 0x0000b4000a007a23 */ /* 0x104fe40000010832 */
[C---:B---3--:R-:W-:Y:S02]  /*108e0*/  FMUL.FTZ R8, R2.reuse, R180 ;  /* 0x000000b402087220 */ /* 0x048fe40000410000 */
[----:B------:R1:W-:Y:S01]  /*108f0*/  MUFU.EX2 R245, R0 ;  /* 0x0000000000f57308 */ /* 0x0003e20000000800 */
[C---:B------:R-:W-:Y:S02]  /*10900*/  FMUL.FTZ R9, R2.reuse, R181 ;  /* 0x000000b502097220 */ /* 0x040fe40000410000 */
[C---:B------:R-:W-:Y:S02]  /*10910*/  FMUL.FTZ R12, R2.reuse, R184 ;  /* 0x000000b8020c7220 */ /* 0x040fe40000410000 */
[--C-:B----4-:R-:W-:Y:S02]  /*10920*/  FFMA.FTZ R4, R15, c[0x0][0x2d0], -R50.reuse ;  /* 0x0000b4000f047a23 */ /* 0x110fe40000010832 */
[----:B------:R-:W-:Y:S02]  /*10930*/  FMUL.FTZ R13, R2, R185 ;  /* 0x000000b9020d7220 */ /* 0x000fe40000410000 */
[----:B------:R-:W-:Y:S01]  /*10940*/  FMUL.FTZ R135, R20, R135 ;  /* 0x0000008714877220 */ /* 0x000fe20000410000 */
[----:B------:R2:W3:Y:S01]  /*10950*/  MUFU.EX2 R248, R4 ;  /* 0x0000000400f87308 */ /* 0x0004e20000000800 */
[C---:B------:R-:W-:Y:S02]  /*10960*/  FMUL.FTZ R136, R2.reuse, R136 ;  /* 0x0000008802887220 */ /* 0x040fe40000410000 */
[C---:B------:R-:W-:Y:S02]  /*10970*/  FMUL.FTZ R137, R2.reuse, R137 ;  /* 0x0000008902897220 */ /* 0x040fe40000410000 */
[C---:B------:R-:W-:Y:S02]  /*10980*/  FMUL.FTZ R140, R2.reuse, R140 ;  /* 0x0000008c028c7220 */ /* 0x040fe40000410000 */
[----:B------:R-:W-:Y:S02]  /*10990*/  FMUL.FTZ R141, R2, R141 ;  /* 0x0000008d028d7220 */ /* 0x000fe40000410000 */
[C---:B------:R-:W-:Y:S02]  /*109a0*/  FMUL.FTZ R146, R20.reuse, R146 ;  /* 0x0000009214927220 */ /* 0x040fe40000410000 */
[C---:B------:R-:W-:Y:S02]  /*109b0*/  FMUL.FTZ R147, R20.reuse, R147 ;  /* 0x0000009314937220 */ /* 0x040fe40000410000 */
[C---:B------:R-:W-:Y:S02]  /*109c0*/  FMUL.FTZ R150, R20.reuse, R150 ;  /* 0x0000009614967220 */ /* 0x040fe40000410000 */
[----:B-1----:R-:W-:Y:S02]  /*109d0*/  FFMA.FTZ R0, R11, c[0x0][0x2d0], -R50 ;  /* 0x0000b4000b007a23 */ /* 0x002fe40000010832 */
[----:B------:R-:W-:Y:S02]  /*109e0*/  FMUL.FTZ R151, R20, R151 ;  /* 0x0000009714977220 */ /* 0x000fe40000410000 */
[----:B------:R1:W4:Y:S01]  /*109f0*/  MUFU.EX2 R246, R0 ;  /* 0x0000000000f67308 */ /* 0x0003220000000800 */
[C---:B------:R-:W-:Y:S02]  /*10a00*/  FMUL.FTZ R152, R2.reuse, R152 ;  /* 0x0000009802987220 */ /* 0x040fe40000410000 */
[----:B------:R-:W-:Y:S02]  /*10a10*/  FMUL.FTZ R153, R2, R153 ;  /* 0x0000009902997220 */ /* 0x000fe40000410000 */
[C---:B--2---:R-:W-:Y:S01]  /*10a20*/  FMUL.FTZ R4, R21.reuse, R176 ;  /* 0x000000b015047220 */ /* 0x044fe20000410000 */
[----:B---3--:R-:W-:Y:S01]  /*10a30*/  F2FP.PACK_AB R35, R248, R247 ;  /* 0x000000f7f823723e */ /* 0x008fe200000000ff */
[C---:B------:R-:W-:Y:S02]  /*10a40*/  FMUL.FTZ R156, R2.reuse, R156 ;  /* 0x0000009c029c7220 */ /* 0x040fe40000410000 */
[----:B------:R-:W-:Y:S02]  /*10a50*/  FMUL.FTZ R157, R2, R157 ;  /* 0x0000009d029d7220 */ /* 0x000fe40000410000 */
[C---:B------:R-:W-:Y:S01]  /*10a60*/  FMUL.FTZ R160, R21.reuse, R160 ;  /* 0x000000a015a07220 */ /* 0x040fe20000410000 */
[-C--:B------:R-:W-:Y:S05]  /*10a70*/  HMMA.16816.F32 R4, R24, R28.reuse, R4 ;  /* 0x0000001c1804723c */ /* 0x080fea0000001804 */
[----:B------:R-:W-:Y:S02]  /*10a80*/  FMUL.FTZ R161, R21, R161 ;  /* 0x000000a115a17220 */ /* 0x000fe40000410000 */
[C---:B------:R-:W-:Y:S02]  /*10a90*/  FMUL.FTZ R162, R20.reuse, R162 ;  /* 0x000000a214a27220 */ /* 0x040fe40000410000 */
[----:B------:R-:W-:Y:S03]  /*10aa0*/  FMUL.FTZ R163, R20, R163 ;  /* 0x000000a314a37220 */ /* 0x000fe60000410000 */
[----:B-1----:R-:W-:Y:S01]  /*10ab0*/  FSEL R0, R3, RZ, P0 ;  /* 0x000000ff03007208 */ /* 0x002fe20000000000 */
[C---:B------:R-:W-:Y:S01]  /*10ac0*/  FMUL.FTZ R52, R21.reuse, R52 ;  /* 0x0000003415347220 */ /* 0x040fe20000410000 */
[----:B----4-:R-:W-:Y:S01]  /*10ad0*/  F2FP.PACK_AB R33, R246, R245 ;  /* 0x000000f5f621723e */ /* 0x010fe200000000ff */
[C---:B------:R-:W-:Y:S01]  /*10ae0*/  FMUL.FTZ R53, R21.reuse, R53 ;  /* 0x0000003515357220 */ /* 0x040fe20000410000 */
[----:B------:R-:W-:Y:S01]  /*10af0*/  ISETP.GT.AND P0, PT, R242, UR8, PT ;  /* 0x00000008f2007c0c */ /* 0x000fe2000bf04270 */
[----:B------:R-:W-:Y:S02]  /*10b00*/  FADD.FTZ R0, -R0, R170 ;  /* 0x000000aa00007221 */ /* 0x000fe40000010100 */
[----:B------:R-:W-:Y:S02]  /*10b10*/  FMUL.FTZ R54, R20, R54 ;  /* 0x0000003614367220 */ /* 0x000fe40000410000 */
[----:B------:R-:W-:Y:S02]  /*10b20*/  FMUL.FTZ R0, R0, c[0x0][0x2d0] ;  /* 0x0000b40000007a20 */ /* 0x000fe40000410000 */
[----:B------:R-:W-:Y:S02]  /*10b30*/  FMUL.FTZ R55, R20, R55 ;  /* 0x0000003714377220 */ /* 0x000fe40000410000 */
[C---:B------:R-:W-:Y:S02]  /*10b40*/  FMUL.FTZ R56, R2.reuse, R56 ;  /* 0x0000003802387220 */ /* 0x040fe40000410000 */
[----:B------:R-:W1:Y:S01]  /*10b50*/  MUFU.EX2 R0, R0 ;  /* 0x0000000000007308 */ /* 0x000e620000000800 */
        /* <DEDUP_REMOVED lines=12> */
[C---:B-1----:R-:W-:Y:S02]  /*10c20*/  FMUL.FTZ R10, R0.reuse, R182 ;  /* 0x000000b6000a7220 */ /* 0x042fe40000410000 */
[C---:B------:R-:W-:Y:S02]  /*10c30*/  FMUL.FTZ R11, R0.reuse, R183 ;  /* 0x000000b7000b7220 */ /* 0x040fe40000410000 */
        /* <DEDUP_REMOVED lines=10> */
[----:B------:R-:W1:Y:S03]  /*10ce0*/  LDSM.16.MT88.4 R28, [R228+0x2080] ;  /* 0x00208000e41c783b */ /* 0x000e660000004200 */
[C---:B------:R-:W-:Y:S02]  /*10cf0*/  FMUL.FTZ R155, R0.reuse, R155 ;  /* 0x0000009b009b7220 */ /* 0x040fe40000410000 */
[C---:B------:R-:W-:Y:S02]  /*10d00*/  FMUL.FTZ R158, R0.reuse, R158 ;  /* 0x0000009e009e7220 */ /* 0x040fe40000410000 */
[-C--:B------:R-:W-:Y:S04]  /*10d10*/  HMMA.16816.F32 R132, R24, R36.reuse, R132 ;  /* 0x000000241884723c */ /* 0x080fe80000001884 */
[C---:B------:R-:W-:Y:S02]  /*10d20*/  FMUL.FTZ R159, R0.reuse, R159 ;  /* 0x0000009f009f7220 */ /* 0x040fe40000410000 */
[C---:B------:R-:W-:Y:S02]  /*10d30*/  FMUL.FTZ R58, R0.reuse, R58 ;  /* 0x0000003a003a7220 */ /* 0x040fe40000410000 */
[C---:B------:R-:W-:Y:S04]  /*10d40*/  HMMA.16816.F32 R136, R32.reuse, R36, R136 ;  /* 0x000000242088723c */ /* 0x040fe80000001888 */
[C---:B------:R-:W-:Y:S02]  /*10d50*/  FMUL.FTZ R59, R0.reuse, R59 ;  /* 0x0000003b003b7220 */ /* 0x040fe40000410000 */
[C---:B------:R-:W-:Y:S02]  /*10d60*/  FMUL.FTZ R62, R0.reuse, R62 ;  /* 0x0000003e003e7220 */ /* 0x040fe40000410000 */
[-C--:B------:R-:W-:Y:S04]  /*10d70*/  HMMA.16816.F32 R140, R32, R38.reuse, R140 ;  /* 0x00000026208c723c */ /* 0x080fe8000000188c */
[----:B------:R-:W-:Y:S02]  /*10d80*/  FMUL.FTZ R63, R0, R63 ;  /* 0x0000003f003f7220 */ /* 0x000fe40000410000 */
[----:B------:R-:W-:Y:S02]  /*10d90*/  FMUL.FTZ R73, R2, R73 ;  /* 0x0000004902497220 */ /* 0x000fe40000410000 */
[C---:B------:R-:W-:Y:S01]  /*10da0*/  HMMA.16816.F32 R144, R24.reuse, R38, R144 ;  /* 0x000000261890723c */ /* 0x040fe20000001890 */
[----:B------:R-:W2:Y:S03]  /*10db0*/  LDSM.16.MT88.4 R36, [R227+0x2080] ;  /* 0x00208000e324783b */ /* 0x000ea60000004200 */
        /* <DEDUP_REMOVED lines=17> */
[-C--:B--2---:R-:W-:Y:S04]  /*10ed0*/  HMMA.16816.F32 R52, R24, R36.reuse, R52 ;  /* 0x000000241834723c */ /* 0x084fe80000001834 */
[C---:B------:R-:W-:Y:S02]  /*10ee0*/  FMUL.FTZ R86, R20.reuse, R86 ;  /* 0x0000005614567220 */ /* 0x040fe40000410000 */
[----:B------:R-:W-:Y:S02]  /*10ef0*/  FMUL.FTZ R87, R20, R87 ;  /* 0x0000005714577220 */ /* 0x000fe40000410000 */
[C---:B------:R-:W-:Y:S04]  /*10f00*/  HMMA.16816.F32 R56, R32.reuse, R36, R56 ;  /* 0x000000242038723c */ /* 0x040fe80000001838 */
[C---:B------:R-:W-:Y:S02]  /*10f10*/  FMUL.FTZ R88, R2.reuse, R88 ;  /* 0x0000005802587220 */ /* 0x040fe40000410000 */
[----:B------:R-:W-:Y:S02]  /*10f20*/  FMUL.FTZ R89, R2, R89 ;  /* 0x0000005902597220 */ /* 0x000fe40000410000 */
[-C--:B------:R-:W-:Y:S04]  /*10f30*/  HMMA.16816.F32 R60, R32, R38.reuse, R60 ;  /* 0x00000026203c723c */ /* 0x080fe8000000183c */
[----:B------:R-:W-:Y:S02]  /*10f40*/  FFMA.FTZ R36, R196, c[0x0][0x2d0], -R23 ;  /* 0x0000b400c4247a23 */ /* 0x000fe40000010817 */
[C---:B------:R-:W-:Y:S02]  /*10f50*/  FMUL.FTZ R90, R0.reuse, R90 ;  /* 0x0000005a005a7220 */ /* 0x040fe40000410000 */
[C---:B------:R-:W-:Y:S01]  /*10f60*/  HMMA.16816.F32 R64, R24.reuse, R38, R64 ;  /* 0x000000261840723c */ /* 0x040fe20000001840 */
[----:B------:R2:W-:Y:S03]  /*10f70*/  MUFU.EX2 R244, R36 ;  /* 0x0000002400f47308 */ /* 0x0005e60000000800 */
        /* <DEDUP_REMOVED lines=10> */
[-C--:B------:R-:W-:Y:S01]  /*11020*/  HMMA.16816.F32 R76, R32, R30.reuse, R76 ;  /* 0x0000001e204c723c */ /* 0x080fe2000000184c */
[----:B--2---:R-:W1:Y:S03]  /*11030*/  LDSM.16.MT88.4 R36, [R226+0x3880] ;  /* 0x00388000e224783b */ /* 0x004e660000004200 */
[----:B------:R-:W-:Y:S02]  /*11040*/  FFMA.FTZ R28, R199, c[0x0][0x2d0], -R48 ;  /* 0x0000b400c71c7a23 */ /* 0x000fe40000010830 */
[C---:B------:R-:W-:Y:S01]  /*11050*/  FMUL.FTZ R99, R20.reuse, R99 ;  /* 0x0000006314637220 */ /* 0x040fe20000410000 */
[----:B------:R2:W-:Y:S01]  /*11060*/  MUFU.EX2 R199, R40 ;  /* 0x0000002800c77308 */ /* 0x0005e20000000800 */
[C---:B------:R-:W-:Y:S04]  /*11070*/  HMMA.16816.F32 R80, R24.reuse, R30, R80 ;  /* 0x0000001e1850723c */ /* 0x040fe80000001850 */
[C---:B------:R-:W-:Y:S02]  /*11080*/  FMUL.FTZ R100, R21.reuse, R100 ;  /* 0x0000006415647220 */ /* 0x040fe40000410000 */
[----:B------:R-:W-:Y:S02]  /*11090*/  FMUL.FTZ R101, R21, R101 ;  /* 0x0000006515657220 */ /* 0x000fe40000410000 */
[C---:B------:R-:W-:Y:S01]  /*110a0*/  FMUL.FTZ R102, R20.reuse, R102 ;  /* 0x0000006614667220 */ /* 0x040fe20000410000 */
[----:B------:R3:W-:Y:S03]  /*110b0*/  MUFU.EX2 R221, R28 ;  /* 0x0000001c00dd7308 */ /* 0x0007e60000000800 */
[----:B------:R-:W-:Y:S02]  /*110c0*/  FMUL.FTZ R103, R20, R103 ;  /* 0x0000006714677220 */ /* 0x000fe40000410000 */
[C---:B------:R-:W-:Y:S02]  /*110d0*/  FMUL.FTZ R104, R2.reuse, R104 ;  /* 0x0000006802687220 */ /* 0x040fe40000410000 */
[----:B------:R-:W-:Y:S02]  /*110e0*/  FMUL.FTZ R105, R2, R105 ;  /* 0x0000006902697220 */ /* 0x000fe40000410000 */
[C---:B------:R-:W-:Y:S02]  /*110f0*/  FMUL.FTZ R106, R0.reuse, R106 ;  /* 0x0000006a006a7220 */ /* 0x040fe40000410000 */
[----:B------:R-:W-:Y:S02]  /*11100*/  FMUL.FTZ R107, R0, R107 ;  /* 0x0000006b006b7220 */ /* 0x000fe40000410000 */
[C---:B------:R-:W-:Y:S02]  /*11110*/  FMUL.FTZ R108, R2.reuse, R108 ;  /* 0x0000006c026c7220 */ /* 0x040fe40000410000 */
[----:B--2---:R-:W-:Y:S02]  /*11120*/  FFMA.FTZ R40, R205, c[0x0][0x2d0], -R49 ;  /* 0x0000b400cd287a23 */ /* 0x004fe40000010831 */
[----:B------:R-:W2:Y:S01]  /*11130*/  LDL.LU R205, [R1+0x20] ;  /* 0x0000200001cd7983 */ /* 0x000ea20000300800 */
[----:B------:R-:W-:Y:S01]  /*11140*/  FMUL.FTZ R109, R2, R109 ;  /* 0x0000006d026d7220 */ /* 0x000fe20000410000 */
[----:B------:R4:W-:Y:S01]  /*11150*/  MUFU.EX2 R198, R40 ;  /* 0x0000002800c67308 */ /* 0x0009e20000000800 */
[C---:B------:R-:W-:Y:S02]  /*11160*/  FMUL.FTZ R110, R0.reuse, R110 ;  /* 0x0000006e006e7220 */ /* 0x040fe40000410000 */
[----:B------:R-:W-:Y:S01]  /*11170*/  FMUL.FTZ R111, R0, R111 ;  /* 0x0000006f006f7220 */ /* 0x000fe20000410000 */
[-C--:B-1----:R-:W-:Y:S03]  /*11180*/  HMMA.16816.F32 R84, R24, R36.reuse, R84 ;  /* 0x000000241854723c */ /* 0x082fe60000001854 */
[----:B---3--:R-:W-:Y:S02]  /*11190*/  FFMA.FTZ R28, R200, c[0x0][0x2d0], -R23 ;  /* 0x0000b400c81c7a23 */ /* 0x008fe40000010817 */
[C---:B------:R-:W-:Y:S02]  /*111a0*/  FMUL.FTZ R112, R21.reuse, R112 ;  /* 0x0000007015707220 */ /* 0x040fe40000410000 */
[----:B------:R1:W-:Y:S01]  /*111b0*/  MUFU.EX2 R220, R28 ;  /* 0x0000001c00dc7308 */ /* 0x0003e20000000800 */
[C---:B------:R-:W-:Y:S04]  /*111c0*/  HMMA.16816.F32 R88, R32.reuse, R36, R88 ;  /* 0x000000242058723c */ /* 0x040fe80000001858 */
[----:B------:R-:W-:Y:S02]  /*111d0*/  FMUL.FTZ R113, R21, R113 ;  /* 0x0000007115717220 */ /* 0x000fe40000410000 */
[C---:B------:R-:W-:Y:S02]  /*111e0*/  FMUL.FTZ R114, R20.reuse, R114 ;  /* 0x0000007214727220 */ /* 0x040fe40000410000 */
[-C--:B------:R-:W-:Y:S04]  /*111f0*/  HMMA.16816.F32 R92, R32, R38.reuse, R92 ;  /* 0x00000026205c723c */ /* 0x080fe8000000185c */
[----:B----4-:R-:W-:Y:S02]  /*11200*/  FFMA.FTZ R40, R171, c[0x0][0x2d0], -R50 ;  /* 0x0000b400ab287a23 */ /* 0x010fe40000010832 */
[----:B------:R-:W-:Y:S01]  /*11210*/  FFMA.FTZ R36, R203, c[0x0][0x2d0], -R48 ;  /* 0x0000b400cb247a23 */ /* 0x000fe20000010830 */
[----:B------:R-:W-:Y:S01]  /*11220*/  MOV R203, R195 ;  /* 0x000000c300cb7202 */ /* 0x000fe20000000f00 */
[C---:B------:R-:W-:Y:S02]  /*11230*/  HMMA.16816.F32 R96, R24.reuse, R38, R96 ;  /* 0x000000261860723c */ /* 0x040fe40000001860 */
[----:B------:R3:W-:Y:S02]  /*11240*/  MUFU.EX2 R201, R36 ;  /* 0x0000002400c97308 */ /* 0x0007e40000000800 */
[C---:B------:R-:W-:Y:S02]  /*11250*/  FMUL.FTZ R115, R20.reuse, R115 ;  /* 0x0000007314737220 */ /* 0x040fe40000410000 */
[C---:B------:R-:W-:Y:S01]  /*11260*/  FMUL.FTZ R116, R21.reuse, R116 ;  /* 0x0000007415747220 */ /* 0x040fe20000410000 */
[----:B-1----:R-:W1:Y:S01]  /*11270*/  LDSM.16.MT88.4 R28, [R228+0x3880] ;  /* 0x00388000e41c783b */ /* 0x002e620000004200 */
        /* <DEDUP_REMOVED lines=8> */
[--C-:B---3--:R-:W-:Y:S02]  /*11300*/  FFMA.FTZ R36, R51, c[0x0][0x2d0], -R49.reuse ;  /* 0x0000b40033247a23 */ /* 0x108fe40000010831 */
[----:B------:R-:W-:Y:S02]  /*11310*/  FMUL.FTZ R125, R2, R125 ;  /* 0x0000007d027d7220 */ /* 0x000fe40000410000 */
[----:B------:R3:W4:Y:S01]  /*11320*/  MUFU.EX2 R200, R36 ;  /* 0x0000002400c87308 */ /* 0x0007220000000800 */
[C---:B------:R-:W-:Y:S02]  /*11330*/  FMUL.FTZ R126, R0.reuse, R126 ;  /* 0x0000007e007e7220 */ /* 0x040fe40000410000 */
[----:B------:R-:W-:Y:S02]  /*11340*/  FMUL.FTZ R127, R0, R127 ;  /* 0x0000007f007f7220 */ /* 0x000fe40000410000 */
[C---:B------:R-:W-:Y:S02]  /*11350*/  FMUL.FTZ R128, R21.reuse, R128 ;  /* 0x0000008015807220 */ /* 0x040fe40000410000 */
[----:B------:R-:W-:Y:S02]  /*11360*/  FMUL.FTZ R129, R21, R129 ;  /* 0x0000008115817220 */ /* 0x000fe40000410000 */
[C---:B------:R-:W-:Y:S02]  /*11370*/  FMUL.FTZ R130, R20.reuse, R130 ;  /* 0x0000008214827220 */ /* 0x040fe40000410000 */
[----:B------:R-:W-:Y:S01]  /*11380*/  FMUL.FTZ R131, R20, R131 ;  /* 0x0000008314837220 */ /* 0x000fe20000410000 */
[-C--:B-1----:R-:W-:Y:S01]  /*11390*/  HMMA.16816.F32 R100, R24, R28.reuse, R100 ;  /* 0x0000001c1864723c */ /* 0x082fe20000001864 */
[----:B---3--:R-:W1:Y:S07]  /*113a0*/  LDSM.16.MT88.4 R36, [R227+0x3880] ;  /* 0x00388000e324783b */ /* 0x008e6e0000004200 */
[C---:B------:R-:W-:Y:S07]  /*113b0*/  HMMA.16816.F32 R104, R32.reuse, R28, R104 ;  /* 0x0000001c2068723c */ /* 0x040fee0000001868 */
[----:B------:R-:W-:Y:S01]  /*113c0*/  FFMA.FTZ R28, R206, c[0x0][0x2d0], -R49 ;  /* 0x0000b400ce1c7a23 */ /* 0x000fe20000010831 */
[-C--:B------:R-:W-:Y:S03]  /*113d0*/  HMMA.16816.F32 R108, R32, R30.reuse, R108 ;  /* 0x0000001e206c723c */ /* 0x080fe6000000186c */
[----:B------:R3:W5:Y:S01]  /*113e0*/  MUFU.EX2 R197, R28 ;  /* 0x0000001c00c57308 */ /* 0x0007620000000800 */
[----:B------:R-:W-:Y:S04]  /*113f0*/  MOV R206, R194 ;  /* 0x000000c200ce7202 */ /* 0x000fe80000000f00 */
[C---:B------:R-:W-:Y:S05]  /*11400*/  HMMA.16816.F32 R112, R24.reuse, R30, R112 ;  /* 0x0000001e1870723c */ /* 0x040fea0000001870 */
[----:B------:R4:W-:Y:S01]  /*11410*/  MUFU.EX2 R194, R40 ;  /* 0x0000002800c27308 */ /* 0x0009e20000000800 */
[--C-:B---3--:R-:W-:Y:S02]  /*11420*/  FFMA.FTZ R28, R41, c[0x0][0x2d0], -R50.reuse ;  /* 0x0000b400291c7a23 */ /* 0x108fe40000010832 */
[-C--:B-1----:R-:W-:Y:S07]  /*11430*/  HMMA.16816.F32 R116, R24, R36.reuse, R116 ;  /* 0x000000241874723c */ /* 0x082fee0000001874 */
[----:B------:R1:W-:Y:S01]  /*11440*/  MUFU.EX2 R196, R28 ;  /* 0x0000001c00c47308 */ /* 0x0003e20000000800 */
[----:B----4-:R-:W-:Y:S01]  /*11450*/  LDSM.16.MT88.4 R40, [R226+0x2880] ;  /* 0x00288000e228783b */ /* 0x010fe20000004200 */
[C---:B------:R-:W-:Y:S07]  /*11460*/  HMMA.16816.F32 R120, R32.reuse, R36, R120 ;  /* 0x000000242078723c */ /* 0x040fee0000001878 */
[--C-:B------:R-:W-:Y:S01]  /*11470*/  FFMA.FTZ R36, R44, c[0x0][0x2d0], -R50.reuse ;  /* 0x0000b4002c247a23 */ /* 0x100fe20000010832 */
[-C--:B------:R-:W-:Y:S03]  /*11480*/  HMMA.16816.F32 R124, R32, R38.reuse, R124 ;  /* 0x00000026207c723c */ /* 0x080fe6000000187c */
[----:B------:R-:W3:Y:S04]  /*11490*/  MUFU.EX2 R51, R36 ;  /* 0x0000002400337308 */ /* 0x000ee80000000800 */
[----:B------:R-:W-:Y:S01]  /*114a0*/  F2FP.PACK_AB R32, R199, R200 ;  /* 0x000000c8c720723e */ /* 0x000fe200000000ff */
[----:B------:R-:W-:Y:S04]  /*114b0*/  HMMA.16816.F32 R128, R24, R38, R128 ;  /* 0x000000261880723c */ /* 0x000fe80000001880 */
[----:B-1----:R-:W-:Y:S01]  /*114c0*/  FFMA.FTZ R28, R45, c[0x0][0x2d0], -R50 ;  /* 0x0000b4002d1c7a23 */ /* 0x002fe20000010832 */
[----:B-----5:R-:W-:Y:S01]  /*114d0*/  F2FP.PACK_AB R34, R197, R198 ;  /* 0x000000c6c522723e */ /* 0x020fe200000000ff */
[----:B------:R-:W-:Y:S01]  /*114e0*/  LDSM.16.MT88.4 R44, [R228+0x2880] ;  /* 0x00288000e42c783b */ /* 0x000fe20000004200 */
[----:B------:R-:W-:Y:S01]  /*114f0*/  F2FP.PACK_AB R24, R223, R244 ;  /* 0x000000f4df18723e */ /* 0x000fe200000000ff */
[----:B------:R1:W4:Y:S01]  /*11500*/  MUFU.EX2 R195, R28 ;  /* 0x0000001c00c37308 */ /* 0x0003220000000800 */
[----:B------:R-:W-:Y:S03]  /*11510*/  F2FP.PACK_AB R25, R221, R222 ;  /* 0x000000dedd19723e */ /* 0x000fe600000000ff */
[----:B------:R-:W-:Y:S02]  /*11520*/  F2FP.PACK_AB R26, R219, R220 ;  /* 0x000000dcdb1a723e */ /* 0x000fe400000000ff */
[----:B------:R-:W-:Y:S02]  /*11530*/  F2FP.PACK_AB R27, R201, R202 ;  /* 0x000000cac91b723e */ /* 0x000fe400000000ff */
[----:B---3--:R-:W-:Y:S01]  /*11540*/  F2FP.PACK_AB R35, R51, R194 ;  /* 0x000000c23323723e */ /* 0x008fe200000000ff */
[----:B------:R-:W-:Y:S08]  /*11550*/  LDSM.16.MT88.4 R36, [R227+0x2880] ;  /* 0x00288000e324783b */ /* 0x000ff00000004200 */
[----:B-1----:R-:W1:Y:S01]  /*11560*/  LDSM.16.MT88.4 R28, [R225+0x2880] ;  /* 0x00288000e11c783b */ /* 0x002e620000004200 */
[----:B----4-:R-:W-:Y:S01]  /*11570*/  F2FP.PACK_AB R33, R195, R196 ;  /* 0x000000c4c321723e */ /* 0x010fe200000000ff */
[-C--:B-1----:R-:W-:Y:S08]  /*11580*/  HMMA.16816.F32 R4, R24, R28.reuse, R4 ;  /* 0x0000001c1804723c */ /* 0x082ff00000001804 */
[C---:B------:R-:W-:Y:S08]  /*11590*/  HMMA.16816.F32 R8, R32.reuse, R28, R8 ;  /* 0x0000001c2008723c */ /* 0x040ff00000001808 */
[-C--:B------:R-:W-:Y:S08]  /*115a0*/  HMMA.16816.F32 R12, R32, R30.reuse, R12 ;  /* 0x0000001e200c723c */ /* 0x080ff0000000180c */
[C---:B------:R-:W-:Y:S01]  /*115b0*/  HMMA.16816.F32 R16, R24.reuse, R30, R16 ;  /* 0x0000001e1810723c */ /* 0x040fe20000001810 */
[----:B------:R-:W1:Y:S07]  /*115c0*/  LDSM.16.MT88.4 R28, [R225+0x4080] ;  /* 0x00408000e11c783b */ /* 0x000e6e0000004200 */
[-C--:B------:R-:W-:Y:S08]  /*115d0*/  HMMA.16816.F32 R132, R24, R40.reuse, R132 ;  /* 0x000000281884723c */ /* 0x080ff00000001884 */
[C---:B------:R-:W-:Y:S07]  /*115e0*/  HMMA.16816.F32 R136, R32.reuse, R40, R136 ;  /* 0x000000282088723c */ /* 0x040fee0000001888 */
[--C-:B------:R-:W-:Y:S01]  /*115f0*/  FFMA.FTZ R40, R209, c[0x0][0x2d0], -R23.reuse ;  /* 0x0000b400d1287a23 */ /* 0x100fe20000010817 */
[-C--:B------:R-:W-:Y:S04]  /*11600*/  HMMA.16816.F32 R140, R32, R42.reuse, R140 ;  /* 0x0000002a208c723c */ /* 0x080fe8000000188c */
[----:B------:R-:W-:Y:S02]  /*11610*/  MOV R209, R192 ;  /* 0x000000c000d17202 */ /* 0x000fe40000000f00 */
[----:B------:R3:W-:Y:S02]  /*11620*/  MUFU.EX2 R192, R40 ;  /* 0x0000002800c07308 */ /* 0x0007e40000000800 */
[C---:B------:R-:W-:Y:S08]  /*11630*/  HMMA.16816.F32 R144, R24.reuse, R42, R144 ;  /* 0x0000002a1890723c */ /* 0x040ff00000001890 */
[-C--:B------:R-:W-:Y:S08]  /*11640*/  HMMA.16816.F32 R148, R24, R44.reuse, R148 ;  /* 0x0000002c1894723c */ /* 0x080ff00000001894 */
[C---:B------:R-:W-:Y:S04]  /*11650*/  HMMA.16816.F32 R152, R32.reuse, R44, R152 ;  /* 0x0000002c2098723c */ /* 0x040fe80000001898 */
[--C-:B---3--:R-:W-:Y:S01]  /*11660*/  FFMA.FTZ R40, R210, c[0x0][0x2d0], -R23.reuse ;  /* 0x0000b400d2287a23 */ /* 0x108fe20000010817 */
[----:B------:R-:W-:Y:S03]  /*11670*/  MOV R210, R193 ;  /* 0x000000c100d27202 */ /* 0x000fe60000000f00 */
[-C--:B------:R-:W-:Y:S01]  /*11680*/  HMMA.16816.F32 R156, R32, R46.reuse, R156 ;  /* 0x0000002e209c723c */ /* 0x080fe2000000189c */
[----:B------:R3:W-:Y:S07]  /*11690*/  MUFU.EX2 R193, R40 ;  /* 0x0000002800c17308 */ /* 0x0007ee0000000800 */
[C---:B------:R-:W-:Y:S08]  /*116a0*/  HMMA.16816.F32 R160, R24.reuse, R46, R160 ;  /* 0x0000002e18a0723c */ /* 0x040ff000000018a0 */
[-C--:B------:R-:W-:Y:S08]  /*116b0*/  HMMA.16816.F32 R52, R24, R36.reuse, R52 ;  /* 0x000000241834723c */ /* 0x080ff00000001834 */
[C---:B------:R-:W-:Y:S01]  /*116c0*/  HMMA.16816.F32 R56, R32.reuse, R36, R56 ;  /* 0x000000242038723c */ /* 0x040fe20000001838 */
[----:B---3--:R-:W3:Y:S06]  /*116d0*/  LDSM.16.MT88.4 R40, [R226+0x4080] ;  /* 0x00408000e228783b */ /* 0x008eec0000004200 */
[--C-:B------:R-:W-:Y:S01]  /*116e0*/  FFMA.FTZ R36, R207, c[0x0][0x2d0], -R48.reuse ;  /* 0x0000b400cf247a23 */ /* 0x100fe20000010830 */
[-C--:B------:R-:W-:Y:S04]  /*116f0*/  HMMA.16816.F32 R60, R32, R38.reuse, R60 ;  /* 0x00000026203c723c */ /* 0x080fe8000000183c */
[----:B------:R-:W-:Y:S02]  /*11700*/  MOV R207, R175 ;  /* 0x000000af00cf7202 */ /* 0x000fe40000000f00 */
[----:B------:R4:W-:Y:S02]  /*11710*/  MUFU.EX2 R175, R36 ;  /* 0x0000002400af7308 */ /* 0x0009e40000000800 */
[C---:B------:R-:W-:Y:S08]  /*11720*/  HMMA.16816.F32 R64, R24.reuse, R38, R64 ;  /* 0x000000261840723c */ /* 0x040ff00000001840 */
[-C--:B-1----:R-:W-:Y:S08]  /*11730*/  HMMA.16816.F32 R68, R24, R28.reuse, R68 ;  /* 0x0000001c1844723c */ /* 0x082ff00000001844 */
[C---:B------:R-:W-:Y:S04]  /*11740*/  HMMA.16816.F32 R72, R32.reuse, R28, R72 ;  /* 0x0000001c2048723c */ /* 0x040fe80000001848 */
[--C-:B----4-:R-:W-:Y:S04]  /*11750*/  FFMA.FTZ R36, R208, c[0x0][0x2d0], -R48.reuse ;  /* 0x0000b400d0247a23 */ /* 0x110fe80000010830 */
[-C--:B------:R-:W-:Y:S01]  /*11760*/  HMMA.16816.F32 R76, R32, R30.reuse, R76 ;  /* 0x0000001e204c723c */ /* 0x080fe2000000184c */
[----:B------:R-:W4:Y:S01]  /*11770*/  LDL.LU R208, [R1+0x18] ;  /* 0x0000180001d07983 */ /* 0x000f220000300800 */
[----:B------:R1:W-:Y:S06]  /*11780*/  MUFU.EX2 R171, R36 ;  /* 0x0000002400ab7308 */ /* 0x0003ec0000000800 */
[C---:B------:R-:W-:Y:S01]  /*11790*/  HMMA.16816.F32 R80, R24.reuse, R30, R80 ;  /* 0x0000001e1850723c */ /* 0x040fe20000001850 */
[----:B------:R-:W-:Y:S07]  /*117a0*/  LDSM.16.MT88.4 R28, [R227+0x4080] ;  /* 0x00408000e31c783b */ /* 0x000fee0000004200 */
[-C--:B---3--:R-:W-:Y:S08]  /*117b0*/  HMMA.16816.F32 R84, R24, R40.reuse, R84 ;  /* 0x000000281854723c */ /* 0x088ff00000001854 */
[C---:B------:R-:W-:Y:S04]  /*117c0*/  HMMA.16816.F32 R88, R32.reuse, R40, R88 ;  /* 0x000000282058723c */ /* 0x040fe80000001858 */
[--C-:B-1----:R-:W-:Y:S02]  /*117d0*/  FFMA.FTZ R36, R218, c[0x0][0x2d0], -R23.reuse ;  /* 0x0000b400da247a23 */ /* 0x102fe40000010817 */
[----:B------:R-:W-:Y:S01]  /*117e0*/  FFMA.FTZ R23, R217, c[0x0][0x2d0], -R23 ;  /* 0x0000b400d9177a23 */ /* 0x000fe20000010817 */
[----:B------:R-:W-:Y:S01]  /*117f0*/  MOV R217, R165 ;  /* 0x000000a500d97202 */ /* 0x000fe20000000f00 */
[-C--:B------:R-:W-:Y:S01]  /*11800*/  HMMA.16816.F32 R92, R32, R42.reuse, R92 ;  /* 0x0000002a205c723c */ /* 0x080fe2000000185c */
[----:B------:R1:W-:Y:S01]  /*11810*/  MUFU.EX2 R170, R36 ;  /* 0x0000002400aa7308 */ /* 0x0003e20000000800 */
[----:B------:R-:W3:Y:S06]  /*11820*/  LDL.LU R218, [R1+0x14] ;  /* 0x0000140001da7983 */ /* 0x000eec0000300800 */
[C---:B------:R-:W-:Y:S01]  /*11830*/  HMMA.16816.F32 R96, R24.reuse, R42, R96 ;  /* 0x0000002a1860723c */ /* 0x040fe20000001860 */
[----:B------:R-:W-:Y:S02]  /*11840*/  LDSM.16.MT88.4 R40, [R227+0x3080] ;  /* 0x00308000e328783b */ /* 0x000fe40000004200 */
[----:B------:R5:W-:Y:S06]  /*11850*/  MUFU.EX2 R166, R23 ;  /* 0x0000001700a67308 */ /* 0x000bec0000000800 */
[----:B-1----:R-:W1:Y:S03]  /*11860*/  LDSM.16.MT88.4 R36, [R228+0x4080] ;  /* 0x00408000e424783b */ /* 0x002e660000004200 */
[--C-:B-----5:R-:W-:Y:S02]  /*11870*/  FFMA.FTZ R23, R212, c[0x0][0x2d0], -R48.reuse ;  /* 0x0000b400d4177a23 */ /* 0x120fe40000010830 */
[----:B------:R-:W-:Y:S01]  /*11880*/  FFMA.FTZ R48, R214, c[0x0][0x2d0], -R48 ;  /* 0x0000b400d6307a23 */ /* 0x000fe20000010830 */
[----:B------:R-:W-:Y:S01]  /*11890*/  MOV R214, R164 ;  /* 0x000000a400d67202 */ /* 0x000fe20000000f00 */
[----:B------:R5:W-:Y:S01]  /*118a0*/  MUFU.EX2 R165, R23 ;  /* 0x0000001700a57308 */ /* 0x000be20000000800 */
[----:B------:R-:W2:Y:S09]  /*118b0*/  LDL.LU R212, [R1+0x1c] ;  /* 0x00001c0001d47983 */ /* 0x000eb20000300800 */
[----:B------:R-:W-:Y:S01]  /*118c0*/  MUFU.EX2 R164, R48 ;  /* 0x0000003000a47308 */ /* 0x000fe20000000800 */
[--C-:B-----5:R-:W-:Y:S01]  /*118d0*/  FFMA.FTZ R23, R211, c[0x0][0x2d0], -R49.reuse ;  /* 0x0000b400d3177a23 */ /* 0x120fe20000010831 */
[-C--:B-1----:R-:W-:Y:S08]  /*118e0*/  HMMA.16816.F32 R100, R24, R36.reuse, R100 ;  /* 0x000000241864723c */ /* 0x082ff00000001864 */
[----:B------:R1:W-:Y:S01]  /*118f0*/  MUFU.EX2 R48, R23 ;  /* 0x0000001700307308 */ /* 0x0003e20000000800 */
[C---:B------:R-:W-:Y:S08]  /*11900*/  HMMA.16816.F32 R104, R32.reuse, R36, R104 ;  /* 0x000000242068723c */ /* 0x040ff00000001868 */
[-C--:B------:R-:W-:Y:S08]  /*11910*/  HMMA.16816.F32 R108, R32, R38.reuse, R108 ;  /* 0x00000026206c723c */ /* 0x080ff0000000186c */
[C---:B------:R-:W-:Y:S01]  /*11920*/  HMMA.16816.F32 R112, R24.reuse, R38, R112 ;  /* 0x000000261870723c */ /* 0x040fe20000001870 */
[----:B------:R-:W-:Y:S03]  /*11930*/  LDSM.16.MT88.4 R36, [R228+0x3080] ;  /* 0x00308000e424783b */ /* 0x000fe60000004200 */
[--C-:B-1----:R-:W-:Y:S04]  /*11940*/  FFMA.FTZ R23, R213, c[0x0][0x2d0], -R49.reuse ;  /* 0x0000b400d5177a23 */ /* 0x102fe80000010831 */
[-C--:B------:R-:W-:Y:S01]  /*11950*/  HMMA.16816.F32 R116, R24, R28.reuse, R116 ;  /* 0x0000001c1874723c */ /* 0x080fe20000001874 */
[----:B------:R1:W5:Y:S07]  /*11960*/  MUFU.EX2 R47, R23 ;  /* 0x00000017002f7308 */ /* 0x00036e0000000800 */
[C---:B------:R-:W-:Y:S08]  /*11970*/  HMMA.16816.F32 R120, R32.reuse, R28, R120 ;  /* 0x0000001c2078723c */ /* 0x040ff00000001878 */
[-C--:B------:R-:W-:Y:S01]  /*11980*/  HMMA.16816.F32 R124, R32, R30.reuse, R124 ;  /* 0x0000001e207c723c */ /* 0x080fe2000000187c */
[----:B------:R-:W4:Y:S07]  /*11990*/  LDSM.16.MT88.4 R32, [R226+0x3080] ;  /* 0x00308000e220783b */ /* 0x000f2e0000004200 */
[----:B------:R-:W-:Y:S04]  /*119a0*/  HMMA.16816.F32 R128, R24, R30, R128 ;  /* 0x0000001e1880723c */ /* 0x000fe80000001880 */
[--C-:B-1----:R-:W-:Y:S01]  /*119b0*/  FFMA.FTZ R23, R215, c[0x0][0x2d0], -R49.reuse ;  /* 0x0000b400d7177a23 */ /* 0x102fe20000010831 */
[----:B-----5:R-:W-:Y:S01]  /*119c0*/  F2FP.PACK_AB R28, R47, R48 ;  /* 0x000000302f1c723e */ /* 0x020fe200000000ff */
[----:B------:R-:W-:Y:S01]  /*119d0*/  FFMA.FTZ R49, R216, c[0x0][0x2d0], -R49 ;  /* 0x0000b400d8317a23 */ /* 0x000fe20000010831 */
[----:B------:R-:W-:Y:S01]  /*119e0*/  F2FP.PACK_AB R24, R193, R192 ;  /* 0x000000c0c118723e */ /* 0x000fe200000000ff */
[----:B------:R1:W-:Y:S01]  /*119f0*/  MUFU.EX2 R46, R23 ;  /* 0x00000017002e7308 */ /* 0x0003e20000000800 */
[----:B------:R-:W-:Y:S03]  /*11a00*/  F2FP.PACK_AB R25, R171, R175 ;  /* 0x000000afab19723e */ /* 0x000fe600000000ff */
[----:B------:R-:W-:Y:S02]  /*11a10*/  F2FP.PACK_AB R26, R166, R170 ;  /* 0x000000aaa61a723e */ /* 0x000fe400000000ff */
[----:B------:R-:W-:Y:S04]  /*11a20*/  F2FP.PACK_AB R27, R164, R165 ;  /* 0x000000a5a41b723e */ /* 0x000fe800000000ff */
[----:B------:R-:W5:Y:S03]  /*11a30*/  MUFU.EX2 R49, R49 ;  /* 0x0000003100317308 */ /* 0x000f660000000800 */
[-C--:B------:R-:W-:Y:S01]  /*11a40*/  HMMA.16816.F32 R176, R24, R188.reuse, R4 ;  /* 0x000000bc18b0723c */ /* 0x080fe20000001804 */
[----:B------:R-:W2:Y:S02]  /*11a50*/  LDSM.16.MT88.4 R4, [R225+0x4880] ;  /* 0x00488000e104783b */ /* 0x000ea40000004200 */
[--C-:B-1----:R-:W-:Y:S04]  /*11a60*/  FFMA.FTZ R23, R174, c[0x0][0x2d0], -R50.reuse ;  /* 0x0000b400ae177a23 */ /* 0x102fe80000010832 */
[----:B------:R1:W-:Y:S01]  /*11a70*/  MUFU.EX2 R44, R23 ;  /* 0x00000017002c7308 */ /* 0x0003e20000000800 */
[----:B-----5:R-:W-:Y:S01]  /*11a80*/  F2FP.PACK_AB R30, R49, R46 ;  /* 0x0000002e311e723e */ /* 0x020fe200000000ff */
[--C-:B-1----:R-:W-:Y:S08]  /*11a90*/  FFMA.FTZ R23, R172, c[0x0][0x2d0], -R50.reuse ;  /* 0x0000b400ac177a23 */ /* 0x102ff00000010832 */
[----:B------:R1:W5:Y:S02]  /*11aa0*/  MUFU.EX2 R45, R23 ;  /* 0x00000017002d7308 */ /* 0x0003640000000800 */
[--C-:B-1----:R-:W-:Y:S01]  /*11ab0*/  FFMA.FTZ R23, R173, c[0x0][0x2d0], -R50.reuse ;  /* 0x0000b400ad177a23 */ /* 0x102fe20000010832 */
[----:B-----5:R-:W-:Y:S01]  /*11ac0*/  F2FP.PACK_AB R29, R45, R44 ;  /* 0x0000002c2d1d723e */ /* 0x020fe200000000ff */
[----:B------:R-:W-:Y:S06]  /*11ad0*/  FFMA.FTZ R50, R22, c[0x0][0x2d0], -R50 ;  /* 0x0000b40016327a23 */ /* 0x000fec0000010832 */
[----:B------:R-:W-:Y:S10]  /*11ae0*/  MUFU.EX2 R23, R23 ;  /* 0x0000001700177308 */ /* 0x000ff40000000800 */
[----:B------:R-:W1:Y:S02]  /*11af0*/  MUFU.EX2 R50, R50 ;  /* 0x0000003200327308 */ /* 0x000e640000000800 */
[----:B-1----:R-:W-:Y:S07]  /*11b00*/  F2FP.PACK_AB R31, R50, R23 ;  /* 0x00000017321f723e */ /* 0x002fee00000000ff */
[C---:B------:R-:W-:Y:S01]  /*11b10*/  HMMA.16816.F32 R180, R28.reuse, R188, R8 ;  /* 0x000000bc1cb4723c */ /* 0x040fe20000001808 */
[----:B------:R-:W1:Y:S07]  /*11b20*/  LDSM.16.MT88.4 R8, [R226+0x4880] ;  /* 0x00488000e208783b */ /* 0x000e6e0000004200 */
[-C--:B------:R-:W-:Y:S01]  /*11b30*/  HMMA.16816.F32 R184, R28, R190.reuse, R12 ;  /* 0x000000be1cb8723c */ /* 0x080fe2000000180c */
[----:B------:R-:W5:Y:S07]  /*11b40*/  LDSM.16.MT88.4 R12, [R228+0x4880] ;  /* 0x00488000e40c783b */ /* 0x000f6e0000004200 */
[C---:B------:R-:W-:Y:S01]  /*11b50*/  HMMA.16816.F32 R188, R24.reuse, R190, R16 ;  /* 0x000000be18bc723c */ /* 0x040fe20000001810 */
[----:B------:R-:W1:Y:S07]  /*11b60*/  LDSM.16.MT88.4 R16, [R227+0x4880] ;  /* 0x00488000e310783b */ /* 0x000e6e0000004200 */
[-C--:B----4-:R-:W-:Y:S08]  /*11b70*/  HMMA.16816.F32 R132, R24, R32.reuse, R132 ;  /* 0x000000201884723c */ /* 0x090ff00000001884 */
[C---:B------:R-:W-:Y:S08]  /*11b80*/  HMMA.16816.F32 R136, R28.reuse, R32, R136 ;  /* 0x000000201c88723c */ /* 0x040ff00000001888 */
[-C--:B------:R-:W-:Y:S04]  /*11b90*/  HMMA.16816.F32 R140, R28, R34.reuse, R140 ;  /* 0x000000221c8c723c */ /* 0x080fe8000000188c */
[----:B---3--:R-:W-:Y:S04]  /*11ba0*/  FFMA.FTZ R20, R20, R218, R217 ;  /* 0x000000da14147223 */ /* 0x008fe800000100d9 */
[C---:B------:R-:W-:Y:S04]  /*11bb0*/  HMMA.16816.F32 R144, R24.reuse, R34, R144 ;  /* 0x000000221890723c */ /* 0x040fe80000001890 */
[----:B------:R-:W-:Y:S04]  /*11bc0*/  FADD.FTZ R20, R210, R20 ;  /* 0x00000014d2147221 */ /* 0x000fe80000010000 */
[-C--:B------:R-:W-:Y:S04]  /*11bd0*/  HMMA.16816.F32 R148, R24, R36.reuse, R148 ;  /* 0x000000241894723c */ /* 0x080fe80000001894 */
[----:B------:R-:W-:Y:S04]  /*11be0*/  FADD.FTZ R20, R206, R20 ;  /* 0x00000014ce147221 */ /* 0x000fe80000010000 */
[C---:B------:R-:W-:Y:S08]  /*11bf0*/  HMMA.16816.F32 R152, R28.reuse, R36, R152 ;  /* 0x000000241c98723c */ /* 0x040ff00000001898 */
[-C--:B------:R-:W-:Y:S08]  /*11c00*/  HMMA.16816.F32 R156, R28, R38.reuse, R156 ;  /* 0x000000261c9c723c */ /* 0x080ff0000000189c */
[C---:B------:R-:W-:Y:S04]  /*11c10*/  HMMA.16816.F32 R160, R24.reuse, R38, R160 ;  /* 0x0000002618a0723c */ /* 0x040fe800000018a0 */
[----:B--2---:R-:W-:Y:S04]  /*11c20*/  FFMA.FTZ R21, R21, R212, R214 ;  /* 0x000000d415157223 */ /* 0x004fe800000100d6 */
[-C--:B------:R-:W-:Y:S08]  /*11c30*/  HMMA.16816.F32 R52, R24, R40.reuse, R52 ;  /* 0x000000281834723c */ /* 0x080ff00000001834 */
[C---:B------:R-:W-:Y:S08]  /*11c40*/  HMMA.16816.F32 R56, R28.reuse, R40, R56 ;  /* 0x000000281c38723c */ /* 0x040ff00000001838 */
[-C--:B------:R-:W-:Y:S08]  /*11c50*/  HMMA.16816.F32 R60, R28, R42.reuse, R60 ;  /* 0x0000002a1c3c723c */ /* 0x080ff0000000183c */
[C---:B------:R-:W-:Y:S08]  /*11c60*/  HMMA.16816.F32 R64, R24.reuse, R42, R64 ;  /* 0x0000002a1840723c */ /* 0x040ff00000001840 */
[-C--:B------:R-:W-:Y:S08]  /*11c70*/  HMMA.16816.F32 R68, R24, R4.reuse, R68 ;  /* 0x000000041844723c */ /* 0x080ff00000001844 */
[C---:B------:R-:W-:Y:S07]  /*11c80*/  HMMA.16816.F32 R72, R28.reuse, R4, R72 ;  /* 0x000000041c48723c */ /* 0x040fee0000001848 */
[----:B------:R-:W-:Y:S01]  /*11c90*/  FFMA.FTZ R4, R2, R208, R250 ;  /* 0x000000d002047223 */ /* 0x000fe200000100fa */
[-C--:B------:R-:W-:Y:S04]  /*11ca0*/  HMMA.16816.F32 R76, R28, R6.reuse, R76 ;  /* 0x000000061c4c723c */ /* 0x080fe8000000184c */
[----:B------:R-:W-:Y:S02]  /*11cb0*/  FADD.FTZ R4, R251, R4 ;  /* 0x00000004fb047221 */ /* 0x000fe40000010000 */
[----:B------:R-:W-:Y:S02]  /*11cc0*/  FADD.FTZ R2, R207, R21 ;  /* 0x00000015cf027221 */ /* 0x000fe40000010000 */
[C---:B------:R-:W-:Y:S04]  /*11cd0*/  HMMA.16816.F32 R80, R24.reuse, R6, R80 ;  /* 0x000000061850723c */ /* 0x040fe80000001850 */
[----:B------:R-:W-:Y:S02]  /*11ce0*/  FADD.FTZ R5, R249, R4 ;  /* 0x00000004f9057221 */ /* 0x000fe40000010000 */
[----:B------:R-:W-:Y:S02]  /*11cf0*/  FFMA.FTZ R4, R0, R205, R245 ;  /* 0x000000cd00047223 */ /* 0x000fe400000100f5 */
        /* <DEDUP_REMOVED lines=12> */
[-C--:B-----5:R-:W-:Y:S04]  /*11dc0*/  HMMA.16816.F32 R100, R24, R12.reuse, R100 ;  /* 0x0000000c1864723c */ /* 0x0a0fe80000001864 */
        /* <DEDUP_REMOVED lines=29> */
[----:B------:R-:W-:Y:S01]  /*11fa0*/  FADD.FTZ R0, R170, R5 ;  /* 0x00000005aa007221 */ /* 0x000fe20000010000 */
[----:B------:R-:W-:Y:S01]  /*11fb0*/  MOV R170, R3 ;  /* 0x0000000300aa7202 */ /* 0x000fe20000000f00 */
        /* <DEDUP_REMOVED lines=9> */
[----:B------:R-:W-:Y:S01]  /*12050*/  FADD.FTZ R4, R49, R4 ;  /* 0x0000000431047221 */ /* 0x000fe20000010000 */
[----:B------:R2:W-:Y:S01]  /*12060*/  STL [R1+0x14], R5 ;  /* 0x0000140501007387 */ /* 0x0005e20000100800 */
[----:B------:R-:W-:Y:S03]  /*12070*/  FADD.FTZ R2, R23, R2 ;  /* 0x0000000217027221 */ /* 0x000fe60000010000 */
[----:B------:R2:W-:Y:S01]  /*12080*/  STL [R1+0x18], R4 ;  /* 0x0000180401007387 */ /* 0x0005e20000100800 */
[----:B------:R-:W-:Y:S05]  /*12090*/  FADD.FTZ R2, R50, R2 ;  /* 0x0000000232027221 */ /* 0x000fea0000010000 */
[----:B------:R2:W-:Y:S01]  /*120a0*/  STL [R1+0x20], R2 ;  /* 0x0000200201007387 */ /* 0x0005e20000100800 */
[----:B-1----:R-:W-:Y:S04]  /*120b0*/  IADD3 R0, R242, -0x1, RZ ;  /* 0xfffffffff2007810 */ /* 0x002fe80007ffe0ff */
[----:B------:R-:W-:Y:S01]  /*120c0*/  MOV R242, R0 ;  /* 0x0000000000f27202 */ /* 0x000fe20000000f00 */
[----:B------:R-:W-:-:S05]  /*120d0*/  @P0 BRA `(.L_x_2765) ;  /* 0xffffbdb000000947 */ /* 0x000fca000383ffff */
.L_x_2748:
[----:B-12---:R-:W2:Y:S04]  /*120e0*/  LDL.LU R0, [R1+0x1c] ;  /* 0x00001c0001007983 */ /* 0x006ea80000300800 */
        /* <DEDUP_REMOVED lines=184> */
.L_x_2704:
        /* <DEDUP_REMOVED lines=311> */
.L_x_2768:
[----:B---34-:R-:W-:Y:S05]  /*13fe0*/  BSYNC B0 ;  /* 0x0000000000007941 */ /* 0x018fea0003800000 */
.L_x_2767:
        /* <DEDUP_REMOVED lines=16> */
.L_x_2770:
[----:B------:R-:W-:Y:S05]  /*140f0*/  BSYNC B0 ;  /* 0x0000000000007941 */ /* 0x000fea0003800000 */
.L_x_2769:
        /* <DEDUP_REMOVED lines=16> */
.L_x_2772:
[----:B------:R-:W-:Y:S05]  /*14200*/  BSYNC B0 ;  /* 0x0000000000007941 */ /* 0x000fea0003800000 */
.L_x_2771:
        /* <DEDUP_REMOVED lines=16> */
.L_x_2774:
[----:B------:R-:W-:Y:S05]  /*14310*/  BSYNC B0 ;  /* 0x0000000000007941 */ /* 0x000fea0003800000 */
.L_x_2773:
        /* <DEDUP_REMOVED lines=16> */
.L_x_2776:
[----:B------:R-:W-:Y:S05]  /*14420*/  BSYNC B0 ;  /* 0x0000000000007941 */ /* 0x000fea0003800000 */
.L_x_2775:
        /* <DEDUP_REMOVED lines=16> */
.L_x_2778:
[----:B------:R-:W-:Y:S05]  /*14530*/  BSYNC B0 ;  /* 0x0000000000007941 */ /* 0x000fea0003800000 */
.L_x_2777:
        /* <DEDUP_REMOVED lines=16> */
.L_x_2780:
[----:B------:R-:W-:Y:S05]  /*14640*/  BSYNC B0 ;  /* 0x0000000000007941 */ /* 0x000fea0003800000 */
.L_x_2779:
        /* <DEDUP_REMOVED lines=17> */
.L_x_2766:
        /* <DEDUP_REMOVED lines=40> */
.L_x_2782:
[----:B------:R-:W-:Y:S05]  /*149e0*/  BSYNC B0 ;  /* 0x0000000000007941 */ /* 0x000fea0003800000 */
.L_x_2781:
        /* <DEDUP_REMOVED lines=56> */
.L_x_2784:
[----:B------:R-:W-:Y:S05]  /*14d70*/  BSYNC B0 ;  /* 0x0000000000007941 */ /* 0x000fea0003800000 */
.L_x_2783:
        /* <DEDUP_REMOVED lines=15> */
.L_x_2786:
[----:B------:R-:W-:Y:S05]  /*14e70*/  BSYNC B0 ;  /* 0x0000000000007941 */ /* 0x000fea0003800000 */
.L_x_2785:
        /* <DEDUP_REMOVED lines=15> */
.L_x_2788:
[----:B------:R-:W-:Y:S05]  /*14f70*/  BSYNC B0 ;  /* 0x0000000000007941 */ /* 0x000fea0003800000 */
.L_x_2787:
        /* <DEDUP_REMOVED lines=15> */
.L_x_2790:
[----:B------:R-:W-:Y:S05]  /*15070*/  BSYNC B0 ;  /* 0x0000000000007941 */ /* 0x000fea0003800000 */
.L_x_2789:
        /* <DEDUP_REMOVED lines=15> */
.L_x_2792:
[----:B------:R-:W-:Y:S05]  /*15170*/  BSYNC B0 ;  /* 0x0000000000007941 */ /* 0x000fea0003800000 */
.L_x_2791:
        /* <DEDUP_REMOVED lines=15> */
.L_x_2794:
[----:B------:R-:W-:Y:S05]  /*15270*/  BSYNC B0 ;  /* 0x0000000000007941 */ /* 0x000fea0003800000 */
.L_x_2793:
        /* <DEDUP_REMOVED lines=15> */
.L_x_2796:
[----:B------:R-:W-:Y:S05]  /*15370*/  BSYNC B0 ;  /* 0x0000000000007941 */ /* 0x000fea0003800000 */
.L_x_2795:
        /* <DEDUP_REMOVED lines=16> */
.L_x_2797:
        /* <DEDUP_REMOVED lines=16> */
.L_x_3575:


//--------------------- .text._ZN7cutlass13device_kernelIN5flash19enable_sm80_to_sm89INS1_16FlashAttnFwdSm80INS1_25CollectiveMainloopFwdSm80ILi4ELi1ELb0EN4cute5tupleIJNS5_1CILi128EEENS7_ILi48EEES8_EEELi128ENS_6half_tEfNS_4arch4Sm80ELb0ELb1ELb0ELb1ELb0ELb0ELb1ELb0EEENS1_21CollectiveEpilogueFwdINS6_IJS8_S8_S9_EEENS6_IJNS7_ILi1EEESH_SH_EEESB_SD_Li128ELb1ELb1ELb0ELb0EEENS1_19SingleTileSchedulerILb1ELb0ELb1ELi128EEEEEEEEEvNT_6ParamsE --------------------------
	.section	.text._ZN7cutlass13device_kernelIN5flash19enable_sm80_to_sm89INS1_16FlashAttnFwdSm80INS1_25CollectiveMainloopFwdSm80ILi4ELi1ELb0EN4cute5tupleIJNS5_1CILi128EEENS7_ILi48EEES8_EEELi128ENS_6half_tEfNS_4arch4Sm80ELb0ELb1ELb0ELb1ELb0ELb0ELb1ELb0EEENS1_21CollectiveEpilogueFwdINS6_IJS8_S8_S9_EEENS6_IJNS7_ILi1EEESH_SH_EEESB_SD_Li128ELb1ELb1ELb0ELb0EEENS1_19SingleTileSchedulerILb1ELb0ELb1ELi128EEEEEEEEEvNT_6ParamsE,"ax",@progbits
	.sectioninfo	@"SHI_REGISTERS=255"
	.align	128
.text._ZN7cutlass13device_kernelIN5flash19enable_sm80_to_sm89INS1_16FlashAttnFwdSm80INS1_25CollectiveMainloopFwdSm80ILi4ELi1ELb0EN4cute5tupleIJNS5_1CILi128EEENS7_ILi48EEES8_EEELi128ENS_6half_tEfNS_4arch4Sm80ELb0ELb1ELb0ELb1ELb0ELb0ELb1ELb0EEENS1_21CollectiveEpilogueFwdINS6_IJS8_S8_S9_EEENS6_IJNS7_ILi1EEESH_SH_EEESB_SD_Li128ELb1ELb1ELb0ELb0EEENS1_19SingleTileSchedulerILb1ELb0ELb1ELi128EEEEEEEEEvNT_6ParamsE:
        .type           _ZN7cutlass13device_kernelIN5flash19enable_sm80_to_sm89INS1_16FlashAttnFwdSm80INS1_25CollectiveMainloopFwdSm80ILi4ELi1ELb0EN4cute5tupleIJNS5_1CILi128EEENS7_ILi48EEES8_EEELi128ENS_6half_tEfNS_4arch4Sm80ELb0ELb1ELb0ELb1ELb0ELb0ELb1ELb0EEENS1_21CollectiveEpilogueFwdINS6_IJS8_S8_S9_EEENS6_IJNS7_ILi1EEESH_SH_EEESB_SD_Li128ELb1ELb1ELb0ELb0EEENS1_19SingleTileSchedulerILb1ELb0ELb1ELi128EEEEEEEEEvNT_6ParamsE,@function
        .size           _ZN7cutlass13device_kernelIN5flash19enable_sm80_to_sm89INS1_16FlashAttnFwdSm80INS1_25CollectiveMainloopFwdSm80ILi4ELi1ELb0EN4cute5tupleIJNS5_1CILi128EEENS7_ILi48EEES8_EEELi128ENS_6half_tEfNS_4arch4Sm80ELb0ELb1ELb0ELb1ELb0ELb0ELb1ELb0EEENS1_21CollectiveEpilogueFwdINS6_IJS8_S8_S9_EEENS6_IJNS7_ILi1EEESH_SH_EEESB_SD_Li128ELb1ELb1ELb0ELb0EEENS1_19SingleTileSchedulerILb1ELb0ELb1ELi128EEEEEEEEEvNT_6ParamsE,(.L_x_3576 - _ZN7cutlass13device_kernelIN5flash19enable_sm80_to_sm89INS1_16FlashAttnFwdSm80INS1_25CollectiveMainloopFwdSm80ILi4ELi1ELb0EN4cute5tupleIJNS5_1CILi128EEENS7_ILi48EEES8_EEELi128ENS_6half_tEfNS_4arch4Sm80ELb0ELb1ELb0ELb1ELb0ELb0ELb1ELb0EEENS1_21CollectiveEpilogueFwdINS6_IJS8_S8_S9_EEENS6_IJNS7_ILi1EEESH_SH_EEESB_SD_Li128ELb1ELb1ELb0ELb0EEENS1_19SingleTileSchedulerILb1ELb0ELb1ELi128EEEEEEEEEvNT_6ParamsE)
        .other          _ZN7cutlass13device_kernelIN5flash19enable_sm80_to_sm89INS1_16FlashAttnFwdSm80INS1_25CollectiveMainloopFwdSm80ILi4ELi1ELb0EN4cute5tupleIJNS5_1CILi128EEENS7_ILi48EEES8_EEELi128ENS_6half_tEfNS_4arch4Sm80ELb0ELb1ELb0ELb1ELb0ELb0ELb1ELb0EEENS1_21CollectiveEpilogueFwdINS6_IJS8_S8_S9_EEENS6_IJNS7_ILi1EEESH_SH_EEESB_SD_Li128ELb1ELb1ELb0ELb0EEENS1_19SingleTileSchedulerILb1ELb0ELb1ELi128EEEEEEEEEvNT_6ParamsE,@"STO_CUDA_ENTRY STV_DEFAULT"
_ZN7cutlass13device_kernelIN5flash19enable_sm80_to_sm89INS1_16FlashAttnFwdSm80INS1_25CollectiveMainloopFwdSm80ILi4ELi1ELb0EN4cute5tupleIJNS5_1CILi128EEENS7_ILi48EEES8_EEELi128ENS_6half_tEfNS_4arch4Sm80ELb0ELb1ELb0ELb1ELb0ELb0ELb1ELb0EEENS1_21CollectiveEpilogueFwdINS6_IJS8_S8_S9_EEENS6_IJNS7_ILi1EEESH_SH_EEESB_SD_Li128ELb1ELb1ELb0ELb0EEENS1_19SingleTileSchedulerILb1ELb0ELb1ELi128EEEEEEEEEvNT_6ParamsE:
        /* <DEDUP_REMOVED lines=17> */
.L_x_2799:
        /* <DEDUP_REMOVED lines=8> */
.L_x_2801:
[----:B------:R-:W-:-:S04]  /*0190*/  MOV R0, c[0x0][0x54c] ;  /* 0x0001530000007a02 */ /* 0x000fc80000000f00 */
.L_x_2800:
[----:B------:R-:W-:Y:S01]  /*01a0*/  USHF.L.U32 UR23, UR23, 0x7, URZ ;  /* 0x0000000717177899 */ /* 0x000fe2000800063f */
[----:B-----5:R-:W-:-:S05]  /*01b0*/  IMAD R0, R0, c[0x0][0x548], RZ ;  /* 0x0001520000007a24 */ /* 0x020fca00078e02ff */
[----:B------:R-:W-:-:S04]  /*01c0*/  ISETP.LE.AND P0, PT, R0, UR23, PT ;  /* 0x0000001700007c0c */ /* 0x000fc8000bf03270 */
[----:B------:R-:W-:-:S05]  /*01d0*/  SEL R0, R5, 0xffffffff, !P0 ;  /* 0xffffffff05007807 */ /* 0x000fca0004000000 */
[----:B------:R2:W-:Y:S01]  /*01e0*/  STL [R1+0x50], R0 ;  /* 0x0000500001007387 */ /* 0x0005e20000100800 */
[----:B------:R-:W-:Y:S05]  /*01f0*/  BRA `(.L_x_2802) ;  /* 0x0000013000007947 */ /* 0x000fea0003800000 */
.L_x_2798:
[----:B------:R-:W-:-:S04]  /*0200*/  ISETP.NE.U32.AND P0, PT, RZ, c[0x0][0x568], PT ;  /* 0x00015a00ff007a0c */ /* 0x000fc80003f05070 */
[----:B------:R-:W-:-:S13]  /*0210*/  ISETP.NE.AND.EX P0, PT, RZ, c[0x0][0x56c], PT, P0 ;  /* 0x00015b00ff007a0c */ /* 0x000fda0003f05300 */
[----:B------:R-:W-:Y:S05]  /*0220*/  @!P0 BRA `(.L_x_2803) ;  /* 0x0000002000008947 */ /* 0x000fea0003800000 */
[----:B------:R1:W5:Y:S01]  /*0230*/  LDG.E R0, [R2.64] ;  /* 0x0000001402007981 */ /* 0x000362000c1e1900 */
[----:B------:R-:W-:Y:S05]  /*0240*/  BRA `(.L_x_2804) ;  /* 0x0000009000007947 */ /* 0x000fea0003800000 */
.L_x_2803:
        /* <DEDUP_REMOVED lines=8> */
.L_x_2805:
[----:B------:R-:W-:-:S04]  /*02d0*/  MOV R0, c[0x0][0x54c] ;  /* 0x0001530000007a02 */ /* 0x000fc80000000f00 */
.L_x_2804:
[----:B------:R-:W-:Y:S01]  /*02e0*/  USHF.L.U32 UR23, UR23, 0x7, URZ ;  /* 0x0000000717177899 */ /* 0x000fe2000800063f */
[----:B-----5:R-:W-:-:S05]  /*02f0*/  IMAD R0, R0, c[0x0][0x548], RZ ;  /* 0x0001520000007a24 */ /* 0x020fca00078e02ff */
[----:B------:R-:W-:-:S04]  /*0300*/  ISETP.LE.AND P0, PT, R0, UR23, PT ;  /* 0x0000001700007c0c */ /* 0x000fc8000bf03270 */
[----:B------:R-:W-:-:S05]  /*0310*/  SEL R0, R5, 0xffffffff, !P0 ;  /* 0xffffffff05007807 */ /* 0x000fca0004000000 */
[----:B------:R2:W-:Y:S04]  /*0320*/  STL [R1+0x50], R0 ;  /* 0x0000500001007387 */ /* 0x0005e80000100800 */
.L_x_2802:
        /* <DEDUP_REMOVED lines=32> */
.L_x_2806:
[----:B------:R-:W-:-:S04]  /*0530*/  ISETP.NE.U32.AND P0, PT, RZ, c[0x0][0x368], PT ;  /* 0x0000da00ff007a0c */ /* 0x000fc80003f05070 */
[----:B------:R-:W-:-:S13]  /*0540*/  ISETP.NE.AND.EX P0, PT, RZ, c[0x0][0x36c], PT, P0 ;  /* 0x0000db00ff007a0c */ /* 0x000fda0003f05300 */
[----:B------:R-:W-:Y:S05]  /*0550*/  @!P0 BRA `(.L_x_2807) ;  /* 0x0000004000008947 */ /* 0x000fea0003800000 */
[----:B------:R-:W-:-:S05]  /*0560*/  IMAD.WIDE R2, R52, R9, c[0x0][0x368] ;  /* 0x0000da0034027625 */ /* 0x000fca00078e0209 */
[----:B------:R-:W2:Y:S02]  /*0570*/  LDG.E R0, [R2.64] ;  /* 0x0000001402007981 */ /* 0x000ea4000c1e1900 */
[----:B--2---:R1:W2:Y:S02]  /*0580*/  R2UR UR9, R0 ;  /* 0x00000000000973c2 */ /* 0x0042a400000e0000 */
[----:B-12---:R-:W-:Y:S05]  /*0590*/  BRA `(.L_x_2808) ;  /* 0x0000006000007947 */ /* 0x006fea0003800000 */
.L_x_2807:
[----:B------:R-:W-:Y:S05]  /*05a0*/  @!P5 BRA `(.L_x_2808) ;  /* 0x000000500000d947 */ /* 0x000fea0003800000 */
[----:B------:R1:W2:Y:S04]  /*05b0*/  LDG.E R0, [R2.64] ;  /* 0x0000001402007981 */ /* 0x0002a8000c1e1900 */
[----:B-1----:R-:W4:Y:S01]  /*05c0*/  LDG.E R2, [R2.64+0x4] ;  /* 0x0000041402027981 */ /* 0x002f22000c1e1900 */
[----:B--2---:R-:W1:Y:S08]  /*05d0*/  R2UR UR9, R0 ;  /* 0x00000000000973c2 */ /* 0x004e7000000e0000 */
[----:B----4-:R-:W1:Y:S02]  /*05e0*/  R2UR UR4, R2 ;  /* 0x00000000020473c2 */ /* 0x010e6400000e0000 */
[----:B-1----:R-:W-:-:S06]  /*05f0*/  UIADD3 UR9, -UR9, UR4, URZ ;  /* 0x0000000409097290 */ /* 0x002fcc000fffe13f */
.L_x_2808:
        /* <DEDUP_REMOVED lines=29> */
.L_x_2810:
[----:B------:R-:W-:Y:S02]  /*07d0*/  UISETP.NE.AND UP0, UPT, UR5, 0x1, UPT ;  /* 0x000000010500788c */ /* 0x000fe4000bf05270 */
[----:B------:R-:W-:Y:S02]  /*07e0*/  ULDC.64 UR6, c[0x0][0x330] ;  /* 0x0000cc0000067ab9 */ /* 0x000fe40000000a00 */
[----:B------:R-:W-:-:S07]  /*07f0*/  UIMAD.WIDE.U32 UR10, UR8, UR6, URZ ;  /* 0x00000006080a72a5 */ /* 0x000fce000f8e003f */
[----:B------:R-:W-:Y:S02]  /*0800*/  @UP0 USHF.R.U32.HI UR8, URZ, UR7, UR11 ;  /* 0x000000073f080299 */ /* 0x000fe4000801160b */
.L_x_2811:
[----:B------:R-:W-:Y:S02]  /*0810*/  ULDC UR6, c[0x0][0x32c] ;  /* 0x0000cb0000067ab9 */ /* 0x000fe40000000800 */
[----:B------:R-:W-:-:S04]  /*0820*/  UIMAD UR6, UR8, UR5, UR6 ;  /* 0x00000005080672a4 */ /* 0x000fc8000f8e0206 */
[----:B------:R-:W-:-:S04]  /*0830*/  UISETP.LT.AND UP0, UPT, UR4, UR6, UPT ;  /* 0x000000060400728c */ /* 0x000fc8000bf01270 */
[----:B------:R-:W-:Y:S02]  /*0840*/  USEL UR4, UR4, UR6, UP0 ;  /* 0x0000000604047287 */ /* 0x000fe40008000000 */
.L_x_2809:
        /* <DEDUP_REMOVED lines=33> */
.L_x_2813:
[----:B------:R-:W-:-:S03]  /*0a60*/  UISETP.NE.AND UP0, UPT, UR5, 0x1, UPT ;  /* 0x000000010500788c */ /* 0x000fc6000bf05270 */
[----:B------:R-:W-:Y:S02]  /*0a70*/  ULDC.64 UR4, c[0x0][0x330] ;  /* 0x0000cc0000047ab9 */ /* 0x000fe40000000a00 */
[----:B------:R-:W-:-:S06]  /*0a80*/  UIMAD.WIDE.U32 UR10, UR7, UR4, URZ ;  /* 0x00000004070a72a5 */ /* 0x000fcc000f8e003f */
[----:B------:R-:W-:Y:S02]  /*0a90*/  @UP0 USHF.R.U32.HI UR7, URZ, UR5, UR11 ;  /* 0x000000053f070299 */ /* 0x000fe4000801160b */
.L_x_2814:
[----:B------:R-:W-:Y:S02]  /*0aa0*/  ULDC UR4, c[0x0][0x32c] ;  /* 0x0000cb0000047ab9 */ /* 0x000fe40000000800 */
[----:B------:R-:W-:-:S04]  /*0ab0*/  UIMAD UR4, UR7, UR4, URZ ;  /* 0x00000004070472a4 */ /* 0x000fc8000f8e023f */
[----:B------:R-:W-:-:S04]  /*0ac0*/  UISETP.LT.AND UP0, UPT, UR6, UR4, UPT ;  /* 0x000000040600728c */ /* 0x000fc8000bf01270 */
[----:B------:R-:W-:-:S04]  /*0ad0*/  USEL UR6, UR6, UR4, !UP0 ;  /* 0x0000000406067287 */ /* 0x000fc8000c000000 */
.L_x_2812:
        /* <DEDUP_REMOVED lines=224> */
.L_x_2817:
[----:B---34-:R-:W-:Y:S05]  /*18e0*/  BSYNC B0 ;  /* 0x0000000000007941 */ /* 0x018fea0003800000 */
.L_x_2816:
        /* <DEDUP_REMOVED lines=16> */
.L_x_2819:
[----:B------:R-:W-:Y:S05]  /*19f0*/  BSYNC B0 ;  /* 0x0000000000007941 */ /* 0x000fea0003800000 */
.L_x_2818:
        /* <DEDUP_REMOVED lines=16> */
.L_x_2821:
[----:B------:R-:W-:Y:S05]  /*1b00*/  BSYNC B0 ;  /* 0x0000000000007941 */ /* 0x000fea0003800000 */
.L_x_2820:
        /* <DEDUP_REMOVED lines=16> */
.L_x_2823:
[----:B------:R-:W-:Y:S05]  /*1c10*/  BSYNC B0 ;  /* 0x0000000000007941 */ /* 0x000fea0003800000 */
.L_x_2822:
        /* <DEDUP_REMOVED lines=16> */
.L_x_2825:
[----:B------:R-:W-:Y:S05]  /*1d20*/  BSYNC B0 ;  /* 0x0000000000007941 */ /* 0x000fea0003800000 */
.L_x_2824:
        /* <DEDUP_REMOVED lines=16> */
.L_x_2827:
[----:B------:R-:W-:Y:S05]  /*1e30*/  BSYNC B0 ;  /* 0x0000000000007941 */ /* 0x000fea0003800000 */
.L_x_2826:
        /* <DEDUP_REMOVED lines=16> */
.L_x_2829:
[----:B------:R-:W-:Y:S05]  /*1f40*/  BSYNC B0 ;  /* 0x0000000000007941 */ /* 0x000fea0003800000 */
.L_x_2828:
        /* <DEDUP_REMOVED lines=172> */
[----:B------:R-:W-:Y:S02]  /*2a10*/  IMAD.IADD R229, R0, 0x1, R235 ;  /* 0x0000000100e57824 */ /* 0x000fe400078e02eb */
        /* <DEDUP_REMOVED lines=91> */
[----:B------:R-:W4:Y:S07]  /*2fd0*/  LDSM.16.M88.4 R24, [R229+0x2000] ;  /* 0x00200000e518783b */ /* 0x000f2e0000000200 */
[----:B------:R-:W-:Y:S01]  /*2fe0*/  HMMA.16816.F32 R56, R20, R70, R80 ;  /* 0x000000461438723c */ /* 0x000fe20000001850 */
[----:B------:R-:W5:Y:S01]  /*2ff0*/  LDSM.16.M88.4 R20, [R229+0x2800] ;  /* 0x00280000e514783b */ /* 0x000f620000000200 */
        /* <DEDUP_REMOVED lines=17> */
[C---:B------:R-:W-:Y:S08]  /*3110*/  HMMA.16816.F32 R80, R4.reuse, R28, R80 ;  /* 0x0000001c0450723c */ /* 0x040ff00000001850 */
[C---:B------:R-:W-:Y:S08]  /*3120*/  HMMA.16816.F32 R112, R4.reuse, R30, R76 ;  /* 0x0000001e0470723c */ /* 0x040ff0000000184c */
[C---:B-----5:R-:W-:Y:S08]  /*3130*/  HMMA.16816.F32 R64, R4.reuse, R20, R64 ;  /* 0x000000140440723c */ /* 0x060ff00000001840 */
        /* <DEDUP_REMOVED lines=33> */
.L_x_2830:
[----:B------:R-:W-:Y:S01]  /*3350*/  LOP3.LUT R0, R121, 0xffffffe0, RZ, 0xc0, !PT ;  /* 0xffffffe079007812 */ /* 0x000fe200078ec0ff */
[----:B------:R-:W-:Y:S01]  /*3360*/  UISETP.NE.AND UP1, UPT, UR17, URZ, UPT ;  /* 0x0000003f1100728c */ /* 0x000fe2000bf25270 */
[----:B-1----:R-:W-:Y:S01]  /*3370*/  LEA.HI R5, R122, R123, RZ, 0x2 ;  /* 0x0000007b7a057211 */ /* 0x002fe200078f10ff */
[----:B------:R-:W-:Y:S01]  /*3380*/  UIADD3 UR4, UR9, 0x1, UR24 ;  /* 0x0000000109047890 */ /* 0x000fe2000fffe018 */
[----:B------:R-:W-:Y:S01]  /*3390*/  SHF.R.S32.HI R4, RZ, 0x1f, R120 ;  /* 0x0000001fff047819 */ /* 0x000fe20000011478 */
[----:B------:R-:W-:Y:S01]  /*33a0*/  IMAD.IADD R0, R123, 0x1, -R0 ;  /* 0x000000017b007824 */ /* 0x000fe200078e0a00 */
[----:B------:R-:W-:Y:S01]  /*33b0*/  LOP3.LUT R5, R5, 0xfffffffc, RZ, 0xc0, !PT ;  /* 0xfffffffc05057812 */ /* 0x000fe200078ec0ff */
[----:B------:R-:W-:Y:S01]  /*33c0*/  UISETP.NE.AND UP0, UPT, UR16, URZ, UPT ;  /* 0x0000003f1000728c */ /* 0x000fe2000bf05270 */
[----:B------:R-:W-:Y:S01]  /*33d0*/  LEA.HI R4, R4, R120, RZ, 0x2 ;  /* 0x0000007804047211 */ /* 0x000fe200078f10ff */
[----:B------:R-:W-:Y:S01]  /*33e0*/  ULDC UR14, c[0x0][0x324] ;  /* 0x0000c900000e7ab9 */ /* 0x000fe20000000800 */
[----:B------:R-:W-:Y:S01]  /*33f0*/  SHF.R.S32.HI R7, RZ, 0x1f, R0 ;  /* 0x0000001fff077819 */ /* 0x000fe20000011400 */
[----:B------:R-:W-:Y:S01]  /*3400*/  IMAD.IADD R5, R123, 0x1, -R5 ;  /* 0x000000017b057824 */ /* 0x000fe200078e0a05 */
[----:B------:R-:W-:Y:S01]  /*3410*/  LOP3.LUT R6, R4, 0xffffffc, RZ, 0xc0, !PT ;  /* 0x0ffffffc04067812 */ /* 0x000fe200078ec0ff */
[----:B------:R-:W-:Y:S01]  /*3420*/  ULOP3.LUT UR14, URZ, UR14, URZ, 0x33, !UPT ;  /* 0x0000000e3f0e7292 */ /* 0x000fe2000f8e333f */
[----:B------:R-:W-:Y:S01]  /*3430*/  LEA.HI R7, R7, R0, RZ, 0x2 ;  /* 0x0000000007077211 */ /* 0x000fe200078f10ff */
[----:B------:R-:W0:Y:S01]  /*3440*/  LDGDEPBAR ;  /* 0x00000000000079af */ /* 0x000e220000000000 */
[----:B------:R-:W-:Y:S01]  /*3450*/  LEA.HI R4, R5, R5, RZ, 0x1 ;  /* 0x0000000505047211 */ /* 0x000fe200078f08ff */
[----:B------:R-:W-:Y:S01]  /*3460*/  IMAD.IADD R8, R120, 0x1, -R6 ;  /* 0x0000000178087824 */ /* 0x000fe200078e0a06 */
[----:B------:R-:W-:-:S02]  /*3470*/  LEA.HI.SX32 R6, R7, UR23, 0x1e ;  /* 0x0000001707067c11 */ /* 0x000fc4000f8ff2ff */
[----:B------:R-:W-:Y:S01]  /*3480*/  PLOP3.LUT P1, PT, PT, PT, UP1, 0x80, 0x0 ;  /* 0x000000000000781c */ /* 0x000fe20003f2f018 */
[C---:B------:R-:W-:Y:S01]  /*3490*/  IMAD.SHL.U32 R9, R4.reuse, 0x20, RZ ;  /* 0x0000002004097824 */ /* 0x040fe200078e00ff */
[----:B------:R-:W-:Y:S01]  /*34a0*/  LOP3.LUT R4, R4, 0x1ffffffe, RZ, 0xc0, !PT ;  /* 0x1ffffffe04047812 */ /* 0x000fe200078ec0ff */
[----:B------:R-:W-:Y:S01]  /*34b0*/  IMAD R8, R8, 0x10, R6 ;  /* 0x0000001008087824 */ /* 0x000fe200078e0206 */
[----:B------:R-:W-:Y:S02]  /*34c0*/  PLOP3.LUT P0, PT, PT, PT, UP1, 0x80, 0x0 ;  /* 0x000000000000781c */ /* 0x000fe40003f0f018 */
        /* <DEDUP_REMOVED lines=11> */
[----:B------:R-:W-:-:S02]  /*3580*/  IMAD.IADD R4, R0, 0x1, -R4 ;  /* 0x0000000100047824 */ /* 0x000fc400078e0a04 */
[----:B------:R-:W-:Y:S02]  /*3590*/  IMAD.U32 R0, RZ, RZ, UR4 ;  /* 0x00000004ff007e24 */ /* 0x000fe4000f8e00ff */
[----:B------:R-:W-:-:S05]  /*35a0*/  IMAD.SHL.U32 R8, R4, 0x2, RZ ;  /* 0x0000000204087824 */ /* 0x000fca00078e00ff */
[----:B------:R3:W-:Y:S01]  /*35b0*/  STL [R1+0x10], R8 ;  /* 0x0000100801007387 */ /* 0x0007e20000100800 */
[----:B------:R-:W-:Y:S02]  /*35c0*/  IADD3 R0, R0, -UR15, -R8 ;  /* 0x8000000f00007c10 */ /* 0x000fe4000fffe808 */
[----:B------:R-:W-:Y:S02]  /*35d0*/  IADD3 R11, -R8, UR9, R119 ;  /* 0x00000009080b7c10 */ /* 0x000fe4000fffe177 */
[C---:B-1----:R-:W-:Y:S02]  /*35e0*/  IADD3 R10, R0.reuse, c[0x0][0x328], RZ ;  /* 0x0000ca00000a7a10 */ /* 0x042fe40007ffe0ff */
[----:B------:R-:W-:Y:S01]  /*35f0*/  IADD3 R12, R0, UR14, RZ ;  /* 0x0000000e000c7c10 */ /* 0x000fe2000fffe0ff */
[----:B------:R-:W-:Y:S01]  /*3600*/  IMAD.IADD R0, R118, 0x1, R117 ;  /* 0x0000000176007824 */ /* 0x000fe200078e0275 */
[----:B------:R-:W-:Y:S01]  /*3610*/  IADD3 R13, -R8, UR24, RZ ;  /* 0x00000018080d7c10 */ /* 0x000fe2000fffe1ff */
[----:B--2---:R-:W-:-:S02]  /*3620*/  IMAD.IADD R5, R10, 0x1, R6 ;  /* 0x000000010a057824 */ /* 0x004fc400078e0206 */
[----:B------:R-:W-:-:S03]  /*3630*/  IMAD.IADD R4, R12, 0x1, R6 ;  /* 0x000000010c047824 */ /* 0x000fc600078e0206 */
[----:B------:R-:W-:Y:S01]  /*3640*/  IMNMX R5, R5, R11, PT ;  /* 0x0000000b05057217 */ /* 0x000fe20003800200 */
[----:B------:R-:W-:Y:S05]  /*3650*/  @P0 BRA `(.L_x_2831) ;  /* 0x0000015000000947 */ /* 0x000fea0003800000 */
[----:B------:R-:W-:Y:S01]  /*3660*/  IMAD.U32 R7, RZ, RZ, UR15 ;  /* 0x0000000fff077e24 */ /* 0x000fe2000f8e00ff */
        /* <DEDUP_REMOVED lines=11> */
.L_x_2833:
[----:B------:R-:W-:-:S04]  /*3720*/  MOV R7, c[0x0][0x32c] ;  /* 0x0000cb0000077a02 */ /* 0x000fc80000000f00 */
[----:B------:R-:W-:-:S13]  /*3730*/  ISETP.NE.AND P0, PT, R7, 0x1, PT ;  /* 0x000000010700780c */ /* 0x000fda0003f05270 */
[----:B------:R-:W-:-:S05]  /*3740*/  @P0 IMAD.HI.U32 R7, R6, c[0x0][0x330], RZ ;  /* 0x0000cc0006070a27 */ /* 0x000fca00078e00ff */
[----:B------:R-:W-:Y:S02]  /*3750*/  @P0 SHF.R.U32.HI R6, RZ, c[0x0][0x334], R7 ;  /* 0x0000cd00ff060a19 */ /* 0x000fe40000011607 */
.L_x_2834:
[----:B------:R-:W-:Y:S05]  /*3760*/  BSYNC B0 ;  /* 0x0000000000007941 */ /* 0x000fea0003800000 */
.L_x_2832:
[----:B------:R-:W-:-:S05]  /*3770*/  IMAD R6, R6, c[0x0][0x32c], R13 ;  /* 0x0000cb0006067a24 */ /* 0x000fca00078e020d */
[----:B------:R-:W-:Y:S02]  /*3780*/  IADD3 R7, R6, c[0x0][0x32c], RZ ;  /* 0x0000cb0006077a10 */ /* 0x000fe40007ffe0ff */
[----:B------:R-:W-:Y:S02]  /*3790*/  IMNMX R4, R4, R6, !PT ;  /* 0x0000000604047217 */ /* 0x000fe40007800200 */
[----:B------:R-:W-:Y:S02]  /*37a0*/  IMNMX R5, R5, R7, PT ;  /* 0x0000000705057217 */ /* 0x000fe40003800200 */
.L_x_2831:
[----:B---3--:R-:W1:Y:S01]  /*37b0*/  SHFL.IDX PT, R8, R9, 0x1, 0x1c1f ;  /* 0x003c1f0009087f89 */ /* 0x008e6200000e0000 */
[----:B------:R-:W-:-:S06]  /*37c0*/  UISETP.NE.AND UP0, UPT, UR16, URZ, UPT ;  /* 0x0000003f1000728c */ /* 0x000fcc000bf05270 */
[----:B------:R-:W-:Y:S01]  /*37d0*/  PLOP3.LUT P0, PT, PT, PT, UP0, 0x40, 0x0 ;  /* 0x000000000000781c */ /* 0x000fe20003f0e808 */
[--C-:B-1----:R-:W-:Y:S02]  /*37e0*/  IMAD.IADD R7, R10, 0x1, R8.reuse ;  /* 0x000000010a077824 */ /* 0x102fe400078e0208 */
[----:B------:R-:W-:-:S03]  /*37f0*/  IMAD.IADD R6, R12, 0x1, R8 ;  /* 0x000000010c067824 */ /* 0x000fc600078e0208 */
[----:B------:R-:W-:-:S07]  /*3800*/  IMNMX R7, R7, R11, PT ;  /* 0x0000000b07077217 */ /* 0x000fce0003800200 */
        /* <DEDUP_REMOVED lines=13> */
.L_x_2837:
[----:B------:R-:W-:-:S04]  /*38e0*/  MOV R14, c[0x0][0x32c] ;  /* 0x0000cb00000e7a02 */ /* 0x000fc80000000f00 */
[----:B------:R-:W-:-:S13]  /*38f0*/  ISETP.NE.AND P0, PT, R14, 0x1, PT ;  /* 0x000000010e00780c */ /* 0x000fda0003f05270 */
[----:B------:R-:W-:-:S05]  /*3900*/  @P0 IMAD.HI.U32 R14, R8, c[0x0][0x330], RZ ;  /* 0x0000cc00080e0a27 */ /* 0x000fca00078e00ff */
[----:B------:R-:W-:Y:S02]  /*3910*/  @P0 SHF.R.U32.HI R8, RZ, c[0x0][0x334], R14 ;  /* 0x0000cd00ff080a19 */ /* 0x000fe4000001160e */
.L_x_2838:
[----:B------:R-:W-:Y:S05]  /*3920*/  BSYNC B0 ;  /* 0x0000000000007941 */ /* 0x000fea0003800000 */
.L_x_2836:
[----:B------:R-:W-:-:S05]  /*3930*/  IMAD R8, R8, c[0x0][0x32c], R13 ;  /* 0x0000cb0008087a24 */ /* 0x000fca00078e020d */
[----:B------:R-:W-:Y:S02]  /*3940*/  IADD3 R14, R8, c[0x0][0x32c], RZ ;  /* 0x0000cb00080e7a10 */ /* 0x000fe40007ffe0ff */
[----:B------:R-:W-:Y:S02]  /*3950*/  IMNMX R6, R6, R8, !PT ;  /* 0x0000000806067217 */ /* 0x000fe40007800200 */
[----:B------:R-:W-:Y:S02]  /*3960*/  IMNMX R7, R7, R14, PT ;  /* 0x0000000e07077217 */ /* 0x000fe40003800200 */
.L_x_2835:
[----:B------:R-:W-:Y:S01]  /*3970*/  UISETP.GE.AND UP2, UPT, UR24, 0x9, UPT ;  /* 0x000000091800788c */ /* 0x000fe2000bf46270 */
[----:B------:R-:W1:Y:S01]  /*3980*/  SHFL.IDX PT, R8, R9, 0x2, 0x1c1f ;  /* 0x005c1f0009087f89 */ /* 0x000e6200000e0000 */
[----:B------:R-:W-:Y:S02]  /*3990*/  UISETP.GE.AND UP0, UPT, UR24, 0x1, UPT ;  /* 0x000000011800788c */ /* 0x000fe4000bf06270 */
[----:B------:R-:W-:Y:S02]  /*39a0*/  UISETP.GE.AND UP3, UPT, UR24, 0x2, UPT ;  /* 0x000000021800788c */ /* 0x000fe4000bf66270 */
        /* <DEDUP_REMOVED lines=20> */
[----:B------:R-:W-:Y:S01]  /*3af0*/  FSEL R17, R48, -INF , !P2 ;  /* 0xff80000030117808 */ /* 0x000fe20005000000 */
[----:B------:R-:W-:Y:S01]  /*3b00*/  UP2UR UR4, UPR, URZ, 0x1 ;  /* 0x000000013f047883 */ /* 0x000fe20008000000 */
[----:B------:R-:W-:Y:S01]  /*3b10*/  FSEL R19, R49, -INF , !P1 ;  /* 0xff80000031137808 */ /* 0x000fe20004800000 */
[----:B------:R-:W-:Y:S01]  /*3b20*/  UISETP.GE.AND UP3, UPT, UR24, 0x21, UPT ;  /* 0x000000211800788c */ /* 0x000fe2000bf66270 */
[----:B------:R-:W-:Y:S01]  /*3b30*/  PLOP3.LUT P0, PT, PT, PT, UP4, 0x40, 0x0 ;  /* 0x000000000000781c */ /* 0x000fe20003f0e848 */
[----:B------:R-:W-:Y:S01]  /*3b40*/  UISETP.GE.AND UP2, UPT, UR24, 0x22, UPT ;  /* 0x000000221800788c */ /* 0x000fe2000bf46270 */
[----:B------:R-:W-:Y:S01]  /*3b50*/  PLOP3.LUT P6, PT, PT, PT, UP1, 0x40, 0x0 ;  /* 0x000000000000781c */ /* 0x000fe20003fce818 */
[----:B------:R-:W-:Y:S01]  /*3b60*/  UISETP.GE.AND UP1, UPT, UR24, 0x29, UPT ;  /* 0x000000291800788c */ /* 0x000fe2000bf26270 */
[----:B------:R-:W-:Y:S01]  /*3b70*/  PLOP3.LUT P5, PT, PT, PT, UP0, 0x40, 0x0 ;  /* 0x000000000000781c */ /* 0x000fe20003fae808 */
[----:B------:R-:W-:Y:S01]  /*3b80*/  UISETP.GE.AND UP0, UPT, UR24, 0x2a, UPT ;  /* 0x0000002a1800788c */ /* 0x000fe2000bf06270 */
[----:B------:R-:W-:Y:S01]  /*3b90*/  PLOP3.LUT P2, PT, PT, PT, UP6, 0x40, 0x0 ;  /* 0x000000000000781c */ /* 0x000fe20003f4e868 */
[----:B------:R-:W-:Y:S01]  /*3ba0*/  UISETP.NE.AND UP6, UPT, UR16, URZ, UPT ;  /* 0x0000003f1000728c */ /* 0x000fe2000bfc5270 */
[----:B------:R-:W-:-:S02]  /*3bb0*/  PLOP3.LUT P1, PT, PT, PT, UP5, 0x40, 0x0 ;  /* 0x000000000000781c */ /* 0x000fc40003f2e858 */
[C---:B------:R-:W-:Y:S02]  /*3bc0*/  ISETP.GT.AND P0, PT, R4.reuse, 0x19, P0 ;  /* 0x000000190400780c */ /* 0x040fe40000704270 */
[C---:B------:R-:W-:Y:S02]  /*3bd0*/  ISETP.GT.AND P6, PT, R4.reuse, 0x9, P6 ;  /* 0x000000090400780c */ /* 0x040fe400037c4270 */
[C---:B------:R-:W-:Y:S02]  /*3be0*/  ISETP.GT.AND P5, PT, R4.reuse, 0x10, P5 ;  /* 0x000000100400780c */ /* 0x040fe40002fa4270 */
[C---:B------:R-:W-:Y:S02]  /*3bf0*/  ISETP.GT.AND P2, PT, R4.reuse, 0x11, P2 ;  /* 0x000000110400780c */ /* 0x040fe40001744270 */
[----:B------:R-:W-:Y:S02]  /*3c00*/  ISETP.GT.AND P1, PT, R4, 0x18, P1 ;  /* 0x000000180400780c */ /* 0x000fe40000f24270 */
[----:B------:R-:W-:-:S02]  /*3c10*/  ISETP.LT.OR P0, PT, R5, 0x1a, P0 ;  /* 0x0000001a0500780c */ /* 0x000fc40000701670 */
[C---:B------:R-:W-:Y:S02]  /*3c20*/  ISETP.LT.OR P6, PT, R5.reuse, 0xa, P6 ;  /* 0x0000000a0500780c */ /* 0x040fe400037c1670 */
[C---:B------:R-:W-:Y:S02]  /*3c30*/  ISETP.LT.OR P5, PT, R5.reuse, 0x11, P5 ;  /* 0x000000110500780c */ /* 0x040fe40002fa1670 */
[C---:B------:R-:W-:Y:S02]  /*3c40*/  ISETP.LT.OR P2, PT, R5.reuse, 0x12, P2 ;  /* 0x000000120500780c */ /* 0x040fe40001741670 */
[----:B------:R-:W-:Y:S02]  /*3c50*/  ISETP.LT.OR P1, PT, R5, 0x19, P1 ;  /* 0x000000190500780c */ /* 0x000fe40000f21670 */
[----:B------:R-:W-:Y:S02]  /*3c60*/  FSEL R33, R33, -INF , !P0 ;  /* 0xff80000021217808 */ /* 0x000fe40004000000 */
[----:B------:R-:W-:-:S02]  /*3c70*/  FSEL R21, R45, -INF , !P6 ;  /* 0xff8000002d157808 */ /* 0x000fc40007000000 */
[----:B------:R-:W-:Y:S02]  /*3c80*/  FSEL R22, R40, -INF , !P5 ;  /* 0xff80000028167808 */ /* 0x000fe40006800000 */
[----:B------:R-:W-:Y:S02]  /*3c90*/  FSEL R23, R41, -INF , !P2 ;  /* 0xff80000029177808 */ /* 0x000fe40005000000 */
[----:B------:R-:W-:Y:S02]  /*3ca0*/  FSEL R32, R32, -INF , !P1 ;  /* 0xff80000020207808 */ /* 0x000fe40004800000 */
[----:B------:R-:W-:Y:S01]  /*3cb0*/  PLOP3.LUT P0, PT, PT, PT, UP6, 0x40, 0x0 ;  /* 0x000000000000781c */ /* 0x000fe20003f0e868 */
[----:B------:R-:W-:Y:S01]  /*3cc0*/  UISETP.NE.AND UP6, UPT, UR26, URZ, UPT ;  /* 0x0000003f1a00728c */ /* 0x000fe2000bfc5270 */
[----:B------:R-:W-:Y:S02]  /*3cd0*/  PLOP3.LUT P6, PT, PT, PT, UP3, 0x40, 0x0 ;  /* 0x000000000000781c */ /* 0x000fe40003fce838 */
[----:B------:R-:W-:-:S02]  /*3ce0*/  PLOP3.LUT P5, PT, PT, PT, UP2, 0x40, 0x0 ;  /* 0x000000000000781c */ /* 0x000fc40003fae828 */
[----:B------:R-:W-:Y:S02]  /*3cf0*/  PLOP3.LUT P2, PT, PT, PT, UP1, 0x40, 0x0 ;  /* 0x000000000000781c */ /* 0x000fe40003f4e818 */
[----:B------:R-:W-:Y:S02]  /*3d00*/  PLOP3.LUT P1, PT, PT, PT, UP0, 0x40, 0x0 ;  /* 0x000000000000781c */ /* 0x000fe40003f2e808 */
[C---:B------:R-:W-:Y:S02]  /*3d10*/  ISETP.GT.AND P6, PT, R4.reuse, 0x20, P6 ;  /* 0x000000200400780c */ /* 0x040fe400037c4270 */
[C---:B------:R-:W-:Y:S02]  /*3d20*/  ISETP.GT.AND P5, PT, R4.reuse, 0x21, P5 ;  /* 0x000000210400780c */ /* 0x040fe40002fa4270 */
[C---:B------:R-:W-:Y:S02]  /*3d30*/  ISETP.GT.AND P2, PT, R4.reuse, 0x28, P2 ;  /* 0x000000280400780c */ /* 0x040fe40001744270 */
[----:B------:R-:W-:Y:S01]  /*3d40*/  ISETP.GT.AND P1, PT, R4, 0x29, P1 ;  /* 0x000000290400780c */ /* 0x000fe20000f24270 */
[----:B-1----:R-:W-:Y:S01]  /*3d50*/  IMAD.IADD R4, R12, 0x1, R8 ;  /* 0x000000010c047824 */ /* 0x002fe200078e0208 */
[----:B------:R-:W-:-:S02]  /*3d60*/  ISETP.LT.OR P6, PT, R5, 0x21, P6 ;  /* 0x000000210500780c */ /* 0x000fc400037c1670 */
[C---:B------:R-:W-:Y:S02]  /*3d70*/  ISETP.LT.OR P5, PT, R5.reuse, 0x22, P5 ;  /* 0x000000220500780c */ /* 0x040fe40002fa1670 */
[C---:B------:R-:W-:Y:S02]  /*3d80*/  ISETP.LT.OR P2, PT, R5.reuse, 0x29, P2 ;  /* 0x000000290500780c */ /* 0x040fe40001741670 */
[----:B------:R-:W-:Y:S01]  /*3d90*/  ISETP.LT.OR P1, PT, R5, 0x2a, P1 ;  /* 0x0000002a0500780c */ /* 0x000fe20000f21670 */
[----:B------:R-:W-:Y:S01]  /*3da0*/  IMAD.IADD R5, R10, 0x1, R8 ;  /* 0x000000010a057824 */ /* 0x000fe200078e0208 */
[----:B------:R-:W-:Y:S02]  /*3db0*/  FSEL R177, R36, -INF , !P6 ;  /* 0xff80000024b17808 */ /* 0x000fe40007000000 */
[----:B------:R-:W-:Y:S02]  /*3dc0*/  FSEL R176, R37, -INF , !P5 ;  /* 0xff80000025b07808 */ /* 0x000fe40006800000 */
[----:B------:R-:W-:-:S02]  /*3dd0*/  IMNMX R5, R5, R11, PT ;  /* 0x0000000b05057217 */ /* 0x000fc40003800200 */
[----:B------:R-:W-:Y:S02]  /*3de0*/  FSEL R179, R24, -INF , !P2 ;  /* 0xff80000018b37808 */ /* 0x000fe40005000000 */
[----:B------:R-:W-:Y:S01]  /*3df0*/  FSEL R184, R25, -INF , !P1 ;  /* 0xff80000019b87808 */ /* 0x000fe20004800000 */
        /* <DEDUP_REMOVED lines=13> */
.L_x_2841:
[----:B------:R-:W-:-:S04]  /*3ed0*/  MOV R14, c[0x0][0x32c] ;  /* 0x0000cb00000e7a02 */ /* 0x000fc80000000f00 */
[----:B------:R-:W-:-:S13]  /*3ee0*/  ISETP.NE.AND P0, PT, R14, 0x1, PT ;  /* 0x000000010e00780c */ /* 0x000fda0003f05270 */
[----:B------:R-:W-:-:S05]  /*3ef0*/  @P0 IMAD.HI.U32 R14, R8, c[0x0][0x330], RZ ;  /* 0x0000cc00080e0a27 */ /* 0x000fca00078e00ff */
[----:B------:R-:W-:Y:S02]  /*3f00*/  @P0 SHF.R.U32.HI R8, RZ, c[0x0][0x334], R14 ;  /* 0x0000cd00ff080a19 */ /* 0x000fe4000001160e */
.L_x_2842:
[----:B------:R-:W-:Y:S05]  /*3f10*/  BSYNC B0 ;  /* 0x0000000000007941 */ /* 0x000fea0003800000 */
.L_x_2840:
[----:B------:R-:W-:-:S05]  /*3f20*/  IMAD R8, R8, c[0x0][0x32c], R13 ;  /* 0x0000cb0008087a24 */ /* 0x000fca00078e020d */
[----:B------:R-:W-:Y:S02]  /*3f30*/  IADD3 R14, R8, c[0x0][0x32c], RZ ;  /* 0x0000cb00080e7a10 */ /* 0x000fe40007ffe0ff */
[----:B------:R-:W-:Y:S02]  /*3f40*/  IMNMX R4, R4, R8, !PT ;  /* 0x0000000804047217 */ /* 0x000fe40007800200 */
[----:B------:R-:W-:Y:S02]  /*3f50*/  IMNMX R5, R5, R14, PT ;  /* 0x0000000e05057217 */ /* 0x000fe40003800200 */
.L_x_2839:
[----:B------:R-:W-:Y:S02]  /*3f60*/  UP2UR UR29, UPR, URZ, 0x10 ;  /* 0x000000103f1d7883 */ /* 0x000fe40008000000 */
[----:B------:R-:W-:Y:S02]  /*3f70*/  UISETP.NE.AND UP4, UPT, UR25, URZ, UPT ;  /* 0x0000003f1900728c */ /* 0x000fe4000bf85270 */
[----:B------:R-:W-:Y:S02]  /*3f80*/  UP2UR UR24, UPR, URZ, 0x1 ;  /* 0x000000013f187883 */ /* 0x000fe40008000000 */
[----:B------:R-:W-:-:S02]  /*3f90*/  UISETP.NE.AND UP0, UPT, UR4, URZ, UPT ;  /* 0x0000003f0400728c */ /* 0x000fc4000bf05270 */
[----:B------:R-:W-:Y:S01]  /*3fa0*/  PLOP3.LUT P1, PT, PT, PT, UP4, 0x40, 0x0 ;  /* 0x000000000000781c */ /* 0x000fe20003f2e848 */
[----:B------:R-:W-:Y:S02]  /*3fb0*/  UP2UR UR28, UPR, URZ, 0x8 ;  /* 0x000000083f1c7883 */ /* 0x000fe40008000000 */
[----:B------:R-:W-:Y:S01]  /*3fc0*/  UISETP.NE.AND UP3, UPT, UR7, URZ, UPT ;  /* 0x0000003f0700728c */ /* 0x000fe2000bf65270 */
[----:B------:R-:W-:Y:S01]  /*3fd0*/  ISETP.GT.AND P1, PT, R6, RZ, P1 ;  /* 0x000000ff0600720c */ /* 0x000fe20000f24270 */
[----:B------:R-:W-:Y:S01]  /*3fe0*/  UP2UR UR26, UPR, URZ, 0x2 ;  /* 0x000000023f1a7883 */ /* 0x000fe20008000000 */
[----:B------:R-:W-:Y:S01]  /*3ff0*/  PLOP3.LUT P2, PT, PT, PT, UP0, 0x40, 0x0 ;  /* 0x000000000000781c */ /* 0x000fe20003f4e808 */
[----:B------:R-:W-:Y:S01]  /*4000*/  UISETP.NE.AND UP1, UPT, UR5, URZ, UPT ;  /* 0x0000003f0500728c */ /* 0x000fe2000bf25270 */
[C---:B------:R-:W-:Y:S01]  /*4010*/  ISETP.LT.OR P1, PT, R7.reuse, 0x1, P1 ;  /* 0x000000010700780c */ /* 0x040fe20000f21670 */
[----:B------:R-:W-:Y:S01]  /*4020*/  UISETP.NE.AND UP0, UPT, UR24, URZ, UPT ;  /* 0x0000003f1800728c */ /* 0x000fe2000bf05270 */
[----:B------:R-:W-:Y:S01]  /*4030*/  PLOP3.LUT P0, PT, PT, PT, UP3, 0x40, 0x0 ;  /* 0x000000000000781c */ /* 0x000fe20003f0e838 */
[----:B------:R-:W-:Y:S01]  /*4040*/  UP2UR UR27, UPR, URZ, 0x4 ;  /* 0x000000043f1b7883 */ /* 0x000fe20008000000 */
[----:B------:R-:W-:Y:S01]  /*4050*/  FSEL R14, R50, -INF , !P1 ;  /* 0xff800000320e7808 */ /* 0x000fe20004800000 */
[----:B------:R-:W-:Y:S01]  /*4060*/  UP2UR UR24, UPR, URZ, 0x40 ;  /* 0x000000403f187883 */ /* 0x000fe20008000000 */
[----:B------:R-:W-:Y:S01]  /*4070*/  PLOP3.LUT P1, PT, PT, PT, UP6, 0x40, 0x0 ;  /* 0x000000000000781c */ /* 0x000fe20003f2e868 */
[----:B------:R-:W-:Y:S01]  /*4080*/  UISETP.NE.AND UP2, UPT, UR6, URZ, UPT ;  /* 0x0000003f0600728c */ /* 0x000fe2000bf45270 */
[----:B------:R-:W-:Y:S01]  /*4090*/  PLOP3.LUT P5, PT, PT, PT, UP1, 0x40, 0x0 ;  /* 0x000000000000781c */ /* 0x000fe20003fae818 */
[----:B------:R-:W-:Y:S01]  /*40a0*/  UISETP.NE.AND UP6, UPT, UR4, URZ, UPT ;  /* 0x0000003f0400728c */ /* 0x000fe2000bfc5270 */
[C---:B------:R-:W-:Y:S01]  /*40b0*/  ISETP.GT.AND P2, PT, R6.reuse, 0x10, P2 ;  /* 0x000000100600780c */ /* 0x040fe20001744270 */
[----:B------:R-:W-:Y:S01]  /*40c0*/  UISETP.NE.AND UP1, UPT, UR26, URZ, UPT ;  /* 0x0000003f1a00728c */ /* 0x000fe2000bf25270 */
[C---:B------:R-:W-:Y:S01]  /*40d0*/  ISETP.GT.AND P0, PT, R6.reuse, 0x1, P0 ;  /* 0x000000010600780c */ /* 0x040fe20000704270 */
[----:B------:R-:W-:Y:S01]  /*40e0*/  UP2UR UR26, UPR, URZ, 0x40 ;  /* 0x000000403f1a7883 */ /* 0x000fe20008000000 */
[----:B------:R-:W-:Y:S01]  /*40f0*/  PLOP3.LUT P6, PT, PT, PT, UP2, 0x40, 0x0 ;  /* 0x000000000000781c */ /* 0x000fe20003fce828 */
[----:B------:R-:W-:Y:S01]  /*4100*/  UISETP.NE.AND UP6, UPT, UR5, URZ, UPT ;  /* 0x0000003f0500728c */ /* 0x000fe2000bfc5270 */
[C---:B------:R-:W-:Y:S01]  /*4110*/  ISETP.LT.OR P2, PT, R7.reuse, 0x11, P2 ;  /* 0x000000110700780c */ /* 0x040fe20001741670 */
[----:B------:R-:W-:Y:S01]  /*4120*/  UISETP.NE.AND UP2, UPT, UR27, URZ, UPT ;  /* 0x0000003f1b00728c */ /* 0x000fe2000bf45270 */
[----:B------:R-:W-:Y:S01]  /*4130*/  ISETP.LT.OR P0, PT, R7, 0x2, P0 ;  /* 0x000000020700780c */ /* 0x000fe20000701670 */
[----:B------:R-:W-:Y:S01]  /*4140*/  UP2UR UR27, UPR, URZ, 0x40 ;  /* 0x000000403f1b7883 */ /* 0x000fe20008000000 */
[----:B------:R-:W-:Y:S01]  /*4150*/  ISETP.GT.AND P1, PT, R6, 0x11, P1 ;  /* 0x000000110600780c */ /* 0x000fe20000f24270 */
[----:B------:R-:W-:Y:S01]  /*4160*/  UISETP.NE.AND UP6, UPT, UR6, URZ, UPT ;  /* 0x0000003f0600728c */ /* 0x000fe2000bfc5270 */
[----:B------:R-:W-:Y:S01]  /*4170*/  FSEL R29, R42, -INF , !P2 ;  /* 0xff8000002a1d7808 */ /* 0x000fe20005000000 */
[----:B------:R-:W-:Y:S01]  /*4180*/  UISETP.NE.AND UP3, UPT, UR28, URZ, UPT ;  /* 0x0000003f1c00728c */ /* 0x000fe2000bf65270 */
[----:B------:R-:W-:Y:S01]  /*4190*/  FSEL R15, R51, -INF , !P0 ;  /* 0xff800000330f7808 */ /* 0x000fe20004000000 */
[----:B------:R-:W-:Y:S01]  /*41a0*/  UP2UR UR28, UPR, URZ, 0x40 ;  /* 0x000000403f1c7883 */ /* 0x000fe20008000000 */
[----:B------:R-:W-:Y:S01]  /*41b0*/  PLOP3.LUT P2, PT, PT, PT, UP2, 0x40, 0x0 ;  /* 0x000000000000781c */ /* 0x000fe20003f4e828 */
[----:B------:R-:W-:Y:S01]  /*41c0*/  UISETP.NE.AND UP6, UPT, UR7, URZ, UPT ;  /* 0x0000003f0700728c */ /* 0x000fe2000bfc5270 */
[----:B------:R-:W-:Y:S01]  /*41d0*/  PLOP3.LUT P0, PT, PT, PT, UP5, 0x40, 0x0 ;  /* 0x000000000000781c */ /* 0x000fe20003f0e858 */
[----:B------:R-:W-:Y:S01]  /*41e0*/  UISETP.NE.AND UP4, UPT, UR29, URZ, UPT ;  /* 0x0000003f1d00728c */ /* 0x000fe2000bf85270 */
[----:B------:R-:W-:Y:S01]  /*41f0*/  ISETP.LT.OR P1, PT, R7, 0x12, P1 ;  /* 0x000000120700780c */ /* 0x000fe20000f21670 */
[----:B------:R-:W-:Y:S01]  /*4200*/  UP2UR UR29, UPR, URZ, 0x40 ;  /* 0x000000403f1d7883 */ /* 0x000fe20008000000 */
[C---:B------:R-:W-:Y:S01]  /*4210*/  ISETP.GT.AND P2, PT, R6.reuse, 0x21, P2 ;  /* 0x000000210600780c */ /* 0x040fe20001744270 */
[----:B------:R-:W-:Y:S01]  /*4220*/  UISETP.NE.AND UP6, UPT, UR25, URZ, UPT ;  /* 0x0000003f1900728c */ /* 0x000fe2000bfc5270 */
[----:B------:R-:W-:-:S02]  /*4230*/  ISETP.GT.AND P0, PT, R6, 0x18, P0 ;  /* 0x000000180600780c */ /* 0x000fc40000704270 */
[----:B------:R-:W-:Y:S02]  /*4240*/  FSEL R30, R43, -INF , !P1 ;  /* 0xff8000002b1e7808 */ /* 0x000fe40004800000 */
[----:B------:R-:W-:Y:S02]  /*4250*/  PLOP3.LUT P1, PT, PT, PT, UP1, 0x40, 0x0 ;  /* 0x000000000000781c */ /* 0x000fe40003f2e818 */
[C---:B------:R-:W-:Y:S02]  /*4260*/  ISETP.LT.OR P2, PT, R7.reuse, 0x22, P2 ;  /* 0x000000220700780c */ /* 0x040fe40001741670 */
[----:B------:R-:W-:Y:S02]  /*4270*/  ISETP.LT.OR P0, PT, R7, 0x19, P0 ;  /* 0x000000190700780c */ /* 0x000fe40000701670 */
[C---:B------:R-:W-:Y:S02]  /*4280*/  ISETP.GT.AND P1, PT, R6.reuse, 0x28, P1 ;  /* 0x000000280600780c */ /* 0x040fe40000f24270 */
[----:B------:R-:W-:-:S02]  /*4290*/  ISETP.GT.AND P6, PT, R6, 0x8, P6 ;  /* 0x000000080600780c */ /* 0x000fc400037c4270 */
[----:B------:R-:W-:Y:S02]  /*42a0*/  FSEL R178, R39, -INF , !P2 ;  /* 0xff80000027b27808 */ /* 0x000fe40005000000 */
[----:B------:R-:W-:Y:S02]  /*42b0*/  FSEL R31, R34, -INF , !P0 ;  /* 0xff800000221f7808 */ /* 0x000fe40004000000 */
[----:B------:R-:W-:Y:S01]  /*42c0*/  PLOP3.LUT P2, PT, PT, PT, UP6, 0x40, 0x0 ;  /* 0x000000000000781c */ /* 0x000fe20003f4e868 */
[----:B------:R-:W-:Y:S01]  /*42d0*/  UISETP.NE.AND UP6, UPT, UR29, URZ, UPT ;  /* 0x0000003f1d00728c */ /* 0x000fe2000bfc5270 */
[----:B------:R-:W-:Y:S02]  /*42e0*/  PLOP3.LUT P0, PT, PT, PT, UP0, 0x40, 0x0 ;  /* 0x000000000000781c */ /* 0x000fe40003f0e808 */
[C---:B------:R-:W-:Y:S02]  /*42f0*/  ISETP.LT.OR P1, PT, R7.reuse, 0x29, P1 ;  /* 0x000000290700780c */ /* 0x040fe40000f21670 */
[----:B------:R-:W-:-:S02]  /*4300*/  ISETP.LT.OR P6, PT, R7, 0x9, P6 ;  /* 0x000000090700780c */ /* 0x000fc400037c1670 */
[C---:B------:R-:W-:Y:S02]  /*4310*/  ISETP.GT.AND P0, PT, R6.reuse, 0x29, P0 ;  /* 0x000000290600780c */ /* 0x040fe40000704270 */
[----:B------:R-:W-:Y:S02]  /*4320*/  ISETP.GT.AND P5, PT, R6, 0x9, P5 ;  /* 0x000000090600780c */ /* 0x000fe40002fa4270 */
[----:B------:R-:W-:Y:S02]  /*4330*/  FSEL R189, R26, -INF , !P1 ;  /* 0xff8000001abd7808 */ /* 0x000fe40004800000 */
[----:B------:R-:W-:Y:S02]  /*4340*/  FSEL R16, R46, -INF , !P6 ;  /* 0xff8000002e107808 */ /* 0x000fe40007000000 */
[----:B------:R-:W-:Y:S01]  /*4350*/  PLOP3.LUT P1, PT, PT, PT, UP6, 0x40, 0x0 ;  /* 0x000000000000781c */ /* 0x000fe20003f2e868 */
[----:B------:R-:W-:Y:S01]  /*4360*/  UISETP.NE.AND UP6, UPT, UR28, URZ, UPT ;  /* 0x0000003f1c00728c */ /* 0x000fe2000bfc5270 */
[----:B------:R-:W-:-:S02]  /*4370*/  PLOP3.LUT P6, PT, PT, PT, UP4, 0x40, 0x0 ;  /* 0x000000000000781c */ /* 0x000fc40003fce848 */
[C---:B------:R-:W-:Y:S02]  /*4380*/  ISETP.LT.OR P0, PT, R7.reuse, 0x2a, P0 ;  /* 0x0000002a0700780c */ /* 0x040fe40000701670 */
[----:B------:R-:W-:Y:S02]  /*4390*/  ISETP.LT.OR P5, PT, R7, 0xa, P5 ;  /* 0x0000000a0700780c */ /* 0x000fe40002fa1670 */
[----:B------:R-:W-:Y:S02]  /*43a0*/  ISETP.GT.AND P6, PT, R6, 0x19, P6 ;  /* 0x000000190600780c */ /* 0x000fe400037c4270 */
[----:B------:R-:W-:Y:S02]  /*43b0*/  FSEL R188, R27, -INF , !P0 ;  /* 0xff8000001bbc7808 */ /* 0x000fe40004000000 */
[----:B------:R-:W-:Y:S02]  /*43c0*/  FSEL R18, R47, -INF , !P5 ;  /* 0xff8000002f127808 */ /* 0x000fe40006800000 */
[----:B------:R-:W-:Y:S01]  /*43d0*/  PLOP3.LUT P0, PT, PT, PT, UP6, 0x40, 0x0 ;  /* 0x000000000000781c */ /* 0x000fe20003f0e868 */
[----:B------:R-:W-:Y:S01]  /*43e0*/  UISETP.NE.AND UP6, UPT, UR27, URZ, UPT ;  /* 0x0000003f1b00728c */ /* 0x000fe2000bfc5270 */
[----:B------:R-:W-:-:S02]  /*43f0*/  PLOP3.LUT P5, PT, PT, PT, UP3, 0x40, 0x0 ;  /* 0x000000000000781c */ /* 0x000fc40003fae838 */
[----:B------:R-:W-:Y:S02]  /*4400*/  ISETP.LT.OR P6, PT, R7, 0x1a, P6 ;  /* 0x0000001a0700780c */ /* 0x000fe400037c1670 */
[----:B------:R-:W-:Y:S02]  /*4410*/  ISETP.GT.AND P5, PT, R6, 0x20, P5 ;  /* 0x000000200600780c */ /* 0x000fe40002fa4270 */
[----:B------:R-:W-:Y:S01]  /*4420*/  FSEL R34, R35, -INF , !P6 ;  /* 0xff80000023227808 */ /* 0x000fe20007000000 */
[----:B------:R-:W1:Y:S01]  /*4430*/  SHFL.IDX PT, R6, R9, 0x3, 0x1c1f ;  /* 0x007c1f0009067f89 */ /* 0x000e6200000e0000 */
[----:B------:R-:W-:Y:S01]  /*4440*/  PLOP3.LUT P6, PT, PT, PT, UP6, 0x40, 0x0 ;  /* 0x000000000000781c */ /* 0x000fe20003fce868 */
[----:B------:R-:W-:Y:S01]  /*4450*/  UISETP.NE.AND UP6, UPT, UR26, URZ, UPT ;  /* 0x0000003f1a00728c */ /* 0x000fe2000bfc5270 */
[----:B------:R-:W-:Y:S02]  /*4460*/  ISETP.LT.OR P5, PT, R7, 0x21, P5 ;  /* 0x000000210700780c */ /* 0x000fe40002fa1670 */
[----:B------:R-:W-:-:S02]  /*4470*/  ISETP.GT.AND P0, PT, R4, 0x8, P0 ;  /* 0x000000080400780c */ /* 0x000fc40000704270 */
[C---:B------:R-:W-:Y:S02]  /*4480*/  ISETP.GT.AND P2, PT, R4.reuse, RZ, P2 ;  /* 0x000000ff0400720c */ /* 0x040fe40001744270 */
[----:B------:R-:W-:Y:S02]  /*4490*/  ISETP.GT.AND P1, PT, R4, 0x1, P1 ;  /* 0x000000010400780c */ /* 0x000fe40000f24270 */
[----:B------:R-:W-:Y:S02]  /*44a0*/  FSEL R175, R38, -INF , !P5 ;  /* 0xff80000026af7808 */ /* 0x000fe40006800000 */
[C---:B------:R-:W-:Y:S02]  /*44b0*/  ISETP.LT.OR P0, PT, R5.reuse, 0x9, P0 ;  /* 0x000000090500780c */ /* 0x040fe40000701670 */
[----:B------:R-:W-:Y:S01]  /*44c0*/  PLOP3.LUT P5, PT, PT, PT, UP6, 0x40, 0x0 ;  /* 0x000000000000781c */ /* 0x000fe20003fae868 */
[----:B------:R-:W-:Y:S01]  /*44d0*/  UISETP.NE.AND UP6, UPT, UR24, URZ, UPT ;  /* 0x0000003f1800728c */ /* 0x000fe2000bfc5270 */
[----:B------:R-:W-:-:S02]  /*44e0*/  ISETP.LT.OR P2, PT, R5, 0x1, P2 ;  /* 0x000000010500780c */ /* 0x000fc40001741670 */
[----:B------:R-:W-:Y:S01]  /*44f0*/  ISETP.LT.OR P1, PT, R5, 0x2, P1 ;  /* 0x000000020500780c */ /* 0x000fe20000f21670 */
[----:B------:R-:W-:Y:S01]  /*4500*/  UP2UR UR24, UPR, URZ, 0x40 ;  /* 0x000000403f187883 */ /* 0x000fe20008000000 */
[----:B------:R-:W-:Y:S02]  /*4510*/  FSEL R112, R112, -INF , !P0 ;  /* 0xff80000070707808 */ /* 0x000fe40004000000 */
[----:B------:R-:W-:Y:S01]  /*4520*/  PLOP3.LUT P0, PT, PT, PT, UP4, 0x40, 0x0 ;  /* 0x000000000000781c */ /* 0x000fe20003f0e848 */
[----:B-1----:R-:W-:Y:S01]  /*4530*/  IMAD.IADD R8, R12, 0x1, R6 ;  /* 0x000000010c087824 */ /* 0x002fe200078e0206 */
[----:B------:R-:W-:Y:S02]  /*4540*/  FSEL R78, R80, -INF , !P2 ;  /* 0xff800000504e7808 */ /* 0x000fe40005000000 */
[----:B------:R-:W-:Y:S02]  /*4550*/  FSEL R79, R81, -INF , !P1 ;  /* 0xff800000514f7808 */ /* 0x000fe40004800000 */
        /* <DEDUP_REMOVED lines=14> */
[----:B------:R-:W-:Y:S01]  /*4640*/  PLOP3.LUT P0, PT, PT, PT, UP6, 0x40, 0x0 ;  /* 0x000000000000781c */ /* 0x000fe20003f0e868 */
[----:B------:R-:W-:Y:S01]  /*4650*/  UISETP.NE.AND UP6, UPT, UR24, URZ, UPT ;  /* 0x0000003f1800728c */ /* 0x000fe2000bfc5270 */
[----:B------:R-:W-:-:S02]  /*4660*/  FSEL R113, R113, -INF , !P6 ;  /* 0xff80000071717808 */ /* 0x000fc40007000000 */
[----:B------:R-:W-:Y:S02]  /*4670*/  FSEL R132, R72, -INF , !P5 ;  /* 0xff80000048847808 */ /* 0x000fe40006800000 */
[----:B------:R-:W-:Y:S02]  /*4680*/  FSEL R133, R73, -INF , !P2 ;  /* 0xff80000049857808 */ /* 0x000fe40005000000 */
[----:B------:R-:W-:Y:S02]  /*4690*/  FSEL R134, R68, -INF , !P1 ;  /* 0xff80000044867808 */ /* 0x000fe40004800000 */
[----:B------:R-:W-:Y:S02]  /*46a0*/  PLOP3.LUT P6, PT, PT, PT, UP3, 0x40, 0x0 ;  /* 0x000000000000781c */ /* 0x000fe40003fce838 */
[----:B------:R-:W-:Y:S02]  /*46b0*/  PLOP3.LUT P5, PT, PT, PT, UP2, 0x40, 0x0 ;  /* 0x000000000000781c */ /* 0x000fe40003fae828 */
[----:B------:R-:W-:-:S02]  /*46c0*/  PLOP3.LUT P2, PT, PT, PT, UP1, 0x40, 0x0 ;  /* 0x000000000000781c */ /* 0x000fc40003f4e818 */
[----:B------:R-:W-:Y:S02]  /*46d0*/  PLOP3.LUT P1, PT, PT, PT, UP0, 0x40, 0x0 ;  /* 0x000000000000781c */ /* 0x000fe40003f2e808 */
[C---:B------:R-:W-:Y:S02]  /*46e0*/  ISETP.GT.AND P6, PT, R4.reuse, 0x20, P6 ;  /* 0x000000200400780c */ /* 0x040fe400037c4270 */
[C---:B------:R-:W-:Y:S02]  /*46f0*/  ISETP.GT.AND P5, PT, R4.reuse, 0x21, P5 ;  /* 0x000000210400780c */ /* 0x040fe40002fa4270 */
[C---:B------:R-:W-:Y:S02]  /*4700*/  ISETP.GT.AND P2, PT, R4.reuse, 0x28, P2 ;  /* 0x000000280400780c */ /* 0x040fe40001744270 */
[----:B------:R-:W-:Y:S01]  /*4710*/  ISETP.GT.AND P1, PT, R4, 0x29, P1 ;  /* 0x000000290400780c */ /* 0x000fe20000f24270 */
[----:B------:R-:W-:Y:S01]  /*4720*/  IMAD.IADD R4, R10, 0x1, R6 ;  /* 0x000000010a047824 */ /* 0x000fe200078e0206 */
[----:B------:R-:W-:-:S02]  /*4730*/  ISETP.LT.OR P6, PT, R5, 0x21, P6 ;  /* 0x000000210500780c */ /* 0x000fc400037c1670 */
[C---:B------:R-:W-:Y:S02]  /*4740*/  ISETP.LT.OR P5, PT, R5.reuse, 0x22, P5 ;  /* 0x000000220500780c */ /* 0x040fe40002fa1670 */
[C---:B------:R-:W-:Y:S02]  /*4750*/  ISETP.LT.OR P2, PT, R5.reuse, 0x29, P2 ;  /* 0x000000290500780c */ /* 0x040fe40001741670 */
[----:B------:R-:W-:Y:S02]  /*4760*/  ISETP.LT.OR P1, PT, R5, 0x2a, P1 ;  /* 0x0000002a0500780c */ /* 0x000fe40000f21670 */
[----:B------:R-:W-:Y:S02]  /*4770*/  IMNMX R9, R4, R11, PT ;  /* 0x0000000b04097217 */ /* 0x000fe40003800200 */
[----:B------:R-:W-:Y:S02]  /*4780*/  FSEL R190, R64, -INF , !P6 ;  /* 0xff80000040be7808 */ /* 0x000fe40007000000 */
[----:B------:R-:W-:-:S02]  /*4790*/  FSEL R191, R65, -INF , !P5 ;  /* 0xff80000041bf7808 */ /* 0x000fc40006800000 */
        /* <DEDUP_REMOVED lines=15> */
.L_x_2845:
[----:B------:R-:W-:-:S04]  /*4890*/  MOV R5, c[0x0][0x32c] ;  /* 0x0000cb0000057a02 */ /* 0x000fc80000000f00 */
[----:B------:R-:W-:-:S13]  /*48a0*/  ISETP.NE.AND P0, PT, R5, 0x1, PT ;  /* 0x000000010500780c */ /* 0x000fda0003f05270 */
[----:B------:R-:W-:-:S05]  /*48b0*/  @P0 IMAD.HI.U32 R5, R4, c[0x0][0x330], RZ ;  /* 0x0000cc0004050a27 */ /* 0x000fca00078e00ff */
[----:B------:R-:W-:Y:S02]  /*48c0*/  @P0 SHF.R.U32.HI R4, RZ, c[0x0][0x334], R5 ;  /* 0x0000cd00ff040a19 */ /* 0x000fe40000011605 */
.L_x_2846:
[----:B------:R-:W-:Y:S05]  /*48d0*/  BSYNC B0 ;  /* 0x0000000000007941 */ /* 0x000fea0003800000 */
.L_x_2844:
[----:B------:R-:W-:-:S05]  /*48e0*/  IMAD R4, R4, c[0x0][0x32c], R13 ;  /* 0x0000cb0004047a24 */ /* 0x000fca00078e020d */
[----:B------:R-:W-:Y:S02]  /*48f0*/  IADD3 R5, R4, c[0x0][0x32c], RZ ;  /* 0x0000cb0004057a10 */ /* 0x000fe40007ffe0ff */
[----:B------:R-:W-:Y:S02]  /*4900*/  IMNMX R8, R8, R4, !PT ;  /* 0x0000000408087217 */ /* 0x000fe40007800200 */
[----:B------:R-:W-:Y:S02]  /*4910*/  IMNMX R9, R9, R5, PT ;  /* 0x0000000509097217 */ /* 0x000fe40003800200 */
.L_x_2843:
        /* <DEDUP_REMOVED lines=34> */
[----:B------:R-:W-:Y:S01]  /*4b40*/  FMNMX.FTZ R169, R179, R169, !PT ;  /* 0x000000a9b3a97209 */ /* 0x000fe20007810000 */
[----:B------:R-:W-:Y:S01]  /*4b50*/  STL [R1+0x68], R233 ;  /* 0x000068e901007387 */ /* 0x000fe20000100800 */
[----:B------:R-:W-:Y:S02]  /*4b60*/  FMNMX.FTZ R4, R189, R4, !PT ;  /* 0x00000004bd047209 */ /* 0x000fe40007810000 */
[----:B------:R-:W-:Y:S01]  /*4b70*/  FMNMX.FTZ R169, R184, R169, !PT ;  /* 0x000000a9b8a97209 */ /* 0x000fe20007810000 */
[----:B------:R-:W-:Y:S01]  /*4b80*/  STL [R1+0x64], R232 ;  /* 0x000064e801007387 */ /* 0x000fe20000100800 */
[----:B------:R-:W-:-:S02]  /*4b90*/  FMNMX.FTZ R168, R188, R4, !PT ;  /* 0x00000004bca87209 */ /* 0x000fc40007810000 */
        /* <DEDUP_REMOVED lines=9> */
[----:B------:R-:W-:Y:S01]  /*4c30*/  STL [R1+0x60], R231 ;  /* 0x000060e701007387 */ /* 0x000fe20000100800 */
[C---:B------:R-:W-:Y:S01]  /*4c40*/  ISETP.GT.AND P1, PT, R8.reuse, RZ, P1 ;  /* 0x000000ff0800720c */ /* 0x040fe20000f24270 */
[----:B------:R-:W-:Y:S01]  /*4c50*/  UISETP.NE.AND UP2, UPT, UR7, URZ, UPT ;  /* 0x0000003f0700728c */ /* 0x000fe2000bf45270 */
[----:B------:R-:W-:Y:S01]  /*4c60*/  FSEL R27, R83, -INF , !P0 ;  /* 0xff800000531b7808 */ /* 0x000fe20004000000 */
[----:B------:R-:W-:Y:S01]  /*4c70*/  STL [R1+0x5c], R230 ;  /* 0x00005ce601007387 */ /* 0x000fe20000100800 */
[----:B------:R-:W-:Y:S01]  /*4c80*/  PLOP3.LUT P5, PT, PT, PT, UP1, 0x40, 0x0 ;  /* 0x000000000000781c */ /* 0x000fe20003fae818 */
[----:B------:R-:W-:Y:S01]  /*4c90*/  UISETP.NE.AND UP1, UPT, UR6, URZ, UPT ;  /* 0x0000003f0600728c */ /* 0x000fe2000bf25270 */
[----:B------:R-:W-:Y:S01]  /*4ca0*/  ISETP.LT.OR P1, PT, R9, 0x1, P1 ;  /* 0x000000010900780c */ /* 0x000fe20000f21670 */
[----:B------:R-:W-:Y:S01]  /*4cb0*/  STL [R1+0x58], R229 ;  /* 0x000058e501007387 */ /* 0x000fe20000100800 */
[----:B------:R-:W-:-:S02]  /*4cc0*/  ISETP.GT.AND P6, PT, R8, 0x8, P6 ;  /* 0x000000080800780c */ /* 0x000fc400037c4270 */
[----:B------:R-:W-:Y:S01]  /*4cd0*/  PLOP3.LUT P2, PT, PT, PT, UP0, 0x40, 0x0 ;  /* 0x000000000000781c */ /* 0x000fe20003f4e808 */
[----:B------:R-:W-:Y:S01]  /*4ce0*/  UISETP.NE.AND UP0, UPT, UR5, URZ, UPT ;  /* 0x0000003f0500728c */ /* 0x000fe2000bf05270 */
[----:B------:R-:W-:Y:S01]  /*4cf0*/  FSEL R77, R82, -INF , !P1 ;  /* 0xff800000524d7808 */ /* 0x000fe20004800000 */
[----:B------:R-:W-:Y:S01]  /*4d00*/  LDSM.16.MT88.4 R52, [R225+0x3880] ;  /* 0x00388000e134783b */ /* 0x000fe20000004200 */
[----:B------:R-:W-:Y:S01]  /*4d10*/  ISETP.GT.AND P5, PT, R8, 0x9, P5 ;  /* 0x000000090800780c */ /* 0x000fe20002fa4270 */
[----:B------:R-:W-:Y:S01]  /*4d20*/  ULDC.64 UR4, c[0x0][0x2c8] ;  /* 0x0000b20000047ab9 */ /* 0x000fe20000000a00 */
[----:B-1----:R-:W-:Y:S01]  /*4d30*/  FMNMX.FTZ R169, R169, R4, !PT ;  /* 0x00000004a9a97209 */ /* 0x002fe20007810000 */
[----:B------:R-:W-:Y:S01]  /*4d40*/  LDSM.16.MT88.4 R48, [R225+0x2080] ;  /* 0x00208000e130783b */ /* 0x000fe20000004200 */
[----:B------:R-:W-:Y:S02]  /*4d50*/  ISETP.LT.OR P6, PT, R9, 0x9, P6 ;  /* 0x000000090900780c */ /* 0x000fe400037c1670 */
[----:B--2---:R-:W-:Y:S01]  /*4d60*/  FMNMX.FTZ R168, R168, R5, !PT ;  /* 0x00000005a8a87209 */ /* 0x004fe20007810000 */
[----:B------:R-:W1:Y:S01]  /*4d70*/  SHFL.BFLY PT, R4, R169, 0x1, 0x1f ;  /* 0x0c201f00a9047f89 */ /* 0x000e6200000e0000 */
[----:B------:R-:W-:-:S02]  /*4d80*/  LEA R228, R2, R225, 0x1 ;  /* 0x000000e102e47211 */ /* 0x000fc400078e08ff */
[----:B------:R-:W-:Y:S01]  /*4d90*/  PLOP3.LUT P1, PT, PT, PT, UP6, 0x40, 0x0 ;  /* 0x000000000000781c */ /* 0x000fe20003f2e868 */
[----:B------:R-:W2:Y:S01]  /*4da0*/  SHFL.BFLY PT, R5, R168, 0x1, 0x1f ;  /* 0x0c201f00a8057f89 */ /* 0x000ea200000e0000 */
[C---:B------:R-:W-:Y:S01]  /*4db0*/  ISETP.GT.AND P2, PT, R8.reuse, 0x10, P2 ;  /* 0x000000100800780c */ /* 0x040fe20001744270 */
[----:B------:R-:W-:Y:S01]  /*4dc0*/  UISETP.NE.AND UP6, UPT, UR16, URZ, UPT ;  /* 0x0000003f1000728c */ /* 0x000fe2000bfc5270 */
[----:B------:R-:W-:Y:S01]  /*4dd0*/  ISETP.LT.OR P5, PT, R9, 0xa, P5 ;  /* 0x0000000a0900780c */ /* 0x000fe20002fa1670 */
[----:B------:R-:W-:Y:S01]  /*4de0*/  LDSM.16.MT88.4 R120, [R228+0x3880] ;  /* 0x00388000e478783b */ /* 0x000fe20000004200 */
[----:B------:R-:W-:Y:S02]  /*4df0*/  FMNMX.FTZ R3, R77, R27, !PT ;  /* 0x0000001b4d037209 */ /* 0x000fe40007810000 */
[----:B------:R-:W-:Y:S01]  /*4e00*/  ISETP.GT.AND P1, PT, R8, 0x11, P1 ;  /* 0x000000110800780c */ /* 0x000fe20000f24270 */
[----:B------:R-:W-:Y:S01]  /*4e10*/  LDSM.16.MT88.4 R44, [R227+0x2080] ;  /* 0x00208000e32c783b */ /* 0x000fe20000004200 */
[----:B------:R-:W-:-:S02]  /*4e20*/  ISETP.LT.OR P2, PT, R9, 0x11, P2 ;  /* 0x000000110900780c */ /* 0x000fc40001741670 */
[----:B------:R-:W-:Y:S01]  /*4e30*/  FSEL R24, R115, -INF , !P5 ;  /* 0xff80000073187808 */ /* 0x000fe20006800000 */
[----:B------:R-:W-:Y:S01]  /*4e40*/  LDSM.16.MT88.4 R100, [R226+0x3880] ;  /* 0x00388000e264783b */ /* 0x000fe20000004200 */
[----:B------:R-:W-:Y:S02]  /*4e50*/  ISETP.LT.OR P1, PT, R9, 0x12, P1 ;  /* 0x000000120900780c */ /* 0x000fe40000f21670 */
[----:B------:R-:W-:Y:S01]  /*4e60*/  FSEL R25, R74, -INF , !P2 ;  /* 0xff8000004a197808 */ /* 0x000fe20005000000 */
[----:B------:R-:W-:Y:S01]  /*4e70*/  LDSM.16.MT88.4 R40, [R226+0x2080] ;  /* 0x00208000e228783b */ /* 0x000fe20000004200 */
[----:B------:R-:W-:Y:S02]  /*4e80*/  FSEL R26, R75, -INF , !P1 ;  /* 0xff8000004b1a7808 */ /* 0x000fe40004800000 */
[----:B------:R-:W-:Y:S01]  /*4e90*/  PLOP3.LUT P5, PT, PT, PT, UP3, 0x40, 0x0 ;  /* 0x000000000000781c */ /* 0x000fe20003fae838 */
[----:B------:R-:W-:Y:S01]  /*4ea0*/  LDSM.16.MT88.4 R36, [R228+0x2080] ;  /* 0x00208000e424783b */ /* 0x000fe20000004200 */
[----:B-1----:R-:W-:-:S02]  /*4eb0*/  FMNMX.FTZ R169, R169, R4, !PT ;  /* 0x00000004a9a97209 */ /* 0x002fc40007810000 */
[----:B------:R-:W-:Y:S01]  /*4ec0*/  PLOP3.LUT P2, PT, PT, PT, UP2, 0x40, 0x0 ;  /* 0x000000000000781c */ /* 0x000fe20003f4e828 */
[----:B------:R-:W-:Y:S01]  /*4ed0*/  LDSM.16.MT88.4 R124, [R227+0x3880] ;  /* 0x00388000e37c783b */ /* 0x000fe20000004200 */
[----:B--2---:R-:W-:Y:S01]  /*4ee0*/  FMNMX.FTZ R168, R168, R5, !PT ;  /* 0x00000005a8a87209 */ /* 0x004fe20007810000 */
[C---:B------:R-:W-:Y:S01]  /*4ef0*/  FMUL.FTZ R13, R169.reuse, c[0x0][0x2d0] ;  /* 0x0000b400a90d7a20 */ /* 0x040fe20000410000 */
[----:B------:R-:W-:Y:S01]  /*4f00*/  FSETP.NEU.FTZ.AND P0, PT, R169, -INF , PT ;  /* 0xff800000a900780b */ /* 0x000fe20003f1d000 */
[----:B------:R-:W-:Y:S01]  /*4f10*/  LDSM.16.MT88.4 R72, [R225+0x4080] ;  /* 0x00408000e148783b */ /* 0x000fe20000004200 */
[----:B------:R-:W-:Y:S01]  /*4f20*/  PLOP3.LUT P1, PT, PT, PT, UP1, 0x40, 0x0 ;  /* 0x000000000000781c */ /* 0x000fe20003f2e818 */
[C---:B------:R-:W-:Y:S01]  /*4f30*/  FMUL.FTZ R12, R168.reuse, c[0x0][0x2d0] ;  /* 0x0000b400a80c7a20 */ /* 0x040fe20000410000 */
[----:B------:R-:W-:Y:S01]  /*4f40*/  FSEL R13, R13, RZ, P0 ;  /* 0x000000ff0d0d7208 */ /* 0x000fe20000000000 */
[----:B------:R-:W-:Y:S01]  /*4f50*/  STL [R1+0x54], R224 ;  /* 0x000054e001007387 */ /* 0x000fe20000100800 */
[----:B------:R-:W-:-:S02]  /*4f60*/  FSETP.NEU.FTZ.AND P0, PT, R168, -INF , PT ;  /* 0xff800000a800780b */ /* 0x000fc40003f1d000 */
[----:B------:R-:W-:Y:S01]  /*4f70*/  ISETP.GT.AND P5, PT, R8, 0x20, P5 ;  /* 0x000000200800780c */ /* 0x000fe20002fa4270 */
[--C-:B------:R-:W-:Y:S01]  /*4f80*/  FFMA.FTZ R2, R22, c[0x0][0x2d0], -R13.reuse ;  /* 0x0000b40016027a23 */ /* 0x100fe2000001080d */
[----:B------:R-:W-:Y:S01]  /*4f90*/  FSEL R12, R12, RZ, P0 ;  /* 0x000000ff0c0c7208 */ /* 0x000fe20000000000 */
[----:B------:R-:W-:Y:S01]  /*4fa0*/  FFMA.FTZ R4, R17, c[0x0][0x2d0], -R13 ;  /* 0x0000b40011047a23 */ /* 0x000fe2000001080d */
[----:B------:R-:W-:Y:S01]  /*4fb0*/  PLOP3.LUT P0, PT, PT, PT, UP5, 0x40, 0x0 ;  /* 0x000000000000781c */ /* 0x000fe20003f0e858 */
[----:B------:R-:W-:Y:S01]  /*4fc0*/  MUFU.EX2 R229, R2 ;  /* 0x0000000200e57308 */ /* 0x000fe20000000800 */
[----:B------:R-:W-:Y:S01]  /*4fd0*/  ISETP.GT.AND P2, PT, R8, 0x21, P2 ;  /* 0x000000210800780c */ /* 0x000fe20001744270 */
[----:B------:R-:W-:Y:S01]  /*4fe0*/  FFMA.FTZ R0, R15, c[0x0][0x2d0], -R12 ;  /* 0x0000b4000f007a23 */ /* 0x000fe2000001080c */
[----:B------:R-:W-:Y:S01]  /*4ff0*/  FSEL R15, R114, -INF , !P6 ;  /* 0xff800000720f7808 */ /* 0x000fe20007000000 */
[----:B------:R-:W-:Y:S01]  /*5000*/  LDSM.16.MT88.4 R88, [R225+0x2880] ;  /* 0x00288000e158783b */ /* 0x000fe20000004200 */
[----:B------:R-:W-:Y:S01]  /*5010*/  ISETP.GT.AND P0, PT, R8, 0x18, P0 ;  /* 0x000000180800780c */ /* 0x000fe20000704270 */
[----:B------:R-:W-:Y:S01]  /*5020*/  UISETP.NE.AND UP5, UPT, UR17, URZ, UPT ;  /* 0x0000003f1100728c */ /* 0x000fe2000bfa5270 */
[----:B------:R-:W-:Y:S01]  /*5030*/  FMNMX.FTZ R3, R15, R3, !PT ;  /* 0x000000030f037209 */ /* 0x000fe20007810000 */
[----:B------:R1:W-:Y:S01]  /*5040*/  MUFU.EX2 R200, R0 ;  /* 0x0000000000c87308 */ /* 0x0003e20000000800 */
[----:B------:R-:W-:Y:S01]  /*5050*/  ISETP.LT.OR P0, PT, R9, 0x19, P0 ;  /* 0x000000190900780c */ /* 0x000fe20000701670 */
[----:B------:R-:W-:Y:S01]  /*5060*/  LDSM.16.MT88.4 R80, [R226+0x4080] ;  /* 0x00408000e250783b */ /* 0x000fe20000004200 */
[----:B------:R-:W-:-:S02]  /*5070*/  PLOP3.LUT P6, PT, PT, PT, UP4, 0x40, 0x0 ;  /* 0x000000000000781c */ /* 0x000fc40003fce848 */
[----:B------:R-:W-:Y:S01]  /*5080*/  FMNMX.FTZ R3, R24, R3, !PT ;  /* 0x0000000318037209 */ /* 0x000fe20007810000 */
[----:B------:R-:W-:Y:S01]  /*5090*/  LDSM.16.MT88.4 R84, [R226+0x2880] ;  /* 0x00288000e254783b */ /* 0x000fe20000004200 */
[----:B------:R-:W-:Y:S01]  /*50a0*/  FSEL R76, R70, -INF , !P0 ;  /* 0xff800000464c7808 */ /* 0x000fe20004000000 */
[----:B------:R2:W-:Y:S01]  /*50b0*/  MUFU.EX2 R236, R4 ;  /* 0x0000000400ec7308 */ /* 0x0005e20000000800 */
[----:B------:R-:W-:Y:S01]  /*50c0*/  PLOP3.LUT P0, PT, PT, PT, UP0, 0x40, 0x0 ;  /* 0x000000000000781c */ /* 0x000fe20003f0e808 */
[----:B------:R-:W-:Y:S01]  /*50d0*/  LDSM.16.MT88.4 R60, [R228+0x2880] ;  /* 0x00288000e43c783b */ /* 0x000fe20000004200 */
[C---:B------:R-:W-:Y:S02]  /*50e0*/  ISETP.GT.AND P6, PT, R8.reuse, 0x19, P6 ;  /* 0x000000190800780c */ /* 0x040fe400037c4270 */
[----:B------:R-:W-:Y:S02]  /*50f0*/  FMNMX.FTZ R3, R25, R3, !PT ;  /* 0x0000000319037209 */ /* 0x000fe40007810000 */
[----:B------:R-:W-:Y:S01]  /*5100*/  ISETP.GT.AND P1, PT, R8, 0x28, P1 ;  /* 0x000000280800780c */ /* 0x000fe20000f24270 */
[----:B-1----:R-:W-:Y:S01]  /*5110*/  FFMA.FTZ R0, R16, c[0x0][0x2d0], -R12 ;  /* 0x0000b40010007a23 */ /* 0x002fe2000001080c */
[----:B------:R-:W-:-:S02]  /*5120*/  ISETP.GT.AND P0, PT, R8, 0x29, P0 ;  /* 0x000000290800780c */ /* 0x000fc40000704270 */
[C---:B------:R-:W-:Y:S01]  /*5130*/  ISETP.LT.OR P6, PT, R9.reuse, 0x1a, P6 ;  /* 0x0000001a0900780c */ /* 0x040fe200037c1670 */
[----:B------:R1:W-:Y:S01]  /*5140*/  MUFU.EX2 R181, R0 ;  /* 0x0000000000b57308 */ /* 0x0003e20000000800 */
[----:B------:R-:W-:Y:S02]  /*5150*/  FMNMX.FTZ R3, R26, R3, !PT ;  /* 0x000000031a037209 */ /* 0x000fe40007810000 */
[----:B------:R-:W-:Y:S01]  /*5160*/  ISETP.LT.OR P5, PT, R9, 0x21, P5 ;  /* 0x000000210900780c */ /* 0x000fe20002fa1670 */
[----:B--2---:R-:W-:Y:S01]  /*5170*/  FFMA.FTZ R4, R19, c[0x0][0x2d0], -R13 ;  /* 0x0000b40013047a23 */ /* 0x004fe2000001080d */
[C---:B------:R-:W-:Y:S02]  /*5180*/  ISETP.LT.OR P2, PT, R9.reuse, 0x22, P2 ;  /* 0x000000220900780c */ /* 0x040fe40001741670 */
[C---:B------:R-:W-:Y:S01]  /*5190*/  ISETP.LT.OR P1, PT, R9.reuse, 0x29, P1 ;  /* 0x000000290900780c */ /* 0x040fe20000f21670 */
[----:B------:R2:W-:Y:S01]  /*51a0*/  MUFU.EX2 R230, R4 ;  /* 0x0000000400e67308 */ /* 0x0005e20000000800 */
[----:B------:R-:W-:-:S02]  /*51b0*/  ISETP.LT.OR P0, PT, R9, 0x2a, P0 ;  /* 0x0000002a0900780c */ /* 0x000fc40000701670 */
[----:B------:R-:W-:Y:S02]  /*51c0*/  FSEL R28, R71, -INF , !P6 ;  /* 0xff800000471c7808 */ /* 0x000fe40007000000 */
[----:B------:R-:W-:Y:S01]  /*51d0*/  FMNMX.FTZ R3, R76, R3, !PT ;  /* 0x000000034c037209 */ /* 0x000fe20007810000 */
[----:B------:R-:W-:Y:S01]  /*51e0*/  LDSM.16.MT88.4 R68, [R228+0x4080] ;  /* 0x00408000e444783b */ /* 0x000fe20000004200 */
[----:B------:R-:W-:Y:S01]  /*51f0*/  FSEL R171, R66, -INF , !P5 ;  /* 0xff80000042ab7808 */ /* 0x000fe20006800000 */
[----:B-1----:R-:W-:Y:S01]  /*5200*/  FFMA.FTZ R0, R18, c[0x0][0x2d0], -R12 ;  /* 0x0000b40012007a23 */ /* 0x002fe2000001080c */
[----:B------:R-:W-:Y:S02]  /*5210*/  FSEL R172, R67, -INF , !P2 ;  /* 0xff80000043ac7808 */ /* 0x000fe40005000000 */
[----:B------:R-:W-:Y:S01]  /*5220*/  FSEL R173, R58, -INF , !P1 ;  /* 0xff8000003aad7808 */ /* 0x000fe20004800000 */
[----:B------:R1:W3:Y:S01]  /*5230*/  MUFU.EX2 R202, R0 ;  /* 0x0000000000ca7308 */ /* 0x0002e20000000800 */
[----:B------:R-:W-:Y:S01]  /*5240*/  FSEL R174, R59, -INF , !P0 ;  /* 0xff8000003bae7808 */ /* 0x000fe20004000000 */
[----:B------:R-:W-:Y:S01]  /*5250*/  LDSM.16.MT88.4 R64, [R227+0x2880] ;  /* 0x00288000e340783b */ /* 0x000fe20000004200 */
[----:B--2---:R-:W-:-:S03]  /*5260*/  FFMA.FTZ R4, R20, c[0x0][0x2d0], -R13 ;  /* 0x0000b40014047a23 */ /* 0x004fc6000001080d */
[----:B------:R-:W-:Y:S02]  /*5270*/  LDSM.16.MT88.4 R56, [R227+0x4080] ;  /* 0x00408000e338783b */ /* 0x000fe40000004200 */
[----:B------:R2:W-:Y:S01]  /*5280*/  MUFU.EX2 R201, R4 ;  /* 0x0000000400c97308 */ /* 0x0005e20000000800 */
[----:B-1----:R-:W-:Y:S02]  /*5290*/  FMNMX.FTZ R0, R78, R79, !PT ;  /* 0x0000004f4e007209 */ /* 0x002fe40007810000 */
[----:B---3--:R-:W-:Y:S02]  /*52a0*/  F2FP.PACK_AB R7, R202, R181 ;  /* 0x000000b5ca07723e */ /* 0x008fe400000000ff */
[----:B------:R-:W-:-:S04]  /*52b0*/  FMNMX.FTZ R0, R112, R0, !PT ;  /* 0x0000000070007209 */ /* 0x000fc80007810000 */
[----:B------:R-:W-:Y:S01]  /*52c0*/  FMNMX.FTZ R0, R113, R0, !PT ;  /* 0x0000000071007209 */ /* 0x000fe20007810000 */
[----:B--2---:R-:W-:-:S03]  /*52d0*/  FFMA.FTZ R4, R21, c[0x0][0x2d0], -R13 ;  /* 0x0000b40015047a23 */ /* 0x004fc6000001080d */
        /* <DEDUP_REMOVED lines=10> */
[----:B------:R1:W-:Y:S03]  /*5380*/  MUFU.EX2 R198, R0 ;  /* 0x0000000000c67308 */ /* 0x0003e60000000800 */
[----:B------:R-:W-:-:S04]  /*5390*/  FMNMX.FTZ R2, R196, R2, !PT ;  /* 0x00000002c4027209 */ /* 0x000fc80007810000 */
[----:B------:R-:W-:Y:S01]  /*53a0*/  FMNMX.FTZ R2, R197, R2, !PT ;  /* 0x00000002c5027209 */ /* 0x000fe20007810000 */
[----:B------:R2:W3:Y:S04]  /*53b0*/  MUFU.EX2 R182, R4 ;  /* 0x0000000400b67308 */ /* 0x0004e80000000800 */
[----:B------:R-:W4:Y:S01]  /*53c0*/  SHFL.BFLY PT, R9, R2, 0x2, 0x1f ;  /* 0x0c401f0002097f89 */ /* 0x000f2200000e0000 */
[----:B-1----:R-:W-:-:S04]  /*53d0*/  FFMA.FTZ R0, R32, c[0x0][0x2d0], -R13 ;  /* 0x0000b40020007a23 */ /* 0x002fc8000001080d */
[----:B------:R1:W-:Y:S01]  /*53e0*/  MUFU.EX2 R203, R0 ;  /* 0x0000000000cb7308 */ /* 0x0003e20000000800 */
[----:B--2---:R-:W-:Y:S02]  /*53f0*/  F2FP.PACK_AB R4, R230, R236 ;  /* 0x000000ece604723e */ /* 0x004fe400000000ff */
[----:B---3--:R-:W-:-:S07]  /*5400*/  F2FP.PACK_AB R5, R200, R182 ;  /* 0x000000b6c805723e */ /* 0x008fce00000000ff */
[C---:B------:R-:W-:Y:S01]  /*5410*/  HMMA.16816.F32 R152, R4.reuse, R52, RZ ;  /* 0x000000340498723c */ /* 0x040fe200000018ff */
[----:B-1----:R-:W-:Y:S01]  /*5420*/  FMNMX.FTZ R0, R28, R3, !PT ;  /* 0x000000031c007209 */ /* 0x002fe20007810000 */
[----:B------:R-:W-:Y:S01]  /*5430*/  FFMA.FTZ R3, R33, c[0x0][0x2d0], -R13 ;  /* 0x0000b40021037a23 */ /* 0x000fe2000001080d */
[----:B----4-:R-:W-:Y:S02]  /*5440*/  FMNMX.FTZ R2, R2, R9, !PT ;  /* 0x0000000902027209 */ /* 0x010fe40007810000 */
[----:B------:R-:W-:Y:S01]  /*5450*/  FMNMX.FTZ R0, R171, R0, !PT ;  /* 0x00000000ab007209 */ /* 0x000fe20007810000 */
[----:B------:R1:W2:Y:S02]  /*5460*/  MUFU.EX2 R183, R3 ;  /* 0x0000000300b77308 */ /* 0x0002a40000000800 */
[----:B------:R-:W-:Y:S01]  /*5470*/  HMMA.16816.F32 R140, R4, R48, RZ ;  /* 0x00000030048c723c */ /* 0x000fe200000018ff */
[----:B------:R-:W3:Y:S01]  /*5480*/  SHFL.BFLY PT, R14, R2, 0x1, 0x1f ;  /* 0x0c201f00020e7f89 */ /* 0x000ee200000e0000 */
[----:B------:R-:W-:-:S04]  /*5490*/  FMNMX.FTZ R0, R172, R0, !PT ;  /* 0x00000000ac007209 */ /* 0x000fc80007810000 */
[----:B------:R-:W-:Y:S02]  /*54a0*/  FMNMX.FTZ R0, R173, R0, !PT ;  /* 0x00000000ad007209 */ /* 0x000fe40007810000 */
[----:B------:R-:W-:Y:S02]  /*54b0*/  HMMA.16816.F32 R136, R4, R120, RZ ;  /* 0x000000780488723c */ /* 0x000fe400000018ff */
[----:B------:R-:W-:Y:S01]  /*54c0*/  FMNMX.FTZ R0, R174, R0, !PT ;  /* 0x00000000ae007209 */ /* 0x000fe20007810000 */
[----:B-1----:R-:W-:-:S04]  /*54d0*/  FFMA.FTZ R3, R29, c[0x0][0x2d0], -R12 ;  /* 0x0000b4001d037a23 */ /* 0x002fc8000001080c */
[----:B------:R-:W1:Y:S01]  /*54e0*/  SHFL.BFLY PT, R8, R0, 0x2, 0x1f ;  /* 0x0c401f0000087f89 */ /* 0x000e6200000e0000 */
[C---:B------:R-:W-:Y:S01]  /*54f0*/  HMMA.16816.F32 R160, R4.reuse, R44, RZ ;  /* 0x0000002c04a0723c */ /* 0x040fe200000018ff */
[----:B--2---:R-:W-:Y:S01]  /*5500*/  F2FP.PACK_AB R10, R183, R203 ;  /* 0x000000cbb70a723e */ /* 0x004fe200000000ff */
[----:B------:R2:W-:Y:S06]  /*5510*/  MUFU.EX2 R224, R3 ;  /* 0x0000000300e07308 */ /* 0x0005ec0000000800 */
[----:B------:R-:W-:Y:S01]  /*5520*/  HMMA.16816.F32 R144, R4, R100, RZ ;  /* 0x000000640490723c */ /* 0x000fe200000018ff */
[----:B---3--:R-:W-:-:S04]  /*5530*/  FMNMX.FTZ R167, R2, R14, !PT ;  /* 0x0000000e02a77209 */ /* 0x008fc80007810000 */
[----:B------:R-:W-:-:S03]  /*5540*/  FSETP.NEU.FTZ.AND P0, PT, R167, -INF , PT ;  /* 0xff800000a700780b */ /* 0x000fc60003f1d000 */
        /* <DEDUP_REMOVED lines=8> */
[----:B------:R2:W-:Y:S07]  /*55d0*/  MUFU.EX2 R235, R3 ;  /* 0x0000000300eb7308 */ /* 0x0005ee0000000800 */
[C---:B------:R-:W-:Y:S08]  /*55e0*/  HMMA.16816.F32 R108, R4.reuse, R42, RZ ;  /* 0x0000002a046c723c */ /* 0x040ff000000018ff */
[----:B------:R-:W-:Y:S01]  /*55f0*/  HMMA.16816.F32 R104, R4, R38, RZ ;  /* 0x000000260468723c */ /* 0x000fe200000018ff */
[----:B--2---:R-:W-:-:S04]  /*5600*/  FFMA.FTZ R3, R34, c[0x0][0x2d0], -R12 ;  /* 0x0000b40022037a23 */ /* 0x004fc8000001080c */
[----:B------:R1:W2:Y:S03]  /*5610*/  MUFU.EX2 R234, R3 ;  /* 0x0000000300ea7308 */ /* 0x0002a60000000800 */
[C---:B------:R-:W-:Y:S08]  /*5620*/  HMMA.16816.F32 R96, R4.reuse, R46, RZ ;  /* 0x0000002e0460723c */ /* 0x040ff000000018ff */
[----:B------:R-:W-:Y:S01]  /*5630*/  HMMA.16816.F32 R92, R4, R54, RZ ;  /* 0x00000036045c723c */ /* 0x000fe200000018ff */
[----:B-1----:R-:W-:Y:S01]  /*5640*/  FMNMX.FTZ R3, R0, R8, !PT ;  /* 0x0000000800037209 */ /* 0x002fe20007810000 */
[----:B------:R-:W-:Y:S01]  /*5650*/  FMUL.FTZ R0, R167, c[0x0][0x2d0] ;  /* 0x0000b400a7007a20 */ /* 0x000fe20000410000 */
[----:B------:R-:W-:-:S05]  /*5660*/  F2FP.PACK_AB R8, R198, R229 ;  /* 0x000000e5c608723e */ /* 0x000fca00000000ff */
[----:B------:R-:W-:Y:S01]  /*5670*/  HMMA.16816.F32 R32, R4, R102, RZ ;  /* 0x000000660420723c */ /* 0x000fe200000018ff */
[----:B--2---:R-:W-:Y:S02]  /*5680*/  F2FP.PACK_AB R11, R234, R235 ;  /* 0x000000ebea0b723e */ /* 0x004fe400000000ff */
[----:B------:R-:W-:-:S05]  /*5690*/  FSEL R0, R0, RZ, P0 ;  /* 0x000000ff00007208 */ /* 0x000fca0000000000 */
[----:B------:R-:W-:Y:S01]  /*56a0*/  HMMA.16816.F32 R20, R4, R122, RZ ;  /* 0x0000007a0414723c */ /* 0x000fe200000018ff */
[----:B------:R-:W-:-:S04]  /*56b0*/  FFMA.FTZ R2, R78, c[0x0][0x2d0], -R0 ;  /* 0x0000b4004e027a23 */ /* 0x000fc80000010800 */
[----:B------:R1:W-:Y:S03]  /*56c0*/  MUFU.EX2 R242, R2 ;  /* 0x0000000200f27308 */ /* 0x0003e60000000800 */
[----:B------:R-:W-:Y:S01]  /*56d0*/  HMMA.16816.F32 R16, R4, R126, RZ ;  /* 0x0000007e0410723c */ /* 0x000fe200000018ff */
[----:B------:R-:W2:Y:S07]  /*56e0*/  SHFL.BFLY PT, R4, R3, 0x1, 0x1f ;  /* 0x0c201f0003047f89 */ /* 0x000eae00000e0000 */
[----:B------:R-:W-:Y:S01]  /*56f0*/  HMMA.16816.F32 R152, R8, R72, R152 ;  /* 0x000000480898723c */ /* 0x000fe20000001898 */
[----:B-1----:R-:W-:-:S07]  /*5700*/  FFMA.FTZ R2, R79, c[0x0][0x2d0], -R0 ;  /* 0x0000b4004f027a23 */ /* 0x002fce0000010800 */
[C---:B------:R-:W-:Y:S01]  /*5710*/  HMMA.16816.F32 R208, R8.reuse, R88, R140 ;  /* 0x0000005808d0723c */ /* 0x040fe2000000188c */
[----:B------:R1:W-:Y:S07]  /*5720*/  MUFU.EX2 R14, R2 ;  /* 0x00000002000e7308 */ /* 0x0003ee0000000800 */
[----:B------:R-:W-:Y:S01]  /*5730*/  HMMA.16816.F32 R136, R8, R68, R136 ;  /* 0x000000440888723c */ /* 0x000fe20000001888 */
[----:B--2---:R-:W-:Y:S01]  /*5740*/  FMNMX.FTZ R3, R3, R4, !PT ;  /* 0x0000000403037209 */ /* 0x004fe20007810000 */
[----:B------:R-:W-:-:S03]  /*5750*/  FFMA.FTZ R4, R113, c[0x0][0x2d0], -R0 ;  /* 0x0000b40071047a23 */ /* 0x000fc60000010800 */
[----:B------:R-:W-:-:S03]  /*5760*/  FSETP.NEU.FTZ.AND P0, PT, R3, -INF , PT ;  /* 0xff8000000300780b */ /* 0x000fc60003f1d000 */
[----:B------:R-:W-:Y:S01]  /*5770*/  HMMA.16816.F32 R140, R8, R64, R160 ;  /* 0x00000040088c723c */ /* 0x000fe200000018a0 */
[----:B-1----:R-:W-:-:S07]  /*5780*/  FFMA.FTZ R2, R112, c[0x0][0x2d0], -R0 ;  /* 0x0000b40070027a23 */ /* 0x002fce0000010800 */
[C---:B------:R-:W-:Y:S08]  /*5790*/  HMMA.16816.F32 R144, R8.reuse, R80, R144 ;  /* 0x000000500890723c */ /* 0x040ff00000001890 */
[----:B------:R-:W-:Y:S01]  /*57a0*/  HMMA.16816.F32 R192, R8, R84, R148 ;  /* 0x0000005408c0723c */ /* 0x000fe20000001894 */
[----:B------:R-:W-:Y:S01]  /*57b0*/  MOV R185, R136 ;  /* 0x0000008800b97202 */ /* 0x000fe20000000f00 */
[----:B------:R-:W-:Y:S01]  /*57c0*/  IMAD.MOV.U32 R233, RZ, RZ, R137 ;  /* 0x000000ffffe97224 */ /* 0x000fe200078e0089 */
[----:B------:R-:W-:Y:S01]  /*57d0*/  MUFU.EX2 R136, R4 ;  /* 0x0000000400887308 */ /* 0x000fe20000000800 */
[----:B------:R-:W-:Y:S01]  /*57e0*/  IMAD.MOV.U32 R232, RZ, RZ, R138 ;  /* 0x000000ffffe87224 */ /* 0x000fe200078e008a */
[----:B------:R-:W-:-:S03]  /*57f0*/  MOV R231, R139 ;  /* 0x0000008b00e77202 */ /* 0x000fc60000000f00 */
[C---:B------:R-:W-:Y:S01]  /*5800*/  HMMA.16816.F32 R148, R8.reuse, R60, R156 ;  /* 0x0000003c0894723c */ /* 0x040fe2000000189c */
[----:B------:R-:W-:Y:S01]  /*5810*/  MOV R7, R140 ;  /* 0x0000008c00077202 */ /* 0x000fe20000000f00 */
[----:B------:R-:W-:Y:S02]  /*5820*/  IMAD.MOV.U32 R6, RZ, RZ, R142 ;  /* 0x000000ffff067224 */ /* 0x000fe400078e008e */
[----:B------:R-:W-:Y:S02]  /*5830*/  IMAD.MOV.U32 R142, RZ, RZ, R155 ;  /* 0x000000ffff8e7224 */ /* 0x000fe400078e009b */
[----:B------:R-:W-:Y:S01]  /*5840*/  IMAD.MOV.U32 R155, RZ, RZ, R7 ;  /* 0x000000ffff9b7224 */ /* 0x000fe200078e0007 */
[----:B------:R-:W-:Y:S01]  /*5850*/  MOV R158, R143 ;  /* 0x0000008f009e7202 */ /* 0x000fe20000000f00 */
[----:B------:R-:W-:Y:S01]  /*5860*/  IMAD.MOV.U32 R157, RZ, RZ, R152 ;  /* 0x000000ffff9d7224 */ /* 0x000fe200078e0098 */
[----:B------:R-:W-:Y:S01]  /*5870*/  MOV R140, R145 ;  /* 0x00000091008c7202 */ /* 0x000fe20000000f00 */
[----:B------:R-:W1:Y:S01]  /*5880*/  MUFU.EX2 R152, R2 ;  /* 0x0000000200987308 */ /* 0x000e620000000800 */
[----:B------:R-:W-:Y:S01]  /*5890*/  IMAD.MOV.U32 R159, RZ, RZ, R141 ;  /* 0x000000ffff9f7224 */ /* 0x000fe200078e008d */
[C---:B------:R-:W-:Y:S01]  /*58a0*/  HMMA.16816.F32 R116, R8.reuse, R90, R116 ;  /* 0x0000005a0874723c */ /* 0x040fe20000001874 */
        /* <DEDUP_REMOVED lines=8> */
[----:B------:R-:W-:-:S02]  /*5930*/  IMAD.MOV.U32 R187, RZ, RZ, R194 ;  /* 0x000000ffffbb7224 */ /* 0x000fc400078e00c2 */
[----:B------:R-:W-:Y:S02]  /*5940*/  IMAD.MOV.U32 R5, RZ, RZ, R192 ;  /* 0x000000ffff057224 */ /* 0x000fe400078e00c0 */
[----:B------:R-:W-:Y:S01]  /*5950*/  IMAD.MOV.U32 R156, RZ, RZ, R153 ;  /* 0x000000ffff9c7224 */ /* 0x000fe200078e0099 */
[----:B-1----:R-:W-:Y:S01]  /*5960*/  F2FP.PACK_AB R6, R136, R152 ;  /* 0x000000988806723e */ /* 0x002fe200000000ff */
[----:B------:R-:W-:Y:S01]  /*5970*/  FMUL.FTZ R2, R3, c[0x0][0x2d0] ;  /* 0x0000b40003027a20 */ /* 0x000fe20000410000 */
[----:B------:R-:W-:Y:S01]  /*5980*/  HMMA.16816.F32 R248, R8, R86, R108 ;  /* 0x0000005608f8723c */ /* 0x000fe2000000186c */
[----:B------:R-:W-:Y:S01]  /*5990*/  IMAD.MOV.U32 R153, RZ, RZ, R5 ;  /* 0x000000ffff997224 */ /* 0x000fe200078e0005 */
[----:B------:R-:W-:Y:S01]  /*59a0*/  MOV R131, R154 ;  /* 0x0000009a00837202 */ /* 0x000fe20000000f00 */
[----:B------:R-:W-:Y:S01]  /*59b0*/  IMAD.MOV.U32 R130, RZ, RZ, R159 ;  /* 0x000000ffff827224 */ /* 0x000fe200078e009f */
[----:B------:R-:W-:Y:S01]  /*59c0*/  FSEL R2, R2, RZ, P0 ;  /* 0x000000ff02027208 */ /* 0x000fe20000000000 */
[----:B------:R-:W-:Y:S01]  /*59d0*/  IMAD.MOV.U32 R129, RZ, RZ, R155 ;  /* 0x000000ffff817224 */ /* 0x000fe200078e009b */
[----:B------:R-:W-:-:S02]  /*59e0*/  MOV R159, R200 ;  /* 0x000000c8009f7202 */ /* 0x000fc40000000f00 */
[C---:B------:R-:W-:Y:S01]  /*59f0*/  HMMA.16816.F32 R160, R8.reuse, R62, R104 ;  /* 0x0000003e08a0723c */ /* 0x040fe20000001868 */
[----:B------:R-:W-:Y:S01]  /*5a00*/  FFMA.FTZ R4, R77, c[0x0][0x2d0], -R2 ;  /* 0x0000b4004d047a23 */ /* 0x000fe20000010802 */
[----:B------:R-:W-:Y:S01]  /*5a10*/  MOV R137, R117 ;  /* 0x0000007500897202 */ /* 0x000fe20000000f00 */
[----:B------:R-:W-:Y:S02]  /*5a20*/  IMAD.MOV.U32 R139, RZ, RZ, R118 ;  /* 0x000000ffff8b7224 */ /* 0x000fe400078e0076 */
[----:B------:R1:W-:Y:S01]  /*5a30*/  MUFU.EX2 R195, R4 ;  /* 0x0000000400c37308 */ /* 0x0003e20000000800 */
[----:B------:R-:W-:Y:S02]  /*5a40*/  IMAD.MOV.U32 R138, RZ, RZ, R119 ;  /* 0x000000ffff8a7224 */ /* 0x000fe400078e0077 */
[----:B------:R-:W-:Y:S01]  /*5a50*/  HMMA.16816.F32 R244, R8, R66, R96 ;  /* 0x0000004208f4723c */ /* 0x000fe20000001860 */
[----:B------:R-:W-:-:S07]  /*5a60*/  IMAD.MOV.U32 R77, RZ, RZ, R116 ;  /* 0x000000ffff4d7224 */ /* 0x000fce00078e0074 */
        /* <DEDUP_REMOVED lines=8> */
[----:B------:R1:W-:Y:S02]  /*5af0*/  MUFU.EX2 R192, R4 ;  /* 0x0000000400c07308 */ /* 0x0003e40000000800 */
[----:B------:R-:W-:Y:S02]  /*5b00*/  FFMA.FTZ R8, R132, c[0x0][0x2d0], -R0 ;  /* 0x0000b40084087a23 */ /* 0x000fe40000010800 */
[----:B------:R-:W-:-:S04]  /*5b10*/  IMAD.MOV.U32 R132, RZ, RZ, R138 ;  /* 0x000000ffff847224 */ /* 0x000fc800078e008a */
[----:B------:R2:W-:Y:S01]  /*5b20*/  MUFU.EX2 R30, R8 ;  /* 0x00000008001e7308 */ /* 0x0005e20000000800 */
[----:B-1----:R-:W-:-:S07]  /*5b30*/  FFMA.FTZ R4, R24, c[0x0][0x2d0], -R2 ;  /* 0x0000b40018047a23 */ /* 0x002fce0000010802 */
[----:B------:R1:W3:Y:S01]  /*5b40*/  MUFU.EX2 R193, R4 ;  /* 0x0000000400c17308 */ /* 0x0002e20000000800 */
[----:B--2---:R-:W-:Y:S01]  /*5b50*/  FFMA.FTZ R8, R133, c[0x0][0x2d0], -R0 ;  /* 0x0000b40085087a23 */ /* 0x004fe20000010800 */
[----:B------:R-:W-:-:S06]  /*5b60*/  MOV R133, R139 ;  /* 0x0000008b00857202 */ /* 0x000fcc0000000f00 */
[----:B------:R2:W-:Y:S01]  /*5b70*/  MUFU.EX2 R15, R8 ;  /* 0x00000008000f7308 */ /* 0x0005e20000000800 */
[----:B-1----:R-:W-:Y:S02]  /*5b80*/  F2FP.PACK_AB R4, R14, R242 ;  /* 0x000000f20e04723e */ /* 0x002fe400000000ff */
[----:B---3--:R-:W-:Y:S01]  /*5b90*/  F2FP.PACK_AB R7, R193, R192 ;  /* 0x000000c0c107723e */ /* 0x008fe200000000ff */
[----:B--2---:R-:W-:-:S06]  /*5ba0*/  FFMA.FTZ R8, R134, c[0x0][0x2d0], -R0 ;  /* 0x0000b40086087a23 */ /* 0x004fcc0000010800 */
[C---:B------:R-:W-:Y:S01]  /*5bb0*/  HMMA.16816.F32 R108, R4.reuse, R40, RZ ;  /* 0x00000028046c723c */ /* 0x040fe200000018ff */
[----:B------:R-:W-:Y:S01]  /*5bc0*/  IMAD.MOV.U32 R134, RZ, RZ, R137 ;  /* 0x000000ffff867224 */ /* 0x000fe200078e0089 */
[----:B------:R1:W2:Y:S06]  /*5bd0*/  MUFU.EX2 R29, R8 ;  /* 0x00000008001d7308 */ /* 0x0002ac0000000800 */
[C---:B------:R-:W-:Y:S08]  /*5be0*/  HMMA.16816.F32 R104, R4.reuse, R42, RZ ;  /* 0x0000002a0468723c */ /* 0x040ff000000018ff */
[----:B------:R-:W-:Y:S01]  /*5bf0*/  HMMA.16816.F32 R40, R4, R102, RZ ;  /* 0x000000660428723c */ /* 0x000fe200000018ff */
[----:B-1----:R-:W-:-:S02]  /*5c00*/  FFMA.FTZ R8, R135, c[0x0][0x2d0], -R0 ;  /* 0x0000b40087087a23 */ /* 0x002fc40000010800 */
[----:B------:R-:W-:Y:S02]  /*5c10*/  IMAD.MOV.U32 R135, RZ, RZ, R30 ;  /* 0x000000ffff877224 */ /* 0x000fe400078e001e */
[----:B------:R1:W3:Y:S02]  /*5c20*/  MUFU.EX2 R128, R8 ;  /* 0x0000000800807308 */ /* 0x0002e40000000800 */
[----:B--2---:R-:W-:Y:S01]  /*5c30*/  MOV R103, R29 ;  /* 0x0000001d00677202 */ /* 0x004fe20000000f00 */
[----:B------:R-:W-:Y:S01]  /*5c40*/  HMMA.16816.F32 R116, R4, R48, RZ ;  /* 0x000000300474723c */ /* 0x000fe200000018ff */
[----:B------:R-:W-:-:S07]  /*5c50*/  IMAD.MOV.U32 R102, RZ, RZ, R181 ;  /* 0x000000ffff667224 */ /* 0x000fce00078e00b5 */
        /* <DEDUP_REMOVED lines=8> */
[C---:B------:R-:W-:Y:S07]  /*5ce0*/  HMMA.16816.F32 R24, R4.reuse, R52, RZ ;  /* 0x000000340418723c */ /* 0x040fee00000018ff */
[----:B------:R-:W-:Y:S01]  /*5cf0*/  IMAD.MOV.U32 R53, RZ, RZ, R183 ;  /* 0x000000ffff357224 */ /* 0x000fe200078e00b7 */
[----:B------:R-:W-:Y:S01]  /*5d00*/  HMMA.16816.F32 R48, R4, R46, RZ ;  /* 0x0000002e0430723c */ /* 0x000fe200000018ff */
[----:B------:R-:W-:Y:S01]  /*5d10*/  MOV R52, R203 ;  /* 0x000000cb00347202 */ /* 0x000fe20000000f00 */
[----:B-1----:R-:W-:-:S06]  /*5d20*/  FFMA.FTZ R8, R76, c[0x0][0x2d0], -R2 ;  /* 0x0000b4004c087a23 */ /* 0x002fcc0000010802 */
[C---:B------:R-:W-:Y:S01]  /*5d30*/  HMMA.16816.F32 R44, R4.reuse, R54, RZ ;  /* 0x00000036042c723c */ /* 0x040fe200000018ff */
[----:B------:R-:W-:Y:S01]  /*5d40*/  IMAD.MOV.U32 R76, RZ, RZ, R202 ;  /* 0x000000ffff4c7224 */ /* 0x000fe200078e00ca */
[----:B------:R1:W-:Y:S05]  /*5d50*/  MUFU.EX2 R166, R8 ;  /* 0x0000000800a67308 */ /* 0x0003ea0000000800 */
[----:B------:R-:W-:Y:S01]  /*5d60*/  MOV R54, R180 ;  /* 0x000000b400367202 */ /* 0x000fe20000000f00 */
[----:B------:R-:W-:Y:S01]  /*5d70*/  HMMA.16816.F32 R20, R4, R100, RZ ;  /* 0x000000640414723c */ /* 0x000fe200000018ff */
[----:B------:R-:W-:-:S06]  /*5d80*/  IMAD.MOV.U32 R55, RZ, RZ, R201 ;  /* 0x000000ffff377224 */ /* 0x000fcc00078e00c9 */
[----:B------:R-:W-:Y:S01]  /*5d90*/  MOV R100, R182 ;  /* 0x000000b600647202 */ /* 0x000fe20000000f00 */
[----:B------:R-:W-:Y:S01]  /*5da0*/  HMMA.16816.F32 R36, R4, R122, RZ ;  /* 0x0000007a0424723c */ /* 0x000fe200000018ff */
[----:B------:R-:W-:Y:S02]  /*5db0*/  IMAD.MOV.U32 R101, RZ, RZ, R136 ;  /* 0x000000ffff657224 */ /* 0x000fe400078e0088 */
[----:B-1----:R-:W-:-:S04]  /*5dc0*/  FFMA.FTZ R8, R28, c[0x0][0x2d0], -R2 ;  /* 0x0000b4001c087a23 */ /* 0x002fc80000010802 */
[----:B------:R1:W4:Y:S01]  /*5dd0*/  MUFU.EX2 R164, R8 ;  /* 0x0000000800a47308 */ /* 0x0003220000000800 */
[C---:B------:R-:W-:Y:S07]  /*5de0*/  HMMA.16816.F32 R28, R4.reuse, R126, RZ ;  /* 0x0000007e041c723c */ /* 0x040fee00000018ff */
[----:B---3--:R-:W-:Y:S01]  /*5df0*/  IMAD.MOV.U32 R127, RZ, RZ, R128 ;  /* 0x000000ffff7f7224 */ /* 0x008fe200078e0080 */
[----:B------:R-:W-:Y:S01]  /*5e00*/  HMMA.16816.F32 R16, R4, R124, RZ ;  /* 0x0000007c0410723c */ /* 0x000fe200000018ff */
[----:B------:R-:W-:-:S06]  /*5e10*/  IMAD.MOV.U32 R128, RZ, RZ, R153 ;  /* 0x000000ffff807224 */ /* 0x000fcc00078e0099 */
[----:B------:R-:W-:Y:S01]  /*5e20*/  IMAD.MOV.U32 R125, RZ, RZ, R152 ;  /* 0x000000ffff7d7224 */ /* 0x000fe200078e0098 */
[----:B-1----:R-:W-:Y:S07]  /*5e30*/  HMMA.16816.F32 R8, R4, R120, RZ ;  /* 0x000000780408723c */ /* 0x002fee00000018ff */
[----:B------:R-:W-:Y:S02]  /*5e40*/  F2FP.PACK_AB R4, R15, R135 ;  /* 0x000000870f04723e */ /* 0x000fe400000000ff */
[----:B------:R-:W-:-:S02]  /*5e50*/  F2FP.PACK_AB R6, R127, R103 ;  /* 0x000000677f06723e */ /* 0x000fc400000000ff */
[----:B--2---:R-:W-:Y:S02]  /*5e60*/  F2FP.PACK_AB R5, R170, R165 ;  /* 0x000000a5aa05723e */ /* 0x004fe400000000ff */
[----:B----4-:R-:W-:-:S07]  /*5e70*/  F2FP.PACK_AB R7, R164, R166 ;  /* 0x000000a6a407723e */ /* 0x010fce00000000ff */
[C---:B------:R-:W-:Y:S08]  /*5e80*/  HMMA.16816.F32 R24, R4.reuse, R72, R24 ;  /* 0x000000480418723c */ /* 0x040ff00000001818 */
[C---:B------:R-:W-:Y:S07]  /*5e90*/  HMMA.16816.F32 R120, R4.reuse, R68, R8 ;  /* 0x000000440478723c */ /* 0x040fee0000001808 */
[----:B------:R-:W-:Y:S01]  /*5ea0*/  FFMA.FTZ R8, R177, c[0x0][0x2d0], -R13 ;  /* 0x0000b400b1087a23 */ /* 0x000fe2000001080d */
[C---:B------:R-:W-:Y:S01]  /*5eb0*/  HMMA.16816.F32 R180, R4.reuse, R88, R116 ;  /* 0x0000005804b4723c */ /* 0x040fe20000001874 */
[----:B------:R-:W-:Y:S01]  /*5ec0*/  IMAD.MOV.U32 R68, RZ, RZ, R157 ;  /* 0x000000ffff447224 */ /* 0x000fe200078e009d */
[----:B------:R-:W-:Y:S01]  /*5ed0*/  MOV R69, R156 ;  /* 0x0000009c00457202 */ /* 0x000fe20000000f00 */
[----:B------:R1:W-:Y:S04]  /*5ee0*/  MUFU.EX2 R73, R8 ;  /* 0x0000000800497308 */ /* 0x0003e80000000800 */
[----:B------:R-:W-:Y:S01]  /*5ef0*/  IMAD.MOV.U32 R118, RZ, RZ, R125 ;  /* 0x000000ffff767224 */ /* 0x000fe200078e007d */
[----:B------:R-:W-:Y:S01]  /*5f00*/  HMMA.16816.F32 R88, R4, R90, R112 ;  /* 0x0000005a0458723c */ /* 0x000fe20000001870 */
[----:B------:R-:W-:Y:S01]  /*5f10*/  MOV R117, R54 ;  /* 0x0000003600757202 */ /* 0x000fe20000000f00 */
[----:B------:R-:W-:Y:S01]  /*5f20*/  IMAD.MOV.U32 R54, RZ, RZ, R134 ;  /* 0x000000ffff367224 */ /* 0x000fe200078e0086 */
[----:B------:R-:W-:Y:S01]  /*5f30*/  MOV R125, R52 ;  /* 0x00000034007d7202 */ /* 0x000fe20000000f00 */
[----:B------:R-:W-:-:S02]  /*5f40*/  IMAD.MOV.U32 R52, RZ, RZ, R77 ;  /* 0x000000ffff347224 */ /* 0x000fc400078e004d */
[----:B------:R-:W-:Y:S01]  /*5f50*/  IMAD.MOV.U32 R134, RZ, RZ, R187 ;  /* 0x000000ffff867224 */ /* 0x000fe200078e00bb */
[----:B------:R-:W-:Y:S01]  /*5f60*/  MOV R112, R78 ;  /* 0x0000004e00707202 */ /* 0x000fe20000000f00 */
[C---:B------:R-:W-:Y:S01]  /*5f70*/  HMMA.16816.F32 R200, R4.reuse, R56, R16 ;  /* 0x0000003804c8723c */ /* 0x040fe20000001810 */
[----:B------:R-:W-:Y:S01]  /*5f80*/  IMAD.MOV.U32 R77, RZ, RZ, R186 ;  /* 0x000000ffff4d7224 */ /* 0x000fe200078e00ba */
[----:B------:R-:W-:Y:S01]  /*5f90*/  MOV R115, R54 ;  /* 0x0000003600737202 */ /* 0x000fe20000000f00 */
[----:B-1----:R-:W-:Y:S01]  /*5fa0*/  FFMA.FTZ R8, R176, c[0x0][0x2d0], -R13 ;  /* 0x0000b400b0087a23 */ /* 0x002fe2000001080d */
[----:B------:R-:W-:Y:S01]  /*5fb0*/  MOV R113, R52 ;  /* 0x0000003400717202 */ /* 0x000fe20000000f00 */
[----:B------:R-:W-:Y:S02]  /*5fc0*/  IMAD.MOV.U32 R119, RZ, RZ, R55 ;  /* 0x000000ffff777224 */ /* 0x000fe400078e0037 */
[----:B------:R1:W2:Y:S01]  /*5fd0*/  MUFU.EX2 R124, R8 ;  /* 0x00000008007c7308 */ /* 0x0002a20000000800 */
[----:B------:R-:W-:Y:S01]  /*5fe0*/  HMMA.16816.F32 R16, R4, R62, R96 ;  /* 0x0000003e0410723c */ /* 0x000fe20000001860 */
[----:B------:R-:W-:Y:S01]  /*5ff0*/  IMAD.MOV.U32 R55, RZ, RZ, R133 ;  /* 0x000000ffff377224 */ /* 0x000fe200078e0085 */
[----:B------:R-:W-:Y:S01]  /*6000*/  MOV R133, R252 ;  /* 0x000000fc00857202 */ /* 0x000fe20000000f00 */
[----:B------:R-:W-:-:S02]  /*6010*/  IMAD.MOV.U32 R72, RZ, RZ, R125 ;  /* 0x000000ffff487224 */ /* 0x000fc400078e007d */
[----:B------:R-:W-:Y:S02]  /*6020*/  IMAD.MOV.U32 R125, RZ, RZ, R242 ;  /* 0x000000ffff7d7224 */ /* 0x000fe400078e00f2 */
[----:B------:R-:W-:Y:S01]  /*6030*/  IMAD.MOV.U32 R56, RZ, RZ, R55 ;  /* 0x000000ffff387224 */ /* 0x000fe200078e0037 */
[C---:B------:R-:W-:Y:S01]  /*6040*/  HMMA.16816.F32 R20, R4.reuse, R80, R20 ;  /* 0x000000500414723c */ /* 0x040fe20000001814 */
[----:B------:R-:W-:Y:S02]  /*6050*/  IMAD.MOV.U32 R99, RZ, RZ, R113 ;  /* 0x000000ffff637224 */ /* 0x000fe400078e0071 */
[----:B------:R-:W-:Y:S02]  /*6060*/  IMAD.MOV.U32 R52, RZ, RZ, R129 ;  /* 0x000000ffff347224 */ /* 0x000fe400078e0081 */
[----:B------:R-:W-:Y:S02]  /*6070*/  IMAD.MOV.U32 R54, RZ, RZ, R131 ;  /* 0x000000ffff367224 */ /* 0x000fe400078e0083 */
[----:B-1----:R-:W-:Y:S01]  /*6080*/  FFMA.FTZ R8, R179, c[0x0][0x2d0], -R13 ;  /* 0x0000b400b3087a23 */ /* 0x002fe2000001080d */
[C---:B------:R-:W-:Y:S01]  /*6090*/  HMMA.16816.F32 R136, R4.reuse, R84, R108 ;  /* 0x000000540488723c */ /* 0x040fe2000000186c */
[----:B--2---:R-:W-:Y:S01]  /*60a0*/  IMAD.MOV.U32 R96, RZ, RZ, R124 ;  /* 0x000000ffff607224 */ /* 0x004fe200078e007c */
[----:B------:R-:W-:Y:S01]  /*60b0*/  LDSM.16.MT88.4 R108, [R228+0x4880] ;  /* 0x00488000e46c783b */ /* 0x000fe20000004200 */
[----:B------:R1:W2:Y:S01]  /*60c0*/  MUFU.EX2 R116, R8 ;  /* 0x0000000800747308 */ /* 0x0002a20000000800 */
[----:B------:R-:W-:Y:S01]  /*60d0*/  IMAD.MOV.U32 R124, RZ, RZ, R76 ;  /* 0x000000ffff7c7224 */ /* 0x000fe200078e004c */
[----:B------:R-:W-:Y:S01]  /*60e0*/  MOV R76, R132 ;  /* 0x00000084004c7202 */ /* 0x000fe20000000f00 */
[----:B------:R-:W-:Y:S01]  /*60f0*/  IMAD.MOV.U32 R132, RZ, RZ, R128 ;  /* 0x000000ffff847224 */ /* 0x000fe200078e0080 */
[----:B------:R-:W-:Y:S01]  /*6100*/  MOV R128, R185 ;  /* 0x000000b900807202 */ /* 0x000fe20000000f00 */
[----:B------:R-:W-:Y:S01]  /*6110*/  HMMA.16816.F32 R104, R4, R86, R104 ;  /* 0x000000560468723c */ /* 0x000fe20000001868 */
[----:B------:R-:W-:Y:S01]  /*6120*/  MOV R84, R141 ;  /* 0x0000008d00547202 */ /* 0x000fe20000000f00 */
[----:B------:R-:W-:-:S02]  /*6130*/  IMAD.MOV.U32 R85, RZ, RZ, R140 ;  /* 0x000000ffff557224 */ /* 0x000fc400078e008c */
[----:B------:R-:W-:Y:S02]  /*6140*/  IMAD.MOV.U32 R81, RZ, RZ, R101 ;  /* 0x000000ffff517224 */ /* 0x000fe400078e0065 */
[----:B------:R-:W-:Y:S02]  /*6150*/  IMAD.MOV.U32 R57, RZ, RZ, R76 ;  /* 0x000000ffff397224 */ /* 0x000fe400078e004c */
[C---:B------:R-:W-:Y:S01]  /*6160*/  HMMA.16816.F32 R40, R4.reuse, R82, R40 ;  /* 0x000000520428723c */ /* 0x040fe20000001828 */
[----:B------:R-:W-:Y:S02]  /*6170*/  IMAD.MOV.U32 R86, RZ, RZ, R142 ;  /* 0x000000ffff567224 */ /* 0x000fe400078e008e */
[----:B-1----:R-:W-:Y:S02]  /*6180*/  FFMA.FTZ R8, R184, c[0x0][0x2d0], -R13 ;  /* 0x0000b400b8087a23 */ /* 0x002fe4000001080d */
[----:B------:R-:W1:Y:S01]  /*6190*/  LDSM.16.MT88.4 R184, [R225+0x3080] ;  /* 0x00308000e1b8783b */ /* 0x000e620000004200 */
[----:B------:R-:W-:Y:S01]  /*61a0*/  IMAD.MOV.U32 R13, RZ, RZ, R143 ;  /* 0x000000ffff0d7224 */ /* 0x000fe200078e008f */
[----:B------:R3:W-:Y:S01]  /*61b0*/  MUFU.EX2 R114, R8 ;  /* 0x0000000800727308 */ /* 0x0007e20000000800 */
[----:B--2---:R-:W-:Y:S01]  /*61c0*/  IMAD.MOV.U32 R82, RZ, RZ, R116 ;  /* 0x000000ffff527224 */ /* 0x004fe200078e0074 */
[----:B------:R-:W2:Y:S01]  /*61d0*/  LDSM.16.MT88.4 R140, [R226+0x3080] ;  /* 0x00308000e28c783b */ /* 0x000ea20000004200 */
[----:B------:R-:W-:Y:S01]  /*61e0*/  IMAD.MOV.U32 R87, RZ, RZ, R79 ;  /* 0x000000ffff577224 */ /* 0x000fe200078e004f */
[C---:B------:R-:W-:Y:S01]  /*61f0*/  HMMA.16816.F32 R152, R4.reuse, R60, R92 ;  /* 0x0000003c0498723c */ /* 0x040fe2000000185c */
[----:B------:R-:W-:Y:S01]  /*6200*/  IMAD.MOV.U32 R116, RZ, RZ, R119 ;  /* 0x000000ffff747224 */ /* 0x000fe200078e0077 */
[----:B------:R-:W-:Y:S01]  /*6210*/  LDSM.16.MT88.4 R60, [R227+0x3080] ;  /* 0x00308000e33c783b */ /* 0x000fe20000004200 */
[----:B------:R-:W-:Y:S01]  /*6220*/  IMAD.MOV.U32 R119, RZ, RZ, R135 ;  /* 0x000000ffff777224 */ /* 0x000fe200078e0087 */
[----:B------:R-:W-:Y:S01]  /*6230*/  MOV R135, R77 ;  /* 0x0000004d00877202 */ /* 0x000fe20000000f00 */
[----:B------:R-:W-:Y:S01]  /*6240*/  IMAD.MOV.U32 R98, RZ, RZ, R86 ;  /* 0x000000ffff627224 */ /* 0x000fe200078e0056 */
[----:B------:R-:W-:Y:S01]  /*6250*/  LDSM.16.MT88.4 R76, [R225+0x4880] ;  /* 0x00488000e14c783b */ /* 0x000fe20000004200 */
[----:B------:R-:W-:Y:S01]  /*6260*/  IMAD.MOV.U32 R97, RZ, RZ, R13 ;  /* 0x000000ffff617224 */ /* 0x000fe200078e000d */
[C---:B------:R-:W-:Y:S01]  /*6270*/  HMMA.16816.F32 R32, R4.reuse, R64, R32 ;  /* 0x000000400420723c */ /* 0x040fe20000001820 */
[----:B------:R-:W-:Y:S01]  /*6280*/  MOV R86, R87 ;  /* 0x0000005700567202 */ /* 0x000fe20000000f00 */
[----:B------:R-:W-:Y:S01]  /*6290*/  LDSM.16.MT88.4 R92, [R226+0x4880] ;  /* 0x00488000e25c783b */ /* 0x000fe20000004200 */
[----:B------:R-:W-:Y:S01]  /*62a0*/  IMAD.MOV.U32 R87, RZ, RZ, R112 ;  /* 0x000000ffff577224 */ /* 0x000fe200078e0070 */
[----:B------:R-:W-:Y:S01]  /*62b0*/  MOV R13, R115 ;  /* 0x00000073000d7202 */ /* 0x000fe20000000f00 */
[----:B---3--:R-:W-:Y:S01]  /*62c0*/  FFMA.FTZ R8, R175, c[0x0][0x2d0], -R12 ;  /* 0x0000b400af087a23 */ /* 0x008fe2000001080c */
[----:B------:R-:W-:Y:S01]  /*62d0*/  MOV R115, R81 ;  /* 0x0000005100737202 */ /* 0x000fe20000000f00 */
[----:B------:R-:W-:Y:S01]  /*62e0*/  IMAD.MOV.U32 R112, RZ, RZ, R56 ;  /* 0x000000ffff707224 */ /* 0x000fe200078e0038 */
[----:B------:R-:W-:Y:S01]  /*62f0*/  MOV R65, R124 ;  /* 0x0000007c00417202 */ /* 0x000fe20000000f00 */
[----:B------:R3:W-:Y:S01]  /*6300*/  MUFU.EX2 R126, R8 ;  /* 0x00000008007e7308 */ /* 0x0007e20000000800 */
[----:B------:R-:W-:Y:S01]  /*6310*/  IMAD.MOV.U32 R56, RZ, RZ, R72 ;  /* 0x000000ffff387224 */ /* 0x000fe200078e0048 */
[C---:B------:R-:W-:Y:S01]  /*6320*/  HMMA.16816.F32 R36, R4.reuse, R70, R36 ;  /* 0x000000460424723c */ /* 0x040fe20000001824 */
        /* <DEDUP_REMOVED lines=12> */
[----:B---3--:R-:W-:-:S03]  /*63f0*/  FFMA.FTZ R8, R178, c[0x0][0x2d0], -R12 ;  /* 0x0000b400b2087a23 */ /* 0x008fc6000001080c */
[C---:B------:R-:W-:Y:S01]  /*6400*/  HMMA.16816.F32 R44, R4.reuse, R74, R44 ;  /* 0x0000004a042c723c */ /* 0x040fe2000000182c */
[----:B------:R3:W4:Y:S01]  /*6410*/  MUFU.EX2 R80, R8 ;  /* 0x0000000800507308 */ /* 0x0007220000000800 */
        /* <DEDUP_REMOVED lines=8> */
[----:B------:R1:W5:Y:S01]  /*64a0*/  LDL.LU R236, [R1+0x74] ;  /* 0x0000740001ec7983 */ /* 0x0003620000300800 */
[----:B------:R-:W-:-:S02]  /*64b0*/  IMAD.MOV.U32 R117, RZ, RZ, R102 ;  /* 0x000000ffff757224 */ /* 0x000fc400078e0066 */
[----:B------:R-:W-:Y:S02]  /*64c0*/  IMAD.MOV.U32 R55, RZ, RZ, R158 ;  /* 0x000000ffff377224 */ /* 0x000fe400078e009e */
[----:B---3--:R-:W-:Y:S01]  /*64d0*/  FFMA.FTZ R8, R189, c[0x0][0x2d0], -R12 ;  /* 0x0000b400bd087a23 */ /* 0x008fe2000001080c */
[----:B------:R-:W-:Y:S01]  /*64e0*/  MOV R99, R115 ;  /* 0x0000007300637202 */ /* 0x000fe20000000f00 */
[----:B------:R-:W-:Y:S01]  /*64f0*/  FFMA.FTZ R4, R190, c[0x0][0x2d0], -R0 ;  /* 0x0000b400be047a23 */ /* 0x000fe20000010800 */
[----:B----4-:R-:W-:Y:S01]  /*6500*/  F2FP.PACK_AB R129, R80, R126 ;  /* 0x0000007e5081723e */ /* 0x010fe200000000ff */
[----:B------:R3:W-:Y:S01]  /*6510*/  MUFU.EX2 R252, R8 ;  /* 0x0000000800fc7308 */ /* 0x0007e20000000800 */
[----:B------:R-:W-:Y:S01]  /*6520*/  IMAD.MOV.U32 R98, RZ, RZ, R113 ;  /* 0x000000ffff627224 */ /* 0x000fe200078e0071 */
[----:B------:R-:W-:Y:S02]  /*6530*/  MOV R56, R118 ;  /* 0x0000007600387202 */ /* 0x000fe40000000f00 */
[----:B------:R-:W-:-:S02]  /*6540*/  MOV R97, R112 ;  /* 0x0000007000617202 */ /* 0x000fc40000000f00 */
[----:B------:R-:W-:Y:S01]  /*6550*/  F2FP.PACK_AB R130, R114, R82 ;  /* 0x000000527282723e */ /* 0x000fe200000000ff */
[----:B------:R-:W-:Y:S01]  /*6560*/  IMAD.MOV.U32 R74, RZ, RZ, R175 ;  /* 0x000000ffff4a7224 */ /* 0x000fe200078e00af */
[----:B------:R-:W-:Y:S01]  /*6570*/  F2FP.PACK_AB R128, R96, R73 ;  /* 0x000000496080723e */ /* 0x000fe200000000ff */
[----:B------:R-:W-:Y:S01]  /*6580*/  IMAD.MOV.U32 R58, RZ, RZ, R119 ;  /* 0x000000ffff3a7224 */ /* 0x000fe200078e0077 */
[----:B------:R-:W-:Y:S01]  /*6590*/  MOV R102, R235 ;  /* 0x000000eb00667202 */ /* 0x000fe20000000f00 */
[----:B------:R-:W-:Y:S01]  /*65a0*/  LDSM.16.MT88.4 R156, [R228+0x3080] ;  /* 0x00308000e49c783b */ /* 0x000fe20000004200 */
[----:B---3--:R-:W-:Y:S02]  /*65b0*/  FFMA.FTZ R8, R188, c[0x0][0x2d0], -R12 ;  /* 0x0000b400bc087a23 */ /* 0x008fe4000001080c */
[----:B------:R-:W-:Y:S01]  /*65c0*/  IMAD.MOV.U32 R113, RZ, RZ, R65 ;  /* 0x000000ffff717224 */ /* 0x000fe200078e0041 */
[----:B------:R-:W-:Y:S01]  /*65d0*/  MOV R118, R100 ;  /* 0x0000006400767202 */ /* 0x000fe20000000f00 */
[----:B------:R3:W4:Y:S01]  /*65e0*/  MUFU.EX2 R242, R8 ;  /* 0x0000000800f27308 */ /* 0x0007220000000800 */
[----:B------:R-:W-:-:S02]  /*65f0*/  MOV R112, R57 ;  /* 0x0000003900707202 */ /* 0x000fc40000000f00 */
[----:B------:R-:W-:Y:S01]  /*6600*/  MOV R189, R67 ;  /* 0x0000004300bd7202 */ /* 0x000fe20000000f00 */
[----:B------:R-:W-:Y:S01]  /*6610*/  IMAD.MOV.U32 R115, RZ, RZ, R117 ;  /* 0x000000ffff737224 */ /* 0x000fe200078e0075 */
[----:B------:R-:W-:Y:S01]  /*6620*/  MOV R75, R97 ;  /* 0x00000061004b7202 */ /* 0x000fe20000000f00 */
[----:B------:R-:W-:Y:S01]  /*6630*/  IMAD.MOV.U32 R66, RZ, RZ, R98 ;  /* 0x000000ffff427224 */ /* 0x000fe200078e0062 */
[----:B------:R2:W5:Y:S04]  /*6640*/  LDL.LU R235, [R1+0x70] ;  /* 0x0000700001eb7983 */ /* 0x0005680000300800 */
[----:B---3--:R-:W3:Y:S01]  /*6650*/  LDSM.16.MT88.4 R8, [R227+0x4880] ;  /* 0x00488000e308783b */ /* 0x008ee20000004200 */
[----:B------:R-:W-:Y:S01]  /*6660*/  IMAD.MOV.U32 R65, RZ, RZ, R127 ;  /* 0x000000ffff417224 */ /* 0x000fe200078e007f */
[----:B----4-:R-:W-:Y:S01]  /*6670*/  F2FP.PACK_AB R131, R242, R252 ;  /* 0x000000fcf283723e */ /* 0x010fe200000000ff */
        /* <DEDUP_REMOVED lines=8> */
[C---:B-1----:R-:W-:Y:S01]  /*6700*/  HMMA.16816.F32 R176, R128.reuse, R184, R208 ;  /* 0x000000b880b0723c */ /* 0x042fe200000018d0 */
[----:B------:R-:W-:Y:S01]  /*6710*/  MOV R116, R102 ;  /* 0x0000006600747202 */ /* 0x000fe20000000f00 */
[----:B------:R-:W-:Y:S01]  /*6720*/  IMAD.MOV.U32 R117, RZ, RZ, R103 ;  /* 0x000000ffff757224 */ /* 0x000fe200078e0067 */
[----:B------:R-:W-:Y:S01]  /*6730*/  MOV R97, R113 ;  /* 0x0000007100617202 */ /* 0x000fe20000000f00 */
[----:B------:R-:W-:Y:S01]  /*6740*/  IMAD.MOV.U32 R98, RZ, RZ, R115 ;  /* 0x000000ffff627224 */ /* 0x000fe200078e0073 */
[----:B------:R1:W5:Y:S03]  /*6750*/  LDL.LU R234, [R1+0x6c] ;  /* 0x00006c0001ea7983 */ /* 0x0003660000300800 */
[----:B--2---:R-:W-:Y:S01]  /*6760*/  HMMA.16816.F32 R132, R128, R140, R132 ;  /* 0x0000008c8084723c */ /* 0x004fe20000001884 */
[----:B----4-:R-:W-:-:S04]  /*6770*/  FFMA.FTZ R4, R191, c[0x0][0x2d0], -R0 ;  /* 0x0000b400bf047a23 */ /* 0x010fc80000010800 */
[----:B------:R2:W4:Y:S01]  /*6780*/  MUFU.EX2 R198, R4 ;  /* 0x0000000400c67308 */ /* 0x0005220000000800 */
        /* <DEDUP_REMOVED lines=9> */
[----:B--2---:R-:W-:-:S02]  /*6820*/  FFMA.FTZ R4, R196, c[0x0][0x2d0], -R0 ;  /* 0x0000b400c4047a23 */ /* 0x004fc40000010800 */
[----:B------:R-:W-:Y:S01]  /*6830*/  FFMA.FTZ R0, R197, c[0x0][0x2d0], -R0 ;  /* 0x0000b400c5007a23 */ /* 0x000fe20000010800 */
        /* <DEDUP_REMOVED lines=11> */
[----:B--2---:R-:W-:-:S04]  /*68f0*/  FFMA.FTZ R0, R171, c[0x0][0x2d0], -R2 ;  /* 0x0000b400ab007a23 */ /* 0x004fc80000010802 */
[----:B------:R2:W-:Y:S01]  /*6900*/  MUFU.EX2 R5, R0 ;  /* 0x0000000000057308 */ /* 0x0005e20000000800 */
[----:B------:R-:W-:Y:S01]  /*6910*/  IMAD.MOV.U32 R64, RZ, RZ, R65 ;  /* 0x000000ffff407224 */ /* 0x000fe200078e0041 */
[----:B------:R-:W-:Y:S01]  /*6920*/  MOV R65, R118 ;  /* 0x0000007600417202 */ /* 0x000fe20000000f00 */
[----:B------:R-:W-:Y:S01]  /*6930*/  IMAD.MOV.U32 R12, RZ, RZ, R117 ;  /* 0x000000ffff0c7224 */ /* 0x000fe200078e0075 */
[----:B------:R-:W-:Y:S02]  /*6940*/  MOV R59, R116 ;  /* 0x00000074003b7202 */ /* 0x000fe40000000f00 */
[----:B---3--:R-:W-:Y:S02]  /*6950*/  HMMA.16816.F32 R116, R128, R8, R144 ;  /* 0x000000088074723c */ /* 0x008fe40000001890 */
[----:B------:R-:W3:Y:S01]  /*6960*/  MUFU.EX2 R196, R4 ;  /* 0x0000000400c47308 */ /* 0x000ee20000000800 */
[----:B------:R-:W-:Y:S01]  /*6970*/  MOV R83, R75 ;  /* 0x0000004b00537202 */ /* 0x000fe20000000f00 */
[----:B--2---:R-:W-:-:S04]  /*6980*/  FFMA.FTZ R0, R172, c[0x0][0x2d0], -R2 ;  /* 0x0000b400ac007a23 */ /* 0x004fc80000010802 */
[----:B------:R-:W-:Y:S02]  /*6990*/  HMMA.16816.F32 R144, R128, R142, R248 ;  /* 0x0000008e8090723c */ /* 0x000fe400000018f8 */
[----:B------:R2:W1:Y:S01]  /*69a0*/  MUFU.EX2 R4, R0 ;  /* 0x0000000000047308 */ /* 0x0004620000000800 */
[----:B------:R-:W-:Y:S01]  /*69b0*/  IMAD.MOV.U32 R74, RZ, RZ, R66 ;  /* 0x000000ffff4a7224 */ /* 0x000fe200078e0042 */
[----:B------:R-:W-:-:S03]  /*69c0*/  MOV R75, R67 ;  /* 0x00000043004b7202 */ /* 0x000fc60000000f00 */
[----:B------:R-:W-:Y:S01]  /*69d0*/  IMAD.MOV.U32 R248, RZ, RZ, R64 ;  /* 0x000000fffff87224 */ /* 0x000fe200078e0040 */
[----:B------:R-:W-:Y:S01]  /*69e0*/  HMMA.16816.F32 R188, R128, R186, R208 ;  /* 0x000000ba80bc723c */ /* 0x000fe200000018d0 */
[----:B------:R-:W-:Y:S01]  /*69f0*/  MOV R127, R230 ;  /* 0x000000e6007f7202 */ /* 0x000fe20000000f00 */
[----:B------:R-:W-:Y:S01]  /*6a00*/  IMAD.MOV.U32 R7, RZ, RZ, R98 ;  /* 0x000000ffff077224 */ /* 0x000fe200078e0062 */
[----:B------:R-:W-:-:S04]  /*6a10*/  MOV R6, R99 ;  /* 0x0000006300067202 */ /* 0x000fc80000000f00 */
[----:B------:R-:W-:Y:S02]  /*6a20*/  IMAD.MOV.U32 R210, RZ, RZ, R82 ;  /* 0x000000ffffd27224 */ /* 0x000fe400078e0052 */
[--C-:B--2---:R-:W-:Y:S02]  /*6a30*/  FFMA.FTZ R0, R173, c[0x0][0x2d0], -R2.reuse ;  /* 0x0000b400ad007a23 */ /* 0x104fe40000010802 */
[----:B------:R-:W-:Y:S01]  /*6a40*/  FFMA.FTZ R2, R174, c[0x0][0x2d0], -R2 ;  /* 0x0000b400ae027a23 */ /* 0x000fe20000010802 */
[----:B------:R-:W-:Y:S01]  /*6a50*/  MOV R174, R65 ;  /* 0x0000004100ae7202 */ /* 0x000fe20000000f00 */
[----:B------:R-:W-:Y:S01]  /*6a60*/  IMAD.MOV.U32 R209, RZ, RZ, R80 ;  /* 0x000000ffffd17224 */ /* 0x000fe200078e0050 */
[----:B------:R-:W-:Y:S01]  /*6a70*/  HMMA.16816.F32 R64, R128, R62, R244 ;  /* 0x0000003e8040723c */ /* 0x000fe200000018f4 */
[----:B------:R-:W-:-:S06]  /*6a80*/  IMAD.MOV.U32 R208, RZ, RZ, R96 ;  /* 0x000000ffffd07224 */ /* 0x000fcc00078e0060 */
[----:B------:R-:W-:Y:S02]  /*6a90*/  MOV R245, R83 ;  /* 0x0000005300f57202 */ /* 0x000fe40000000f00 */
[----:B------:R-:W-:Y:S02]  /*6aa0*/  MOV R244, R81 ;  /* 0x0000005100f47202 */ /* 0x000fe40000000f00 */
[----:B------:R-:W-:Y:S01]  /*6ab0*/  HMMA.16816.F32 R80, R128, R78, R220 ;  /* 0x0000004e8050723c */ /* 0x000fe200000018dc */
[----:B------:R-:W-:Y:S06]  /*6ac0*/  MUFU.EX2 R0, R0 ;  /* 0x0000000000007308 */ /* 0x000fec0000000800 */
[----:B------:R-:W-:-:S02]  /*6ad0*/  MOV R221, R97 ;  /* 0x0000006100dd7202 */ /* 0x000fc40000000f00 */
[----:B------:R-:W-:Y:S01]  /*6ae0*/  HMMA.16816.F32 R96, R128, R94, R216 ;  /* 0x0000005e8060723c */ /* 0x000fe200000018d8 */
[----:B------:R-:W2:Y:S01]  /*6af0*/  MUFU.EX2 R2, R2 ;  /* 0x0000000200027308 */ /* 0x000ea20000000800 */
[----:B------:R-:W-:-:S05]  /*6b00*/  IMAD.MOV.U32 R220, RZ, RZ, R72 ;  /* 0x000000ffffdc7224 */ /* 0x000fca00078e0048 */
[----:B------:R-:W-:Y:S02]  /*6b10*/  MOV R217, R127 ;  /* 0x0000007f00d97202 */ /* 0x000fe40000000f00 */
[----:B------:R-:W-:Y:S01]  /*6b20*/  MOV R219, R125 ;  /* 0x0000007d00db7202 */ /* 0x000fe20000000f00 */
[----:B------:R-:W-:Y:S02]  /*6b30*/  IMAD.MOV.U32 R218, RZ, RZ, R124 ;  /* 0x000000ffffda7224 */ /* 0x000fe400078e007c */
[----:B------:R-:W-:Y:S01]  /*6b40*/  FADD.FTZ R6, R6, R217 ;  /* 0x000000d906067221 */ /* 0x000fe20000010000 */
[----:B------:R-:W-:Y:S01]  /*6b50*/  MOV R222, R75 ;  /* 0x0000004b00de7202 */ /* 0x000fe20000000f00 */
[----:B------:R-:W-:Y:S02]  /*6b60*/  FADD.FTZ R14, R219, R14 ;  /* 0x0000000edb0e7221 */ /* 0x000fe40000010000 */
[----:B------:R-:W-:Y:S02]  /*6b70*/  IMAD.MOV.U32 R223, RZ, RZ, R74 ;  /* 0x000000ffffdf7224 */ /* 0x000fe400078e004a */
[----:B------:R-:W-:-:S02]  /*6b80*/  FADD.FTZ R7, R7, R218 ;  /* 0x000000da07077221 */ /* 0x000fc40000010000 */
[----:B------:R-:W-:Y:S01]  /*6b90*/  FADD.FTZ R6, R220, R6 ;  /* 0x00000006dc067221 */ /* 0x000fe20000010000 */
[----:B------:R-:W-:Y:S01]  /*6ba0*/  MOV R246, R59 ;  /* 0x0000003b00f67202 */ /* 0x000fe20000000f00 */
[----:B------:R-:W-:Y:S02]  /*6bb0*/  FADD.FTZ R14, R222, R14 ;  /* 0x0000000ede0e7221 */ /* 0x000fe40000010000 */
[----:B------:R-:W-:Y:S02]  /*6bc0*/  FADD.FTZ R7, R221, R7 ;  /* 0x00000007dd077221 */ /* 0x000fe40000010000 */
[----:B------:R-:W-:Y:S02]  /*6bd0*/  FADD.FTZ R6, R223, R6 ;  /* 0x00000006df067221 */ /* 0x000fe40000010000 */
[----:B------:R-:W-:Y:S02]  /*6be0*/  IMAD.MOV.U32 R247, RZ, RZ, R58 ;  /* 0x000000fffff77224 */ /* 0x000fe400078e003a */
[----:B------:R-:W-:-:S02]  /*6bf0*/  FADD.FTZ R14, R245, R14 ;  /* 0x0000000ef50e7221 */ /* 0x000fc40000010000 */
[----:B------:R-:W-:Y:S02]  /*6c00*/  FADD.FTZ R7, R244, R7 ;  /* 0x00000007f4077221 */ /* 0x000fe40000010000 */
[----:B------:R-:W-:Y:S01]  /*6c10*/  FADD.FTZ R6, R246, R6 ;  /* 0x00000006f6067221 */ /* 0x000fe20000010000 */
[----:B----4-:R-:W-:Y:S01]  /*6c20*/  F2FP.PACK_AB R124, R198, R199 ;  /* 0x000000c7c67c723e */ /* 0x010fe200000000ff */
[----:B------:R-:W-:Y:S01]  /*6c30*/  IMAD.MOV.U32 R197, RZ, RZ, R126 ;  /* 0x000000ffffc57224 */ /* 0x000fe200078e007e */
[----:B---3--:R-:W-:Y:S01]  /*6c40*/  F2FP.PACK_AB R126, R175, R196 ;  /* 0x000000c4af7e723e */ /* 0x008fe200000000ff */
[----:B------:R-:W-:Y:S01]  /*6c50*/  FADD.FTZ R14, R247, R14 ;  /* 0x0000000ef70e7221 */ /* 0x000fe20000010000 */
[----:B-1----:R-:W-:Y:S02]  /*6c60*/  F2FP.PACK_AB R125, R4, R5 ;  /* 0x00000005047d723e */ /* 0x002fe400000000ff */
[----:B--2---:R-:W-:Y:S01]  /*6c70*/  F2FP.PACK_AB R127, R2, R0 ;  /* 0x00000000027f723e */ /* 0x004fe200000000ff */
[----:B------:R-:W-:-:S02]  /*6c80*/  FADD.FTZ R12, R12, R7 ;  /* 0x000000070c0c7221 */ /* 0x000fc40000010000 */
[----:B------:R-:W-:Y:S02]  /*6c90*/  FADD.FTZ R6, R174, R6 ;  /* 0x00000006ae067221 */ /* 0x000fe40000010000 */
[----:B------:R-:W-:Y:S02]  /*6ca0*/  FADD.FTZ R7, R195, R194 ;  /* 0x000000c2c3077221 */ /* 0x000fe40000010000 */
[----:B------:R-:W-:Y:S01]  /*6cb0*/  FADD.FTZ R14, R15, R14 ;  /* 0x0000000e0f0e7221 */ /* 0x000fe20000010000 */
[C---:B------:R-:W-:Y:S01]  /*6cc0*/  HMMA.16816.F32 R136, R124.reuse, R140, R136 ;  /* 0x0000008c7c88723c */ /* 0x040fe20000001888 */
[----:B------:R-:W-:Y:S02]  /*6cd0*/  IMAD.MOV.U32 R249, RZ, RZ, R112 ;  /* 0x000000fffff97224 */ /* 0x000fe400078e0070 */
[----:B------:R-:W-:Y:S02]  /*6ce0*/  FADD.FTZ R12, R248, R12 ;  /* 0x0000000cf80c7221 */ /* 0x000fe40000010000 */
[----:B------:R-:W-:Y:S01]  /*6cf0*/  FADD.FTZ R15, R13, R6 ;  /* 0x000000060d0f7221 */ /* 0x000fe20000010000 */
[----:B------:R-:W-:Y:S01]  /*6d00*/  MOV R250, R113 ;  /* 0x0000007100fa7202 */ /* 0x000fe20000000f00 */
[----:B------:R-:W-:Y:S01]  /*6d10*/  FADD.FTZ R13, R192, R7 ;  /* 0x00000007c00d7221 */ /* 0x000fe20000010000 */
[----:B------:R-:W-:Y:S01]  /*6d20*/  HMMA.16816.F32 R140, R124, R142, R104 ;  /* 0x0000008e7c8c723c */ /* 0x000fe20000001868 */
[----:B------:R-:W-:Y:S01]  /*6d30*/  MOV R251, R115 ;  /* 0x0000007300fb7202 */ /* 0x000fe20000000f00 */
[----:B------:R-:W-:-:S02]  /*6d40*/  IMAD.MOV.U32 R173, RZ, RZ, R56 ;  /* 0x000000ffffad7224 */ /* 0x000fc400078e0038 */
[----:B------:R-:W-:Y:S01]  /*6d50*/  FADD.FTZ R7, R249, R12 ;  /* 0x0000000cf9077221 */ /* 0x000fe20000010000 */
[----:B------:R-:W-:-:S03]  /*6d60*/  MOV R172, R57 ;  /* 0x0000003900ac7202 */ /* 0x000fc60000000f00 */
[----:B------:R-:W-:Y:S01]  /*6d70*/  HMMA.16816.F32 R104, R124, R108, R120 ;  /* 0x0000006c7c68723c */ /* 0x000fe20000001878 */
[----:B------:R-:W-:Y:S01]  /*6d80*/  MOV R171, R73 ;  /* 0x0000004900ab7202 */ /* 0x000fe20000000f00 */
[----:B------:R-:W-:Y:S02]  /*6d90*/  FADD.FTZ R6, R250, R14 ;  /* 0x0000000efa067221 */ /* 0x000fe40000010000 */
[----:B------:R-:W-:-:S04]  /*6da0*/  FADD.FTZ R12, R251, R15 ;  /* 0x0000000ffb0c7221 */ /* 0x000fc80000010000 */
        /* <DEDUP_REMOVED lines=9> */
[----:B------:R-:W-:Y:S01]  /*6e40*/  FADD.FTZ R6, R166, R7 ;  /* 0x00000007a6067221 */ /* 0x000fe20000010000 */
[----:B------:R-:W-:Y:S01]  /*6e50*/  MOV R103, R231 ;  /* 0x000000e700677202 */ /* 0x000fe20000000f00 */
[----:B------:R-:W-:Y:S01]  /*6e60*/  IMAD.MOV.U32 R100, RZ, RZ, R101 ;  /* 0x000000ffff647224 */ /* 0x000fe200078e0065 */
[----:B------:R-:W-:Y:S01]  /*6e70*/  MOV R101, R233 ;  /* 0x000000e900657202 */ /* 0x000fe20000000f00 */
[----:B------:R-:W-:Y:S01]  /*6e80*/  IMAD.MOV.U32 R102, RZ, RZ, R232 ;  /* 0x000000ffff667224 */ /* 0x000fe200078e00e8 */
[----:B------:R-:W-:Y:S01]  /*6e90*/  HMMA.16816.F32 R180, R124, R184, R180 ;  /* 0x000000b87cb4723c */ /* 0x000fe200000018b4 */
[----:B------:R-:W-:Y:S01]  /*6ea0*/  FADD.FTZ R6, R164, R6 ;  /* 0x00000006a4067221 */ /* 0x000fe20000010000 */
[----:B------:R1:W5:Y:S01]  /*6eb0*/  LDL.LU R233, [R1+0x68] ;  /* 0x0000680001e97983 */ /* 0x0003620000300800 */
[----:B------:R-:W-:-:S02]  /*6ec0*/  IMAD.MOV.U32 R211, RZ, RZ, R114 ;  /* 0x000000ffffd37224 */ /* 0x000fc400078e0072 */
[----:B------:R-:W-:Y:S01]  /*6ed0*/  FADD.FTZ R5, R5, R6 ;  /* 0x0000000605057221 */ /* 0x000fe20000010000 */
[----:B------:R1:W5:Y:S02]  /*6ee0*/  LDL.LU R232, [R1+0x64] ;  /* 0x0000640001e87983 */ /* 0x0003640000300800 */
[----:B------:R-:W-:Y:S01]  /*6ef0*/  HMMA.16816.F32 R184, R124, R186, R88 ;  /* 0x000000ba7cb8723c */ /* 0x000fe20000001858 */
[----:B------:R-:W-:Y:S01]  /*6f00*/  FADD.FTZ R4, R4, R5 ;  /* 0x0000000504047221 */ /* 0x000fe20000010000 */
[----:B------:R1:W5:Y:S01]  /*6f10*/  LDL.LU R231, [R1+0x60] ;  /* 0x0000600001e77983 */ /* 0x0003620000300800 */
[----:B------:R-:W-:-:S05]  /*6f20*/  FADD.FTZ R9, R210, R9 ;  /* 0x00000009d2097221 */ /* 0x000fca0000010000 */
[C---:B------:R-:W-:Y:S01]  /*6f30*/  HMMA.16816.F32 R148, R128.reuse, R156, R148 ;  /* 0x0000009c8094723c */ /* 0x040fe20000001894 */
[----:B------:R-:W-:Y:S01]  /*6f40*/  FADD.FTZ R7, R209, R8 ;  /* 0x00000008d1077221 */ /* 0x000fe20000010000 */
[----:B------:R1:W5:Y:S06]  /*6f50*/  LDL.LU R230, [R1+0x5c] ;  /* 0x00005c0001e67983 */ /* 0x00036c0000300800 */
[C---:B------:R-:W-:Y:S01]  /*6f60*/  HMMA.16816.F32 R52, R128.reuse, R60, R52 ;  /* 0x0000003c8034723c */ /* 0x040fe20000001834 */
[----:B------:R-:W-:Y:S01]  /*6f70*/  FADD.FTZ R4, R0, R4 ;  /* 0x0000000400047221 */ /* 0x000fe20000010000 */
[----:B------:R1:W5:Y:S06]  /*6f80*/  LDL.LU R229, [R1+0x58] ;  /* 0x0000580001e57983 */ /* 0x00036c0000300800 */
        /* <DEDUP_REMOVED lines=9> */
[----:B------:R-:W-:Y:S01]  /*7020*/  FADD.FTZ R0, R211, R9 ;  /* 0x00000009d3007221 */ /* 0x000fe20000010000 */
[----:B------:R1:W5:Y:S06]  /*7030*/  LDL.LU R224, [R1+0x54] ;  /* 0x0000540001e07983 */ /* 0x00036c0000300800 */
[C---:B------:R-:W-:Y:S08]  /*7040*/  HMMA.16816.F32 R156, R124.reuse, R158, R16 ;  /* 0x0000009e7c9c723c */ /* 0x040ff00000001810 */
[C---:B------:R-:W-:Y:S08]  /*7050*/  HMMA.16816.F32 R60, R124.reuse, R62, R48 ;  /* 0x0000003e7c3c723c */ /* 0x040ff00000001830 */
[C---:B------:R-:W-:Y:S08]  /*7060*/  HMMA.16816.F32 R76, R124.reuse, R78, R44 ;  /* 0x0000004e7c4c723c */ /* 0x040ff0000000182c */
[C---:B------:R-:W-:Y:S08]  /*7070*/  HMMA.16816.F32 R92, R124.reuse, R94, R40 ;  /* 0x0000005e7c5c723c */ /* 0x040ff00000001828 */
[----:B------:R-:W-:Y:S01]  /*7080*/  HMMA.16816.F32 R108, R124, R110, R36 ;  /* 0x0000006e7c6c723c */ /* 0x000fe20000001824 */
[----:B------:R-:W-:-:S07]  /*7090*/  FADD.FTZ R7, R252, R7 ;  /* 0x00000007fc077221 */ /* 0x000fce0000010000 */
[-C--:B------:R-:W-:Y:S08]  /*70a0*/  HMMA.16816.F32 R128, R128, R10.reuse, R204 ;  /* 0x0000000a8080723c */ /* 0x080ff000000018cc */
        /* <DEDUP_REMOVED lines=10> */
[----:B--2---:R-:W-:-:S05]  /*7150*/  FADD.FTZ R0, R2, R4 ;  /* 0x0000000402007221 */ /* 0x004fca0000010000 */
        /* <DEDUP_REMOVED lines=20> */
.L_x_2848:
[----:B------:R-:W-:Y:S02]  /*72a0*/  UISETP.NE.AND UP0, UPT, UR6, 0x1, UPT ;  /* 0x000000010600788c */ /* 0x000fe4000bf05270 */
[----:B------:R-:W-:Y:S02]  /*72b0*/  ULDC.64 UR4, c[0x0][0x330] ;  /* 0x0000cc0000047ab9 */ /* 0x000fe40000000a00 */
[----:B------:R-:W-:-:S07]  /*72c0*/  UIMAD.WIDE.U32 UR24, UR22, UR4, URZ ;  /* 0x00000004161872a5 */ /* 0x000fce000f8e003f */
[----:B------:R-:W-:Y:S02]  /*72d0*/  @UP0 UMOV UR23, UR25 ;  /* 0x0000001900170c82 */ /* 0x000fe40008000000 */
[----:B------:R-:W-:Y:S02]  /*72e0*/  @UP0 USHF.R.U32.HI UR22, URZ, UR5, UR23 ;  /* 0x000000053f160299 */ /* 0x000fe40008011617 */
.L_x_2849:
[----:B------:R-:W-:Y:S02]  /*72f0*/  ULDC UR4, c[0x0][0x32c] ;  /* 0x0000cb0000047ab9 */ /* 0x000fe40000000800 */
[----:B------:R-:W-:-:S04]  /*7300*/  UIMAD UR4, UR22, UR6, UR4 ;  /* 0x00000006160472a4 */ /* 0x000fc8000f8e0204 */
[----:B------:R-:W-:-:S04]  /*7310*/  UISETP.LT.AND UP0, UPT, UR7, UR4, UPT ;  /* 0x000000040700728c */ /* 0x000fc8000bf01270 */
[----:B------:R-:W-:-:S04]  /*7320*/  USEL UR7, UR7, UR4, UP0 ;  /* 0x0000000407077287 */ /* 0x000fc80008000000 */
.L_x_2847:
        /* <DEDUP_REMOVED lines=8> */
[----:B-1----:R-:W2:Y:S01]  /*73b0*/  LDL R0, [R1+0x24] ;  /* 0x0000240001007983 */ /* 0x002ea20000100800 */
        /* <DEDUP_REMOVED lines=11> */
[----:B------:R1:W-:Y:S02]  /*7470*/  @P0 STL [R1+0x28], R0 ;  /* 0x0000280001000387 */ /* 0x0003e40000100800 */
.L_x_2867:
[----:B------:R-:W2:Y:S01]  /*7480*/  LDL.64 R36, [R1+0x38] ;  /* 0x0000380001247983 */ /* 0x000ea20000100a00 */
[----:B------:R-:W-:Y:S04]  /*7490*/  DEPBAR.LE SB0, 0x0 ;  /* 0x000080000000791a */ /* 0x000fe80000000000 */
[----:B-1----:R-:W2:Y:S01]  /*74a0*/  LDL.64 R2, [R1+0x48] ;  /* 0x0000480001027983 */ /* 0x002ea20000100a00 */
[----:B------:R-:W-:Y:S02]  /*74b0*/  UISETP.GT.AND UP0, UPT, UR8, UR13, UPT ;  /* 0x0000000d0800728c */ /* 0x000fe4000bf04270 */
[----:B------:R-:W-:Y:S02]  /*74c0*/  UISETP.NE.AND UP2, UPT, UR17, URZ, UPT ;  /* 0x0000003f1100728c */ /* 0x000fe4000bf45270 */
[----:B------:R-:W-:Y:S01]  /*74d0*/  BAR.SYNC.DEFER_BLOCKING 0x0 ;  /* 0x0000000000007b1d */ /* 0x000fe20000010000 */
[----:B------:R-:W-:Y:S01]  /*74e0*/  UISETP.NE.AND UP1, UPT, UR16, URZ, UPT ;  /* 0x0000003f1000728c */ /* 0x000fe2000bf25270 */
[----:B------:R-:W-:Y:S05]  /*74f0*/  PLOP3.LUT P0, PT, PT, PT, UP0, 0x80, 0x0 ;  /* 0x000000000000781c */ /* 0x000fea0003f0f008 */
[----:B------:R-:W-:Y:S02]  /*7500*/  @!UP0 USHF.R.S32.HI UR23, URZ, 0x1f, UR13 ;  /* 0x0000001f3f178899 */ /* 0x000fe4000801140d */
[----:B------:R-:W-:Y:S02]  /*7510*/  @!UP0 UIMAD.WIDE.U32 UR24, UR13, UR6, URZ ;  /* 0x000000060d1882a5 */ /* 0x000fe4000f8e003f */
[----:B------:R-:W-:Y:S04]  /*7520*/  @!UP0 UIMAD UR23, UR23, UR6, URZ ;  /* 0x00000006171782a4 */ /* 0x000fe8000f8e023f */
[----:B------:R-:W-:Y:S01]  /*7530*/  @!UP0 UIMAD UR23, UR13, UR7, UR23 ;  /* 0x000000070d1782a4 */ /* 0x000fe2000f8e0217 */
[----:B-1----:R-:W-:Y:S03]  /*7540*/  IMAD.U32 R0, RZ, RZ, UR24 ;  /* 0x00000018ff007e24 */ /* 0x002fe6000f8e00ff */
[----:B------:R-:W-:Y:S04]  /*7550*/  @!UP0 UIADD3 UR23, UR25, UR23, URZ ;  /* 0x0000001719178290 */ /* 0x000fe8000fffe03f */
[----:B------:R-:W-:Y:S01]  /*7560*/  @!UP0 UIMAD UR23, UR23, 0x30, URZ ;  /* 0x00000030171788a4 */ /* 0x000fe2000f8e023f */
[----:B-----5:R-:W-:Y:S01]  /*7570*/  LDSM.16.M88.4 R48, [R231+0x8080] ;  /* 0x00808000e730783b */ /* 0x020fe20000000200 */
[----:B------:R-:W-:Y:S04]  /*7580*/  UISETP.GT.AND UP0, UPT, UR13, UR8, UPT ;  /* 0x000000080d00728c */ /* 0x000fe8000bf04270 */
[----:B------:R-:W1:Y:S05]  /*7590*/  LDSM.16.M88.4 R16, [R224+0x5080] ;  /* 0x00508000e010783b */ /* 0x000e6a0000000200 */
[----:B------:R-:W3:Y:S02]  /*75a0*/  LDSM.16.M88.4 R44, [R231+0xa080] ;  /* 0x00a08000e72c783b */ /* 0x000ee40000000200 */
[----:B------:R-:W-:Y:S03]  /*75b0*/  @UP0 UIADD3 UR24, UR13, -0x1, URZ ;  /* 0xffffffff0d180890 */ /* 0x000fe6000fffe03f */
[----:B------:R-:W4:Y:S01]  /*75c0*/  LDSM.16.M88.4 R32, [R224+0x5880] ;  /* 0x00588000e020783b */ /* 0x000f220000000200 */
[----:B------:R-:W-:Y:S04]  /*75d0*/  @UP0 UIMAD.WIDE.U32 UR26, UR24, UR4, URZ ;  /* 0x00000004181a02a5 */ /* 0x000fe8000f8e003f */
        /* <DEDUP_REMOVED lines=18> */
[-C--:B------:R-:W-:Y:S01]  /*7700*/  HMMA.16816.F32 R36, R48, R172.reuse, RZ ;  /* 0x000000ac3024723c */ /* 0x080fe200000018ff */
[----:B------:R-:W-:Y:S04]  /*7710*/  @!P0 IMAD.WIDE.U32 R2, R0, 0x30, R2 ;  /* 0x0000003000028825 */ /* 0x000fe800078e0002 */
[----:B------:R-:W-:Y:S01]  /*7720*/  @!P0 IMAD.SHL.U32 R0, R2, 0x2, RZ ;  /* 0x0000000202008824 */ /* 0x000fe200078e00ff */
[----:B------:R-:W-:Y:S02]  /*7730*/  @!P0 IADD3 R165, R3, UR23, RZ ;  /* 0x0000001703a58c10 */ /* 0x000fe4000fffe0ff */
[C---:B------:R-:W-:Y:S01]  /*7740*/  HMMA.16816.F32 R40, R44.reuse, R172, RZ ;  /* 0x000000ac2c28723c */ /* 0x040fe200000018ff */
[----:B------:R-:W-:Y:S03]  /*7750*/  @UP0 USHF.R.S32.HI UR23, URZ, 0x1f, UR24 ;  /* 0x0000001f3f170899 */ /* 0x000fe60008011418 */
[----:B------:R-:W-:Y:S01]  /*7760*/  @!P0 IADD3 R168, P1, R0, c[0x0][0x1f8], RZ ;  /* 0x00007e0000a88a10 */ /* 0x000fe20007f3e0ff */
[----:B------:R-:W-:Y:S01]  /*7770*/  @UP0 UIMAD UR23, UR23, UR4, URZ ;  /* 0x00000004171702a4 */ /* 0x000fe2000f8e023f */
[----:B------:R-:W-:Y:S02]  /*7780*/  @!P0 SHF.L.U64.HI R165, R2, 0x1, R165 ;  /* 0x0000000102a58819 */ /* 0x000fe400000102a5 */
[-C--:B------:R-:W-:Y:S01]  /*7790*/  HMMA.16816.F32 R44, R44, R174.reuse, RZ ;  /* 0x000000ae2c2c723c */ /* 0x080fe200000018ff */
[----:B------:R-:W-:Y:S01]  /*77a0*/  @!P0 IADD3 R2, P2, R168, UR12, RZ ;  /* 0x0000000ca8028c10 */ /* 0x000fe2000ff5e0ff */
[----:B------:R-:W-:Y:S02]  /*77b0*/  @UP0 UIMAD UR23, UR24, UR5, UR23 ;  /* 0x00000005181702a4 */ /* 0x000fe4000f8e0217 */
[----:B------:R-:W-:Y:S01]  /*77c0*/  @!P0 IADD3.X R169, R165, c[0x0][0x1fc], RZ, P1, !PT ;  /* 0x00007f00a5a98a10 */ /* 0x000fe20000ffe4ff */
[----:B------:R-:W-:Y:S01]  /*77d0*/  @UP0 USHF.L.U64.HI UR24, UR4, 0x5, UR5 ;  /* 0x0000000504180899 */ /* 0x000fe20008010205 */
[----:B------:R-:W-:Y:S01]  /*77e0*/  @!P0 IADD3 R172, P1, R2, UR12, RZ ;  /* 0x0000000c02ac8c10 */ /* 0x000fe2000ff3e0ff */
[----:B------:R-:W-:Y:S01]  /*77f0*/  @UP0 UIADD3 UR23, UR27, UR23, URZ ;  /* 0x000000171b170290 */ /* 0x000fe2000fffe03f */
[----:B------:R-:W-:Y:S01]  /*7800*/  HMMA.16816.F32 R48, R48, R174, RZ ;  /* 0x000000ae3030723c */ /* 0x000fe200000018ff */
[----:B------:R-:W-:Y:S01]  /*7810*/  @!PT LDS RZ, [RZ] ;  /* 0x00000000fffff984 */ /* 0x000fe20000000800 */
[----:B------:R-:W-:Y:S01]  /*7820*/  @!PT LDS RZ, [RZ] ;  /* 0x00000000fffff984 */ /* 0x000fe20000000800 */
[----:B------:R-:W-:Y:S01]  /*7830*/  @!PT LDS RZ, [RZ] ;  /* 0x00000000fffff984 */ /* 0x000fe20000000800 */
[----:B------:R2:W-:Y:S02]  /*7840*/  @!P0 LDGSTS.E.BYPASS.LTC128B.128 [R243+0x2080], [R168.64], !P4 ;  /* 0x02080000a8f38fae */ /* 0x0005e4000e101d54 */
[----:B------:R-:W-:Y:S01]  /*7850*/  @UP0 UIMAD UR23, UR23, 0x30, URZ ;  /* 0x00000030171708a4 */ /* 0x000fe2000f8e023f */
[----:B------:R-:W-:Y:S02]  /*7860*/  @!P0 IADD3 R0, P6, R0, 0x80, RZ ;  /* 0x0000008000008810 */ /* 0x000fe40007fde0ff */
[----:B------:R-:W-:Y:S02]  /*7870*/  @!P0 IADD3.X R3, R169, UR11, RZ, P2, !PT ;  /* 0x0000000ba9038c10 */ /* 0x000fe400097fe4ff */
[-C--:B-1----:R-:W-:Y:S05]  /*7880*/  HMMA.16816.F32 R4, R192, R196.reuse, R4 ;  /* 0x000000c4c004723c */ /* 0x082fea0000001804 */
[----:B------:R-:W-:Y:S01]  /*7890*/  @!P0 IADD3 R212, P5, R0, c[0x0][0x1f8], RZ ;  /* 0x00007e0000d48a10 */ /* 0x000fe20007fbe0ff */
[----:B------:R-:W-:Y:S01]  /*78a0*/  IMAD.U32 R0, RZ, RZ, UR26 ;  /* 0x0000001aff007e24 */ /* 0x000fe2000f8e00ff */
[----:B------:R-:W-:Y:S01]  /*78b0*/  @!P0 IADD3.X R173, R3, UR11, RZ, P1, !PT ;  /* 0x0000000b03ad8c10 */ /* 0x000fe20008ffe4ff */
[C---:B------:R-:W-:Y:S01]  /*78c0*/  HMMA.16816.F32 R8, R200.reuse, R196, R8 ;  /* 0x000000c4c808723c */ /* 0x040fe20000001808 */
[----:B------:R-:W-:Y:S03]  /*78d0*/  PLOP3.LUT P1, PT, PT, PT, UP0, 0x80, 0x0 ;  /* 0x000000000000781c */ /* 0x000fe60003f2f008 */
[----:B------:R-:W-:Y:S04]  /*78e0*/  @!P0 IADD3.X R213, RZ, c[0x0][0x1fc], R165, P5, P6 ;  /* 0x00007f00ffd58a10 */ /* 0x000fe80002fec4a5 */
[-C--:B------:R-:W-:Y:S01]  /*78f0*/  HMMA.16816.F32 R12, R200, R198.reuse, R12 ;  /* 0x000000c6c80c723c */ /* 0x080fe2000000180c */
[----:B------:R1:W-:Y:S05]  /*7900*/  @!P0 LDGSTS.E.BYPASS.LTC128B.128 [R243+0x3880], [R212.64], !P3 ;  /* 0x03880000d4f38fae */ /* 0x0003ea000d901d54 */
[----:B------:R4:W-:Y:S02]  /*7910*/  @!P0 LDGSTS.E.BYPASS.LTC128B.128 [R243+0x2880], [R2.64], !P4 ;  /* 0x0288000002f38fae */ /* 0x0009e4000e101d54 */
[C---:B------:R-:W-:Y:S03]  /*7920*/  HMMA.16816.F32 R16, R192.reuse, R198, R16 ;  /* 0x000000c6c010723c */ /* 0x040fe60000001810 */
[----:B------:R4:W-:Y:S05]  /*7930*/  @!P0 LDGSTS.E.BYPASS.LTC128B.128 [R243+0x4080], [R2.64+0x80], !P3 ;  /* 0x0408008002f38fae */ /* 0x0009ea000d901d54 */
[-C--:B---3--:R-:W-:Y:S01]  /*7940*/  HMMA.16816.F32 R20, R192, R204.reuse, R20 ;  /* 0x000000ccc014723c */ /* 0x088fe20000001814 */
[----:B------:R3:W-:Y:S05]  /*7950*/  @!P0 LDGSTS.E.BYPASS.LTC128B.128 [R243+0x3080], [R172.64], !P4 ;  /* 0x03080000acf38fae */ /* 0x0007ea000e101d54 */
[----:B------:R3:W-:Y:S01]  /*7960*/  @!P0 LDGSTS.E.BYPASS.LTC128B.128 [R243+0x4880], [R172.64+0x80], !P3 ;  /* 0x04880080acf38fae */ /* 0x0007e2000d901d54 */
[----:B------:R-:W-:Y:S01]  /*7970*/  PLOP3.LUT P0, PT, PT, PT, UP2, 0x80, 0x0 ;  /* 0x000000000000781c */ /* 0x000fe20003f0f028 */
[C---:B------:R-:W-:Y:S03]  /*7980*/  HMMA.16816.F32 R24, R200.reuse, R204, R24 ;  /* 0x000000ccc818723c */ /* 0x040fe60000001818 */
[----:B------:R-:W-:Y:S05]  /*7990*/  LDSM.16.M88.4 R216, [R232+0xa080] ;  /* 0x00a08000e8d8783b */ /* 0x000fea0000000200 */
[-C--:B------:R-:W-:Y:S01]  /*79a0*/  HMMA.16816.F32 R28, R200, R206.reuse, R28 ;  /* 0x000000cec81c723c */ /* 0x080fe2000000181c */
[----:B------:R-:W0:Y:S05]  /*79b0*/  LDGDEPBAR ;  /* 0x00000000000079af */ /* 0x000e2a0000000000 */
[----:B-1----:R-:W-:Y:S01]  /*79c0*/  LDSM.16.M88.4 R212, [R230+0x5080] ;  /* 0x00508000e6d4783b */ /* 0x002fe20000000200 */
[----:B----4-:R-:W-:Y:S01]  /*79d0*/  @P1 IMAD.MOV.U32 R2, RZ, RZ, R244 ;  /* 0x000000ffff021224 */ /* 0x010fe200078e00f4 */
[C---:B------:R-:W-:Y:S03]  /*79e0*/  HMMA.16816.F32 R32, R192.reuse, R206, R32 ;  /* 0x000000cec020723c */ /* 0x040fe60000001820 */
[----:B------:R-:W-:Y:S01]  /*79f0*/  LDSM.16.M88.4 R196, [R230+0x5880] ;  /* 0x00588000e6c4783b */ /* 0x000fe20000000200 */
[----:B------:R-:W-:Y:S04]  /*7a00*/  @P1 IMAD.MOV.U32 R3, RZ, RZ, R247 ;  /* 0x000000ffff031224 */ /* 0x000fe800078e00f7 */
[-C--:B------:R-:W-:Y:S01]  /*7a10*/  HMMA.16816.F32 R36, R192, R208.reuse, R36 ;  /* 0x000000d0c024723c */ /* 0x080fe20000001824 */
[----:B---3--:R-:W1:Y:S03]  /*7a20*/  LDSM.16.M88.4 R172, [R232+0x8080] ;  /* 0x00808000e8ac783b */ /* 0x008e660000000200 */
[----:B------:R-:W-:Y:S02]  /*7a30*/  @P1 IMAD.WIDE.U32 R2, R0, 0x30, R2 ;  /* 0x0000003000021825 */ /* 0x000fe400078e0002 */
[----:B------:R-:W3:Y:S02]  /*7a40*/  LDSM.16.M88.4 R204, [R230+0x6080] ;  /* 0x00608000e6cc783b */ /* 0x000ee40000000200 */
[C---:B------:R-:W-:Y:S03]  /*7a50*/  HMMA.16816.F32 R40, R200.reuse, R208, R40 ;  /* 0x000000d0c828723c */ /* 0x040fe60000001828 */
[----:B------:R-:W-:Y:S01]  /*7a60*/  LDSM.16.M88.4 R220, [R229] ;  /* 0x00000000e5dc783b */ /* 0x000fe20000000200 */
[C---:B--2---:R-:W-:Y:S01]  /*7a70*/  @P1 IMAD.SHL.U32 R168, R2.reuse, 0x2, RZ ;  /* 0x0000000202a81824 */ /* 0x044fe200078e00ff */
[----:B------:R-:W-:Y:S01]  /*7a80*/  @P1 IADD3 R3, R3, UR23, RZ ;  /* 0x0000001703031c10 */ /* 0x000fe2000fffe0ff */
[----:B------:R-:W-:Y:S02]  /*7a90*/  @UP0 USHF.L.U32 UR23, UR4, 0x5, URZ ;  /* 0x0000000504170899 */ /* 0x000fe4000800063f */
[-C--:B------:R-:W-:Y:S01]  /*7aa0*/  HMMA.16816.F32 R44, R200, R210.reuse, R44 ;  /* 0x000000d2c82c723c */ /* 0x080fe2000000182c */
[----:B------:R-:W2:Y:S03]  /*7ab0*/  LDSM.16.M88.4 R200, [R234+0x8080] ;  /* 0x00808000eac8783b */ /* 0x000ea60000000200 */
[----:B------:R-:W-:Y:S04]  /*7ac0*/  @P1 SHF.L.U64.HI R3, R2, 0x1, R3 ;  /* 0x0000000102031819 */ /* 0x000fe80000010203 */
[----:B------:R-:W-:Y:S01]  /*7ad0*/  HMMA.16816.F32 R48, R192, R210, R48 ;  /* 0x000000d2c030723c */ /* 0x000fe20000001830 */
[----:B------:R-:W4:Y:S05]  /*7ae0*/  LDSM.16.M88.4 R192, [R234+0xa080] ;  /* 0x00a08000eac0783b */ /* 0x000f2a0000000200 */
[----:B------:R-:W2:Y:S02]  /*7af0*/  LDSM.16.M88.4 R208, [R229+0x800] ;  /* 0x00080000e5d0783b */ /* 0x000ea40000000200 */
        /* <DEDUP_REMOVED lines=15> */
[----:B------:R-:W3:Y:S05]  /*7bf0*/  LDSM.16.M88.4 R172, [R231+0xc080] ;  /* 0x00c08000e7ac783b */ /* 0x000eea0000000200 */
[----:B------:R-:W1:Y:S02]  /*7c00*/  LDSM.16.M88.4 R204, [R231+0xe080] ;  /* 0x00e08000e7cc783b */ /* 0x000e640000000200 */
[-C--:B--2---:R-:W-:Y:S08]  /*7c10*/  HMMA.16816.F32 R4, R200, R220.reuse, R4 ;  /* 0x000000dcc804723c */ /* 0x084ff00000001804 */
        /* <DEDUP_REMOVED lines=14> */
[----:B------:R-:W2:Y:S05]  /*7d00*/  LDSM.16.M88.4 R200, [R233+0xc080] ;  /* 0x00c08000e9c8783b */ /* 0x000eaa0000000200 */
[----:B------:R-:W4:Y:S02]  /*7d10*/  LDSM.16.M88.4 R212, [R233+0xe080] ;  /* 0x00e08000e9d4783b */ /* 0x000f240000000200 */
[-C--:B---3--:R-:W-:Y:S08]  /*7d20*/  HMMA.16816.F32 R4, R172, R196.reuse, R4 ;  /* 0x000000c4ac04723c */ /* 0x088ff00000001804 */
[C---:B------:R-:W-:Y:S08]  /*7d30*/  HMMA.16816.F32 R8, R204.reuse, R196, R8 ;  /* 0x000000c4cc08723c */ /* 0x040ff00000001808 */
        /* <DEDUP_REMOVED lines=15> */
[-C--:B--2---:R-:W-:Y:S08]  /*7e30*/  HMMA.16816.F32 R4, R200, R208.reuse, R4 ;  /* 0x000000d0c804723c */ /* 0x084ff00000001804 */
[C---:B----4-:R-:W-:Y:S08]  /*7e40*/  HMMA.16816.F32 R8, R212.reuse, R208, R8 ;  /* 0x000000d0d408723c */ /* 0x050ff00000001808 */
        /* <DEDUP_REMOVED lines=13> */
[----:B------:R-:W3:Y:S05]  /*7f20*/  LDSM.16.M88.4 R196, [R236+0xe080] ;  /* 0x00e08000ecc4783b */ /* 0x000eea0000000200 */
[----:B------:R-:W3:Y:S02]  /*7f30*/  LDSM.16.M88.4 R200, [R229+0x2000] ;  /* 0x00200000e5c8783b */ /* 0x000ee40000000200 */
[-C--:B-1----:R-:W-:Y:S08]  /*7f40*/  HMMA.16816.F32 R4, R172, R192.reuse, R4 ;  /* 0x000000c0ac04723c */ /* 0x082ff00000001804 */
[C---:B------:R-:W-:Y:S07]  /*7f50*/  HMMA.16816.F32 R8, R204.reuse, R192, R8 ;  /* 0x000000c0cc08723c */ /* 0x040fee0000001808 */
[C---:B------:R-:W-:Y:S01]  /*7f60*/  @P1 IADD3 R192, P6, R168.reuse, 0x80, RZ ;  /* 0x00000080a8c01810 */ /* 0x040fe20007fde0ff */
[-C--:B------:R-:W-:Y:S04]  /*7f70*/  HMMA.16816.F32 R12, R204, R194.reuse, R12 ;  /* 0x000000c2cc0c723c */ /* 0x080fe8000000180c */
[----:B------:R-:W-:Y:S02]  /*7f80*/  @P1 IADD3 R168, P2, R168, c[0x0][0x1c8], RZ ;  /* 0x00007200a8a81a10 */ /* 0x000fe40007f5e0ff */
[----:B------:R-:W-:Y:S02]  /*7f90*/  @P1 IADD3 R192, P5, R192, c[0x0][0x1c8], RZ ;  /* 0x00007200c0c01a10 */ /* 0x000fe40007fbe0ff */
[C---:B------:R-:W-:Y:S01]  /*7fa0*/  HMMA.16816.F32 R16, R172.reuse, R194, R16 ;  /* 0x000000c2ac10723c */ /* 0x040fe20000001810 */
[----:B------:R-:W4:Y:S03]  /*7fb0*/  LDL R194, [R1+0x10] ;  /* 0x0000100001c27983 */ /* 0x000f260000100800 */
[----:B------:R-:W-:Y:S02]  /*7fc0*/  @P1 IADD3.X R169, R3, c[0x0][0x1cc], RZ, P2, !PT ;  /* 0x0000730003a91a10 */ /* 0x000fe400017fe4ff */
[----:B------:R-:W-:Y:S02]  /*7fd0*/  @P1 IADD3.X R193, RZ, c[0x0][0x1cc], R3, P5, P6 ;  /* 0x00007300ffc11a10 */ /* 0x000fe40002fec403 */
[-C--:B--2---:R-:W-:Y:S04]  /*7fe0*/  HMMA.16816.F32 R20, R172, R208.reuse, R20 ;  /* 0x000000d0ac14723c */ /* 0x084fe80000001814 */
[----:B------:R-:W-:Y:S04]  /*7ff0*/  @P1 IADD3 R2, P2, R168, UR23, RZ ;  /* 0x00000017a8021c10 */ /* 0x000fe8000ff5e0ff */
[C---:B------:R-:W-:Y:S04]  /*8000*/  HMMA.16816.F32 R24, R204.reuse, R208, R24 ;  /* 0x000000d0cc18723c */ /* 0x040fe80000001818 */
[----:B------:R-:W-:Y:S04]  /*8010*/  @P1 IADD3.X R3, R169, UR24, RZ, P2, !PT ;  /* 0x00000018a9031c10 */ /* 0x000fe800097fe4ff */
[-C--:B------:R-:W-:Y:S08]  /*8020*/  HMMA.16816.F32 R28, R204, R210.reuse, R28 ;  /* 0x000000d2cc1c723c */ /* 0x080ff0000000181c */
[C---:B------:R-:W-:Y:S08]  /*8030*/  HMMA.16816.F32 R32, R172.reuse, R210, R32 ;  /* 0x000000d2ac20723c */ /* 0x040ff00000001820 */
[-C--:B---3--:R-:W-:Y:S08]  /*8040*/  HMMA.16816.F32 R36, R172, R212.reuse, R36 ;  /* 0x000000d4ac24723c */ /* 0x088ff00000001824 */
[C---:B------:R-:W-:Y:S08]  /*8050*/  HMMA.16816.F32 R40, R204.reuse, R212, R40 ;  /* 0x000000d4cc28723c */ /* 0x040ff00000001828 */
[-C--:B------:R-:W-:Y:S08]  /*8060*/  HMMA.16816.F32 R44, R204, R214.reuse, R44 ;  /* 0x000000d6cc2c723c */ /* 0x080ff0000000182c */
[----:B------:R-:W-:Y:S01]  /*8070*/  HMMA.16816.F32 R48, R172, R214, R48 ;  /* 0x000000d6ac30723c */ /* 0x000fe20000001830 */
[----:B------:R-:W1:Y:S01]  /*8080*/  LDSM.16.M88.4 R172, [R229+0x2800] ;  /* 0x00280000e5ac783b */ /* 0x000e620000000200 */
[----:B------:R-:W-:Y:S04]  /*8090*/  DEPBAR.LE SB0, 0x0 ;  /* 0x000080000000791a */ /* 0x000fe80000000000 */
[----:B------:R-:W-:Y:S02]  /*80a0*/  BAR.SYNC.DEFER_BLOCKING 0x0 ;  /* 0x0000000000007b1d */ /* 0x000fe40000010000 */
[-C--:B------:R-:W-:Y:S08]  /*80b0*/  HMMA.16816.F32 R4, R216, R220.reuse, R4 ;  /* 0x000000dcd804723c */ /* 0x080ff00000001804 */
        /* <DEDUP_REMOVED lines=18> */
[----:B------:R-:W-:Y:S07]  /*81e0*/  HMMA.16816.F32 R48, R216, R174, R48 ;  /* 0x000000aed830723c */ /* 0x000fee0000001830 */
[----:B------:R-:W-:Y:S02]  /*81f0*/  IMAD.U32 R174, RZ, RZ, UR15 ;  /* 0x0000000fffae7e24 */ /* 0x000fe4000f8e00ff */
[----:B--2---:R-:W-:Y:S03]  /*8200*/  @P0 IMAD.MOV.U32 R172, RZ, RZ, R167 ;  /* 0x000000ffffac0224 */ /* 0x004fe600078e00a7 */
[----:B------:R-:W-:Y:S01]  /*8210*/  @P1 IADD3 R168, P0, R2, UR23, RZ ;  /* 0x0000001702a81c10 */ /* 0x000fe2000ff1e0ff */
[----:B------:R-:W-:Y:S01]  /*8220*/  UIMAD UR23, UR13, -0x30, URZ ;  /* 0xffffffd00d1778a4 */ /* 0x000fe2000f8e023f */
[----:B------:R-:W2:Y:S02]  /*8230*/  SHFL.IDX PT, R0, R172, RZ, 0x1c1f ;  /* 0x001c1fffac007589 */ /* 0x000ea400000e0000 */
[----:B------:R-:W-:Y:S03]  /*8240*/  @P1 IADD3.X R169, R3, UR24, RZ, P0, !PT ;  /* 0x0000001803a91c10 */ /* 0x000fe600087fe4ff */
[----:B-1----:R-:W-:Y:S01]  /*8250*/  IMAD.U32 R2, RZ, RZ, UR23 ;  /* 0x00000017ff027e24 */ /* 0x002fe2000f8e00ff */
[----:B------:R-:W-:Y:S01]  /*8260*/  PLOP3.LUT P0, PT, PT, PT, UP1, 0x40, 0x0 ;  /* 0x000000000000781c */ /* 0x000fe20003f0e818 */
[----:B------:R1:W-:Y:S03]  /*8270*/  @P1 LDGSTS.E.BYPASS.LTC128B.128 [R243+0x6080], [R168.64], !P4 ;  /* 0x06080000a8f31fae */ /* 0x0003e6000e101d54 */
[----:B----4-:R-:W-:Y:S02]  /*8280*/  IADD3 R2, -R194, 0x1, R2 ;  /* 0x00000001c2027810 */ /* 0x010fe40007ffe102 */
[----:B------:R1:W-:Y:S02]  /*8290*/  @P1 LDGSTS.E.BYPASS.LTC128B.128 [R243+0x7880], [R168.64+0x80], !P3 ;  /* 0x07880080a8f31fae */ /* 0x0003e4000d901d54 */
[----:B------:R-:W-:Y:S03]  /*82a0*/  IADD3 R174, -R174, UR9, R2 ;  /* 0x00000009aeae7c10 */ /* 0x000fe6000fffe102 */
[----:B------:R-:W0:Y:S01]  /*82b0*/  LDGDEPBAR ;  /* 0x00000000000079af */ /* 0x000e220000000000 */
[C---:B------:R-:W-:Y:S02]  /*82c0*/  IADD3 R173, R174.reuse, c[0x0][0x328], RZ ;  /* 0x0000ca00aead7a10 */ /* 0x040fe40007ffe0ff */
[----:B------:R-:W-:Y:S05]  /*82d0*/  IADD3 R174, R174, UR14, RZ ;  /* 0x0000000eaeae7c10 */ /* 0x000fea000fffe0ff */
[----:B--2---:R-:W-:Y:S02]  /*82e0*/  IMAD.IADD R167, R0, 0x1, R174 ;  /* 0x0000000100a77824 */ /* 0x004fe400078e02ae */
[----:B-1----:R-:W-:Y:S01]  /*82f0*/  IMAD.IADD R168, R173, 0x1, R0 ;  /* 0x00000001ada87824 */ /* 0x002fe200078e0200 */
[----:B------:R-:W-:-:S05]  /*8300*/  @P0 BRA `(.L_x_2851) ;  /* 0x0000019000000947 */ /* 0x000fca0003800000 */
[----:B---3--:R-:W-:Y:S01]  /*8310*/  IMAD.U32 R2, RZ, RZ, UR15 ;  /* 0x0000000fff027e24 */ /* 0x008fe2000f8e00ff */
        /* <DEDUP_REMOVED lines=13> */
.L_x_2853:
[----:B------:R-:W-:Y:S04]  /*83f0*/  MOV R2, c[0x0][0x32c] ;  /* 0x0000cb0000027a02 */ /* 0x000fe80000000f00 */
[----:B------:R-:W-:Y:S11]  /*8400*/  ISETP.NE.AND P0, PT, R2, 0x1, PT ;  /* 0x000000010200780c */ /* 0x000ff60003f05270 */
[----:B------:R-:W-:Y:S02]  /*8410*/  @!UPT UIADD3 URZ, URZ, URZ, URZ ;  /* 0x0000003f3f3ff290 */ /* 0x000fe4000fffe03f */
[----:B------:R-:W-:Y:S05]  /*8420*/  @P0 IMAD.HI.U32 R2, R0, c[0x0][0x330], RZ ;  /* 0x0000cc0000020a27 */ /* 0x000fea00078e00ff */
[----:B------:R-:W-:Y:S02]  /*8430*/  @P0 SHF.R.U32.HI R0, RZ, c[0x0][0x334], R2 ;  /* 0x0000cd00ff000a19 */ /* 0x000fe40000011602 */
.L_x_2854:
[----:B------:R-:W-:Y:S05]  /*8440*/  BSYNC B0 ;  /* 0x0000000000007941 */ /* 0x000fea0003800000 */
.L_x_2852:
[----:B------:R-:W-:Y:S05]  /*8450*/  IADD3 R2, -R194, UR23, RZ ;  /* 0x00000017c2027c10 */ /* 0x000fea000fffe1ff */
[----:B------:R-:W-:Y:S05]  /*8460*/  IMAD R0, R0, c[0x0][0x32c], R2 ;  /* 0x0000cb0000007a24 */ /* 0x000fea00078e0202 */
[----:B------:R-:W-:Y:S02]  /*8470*/  IADD3 R2, R0, c[0x0][0x32c], RZ ;  /* 0x0000cb0000027a10 */ /* 0x000fe40007ffe0ff */
[----:B------:R-:W-:Y:S02]  /*8480*/  IMNMX R167, R167, R0, !PT ;  /* 0x00000000a7a77217 */ /* 0x000fe40007800200 */
[----:B------:R-:W-:Y:S02]  /*8490*/  IMNMX R168, R168, R2, PT ;  /* 0x00000002a8a87217 */ /* 0x000fe40003800200 */
.L_x_2851:
[----:B---3--:R-:W1:Y:S01]  /*84a0*/  SHFL.IDX PT, R0, R172, 0x1, 0x1c1f ;  /* 0x003c1f00ac007f89 */ /* 0x008e6200000e0000 */
[----:B------:R-:W-:Y:S06]  /*84b0*/  UISETP.NE.AND UP0, UPT, UR16, URZ, UPT ;  /* 0x0000003f1000728c */ /* 0x000fec000bf05270 */
[----:B------:R-:W-:Y:S02]  /*84c0*/  PLOP3.LUT P0, PT, PT, PT, UP0, 0x40, 0x0 ;  /* 0x000000000000781c */ /* 0x000fe40003f0e808 */
[----:B-1----:R-:W-:Y:S01]  /*84d0*/  IADD3 R3, R174, R0, RZ ;  /* 0x00000000ae037210 */ /* 0x002fe20007ffe0ff */
[----:B------:R-:W-:Y:S10]  /*84e0*/  IMAD.IADD R165, R173, 0x1, R0 ;  /* 0x00000001ada57824 */ /* 0x000ff400078e0200 */
        /* <DEDUP_REMOVED lines=15> */
.L_x_2857:
[----:B------:R-:W-:Y:S04]  /*85e0*/  MOV R2, c[0x0][0x32c] ;  /* 0x0000cb0000027a02 */ /* 0x000fe80000000f00 */
[----:B------:R-:W-:Y:S11]  /*85f0*/  ISETP.NE.AND P0, PT, R2, 0x1, PT ;  /* 0x000000010200780c */ /* 0x000ff60003f05270 */
[----:B------:R-:W-:Y:S02]  /*8600*/  @!UPT UIADD3 URZ, URZ, URZ, URZ ;  /* 0x0000003f3f3ff290 */ /* 0x000fe4000fffe03f */
[----:B------:R-:W-:Y:S05]  /*8610*/  @P0 IMAD.HI.U32 R2, R0, c[0x0][0x330], RZ ;  /* 0x0000cc0000020a27 */ /* 0x000fea00078e00ff */
[----:B------:R-:W-:Y:S02]  /*8620*/  @P0 SHF.R.U32.HI R0, RZ, c[0x0][0x334], R2 ;  /* 0x0000cd00ff000a19 */ /* 0x000fe40000011602 */
.L_x_2858:
[----:B------:R-:W-:Y:S05]  /*8630*/  BSYNC B0 ;  /* 0x0000000000007941 */ /* 0x000fea0003800000 */
.L_x_2856:
[----:B------:R-:W-:Y:S05]  /*8640*/  IADD3 R2, -R194, UR23, RZ ;  /* 0x00000017c2027c10 */ /* 0x000fea000fffe1ff */
[----:B------:R-:W-:Y:S05]  /*8650*/  IMAD R0, R0, c[0x0][0x32c], R2 ;  /* 0x0000cb0000007a24 */ /* 0x000fea00078e0202 */
[----:B------:R-:W-:Y:S02]  /*8660*/  IADD3 R2, R0, c[0x0][0x32c], RZ ;  /* 0x0000cb0000027a10 */ /* 0x000fe40007ffe0ff */
[----:B------:R-:W-:Y:S02]  /*8670*/  IMNMX R3, R3, R0, !PT ;  /* 0x0000000003037217 */ /* 0x000fe40007800200 */
[----:B------:R-:W-:Y:S02]  /*8680*/  IMNMX R165, R165, R2, PT ;  /* 0x00000002a5a57217 */ /* 0x000fe40003800200 */
.L_x_2855:
[----:B------:R-:W1:Y:S01]  /*8690*/  SHFL.IDX PT, R169, R172, 0x2, 0x1c1f ;  /* 0x005c1f00aca97f89 */ /* 0x000e6200000e0000 */
        /* <DEDUP_REMOVED lines=19> */
.L_x_2861:
[----:B------:R-:W-:Y:S04]  /*87d0*/  MOV R175, c[0x0][0x32c] ;  /* 0x0000cb0000af7a02 */ /* 0x000fe80000000f00 */
[----:B------:R-:W-:Y:S11]  /*87e0*/  ISETP.NE.AND P0, PT, R175, 0x1, PT ;  /* 0x00000001af00780c */ /* 0x000ff60003f05270 */
[----:B------:R-:W-:Y:S02]  /*87f0*/  @!UPT UIADD3 URZ, URZ, URZ, URZ ;  /* 0x0000003f3f3ff290 */ /* 0x000fe4000fffe03f */
[----:B------:R-:W-:Y:S05]  /*8800*/  @P0 IMAD.HI.U32 R175, R169, c[0x0][0x330], RZ ;  /* 0x0000cc00a9af0a27 */ /* 0x000fea00078e00ff */
[----:B------:R-:W-:Y:S02]  /*8810*/  @P0 SHF.R.U32.HI R169, RZ, c[0x0][0x334], R175 ;  /* 0x0000cd00ffa90a19 */ /* 0x000fe400000116af */
.L_x_2862:
[----:B------:R-:W-:Y:S05]  /*8820*/  BSYNC B0 ;  /* 0x0000000000007941 */ /* 0x000fea0003800000 */
.L_x_2860:
[----:B------:R-:W-:Y:S05]  /*8830*/  IADD3 R175, -R194, UR23, RZ ;  /* 0x00000017c2af7c10 */ /* 0x000fea000fffe1ff */
[----:B------:R-:W-:Y:S05]  /*8840*/  IMAD R169, R169, c[0x0][0x32c], R175 ;  /* 0x0000cb00a9a97a24 */ /* 0x000fea00078e02af */
[----:B------:R-:W-:Y:S02]  /*8850*/  IADD3 R175, R169, c[0x0][0x32c], RZ ;  /* 0x0000cb00a9af7a10 */ /* 0x000fe40007ffe0ff */
[----:B------:R-:W-:Y:S02]  /*8860*/  IMNMX R0, R0, R169, !PT ;  /* 0x000000a900007217 */ /* 0x000fe40007800200 */
[----:B------:R-:W-:Y:S02]  /*8870*/  IMNMX R2, R2, R175, PT ;  /* 0x000000af02027217 */ /* 0x000fe40003800200 */
.L_x_2859:
[----:B------:R-:W-:Y:S02]  /*8880*/  UISETP.GE.AND UP3, UPT, UR23, 0x1, UPT ;  /* 0x000000011700788c */ /* 0x000fe4000bf66270 */
[----:B------:R-:W-:Y:S02]  /*8890*/  UISETP.GE.AND UP0, UPT, UR23, 0x2, UPT ;  /* 0x000000021700788c */ /* 0x000fe4000bf06270 */
[----:B------:R-:W-:Y:S02]  /*88a0*/  UISETP.GE.AND UP2, UPT, UR23, 0x9, UPT ;  /* 0x000000091700788c */ /* 0x000fe4000bf46270 */
[----:B------:R-:W-:Y:S01]  /*88b0*/  PLOP3.LUT P1, PT, PT, PT, UP3, 0x40, 0x0 ;  /* 0x000000000000781c */ /* 0x000fe20003f2e838 */
[----:B------:R-:W-:Y:S01]  /*88c0*/  UISETP.GE.AND UP1, UPT, UR23, 0xa, UPT ;  /* 0x0000000a1700788c */ /* 0x000fe2000bf26270 */
[----:B------:R-:W-:Y:S01]  /*88d0*/  PLOP3.LUT P2, PT, PT, PT, UP0, 0x40, 0x0 ;  /* 0x000000000000781c */ /* 0x000fe20003f4e808 */
[----:B------:R-:W-:Y:S01]  /*88e0*/  UP2UR UR27, UPR, URZ, 0x1 ;  /* 0x000000013f1b7883 */ /* 0x000fe20008000000 */
[----:B------:R-:W-:Y:S01]  /*88f0*/  ISETP.GT.AND P1, PT, R3, RZ, P1 ;  /* 0x000000ff0300720c */ /* 0x000fe20000f24270 */
[----:B------:R-:W-:Y:S01]  /*8900*/  UISETP.GE.AND UP6, UPT, UR23, 0x12, UPT ;  /* 0x000000121700788c */ /* 0x000fe2000bfc6270 */
[----:B------:R-:W-:Y:S01]  /*8910*/  PLOP3.LUT P0, PT, PT, PT, UP0, 0x40, 0x0 ;  /* 0x000000000000781c */ /* 0x000fe20003f0e808 */
[----:B------:R-:W-:Y:S01]  /*8920*/  UISETP.GE.AND UP0, UPT, UR23, 0x11, UPT ;  /* 0x000000111700788c */ /* 0x000fe2000bf06270 */
[----:B------:R-:W-:Y:S01]  /*8930*/  ISETP.LT.OR P1, PT, R165, 0x1, P1 ;  /* 0x00000001a500780c */ /* 0x000fe20000f21670 */
[----:B------:R-:W-:Y:S01]  /*8940*/  UISETP.GE.AND UP5, UPT, UR23, 0x19, UPT ;  /* 0x000000191700788c */ /* 0x000fe2000bfa6270 */
[----:B------:R-:W-:Y:S01]  /*8950*/  ISETP.GT.AND P2, PT, R167, 0x1, P2 ;  /* 0x00000001a700780c */ /* 0x000fe20001744270 */
[----:B------:R-:W-:Y:S01]  /*8960*/  UISETP.GE.AND UP4, UPT, UR23, 0x1a, UPT ;  /* 0x0000001a1700788c */ /* 0x000fe2000bf86270 */
[----:B------:R-:W-:Y:S01]  /*8970*/  ISETP.GT.AND P0, PT, R3, 0x1, P0 ;  /* 0x000000010300780c */ /* 0x000fe20000704270 */
[----:B------:R-:W-:Y:S01]  /*8980*/  UP2UR UR24, UPR, URZ, 0x1 ;  /* 0x000000013f187883 */ /* 0x000fe20008000000 */
[----:B------:R-:W-:Y:S01]  /*8990*/  FSEL R192, R6, -INF , !P1 ;  /* 0xff80000006c07808 */ /* 0x000fe20004800000 */
[----:B------:R-:W-:Y:S01]  /*89a0*/  UP2UR UR28, UPR, URZ, 0x8 ;  /* 0x000000083f1c7883 */ /* 0x000fe20008000000 */
[----:B------:R-:W-:Y:S01]  /*89b0*/  PLOP3.LUT P1, PT, PT, PT, UP2, 0x40, 0x0 ;  /* 0x000000000000781c */ /* 0x000fe20003f2e828 */
[----:B------:R-:W-:Y:S01]  /*89c0*/  UP2UR UR25, UPR, URZ, 0x2 ;  /* 0x000000023f197883 */ /* 0x000fe20008000000 */
[----:B------:R-:W-:Y:S01]  /*89d0*/  ISETP.LT.OR P2, PT, R168, 0x2, P2 ;  /* 0x00000002a800780c */ /* 0x000fe20001741670 */
[----:B------:R-:W-:Y:S01]  /*89e0*/  UP2UR UR29, UPR, URZ, 0x40 ;  /* 0x000000403f1d7883 */ /* 0x000fe20008000000 */
[----:B------:R-:W-:Y:S01]  /*89f0*/  ISETP.LT.OR P0, PT, R165, 0x2, P0 ;  /* 0x00000002a500780c */ /* 0x000fe20000701670 */
[----:B------:R-:W-:Y:S01]  /*8a00*/  UP2UR UR26, UPR, URZ, 0x4 ;  /* 0x000000043f1a7883 */ /* 0x000fe20008000000 */
[----:B------:R-:W-:Y:S02]  /*8a10*/  ISETP.GT.AND P1, PT, R3, 0x8, P1 ;  /* 0x000000080300780c */ /* 0x000fe40000f24270 */
[----:B------:R-:W-:Y:S01]  /*8a20*/  PLOP3.LUT P5, PT, PT, PT, UP3, 0x40, 0x0 ;  /* 0x000000000000781c */ /* 0x000fe20003fae838 */
[----:B------:R-:W-:Y:S01]  /*8a30*/  UISETP.GE.AND UP3, UPT, UR23, 0x21, UPT ;  /* 0x000000211700788c */ /* 0x000fe2000bf66270 */
[----:B------:R-:W-:Y:S02]  /*8a40*/  FSEL R5, R5, -INF , !P2 ;  /* 0xff80000005057808 */ /* 0x000fe40005000000 */
[----:B------:R-:W-:Y:S02]  /*8a50*/  FSEL R193, R7, -INF , !P0 ;  /* 0xff80000007c17808 */ /* 0x000fe40004000000 */
[----:B------:R-:W-:Y:S02]  /*8a60*/  PLOP3.LUT P2, PT, PT, PT, UP1, 0x40, 0x0 ;  /* 0x000000000000781c */ /* 0x000fe40003f4e818 */
[----:B------:R-:W-:Y:S01]  /*8a70*/  PLOP3.LUT P0, PT, PT, PT, UP1, 0x40, 0x0 ;  /* 0x000000000000781c */ /* 0x000fe20003f0e818 */
[----:B------:R-:W-:Y:S01]  /*8a80*/  UISETP.GE.AND UP1, UPT, UR23, 0x29, UPT ;  /* 0x000000291700788c */ /* 0x000fe2000bf26270 */
[----:B------:R-:W-:Y:S02]  /*8a90*/  ISETP.LT.OR P1, PT, R165, 0x9, P1 ;  /* 0x00000009a500780c */ /* 0x000fe40000f21670 */
[C---:B------:R-:W-:Y:S02]  /*8aa0*/  ISETP.GT.AND P5, PT, R167.reuse, RZ, P5 ;  /* 0x000000ffa700720c */ /* 0x040fe40002fa4270 */
[----:B------:R-:W-:Y:S02]  /*8ab0*/  ISETP.GT.AND P2, PT, R167, 0x9, P2 ;  /* 0x00000009a700780c */ /* 0x000fe40001744270 */
[----:B------:R-:W-:Y:S02]  /*8ac0*/  ISETP.GT.AND P0, PT, R3, 0x9, P0 ;  /* 0x000000090300780c */ /* 0x000fe40000704270 */
[----:B------:R-:W-:Y:S02]  /*8ad0*/  FSEL R18, R18, -INF , !P1 ;  /* 0xff80000012127808 */ /* 0x000fe40004800000 */
[----:B------:R-:W-:Y:S02]  /*8ae0*/  PLOP3.LUT P1, PT, PT, PT, UP0, 0x40, 0x0 ;  /* 0x000000000000781c */ /* 0x000fe40003f2e808 */
[C---:B------:R-:W-:Y:S02]  /*8af0*/  ISETP.LT.OR P5, PT, R168.reuse, 0x1, P5 ;  /* 0x00000001a800780c */ /* 0x040fe40002fa1670 */
[----:B------:R-:W-:Y:S02]  /*8b00*/  ISETP.LT.OR P2, PT, R168, 0xa, P2 ;  /* 0x0000000aa800780c */ /* 0x000fe40001741670 */
[----:B------:R-:W-:Y:S02]  /*8b10*/  ISETP.LT.OR P0, PT, R165, 0xa, P0 ;  /* 0x0000000aa500780c */ /* 0x000fe40000701670 */
[----:B------:R-:W-:Y:S02]  /*8b20*/  ISETP.GT.AND P1, PT, R3, 0x10, P1 ;  /* 0x000000100300780c */ /* 0x000fe40000f24270 */
[----:B------:R-:W-:Y:S02]  /*8b30*/  FSEL R175, R4, -INF , !P5 ;  /* 0xff80000004af7808 */ /* 0x000fe40006800000 */
[----:B------:R-:W-:Y:S01]  /*8b40*/  PLOP3.LUT P5, PT, PT, PT, UP2, 0x40, 0x0 ;  /* 0x000000000000781c */ /* 0x000fe20003fae828 */
[----:B------:R-:W-:Y:S01]  /*8b50*/  UISETP.GE.AND UP2, UPT, UR23, 0x22, UPT ;  /* 0x000000221700788c */ /* 0x000fe2000bf46270 */
[----:B------:R-:W-:Y:S02]  /*8b60*/  FSEL R17, R17, -INF , !P2 ;  /* 0xff80000011117808 */ /* 0x000fe40005000000 */
[----:B------:R-:W-:Y:S02]  /*8b70*/  FSEL R19, R19, -INF , !P0 ;  /* 0xff80000013137808 */ /* 0x000fe40004000000 */
[----:B------:R-:W-:Y:S02]  /*8b80*/  PLOP3.LUT P2, PT, PT, PT, UP6, 0x40, 0x0 ;  /* 0x000000000000781c */ /* 0x000fe40003f4e868 */
[----:B------:R-:W-:Y:S01]  /*8b90*/  PLOP3.LUT P0, PT, PT, PT, UP6, 0x40, 0x0 ;  /* 0x000000000000781c */ /* 0x000fe20003f0e868 */
[----:B------:R-:W-:Y:S01]  /*8ba0*/  UISETP.NE.AND UP6, UPT, UR24, URZ, UPT ;  /* 0x0000003f1800728c */ /* 0x000fe2000bfc5270 */
[----:B------:R-:W-:Y:S02]  /*8bb0*/  ISETP.LT.OR P1, PT, R165, 0x11, P1 ;  /* 0x00000011a500780c */ /* 0x000fe40000f21670 */
[C---:B------:R-:W-:Y:S01]  /*8bc0*/  ISETP.GT.AND P5, PT, R167.reuse, 0x8, P5 ;  /* 0x00000008a700780c */ /* 0x040fe20002fa4270 */
[----:B------:R-:W-:Y:S01]  /*8bd0*/  UP2UR UR30, UPR, URZ, 0x40 ;  /* 0x000000403f1e7883 */ /* 0x000fe20008000000 */
[----:B------:R-:W-:Y:S01]  /*8be0*/  ISETP.GT.AND P2, PT, R167, 0x11, P2 ;  /* 0x00000011a700780c */ /* 0x000fe20001744270 */
[----:B------:R-:W-:Y:S01]  /*8bf0*/  UISETP.NE.AND UP6, UPT, UR25, URZ, UPT ;  /* 0x0000003f1900728c */ /* 0x000fe2000bfc5270 */
[----:B------:R-:W-:Y:S02]  /*8c00*/  ISETP.GT.AND P0, PT, R3, 0x11, P0 ;  /* 0x000000110300780c */ /* 0x000fe40000704270 */
[----:B------:R-:W-:Y:S01]  /*8c10*/  FSEL R198, R22, -INF , !P1 ;  /* 0xff80000016c67808 */ /* 0x000fe20004800000 */
[----:B------:R-:W-:Y:S01]  /*8c20*/  UP2UR UR31, UPR, URZ, 0x40 ;  /* 0x000000403f1f7883 */ /* 0x000fe20008000000 */
[----:B------:R-:W-:Y:S01]  /*8c30*/  PLOP3.LUT P1, PT, PT, PT, UP5, 0x40, 0x0 ;  /* 0x000000000000781c */ /* 0x000fe20003f2e858 */
[----:B------:R-:W-:Y:S01]  /*8c40*/  UISETP.NE.AND UP6, UPT, UR26, URZ, UPT ;  /* 0x0000003f1a00728c */ /* 0x000fe2000bfc5270 */
[C---:B------:R-:W-:Y:S02]  /*8c50*/  ISETP.LT.OR P5, PT, R168.reuse, 0x9, P5 ;  /* 0x00000009a800780c */ /* 0x040fe40002fa1670 */
[----:B------:R-:W-:Y:S01]  /*8c60*/  ISETP.LT.OR P2, PT, R168, 0x12, P2 ;  /* 0x00000012a800780c */ /* 0x000fe20001741670 */
[----:B------:R-:W-:Y:S01]  /*8c70*/  UP2UR UR32, UPR, URZ, 0x40 ;  /* 0x000000403f207883 */ /* 0x000fe20008000000 */
[----:B------:R-:W-:Y:S01]  /*8c80*/  ISETP.LT.OR P0, PT, R165, 0x12, P0 ;  /* 0x00000012a500780c */ /* 0x000fe20000701670 */
[----:B------:R-:W-:Y:S01]  /*8c90*/  UISETP.NE.AND UP6, UPT, UR27, URZ, UPT ;  /* 0x0000003f1b00728c */ /* 0x000fe2000bfc5270 */
[----:B------:R-:W-:Y:S02]  /*8ca0*/  ISETP.GT.AND P1, PT, R3, 0x18, P1 ;  /* 0x000000180300780c */ /* 0x000fe40000f24270 */
[----:B------:R-:W-:Y:S01]  /*8cb0*/  FSEL R16, R16, -INF , !P5 ;  /* 0xff80000010107808 */ /* 0x000fe20006800000 */
[----:B------:R-:W-:Y:S01]  /*8cc0*/  UP2UR UR33, UPR, URZ, 0x40 ;  /* 0x000000403f217883 */ /* 0x000fe20008000000 */
[----:B------:R-:W-:Y:S01]  /*8cd0*/  PLOP3.LUT P5, PT, PT, PT, UP0, 0x40, 0x0 ;  /* 0x000000000000781c */ /* 0x000fe20003fae808 */
[----:B------:R-:W-:Y:S01]  /*8ce0*/  UISETP.GE.AND UP0, UPT, UR23, 0x2a, UPT ;  /* 0x0000002a1700788c */ /* 0x000fe2000bf06270 */
[----:B------:R-:W-:Y:S01]  /*8cf0*/  FSEL R197, R21, -INF , !P2 ;  /* 0xff80000015c57808 */ /* 0x000fe20005000000 */
[----:B------:R-:W-:Y:S01]  /*8d00*/  UISETP.NE.AND UP6, UPT, UR28, URZ, UPT ;  /* 0x0000003f1c00728c */ /* 0x000fe2000bfc5270 */
[----:B------:R-:W-:Y:S02]  /*8d10*/  FSEL R199, R23, -INF , !P0 ;  /* 0xff80000017c77808 */ /* 0x000fe40004000000 */
[----:B------:R-:W-:Y:S02]  /*8d20*/  PLOP3.LUT P2, PT, PT, PT, UP4, 0x40, 0x0 ;  /* 0x000000000000781c */ /* 0x000fe40003f4e848 */
[----:B------:R-:W-:Y:S02]  /*8d30*/  PLOP3.LUT P0, PT, PT, PT, UP4, 0x40, 0x0 ;  /* 0x000000000000781c */ /* 0x000fe40003f0e848 */
[----:B------:R-:W-:Y:S02]  /*8d40*/  ISETP.LT.OR P1, PT, R165, 0x19, P1 ;  /* 0x00000019a500780c */ /* 0x000fe40000f21670 */
[C---:B------:R-:W-:Y:S02]  /*8d50*/  ISETP.GT.AND P5, PT, R167.reuse, 0x10, P5 ;  /* 0x00000010a700780c */ /* 0x040fe40002fa4270 */
        /* <DEDUP_REMOVED lines=9> */
[----:B------:R-:W-:Y:S02]  /*8df0*/  PLOP3.LUT P5, PT, PT, PT, UP5, 0x40, 0x0 ;  /* 0x000000000000781c */ /* 0x000fe40003fae858 */
[----:B------:R-:W-:Y:S02]  /*8e00*/  FSEL R203, R33, -INF , !P2 ;  /* 0xff80000021cb7808 */ /* 0x000fe40005000000 */
        /* <DEDUP_REMOVED lines=16> */
[----:B------:R-:W-:Y:S02]  /*8f10*/  PLOP3.LUT P2, PT, PT, PT, UP1, 0x40, 0x0 ;  /* 0x000000000000781c */ /* 0x000fe40003f4e818 */
[----:B------:R-:W-:Y:S02]  /*8f20*/  FSEL R221, R39, -INF , !P0 ;  /* 0xff80000027dd7808 */ /* 0x000fe40004000000 */
[----:B------:R-:W-:Y:S01]  /*8f30*/  PLOP3.LUT P0, PT, PT, PT, UP6, 0x40, 0x0 ;  /* 0x000000000000781c */ /* 0x000fe20003f0e868 */
[----:B------:R-:W-:Y:S01]  /*8f40*/  UISETP.NE.AND UP6, UPT, UR33, URZ, UPT ;  /* 0x0000003f2100728c */ /* 0x000fe2000bfc5270 */
[----:B------:R-:W-:Y:S02]  /*8f50*/  ISETP.LT.OR P1, PT, R165, 0x2a, P1 ;  /* 0x0000002aa500780c */ /* 0x000fe40000f21670 */
[----:B------:R-:W-:Y:S02]  /*8f60*/  ISETP.GT.AND P5, PT, R167, 0x20, P5 ;  /* 0x00000020a700780c */ /* 0x000fe40002fa4270 */
[----:B------:R-:W-:Y:S02]  /*8f70*/  ISETP.GT.AND P2, PT, R3, 0x28, P2 ;  /* 0x000000280300780c */ /* 0x000fe40001744270 */
[----:B------:R-:W-:Y:S01]  /*8f80*/  PLOP3.LUT P6, PT, PT, PT, UP1, 0x40, 0x0 ;  /* 0x000000000000781c */ /* 0x000fe20003fce818 */
[----:B------:R-:W1:Y:S01]  /*8f90*/  SHFL.IDX PT, R3, R172, 0x3, 0x1c1f ;  /* 0x007c1f00ac037f89 */ /* 0x000e6200000e0000 */
[----:B------:R-:W-:Y:S02]  /*8fa0*/  FSEL R248, R51, -INF , !P1 ;  /* 0xff80000033f87808 */ /* 0x000fe40004800000 */
[----:B------:R-:W-:Y:S01]  /*8fb0*/  PLOP3.LUT P1, PT, PT, PT, UP6, 0x40, 0x0 ;  /* 0x000000000000781c */ /* 0x000fe20003f2e868 */
[----:B------:R-:W-:Y:S01]  /*8fc0*/  UISETP.NE.AND UP6, UPT, UR32, URZ, UPT ;  /* 0x0000003f2000728c */ /* 0x000fe2000bfc5270 */
[----:B------:R-:W-:Y:S02]  /*8fd0*/  ISETP.LT.OR P5, PT, R168, 0x21, P5 ;  /* 0x00000021a800780c */ /* 0x000fe40002fa1670 */
[----:B------:R-:W-:Y:S02]  /*8fe0*/  ISETP.LT.OR P2, PT, R165, 0x29, P2 ;  /* 0x00000029a500780c */ /* 0x000fe40001741670 */
[C---:B------:R-:W-:Y:S02]  /*8ff0*/  ISETP.GT.AND P6, PT, R167.reuse, 0x28, P6 ;  /* 0x00000028a700780c */ /* 0x040fe400037c4270 */
[----:B------:R-:W-:Y:S02]  /*9000*/  FSEL R215, R36, -INF , !P5 ;  /* 0xff80000024d77808 */ /* 0x000fe40006800000 */
[----:B------:R-:W-:Y:S02]  /*9010*/  PLOP3.LUT P5, PT, PT, PT, UP0, 0x40, 0x0 ;  /* 0x000000000000781c */ /* 0x000fe40003fae808 */
[----:B------:R-:W-:Y:S02]  /*9020*/  FSEL R245, R50, -INF , !P2 ;  /* 0xff80000032f57808 */ /* 0x000fe40005000000 */
[----:B------:R-:W-:Y:S02]  /*9030*/  ISETP.GT.AND P2, PT, R0, RZ, P0 ;  /* 0x000000ff0000720c */ /* 0x000fe40000744270 */
[----:B------:R-:W-:Y:S01]  /*9040*/  PLOP3.LUT P0, PT, PT, PT, UP6, 0x40, 0x0 ;  /* 0x000000000000781c */ /* 0x000fe20003f0e868 */
[----:B------:R-:W-:Y:S01]  /*9050*/  UISETP.NE.AND UP6, UPT, UR31, URZ, UPT ;  /* 0x0000003f1f00728c */ /* 0x000fe2000bfc5270 */
[----:B------:R-:W-:Y:S02]  /*9060*/  ISETP.LT.OR P6, PT, R168, 0x29, P6 ;  /* 0x00000029a800780c */ /* 0x000fe400037c1670 */
[----:B------:R-:W-:Y:S02]  /*9070*/  ISETP.GT.AND P5, PT, R167, 0x29, P5 ;  /* 0x00000029a700780c */ /* 0x000fe40002fa4270 */
[----:B------:R-:W-:Y:S02]  /*9080*/  FSEL R223, R48, -INF , !P6 ;  /* 0xff80000030df7808 */ /* 0x000fe40007000000 */
[----:B------:R-:W-:Y:S01]  /*9090*/  PLOP3.LUT P6, PT, PT, PT, UP6, 0x40, 0x0 ;  /* 0x000000000000781c */ /* 0x000fe20003fce868 */
[----:B------:R-:W-:Y:S01]  /*90a0*/  UISETP.NE.AND UP6, UPT, UR30, URZ, UPT ;  /* 0x0000003f1e00728c */ /* 0x000fe2000bfc5270 */
[----:B------:R-:W-:Y:S02]  /*90b0*/  ISETP.GT.AND P0, PT, R0, 0x8, P0 ;  /* 0x000000080000780c */ /* 0x000fe40000704270 */
[----:B------:R-:W-:Y:S02]  /*90c0*/  ISETP.LT.OR P5, PT, R168, 0x2a, P5 ;  /* 0x0000002aa800780c */ /* 0x000fe40002fa1670 */
[----:B------:R-:W-:Y:S02]  /*90d0*/  ISETP.GT.AND P1, PT, R0, 0x1, P1 ;  /* 0x000000010000780c */ /* 0x000fe40000f24270 */
[C---:B------:R-:W-:Y:S02]  /*90e0*/  ISETP.LT.OR P0, PT, R2.reuse, 0x9, P0 ;  /* 0x000000090200780c */ /* 0x040fe40000701670 */
[----:B------:R-:W-:Y:S02]  /*90f0*/  FSEL R242, R49, -INF , !P5 ;  /* 0xff80000031f27808 */ /* 0x000fe40006800000 */
[----:B------:R-:W-:Y:S01]  /*9100*/  PLOP3.LUT P5, PT, PT, PT, UP6, 0x40, 0x0 ;  /* 0x000000000000781c */ /* 0x000fe20003fae868 */
[----:B------:R-:W-:Y:S01]  /*9110*/  UISETP.NE.AND UP6, UPT, UR29, URZ, UPT ;  /* 0x0000003f1d00728c */ /* 0x000fe2000bfc5270 */
[C---:B------:R-:W-:Y:S02]  /*9120*/  ISETP.LT.OR P2, PT, R2.reuse, 0x1, P2 ;  /* 0x000000010200780c */ /* 0x040fe40001741670 */
[----:B------:R-:W-:Y:S01]  /*9130*/  ISETP.LT.OR P1, PT, R2, 0x2, P1 ;  /* 0x000000020200780c */ /* 0x000fe20000f21670 */
[----:B------:R-:W-:Y:S01]  /*9140*/  UP2UR UR29, UPR, URZ, 0x40 ;  /* 0x000000403f1d7883 */ /* 0x000fe20008000000 */
[----:B------:R-:W-:Y:S02]  /*9150*/  FSEL R12, R12, -INF , !P0 ;  /* 0xff8000000c0c7808 */ /* 0x000fe40004000000 */
[----:B------:R-:W-:Y:S02]  /*9160*/  PLOP3.LUT P0, PT, PT, PT, UP4, 0x40, 0x0 ;  /* 0x000000000000781c */ /* 0x000fe40003f0e848 */
[----:B------:R-:W-:Y:S02]  /*9170*/  FSEL R8, R8, -INF , !P2 ;  /* 0xff80000008087808 */ /* 0x000fe40005000000 */
        /* <DEDUP_REMOVED lines=54> */
.L_x_2865:
[----:B------:R-:W-:Y:S04]  /*94e0*/  MOV R4, c[0x0][0x32c] ;  /* 0x0000cb0000047a02 */ /* 0x000fe80000000f00 */
[----:B------:R-:W-:Y:S11]  /*94f0*/  ISETP.NE.AND P0, PT, R4, 0x1, PT ;  /* 0x000000010400780c */ /* 0x000ff60003f05270 */
[----:B------:R-:W-:Y:S02]  /*9500*/  @!UPT UIADD3 URZ, URZ, URZ, URZ ;  /* 0x0000003f3f3ff290 */ /* 0x000fe4000fffe03f */
[----:B------:R-:W-:Y:S05]  /*9510*/  @P0 IMAD.HI.U32 R4, R3, c[0x0][0x330], RZ ;  /* 0x0000cc0003040a27 */ /* 0x000fea00078e00ff */
[----:B------:R-:W-:Y:S02]  /*9520*/  @P0 SHF.R.U32.HI R3, RZ, c[0x0][0x334], R4 ;  /* 0x0000cd00ff030a19 */ /* 0x000fe40000011604 */
.L_x_2866:
[----:B------:R-:W-:Y:S05]  /*9530*/  BSYNC B0 ;  /* 0x0000000000007941 */ /* 0x000fea0003800000 */
.L_x_2864:
[----:B------:R-:W-:Y:S05]  /*9540*/  IADD3 R4, -R194, UR23, RZ ;  /* 0x00000017c2047c10 */ /* 0x000fea000fffe1ff */
[----:B------:R-:W-:Y:S05]  /*9550*/  IMAD R3, R3, c[0x0][0x32c], R4 ;  /* 0x0000cb0003037a24 */ /* 0x000fea00078e0204 */
[----:B------:R-:W-:Y:S02]  /*9560*/  IADD3 R4, R3, c[0x0][0x32c], RZ ;  /* 0x0000cb0003047a10 */ /* 0x000fe40007ffe0ff */
[----:B------:R-:W-:Y:S02]  /*9570*/  IMNMX R0, R0, R3, !PT ;  /* 0x0000000300007217 */ /* 0x000fe40007800200 */
[----:B------:R-:W-:Y:S02]  /*9580*/  IMNMX R2, R2, R4, PT ;  /* 0x0000000402027217 */ /* 0x000fe40003800200 */
.L_x_2863:
        /* <DEDUP_REMOVED lines=39> */
[----:B------:R-:W-:Y:S01]  /*9800*/  PLOP3.LUT P2, PT, PT, PT, UP2, 0x40, 0x0 ;  /* 0x000000000000781c */ /* 0x000fe20003f4e828 */
[----:B------:R-:W-:Y:S01]  /*9810*/  UISETP.NE.AND UP2, UPT, UR27, URZ, UPT ;  /* 0x0000003f1b00728c */ /* 0x000fe2000bf45270 */
[----:B------:R-:W-:Y:S02]  /*9820*/  FMNMX.FTZ R3, R208, R3, !PT ;  /* 0x00000003d0037209 */ /* 0x000fe40007810000 */
[----:B------:R-:W-:Y:S02]  /*9830*/  ISETP.GT.AND P2, PT, R0, 0x8, P2 ;  /* 0x000000080000780c */ /* 0x000fe40001744270 */
[----:B------:R-:W-:Y:S02]  /*9840*/  FMNMX.FTZ R3, R210, R3, !PT ;  /* 0x00000003d2037209 */ /* 0x000fe40007810000 */
[----:B------:R-:W-:Y:S02]  /*9850*/  ISETP.LT.OR P2, PT, R2, 0x9, P2 ;  /* 0x000000090200780c */ /* 0x000fe40001741670 */
[----:B------:R-:W-:Y:S02]  /*9860*/  FMNMX.FTZ R3, R211, R3, !PT ;  /* 0x00000003d3037209 */ /* 0x000fe40007810000 */
[----:B------:R-:W-:Y:S02]  /*9870*/  FSEL R14, R14, -INF , !P2 ;  /* 0xff8000000e0e7808 */ /* 0x000fe40005000000 */
[----:B------:R-:W-:Y:S02]  /*9880*/  FMNMX.FTZ R3, R244, R3, !PT ;  /* 0x00000003f4037209 */ /* 0x000fe40007810000 */
[----:B------:R-:W-:Y:S01]  /*9890*/  PLOP3.LUT P1, PT, PT, PT, UP4, 0x40, 0x0 ;  /* 0x000000000000781c */ /* 0x000fe20003f2e848 */
[----:B------:R-:W-:Y:S01]  /*98a0*/  UISETP.NE.AND UP4, UPT, UR23, URZ, UPT ;  /* 0x0000003f1700728c */ /* 0x000fe2000bf85270 */
[----:B------:R-:W-:Y:S02]  /*98b0*/  FMNMX.FTZ R3, R246, R3, !PT ;  /* 0x00000003f6037209 */ /* 0x000fe40007810000 */
[----:B-1----:R-:W-:Y:S02]  /*98c0*/  FMNMX.FTZ R169, R169, R6, !PT ;  /* 0x00000006a9a97209 */ /* 0x002fe40007810000 */
[----:B------:R-:W-:Y:S02]  /*98d0*/  FMNMX.FTZ R167, R247, R3, !PT ;  /* 0x00000003f7a77209 */ /* 0x000fe40007810000 */
[----:B------:R-:W-:Y:S01]  /*98e0*/  ISETP.GT.AND P1, PT, R0, RZ, P1 ;  /* 0x000000ff0000720c */ /* 0x000fe20000f24270 */
[----:B------:R-:W1:Y:S01]  /*98f0*/  SHFL.BFLY PT, R4, R169, 0x1, 0x1f ;  /* 0x0c201f00a9047f89 */ /* 0x000e6200000e0000 */
[----:B------:R-:W-:Y:S01]  /*9900*/  PLOP3.LUT P0, PT, PT, PT, UP3, 0x40, 0x0 ;  /* 0x000000000000781c */ /* 0x000fe20003f0e838 */
[----:B------:R-:W-:Y:S01]  /*9910*/  UISETP.NE.AND UP3, UPT, UR28, URZ, UPT ;  /* 0x0000003f1c00728c */ /* 0x000fe2000bf65270 */
[----:B------:R-:W-:Y:S02]  /*9920*/  ISETP.LT.OR P1, PT, R2, 0x1, P1 ;  /* 0x000000010200780c */ /* 0x000fe40000f21670 */
[----:B------:R-:W-:Y:S02]  /*9930*/  ISETP.GT.AND P0, PT, R0, 0x1, P0 ;  /* 0x000000010000780c */ /* 0x000fe40000704270 */
[----:B------:R-:W-:Y:S02]  /*9940*/  FMNMX.FTZ R168, R245, R168, !PT ;  /* 0x000000a8f5a87209 */ /* 0x000fe40007810000 */
[----:B------:R-:W-:Y:S02]  /*9950*/  ISETP.LT.OR P0, PT, R2, 0x2, P0 ;  /* 0x000000020200780c */ /* 0x000fe40000701670 */
[----:B------:R-:W-:Y:S02]  /*9960*/  FSEL R10, R10, -INF , !P1 ;  /* 0xff8000000a0a7808 */ /* 0x000fe40004800000 */
[----:B------:R-:W-:Y:S02]  /*9970*/  FMNMX.FTZ R168, R248, R168, !PT ;  /* 0x000000a8f8a87209 */ /* 0x000fe40007810000 */
[----:B------:R-:W-:Y:S02]  /*9980*/  FSEL R11, R11, -INF , !P0 ;  /* 0xff8000000b0b7808 */ /* 0x000fe40004000000 */
[----:B------:R-:W-:Y:S01]  /*9990*/  PLOP3.LUT P6, PT, PT, PT, UP1, 0x40, 0x0 ;  /* 0x000000000000781c */ /* 0x000fe20003fce818 */
[----:B------:R-:W2:Y:S01]  /*99a0*/  SHFL.BFLY PT, R6, R168, 0x2, 0x1f ;  /* 0x0c401f00a8067f89 */ /* 0x000ea200000e0000 */
[----:B------:R-:W-:Y:S01]  /*99b0*/  PLOP3.LUT P5, PT, PT, PT, UP0, 0x40, 0x0 ;  /* 0x000000000000781c */ /* 0x000fe20003fae808 */
[----:B------:R-:W-:Y:S01]  /*99c0*/  UISETP.NE.AND UP1, UPT, UR26, URZ, UPT ;  /* 0x0000003f1a00728c */ /* 0x000fe2000bf25270 */
[C---:B------:R-:W-:Y:S01]  /*99d0*/  ISETP.GT.AND P6, PT, R0.reuse, 0x9, P6 ;  /* 0x000000090000780c */ /* 0x040fe200037c4270 */
[----:B------:R-:W-:Y:S01]  /*99e0*/  UISETP.NE.AND UP0, UPT, UR25, URZ, UPT ;  /* 0x0000003f1900728c */ /* 0x000fe2000bf05270 */
[----:B------:R-:W-:Y:S02]  /*99f0*/  ISETP.GT.AND P5, PT, R0, 0x10, P5 ;  /* 0x000000100000780c */ /* 0x000fe40002fa4270 */
[----:B-1----:R-:W-:Y:S02]  /*9a00*/  FMNMX.FTZ R169, R169, R4, !PT ;  /* 0x00000004a9a97209 */ /* 0x002fe40007810000 */
[----:B------:R-:W-:Y:S02]  /*9a10*/  FMNMX.FTZ R4, R10, R171, !PT ;  /* 0x000000ab0a047209 */ /* 0x000fe40007810000 */
[C---:B------:R-:W-:Y:S01]  /*9a20*/  FSETP.NEU.FTZ.AND P2, PT, R169.reuse, -INF , PT ;  /* 0xff800000a900780b */ /* 0x040fe20003f5d000 */
[----:B------:R-:W-:Y:S01]  /*9a30*/  FMUL.FTZ R173, R169, c[0x0][0x2d0] ;  /* 0x0000b400a9ad7a20 */ /* 0x000fe20000410000 */
[C---:B------:R-:W-:Y:S02]  /*9a40*/  ISETP.LT.OR P6, PT, R2.reuse, 0xa, P6 ;  /* 0x0000000a0200780c */ /* 0x040fe400037c1670 */
[----:B------:R-:W-:Y:S02]  /*9a50*/  ISETP.LT.OR P5, PT, R2, 0x11, P5 ;  /* 0x000000110200780c */ /* 0x000fe40002fa1670 */
[----:B------:R-:W-:Y:S02]  /*9a60*/  FSEL R173, R173, RZ, P2 ;  /* 0x000000ffadad7208 */ /* 0x000fe40001000000 */
[----:B------:R-:W-:Y:S02]  /*9a70*/  FSEL R15, R15, -INF , !P6 ;  /* 0xff8000000f0f7808 */ /* 0x000fe40007000000 */
[----:B------:R-:W-:Y:S01]  /*9a80*/  FMNMX.FTZ R167, R249, R167, !PT ;  /* 0x000000a7f9a77209 */ /* 0x000fe20007810000 */
[--C-:B------:R-:W-:Y:S01]  /*9a90*/  FFMA.FTZ R3, R175, c[0x0][0x2d0], -R173.reuse ;  /* 0x0000b400af037a23 */ /* 0x100fe200000108ad */
[----:B------:R-:W-:Y:S02]  /*9aa0*/  FSEL R200, R26, -INF , !P5 ;  /* 0xff8000001ac87808 */ /* 0x000fe40006800000 */
[----:B--2---:R-:W-:Y:S01]  /*9ab0*/  FMNMX.FTZ R168, R168, R6, !PT ;  /* 0x00000006a8a87209 */ /* 0x004fe20007810000 */
[----:B------:R1:W-:Y:S01]  /*9ac0*/  MUFU.EX2 R250, R3 ;  /* 0x0000000300fa7308 */ /* 0x0003e20000000800 */
[----:B------:R-:W2:Y:S01]  /*9ad0*/  SHFL.BFLY PT, R6, R167, 0x2, 0x1f ;  /* 0x0c401f00a7067f89 */ /* 0x000ea200000e0000 */
[----:B------:R-:W-:Y:S02]  /*9ae0*/  PLOP3.LUT P1, PT, PT, PT, UP6, 0x40, 0x0 ;  /* 0x000000000000781c */ /* 0x000fe40003f2e868 */
[----:B------:R-:W-:Y:S02]  /*9af0*/  PLOP3.LUT P0, PT, PT, PT, UP5, 0x40, 0x0 ;  /* 0x000000000000781c */ /* 0x000fe40003f0e858 */
[C---:B------:R-:W-:Y:S02]  /*9b00*/  ISETP.GT.AND P6, PT, R0.reuse, 0x11, P1 ;  /* 0x000000110000780c */ /* 0x040fe40000fc4270 */
[----:B------:R-:W-:Y:S01]  /*9b10*/  ISETP.GT.AND P0, PT, R0, 0x18, P0 ;  /* 0x000000180000780c */ /* 0x000fe20000704270 */
[----:B------:R-:W3:Y:S01]  /*9b20*/  SHFL.BFLY PT, R7, R168, 0x1, 0x1f ;  /* 0x0c201f00a8077f89 */ /* 0x000ee200000e0000 */
[C---:B------:R-:W-:Y:S02]  /*9b30*/  ISETP.LT.OR P6, PT, R2.reuse, 0x12, P6 ;  /* 0x000000120200780c */ /* 0x040fe400037c1670 */
[----:B------:R-:W-:Y:S02]  /*9b40*/  PLOP3.LUT P1, PT, PT, PT, UP4, 0x40, 0x0 ;  /* 0x000000000000781c */ /* 0x000fe40003f2e848 */
[----:B------:R-:W-:Y:S02]  /*9b50*/  FSEL R202, R27, -INF , !P6 ;  /* 0xff8000001bca7808 */ /* 0x000fe40007000000 */
[----:B------:R-:W-:Y:S02]  /*9b60*/  ISETP.LT.OR P0, PT, R2, 0x19, P0 ;  /* 0x000000190200780c */ /* 0x000fe40000701670 */
[----:B------:R-:W-:Y:S02]  /*9b70*/  ISETP.GT.AND P1, PT, R0, 0x19, P1 ;  /* 0x000000190000780c */ /* 0x000fe40000f24270 */
[----:B------:R-:W-:Y:S02]  /*9b80*/  PLOP3.LUT P5, PT, PT, PT, UP3, 0x40, 0x0 ;  /* 0x000000000000781c */ /* 0x000fe40003fae838 */
[----:B------:R-:W-:Y:S01]  /*9b90*/  FSEL R204, R30, -INF , !P0 ;  /* 0xff8000001ecc7808 */ /* 0x000fe20004000000 */
[--C-:B-1----:R-:W-:Y:S01]  /*9ba0*/  FFMA.FTZ R3, R5, c[0x0][0x2d0], -R173.reuse ;  /* 0x0000b40005037a23 */ /* 0x102fe200000108ad */
[----:B------:R-:W-:Y:S02]  /*9bb0*/  ISETP.LT.OR P1, PT, R2, 0x1a, P1 ;  /* 0x0000001a0200780c */ /* 0x000fe40000f21670 */
[----:B--2---:R-:W-:Y:S01]  /*9bc0*/  FMNMX.FTZ R167, R167, R6, !PT ;  /* 0x00000006a7a77209 */ /* 0x004fe20007810000 */
[----:B------:R1:W2:Y:S01]  /*9bd0*/  MUFU.EX2 R251, R3 ;  /* 0x0000000300fb7308 */ /* 0x0002a20000000800 */
[----:B------:R-:W-:Y:S02]  /*9be0*/  ISETP.GT.AND P0, PT, R0, 0x20, P5 ;  /* 0x000000200000780c */ /* 0x000fe40002f04270 */
[----:B------:R-:W-:Y:S01]  /*9bf0*/  PLOP3.LUT P6, PT, PT, PT, UP2, 0x40, 0x0 ;  /* 0x000000000000781c */ /* 0x000fe20003fce828 */
[----:B------:R-:W4:Y:S01]  /*9c00*/  SHFL.BFLY PT, R5, R167, 0x1, 0x1f ;  /* 0x0c201f00a7057f89 */ /* 0x000f2200000e0000 */
[----:B---3--:R-:W-:Y:S02]  /*9c10*/  FMNMX.FTZ R168, R168, R7, !PT ;  /* 0x00000007a8a87209 */ /* 0x008fe40007810000 */
[----:B------:R-:W-:Y:S02]  /*9c20*/  FSEL R207, R31, -INF , !P1 ;  /* 0xff8000001fcf7808 */ /* 0x000fe40004800000 */
[----:B------:R-:W-:Y:S01]  /*9c30*/  ISETP.LT.OR P0, PT, R2, 0x21, P0 ;  /* 0x000000210200780c */ /* 0x000fe20000701670 */
[----:B------:R-:W-:Y:S01]  /*9c40*/  FMUL.FTZ R174, R168, c[0x0][0x2d0] ;  /* 0x0000b400a8ae7a20 */ /* 0x000fe20000410000 */
[----:B------:R-:W-:Y:S02]  /*9c50*/  ISETP.GT.AND P6, PT, R0, 0x21, P6 ;  /* 0x000000210000780c */ /* 0x000fe400037c4270 */
[----:B------:R-:W-:Y:S02]  /*9c60*/  FSETP.NEU.FTZ.AND P1, PT, R168, -INF , PT ;  /* 0xff800000a800780b */ /* 0x000fe40003f3d000 */
[----:B------:R-:W-:Y:S02]  /*9c70*/  FSEL R213, R42, -INF , !P0 ;  /* 0xff8000002ad57808 */ /* 0x000fe40004000000 */
[----:B------:R-:W-:Y:S02]  /*9c80*/  ISETP.LT.OR P6, PT, R2, 0x22, P6 ;  /* 0x000000220200780c */ /* 0x000fe400037c1670 */
[----:B------:R-:W-:Y:S02]  /*9c90*/  PLOP3.LUT P5, PT, PT, PT, UP1, 0x40, 0x0 ;  /* 0x000000000000781c */ /* 0x000fe40003fae818 */
[----:B------:R-:W-:Y:S01]  /*9ca0*/  PLOP3.LUT P0, PT, PT, PT, UP0, 0x40, 0x0 ;  /* 0x000000000000781c */ /* 0x000fe20003f0e808 */
[----:B------:R-:W-:Y:S01]  /*9cb0*/  UISETP.GT.AND UP0, UPT, UR13, UR22, UPT ;  /* 0x000000160d00728c */ /* 0x000fe2000bf04270 */
[----:B------:R-:W-:Y:S01]  /*9cc0*/  FSEL R174, R174, RZ, P1 ;  /* 0x000000ffaeae7208 */ /* 0x000fe20000800000 */
[----:B------:R-:W-:Y:S01]  /*9cd0*/  UIADD3 UR13, UR13, -0x1, URZ ;  /* 0xffffffff0d0d7890 */ /* 0x000fe2000fffe03f */
[----:B-1----:R-:W-:Y:S01]  /*9ce0*/  FMNMX.FTZ R3, R11, R4, !PT ;  /* 0x000000040b037209 */ /* 0x002fe20007810000 */
[--C-:B------:R-:W-:Y:S01]  /*9cf0*/  FFMA.FTZ R4, R16, c[0x0][0x2d0], -R173.reuse ;  /* 0x0000b40010047a23 */ /* 0x100fe200000108ad */
[----:B------:R-:W-:Y:S02]  /*9d00*/  FSEL R212, R43, -INF , !P6 ;  /* 0xff8000002bd47808 */ /* 0x000fe40007000000 */
[----:B------:R-:W-:Y:S01]  /*9d10*/  FMNMX.FTZ R3, R14, R3, !PT ;  /* 0x000000030e037209 */ /* 0x000fe20007810000 */
[----:B------:R1:W-:Y:S01]  /*9d20*/  MUFU.EX2 R49, R4 ;  /* 0x0000000400317308 */ /* 0x0003e20000000800 */
[C---:B------:R-:W-:Y:S02]  /*9d30*/  ISETP.GT.AND P5, PT, R0.reuse, 0x28, P5 ;  /* 0x000000280000780c */ /* 0x040fe40002fa4270 */
[----:B------:R-:W-:Y:S02]  /*9d40*/  FMNMX.FTZ R3, R15, R3, !PT ;  /* 0x000000030f037209 */ /* 0x000fe40007810000 */
[----:B------:R-:W-:Y:S01]  /*9d50*/  ISETP.GT.AND P0, PT, R0, 0x29, P0 ;  /* 0x000000290000780c */ /* 0x000fe20000704270 */
[--C-:B------:R-:W-:Y:S01]  /*9d60*/  FFMA.FTZ R0, R193, c[0x0][0x2d0], -R174.reuse ;  /* 0x0000b400c1007a23 */ /* 0x100fe200000108ae */
[C---:B------:R-:W-:Y:S02]  /*9d70*/  ISETP.LT.OR P5, PT, R2.reuse, 0x29, P5 ;  /* 0x000000290200780c */ /* 0x040fe40002fa1670 */
[----:B------:R-:W-:Y:S01]  /*9d80*/  ISETP.LT.OR P0, PT, R2, 0x2a, P0 ;  /* 0x0000002a0200780c */ /* 0x000fe20000701670 */
[----:B------:R-:W-:Y:S01]  /*9d90*/  MUFU.EX2 R28, R0 ;  /* 0x00000000001c7308 */ /* 0x000fe20000000800 */
[----:B----4-:R-:W-:Y:S02]  /*9da0*/  FMNMX.FTZ R167, R167, R5, !PT ;  /* 0x00000005a7a77209 */ /* 0x010fe40007810000 */
[----:B------:R-:W-:Y:S02]  /*9db0*/  FSEL R172, R47, -INF , !P0 ;  /* 0xff8000002fac7808 */ /* 0x000fe40004000000 */
[C---:B------:R-:W-:Y:S01]  /*9dc0*/  FSETP.NEU.FTZ.AND P0, PT, R167.reuse, -INF , PT ;  /* 0xff800000a700780b */ /* 0x040fe20003f1d000 */
[----:B------:R-:W-:Y:S01]  /*9dd0*/  FMUL.FTZ R175, R167, c[0x0][0x2d0] ;  /* 0x0000b400a7af7a20 */ /* 0x000fe20000410000 */
[----:B------:R-:W-:Y:S04]  /*9de0*/  FSEL R214, R46, -INF , !P5 ;  /* 0xff8000002ed67808 */ /* 0x000fe80006800000 */
[----:B------:R-:W-:Y:S02]  /*9df0*/  FSEL R175, R175, RZ, P0 ;  /* 0x000000ffafaf7208 */ /* 0x000fe40000000000 */
[----:B-1----:R-:W-:Y:S01]  /*9e00*/  FMNMX.FTZ R4, R200, R3, !PT ;  /* 0x00000003c8047209 */ /* 0x002fe20007810000 */
[----:B------:R-:W-:Y:S03]  /*9e10*/  FFMA.FTZ R3, R17, c[0x0][0x2d0], -R173 ;  /* 0x0000b40011037a23 */ /* 0x000fe600000108ad */
[----:B------:R-:W-:Y:S01]  /*9e20*/  FMNMX.FTZ R4, R202, R4, !PT ;  /* 0x00000004ca047209 */ /* 0x000fe20007810000 */
[----:B------:R1:W3:Y:S03]  /*9e30*/  MUFU.EX2 R32, R3 ;  /* 0x0000000300207308 */ /* 0x0002e60000000800 */
[----:B-1----:R-:W-:Y:S01]  /*9e40*/  FMNMX.FTZ R3, R204, R4, !PT ;  /* 0x00000004cc037209 */ /* 0x002fe20007810000 */
[--C-:B------:R-:W-:Y:S01]  /*9e50*/  FFMA.FTZ R4, R192, c[0x0][0x2d0], -R174.reuse ;  /* 0x0000b400c0047a23 */ /* 0x100fe200000108ae */
[----:B--2---:R-:W-:Y:S02]  /*9e60*/  F2FP.PACK_AB R192, R251, R250 ;  /* 0x000000fafbc0723e */ /* 0x004fe400000000ff */
[----:B------:R-:W-:Y:S03]  /*9e70*/  FMNMX.FTZ R3, R207, R3, !PT ;  /* 0x00000003cf037209 */ /* 0x000fe60007810000 */
[----:B------:R1:W2:Y:S01]  /*9e80*/  MUFU.EX2 R51, R4 ;  /* 0x0000000400337308 */ /* 0x0002a20000000800 */
[----:B---3--:R-:W-:Y:S02]  /*9e90*/  F2FP.PACK_AB R194, R32, R49 ;  /* 0x0000003120c2723e */ /* 0x008fe400000000ff */
[----:B------:R-:W-:Y:S04]  /*9ea0*/  FMNMX.FTZ R3, R213, R3, !PT ;  /* 0x00000003d5037209 */ /* 0x000fe80007810000 */
[----:B------:R-:W-:Y:S01]  /*9eb0*/  FMNMX.FTZ R2, R212, R3, !PT ;  /* 0x00000003d4027209 */ /* 0x000fe20007810000 */
[--C-:B------:R-:W-:Y:S03]  /*9ec0*/  FFMA.FTZ R3, R19, c[0x0][0x2d0], -R174.reuse ;  /* 0x0000b40013037a23 */ /* 0x100fe600000108ae */
[----:B------:R-:W-:Y:S01]  /*9ed0*/  FMNMX.FTZ R0, R214, R2, !PT ;  /* 0x00000002d6007209 */ /* 0x000fe20007810000 */
[----:B------:R3:W-:Y:S01]  /*9ee0*/  MUFU.EX2 R48, R3 ;  /* 0x0000000300307308 */ /* 0x0007e20000000800 */
[----:B------:R-:W-:Y:S02]  /*9ef0*/  FFMA.FTZ R2, R18, c[0x0][0x2d0], -R174 ;  /* 0x0000b40012027a23 */ /* 0x000fe400000108ae */
[----:B------:R-:W-:Y:S07]  /*9f00*/  FMNMX.FTZ R0, R172, R0, !PT ;  /* 0x00000000ac007209 */ /* 0x000fee0007810000 */
[----:B------:R4:W5:Y:S01]  /*9f10*/  MUFU.EX2 R29, R2 ;  /* 0x00000002001d7308 */ /* 0x0009620000000800 */
[--C-:B-1----:R-:W-:Y:S01]  /*9f20*/  FFMA.FTZ R4, R12, c[0x0][0x2d0], -R175.reuse ;  /* 0x0000b4000c047a23 */ /* 0x102fe200000108af */
[----:B--2---:R-:W-:Y:S08]  /*9f30*/  F2FP.PACK_AB R193, R28, R51 ;  /* 0x000000331cc1723e */ /* 0x004ff000000000ff */
[----:B------:R-:W-:Y:S01]  /*9f40*/  MUFU.EX2 R20, R4 ;  /* 0x0000000400147308 */ /* 0x000fe20000000800 */
[--C-:B---3--:R-:W-:Y:S09]  /*9f50*/  FFMA.FTZ R3, R8, c[0x0][0x2d0], -R175.reuse ;  /* 0x0000b40008037a23 */ /* 0x108ff200000108af */
[----:B------:R1:W-:Y:S01]  /*9f60*/  MUFU.EX2 R24, R3 ;  /* 0x0000000300187308 */ /* 0x0003e20000000800 */
[----:B----4-:R-:W2:Y:S01]  /*9f70*/  SHFL.BFLY PT, R2, R0, 0x2, 0x1f ;  /* 0x0c401f0000027f89 */ /* 0x010ea200000e0000 */
[----:B-----5:R-:W-:Y:S01]  /*9f80*/  F2FP.PACK_AB R195, R48, R29 ;  /* 0x0000001d30c3723e */ /* 0x020fe200000000ff */
[--C-:B-1----:R-:W-:Y:S07]  /*9f90*/  FFMA.FTZ R3, R9, c[0x0][0x2d0], -R175.reuse ;  /* 0x0000b40009037a23 */ /* 0x102fee00000108af */
[----:B------:R2:W-:Y:S02]  /*9fa0*/  MUFU.EX2 R25, R3 ;  /* 0x0000000300197308 */ /* 0x0005e40000000800 */
[----:B--2---:R-:W-:Y:S01]  /*9fb0*/  FMNMX.FTZ R3, R0, R2, !PT ;  /* 0x0000000200037209 */ /* 0x004fe20007810000 */
[----:B------:R-:W-:Y:S01]  /*9fc0*/  FFMA.FTZ R2, R13, c[0x0][0x2d0], -R175 ;  /* 0x0000b4000d027a23 */ /* 0x000fe200000108af */
[----:B------:R-:W-:Y:S06]  /*9fd0*/  FSEL R0, R169, RZ, P2 ;  /* 0x000000ffa9007208 */ /* 0x000fec0001000000 */
        /* <DEDUP_REMOVED lines=14> */
[----:B------:R-:W-:Y:S01]  /*a0c0*/  FMUL.FTZ R5, R165, R177 ;  /* 0x000000b1a5057220 */ /* 0x000fe20000410000 */
[----:B------:R-:W-:Y:S01]  /*a0d0*/  F2FP.PACK_AB R176, R25, R24 ;  /* 0x0000001819b0723e */ /* 0x000fe200000000ff */
[----:B------:R-:W-:Y:S01]  /*a0e0*/  FADD.FTZ R0, -R0, R170 ;  /* 0x000000aa00007221 */ /* 0x000fe20000010100 */
[----:B------:R-:W-:Y:S01]  /*a0f0*/  FSEL R166, R166, RZ, P0 ;  /* 0x000000ffa6a67208 */ /* 0x000fe20000000000 */
[----:B------:R-:W-:Y:S01]  /*a100*/  FMUL.FTZ R16, R165, R188 ;  /* 0x000000bca5107220 */ /* 0x000fe20000410000 */
[----:B------:R-:W-:Y:S01]  /*a110*/  MOV R170, R20 ;  /* 0x0000001400aa7202 */ /* 0x000fe20000000f00 */
[----:B------:R-:W-:Y:S01]  /*a120*/  FMUL.FTZ R0, R0, c[0x0][0x2d0] ;  /* 0x0000b40000007a20 */ /* 0x000fe20000410000 */
[----:B------:R-:W2:Y:S01]  /*a130*/  LDSM.16.MT88.4 R20, [R225+0x2080] ;  /* 0x00208000e114783b */ /* 0x000ea20000004200 */
[--C-:B------:R-:W-:Y:S02]  /*a140*/  FFMA.FTZ R10, R10, c[0x0][0x2d0], -R166.reuse ;  /* 0x0000b4000a0a7a23 */ /* 0x100fe400000108a6 */
[----:B------:R3:W4:Y:S01]  /*a150*/  MUFU.EX2 R2, R0 ;  /* 0x0000000000027308 */ /* 0x0007220000000800 */
[--C-:B------:R-:W-:Y:S02]  /*a160*/  FFMA.FTZ R14, R14, c[0x0][0x2d0], -R166.reuse ;  /* 0x0000b4000e0e7a23 */ /* 0x100fe400000108a6 */
[--C-:B------:R-:W-:Y:S02]  /*a170*/  FFMA.FTZ R15, R15, c[0x0][0x2d0], -R166.reuse ;  /* 0x0000b4000f0f7a23 */ /* 0x100fe400000108a6 */
[C---:B------:R-:W-:Y:S02]  /*a180*/  FMUL.FTZ R17, R165.reuse, R189 ;  /* 0x000000bda5117220 */ /* 0x040fe40000410000 */
[C---:B------:R-:W-:Y:S02]  /*a190*/  FMUL.FTZ R33, R165.reuse, R145 ;  /* 0x00000091a5217220 */ /* 0x040fe40000410000 */
[C---:B------:R-:W-:Y:S01]  /*a1a0*/  FMUL.FTZ R52, R165.reuse, R52 ;  /* 0x00000034a5347220 */ /* 0x040fe20000410000 */
[----:B------:R-:W-:Y:S01]  /*a1b0*/  MUFU.EX2 R218, R10 ;  /* 0x0000000a00da7308 */ /* 0x000fe20000000800 */
[----:B------:R-:W-:Y:S02]  /*a1c0*/  FMUL.FTZ R53, R165, R53 ;  /* 0x00000035a5357220 */ /* 0x000fe40000410000 */
[----:B-1----:R-:W-:Y:S01]  /*a1d0*/  FMUL.FTZ R6, R164, R178 ;  /* 0x000000b2a4067220 */ /* 0x002fe20000410000 */
[----:B------:R-:W-:Y:S01]  /*a1e0*/  F2FP.PACK_AB R178, R50, R170 ;  /* 0x000000aa32b2723e */ /* 0x000fe200000000ff */
[C---:B------:R-:W-:Y:S02]  /*a1f0*/  FMUL.FTZ R7, R164.reuse, R179 ;  /* 0x000000b3a4077220 */ /* 0x040fe40000410000 */
[C---:B------:R-:W-:Y:S02]  /*a200*/  FMUL.FTZ R34, R164.reuse, R146 ;  /* 0x00000092a4227220 */ /* 0x040fe40000410000 */
[C---:B------:R-:W-:Y:S01]  /*a210*/  FMUL.FTZ R35, R164.reuse, R147 ;  /* 0x00000093a4237220 */ /* 0x040fe20000410000 */
[----:B------:R-:W-:Y:S01]  /*a220*/  MUFU.EX2 R220, R14 ;  /* 0x0000000e00dc7308 */ /* 0x000fe20000000800 */
[C---:B------:R-:W-:Y:S01]  /*a230*/  FMUL.FTZ R18, R164.reuse, R190 ;  /* 0x000000bea4127220 */ /* 0x040fe20000410000 */
[----:B------:R-:W-:Y:S01]  /*a240*/  MOV R190, R25 ;  /* 0x0000001900be7202 */ /* 0x000fe20000000f00 */
[----:B------:R-:W-:Y:S01]  /*a250*/  FMUL.FTZ R19, R164, R191 ;  /* 0x000000bfa4137220 */ /* 0x000fe20000410000 */
[----:B------:R-:W-:Y:S01]  /*a260*/  MOV R191, R24 ;  /* 0x0000001800bf7202 */ /* 0x000fe20000000f00 */
[----:B---3--:R-:W-:Y:S02]  /*a270*/  FFMA.FTZ R0, R11, c[0x0][0x2d0], -R166 ;  /* 0x0000b4000b007a23 */ /* 0x008fe400000108a6 */
[C---:B----4-:R-:W-:Y:S02]  /*a280*/  FMUL.FTZ R24, R2.reuse, R136 ;  /* 0x0000008802187220 */ /* 0x050fe40000410000 */
[C---:B------:R-:W-:Y:S01]  /*a290*/  FMUL.FTZ R25, R2.reuse, R137 ;  /* 0x0000008902197220 */ /* 0x040fe20000410000 */
[----:B------:R1:W3:Y:S01]  /*a2a0*/  MUFU.EX2 R219, R0 ;  /* 0x0000000000db7308 */ /* 0x0002e20000000800 */
[C---:B------:R-:W-:Y:S02]  /*a2b0*/  FMUL.FTZ R40, R2.reuse, R152 ;  /* 0x0000009802287220 */ /* 0x040fe40000410000 */
[C---:B------:R-:W-:Y:S02]  /*a2c0*/  FMUL.FTZ R41, R2.reuse, R153 ;  /* 0x0000009902297220 */ /* 0x040fe40000410000 */
[C---:B------:R-:W-:Y:S01]  /*a2d0*/  FMUL.FTZ R13, R2.reuse, R185 ;  /* 0x000000b9020d7220 */ /* 0x040fe20000410000 */
[-C--:B--2---:R-:W-:Y:S01]  /*a2e0*/  HMMA.16816.F32 R4, R192, R20.reuse, R4 ;  /* 0x00000014c004723c */ /* 0x084fe20000001804 */
[C---:B------:R-:W-:Y:S01]  /*a2f0*/  FMUL.FTZ R8, R2.reuse, R180 ;  /* 0x000000b402087220 */ /* 0x040fe20000410000 */
[----:B------:R-:W-:Y:S02]  /*a300*/  MOV R180, R48 ;  /* 0x0000003000b47202 */ /* 0x000fe40000000f00 */
[----:B------:R-:W2:Y:S01]  /*a310*/  MUFU.EX2 R222, R15 ;  /* 0x0000000f00de7308 */ /* 0x000ea20000000800 */
[C---:B------:R-:W-:Y:S01]  /*a320*/  FMUL.FTZ R9, R2.reuse, R181 ;  /* 0x000000b502097220 */ /* 0x040fe20000410000 */
[----:B------:R-:W-:Y:S01]  /*a330*/  MOV R181, R32 ;  /* 0x0000002000b57202 */ /* 0x000fe20000000f00 */
[C---:B------:R-:W-:Y:S02]  /*a340*/  FMUL.FTZ R12, R2.reuse, R184 ;  /* 0x000000b8020c7220 */ /* 0x040fe40000410000 */
[C---:B------:R-:W-:Y:S02]  /*a350*/  FMUL.FTZ R32, R165.reuse, R144 ;  /* 0x00000090a5207220 */ /* 0x040fe40000410000 */
[----:B------:R-:W-:Y:S01]  /*a360*/  LDSM.16.MT88.4 R144, [R226+0x2880] ;  /* 0x00288000e290783b */ /* 0x000fe20000004200 */
[C---:B------:R-:W-:Y:S01]  /*a370*/  FMUL.FTZ R44, R2.reuse, R156 ;  /* 0x0000009c022c7220 */ /* 0x040fe20000410000 */
[----:B------:R-:W-:Y:S01]  /*a380*/  MOV R156, R51 ;  /* 0x00000033009c7202 */ /* 0x000fe20000000f00 */
[----:B------:R-:W-:Y:S01]  /*a390*/  FMUL.FTZ R45, R2, R157 ;  /* 0x0000009d022d7220 */ /* 0x000fe20000410000 */
[----:B------:R-:W-:Y:S01]  /*a3a0*/  MOV R157, R250 ;  /* 0x000000fa009d7202 */ /* 0x000fe20000000f00 */
[----:B------:R-:W-:Y:S01]  /*a3b0*/  FMUL.FTZ R48, R165, R160 ;  /* 0x000000a0a5307220 */ /* 0x000fe20000410000 */
[----:B-1----:R-:W-:Y:S01]  /*a3c0*/  FSEL R0, R3, RZ, P0 ;  /* 0x000000ff03007208 */ /* 0x002fe20000000000 */
[C---:B------:R-:W-:Y:S01]  /*a3d0*/  FMUL.FTZ R51, R164.reuse, R163 ;  /* 0x000000a3a4337220 */ /* 0x040fe20000410000 */
[----:B---3--:R-:W-:Y:S01]  /*a3e0*/  F2FP.PACK_AB R177, R219, R218 ;  /* 0x000000dadbb1723e */ /* 0x008fe200000000ff */
[----:B------:R-:W-:Y:S01]  /*a3f0*/  FMUL.FTZ R54, R164, R54 ;  /* 0x00000036a4367220 */ /* 0x000fe20000410000 */
[----:B------:R-:W-:Y:S01]  /*a400*/  PLOP3.LUT P0, PT, PT, PT, UP0, 0x80, 0x0 ;  /* 0x000000000000781c */ /* 0x000fe20003f0f008 */
[----:B------:R-:W-:Y:S02]  /*a410*/  FADD.FTZ R0, -R0, R171 ;  /* 0x000000ab00007221 */ /* 0x000fe40000010100 */
[----:B------:R-:W-:Y:S02]  /*a420*/  FMUL.FTZ R55, R164, R55 ;  /* 0x00000037a4377220 */ /* 0x000fe40000410000 */
[----:B------:R-:W-:Y:S01]  /*a430*/  FMUL.FTZ R0, R0, c[0x0][0x2d0] ;  /* 0x0000b40000007a20 */ /* 0x000fe20000410000 */
[----:B--2---:R-:W-:Y:S01]  /*a440*/  F2FP.PACK_AB R179, R222, R220 ;  /* 0x000000dcdeb3723e */ /* 0x004fe200000000ff */
[C---:B------:R-:W-:Y:S02]  /*a450*/  FMUL.FTZ R56, R2.reuse, R56 ;  /* 0x0000003802387220 */ /* 0x040fe40000410000 */
[C---:B------:R-:W-:Y:S02]  /*a460*/  FMUL.FTZ R57, R2.reuse, R57 ;  /* 0x0000003902397220 */ /* 0x040fe40000410000 */
[----:B------:R-:W1:Y:S01]  /*a470*/  MUFU.EX2 R0, R0 ;  /* 0x0000000000007308 */ /* 0x000e620000000800 */
        /* <DEDUP_REMOVED lines=19> */
[C---:B------:R-:W-:Y:S01]  /*a5b0*/  HMMA.16816.F32 R8, R176.reuse, R20, R8 ;  /* 0x00000014b008723c */ /* 0x040fe20000001808 */
[C---:B------:R-:W-:Y:S02]  /*a5c0*/  FMUL.FTZ R14, R0.reuse, R186 ;  /* 0x000000ba000e7220 */ /* 0x040fe40000410000 */
[----:B------:R-:W-:Y:S01]  /*a5d0*/  FMUL.FTZ R15, R0, R187 ;  /* 0x000000bb000f7220 */ /* 0x000fe20000410000 */
[----:B------:R-:W-:Y:S01]  /*a5e0*/  MOV R187, R49 ;  /* 0x0000003100bb7202 */ /* 0x000fe20000000f00 */
[----:B------:R-:W-:Y:S02]  /*a5f0*/  FMUL.FTZ R29, R2, R141 ;  /* 0x0000008d021d7220 */ /* 0x000fe40000410000 */
[C---:B------:R-:W-:Y:S02]  /*a600*/  FMUL.FTZ R20, R165.reuse, R132 ;  /* 0x00000084a5147220 */ /* 0x040fe40000410000 */
[----:B------:R-:W-:Y:S01]  /*a610*/  FMUL.FTZ R21, R165, R133 ;  /* 0x00000085a5157220 */ /* 0x000fe20000410000 */
[-C--:B------:R-:W-:Y:S02]  /*a620*/  HMMA.16816.F32 R12, R176, R22.reuse, R12 ;  /* 0x00000016b00c723c */ /* 0x080fe4000000180c */
[C---:B------:R-:W-:Y:S02]  /*a630*/  FMUL.FTZ R30, R0.reuse, R142 ;  /* 0x0000008e001e7220 */ /* 0x040fe40000410000 */
[C---:B------:R-:W-:Y:S02]  /*a640*/  FMUL.FTZ R31, R0.reuse, R143 ;  /* 0x0000008f001f7220 */ /* 0x040fe40000410000 */
[----:B------:R-:W-:Y:S02]  /*a650*/  FMUL.FTZ R42, R0, R154 ;  /* 0x0000009a002a7220 */ /* 0x000fe40000410000 */
[C---:B------:R-:W-:Y:S01]  /*a660*/  HMMA.16816.F32 R16, R192.reuse, R22, R16 ;  /* 0x00000016c010723c */ /* 0x040fe20000001810 */
[----:B------:R-:W-:Y:S03]  /*a670*/  FMUL.FTZ R28, R2, R140 ;  /* 0x0000008c021c7220 */ /* 0x000fe60000410000 */
[C---:B------:R-:W-:Y:S02]  /*a680*/  FMUL.FTZ R43, R0.reuse, R155 ;  /* 0x0000009b002b7220 */ /* 0x040fe40000410000 */
[----:B------:R-:W-:Y:S01]  /*a690*/  FMUL.FTZ R46, R0, R158 ;  /* 0x0000009e002e7220 */ /* 0x000fe20000410000 */
[----:B------:R-:W-:Y:S01]  /*a6a0*/  LDSM.16.MT88.4 R152, [R227+0x2880] ;  /* 0x00288000e398783b */ /* 0x000fe20000004200 */
[C---:B------:R-:W-:Y:S01]  /*a6b0*/  FMUL.FTZ R22, R164.reuse, R134 ;  /* 0x00000086a4167220 */ /* 0x040fe20000410000 */
[----:B------:R-:W-:Y:S03]  /*a6c0*/  MOV R158, R251 ;  /* 0x000000fb009e7202 */ /* 0x000fe60000000f00 */
[----:B------:R-:W-:Y:S02]  /*a6d0*/  FMUL.FTZ R23, R164, R135 ;  /* 0x00000087a4177220 */ /* 0x000fe40000410000 */
[--C-:B------:R-:W-:Y:S01]  /*a6e0*/  FFMA.FTZ R140, R197, c[0x0][0x2d0], -R173.reuse ;  /* 0x0000b400c58c7a23 */ /* 0x100fe200000108ad */
[----:B------:R-:W1:Y:S01]  /*a6f0*/  LDSM.16.MT88.4 R132, [R228+0x2080] ;  /* 0x00208000e484783b */ /* 0x000e620000004200 */
[----:B------:R-:W-:Y:S01]  /*a700*/  FMUL.FTZ R47, R0, R159 ;  /* 0x0000009f002f7220 */ /* 0x000fe20000410000 */
[----:B------:R-:W-:Y:S01]  /*a710*/  MOV R159, R50 ;  /* 0x00000032009f7202 */ /* 0x000fe20000000f00 */
[----:B------:R2:W-:Y:S01]  /*a720*/  MUFU.EX2 R189, R140 ;  /* 0x0000008c00bd7308 */ /* 0x0005e20000000800 */
[-C--:B------:R-:W-:Y:S01]  /*a730*/  HMMA.16816.F32 R20, R192, R36.reuse, R20 ;  /* 0x00000024c014723c */ /* 0x080fe20000001814 */
[C---:B------:R-:W-:Y:S02]  /*a740*/  FMUL.FTZ R49, R165.reuse, R161 ;  /* 0x000000a1a5317220 */ /* 0x040fe40000410000 */
[----:B------:R-:W-:Y:S02]  /*a750*/  FMUL.FTZ R50, R164, R162 ;  /* 0x000000a2a4327220 */ /* 0x000fe40000410000 */
[C---:B------:R-:W-:Y:S02]  /*a760*/  FMUL.FTZ R58, R0.reuse, R58 ;  /* 0x0000003a003a7220 */ /* 0x040fe40000410000 */
[C---:B------:R-:W-:Y:S01]  /*a770*/  FMUL.FTZ R59, R0.reuse, R59 ;  /* 0x0000003b003b7220 */ /* 0x040fe20000410000 */
[C---:B------:R-:W-:Y:S01]  /*a780*/  HMMA.16816.F32 R24, R176.reuse, R36, R24 ;  /* 0x00000024b018723c */ /* 0x040fe20000001818 */
[C---:B------:R-:W-:Y:S03]  /*a790*/  FMUL.FTZ R62, R0.reuse, R62 ;  /* 0x0000003e003e7220 */ /* 0x040fe60000410000 */
[C---:B------:R-:W-:Y:S02]  /*a7a0*/  FMUL.FTZ R63, R0.reuse, R63 ;  /* 0x0000003f003f7220 */ /* 0x040fe40000410000 */
[C---:B------:R-:W-:Y:S02]  /*a7b0*/  FMUL.FTZ R74, R0.reuse, R74 ;  /* 0x0000004a004a7220 */ /* 0x040fe40000410000 */
[-C--:B------:R-:W-:Y:S01]  /*a7c0*/  HMMA.16816.F32 R28, R176, R38.reuse, R28 ;  /* 0x00000026b01c723c */ /* 0x080fe2000000181c */
[C---:B------:R-:W-:Y:S03]  /*a7d0*/  FMUL.FTZ R36, R165.reuse, R148 ;  /* 0x00000094a5247220 */ /* 0x040fe60000410000 */
[C---:B------:R-:W-:Y:S02]  /*a7e0*/  FMUL.FTZ R37, R165.reuse, R149 ;  /* 0x00000095a5257220 */ /* 0x040fe40000410000 */
[----:B------:R-:W-:Y:S02]  /*a7f0*/  FMUL.FTZ R75, R0, R75 ;  /* 0x0000004b004b7220 */ /* 0x000fe40000410000 */
[C---:B------:R-:W-:Y:S01]  /*a800*/  HMMA.16816.F32 R32, R192.reuse, R38, R32 ;  /* 0x00000026c020723c */ /* 0x040fe20000001820 */
[C---:B------:R-:W-:Y:S03]  /*a810*/  FMUL.FTZ R76, R2.reuse, R76 ;  /* 0x0000004c024c7220 */ /* 0x040fe60000410000 */
[----:B------:R-:W-:Y:S02]  /*a820*/  FMUL.FTZ R77, R2, R77 ;  /* 0x0000004d024d7220 */ /* 0x000fe40000410000 */
[----:B------:R-:W-:Y:S02]  /*a830*/  FMUL.FTZ R78, R0, R78 ;  /* 0x0000004e004e7220 */ /* 0x000fe40000410000 */
[C---:B------:R-:W-:Y:S04]  /*a840*/  FMUL.FTZ R38, R164.reuse, R150 ;  /* 0x00000096a4267220 */ /* 0x040fe80000410000 */
[----:B------:R-:W-:Y:S02]  /*a850*/  FMUL.FTZ R39, R164, R151 ;  /* 0x00000097a4277220 */ /* 0x000fe40000410000 */
[----:B------:R-:W-:Y:S01]  /*a860*/  LDSM.16.MT88.4 R148, [R228+0x2880] ;  /* 0x00288000e494783b */ /* 0x000fe20000004200 */
[--C-:B--2---:R-:W-:Y:S02]  /*a870*/  FFMA.FTZ R140, R198, c[0x0][0x2d0], -R174.reuse ;  /* 0x0000b400c68c7a23 */ /* 0x104fe400000108ae */
[----:B------:R-:W-:Y:S02]  /*a880*/  FMUL.FTZ R79, R0, R79 ;  /* 0x0000004f004f7220 */ /* 0x000fe40000410000 */
[-C--:B-1----:R-:W-:Y:S01]  /*a890*/  HMMA.16816.F32 R36, R192, R132.reuse, R36 ;  /* 0x00000084c024723c */ /* 0x082fe20000001824 */
[C---:B------:R-:W-:Y:S01]  /*a8a0*/  FMUL.FTZ R80, R165.reuse, R80 ;  /* 0x00000050a5507220 */ /* 0x040fe20000410000 */
[----:B------:R1:W-:Y:S01]  /*a8b0*/  MUFU.EX2 R171, R140 ;  /* 0x0000008c00ab7308 */ /* 0x0003e20000000800 */
[C---:B------:R-:W-:Y:S02]  /*a8c0*/  FMUL.FTZ R81, R165.reuse, R81 ;  /* 0x00000051a5517220 */ /* 0x040fe40000410000 */
[C---:B------:R-:W-:Y:S02]  /*a8d0*/  FMUL.FTZ R82, R164.reuse, R82 ;  /* 0x00000052a4527220 */ /* 0x040fe40000410000 */
[C---:B------:R-:W-:Y:S01]  /*a8e0*/  FMUL.FTZ R83, R164.reuse, R83 ;  /* 0x00000053a4537220 */ /* 0x040fe20000410000 */
[C---:B------:R-:W-:Y:S01]  /*a8f0*/  HMMA.16816.F32 R40, R176.reuse, R132, R40 ;  /* 0x00000084b028723c */ /* 0x040fe20000001828 */
[C---:B------:R-:W-:Y:S03]  /*a900*/  FMUL.FTZ R84, R165.reuse, R84 ;  /* 0x00000054a5547220 */ /* 0x040fe60000410000 */
[C---:B------:R-:W-:Y:S02]  /*a910*/  FMUL.FTZ R85, R165.reuse, R85 ;  /* 0x00000055a5557220 */ /* 0x040fe40000410000 */
[C---:B------:R-:W-:Y:S02]  /*a920*/  FMUL.FTZ R86, R164.reuse, R86 ;  /* 0x00000056a4567220 */ /* 0x040fe40000410000 */
[-C--:B------:R-:W-:Y:S01]  /*a930*/  HMMA.16816.F32 R44, R176, R134.reuse, R44 ;  /* 0x00000086b02c723c */ /* 0x080fe2000000182c */
[----:B------:R-:W-:Y:S03]  /*a940*/  FMUL.FTZ R87, R164, R87 ;  /* 0x00000057a4577220 */ /* 0x000fe60000410000 */
[C---:B------:R-:W-:Y:S02]  /*a950*/  FMUL.FTZ R88, R2.reuse, R88 ;  /* 0x0000005802587220 */ /* 0x040fe40000410000 */
[----:B------:R-:W-:Y:S02]  /*a960*/  FMUL.FTZ R89, R2, R89 ;  /* 0x0000005902597220 */ /* 0x000fe40000410000 */
[C---:B------:R-:W-:Y:S01]  /*a970*/  HMMA.16816.F32 R48, R192.reuse, R134, R48 ;  /* 0x00000086c030723c */ /* 0x040fe20000001830 */
[----:B------:R-:W2:Y:S03]  /*a980*/  LDSM.16.MT88.4 R132, [R225+0x3880] ;  /* 0x00388000e184783b */ /* 0x000ea60000004200 */
[C---:B------:R-:W-:Y:S02]  /*a990*/  FMUL.FTZ R90, R0.reuse, R90 ;  /* 0x0000005a005a7220 */ /* 0x040fe40000410000 */
[----:B------:R-:W-:Y:S02]  /*a9a0*/  FMUL.FTZ R91, R0, R91 ;  /* 0x0000005b005b7220 */ /* 0x000fe40000410000 */
[-C--:B------:R-:W-:Y:S01]  /*a9b0*/  HMMA.16816.F32 R52, R192, R136.reuse, R52 ;  /* 0x00000088c034723c */ /* 0x080fe20000001834 */
[C---:B------:R-:W-:Y:S03]  /*a9c0*/  FMUL.FTZ R92, R2.reuse, R92 ;  /* 0x0000005c025c7220 */ /* 0x040fe60000410000 */
[----:B------:R-:W-:Y:S02]  /*a9d0*/  FMUL.FTZ R93, R2, R93 ;  /* 0x0000005d025d7220 */ /* 0x000fe40000410000 */
[C---:B------:R-:W-:Y:S02]  /*a9e0*/  FMUL.FTZ R94, R0.reuse, R94 ;  /* 0x0000005e005e7220 */ /* 0x040fe40000410000 */
[C---:B------:R-:W-:Y:S01]  /*a9f0*/  HMMA.16816.F32 R56, R176.reuse, R136, R56 ;  /* 0x00000088b038723c */ /* 0x040fe20000001838 */
[----:B------:R-:W-:Y:S03]  /*aa00*/  FMUL.FTZ R95, R0, R95 ;  /* 0x0000005f005f7220 */ /* 0x000fe60000410000 */
[C---:B------:R-:W-:Y:S02]  /*aa10*/  FMUL.FTZ R96, R165.reuse, R96 ;  /* 0x00000060a5607220 */ /* 0x040fe40000410000 */
[----:B------:R-:W-:Y:S02]  /*aa20*/  FMUL.FTZ R97, R165, R97 ;  /* 0x00000061a5617220 */ /* 0x000fe40000410000 */
[-C--:B------:R-:W-:Y:S01]  /*aa30*/  HMMA.16816.F32 R60, R176, R138.reuse, R60 ;  /* 0x0000008ab03c723c */ /* 0x080fe2000000183c */
[--C-:B------:R-:W-:Y:S03]  /*aa40*/  FFMA.FTZ R136, R196, c[0x0][0x2d0], -R173.reuse ;  /* 0x0000b400c4887a23 */ /* 0x100fe600000108ad */
[C---:B------:R-:W-:Y:S01]  /*aa50*/  FMUL.FTZ R98, R164.reuse, R98 ;  /* 0x00000062a4627220 */ /* 0x040fe20000410000 */
[----:B------:R3:W-:Y:S01]  /*aa60*/  MUFU.EX2 R162, R136 ;  /* 0x0000008800a27308 */ /* 0x0007e20000000800 */
[----:B------:R-:W-:Y:S02]  /*aa70*/  FMUL.FTZ R99, R164, R99 ;  /* 0x00000063a4637220 */ /* 0x000fe40000410000 */
[C---:B------:R-:W-:Y:S01]  /*aa80*/  HMMA.16816.F32 R64, R192.reuse, R138, R64 ;  /* 0x0000008ac040723c */ /* 0x040fe20000001840 */
[C---:B------:R-:W-:Y:S03]  /*aa90*/  FMUL.FTZ R104, R2.reuse, R104 ;  /* 0x0000006802687220 */ /* 0x040fe60000410000 */
[----:B------:R-:W-:Y:S02]  /*aaa0*/  FMUL.FTZ R105, R2, R105 ;  /* 0x0000006902697220 */ /* 0x000fe40000410000 */
[C---:B------:R-:W-:Y:S02]  /*aab0*/  FMUL.FTZ R106, R0.reuse, R106 ;  /* 0x0000006a006a7220 */ /* 0x040fe40000410000 */
[----:B------:R-:W-:Y:S01]  /*aac0*/  FMUL.FTZ R107, R0, R107 ;  /* 0x0000006b006b7220 */ /* 0x000fe20000410000 */
[-C--:B--2---:R-:W-:Y:S03]  /*aad0*/  HMMA.16816.F32 R68, R192, R132.reuse, R68 ;  /* 0x00000084c044723c */ /* 0x084fe60000001844 */
[--C-:B-1----:R-:W-:Y:S02]  /*aae0*/  FFMA.FTZ R140, R203, c[0x0][0x2d0], -R173.reuse ;  /* 0x0000b400cb8c7a23 */ /* 0x102fe400000108ad */
[C---:B------:R-:W-:Y:S02]  /*aaf0*/  FMUL.FTZ R108, R2.reuse, R108 ;  /* 0x0000006c026c7220 */ /* 0x040fe40000410000 */
[----:B------:R1:W-:Y:S01]  /*ab00*/  MUFU.EX2 R184, R140 ;  /* 0x0000008c00b87308 */ /* 0x0003e20000000800 */
[C---:B------:R-:W-:Y:S01]  /*ab10*/  HMMA.16816.F32 R72, R176.reuse, R132, R72 ;  /* 0x00000084b048723c */ /* 0x040fe20000001848 */
[----:B------:R-:W-:Y:S01]  /*ab20*/  FMUL.FTZ R109, R2, R109 ;  /* 0x0000006d026d7220 */ /* 0x000fe20000410000 */
[----:B---3--:R-:W2:Y:S02]  /*ab30*/  LDSM.16.MT88.4 R136, [R226+0x3880] ;  /* 0x00388000e288783b */ /* 0x008ea40000004200 */
[C---:B------:R-:W-:Y:S03]  /*ab40*/  FMUL.FTZ R110, R0.reuse, R110 ;  /* 0x0000006e006e7220 */ /* 0x040fe60000410000 */
[--C-:B------:R-:W-:Y:S01]  /*ab50*/  FFMA.FTZ R132, R199, c[0x0][0x2d0], -R174.reuse ;  /* 0x0000b400c7847a23 */ /* 0x100fe200000108ae */
[-C--:B------:R-:W-:Y:S01]  /*ab60*/  HMMA.16816.F32 R76, R176, R134.reuse, R76 ;  /* 0x00000086b04c723c */ /* 0x080fe2000000184c */
[----:B------:R-:W-:Y:S02]  /*ab70*/  FMUL.FTZ R111, R0, R111 ;  /* 0x0000006f006f7220 */ /* 0x000fe40000410000 */
[----:B------:R3:W4:Y:S01]  /*ab80*/  MUFU.EX2 R160, R132 ;  /* 0x0000008400a07308 */ /* 0x0007220000000800 */
[C---:B------:R-:W-:Y:S02]  /*ab90*/  FMUL.FTZ R112, R165.reuse, R112 ;  /* 0x00000070a5707220 */ /* 0x040fe40000410000 */
[C---:B------:R-:W-:Y:S02]  /*aba0*/  FMUL.FTZ R113, R165.reuse, R113 ;  /* 0x00000071a5717220 */ /* 0x040fe40000410000 */
[C---:B------:R-:W-:Y:S01]  /*abb0*/  HMMA.16816.F32 R80, R192.reuse, R134, R80 ;  /* 0x00000086c050723c */ /* 0x040fe20000001850 */
[C---:B------:R-:W-:Y:S03]  /*abc0*/  FMUL.FTZ R114, R164.reuse, R114 ;  /* 0x00000072a4727220 */ /* 0x040fe60000410000 */
[----:B------:R-:W-:Y:S02]  /*abd0*/  FMUL.FTZ R115, R164, R115 ;  /* 0x00000073a4737220 */ /* 0x000fe40000410000 */
[C---:B------:R-:W-:Y:S02]  /*abe0*/  FMUL.FTZ R116, R165.reuse, R116 ;  /* 0x00000074a5747220 */ /* 0x040fe40000410000 */
[--C-:B-1----:R-:W-:Y:S04]  /*abf0*/  FFMA.FTZ R140, R206, c[0x0][0x2d0], -R174.reuse ;  /* 0x0000b400ce8c7a23 */ /* 0x102fe800000108ae */
[----:B------:R1:W-:Y:S01]  /*ac00*/  MUFU.EX2 R196, R140 ;  /* 0x0000008c00c47308 */ /* 0x0003e20000000800 */
[----:B------:R-:W-:Y:S02]  /*ac10*/  FMUL.FTZ R117, R165, R117 ;  /* 0x00000075a5757220 */ /* 0x000fe40000410000 */
[C---:B------:R-:W-:Y:S02]  /*ac20*/  FMUL.FTZ R118, R164.reuse, R118 ;  /* 0x00000076a4767220 */ /* 0x040fe40000410000 */
[----:B------:R-:W-:Y:S02]  /*ac30*/  FMUL.FTZ R119, R164, R119 ;  /* 0x00000077a4777220 */ /* 0x000fe40000410000 */
[----:B---3--:R-:W-:Y:S02]  /*ac40*/  FFMA.FTZ R132, R201, c[0x0][0x2d0], -R173 ;  /* 0x0000b400c9847a23 */ /* 0x008fe400000108ad */
[C---:B------:R-:W-:Y:S02]  /*ac50*/  FMUL.FTZ R120, R2.reuse, R120 ;  /* 0x0000007802787220 */ /* 0x040fe40000410000 */
[----:B------:R3:W5:Y:S01]  /*ac60*/  MUFU.EX2 R163, R132 ;  /* 0x0000008400a37308 */ /* 0x0007620000000800 */
[----:B------:R-:W-:Y:S02]  /*ac70*/  FMUL.FTZ R121, R2, R121 ;  /* 0x0000007902797220 */ /* 0x000fe40000410000 */
[C---:B------:R-:W-:Y:S01]  /*ac80*/  FMUL.FTZ R122, R0.reuse, R122 ;  /* 0x0000007a007a7220 */ /* 0x040fe20000410000 */
[-C--:B--2---:R-:W-:Y:S01]  /*ac90*/  HMMA.16816.F32 R84, R192, R136.reuse, R84 ;  /* 0x00000088c054723c */ /* 0x084fe20000001854 */
[----:B------:R-:W-:Y:S02]  /*aca0*/  FMUL.FTZ R123, R0, R123 ;  /* 0x0000007b007b7220 */ /* 0x000fe40000410000 */
[C---:B------:R-:W-:Y:S02]  /*acb0*/  FMUL.FTZ R124, R2.reuse, R124 ;  /* 0x0000007c027c7220 */ /* 0x040fe40000410000 */
[----:B------:R-:W-:Y:S02]  /*acc0*/  FMUL.FTZ R125, R2, R125 ;  /* 0x0000007d027d7220 */ /* 0x000fe40000410000 */
[----:B------:R-:W-:Y:S01]  /*acd0*/  FMUL.FTZ R126, R0, R126 ;  /* 0x0000007e007e7220 */ /* 0x000fe20000410000 */
[C---:B------:R-:W-:Y:S01]  /*ace0*/  HMMA.16816.F32 R88, R176.reuse, R136, R88 ;  /* 0x00000088b058723c */ /* 0x040fe20000001858 */
[--C-:B-1----:R-:W-:Y:S03]  /*acf0*/  FFMA.FTZ R140, R208, c[0x0][0x2d0], -R175.reuse ;  /* 0x0000b400d08c7a23 */ /* 0x102fe600000108af */
[----:B------:R-:W-:Y:S01]  /*ad00*/  FMUL.FTZ R127, R0, R127 ;  /* 0x0000007f007f7220 */ /* 0x000fe20000410000 */
[----:B------:R1:W-:Y:S01]  /*ad10*/  MUFU.EX2 R161, R140 ;  /* 0x0000008c00a17308 */ /* 0x0003e20000000800 */
[----:B------:R-:W-:Y:S02]  /*ad20*/  FMUL.FTZ R128, R165, R128 ;  /* 0x00000080a5807220 */ /* 0x000fe40000410000 */
[-C--:B------:R-:W-:Y:S01]  /*ad30*/  HMMA.16816.F32 R92, R176, R138.reuse, R92 ;  /* 0x0000008ab05c723c */ /* 0x080fe2000000185c */
[----:B------:R-:W-:Y:S01]  /*ad40*/  FFMA.FTZ R136, R209, c[0x0][0x2d0], -R174 ;  /* 0x0000b400d1887a23 */ /* 0x000fe200000108ae */
[----:B---3--:R-:W2:Y:S02]  /*ad50*/  LDSM.16.MT88.4 R132, [R228+0x3880] ;  /* 0x00388000e484783b */ /* 0x008ea40000004200 */
[C---:B------:R-:W-:Y:S02]  /*ad60*/  FMUL.FTZ R129, R165.reuse, R129 ;  /* 0x00000081a5817220 */ /* 0x040fe40000410000 */
[C---:B------:R-:W-:Y:S01]  /*ad70*/  FMUL.FTZ R130, R164.reuse, R130 ;  /* 0x00000082a4827220 */ /* 0x040fe20000410000 */
[----:B------:R3:W2:Y:S01]  /*ad80*/  MUFU.EX2 R186, R136 ;  /* 0x0000008800ba7308 */ /* 0x0006a20000000800 */
[C---:B------:R-:W-:Y:S01]  /*ad90*/  HMMA.16816.F32 R96, R192.reuse, R138, R96 ;  /* 0x0000008ac060723c */ /* 0x040fe20000001860 */
[C---:B------:R-:W-:Y:S03]  /*ada0*/  FMUL.FTZ R100, R165.reuse, R100 ;  /* 0x00000064a5647220 */ /* 0x040fe60000410000 */
[----:B------:R-:W-:Y:S02]  /*adb0*/  FMUL.FTZ R101, R165, R101 ;  /* 0x00000065a5657220 */ /* 0x000fe40000410000 */
[C---:B------:R-:W-:Y:S02]  /*adc0*/  FMUL.FTZ R102, R164.reuse, R102 ;  /* 0x00000066a4667220 */ /* 0x040fe40000410000 */
[C---:B------:R-:W-:Y:S04]  /*add0*/  FMUL.FTZ R103, R164.reuse, R103 ;  /* 0x00000067a4677220 */ /* 0x040fe80000410000 */
[----:B------:R-:W-:Y:S02]  /*ade0*/  FMUL.FTZ R131, R164, R131 ;  /* 0x00000083a4837220 */ /* 0x000fe40000410000 */
[--C-:B-1----:R-:W-:Y:S04]  /*adf0*/  FFMA.FTZ R140, R210, c[0x0][0x2d0], -R175.reuse ;  /* 0x0000b400d28c7a23 */ /* 0x102fe800000108af */
[----:B------:R1:W-:Y:S01]  /*ae00*/  MUFU.EX2 R185, R140 ;  /* 0x0000008c00b97308 */ /* 0x0003e20000000800 */
[--C-:B---3--:R-:W-:Y:S09]  /*ae10*/  FFMA.FTZ R136, R205, c[0x0][0x2d0], -R175.reuse ;  /* 0x0000b400cd887a23 */ /* 0x108ff200000108af */
[----:B------:R3:W3:Y:S01]  /*ae20*/  MUFU.EX2 R188, R136 ;  /* 0x0000008800bc7308 */ /* 0x0006e20000000800 */
[-C--:B--2---:R-:W-:Y:S01]  /*ae30*/  HMMA.16816.F32 R100, R192, R132.reuse, R100 ;  /* 0x00000084c064723c */ /* 0x084fe20000001864 */
[----:B-1----:R-:W-:Y:S07]  /*ae40*/  LDSM.16.MT88.4 R140, [R225+0x2880] ;  /* 0x00288000e18c783b */ /* 0x002fee0000004200 */
[C---:B------:R-:W-:Y:S07]  /*ae50*/  HMMA.16816.F32 R104, R176.reuse, R132, R104 ;  /* 0x00000084b068723c */ /* 0x040fee0000001868 */
[----:B------:R-:W-:Y:S01]  /*ae60*/  FFMA.FTZ R132, R211, c[0x0][0x2d0], -R175 ;  /* 0x0000b400d3847a23 */ /* 0x000fe200000108af */
[-C--:B------:R-:W-:Y:S01]  /*ae70*/  HMMA.16816.F32 R108, R176, R134.reuse, R108 ;  /* 0x00000086b06c723c */ /* 0x080fe2000000186c */
[----:B---3--:R-:W1:Y:S02]  /*ae80*/  LDSM.16.MT88.4 R136, [R227+0x3880] ;  /* 0x00388000e388783b */ /* 0x008e640000004200 */
[----:B------:R2:W3:Y:S01]  /*ae90*/  MUFU.EX2 R252, R132 ;  /* 0x0000008400fc7308 */ /* 0x0004e20000000800 */
[----:B----4-:R-:W-:Y:S04]  /*aea0*/  F2FP.PACK_AB R133, R160, R171 ;  /* 0x000000aba085723e */ /* 0x010fe800000000ff */
[C---:B------:R-:W-:Y:S07]  /*aeb0*/  HMMA.16816.F32 R112, R192.reuse, R134, R112 ;  /* 0x00000086c070723c */ /* 0x040fee0000001870 */
[----:B-----5:R-:W-:Y:S02]  /*aec0*/  F2FP.PACK_AB R134, R184, R163 ;  /* 0x000000a3b886723e */ /* 0x020fe400000000ff */
[----:B------:R-:W-:Y:S03]  /*aed0*/  F2FP.PACK_AB R135, R186, R196 ;  /* 0x000000c4ba87723e */ /* 0x000fe600000000ff */
[--C-:B--2---:R-:W-:Y:S04]  /*aee0*/  FFMA.FTZ R132, R200, c[0x0][0x2d0], -R166.reuse ;  /* 0x0000b400c8847a23 */ /* 0x104fe800000108a6 */
[----:B------:R2:W-:Y:S01]  /*aef0*/  MUFU.EX2 R205, R132 ;  /* 0x0000008400cd7308 */ /* 0x0005e20000000800 */
[-C--:B-1----:R-:W-:Y:S08]  /*af00*/  HMMA.16816.F32 R116, R192, R136.reuse, R116 ;  /* 0x00000088c074723c */ /* 0x082ff00000001874 */
[C---:B------:R-:W-:Y:S01]  /*af10*/  HMMA.16816.F32 R120, R176.reuse, R136, R120 ;  /* 0x00000088b078723c */ /* 0x040fe20000001878 */
[--C-:B--2---:R-:W-:Y:S06]  /*af20*/  FFMA.FTZ R132, R202, c[0x0][0x2d0], -R166.reuse ;  /* 0x0000b400ca847a23 */ /* 0x104fec00000108a6 */
[----:B------:R-:W-:Y:S01]  /*af30*/  F2FP.PACK_AB R136, R161, R188 ;  /* 0x000000bca188723e */ /* 0x000fe200000000ff */
[-C--:B------:R-:W-:Y:S01]  /*af40*/  HMMA.16816.F32 R124, R176, R138.reuse, R124 ;  /* 0x0000008ab07c723c */ /* 0x080fe2000000187c */
[----:B------:R1:W2:Y:S07]  /*af50*/  MUFU.EX2 R203, R132 ;  /* 0x0000008400cb7308 */ /* 0x0002ae0000000800 */
[----:B------:R-:W-:Y:S07]  /*af60*/  HMMA.16816.F32 R128, R192, R138, R128 ;  /* 0x0000008ac080723c */ /* 0x000fee0000001880 */
[----:B---3--:R-:W-:Y:S01]  /*af70*/  F2FP.PACK_AB R138, R252, R185 ;  /* 0x000000b9fc8a723e */ /* 0x008fe200000000ff */
        /* <DEDUP_REMOVED lines=16> */
[----:B------:R2:W-:Y:S05]  /*b080*/  MUFU.EX2 R250, R144 ;  /* 0x0000009000fa7308 */ /* 0x0005ea0000000800 */
[C---:B------:R-:W-:Y:S08]  /*b090*/  HMMA.16816.F32 R32, R132.reuse, R146, R32 ;  /* 0x000000928420723c */ /* 0x040ff00000001820 */
[-C--:B------:R-:W-:Y:S08]  /*b0a0*/  HMMA.16816.F32 R36, R132, R148.reuse, R36 ;  /* 0x000000948424723c */ /* 0x080ff00000001824 */
[C---:B------:R-:W-:Y:S01]  /*b0b0*/  HMMA.16816.F32 R40, R136.reuse, R148, R40 ;  /* 0x000000948828723c */ /* 0x040fe20000001828 */
[--C-:B--2---:R-:W-:Y:S06]  /*b0c0*/  FFMA.FTZ R144, R216, c[0x0][0x2d0], -R173.reuse ;  /* 0x0000b400d8907a23 */ /* 0x104fec00000108ad */
[--C-:B------:R-:W-:Y:S01]  /*b0d0*/  FFMA.FTZ R148, R221, c[0x0][0x2d0], -R174.reuse ;  /* 0x0000b400dd947a23 */ /* 0x100fe200000108ae */
[-C--:B------:R-:W-:Y:S01]  /*b0e0*/  HMMA.16816.F32 R44, R136, R150.reuse, R44 ;  /* 0x00000096882c723c */ /* 0x080fe2000000182c */
[----:B------:R2:W-:Y:S03]  /*b0f0*/  MUFU.EX2 R251, R144 ;  /* 0x0000009000fb7308 */ /* 0x0005e60000000800 */
[----:B------:R-:W-:Y:S04]  /*b100*/  MOV R221, R186 ;  /* 0x000000ba00dd7202 */ /* 0x000fe80000000f00 */
[C---:B------:R-:W-:Y:S03]  /*b110*/  HMMA.16816.F32 R48, R132.reuse, R150, R48 ;  /* 0x000000968430723c */ /* 0x040fe60000001830 */
[----:B------:R3:W-:Y:S05]  /*b120*/  MUFU.EX2 R216, R148 ;  /* 0x0000009400d87308 */ /* 0x0007ea0000000800 */
[-C--:B------:R-:W-:Y:S08]  /*b130*/  HMMA.16816.F32 R52, R132, R152.reuse, R52 ;  /* 0x000000988434723c */ /* 0x080ff00000001834 */
[C---:B------:R-:W-:Y:S01]  /*b140*/  HMMA.16816.F32 R56, R136.reuse, R152, R56 ;  /* 0x000000988838723c */ /* 0x040fe20000001838 */
[--C-:B--2---:R-:W-:Y:S04]  /*b150*/  FFMA.FTZ R144, R217, c[0x0][0x2d0], -R174.reuse ;  /* 0x0000b400d9907a23 */ /* 0x104fe800000108ae */
[----:B------:R2:W4:Y:S02]  /*b160*/  MUFU.EX2 R217, R144 ;  /* 0x0000009000d97308 */ /* 0x0005240000000800 */
[----:B------:R-:W-:Y:S01]  /*b170*/  MOV R152, R187 ;  /* 0x000000bb00987202 */ /* 0x000fe20000000f00 */
[-C--:B------:R-:W-:Y:S01]  /*b180*/  HMMA.16816.F32 R60, R136, R154.reuse, R60 ;  /* 0x0000009a883c723c */ /* 0x080fe2000000183c */
[--C-:B---3--:R-:W-:Y:S03]  /*b190*/  FFMA.FTZ R148, R223, c[0x0][0x2d0], -R173.reuse ;  /* 0x0000b400df947a23 */ /* 0x108fe600000108ad */
[----:B------:R-:W-:Y:S01]  /*b1a0*/  MOV R223, R183 ;  /* 0x000000b700df7202 */ /* 0x000fe20000000f00 */
[----:B------:R-:W-:Y:S01]  /*b1b0*/  FFMA.FTZ R173, R242, c[0x0][0x2d0], -R173 ;  /* 0x0000b400f2ad7a23 */ /* 0x000fe200000108ad */
[----:B------:R-:W-:Y:S02]  /*b1c0*/  MOV R242, R182 ;  /* 0x000000b600f27202 */ /* 0x000fe40000000f00 */
[C---:B------:R-:W-:Y:S01]  /*b1d0*/  HMMA.16816.F32 R64, R132.reuse, R154, R64 ;  /* 0x0000009a8440723c */ /* 0x040fe20000001840 */
[----:B------:R3:W-:Y:S06]  /*b1e0*/  MUFU.EX2 R215, R148 ;  /* 0x0000009400d77308 */ /* 0x0007ec0000000800 */
[----:B------:R-:W-:Y:S01]  /*b1f0*/  MOV R155, R185 ;  /* 0x000000b9009b7202 */ /* 0x000fe20000000f00 */
[-C--:B-1----:R-:W-:Y:S01]  /*b200*/  HMMA.16816.F32 R68, R132, R140.reuse, R68 ;  /* 0x0000008c8444723c */ /* 0x082fe20000001844 */
[----:B------:R-:W-:Y:S02]  /*b210*/  MOV R154, R184 ;  /* 0x000000b8009a7202 */ /* 0x000fe40000000f00 */
[----:B------:R4:W1:Y:S01]  /*b220*/  MUFU.EX2 R211, R173 ;  /* 0x000000ad00d37308 */ /* 0x0008620000000800 */
[----:B--2---:R-:W2:Y:S04]  /*b230*/  LDSM.16.MT88.4 R144, [R226+0x4080] ;  /* 0x00408000e290783b */ /* 0x004ea80000004200 */
[C---:B------:R-:W-:Y:S07]  /*b240*/  HMMA.16816.F32 R72, R136.reuse, R140, R72 ;  /* 0x0000008c8848723c */ /* 0x040fee0000001848 */
[--C-:B------:R-:W-:Y:S01]  /*b250*/  FFMA.FTZ R140, R245, c[0x0][0x2d0], -R174.reuse ;  /* 0x0000b400f58c7a23 */ /* 0x100fe200000108ae */
[-C--:B------:R-:W-:Y:S01]  /*b260*/  HMMA.16816.F32 R76, R136, R142.reuse, R76 ;  /* 0x0000008e884c723c */ /* 0x080fe2000000184c */
[----:B---3--:R-:W3:Y:S02]  /*b270*/  LDSM.16.MT88.4 R148, [R228+0x4080] ;  /* 0x00408000e494783b */ /* 0x008ee40000004200 */
[----:B------:R5:W-:Y:S01]  /*b280*/  MUFU.EX2 R210, R140 ;  /* 0x0000008c00d27308 */ /* 0x000be20000000800 */
[----:B------:R-:W-:Y:S01]  /*b290*/  MOV R245, R196 ;  /* 0x000000c400f57202 */ /* 0x000fe20000000f00 */
[----:B------:R-:W-:Y:S01]  /*b2a0*/  FFMA.FTZ R174, R248, c[0x0][0x2d0], -R174 ;  /* 0x0000b400f8ae7a23 */ /* 0x000fe200000108ae */
[----:B------:R-:W-:Y:S02]  /*b2b0*/  MOV R248, R163 ;  /* 0x000000a300f87202 */ /* 0x000fe40000000f00 */
[C---:B------:R-:W-:Y:S01]  /*b2c0*/  HMMA.16816.F32 R80, R132.reuse, R142, R80 ;  /* 0x0000008e8450723c */ /* 0x040fe20000001850 */
[----:B------:R-:W-:Y:S03]  /*b2d0*/  LDSM.16.MT88.4 R196, [R227+0x3080] ;  /* 0x00308000e3c4783b */ /* 0x000fe60000004200 */
[----:B----4-:R-:W-:Y:S01]  /*b2e0*/  F2FP.PACK_AB R173, R216, R217 ;  /* 0x000000d9d8ad723e */ /* 0x010fe200000000ff */
[----:B------:R1:W-:Y:S01]  /*b2f0*/  MUFU.EX2 R209, R174 ;  /* 0x000000ae00d17308 */ /* 0x0003e20000000800 */
[--C-:B-----5:R-:W-:Y:S01]  /*b300*/  FFMA.FTZ R140, R244, c[0x0][0x2d0], -R175.reuse ;  /* 0x0000b400f48c7a23 */ /* 0x120fe200000108af */
[----:B------:R-:W-:Y:S01]  /*b310*/  MOV R244, R161 ;  /* 0x000000a100f47202 */ /* 0x000fe20000000f00 */
[-C--:B--2---:R-:W-:Y:S01]  /*b320*/  HMMA.16816.F32 R84, R132, R144.reuse, R84 ;  /* 0x000000908454723c */ /* 0x084fe20000001854 */
[----:B------:R-:W-:Y:S06]  /*b330*/  MOV R161, R159 ;  /* 0x0000009f00a17202 */ /* 0x000fec0000000f00 */
[----:B------:R2:W-:Y:S01]  /*b340*/  MUFU.EX2 R208, R140 ;  /* 0x0000008c00d07308 */ /* 0x0005e20000000800 */
[----:B------:R-:W-:Y:S01]  /*b350*/  MOV R159, R191 ;  /* 0x000000bf009f7202 */ /* 0x000fe20000000f00 */
[C---:B------:R-:W-:Y:S03]  /*b360*/  HMMA.16816.F32 R88, R136.reuse, R144, R88 ;  /* 0x000000908858723c */ /* 0x040fe60000001858 */
[----:B-1----:R-:W-:Y:S04]  /*b370*/  F2FP.PACK_AB R174, R211, R215 ;  /* 0x000000d7d3ae723e */ /* 0x002fe800000000ff */
[--C-:B------:R-:W-:Y:S01]  /*b380*/  FFMA.FTZ R144, R213, c[0x0][0x2d0], -R166.reuse ;  /* 0x0000b400d5907a23 */ /* 0x100fe200000108a6 */
[-C--:B------:R-:W-:Y:S01]  /*b390*/  HMMA.16816.F32 R92, R136, R146.reuse, R92 ;  /* 0x00000092885c723c */ /* 0x080fe2000000185c */
[----:B------:R-:W-:Y:S02]  /*b3a0*/  MOV R213, R171 ;  /* 0x000000ab00d57202 */ /* 0x000fe40000000f00 */
[----:B------:R1:W-:Y:S05]  /*b3b0*/  MUFU.EX2 R171, R144 ;  /* 0x0000009000ab7308 */ /* 0x0003ea0000000800 */
[C---:B------:R-:W-:Y:S01]  /*b3c0*/  HMMA.16816.F32 R96, R132.reuse, R146, R96 ;  /* 0x000000928460723c */ /* 0x040fe20000001860 */
[--C-:B--2---:R-:W-:Y:S03]  /*b3d0*/  FFMA.FTZ R140, R246, c[0x0][0x2d0], -R175.reuse ;  /* 0x0000b400f68c7a23 */ /* 0x104fe600000108af */
[----:B------:R-:W-:Y:S02]  /*b3e0*/  MOV R246, R160 ;  /* 0x000000a000f67202 */ /* 0x000fe40000000f00 */
[----:B------:R-:W-:Y:S02]  /*b3f0*/  MOV R160, R190 ;  /* 0x000000be00a07202 */ /* 0x000fe40000000f00 */
[-C--:B---3--:R-:W-:Y:S01]  /*b400*/  HMMA.16816.F32 R100, R132, R148.reuse, R100 ;  /* 0x000000948464723c */ /* 0x088fe20000001864 */
[----:B------:R2:W3:Y:S03]  /*b410*/  MUFU.EX2 R207, R140 ;  /* 0x0000008c00cf7308 */ /* 0x0004e60000000800 */
[----:B------:R-:W-:Y:S04]  /*b420*/  MOV R153, R160 ;  /* 0x000000a000997202 */ /* 0x000fe80000000f00 */
[C---:B------:R-:W-:Y:S01]  /*b430*/  HMMA.16816.F32 R104, R136.reuse, R148, R104 ;  /* 0x000000948868723c */ /* 0x040fe20000001868 */
[--C-:B-1----:R-:W-:Y:S03]  /*b440*/  FFMA.FTZ R144, R212, c[0x0][0x2d0], -R166.reuse ;  /* 0x0000b400d4907a23 */ /* 0x102fe600000108a6 */
[----:B------:R-:W-:Y:S03]  /*b450*/  MOV R212, R162 ;  /* 0x000000a200d47202 */ /* 0x000fe60000000f00 */
[----:B------:R-:W-:Y:S01]  /*b460*/  MOV R149, R170 ;  /* 0x000000aa00957202 */ /* 0x000fe20000000f00 */
[-C--:B------:R-:W-:Y:S01]  /*b470*/  HMMA.16816.F32 R108, R136, R150.reuse, R108 ;  /* 0x00000096886c723c */ /* 0x080fe2000000186c */
[----:B------:R1:W4:Y:S03]  /*b480*/  MUFU.EX2 R200, R144 ;  /* 0x0000009000c87308 */ /* 0x0003260000000800 */
[----:B------:R-:W-:Y:S04]  /*b490*/  MOV R148, R181 ;  /* 0x000000b500947202 */ /* 0x000fe80000000f00 */
[C---:B------:R-:W-:Y:S01]  /*b4a0*/  HMMA.16816.F32 R112, R132.reuse, R150, R112 ;  /* 0x000000968470723c */ /* 0x040fe20000001870 */
[--C-:B--2---:R-:W-:Y:S03]  /*b4b0*/  FFMA.FTZ R140, R247, c[0x0][0x2d0], -R175.reuse ;  /* 0x0000b400f78c7a23 */ /* 0x104fe600000108af */
[----:B------:R-:W-:Y:S01]  /*b4c0*/  MOV R247, R189 ;  /* 0x000000bd00f77202 */ /* 0x000fe20000000f00 */
[----:B------:R2:W-:Y:S01]  /*b4d0*/  MUFU.EX2 R206, R140 ;  /* 0x0000008c00ce7308 */ /* 0x0005e20000000800 */
[----:B------:R-:W-:Y:S01]  /*b4e0*/  FFMA.FTZ R175, R249, c[0x0][0x2d0], -R175 ;  /* 0x0000b400f9af7a23 */ /* 0x000fe200000108af */
[----:B------:R-:W-:Y:S02]  /*b4f0*/  MOV R249, R188 ;  /* 0x000000bc00f97202 */ /* 0x000fe40000000f00 */
[----:B------:R-:W-:Y:S03]  /*b500*/  LDSM.16.MT88.4 R188, [R225+0x3080] ;  /* 0x00308000e1bc783b */ /* 0x000fe60000004200 */
[----:B---3--:R-:W-:Y:S02]  /*b510*/  F2FP.PACK_AB R192, R207, R208 ;  /* 0x000000d0cfc0723e */ /* 0x008fe400000000ff */
[----:B------:R-:W-:Y:S01]  /*b520*/  MOV R151, R180 ;  /* 0x000000b400977202 */ /* 0x000fe20000000f00 */
[----:B------:R3:W5:Y:S01]  /*b530*/  MUFU.EX2 R204, R175 ;  /* 0x000000af00cc7308 */ /* 0x0007620000000800 */
[--C-:B-1----:R-:W-:Y:S01]  /*b540*/  FFMA.FTZ R144, R214, c[0x0][0x2d0], -R166.reuse ;  /* 0x0000b400d6907a23 */ /* 0x102fe200000108a6 */
[----:B----4-:R-:W-:Y:S01]  /*b550*/  F2FP.PACK_AB R193, R200, R171 ;  /* 0x000000abc8c1723e */ /* 0x010fe200000000ff */
[----:B------:R-:W-:Y:S01]  /*b560*/  FFMA.FTZ R166, R172, c[0x0][0x2d0], -R166 ;  /* 0x0000b400aca67a23 */ /* 0x000fe200000108a6 */
[----:B------:R-:W-:Y:S02]  /*b570*/  F2FP.PACK_AB R172, R251, R250 ;  /* 0x000000fafbac723e */ /* 0x000fe400000000ff */
[----:B------:R-:W-:Y:S02]  /*b580*/  MOV R214, R161 ;  /* 0x000000a100d67202 */ /* 0x000fe40000000f00 */
[----:B------:R-:W-:Y:S02]  /*b590*/  LDSM.16.MT88.4 R160, [R228+0x3080] ;  /* 0x00308000e4a0783b */ /* 0x000fe40000004200 */
[----:B------:R1:W-:Y:S06]  /*b5a0*/  MUFU.EX2 R170, R144 ;  /* 0x0000009000aa7308 */ /* 0x0003ec0000000800 */
[----:B--2---:R-:W2:Y:S04]  /*b5b0*/  LDSM.16.MT88.4 R140, [R227+0x4080] ;  /* 0x00408000e38c783b */ /* 0x004ea80000004200 */
[----:B------:R-:W4:Y:S01]  /*b5c0*/  MUFU.EX2 R166, R166 ;  /* 0x000000a600a67308 */ /* 0x000f220000000800 */
[----:B---3--:R-:W-:Y:S02]  /*b5d0*/  F2FP.PACK_AB R175, R209, R210 ;  /* 0x000000d2d1af723e */ /* 0x008fe400000000ff */
[----:B-----5:R-:W-:Y:S01]  /*b5e0*/  F2FP.PACK_AB R194, R204, R206 ;  /* 0x000000ceccc2723e */ /* 0x020fe200000000ff */
[----:B-1----:R-:W1:Y:S01]  /*b5f0*/  LDSM.16.MT88.4 R144, [R226+0x3080] ;  /* 0x00308000e290783b */ /* 0x002e620000004200 */
[----:B----4-:R-:W-:Y:S01]  /*b600*/  F2FP.PACK_AB R195, R166, R170 ;  /* 0x000000aaa6c3723e */ /* 0x010fe200000000ff */
[-C--:B--2---:R-:W-:Y:S08]  /*b610*/  HMMA.16816.F32 R116, R132, R140.reuse, R116 ;  /* 0x0000008c8474723c */ /* 0x084ff00000001874 */
[C---:B------:R-:W-:Y:S08]  /*b620*/  HMMA.16816.F32 R120, R136.reuse, R140, R120 ;  /* 0x0000008c8878723c */ /* 0x040ff00000001878 */
[-C--:B------:R-:W-:Y:S08]  /*b630*/  HMMA.16816.F32 R124, R136, R142.reuse, R124 ;  /* 0x0000008e887c723c */ /* 0x080ff0000000187c */
        /* <DEDUP_REMOVED lines=12> */
[C---:B------:R-:W-:Y:S01]  /*b700*/  HMMA.16816.F32 R136, R192.reuse, R144, R24 ;  /* 0x00000090c088723c */ /* 0x040fe20000001818 */
[----:B------:R-:W-:Y:S03]  /*b710*/  MOV R22, R148 ;  /* 0x0000009400167202 */ /* 0x000fe60000000f00 */
[----:B------:R-:W-:Y:S03]  /*b720*/  MOV R21, R149 ;  /* 0x0000009500157202 */ /* 0x000fe60000000f00 */
[----:B------:R-:W-:Y:S01]  /*b730*/  MOV R27, R242 ;  /* 0x000000f2001b7202 */ /* 0x000fe20000000f00 */
[-C--:B------:R-:W-:Y:S01]  /*b740*/  HMMA.16816.F32 R140, R192, R146.reuse, R28 ;  /* 0x00000092c08c723c */ /* 0x080fe2000000181c */
[----:B------:R-:W5:Y:S03]  /*b750*/  LDL.LU R29, [R1+0x14] ;  /* 0x00001400011d7983 */ /* 0x000f660000300800 */
[----:B------:R-:W-:Y:S01]  /*b760*/  MOV R242, R155 ;  /* 0x0000009b00f27202 */ /* 0x000fe20000000f00 */
[----:B------:R-:W5:Y:S01]  /*b770*/  LDL.LU R28, [R1+0x1c] ;  /* 0x00001c00011c7983 */ /* 0x000f620000300800 */
[----:B------:R-:W-:Y:S02]  /*b780*/  MOV R24, R223 ;  /* 0x000000df00187202 */ /* 0x000fe40000000f00 */
[C---:B------:R-:W-:Y:S01]  /*b790*/  HMMA.16816.F32 R144, R172.reuse, R146, R32 ;  /* 0x00000092ac90723c */ /* 0x040fe20000001820 */
[----:B------:R-:W5:Y:S03]  /*b7a0*/  LDL.LU R34, [R1+0x18] ;  /* 0x0000180001227983 */ /* 0x000f660000300800 */
[----:B------:R-:W-:Y:S02]  /*b7b0*/  MOV R223, R154 ;  /* 0x0000009a00df7202 */ /* 0x000fe40000000f00 */
[----:B------:R-:W-:Y:S02]  /*b7c0*/  MOV R26, R152 ;  /* 0x00000098001a7202 */ /* 0x000fe40000000f00 */
[-C--:B------:R-:W-:Y:S01]  /*b7d0*/  HMMA.16816.F32 R148, R172, R160.reuse, R36 ;  /* 0x000000a0ac94723c */ /* 0x080fe20000001824 */
[----:B------:R-:W-:Y:S03]  /*b7e0*/  MOV R25, R153 ;  /* 0x0000009900197202 */ /* 0x000fe60000000f00 */
[----:B------:R-:W-:Y:S02]  /*b7f0*/  MOV R30, R159 ;  /* 0x0000009f001e7202 */ /* 0x000fe40000000f00 */
[----:B------:R-:W-:Y:S02]  /*b800*/  MOV R31, R158 ;  /* 0x0000009e001f7202 */ /* 0x000fe40000000f00 */
[C---:B------:R-:W-:Y:S01]  /*b810*/  HMMA.16816.F32 R152, R192.reuse, R160, R40 ;  /* 0x000000a0c098723c */ /* 0x040fe20000001828 */
[----:B------:R-:W-:Y:S03]  /*b820*/  MOV R33, R157 ;  /* 0x0000009d00217202 */ /* 0x000fe60000000f00 */
[----:B------:R-:W-:Y:S04]  /*b830*/  MOV R35, R156 ;  /* 0x0000009c00237202 */ /* 0x000fe80000000f00 */
        /* <DEDUP_REMOVED lines=21> */
[----:B------:R-:W-:Y:S01]  /*b990*/  HMMA.16816.F32 R128, R172, R18, R128 ;  /* 0x00000012ac80723c */ /* 0x000fe20000001880 */
[----:B-----5:R-:W-:Y:S03]  /*b9a0*/  FFMA.FTZ R164, R164, R29, R35 ;  /* 0x0000001da4a47223 */ /* 0x020fe60000010023 */
[----:B------:R-:W-:Y:S02]  /*b9b0*/  FFMA.FTZ R4, R2, R28, R30 ;  /* 0x0000001c02047223 */ /* 0x000fe4000001001e */
[----:B------:R-:W-:Y:S02]  /*b9c0*/  FADD.FTZ R164, R24, R164 ;  /* 0x000000a418a47221 */ /* 0x000fe40000010000 */
[----:B------:R-:W-:Y:S04]  /*b9d0*/  FFMA.FTZ R165, R165, R34, R33 ;  /* 0x00000022a5a57223 */ /* 0x000fe80000010021 */
        /* <DEDUP_REMOVED lines=53> */
.L_x_2850:
        /* <DEDUP_REMOVED lines=25> */
.L_x_2869:
[----:B------:R-:W-:Y:S02]  /*bec0*/  ULDC UR4, c[0x0][0x32c] ;  /* 0x0000cb0000047ab9 */ /* 0x000fe40000000800 */
[----:B------:R-:W-:-:S03]  /*bed0*/  UISETP.NE.AND UP0, UPT, UR4, 0x1, UPT ;  /* 0x000000010400788c */ /* 0x000fc6000bf05270 */
[----:B------:R-:W-:Y:S02]  /*bee0*/  ULDC.64 UR4, c[0x0][0x330] ;  /* 0x0000cc0000047ab9 */ /* 0x000fe40000000a00 */
[----:B------:R-:W-:-:S06]  /*bef0*/  UIMAD.WIDE.U32 UR22, UR7, UR4, URZ ;  /* 0x00000004071672a5 */ /* 0x000fcc000f8e003f */
[----:B------:R-:W-:Y:S02]  /*bf00*/  @UP0 USHF.R.U32.HI UR7, URZ, UR5, UR23 ;  /* 0x000000053f070299 */ /* 0x000fe40008011617 */
.L_x_2870:
[----:B------:R-:W-:Y:S02]  /*bf10*/  ULDC UR4, c[0x0][0x32c] ;  /* 0x0000cb0000047ab9 */ /* 0x000fe40000000800 */
[----:B------:R-:W-:-:S04]  /*bf20*/  UIMAD UR4, UR7, UR4, URZ ;  /* 0x00000004070472a4 */ /* 0x000fc8000f8e023f */
[----:B------:R-:W-:-:S04]  /*bf30*/  UISETP.LT.AND UP0, UPT, UR6, UR4, UPT ;  /* 0x000000040600728c */ /* 0x000fc8000bf01270 */
[----:B------:R-:W-:-:S04]  /*bf40*/  USEL UR6, UR6, UR4, !UP0 ;  /* 0x0000000406067287 */ /* 0x000fc8000c000000 */
.L_x_2868:
        /* <DEDUP_REMOVED lines=9> */
[----:B-1----:R-:W-:Y:S01]  /*bfe0*/  IMAD.MOV.U32 R2, RZ, RZ, R168 ;  /* 0x000000ffff027224 */ /* 0x002fe200078e00a8 */
[----:B------:R-:W-:Y:S01]  /*bff0*/  MOV R170, R3 ;  /* 0x0000000300aa7202 */ /* 0x000fe20000000f00 */
[----:B------:R-:W-:Y:S01]  /*c000*/  IMAD.MOV.U32 R0, RZ, RZ, R169 ;  /* 0x000000ffff007224 */ /* 0x000fe200078e00a9 */
[----:B------:R-:W-:Y:S01]  /*c010*/  MOV R164, R167 ;  /* 0x000000a700a47202 */ /* 0x000fe20000000f00 */
[----:B------:R-:W-:Y:S02]  /*c020*/  UMOV UR23, UR13 ;  /* 0x0000000d00177c82 */ /* 0x000fe40008000000 */
[----:B------:R-:W-:Y:S02]  /*c030*/  ULDC.64 UR6, c[0x0][0x208] ;  /* 0x0000820000067ab9 */ /* 0x000fe40000000a00 */
[----:B------:R-:W-:Y:S02]  /*c040*/  ULDC.64 UR4, c[0x0][0x1e0] ;  /* 0x0000780000047ab9 */ /* 0x000fe40000000a00 */
.L_x_2872:
[----:B------:R-:W2:Y:S01]  /*c050*/  LDL.64 R22, [R1+0x38] ;  /* 0x0000380001167983 */ /* 0x000ea20000100a00 */
[----:B------:R-:W-:Y:S04]  /*c060*/  DEPBAR.LE SB0, 0x0 ;  /* 0x000080000000791a */ /* 0x000fe80000000000 */
[----:B------:R-:W-:Y:S01]  /*c070*/  UISETP.GT.AND UP0, UPT, UR8, UR23, UPT ;  /* 0x000000170800728c */ /* 0x000fe2000bf04270 */
[----:B------:R-:W3:Y:S06]  /*c080*/  LDL.64 R20, [R1+0x48] ;  /* 0x0000480001147983 */ /* 0x000eec0000100a00 */
[----:B------:R-:W-:Y:S01]  /*c090*/  BAR.SYNC.DEFER_BLOCKING 0x0 ;  /* 0x0000000000007b1d */ /* 0x000fe20000010000 */
[----:B------:R-:W-:Y:S03]  /*c0a0*/  PLOP3.LUT P0, PT, PT, PT, UP0, 0x80, 0x0 ;  /* 0x000000000000781c */ /* 0x000fe60003f0f008 */
[----:B------:R-:W-:Y:S02]  /*c0b0*/  @!UP0 USHF.R.S32.HI UR13, URZ, 0x1f, UR23 ;  /* 0x0000001f3f0d8899 */ /* 0x000fe40008011417 */
[----:B------:R-:W-:Y:S02]  /*c0c0*/  @!UP0 UIMAD.WIDE.U32 UR24, UR23, UR6, URZ ;  /* 0x00000006171882a5 */ /* 0x000fe4000f8e003f */
[----:B------:R-:W-:Y:S04]  /*c0d0*/  @!UP0 UIMAD UR13, UR13, UR6, URZ ;  /* 0x000000060d0d82a4 */ /* 0x000fe8000f8e023f */
[----:B------:R-:W-:Y:S01]  /*c0e0*/  @!UP0 UIMAD UR13, UR23, UR7, UR13 ;  /* 0x00000007170d82a4 */ /* 0x000fe2000f8e020d */
[----:B------:R-:W-:Y:S03]  /*c0f0*/  MOV R3, UR24 ;  /* 0x0000001800037c02 */ /* 0x000fe60008000f00 */
[----:B------:R-:W-:Y:S04]  /*c100*/  @!UP0 UIADD3 UR13, UR25, UR13, URZ ;  /* 0x0000000d190d8290 */ /* 0x000fe8000fffe03f */
[----:B------:R-:W-:Y:S02]  /*c110*/  @!UP0 UIMAD UR13, UR13, 0x30, URZ ;  /* 0x000000300d0d88a4 */ /* 0x000fe4000f8e023f */
[----:B------:R-:W-:Y:S01]  /*c120*/  UISETP.GT.AND UP0, UPT, UR23, UR8, UPT ;  /* 0x000000081700728c */ /* 0x000fe2000bf04270 */
[----:B-----5:R-:W-:Y:S08]  /*c130*/  LDSM.16.M88.4 R48, [R231+0x8080] ;  /* 0x00808000e730783b */ /* 0x020ff00000000200 */
[----:B------:R-:W1:Y:S02]  /*c140*/  LDSM.16.M88.4 R16, [R224+0x5080] ;  /* 0x00508000e010783b */ /* 0x000e640000000200 */
[----:B------:R-:W-:Y:S06]  /*c150*/  @UP0 USHF.L.U64.HI UR25, UR4, 0x5, UR5 ;  /* 0x0000000504190899 */ /* 0x000fec0008010205 */
[----:B------:R-:W4:Y:S08]  /*c160*/  LDSM.16.M88.4 R44, [R231+0xa080] ;  /* 0x00a08000e72c783b */ /* 0x000f300000000200 */
[----:B------:R-:W2:Y:S08]  /*c170*/  LDSM.16.M88.4 R32, [R224+0x5880] ;  /* 0x00588000e020783b */ /* 0x000eb00000000200 */
        /* <DEDUP_REMOVED lines=9> */
[----:B------:R-:W1:Y:S08]  /*c210*/  LDSM.16.M88.4 R208, [R240] ;  /* 0x00000000f0d0783b */ /* 0x000e700000000200 */
[----:B------:R-:W4:Y:S01]  /*c220*/  LDL.64 R250, [R1+0x40] ;  /* 0x0000400001fa7983 */ /* 0x000f220000100a00 */
[----:B--2---:R-:W-:Y:S02]  /*c230*/  @!P0 MOV R25, R23 ;  /* 0x0000001700198202 */ /* 0x004fe40000000f00 */
[----:B---3--:R-:W-:Y:S02]  /*c240*/  @!P0 MOV R24, R20 ;  /* 0x0000001400188202 */ /* 0x008fe40000000f00 */
[-C--:B------:R-:W-:Y:S03]  /*c250*/  HMMA.16816.F32 R20, R48, R32.reuse, RZ ;  /* 0x000000203014723c */ /* 0x080fe600000018ff */
[----:B------:R-:W-:Y:S05]  /*c260*/  @!P0 IMAD.WIDE.U32 R24, R3, 0x30, R24 ;  /* 0x0000003003188825 */ /* 0x000fea00078e0018 */
[C---:B------:R-:W-:Y:S04]  /*c270*/  @!P0 SHF.L.U32 R3, R24.reuse, 0x1, RZ ;  /* 0x0000000118038819 */ /* 0x040fe800000006ff */
[----:B------:R-:W-:Y:S01]  /*c280*/  @!P0 IADD3 R25, R25, UR13, RZ ;  /* 0x0000000d19198c10 */ /* 0x000fe2000fffe0ff */
[----:B------:R-:W-:Y:S01]  /*c290*/  UIADD3 UR13, UR23, -0x1, URZ ;  /* 0xffffffff170d7890 */ /* 0x000fe2000fffe03f */
[C---:B------:R-:W-:Y:S02]  /*c2a0*/  @!P0 IADD3 R28, P1, R3.reuse, c[0x0][0x1f8], RZ ;  /* 0x00007e00031c8a10 */ /* 0x040fe40007f3e0ff */
[----:B------:R-:W-:Y:S01]  /*c2b0*/  @!P0 IADD3 R40, P6, R3, 0x80, RZ ;  /* 0x0000008003288810 */ /* 0x000fe20007fde0ff */
[----:B------:R-:W-:Y:S01]  /*c2c0*/  @UP0 UIMAD.WIDE.U32 UR26, UR13, UR4, URZ ;  /* 0x000000040d1a02a5 */ /* 0x000fe2000f8e003f */
[----:B------:R-:W-:Y:S01]  /*c2d0*/  @!P0 SHF.L.U64.HI R3, R24, 0x1, R25 ;  /* 0x0000000118038819 */ /* 0x000fe20000010219 */
[----:B------:R-:W-:Y:S01]  /*c2e0*/  @UP0 USHF.R.S32.HI UR24, URZ, 0x1f, UR13 ;  /* 0x0000001f3f180899 */ /* 0x000fe2000801140d */
[C---:B------:R-:W-:Y:S02]  /*c2f0*/  HMMA.16816.F32 R24, R44.reuse, R32, RZ ;  /* 0x000000202c18723c */ /* 0x040fe400000018ff */
[----:B------:R-:W-:Y:S01]  /*c300*/  @!P0 IADD3.X R29, R3, c[0x0][0x1fc], RZ, P1, !PT ;  /* 0x00007f00031d8a10 */ /* 0x000fe20000ffe4ff */
[----:B------:R-:W-:Y:S01]  /*c310*/  @UP0 UIMAD UR24, UR24, UR4, URZ ;  /* 0x00000004181802a4 */ /* 0x000fe2000f8e023f */
[----:B------:R-:W-:Y:S02]  /*c320*/  @!P0 IADD3 R40, P5, R40, c[0x0][0x1f8], RZ ;  /* 0x00007e0028288a10 */ /* 0x000fe40007fbe0ff */
[----:B------:R-:W-:Y:S01]  /*c330*/  @!P0 IADD3 R36, P2, R28, UR12, RZ ;  /* 0x0000000c1c248c10 */ /* 0x000fe2000ff5e0ff */
[----:B------:R-:W-:Y:S01]  /*c340*/  @!PT LDS RZ, [RZ] ;  /* 0x00000000fffff984 */ /* 0x000fe20000000800 */
[----:B------:R-:W-:Y:S01]  /*c350*/  @!PT LDS RZ, [RZ] ;  /* 0x00000000fffff984 */ /* 0x000fe20000000800 */
[----:B------:R-:W-:Y:S01]  /*c360*/  @!PT LDS RZ, [RZ] ;  /* 0x00000000fffff984 */ /* 0x000fe20000000800 */
[----:B------:R2:W-:Y:S01]  /*c370*/  @!P0 LDGSTS.E.BYPASS.LTC128B.128 [R243+0x2080], [R28.64], !P4 ;  /* 0x020800001cf38fae */ /* 0x0005e2000e101d54 */
[----:B------:R-:W-:Y:S01]  /*c380*/  @!P0 IADD3.X R41, RZ, c[0x0][0x1fc], R3, P5, P6 ;  /* 0x00007f00ff298a10 */ /* 0x000fe20002fec403 */
[----:B------:R-:W-:Y:S03]  /*c390*/  @UP0 UIMAD UR24, UR13, UR5, UR24 ;  /* 0x000000050d1802a4 */ /* 0x000fe6000f8e0218 */
[----:B------:R-:W-:Y:S01]  /*c3a0*/  @!P0 IADD3.X R37, R29, UR11, RZ, P2, !PT ;  /* 0x0000000b1d258c10 */ /* 0x000fe200097fe4ff */
[----:B------:R-:W-:Y:S01]  /*c3b0*/  @UP0 UIADD3 UR24, UR27, UR24, URZ ;  /* 0x000000181b180290 */ /* 0x000fe2000fffe03f */
[----:B------:R-:W-:Y:S01]  /*c3c0*/  @!P0 IADD3 R38, P1, R36, UR12, RZ ;  /* 0x0000000c24268c10 */ /* 0x000fe2000ff3e0ff */
[----:B------:R3:W-:Y:S02]  /*c3d0*/  @!P0 LDGSTS.E.BYPASS.LTC128B.128 [R243+0x3880], [R40.64], !P3 ;  /* 0x0388000028f38fae */ /* 0x0007e4000d901d54 */
[----:B------:R-:W-:Y:S01]  /*c3e0*/  @UP0 UIMAD UR24, UR24, 0x30, URZ ;  /* 0x00000030181808a4 */ /* 0x000fe2000f8e023f */
[----:B------:R-:W-:Y:S05]  /*c3f0*/  @!P0 IADD3.X R39, R37, UR11, RZ, P1, !PT ;  /* 0x0000000b25278c10 */ /* 0x000fea0008ffe4ff */
        /* <DEDUP_REMOVED lines=12> */
[C---:B---3--:R-:W-:Y:S08]  /*c4c0*/  HMMA.16816.F32 R40, R44.reuse, R172, RZ ;  /* 0x000000ac2c28723c */ /* 0x048ff000000018ff */
[-C--:B------:R-:W-:Y:S08]  /*c4d0*/  HMMA.16816.F32 R44, R44, R174.reuse, RZ ;  /* 0x000000ae2c2c723c */ /* 0x080ff000000018ff */
[----:B------:R-:W-:Y:S01]  /*c4e0*/  HMMA.16816.F32 R48, R48, R174, RZ ;  /* 0x000000ae3030723c */ /* 0x000fe200000018ff */
[----:B------:R-:W3:Y:S07]  /*c4f0*/  LDSM.16.M88.4 R172, [R230+0x5880] ;  /* 0x00588000e6ac783b */ /* 0x000eee0000000200 */
[-C--:B------:R-:W-:Y:S08]  /*c500*/  HMMA.16816.F32 R4, R192, R196.reuse, R4 ;  /* 0x000000c4c004723c */ /* 0x080ff00000001804 */
[C---:B----4-:R-:W-:Y:S08]  /*c510*/  HMMA.16816.F32 R8, R200.reuse, R196, R8 ;  /* 0x000000c4c808723c */ /* 0x050ff00000001808 */
[-C--:B------:R-:W-:Y:S08]  /*c520*/  HMMA.16816.F32 R12, R200, R198.reuse, R12 ;  /* 0x000000c6c80c723c */ /* 0x080ff0000000180c */
[C---:B------:R-:W-:Y:S01]  /*c530*/  HMMA.16816.F32 R16, R192.reuse, R198, R16 ;  /* 0x000000c6c010723c */ /* 0x040fe20000001810 */
[----:B------:R-:W4:Y:S07]  /*c540*/  LDSM.16.M88.4 R196, [R230+0x6080] ;  /* 0x00608000e6c4783b */ /* 0x000f2e0000000200 */
        /* <DEDUP_REMOVED lines=22> */
[-C--:B----4-:R-:W-:Y:S08]  /*c6b0*/  HMMA.16816.F32 R36, R212, R196.reuse, R36 ;  /* 0x000000c4d424723c */ /* 0x090ff00000001824 */
[C---:B------:R-:W-:Y:S08]  /*c6c0*/  HMMA.16816.F32 R40, R220.reuse, R196, R40 ;  /* 0x000000c4dc28723c */ /* 0x040ff00000001828 */
[-C--:B------:R-:W-:Y:S01]  /*c6d0*/  HMMA.16816.F32 R44, R220, R198.reuse, R44 ;  /* 0x000000c6dc2c723c */ /* 0x080fe2000000182c */
[----:B------:R-:W-:Y:S07]  /*c6e0*/  LDSM.16.M88.4 R220, [R238] ;  /* 0x00000000eedc783b */ /* 0x000fee0000000200 */
[----:B------:R-:W-:Y:S01]  /*c6f0*/  HMMA.16816.F32 R48, R212, R198, R48 ;  /* 0x000000c6d430723c */ /* 0x000fe20000001830 */
[----:B------:R-:W-:Y:S07]  /*c700*/  LDSM.16.M88.4 R196, [R231+0xc080] ;  /* 0x00c08000e7c4783b */ /* 0x000fee0000000200 */
[-C--:B------:R-:W-:Y:S01]  /*c710*/  HMMA.16816.F32 R4, R192, R200.reuse, R4 ;  /* 0x000000c8c004723c */ /* 0x080fe20000001804 */
[----:B------:R-:W3:Y:S07]  /*c720*/  LDSM.16.M88.4 R212, [R224+0x6880] ;  /* 0x00688000e0d4783b */ /* 0x000eee0000000200 */
        /* <DEDUP_REMOVED lines=8> */
[----:B------:R-:W2:Y:S07]  /*c7b0*/  LDSM.16.M88.4 R208, [R224+0x7880] ;  /* 0x00788000e0d0783b */ /* 0x000eae0000000200 */
[-C--:B-1----:R-:W-:Y:S08]  /*c7c0*/  HMMA.16816.F32 R36, R192, R172.reuse, R36 ;  /* 0x000000acc024723c */ /* 0x082ff00000001824 */
[C---:B------:R-:W-:Y:S08]  /*c7d0*/  HMMA.16816.F32 R40, R204.reuse, R172, R40 ;  /* 0x000000accc28723c */ /* 0x040ff00000001828 */
[-C--:B------:R-:W-:Y:S01]  /*c7e0*/  HMMA.16816.F32 R44, R204, R174.reuse, R44 ;  /* 0x000000aecc2c723c */ /* 0x080fe2000000182c */
[----:B------:R-:W-:Y:S07]  /*c7f0*/  LDSM.16.M88.4 R204, [R233+0xe080] ;  /* 0x00e08000e9cc783b */ /* 0x000fee0000000200 */
[----:B------:R-:W-:Y:S01]  /*c800*/  HMMA.16816.F32 R48, R192, R174, R48 ;  /* 0x000000aec030723c */ /* 0x000fe20000001830 */
[----:B------:R-:W-:Y:S07]  /*c810*/  LDSM.16.M88.4 R172, [R233+0xc080] ;  /* 0x00c08000e9ac783b */ /* 0x000fee0000000200 */
[-C--:B---3--:R-:W-:Y:S01]  /*c820*/  HMMA.16816.F32 R4, R196, R212.reuse, R4 ;  /* 0x000000d4c404723c */ /* 0x088fe20000001804 */
[----:B------:R-:W1:Y:S07]  /*c830*/  LDSM.16.M88.4 R192, [R239] ;  /* 0x00000000efc0783b */ /* 0x000e6e0000000200 */
[C---:B------:R-:W-:Y:S08]  /*c840*/  HMMA.16816.F32 R8, R216.reuse, R212, R8 ;  /* 0x000000d4d808723c */ /* 0x040ff00000001808 */
[-C--:B------:R-:W-:Y:S08]  /*c850*/  HMMA.16816.F32 R12, R216, R214.reuse, R12 ;  /* 0x000000d6d80c723c */ /* 0x080ff0000000180c */
[C---:B------:R-:W-:Y:S01]  /*c860*/  HMMA.16816.F32 R16, R196.reuse, R214, R16 ;  /* 0x000000d6c410723c */ /* 0x040fe20000001810 */
[----:B------:R-:W3:Y:S07]  /*c870*/  LDSM.16.M88.4 R212, [R237] ;  /* 0x00000000edd4783b */ /* 0x000eee0000000200 */
        /* <DEDUP_REMOVED lines=11> */
[-C--:B-1----:R-:W-:Y:S01]  /*c930*/  HMMA.16816.F32 R4, R172, R192.reuse, R4 ;  /* 0x000000c0ac04723c */ /* 0x082fe20000001804 */
[----:B------:R-:W1:Y:S07]  /*c940*/  LDSM.16.M88.4 R208, [R232+0xe080] ;  /* 0x00e08000e8d0783b */ /* 0x000e6e0000000200 */
[C---:B------:R-:W-:Y:S08]  /*c950*/  HMMA.16816.F32 R8, R204.reuse, R192, R8 ;  /* 0x000000c0cc08723c */ /* 0x040ff00000001808 */
        /* <DEDUP_REMOVED lines=14> */
[-C--:B--2---:R-:W-:Y:S01]  /*ca40*/  HMMA.16816.F32 R4, R196, R200.reuse, R4 ;  /* 0x000000c8c404723c */ /* 0x084fe20000001804 */
[----:B------:R-:W2:Y:S07]  /*ca50*/  LDSM.16.M88.4 R212, [R229+0x2000] ;  /* 0x00200000e5d4783b */ /* 0x000eae0000000200 */
[C---:B-1----:R-:W-:Y:S08]  /*ca60*/  HMMA.16816.F32 R8, R208.reuse, R200, R8 ;  /* 0x000000c8d008723c */ /* 0x042ff00000001808 */
[-C--:B------:R-:W-:Y:S08]  /*ca70*/  HMMA.16816.F32 R12, R208, R202.reuse, R12 ;  /* 0x000000cad00c723c */ /* 0x080ff0000000180c */
[C---:B------:R-:W-:Y:S01]  /*ca80*/  HMMA.16816.F32 R16, R196.reuse, R202, R16 ;  /* 0x000000cac410723c */ /* 0x040fe20000001810 */
[----:B------:R-:W1:Y:S01]  /*ca90*/  LDSM.16.M88.4 R200, [R229+0x2800] ;  /* 0x00280000e5c8783b */ /* 0x000e620000000200 */
[----:B------:R-:W-:Y:S06]  /*caa0*/  DEPBAR.LE SB0, 0x0 ;  /* 0x000080000000791a */ /* 0x000fec0000000000 */
[-C--:B----4-:R-:W-:Y:S01]  /*cab0*/  HMMA.16816.F32 R20, R196, R192.reuse, R20 ;  /* 0x000000c0c414723c */ /* 0x090fe20000001814 */
[----:B------:R-:W-:Y:S07]  /*cac0*/  BAR.SYNC.DEFER_BLOCKING 0x0 ;  /* 0x0000000000007b1d */ /* 0x000fee0000010000 */
[C---:B------:R-:W-:Y:S08]  /*cad0*/  HMMA.16816.F32 R24, R208.reuse, R192, R24 ;  /* 0x000000c0d018723c */ /* 0x040ff00000001818 */
[-C--:B------:R-:W-:Y:S08]  /*cae0*/  HMMA.16816.F32 R28, R208, R194.reuse, R28 ;  /* 0x000000c2d01c723c */ /* 0x080ff0000000181c */
[C---:B------:R-:W-:Y:S01]  /*caf0*/  HMMA.16816.F32 R32, R196.reuse, R194, R32 ;  /* 0x000000c2c420723c */ /* 0x040fe20000001820 */
[----:B------:R-:W3:Y:S06]  /*cb00*/  LDL.64 R192, [R1+0x30] ;  /* 0x0000300001c07983 */ /* 0x000eec0000100a00 */
[----:B------:R-:W3:Y:S01]  /*cb10*/  LDL.LU R252, [R1+0x18] ;  /* 0x0000180001fc7983 */ /* 0x000ee20000300800 */
[-C--:B------:R-:W-:Y:S03]  /*cb20*/  HMMA.16816.F32 R36, R196, R216.reuse, R36 ;  /* 0x000000d8c424723c */ /* 0x080fe60000001824 */
[----:B------:R-:W3:Y:S05]  /*cb30*/  LDL.LU R251, [R1+0x14] ;  /* 0x0000140001fb7983 */ /* 0x000eea0000300800 */
[C---:B------:R-:W-:Y:S08]  /*cb40*/  HMMA.16816.F32 R40, R208.reuse, R216, R40 ;  /* 0x000000d8d028723c */ /* 0x040ff00000001828 */
[-C--:B------:R-:W-:Y:S08]  /*cb50*/  HMMA.16816.F32 R44, R208, R218.reuse, R44 ;  /* 0x000000dad02c723c */ /* 0x080ff0000000182c */
[----:B------:R-:W-:Y:S08]  /*cb60*/  HMMA.16816.F32 R48, R196, R218, R48 ;  /* 0x000000dac430723c */ /* 0x000ff00000001830 */
[-C--:B---3--:R-:W-:Y:S08]  /*cb70*/  HMMA.16816.F32 R4, R204, R220.reuse, R4 ;  /* 0x000000dccc04723c */ /* 0x088ff00000001804 */
[C---:B------:R-:W-:Y:S08]  /*cb80*/  HMMA.16816.F32 R8, R172.reuse, R220, R8 ;  /* 0x000000dcac08723c */ /* 0x040ff00000001808 */
[-C--:B------:R-:W-:Y:S08]  /*cb90*/  HMMA.16816.F32 R12, R172, R222.reuse, R12 ;  /* 0x000000deac0c723c */ /* 0x080ff0000000180c */
[C---:B------:R-:W-:Y:S04]  /*cba0*/  HMMA.16816.F32 R16, R204.reuse, R222, R16 ;  /* 0x000000decc10723c */ /* 0x040fe80000001810 */
[----:B------:R-:W-:Y:S02]  /*cbb0*/  FMNMX.FTZ R3, R4, R0, !PT ;  /* 0x0000000004037209 */ /* 0x000fe40007810000 */
[----:B------:R-:W-:Y:S02]  /*cbc0*/  FMNMX.FTZ R165, R6, R2, !PT ;  /* 0x0000000206a57209 */ /* 0x000fe40007810000 */
[-C--:B--2---:R-:W-:Y:S04]  /*cbd0*/  HMMA.16816.F32 R20, R204, R212.reuse, R20 ;  /* 0x000000d4cc14723c */ /* 0x084fe80000001814 */
        /* <DEDUP_REMOVED lines=40> */
[----:B------:R-:W2:Y:S01]  /*ce60*/  SHFL.BFLY PT, R167, R3, 0x2, 0x1f ;  /* 0x0c401f0003a77f89 */ /* 0x000ea200000e0000 */
[----:B------:R-:W-:Y:S04]  /*ce70*/  FMNMX.FTZ R165, R44, R165, !PT ;  /* 0x000000a52ca57209 */ /* 0x000fe80007810000 */
[----:B------:R-:W-:Y:S05]  /*ce80*/  FMNMX.FTZ R165, R45, R165, !PT ;  /* 0x000000a52da57209 */ /* 0x000fea0007810000 */
[----:B------:R-:W3:Y:S01]  /*ce90*/  SHFL.BFLY PT, R168, R165, 0x2, 0x1f ;  /* 0x0c401f00a5a87f89 */ /* 0x000ee200000e0000 */
[----:B-1----:R-:W-:Y:S02]  /*cea0*/  FMNMX.FTZ R169, R169, R166, !PT ;  /* 0x000000a6a9a97209 */ /* 0x002fe40007810000 */
[----:B------:R-:W-:Y:S05]  /*ceb0*/  FMNMX.FTZ R166, R10, R170, !PT ;  /* 0x000000aa0aa67209 */ /* 0x000fea0007810000 */
[----:B------:R-:W1:Y:S01]  /*cec0*/  SHFL.BFLY PT, R171, R169, 0x1, 0x1f ;  /* 0x0c201f00a9ab7f89 */ /* 0x000e6200000e0000 */
[----:B------:R-:W-:Y:S04]  /*ced0*/  FMNMX.FTZ R166, R11, R166, !PT ;  /* 0x000000a60ba67209 */ /* 0x000fe80007810000 */
[----:B------:R-:W-:Y:S02]  /*cee0*/  FMNMX.FTZ R166, R14, R166, !PT ;  /* 0x000000a60ea67209 */ /* 0x000fe40007810000 */
[----:B--2---:R-:W-:Y:S02]  /*cef0*/  FMNMX.FTZ R3, R3, R167, !PT ;  /* 0x000000a703037209 */ /* 0x004fe40007810000 */
[----:B------:R-:W-:Y:S03]  /*cf00*/  FMNMX.FTZ R166, R15, R166, !PT ;  /* 0x000000a60fa67209 */ /* 0x000fe60007810000 */
[----:B------:R-:W2:Y:S01]  /*cf10*/  SHFL.BFLY PT, R167, R3, 0x1, 0x1f ;  /* 0x0c201f0003a77f89 */ /* 0x000ea200000e0000 */
[----:B------:R-:W-:Y:S02]  /*cf20*/  FMNMX.FTZ R166, R26, R166, !PT ;  /* 0x000000a61aa67209 */ /* 0x000fe40007810000 */
[----:B---3--:R-:W-:Y:S02]  /*cf30*/  FMNMX.FTZ R165, R165, R168, !PT ;  /* 0x000000a8a5a57209 */ /* 0x008fe40007810000 */
[----:B------:R-:W-:Y:S03]  /*cf40*/  FMNMX.FTZ R166, R27, R166, !PT ;  /* 0x000000a61ba67209 */ /* 0x000fe60007810000 */
[----:B------:R-:W3:Y:S01]  /*cf50*/  SHFL.BFLY PT, R172, R165, 0x1, 0x1f ;  /* 0x0c201f00a5ac7f89 */ /* 0x000ee200000e0000 */
[----:B------:R-:W-:Y:S02]  /*cf60*/  FMNMX.FTZ R166, R30, R166, !PT ;  /* 0x000000a61ea67209 */ /* 0x000fe40007810000 */
[----:B-1----:R-:W-:Y:S02]  /*cf70*/  FMNMX.FTZ R169, R169, R171, !PT ;  /* 0x000000aba9a97209 */ /* 0x002fe40007810000 */
[----:B------:R-:W-:Y:S03]  /*cf80*/  FMNMX.FTZ R166, R31, R166, !PT ;  /* 0x000000a61fa67209 */ /* 0x000fe60007810000 */
[C---:B------:R-:W-:Y:S02]  /*cf90*/  FADD.FTZ R0, -R169.reuse, R0 ;  /* 0x00000000a9007221 */ /* 0x040fe40000010100 */
[----:B------:R-:W-:Y:S02]  /*cfa0*/  FMUL.FTZ R204, R169, c[0x0][0x2d0] ;  /* 0x0000b400a9cc7a20 */ /* 0x000fe40000410000 */
[----:B------:R-:W-:Y:S02]  /*cfb0*/  FMUL.FTZ R0, R0, c[0x0][0x2d0] ;  /* 0x0000b40000007a20 */ /* 0x000fe40000410000 */
[--C-:B------:R-:W-:Y:S01]  /*cfc0*/  FFMA.FTZ R4, R4, c[0x0][0x2d0], -R204.reuse ;  /* 0x0000b40004047a23 */ /* 0x100fe200000108cc */
[----:B--2---:R-:W-:Y:S01]  /*cfd0*/  FMNMX.FTZ R168, R3, R167, !PT ;  /* 0x000000a703a87209 */ /* 0x004fe20007810000 */
[--C-:B------:R-:W-:Y:S01]  /*cfe0*/  FFMA.FTZ R5, R5, c[0x0][0x2d0], -R204.reuse ;  /* 0x0000b40005057a23 */ /* 0x100fe200000108cc */
[----:B------:R-:W-:Y:S01]  /*cff0*/  FMNMX.FTZ R3, R42, R166, !PT ;  /* 0x000000a62a037209 */ /* 0x000fe20007810000 */
[----:B------:R1:W-:Y:S01]  /*d000*/  MUFU.EX2 R245, R4 ;  /* 0x0000000400f57308 */ /* 0x0003e20000000800 */
[----:B------:R-:W-:Y:S02]  /*d010*/  FFMA.FTZ R16, R16, c[0x0][0x2d0], -R204 ;  /* 0x0000b40010107a23 */ /* 0x000fe400000108cc */
[C---:B------:R-:W-:Y:S02]  /*d020*/  FADD.FTZ R2, -R168.reuse, R2 ;  /* 0x00000002a8027221 */ /* 0x040fe40000010100 */
[----:B------:R-:W-:Y:S01]  /*d030*/  FMUL.FTZ R205, R168, c[0x0][0x2d0] ;  /* 0x0000b400a8cd7a20 */ /* 0x000fe20000410000 */
[----:B---3--:R-:W-:Y:S01]  /*d040*/  FMNMX.FTZ R167, R165, R172, !PT ;  /* 0x000000aca5a77209 */ /* 0x008fe20007810000 */
[----:B------:R-:W-:Y:S02]  /*d050*/  FMUL.FTZ R2, R2, c[0x0][0x2d0] ;  /* 0x0000b40002027a20 */ /* 0x000fe40000410000 */
[--C-:B------:R-:W-:Y:S01]  /*d060*/  FFMA.FTZ R6, R6, c[0x0][0x2d0], -R205.reuse ;  /* 0x0000b40006067a23 */ /* 0x100fe200000108cd */
[----:B------:R2:W-:Y:S01]  /*d070*/  MUFU.EX2 R166, R0 ;  /* 0x0000000000a67308 */ /* 0x0005e20000000800 */
[----:B------:R-:W-:Y:S02]  /*d080*/  FMUL.FTZ R206, R167, c[0x0][0x2d0] ;  /* 0x0000b400a7ce7a20 */ /* 0x000fe40000410000 */
[--C-:B------:R-:W-:Y:S02]  /*d090*/  FFMA.FTZ R7, R7, c[0x0][0x2d0], -R205.reuse ;  /* 0x0000b40007077a23 */ /* 0x100fe400000108cd */
[--C-:B------:R-:W-:Y:S02]  /*d0a0*/  FFMA.FTZ R8, R8, c[0x0][0x2d0], -R206.reuse ;  /* 0x0000b40008087a23 */ /* 0x100fe400000108ce */
[----:B------:R-:W-:Y:S02]  /*d0b0*/  FFMA.FTZ R9, R9, c[0x0][0x2d0], -R206 ;  /* 0x0000b40009097a23 */ /* 0x000fe400000108ce */
[----:B------:R-:W-:Y:S01]  /*d0c0*/  FFMA.FTZ R17, R17, c[0x0][0x2d0], -R204 ;  /* 0x0000b40011117a23 */ /* 0x000fe200000108cc */
[----:B------:R3:W-:Y:S01]  /*d0d0*/  MUFU.EX2 R165, R2 ;  /* 0x0000000200a57308 */ /* 0x0007e20000000800 */
[--C-:B------:R-:W-:Y:S02]  /*d0e0*/  FFMA.FTZ R18, R18, c[0x0][0x2d0], -R205.reuse ;  /* 0x0000b40012127a23 */ /* 0x100fe400000108cd */
[--C-:B------:R-:W-:Y:S01]  /*d0f0*/  FFMA.FTZ R19, R19, c[0x0][0x2d0], -R205.reuse ;  /* 0x0000b40013137a23 */ /* 0x100fe200000108cd */
[----:B-1----:R-:W-:Y:S01]  /*d100*/  @P0 MOV R4, R250 ;  /* 0x000000fa00040202 */ /* 0x002fe20000000f00 */
[--C-:B------:R-:W-:Y:S01]  /*d110*/  FFMA.FTZ R12, R12, c[0x0][0x2d0], -R206.reuse ;  /* 0x0000b4000c0c7a23 */ /* 0x100fe200000108ce */
[----:B------:R-:W4:Y:S01]  /*d120*/  LDL.LU R250, [R1+0x1c] ;  /* 0x00001c0001fa7983 */ /* 0x000f220000300800 */
[----:B------:R-:W-:Y:S02]  /*d130*/  FFMA.FTZ R13, R13, c[0x0][0x2d0], -R206 ;  /* 0x0000b4000d0d7a23 */ /* 0x000fe400000108ce */
[--C-:B------:R-:W-:Y:S01]  /*d140*/  FFMA.FTZ R20, R20, c[0x0][0x2d0], -R204.reuse ;  /* 0x0000b40014147a23 */ /* 0x100fe200000108cc */
[----:B------:R-:W1:Y:S01]  /*d150*/  MUFU.EX2 R246, R5 ;  /* 0x0000000500f67308 */ /* 0x000e620000000800 */
[----:B------:R-:W4:Y:S01]  /*d160*/  LDL.LU R249, [R1+0x20] ;  /* 0x0000200001f97983 */ /* 0x000f220000300800 */
[--C-:B------:R-:W-:Y:S01]  /*d170*/  FFMA.FTZ R21, R21, c[0x0][0x2d0], -R204.reuse ;  /* 0x0000b40015157a23 */ /* 0x100fe200000108cc */
[----:B--2---:R-:W-:Y:S01]  /*d180*/  FMNMX.FTZ R0, R43, R3, !PT ;  /* 0x000000032b007209 */ /* 0x004fe20007810000 */
[--C-:B------:R-:W-:Y:S02]  /*d190*/  FFMA.FTZ R22, R22, c[0x0][0x2d0], -R205.reuse ;  /* 0x0000b40016167a23 */ /* 0x100fe400000108cd */
[----:B------:R-:W-:Y:S01]  /*d1a0*/  FFMA.FTZ R33, R33, c[0x0][0x2d0], -R204 ;  /* 0x0000b40021217a23 */ /* 0x000fe200000108cc */
[----:B------:R-:W-:Y:S01]  /*d1b0*/  FMNMX.FTZ R0, R46, R0, !PT ;  /* 0x000000002e007209 */ /* 0x000fe20007810000 */
[--C-:B------:R-:W-:Y:S02]  /*d1c0*/  FFMA.FTZ R34, R34, c[0x0][0x2d0], -R205.reuse ;  /* 0x0000b40022227a23 */ /* 0x100fe400000108cd */
[----:B------:R-:W-:Y:S01]  /*d1d0*/  MUFU.EX2 R222, R6 ;  /* 0x0000000600de7308 */ /* 0x000fe20000000800 */
[--C-:B------:R-:W-:Y:S01]  /*d1e0*/  FFMA.FTZ R35, R35, c[0x0][0x2d0], -R205.reuse ;  /* 0x0000b40023237a23 */ /* 0x100fe200000108cd */
[----:B------:R-:W-:Y:S01]  /*d1f0*/  FMNMX.FTZ R0, R47, R0, !PT ;  /* 0x000000002f007209 */ /* 0x000fe20007810000 */
[----:B------:R-:W-:Y:S02]  /*d200*/  FFMA.FTZ R24, R24, c[0x0][0x2d0], -R206 ;  /* 0x0000b40018187a23 */ /* 0x000fe400000108ce */
[----:B---3--:R-:W-:Y:S02]  /*d210*/  FADD.FTZ R2, -R167, R164 ;  /* 0x000000a4a7027221 */ /* 0x008fe40000010100 */
[----:B------:R-:W2:Y:S01]  /*d220*/  SHFL.BFLY PT, R3, R0, 0x2, 0x1f ;  /* 0x0c401f0000037f89 */ /* 0x000ea200000e0000 */
[----:B------:R-:W-:Y:S02]  /*d230*/  FFMA.FTZ R25, R25, c[0x0][0x2d0], -R206 ;  /* 0x0000b40019197a23 */ /* 0x000fe400000108ce */
[----:B------:R-:W-:Y:S01]  /*d240*/  FMUL.FTZ R2, R2, c[0x0][0x2d0] ;  /* 0x0000b40002027a20 */ /* 0x000fe20000410000 */
[----:B------:R-:W-:Y:S01]  /*d250*/  MUFU.EX2 R221, R8 ;  /* 0x0000000800dd7308 */ /* 0x000fe20000000800 */
[--C-:B------:R-:W-:Y:S01]  /*d260*/  FFMA.FTZ R36, R36, c[0x0][0x2d0], -R204.reuse ;  /* 0x0000b40024247a23 */ /* 0x100fe200000108cc */
[----:B-1----:R-:W-:Y:S01]  /*d270*/  F2FP.PACK_AB R172, R246, R245 ;  /* 0x000000f5f6ac723e */ /* 0x002fe200000000ff */
[----:B------:R-:W-:Y:S02]  /*d280*/  FFMA.FTZ R37, R37, c[0x0][0x2d0], -R204 ;  /* 0x0000b40025257a23 */ /* 0x000fe400000108cc */
[--C-:B------:R-:W-:Y:S02]  /*d290*/  FFMA.FTZ R38, R38, c[0x0][0x2d0], -R205.reuse ;  /* 0x0000b40026267a23 */ /* 0x100fe400000108cd */
[----:B------:R-:W-:Y:S03]  /*d2a0*/  FFMA.FTZ R39, R39, c[0x0][0x2d0], -R205 ;  /* 0x0000b40027277a23 */ /* 0x000fe600000108cd */
[----:B------:R1:W3:Y:S01]  /*d2b0*/  MUFU.EX2 R164, R2 ;  /* 0x0000000200a47308 */ /* 0x0002e20000000800 */
[C---:B------:R-:W-:Y:S02]  /*d2c0*/  FMUL.FTZ R132, R166.reuse, R132 ;  /* 0x00000084a6847220 */ /* 0x040fe40000410000 */
[C---:B------:R-:W-:Y:S02]  /*d2d0*/  FMUL.FTZ R133, R166.reuse, R133 ;  /* 0x00000085a6857220 */ /* 0x040fe40000410000 */
[C---:B------:R-:W-:Y:S02]  /*d2e0*/  FMUL.FTZ R134, R165.reuse, R134 ;  /* 0x00000086a5867220 */ /* 0x040fe40000410000 */
[C---:B------:R-:W-:Y:S02]  /*d2f0*/  FMUL.FTZ R135, R165.reuse, R135 ;  /* 0x00000087a5877220 */ /* 0x040fe40000410000 */
[----:B------:R-:W-:Y:S01]  /*d300*/  FMUL.FTZ R144, R166, R144 ;  /* 0x00000090a6907220 */ /* 0x000fe20000410000 */
[----:B--2---:R-:W-:Y:S01]  /*d310*/  FMNMX.FTZ R0, R0, R3, !PT ;  /* 0x0000000300007209 */ /* 0x004fe20007810000 */
[----:B------:R-:W2:Y:S01]  /*d320*/  MUFU.EX2 R223, R7 ;  /* 0x0000000700df7308 */ /* 0x000ea20000000800 */
[----:B------:R-:W-:Y:S01]  /*d330*/  @P0 MOV R5, R193 ;  /* 0x000000c100050202 */ /* 0x000fe20000000f00 */
[C---:B------:R-:W-:Y:S02]  /*d340*/  FMUL.FTZ R145, R166.reuse, R145 ;  /* 0x00000091a6917220 */ /* 0x040fe40000410000 */
[C---:B------:R-:W-:Y:S02]  /*d350*/  FMUL.FTZ R146, R165.reuse, R146 ;  /* 0x00000092a5927220 */ /* 0x040fe40000410000 */
[C---:B------:R-:W-:Y:S02]  /*d360*/  FMUL.FTZ R147, R165.reuse, R147 ;  /* 0x00000093a5937220 */ /* 0x040fe40000410000 */
[C---:B------:R-:W-:Y:S02]  /*d370*/  FMUL.FTZ R148, R166.reuse, R148 ;  /* 0x00000094a6947220 */ /* 0x040fe40000410000 */
[----:B------:R2:W-:Y:S01]  /*d380*/  MUFU.EX2 R220, R9 ;  /* 0x0000000900dc7308 */ /* 0x0005e20000000800 */
[----:B------:R-:W-:Y:S01]  /*d390*/  FMUL.FTZ R149, R166, R149 ;  /* 0x00000095a6957220 */ /* 0x000fe20000410000 */
[----:B-1----:R-:W1:Y:S01]  /*d3a0*/  SHFL.BFLY PT, R2, R0, 0x1, 0x1f ;  /* 0x0c201f0000027f89 */ /* 0x002e6200000e0000 */
[C---:B------:R-:W-:Y:S02]  /*d3b0*/  FMUL.FTZ R150, R165.reuse, R150 ;  /* 0x00000096a5967220 */ /* 0x040fe40000410000 */
[----:B------:R-:W-:Y:S02]  /*d3c0*/  FMUL.FTZ R151, R165, R151 ;  /* 0x00000097a5977220 */ /* 0x000fe40000410000 */
[C---:B---3--:R-:W-:Y:S03]  /*d3d0*/  FMUL.FTZ R152, R164.reuse, R152 ;  /* 0x00000098a4987220 */ /* 0x048fe60000410000 */
[----:B------:R-:W-:Y:S01]  /*d3e0*/  MUFU.EX2 R248, R16 ;  /* 0x0000001000f87308 */ /* 0x000fe20000000800 */
[C---:B------:R-:W-:Y:S02]  /*d3f0*/  FMUL.FTZ R153, R164.reuse, R153 ;  /* 0x00000099a4997220 */ /* 0x040fe40000410000 */
[C---:B------:R-:W-:Y:S01]  /*d400*/  FMUL.FTZ R156, R164.reuse, R156 ;  /* 0x0000009ca49c7220 */ /* 0x040fe20000410000 */
[----:B--2---:R-:W-:Y:S01]  /*d410*/  F2FP.PACK_AB R173, R223, R222 ;  /* 0x000000dedfad723e */ /* 0x004fe200000000ff */
[----:B------:R-:W-:Y:S02]  /*d420*/  FMUL.FTZ R157, R164, R157 ;  /* 0x0000009da49d7220 */ /* 0x000fe40000410000 */
[C---:B------:R-:W-:Y:S02]  /*d430*/  FMUL.FTZ R160, R166.reuse, R160 ;  /* 0x000000a0a6a07220 */ /* 0x040fe40000410000 */
[C---:B------:R-:W-:Y:S01]  /*d440*/  FMUL.FTZ R161, R166.reuse, R161 ;  /* 0x000000a1a6a17220 */ /* 0x040fe20000410000 */
[----:B------:R-:W2:Y:S01]  /*d450*/  MUFU.EX2 R247, R17 ;  /* 0x0000001100f77308 */ /* 0x000ea20000000800 */
[C---:B------:R-:W-:Y:S02]  /*d460*/  FMUL.FTZ R162, R165.reuse, R162 ;  /* 0x000000a2a5a27220 */ /* 0x040fe40000410000 */
[C---:B------:R-:W-:Y:S02]  /*d470*/  FMUL.FTZ R163, R165.reuse, R163 ;  /* 0x000000a3a5a37220 */ /* 0x040fe40000410000 */
[----:B------:R-:W-:Y:S01]  /*d480*/  FMUL.FTZ R52, R166, R52 ;  /* 0x00000034a6347220 */ /* 0x000fe20000410000 */
[----:B-1----:R-:W-:Y:S01]  /*d490*/  FMNMX.FTZ R3, R0, R2, !PT ;  /* 0x0000000200037209 */ /* 0x002fe20007810000 */
[----:B------:R-:W-:Y:S01]  /*d4a0*/  FMUL.FTZ R53, R166, R53 ;  /* 0x00000035a6357220 */ /* 0x000fe20000410000 */
[----:B------:R-:W-:Y:S02]  /*d4b0*/  MOV R2, UR26 ;  /* 0x0000001a00027c02 */ /* 0x000fe40008000f00 */
[----:B------:R1:W-:Y:S01]  /*d4c0*/  MUFU.EX2 R244, R18 ;  /* 0x0000001200f47308 */ /* 0x0003e20000000800 */
[----:B------:R-:W-:Y:S02]  /*d4d0*/  FMUL.FTZ R54, R165, R54 ;  /* 0x00000036a5367220 */ /* 0x000fe40000410000 */
[C---:B------:R-:W-:Y:S02]  /*d4e0*/  FADD.FTZ R0, -R3.reuse, R170 ;  /* 0x000000aa03007221 */ /* 0x040fe40000010100 */
[----:B------:R-:W-:Y:S04]  /*d4f0*/  @P0 IMAD.WIDE.U32 R4, R2, 0x30, R4 ;  /* 0x0000003002040825 */ /* 0x000fe800078e0004 */
[----:B------:R-:W-:Y:S01]  /*d500*/  FMUL.FTZ R2, R3, c[0x0][0x2d0] ;  /* 0x0000b40003027a20 */ /* 0x000fe20000410000 */
[----:B------:R-:W-:Y:S01]  /*d510*/  @P0 SHF.L.U32 R6, R4, 0x1, RZ ;  /* 0x0000000104060819 */ /* 0x000fe200000006ff */
[----:B------:R-:W3:Y:S01]  /*d520*/  MUFU.EX2 R242, R19 ;  /* 0x0000001300f27308 */ /* 0x000ee20000000800 */
[----:B------:R-:W-:Y:S01]  /*d530*/  @P0 IADD3 R5, R5, UR24, RZ ;  /* 0x0000001805050c10 */ /* 0x000fe2000fffe0ff */
[----:B------:R-:W-:Y:S01]  /*d540*/  @UP0 USHF.L.U32 UR24, UR4, 0x5, URZ ;  /* 0x0000000504180899 */ /* 0x000fe2000800063f */
[----:B------:R-:W-:Y:S01]  /*d550*/  @P0 IADD3 R8, P5, R6, 0x80, RZ ;  /* 0x0000008006080810 */ /* 0x000fe20007fbe0ff */
[----:B------:R-:W-:Y:S01]  /*d560*/  FMUL.FTZ R0, R0, c[0x0][0x2d0] ;  /* 0x0000b40000007a20 */ /* 0x000fe20000410000 */
[----:B------:R-:W-:Y:S01]  /*d570*/  @P0 IADD3 R6, P1, R6, c[0x0][0x1c8], RZ ;  /* 0x0000720006060a10 */ /* 0x000fe20007f3e0ff */
[--C-:B------:R-:W-:Y:S01]  /*d580*/  FFMA.FTZ R10, R10, c[0x0][0x2d0], -R2.reuse ;  /* 0x0000b4000a0a7a23 */ /* 0x100fe20000010802 */
[----:B------:R-:W-:Y:S01]  /*d590*/  @P0 SHF.L.U64.HI R5, R4, 0x1, R5 ;  /* 0x0000000104050819 */ /* 0x000fe20000010205 */
[--C-:B------:R-:W-:Y:S01]  /*d5a0*/  FFMA.FTZ R11, R11, c[0x0][0x2d0], -R2.reuse ;  /* 0x0000b4000b0b7a23 */ /* 0x100fe20000010802 */
[----:B------:R-:W-:Y:S01]  /*d5b0*/  @P0 IADD3 R8, P2, R8, c[0x0][0x1c8], RZ ;  /* 0x0000720008080a10 */ /* 0x000fe20007f5e0ff */
[--C-:B------:R-:W-:Y:S01]  /*d5c0*/  FFMA.FTZ R14, R14, c[0x0][0x2d0], -R2.reuse ;  /* 0x0000b4000e0e7a23 */ /* 0x100fe20000010802 */
[----:B------:R-:W-:Y:S01]  /*d5d0*/  @P0 IADD3.X R7, R5, c[0x0][0x1cc], RZ, P1, !PT ;  /* 0x0000730005070a10 */ /* 0x000fe20000ffe4ff */
[--C-:B------:R-:W-:Y:S01]  /*d5e0*/  FFMA.FTZ R15, R15, c[0x0][0x2d0], -R2.reuse ;  /* 0x0000b4000f0f7a23 */ /* 0x100fe20000010802 */
[----:B------:R-:W-:Y:S01]  /*d5f0*/  @P0 IADD3.X R9, RZ, c[0x0][0x1cc], R5, P2, P5 ;  /* 0x00007300ff090a10 */ /* 0x000fe200017ea405 */
[----:B------:R-:W3:Y:S01]  /*d600*/  MUFU.EX2 R0, R0 ;  /* 0x0000000000007308 */ /* 0x000ee20000000800 */
[----:B------:R-:W-:Y:S01]  /*d610*/  @P0 IADD3 R4, P1, R6, UR24, RZ ;  /* 0x0000001806040c10 */ /* 0x000fe2000ff3e0ff */
[----:B------:R3:W-:Y:S01]  /*d620*/  @P0 LDGSTS.E.BYPASS.LTC128B.128 [R243+0x5080], [R6.64], !P4 ;  /* 0x0508000006f30fae */ /* 0x0007e2000e101d54 */
[----:B--2---:R-:W-:Y:S01]  /*d630*/  F2FP.PACK_AB R174, R247, R248 ;  /* 0x000000f8f7ae723e */ /* 0x004fe200000000ff */
[C---:B------:R-:W-:Y:S01]  /*d640*/  FMUL.FTZ R16, R166.reuse, R188 ;  /* 0x000000bca6107220 */ /* 0x040fe20000410000 */
[----:B------:R-:W-:Y:S01]  /*d650*/  @P0 IADD3.X R5, R7, UR25, RZ, P1, !PT ;  /* 0x0000001907050c10 */ /* 0x000fe20008ffe4ff */
[----:B------:R-:W-:Y:S01]  /*d660*/  FMUL.FTZ R17, R166, R189 ;  /* 0x000000bda6117220 */ /* 0x000fe20000410000 */
[----:B------:R-:W-:Y:S01]  /*d670*/  UISETP.GT.AND UP0, UPT, UR23, UR22, UPT ;  /* 0x000000161700728c */ /* 0x000fe2000bf04270 */
[C---:B-1----:R-:W-:Y:S02]  /*d680*/  FMUL.FTZ R18, R165.reuse, R190 ;  /* 0x000000bea5127220 */ /* 0x042fe40000410000 */
[----:B------:R1:W-:Y:S01]  /*d690*/  @P0 LDGSTS.E.BYPASS.LTC128B.128 [R243+0x6880], [R8.64], !P3 ;  /* 0x0688000008f30fae */ /* 0x0003e2000d901d54 */
[----:B------:R2:W-:Y:S01]  /*d6a0*/  MUFU.EX2 R219, R12 ;  /* 0x0000000c00db7308 */ /* 0x0005e20000000800 */
[----:B---3--:R-:W-:Y:S01]  /*d6b0*/  F2FP.PACK_AB R175, R242, R244 ;  /* 0x000000f4f2af723e */ /* 0x008fe200000000ff */
[----:B------:R-:W-:Y:S01]  /*d6c0*/  FMUL.FTZ R19, R165, R191 ;  /* 0x000000bfa5137220 */ /* 0x000fe20000410000 */
[----:B------:R-:W-:Y:S01]  /*d6d0*/  UMOV UR23, UR13 ;  /* 0x0000000d00177c82 */ /* 0x000fe20008000000 */
[--C-:B------:R-:W-:Y:S02]  /*d6e0*/  FFMA.FTZ R26, R26, c[0x0][0x2d0], -R2.reuse ;  /* 0x0000b4001a1a7a23 */ /* 0x100fe40000010802 */
[----:B------:R-:W-:Y:S01]  /*d6f0*/  FFMA.FTZ R27, R27, c[0x0][0x2d0], -R2 ;  /* 0x0000b4001b1b7a23 */ /* 0x000fe20000010802 */
[----:B------:R3:W-:Y:S01]  /*d700*/  @P0 LDGSTS.E.BYPASS.LTC128B.128 [R243+0x5880], [R4.64], !P4 ;  /* 0x0588000004f30fae */ /* 0x0007e2000e101d54 */
[----:B------:R-:W-:Y:S02]  /*d710*/  FMUL.FTZ R55, R165, R55 ;  /* 0x00000037a5377220 */ /* 0x000fe40000410000 */
[----:B------:R3:W-:Y:S01]  /*d720*/  MUFU.EX2 R218, R13 ;  /* 0x0000000d00da7308 */ /* 0x0007e20000000800 */
[----:B------:R-:W-:Y:S02]  /*d730*/  FMUL.FTZ R56, R164, R56 ;  /* 0x00000038a4387220 */ /* 0x000fe40000410000 */
[C---:B------:R-:W-:Y:S02]  /*d740*/  FMUL.FTZ R154, R0.reuse, R154 ;  /* 0x0000009a009a7220 */ /* 0x040fe40000410000 */
[----:B------:R3:W-:Y:S01]  /*d750*/  @P0 LDGSTS.E.BYPASS.LTC128B.128 [R243+0x7080], [R4.64+0x80], !P3 ;  /* 0x0708008004f30fae */ /* 0x0007e2000d901d54 */
[----:B------:R-:W-:Y:S01]  /*d760*/  FMUL.FTZ R155, R0, R155 ;  /* 0x0000009b009b7220 */ /* 0x000fe20000410000 */
[----:B------:R-:W-:Y:S01]  /*d770*/  @P0 IADD3 R6, P2, R4, UR24, RZ ;  /* 0x0000001804060c10 */ /* 0x000fe2000ff5e0ff */
[C---:B------:R-:W-:Y:S02]  /*d780*/  FMUL.FTZ R158, R0.reuse, R158 ;  /* 0x0000009e009e7220 */ /* 0x040fe40000410000 */
[----:B------:R3:W-:Y:S01]  /*d790*/  MUFU.EX2 R201, R10 ;  /* 0x0000000a00c97308 */ /* 0x0007e20000000800 */
[----:B------:R-:W-:Y:S01]  /*d7a0*/  FMUL.FTZ R159, R0, R159 ;  /* 0x0000009f009f7220 */ /* 0x000fe20000410000 */
[----:B------:R-:W-:Y:S01]  /*d7b0*/  @P0 IADD3.X R7, R5, UR25, RZ, P2, !PT ;  /* 0x0000001905070c10 */ /* 0x000fe200097fe4ff */
[C---:B------:R-:W-:Y:S02]  /*d7c0*/  FMUL.FTZ R57, R164.reuse, R57 ;  /* 0x00000039a4397220 */ /* 0x040fe40000410000 */
[C---:B--2---:R-:W-:Y:S02]  /*d7d0*/  FMUL.FTZ R12, R164.reuse, R184 ;  /* 0x000000b8a40c7220 */ /* 0x044fe40000410000 */
[----:B------:R2:W-:Y:S01]  /*d7e0*/  @P0 LDGSTS.E.BYPASS.LTC128B.128 [R243+0x6080], [R6.64], !P4 ;  /* 0x0608000006f30fae */ /* 0x0005e2000e101d54 */
[C---:B-1----:R-:W-:Y:S02]  /*d7f0*/  FMUL.FTZ R8, R164.reuse, R180 ;  /* 0x000000b4a4087220 */ /* 0x042fe40000410000 */
[----:B------:R1:W1:Y:S01]  /*d800*/  MUFU.EX2 R200, R11 ;  /* 0x0000000b00c87308 */ /* 0x0002620000000800 */
[----:B------:R-:W-:Y:S02]  /*d810*/  FMUL.FTZ R9, R164, R181 ;  /* 0x000000b5a4097220 */ /* 0x000fe40000410000 */
[----:B------:R-:W-:Y:S02]  /*d820*/  FMUL.FTZ R58, R0, R58 ;  /* 0x0000003a003a7220 */ /* 0x000fe40000410000 */
[----:B------:R2:W-:Y:S01]  /*d830*/  @P0 LDGSTS.E.BYPASS.LTC128B.128 [R243+0x7880], [R6.64+0x80], !P3 ;  /* 0x0788008006f30fae */ /* 0x0005e2000d901d54 */
[----:B---3--:R-:W-:Y:S01]  /*d840*/  FMUL.FTZ R13, R164, R185 ;  /* 0x000000b9a40d7220 */ /* 0x008fe20000410000 */
[----:B------:R-:W-:Y:S01]  /*d850*/  PLOP3.LUT P0, PT, PT, PT, UP0, 0x80, 0x0 ;  /* 0x000000000000781c */ /* 0x000fe20003f0f008 */
[----:B------:R-:W-:Y:S02]  /*d860*/  FMUL.FTZ R59, R0, R59 ;  /* 0x0000003b003b7220 */ /* 0x000fe40000410000 */
[----:B------:R3:W-:Y:S01]  /*d870*/  MUFU.EX2 R202, R14 ;  /* 0x0000000e00ca7308 */ /* 0x0007e20000000800 */
[----:B------:R-:W-:Y:S02]  /*d880*/  FMUL.FTZ R60, R164, R60 ;  /* 0x0000003ca43c7220 */ /* 0x000fe40000410000 */
[----:B------:R-:W3:Y:S01]  /*d890*/  LDSM.16.MT88.4 R192, [R225+0x2080] ;  /* 0x00208000e1c0783b */ /* 0x000ee20000004200 */
[----:B------:R-:W-:Y:S01]  /*d8a0*/  FMUL.FTZ R4, R166, R176 ;  /* 0x000000b0a6047220 */ /* 0x000fe20000410000 */
[----:B------:R-:W-:Y:S01]  /*d8b0*/  F2FP.PACK_AB R176, R220, R221 ;  /* 0x000000dddcb0723e */ /* 0x000fe200000000ff */
[----:B------:R-:W-:Y:S02]  /*d8c0*/  FMUL.FTZ R5, R166, R177 ;  /* 0x000000b1a6057220 */ /* 0x000fe40000410000 */
[----:B------:R-:W-:Y:S02]  /*d8d0*/  FMUL.FTZ R10, R0, R182 ;  /* 0x000000b6000a7220 */ /* 0x000fe40000410000 */
[----:B------:R-:W3:Y:S01]  /*d8e0*/  MUFU.EX2 R203, R15 ;  /* 0x0000000f00cb7308 */ /* 0x000ee20000000800 */
[----:B------:R-:W3:Y:S01]  /*d8f0*/  LDSM.16.MT88.4 R196, [R226+0x2080] ;  /* 0x00208000e2c4783b */ /* 0x000ee20000004200 */
[----:B------:R-:W-:Y:S02]  /*d900*/  FMUL.FTZ R61, R164, R61 ;  /* 0x0000003da43d7220 */ /* 0x000fe40000410000 */
[----:B-1----:R-:W-:Y:S01]  /*d910*/  FMUL.FTZ R11, R0, R183 ;  /* 0x000000b7000b7220 */ /* 0x002fe20000410000 */
[----:B------:R-:W-:Y:S01]  /*d920*/  F2FP.PACK_AB R177, R200, R201 ;  /* 0x000000c9c8b1723e */ /* 0x000fe200000000ff */
[C---:B------:R-:W-:Y:S02]  /*d930*/  FMUL.FTZ R62, R0.reuse, R62 ;  /* 0x0000003e003e7220 */ /* 0x040fe40000410000 */
[----:B------:R-:W-:Y:S01]  /*d940*/  FMUL.FTZ R63, R0, R63 ;  /* 0x0000003f003f7220 */ /* 0x000fe20000410000 */
[----:B------:R-:W1:Y:S01]  /*d950*/  LDSM.16.MT88.4 R180, [R228+0x2080] ;  /* 0x00208000e4b4783b */ /* 0x000e620000004200 */
[----:B------:R-:W-:Y:S01]  /*d960*/  MUFU.EX2 R217, R20 ;  /* 0x0000001400d97308 */ /* 0x000fe20000000800 */
[----:B------:R-:W-:Y:S02]  /*d970*/  FMUL.FTZ R64, R166, R64 ;  /* 0x00000040a6407220 */ /* 0x000fe40000410000 */
[C---:B--2---:R-:W-:Y:S01]  /*d980*/  FMUL.FTZ R6, R165.reuse, R178 ;  /* 0x000000b2a5067220 */ /* 0x044fe20000410000 */
[----:B------:R-:W-:Y:S01]  /*d990*/  F2FP.PACK_AB R178, R218, R219 ;  /* 0x000000dbdab2723e */ /* 0x000fe200000000ff */
[C---:B------:R-:W-:Y:S02]  /*d9a0*/  FMUL.FTZ R7, R165.reuse, R179 ;  /* 0x000000b3a5077220 */ /* 0x040fe40000410000 */
[----:B------:R-:W-:Y:S01]  /*d9b0*/  LDSM.16.MT88.4 R188, [R225+0x3080] ;  /* 0x00308000e1bc783b */ /* 0x000fe20000004200 */
[----:B---3--:R-:W-:Y:S02]  /*d9c0*/  FMUL.FTZ R14, R0, R186 ;  /* 0x000000ba000e7220 */ /* 0x008fe40000410000 */
[----:B------:R-:W-:Y:S01]  /*d9d0*/  MUFU.EX2 R216, R21 ;  /* 0x0000001500d87308 */ /* 0x000fe20000000800 */
[----:B------:R-:W-:Y:S02]  /*d9e0*/  FMUL.FTZ R65, R166, R65 ;  /* 0x00000041a6417220 */ /* 0x000fe40000410000 */
[----:B------:R-:W-:Y:S01]  /*d9f0*/  FMUL.FTZ R66, R165, R66 ;  /* 0x00000042a5427220 */ /* 0x000fe20000410000 */
[----:B------:R-:W-:Y:S01]  /*da00*/  F2FP.PACK_AB R179, R203, R202 ;  /* 0x000000cacbb3723e */ /* 0x000fe200000000ff */
[----:B------:R-:W0:Y:S01]  /*da10*/  LDGDEPBAR ;  /* 0x00000000000079af */ /* 0x000e220000000000 */
[----:B------:R-:W-:Y:S02]  /*da20*/  FMUL.FTZ R15, R0, R187 ;  /* 0x000000bb000f7220 */ /* 0x000fe40000410000 */
[C---:B------:R-:W-:Y:S02]  /*da30*/  FMUL.FTZ R67, R165.reuse, R67 ;  /* 0x00000043a5437220 */ /* 0x040fe40000410000 */
[----:B------:R-:W-:Y:S01]  /*da40*/  MUFU.EX2 R213, R22 ;  /* 0x0000001600d57308 */ /* 0x000fe20000000800 */
[C---:B------:R-:W-:Y:S01]  /*da50*/  FMUL.FTZ R68, R166.reuse, R68 ;  /* 0x00000044a6447220 */ /* 0x040fe20000410000 */
[-C--:B------:R-:W-:Y:S01]  /*da60*/  HMMA.16816.F32 R4, R172, R192.reuse, R4 ;  /* 0x000000c0ac04723c */ /* 0x080fe20000001804 */
[----:B------:R-:W2:Y:S04]  /*da70*/  LDSM.16.MT88.4 R184, [R227+0x2080] ;  /* 0x00208000e3b8783b */ /* 0x000ea80000004200 */
[----:B------:R-:W-:Y:S03]  /*da80*/  FMUL.FTZ R69, R166, R69 ;  /* 0x00000045a6457220 */ /* 0x000fe60000410000 */
[----:B------:R-:W-:Y:S01]  /*da90*/  MUFU.EX2 R214, R33 ;  /* 0x0000002100d67308 */ /* 0x000fe20000000800 */
[C---:B------:R-:W-:Y:S04]  /*daa0*/  HMMA.16816.F32 R8, R176.reuse, R192, R8 ;  /* 0x000000c0b008723c */ /* 0x040fe80000001808 */
[C---:B------:R-:W-:Y:S02]  /*dab0*/  FMUL.FTZ R70, R165.reuse, R70 ;  /* 0x00000046a5467220 */ /* 0x040fe40000410000 */
[C---:B------:R-:W-:Y:S02]  /*dac0*/  FMUL.FTZ R71, R165.reuse, R71 ;  /* 0x00000047a5477220 */ /* 0x040fe40000410000 */
[-C--:B------:R-:W-:Y:S01]  /*dad0*/  HMMA.16816.F32 R12, R176, R194.reuse, R12 ;  /* 0x000000c2b00c723c */ /* 0x080fe2000000180c */
[----:B------:R-:W-:Y:S03]  /*dae0*/  MUFU.EX2 R211, R34 ;  /* 0x0000002200d37308 */ /* 0x000fe60000000800 */
[----:B------:R-:W-:Y:S02]  /*daf0*/  FFMA.FTZ R32, R32, c[0x0][0x2d0], -R204 ;  /* 0x0000b40020207a23 */ /* 0x000fe400000108cc */
[C---:B------:R-:W-:Y:S02]  /*db00*/  FMUL.FTZ R72, R164.reuse, R72 ;  /* 0x00000048a4487220 */ /* 0x040fe40000410000 */
[C---:B------:R-:W-:Y:S03]  /*db10*/  HMMA.16816.F32 R16, R172.reuse, R194, R16 ;  /* 0x000000c2ac10723c */ /* 0x040fe60000001810 */
[----:B------:R-:W-:Y:S01]  /*db20*/  MUFU.EX2 R210, R35 ;  /* 0x0000002300d27308 */ /* 0x000fe20000000800 */
[----:B------:R-:W-:Y:S02]  /*db30*/  FMUL.FTZ R73, R164, R73 ;  /* 0x00000049a4497220 */ /* 0x000fe40000410000 */
[----:B------:R-:W-:Y:S02]  /*db40*/  FMUL.FTZ R74, R0, R74 ;  /* 0x0000004a004a7220 */ /* 0x000fe40000410000 */
[-C--:B------:R-:W-:Y:S04]  /*db50*/  HMMA.16816.F32 R132, R172, R196.reuse, R132 ;  /* 0x000000c4ac84723c */ /* 0x080fe80000001884 */
[C---:B------:R-:W-:Y:S01]  /*db60*/  FMUL.FTZ R136, R164.reuse, R136 ;  /* 0x00000088a4887220 */ /* 0x040fe20000410000 */
[----:B------:R-:W-:Y:S01]  /*db70*/  MUFU.EX2 R209, R24 ;  /* 0x0000001800d17308 */ /* 0x000fe20000000800 */
[----:B------:R-:W-:Y:S02]  /*db80*/  FMUL.FTZ R137, R164, R137 ;  /* 0x00000089a4897220 */ /* 0x000fe40000410000 */
[C---:B------:R-:W-:Y:S04]  /*db90*/  FMUL.FTZ R138, R0.reuse, R138 ;  /* 0x0000008a008a7220 */ /* 0x040fe80000410000 */
[C---:B------:R-:W-:Y:S02]  /*dba0*/  FMUL.FTZ R139, R0.reuse, R139 ;  /* 0x0000008b008b7220 */ /* 0x040fe40000410000 */
[----:B------:R-:W-:Y:S01]  /*dbb0*/  FMUL.FTZ R75, R0, R75 ;  /* 0x0000004b004b7220 */ /* 0x000fe20000410000 */
[----:B------:R-:W3:Y:S01]  /*dbc0*/  MUFU.EX2 R208, R25 ;  /* 0x0000001900d07308 */ /* 0x000ee20000000800 */
[C---:B------:R-:W-:Y:S02]  /*dbd0*/  FMUL.FTZ R76, R164.reuse, R76 ;  /* 0x0000004ca44c7220 */ /* 0x040fe40000410000 */
[C---:B------:R-:W-:Y:S01]  /*dbe0*/  FMUL.FTZ R77, R164.reuse, R77 ;  /* 0x0000004da44d7220 */ /* 0x040fe20000410000 */
[C---:B------:R-:W-:Y:S04]  /*dbf0*/  HMMA.16816.F32 R136, R176.reuse, R196, R136 ;  /* 0x000000c4b088723c */ /* 0x040fe80000001888 */
[C---:B------:R-:W-:Y:S02]  /*dc00*/  FMUL.FTZ R140, R164.reuse, R140 ;  /* 0x0000008ca48c7220 */ /* 0x040fe40000410000 */
[----:B------:R-:W-:Y:S01]  /*dc10*/  FMUL.FTZ R141, R164, R141 ;  /* 0x0000008da48d7220 */ /* 0x000fe20000410000 */
[----:B------:R-:W-:Y:S01]  /*dc20*/  MUFU.EX2 R193, R26 ;  /* 0x0000001a00c17308 */ /* 0x000fe20000000800 */
[C---:B------:R-:W-:Y:S04]  /*dc30*/  FMUL.FTZ R142, R0.reuse, R142 ;  /* 0x0000008e008e7220 */ /* 0x040fe80000410000 */
[C---:B------:R-:W-:Y:S02]  /*dc40*/  FMUL.FTZ R143, R0.reuse, R143 ;  /* 0x0000008f008f7220 */ /* 0x040fe40000410000 */
[C---:B------:R-:W-:Y:S02]  /*dc50*/  FMUL.FTZ R78, R0.reuse, R78 ;  /* 0x0000004e004e7220 */ /* 0x040fe40000410000 */
[----:B------:R-:W-:Y:S01]  /*dc60*/  FMUL.FTZ R79, R0, R79 ;  /* 0x0000004f004f7220 */ /* 0x000fe20000410000 */
[----:B------:R2:W2:Y:S01]  /*dc70*/  MUFU.EX2 R192, R27 ;  /* 0x0000001b00c07308 */ /* 0x0004a20000000800 */
[C---:B------:R-:W-:Y:S01]  /*dc80*/  FMUL.FTZ R80, R166.reuse, R80 ;  /* 0x00000050a6507220 */ /* 0x040fe20000410000 */
[-C--:B------:R-:W-:Y:S03]  /*dc90*/  HMMA.16816.F32 R140, R176, R198.reuse, R140 ;  /* 0x000000c6b08c723c */ /* 0x080fe6000000188c */
[C---:B------:R-:W-:Y:S02]  /*dca0*/  FMUL.FTZ R81, R166.reuse, R81 ;  /* 0x00000051a6517220 */ /* 0x040fe40000410000 */
[C---:B------:R-:W-:Y:S02]  /*dcb0*/  FMUL.FTZ R82, R165.reuse, R82 ;  /* 0x00000052a5527220 */ /* 0x040fe40000410000 */
[C---:B------:R-:W-:Y:S01]  /*dcc0*/  FMUL.FTZ R83, R165.reuse, R83 ;  /* 0x00000053a5537220 */ /* 0x040fe20000410000 */
[C---:B------:R-:W-:Y:S01]  /*dcd0*/  HMMA.16816.F32 R144, R172.reuse, R198, R144 ;  /* 0x000000c6ac90723c */ /* 0x040fe20000001890 */
[----:B------:R-:W-:Y:S03]  /*dce0*/  MUFU.EX2 R198, R36 ;  /* 0x0000002400c67308 */ /* 0x000fe60000000800 */
[C---:B------:R-:W-:Y:S02]  /*dcf0*/  FMUL.FTZ R84, R166.reuse, R84 ;  /* 0x00000054a6547220 */ /* 0x040fe40000410000 */
[----:B------:R-:W-:Y:S02]  /*dd00*/  FMUL.FTZ R85, R166, R85 ;  /* 0x00000055a6557220 */ /* 0x000fe40000410000 */
[-C--:B-1----:R-:W-:Y:S03]  /*dd10*/  HMMA.16816.F32 R148, R172, R180.reuse, R148 ;  /* 0x000000b4ac94723c */ /* 0x082fe60000001894 */
[----:B------:R-:W-:Y:S01]  /*dd20*/  MUFU.EX2 R197, R37 ;  /* 0x0000002500c57308 */ /* 0x000fe20000000800 */
[C---:B------:R-:W-:Y:S01]  /*dd30*/  FMUL.FTZ R86, R165.reuse, R86 ;  /* 0x00000056a5567220 */ /* 0x040fe20000410000 */
[----:B--2---:R-:W-:Y:S01]  /*dd40*/  LDSM.16.MT88.4 R24, [R225+0x2880] ;  /* 0x00288000e118783b */ /* 0x004fe20000004200 */
[----:B------:R-:W-:Y:S02]  /*dd50*/  FMUL.FTZ R87, R165, R87 ;  /* 0x00000057a5577220 */ /* 0x000fe40000410000 */
[C---:B------:R-:W-:Y:S04]  /*dd60*/  HMMA.16816.F32 R152, R176.reuse, R180, R152 ;  /* 0x000000b4b098723c */ /* 0x040fe80000001898 */
[C---:B------:R-:W-:Y:S01]  /*dd70*/  FMUL.FTZ R88, R164.reuse, R88 ;  /* 0x00000058a4587220 */ /* 0x040fe20000410000 */
[----:B------:R-:W-:Y:S01]  /*dd80*/  MUFU.EX2 R194, R38 ;  /* 0x0000002600c27308 */ /* 0x000fe20000000800 */
[----:B------:R-:W-:Y:S02]  /*dd90*/  FMUL.FTZ R89, R164, R89 ;  /* 0x00000059a4597220 */ /* 0x000fe40000410000 */
[-C--:B------:R-:W-:Y:S04]  /*dda0*/  HMMA.16816.F32 R156, R176, R182.reuse, R156 ;  /* 0x000000b6b09c723c */ /* 0x080fe8000000189c */
[C---:B------:R-:W-:Y:S02]  /*ddb0*/  FMUL.FTZ R90, R0.reuse, R90 ;  /* 0x0000005a005a7220 */ /* 0x040fe40000410000 */
[----:B------:R-:W-:Y:S01]  /*ddc0*/  FMUL.FTZ R91, R0, R91 ;  /* 0x0000005b005b7220 */ /* 0x000fe20000410000 */
[----:B------:R1:W-:Y:S01]  /*ddd0*/  MUFU.EX2 R215, R32 ;  /* 0x0000002000d77308 */ /* 0x0003e20000000800 */
[C---:B------:R-:W-:Y:S01]  /*dde0*/  HMMA.16816.F32 R160, R172.reuse, R182, R160 ;  /* 0x000000b6aca0723c */ /* 0x040fe200000018a0 */
[----:B------:R-:W2:Y:S03]  /*ddf0*/  LDSM.16.MT88.4 R180, [R225+0x3880] ;  /* 0x00388000e1b4783b */ /* 0x000ea60000004200 */
[C---:B------:R-:W-:Y:S02]  /*de00*/  FMUL.FTZ R92, R164.reuse, R92 ;  /* 0x0000005ca45c7220 */ /* 0x040fe40000410000 */
[----:B------:R-:W-:Y:S02]  /*de10*/  FMUL.FTZ R93, R164, R93 ;  /* 0x0000005da45d7220 */ /* 0x000fe40000410000 */
[-C--:B------:R-:W-:Y:S04]  /*de20*/  HMMA.16816.F32 R52, R172, R184.reuse, R52 ;  /* 0x000000b8ac34723c */ /* 0x080fe80000001834 */
[C---:B------:R-:W-:Y:S02]  /*de30*/  FMUL.FTZ R94, R0.reuse, R94 ;  /* 0x0000005e005e7220 */ /* 0x040fe40000410000 */
[----:B------:R-:W-:Y:S02]  /*de40*/  FMUL.FTZ R95, R0, R95 ;  /* 0x0000005f005f7220 */ /* 0x000fe40000410000 */
[C---:B------:R-:W-:Y:S04]  /*de50*/  HMMA.16816.F32 R56, R176.reuse, R184, R56 ;  /* 0x000000b8b038723c */ /* 0x040fe80000001838 */
[C---:B------:R-:W-:Y:S02]  /*de60*/  FMUL.FTZ R96, R166.reuse, R96 ;  /* 0x00000060a6607220 */ /* 0x040fe40000410000 */
[C---:B------:R-:W-:Y:S02]  /*de70*/  FMUL.FTZ R97, R166.reuse, R97 ;  /* 0x00000061a6617220 */ /* 0x040fe40000410000 */
[-C--:B------:R-:W-:Y:S04]  /*de80*/  HMMA.16816.F32 R60, R176, R186.reuse, R60 ;  /* 0x000000bab03c723c */ /* 0x080fe8000000183c */
[--C-:B-1----:R-:W-:Y:S02]  /*de90*/  FFMA.FTZ R32, R23, c[0x0][0x2d0], -R205.reuse ;  /* 0x0000b40017207a23 */ /* 0x102fe400000108cd */
[----:B------:R-:W-:Y:S01]  /*dea0*/  LDSM.16.MT88.4 R20, [R228+0x3880] ;  /* 0x00388000e414783b */ /* 0x000fe20000004200 */
[C---:B------:R-:W-:Y:S01]  /*deb0*/  FMUL.FTZ R98, R165.reuse, R98 ;  /* 0x00000062a5627220 */ /* 0x040fe20000410000 */
[C---:B------:R-:W-:Y:S01]  /*dec0*/  HMMA.16816.F32 R64, R172.reuse, R186, R64 ;  /* 0x000000baac40723c */ /* 0x040fe20000001840 */
[----:B------:R1:W1:Y:S03]  /*ded0*/  MUFU.EX2 R212, R32 ;  /* 0x0000002000d47308 */ /* 0x0002660000000800 */
[C---:B------:R-:W-:Y:S02]  /*dee0*/  FMUL.FTZ R99, R165.reuse, R99 ;  /* 0x00000063a5637220 */ /* 0x040fe40000410000 */
[----:B------:R-:W3:Y:S01]  /*def0*/  LDSM.16.MT88.4 R184, [R226+0x3880] ;  /* 0x00388000e2b8783b */ /* 0x000ee20000004200 */
[C---:B------:R-:W-:Y:S01]  /*df00*/  FMUL.FTZ R100, R166.reuse, R100 ;  /* 0x00000064a6647220 */ /* 0x040fe20000410000 */
[-C--:B--2---:R-:W-:Y:S04]  /*df10*/  HMMA.16816.F32 R68, R172, R180.reuse, R68 ;  /* 0x000000b4ac44723c */ /* 0x084fe80000001844 */
[C---:B------:R-:W-:Y:S02]  /*df20*/  FMUL.FTZ R101, R166.reuse, R101 ;  /* 0x00000065a6657220 */ /* 0x040fe40000410000 */
[C---:B------:R-:W-:Y:S02]  /*df30*/  FMUL.FTZ R102, R165.reuse, R102 ;  /* 0x00000066a5667220 */ /* 0x040fe40000410000 */
[C---:B------:R-:W-:Y:S01]  /*df40*/  FMUL.FTZ R103, R165.reuse, R103 ;  /* 0x00000067a5677220 */ /* 0x040fe20000410000 */
[C---:B------:R-:W-:Y:S04]  /*df50*/  HMMA.16816.F32 R72, R176.reuse, R180, R72 ;  /* 0x000000b4b048723c */ /* 0x040fe80000001848 */
[C---:B------:R-:W-:Y:S02]  /*df60*/  FMUL.FTZ R112, R166.reuse, R112 ;  /* 0x00000070a6707220 */ /* 0x040fe40000410000 */
[C---:B------:R-:W-:Y:S02]  /*df70*/  FMUL.FTZ R113, R166.reuse, R113 ;  /* 0x00000071a6717220 */ /* 0x040fe40000410000 */
[-C--:B------:R-:W-:Y:S01]  /*df80*/  HMMA.16816.F32 R76, R176, R182.reuse, R76 ;  /* 0x000000b6b04c723c */ /* 0x080fe2000000184c */
[----:B-1----:R-:W1:Y:S03]  /*df90*/  LDSM.16.MT88.4 R32, [R227+0x3880] ;  /* 0x00388000e320783b */ /* 0x002e660000004200 */
[C---:B------:R-:W-:Y:S02]  /*dfa0*/  FMUL.FTZ R114, R165.reuse, R114 ;  /* 0x00000072a5727220 */ /* 0x040fe40000410000 */
[C---:B------:R-:W-:Y:S02]  /*dfb0*/  FMUL.FTZ R115, R165.reuse, R115 ;  /* 0x00000073a5737220 */ /* 0x040fe40000410000 */
[C---:B------:R-:W-:Y:S01]  /*dfc0*/  HMMA.16816.F32 R80, R172.reuse, R182, R80 ;  /* 0x000000b6ac50723c */ /* 0x040fe20000001850 */
[----:B------:R-:W2:Y:S03]  /*dfd0*/  LDSM.16.MT88.4 R180, [R226+0x2880] ;  /* 0x00288000e2b4783b */ /* 0x000ea60000004200 */
[C---:B------:R-:W-:Y:S02]  /*dfe0*/  FMUL.FTZ R116, R166.reuse, R116 ;  /* 0x00000074a6747220 */ /* 0x040fe40000410000 */
[----:B------:R-:W-:Y:S02]  /*dff0*/  FMUL.FTZ R117, R166, R117 ;  /* 0x00000075a6757220 */ /* 0x000fe40000410000 */
[C---:B------:R-:W-:Y:S04]  /*e000*/  FMUL.FTZ R118, R165.reuse, R118 ;  /* 0x00000076a5767220 */ /* 0x040fe80000410000 */
[----:B------:R-:W-:Y:S01]  /*e010*/  FMUL.FTZ R119, R165, R119 ;  /* 0x00000077a5777220 */ /* 0x000fe20000410000 */
[-C--:B---3--:R-:W-:Y:S03]  /*e020*/  HMMA.16816.F32 R84, R172, R184.reuse, R84 ;  /* 0x000000b8ac54723c */ /* 0x088fe60000001854 */
        /* <DEDUP_REMOVED lines=11> */
[----:B------:R-:W1:Y:S03]  /*e0e0*/  LDSM.16.MT88.4 R184, [R228+0x2880] ;  /* 0x00288000e4b8783b */ /* 0x000e660000004200 */
[----:B------:R-:W-:Y:S01]  /*e0f0*/  FFMA.FTZ R31, R31, c[0x0][0x2d0], -R2 ;  /* 0x0000b4001f1f7a23 */ /* 0x000fe20000010802 */
[----:B------:R2:W2:Y:S01]  /*e100*/  MUFU.EX2 R199, R29 ;  /* 0x0000001d00c77308 */ /* 0x0004a20000000800 */
[C---:B------:R-:W-:Y:S02]  /*e110*/  FMUL.FTZ R124, R164.reuse, R124 ;  /* 0x0000007ca47c7220 */ /* 0x040fe40000410000 */
[-C--:B------:R-:W-:Y:S04]  /*e120*/  HMMA.16816.F32 R100, R172, R20.reuse, R100 ;  /* 0x00000014ac64723c */ /* 0x080fe80000001864 */
[C---:B------:R-:W-:Y:S02]  /*e130*/  FMUL.FTZ R104, R164.reuse, R104 ;  /* 0x00000068a4687220 */ /* 0x040fe40000410000 */
[----:B------:R-:W-:Y:S01]  /*e140*/  FMUL.FTZ R105, R164, R105 ;  /* 0x00000069a4697220 */ /* 0x000fe20000410000 */
[----:B------:R4:W-:Y:S01]  /*e150*/  MUFU.EX2 R171, R30 ;  /* 0x0000001e00ab7308 */ /* 0x0009e20000000800 */
[C---:B------:R-:W-:Y:S04]  /*e160*/  FMUL.FTZ R106, R0.reuse, R106 ;  /* 0x0000006a006a7220 */ /* 0x040fe80000410000 */
[----:B------:R-:W-:Y:S01]  /*e170*/  FMUL.FTZ R107, R0, R107 ;  /* 0x0000006b006b7220 */ /* 0x000fe20000410000 */
[----:B---3--:R-:W-:Y:S01]  /*e180*/  F2FP.PACK_AB R28, R208, R209 ;  /* 0x000000d1d01c723e */ /* 0x008fe200000000ff */
[----:B------:R-:W-:Y:S02]  /*e190*/  FMUL.FTZ R125, R164, R125 ;  /* 0x0000007da47d7220 */ /* 0x000fe40000410000 */
[C---:B------:R-:W-:Y:S01]  /*e1a0*/  FMUL.FTZ R126, R0.reuse, R126 ;  /* 0x0000007e007e7220 */ /* 0x040fe20000410000 */
[----:B------:R-:W3:Y:S01]  /*e1b0*/  MUFU.EX2 R170, R31 ;  /* 0x0000001f00aa7308 */ /* 0x000ee20000000800 */
[----:B------:R-:W-:Y:S01]  /*e1c0*/  FMUL.FTZ R127, R0, R127 ;  /* 0x0000007f007f7220 */ /* 0x000fe20000410000 */
[C---:B------:R-:W-:Y:S04]  /*e1d0*/  HMMA.16816.F32 R104, R176.reuse, R20, R104 ;  /* 0x00000014b068723c */ /* 0x040fe80000001868 */
[----:B------:R-:W-:Y:S01]  /*e1e0*/  FMUL.FTZ R108, R164, R108 ;  /* 0x0000006ca46c7220 */ /* 0x000fe20000410000 */
[----:B--2---:R-:W-:Y:S01]  /*e1f0*/  F2FP.PACK_AB R29, R192, R193 ;  /* 0x000000c1c01d723e */ /* 0x004fe200000000ff */
[----:B------:R-:W-:Y:S01]  /*e200*/  FMUL.FTZ R109, R164, R109 ;  /* 0x0000006da46d7220 */ /* 0x000fe20000410000 */
[----:B------:R-:W-:Y:S01]  /*e210*/  F2FP.PACK_AB R20, R216, R217 ;  /* 0x000000d9d814723e */ /* 0x000fe200000000ff */
[----:B------:R-:W-:Y:S01]  /*e220*/  FMUL.FTZ R110, R0, R110 ;  /* 0x0000006e006e7220 */ /* 0x000fe20000410000 */
[----:B------:R-:W-:Y:S03]  /*e230*/  F2FP.PACK_AB R21, R212, R213 ;  /* 0x000000d5d415723e */ /* 0x000fe600000000ff */
[----:B------:R-:W-:Y:S01]  /*e240*/  FMUL.FTZ R111, R0, R111 ;  /* 0x0000006f006f7220 */ /* 0x000fe20000410000 */
[----:B----4-:R-:W-:Y:S01]  /*e250*/  F2FP.PACK_AB R30, R199, R207 ;  /* 0x000000cfc71e723e */ /* 0x010fe200000000ff */
[C---:B------:R-:W-:Y:S02]  /*e260*/  FMUL.FTZ R128, R166.reuse, R128 ;  /* 0x00000080a6807220 */ /* 0x040fe40000410000 */
[----:B------:R-:W-:Y:S02]  /*e270*/  FMUL.FTZ R129, R166, R129 ;  /* 0x00000081a6817220 */ /* 0x000fe40000410000 */
[C---:B------:R-:W-:Y:S01]  /*e280*/  FMUL.FTZ R130, R165.reuse, R130 ;  /* 0x00000082a5827220 */ /* 0x040fe20000410000 */
[-C--:B------:R-:W-:Y:S03]  /*e290*/  HMMA.16816.F32 R108, R176, R22.reuse, R108 ;  /* 0x00000016b06c723c */ /* 0x080fe6000000186c */
[----:B---3--:R-:W-:Y:S01]  /*e2a0*/  F2FP.PACK_AB R31, R170, R171 ;  /* 0x000000abaa1f723e */ /* 0x008fe200000000ff */
[----:B------:R-:W-:Y:S02]  /*e2b0*/  FMUL.FTZ R131, R165, R131 ;  /* 0x00000083a5837220 */ /* 0x000fe40000410000 */
[----:B------:R-:W-:Y:S02]  /*e2c0*/  FFMA.FTZ R49, R49, c[0x0][0x2d0], -R204 ;  /* 0x0000b40031317a23 */ /* 0x000fe400000108cc */
[C---:B------:R-:W-:Y:S02]  /*e2d0*/  HMMA.16816.F32 R112, R172.reuse, R22, R112 ;  /* 0x00000016ac70723c */ /* 0x040fe40000001870 */
[----:B------:R-:W-:Y:S02]  /*e2e0*/  MUFU.EX2 R195, R49 ;  /* 0x0000003100c37308 */ /* 0x000fe40000000800 */
[--C-:B------:R-:W-:Y:S02]  /*e2f0*/  FFMA.FTZ R51, R51, c[0x0][0x2d0], -R205.reuse ;  /* 0x0000b40033337a23 */ /* 0x100fe400000108cd */
[--C-:B------:R-:W-:Y:S01]  /*e300*/  FFMA.FTZ R40, R40, c[0x0][0x2d0], -R206.reuse ;  /* 0x0000b40028287a23 */ /* 0x100fe200000108ce */
[----:B------:R-:W-:Y:S01]  /*e310*/  F2FP.PACK_AB R22, R214, R215 ;  /* 0x000000d7d616723e */ /* 0x000fe200000000ff */
[-C--:B-1----:R-:W-:Y:S04]  /*e320*/  HMMA.16816.F32 R116, R172, R32.reuse, R116 ;  /* 0x00000020ac74723c */ /* 0x082fe80000001874 */
[----:B------:R1:W-:Y:S01]  /*e330*/  MUFU.EX2 R49, R39 ;  /* 0x0000002700317308 */ /* 0x0003e20000000800 */
[----:B------:R-:W-:Y:S01]  /*e340*/  F2FP.PACK_AB R23, R210, R211 ;  /* 0x000000d3d217723e */ /* 0x000fe200000000ff */
[----:B------:R-:W-:Y:S02]  /*e350*/  FFMA.FTZ R45, R45, c[0x0][0x2d0], -R206 ;  /* 0x0000b4002d2d7a23 */ /* 0x000fe400000108ce */
[C---:B------:R-:W-:Y:S04]  /*e360*/  HMMA.16816.F32 R120, R176.reuse, R32, R120 ;  /* 0x00000020b078723c */ /* 0x040fe80000001878 */
[----:B------:R-:W-:Y:S02]  /*e370*/  FFMA.FTZ R50, R50, c[0x0][0x2d0], -R205 ;  /* 0x0000b40032327a23 */ /* 0x000fe400000108cd */
[----:B------:R-:W-:Y:S01]  /*e380*/  MUFU.EX2 R51, R51 ;  /* 0x0000003300337308 */ /* 0x000fe20000000800 */
[----:B------:R-:W-:Y:S01]  /*e390*/  FFMA.FTZ R48, R48, c[0x0][0x2d0], -R204 ;  /* 0x0000b40030307a23 */ /* 0x000fe200000108cc */
[-C--:B------:R-:W-:Y:S04]  /*e3a0*/  HMMA.16816.F32 R124, R176, R34.reuse, R124 ;  /* 0x00000022b07c723c */ /* 0x080fe8000000187c */
[--C-:B------:R-:W-:Y:S02]  /*e3b0*/  FFMA.FTZ R41, R41, c[0x0][0x2d0], -R206.reuse ;  /* 0x0000b40029297a23 */ /* 0x100fe400000108ce */
[----:B------:R-:W-:Y:S02]  /*e3c0*/  FFMA.FTZ R44, R44, c[0x0][0x2d0], -R206 ;  /* 0x0000b4002c2c7a23 */ /* 0x000fe400000108ce */
[----:B------:R-:W-:Y:S01]  /*e3d0*/  HMMA.16816.F32 R128, R172, R34, R128 ;  /* 0x00000022ac80723c */ /* 0x000fe20000001880 */
[----:B------:R-:W2:Y:S01]  /*e3e0*/  LDSM.16.MT88.4 R32, [R227+0x2880] ;  /* 0x00288000e320783b */ /* 0x000ea20000004200 */
[----:B------:R-:W-:Y:S02]  /*e3f0*/  MUFU.EX2 R45, R45 ;  /* 0x0000002d002d7308 */ /* 0x000fe40000000800 */
[--C-:B------:R-:W-:Y:S02]  /*e400*/  FFMA.FTZ R42, R42, c[0x0][0x2d0], -R2.reuse ;  /* 0x0000b4002a2a7a23 */ /* 0x100fe40000010802 */
[--C-:B------:R-:W-:Y:S02]  /*e410*/  FFMA.FTZ R43, R43, c[0x0][0x2d0], -R2.reuse ;  /* 0x0000b4002b2b7a23 */ /* 0x100fe40000010802 */
[-C--:B------:R-:W-:Y:S01]  /*e420*/  HMMA.16816.F32 R4, R20, R24.reuse, R4 ;  /* 0x000000181404723c */ /* 0x080fe20000001804 */
[----:B------:R-:W-:Y:S03]  /*e430*/  LDSM.16.MT88.4 R172, [R226+0x4080] ;  /* 0x00408000e2ac783b */ /* 0x000fe60000004200 */
[----:B------:R-:W-:Y:S01]  /*e440*/  MUFU.EX2 R196, R48 ;  /* 0x0000003000c47308 */ /* 0x000fe20000000800 */
[--C-:B------:R-:W-:Y:S02]  /*e450*/  FFMA.FTZ R46, R46, c[0x0][0x2d0], -R2.reuse ;  /* 0x0000b4002e2e7a23 */ /* 0x100fe40000010802 */
[----:B------:R-:W-:Y:S01]  /*e460*/  FFMA.FTZ R2, R47, c[0x0][0x2d0], -R2 ;  /* 0x0000b4002f027a23 */ /* 0x000fe20000010802 */
[C---:B------:R-:W-:Y:S01]  /*e470*/  HMMA.16816.F32 R8, R28.reuse, R24, R8 ;  /* 0x000000181c08723c */ /* 0x040fe20000001808 */
[----:B-1----:R-:W-:Y:S03]  /*e480*/  LDSM.16.MT88.4 R36, [R227+0x3080] ;  /* 0x00308000e324783b */ /* 0x002fe60000004200 */
[----:B------:R-:W-:Y:S02]  /*e490*/  FFMA.FTZ R166, R166, R252, R245 ;  /* 0x000000fca6a67223 */ /* 0x000fe400000100f5 */
[----:B------:R-:W-:Y:S01]  /*e4a0*/  MUFU.EX2 R50, R50 ;  /* 0x0000003200327308 */ /* 0x000fe20000000800 */
[----:B------:R-:W-:Y:S01]  /*e4b0*/  FFMA.FTZ R165, R165, R251, R222 ;  /* 0x000000fba5a57223 */ /* 0x000fe200000100de */
[-C--:B------:R-:W-:Y:S04]  /*e4c0*/  HMMA.16816.F32 R12, R28, R26.reuse, R12 ;  /* 0x0000001a1c0c723c */ /* 0x080fe8000000180c */
[----:B------:R-:W-:Y:S04]  /*e4d0*/  FFMA.FTZ R164, R164, R250, R221 ;  /* 0x000000faa4a47223 */ /* 0x000fe800000100dd */
[C---:B------:R-:W-:Y:S01]  /*e4e0*/  HMMA.16816.F32 R16, R20.reuse, R26, R16 ;  /* 0x0000001a1410723c */ /* 0x040fe20000001810 */
[----:B------:R-:W1:Y:S01]  /*e4f0*/  LDSM.16.MT88.4 R24, [R225+0x4080] ;  /* 0x00408000e118783b */ /* 0x000e620000004200 */
[----:B------:R-:W-:Y:S06]  /*e500*/  MUFU.EX2 R48, R40 ;  /* 0x0000002800307308 */ /* 0x000fec0000000800 */
[-C--:B------:R-:W-:Y:S04]  /*e510*/  HMMA.16816.F32 R132, R20, R180.reuse, R132 ;  /* 0x000000b41484723c */ /* 0x080fe80000001884 */
[----:B------:R3:W-:Y:S04]  /*e520*/  MUFU.EX2 R40, R2 ;  /* 0x0000000200287308 */ /* 0x0007e80000000800 */
[C---:B------:R-:W-:Y:S06]  /*e530*/  HMMA.16816.F32 R136, R28.reuse, R180, R136 ;  /* 0x000000b41c88723c */ /* 0x040fec0000001888 */
[----:B------:R-:W4:Y:S02]  /*e540*/  MUFU.EX2 R41, R41 ;  /* 0x0000002900297308 */ /* 0x000f240000000800 */
[-C--:B------:R-:W-:Y:S08]  /*e550*/  HMMA.16816.F32 R140, R28, R182.reuse, R140 ;  /* 0x000000b61c8c723c */ /* 0x080ff0000000188c */
[C---:B------:R-:W-:Y:S01]  /*e560*/  HMMA.16816.F32 R144, R20.reuse, R182, R144 ;  /* 0x000000b61490723c */ /* 0x040fe20000001890 */
[----:B------:R-:W-:Y:S03]  /*e570*/  MUFU.EX2 R44, R44 ;  /* 0x0000002c002c7308 */ /* 0x000fe60000000800 */
[----:B---3--:R-:W-:Y:S04]  /*e580*/  FADD.FTZ R2, R246, R166 ;  /* 0x000000a6f6027221 */ /* 0x008fe80000010000 */
[-C--:B------:R-:W-:Y:S03]  /*e590*/  HMMA.16816.F32 R148, R20, R184.reuse, R148 ;  /* 0x000000b81494723c */ /* 0x080fe60000001894 */
[----:B------:R-:W-:Y:S01]  /*e5a0*/  MUFU.EX2 R42, R42 ;  /* 0x0000002a002a7308 */ /* 0x000fe20000000800 */
[----:B------:R-:W-:Y:S04]  /*e5b0*/  FADD.FTZ R2, R248, R2 ;  /* 0x00000002f8027221 */ /* 0x000fe80000010000 */
[C---:B------:R-:W-:Y:S04]  /*e5c0*/  HMMA.16816.F32 R152, R28.reuse, R184, R152 ;  /* 0x000000b81c98723c */ /* 0x040fe80000001898 */
[----:B------:R-:W-:Y:S01]  /*e5d0*/  FADD.FTZ R2, R247, R2 ;  /* 0x00000002f7027221 */ /* 0x000fe20000010000 */
[----:B------:R-:W3:Y:S03]  /*e5e0*/  MUFU.EX2 R43, R43 ;  /* 0x0000002b002b7308 */ /* 0x000ee60000000800 */
[-C--:B------:R-:W-:Y:S07]  /*e5f0*/  HMMA.16816.F32 R156, R28, R186.reuse, R156 ;  /* 0x000000ba1c9c723c */ /* 0x080fee000000189c */
[----:B------:R-:W1:Y:S01]  /*e600*/  MUFU.EX2 R46, R46 ;  /* 0x0000002e002e7308 */ /* 0x000e620000000800 */
[C---:B------:R-:W-:Y:S08]  /*e610*/  HMMA.16816.F32 R160, R20.reuse, R186, R160 ;  /* 0x000000ba14a0723c */ /* 0x040ff000000018a0 */
[-C--:B--2---:R-:W-:Y:S08]  /*e620*/  HMMA.16816.F32 R52, R20, R32.reuse, R52 ;  /* 0x000000201434723c */ /* 0x084ff00000001834 */
        /* <DEDUP_REMOVED lines=12> */
[C---:B------:R-:W-:Y:S08]  /*e6f0*/  HMMA.16816.F32 R96, R20.reuse, R174, R96 ;  /* 0x000000ae1460723c */ /* 0x040ff00000001860 */
[-C--:B--2---:R-:W-:Y:S08]  /*e700*/  HMMA.16816.F32 R100, R20, R32.reuse, R100 ;  /* 0x000000201464723c */ /* 0x084ff00000001864 */
[C---:B------:R-:W-:Y:S08]  /*e710*/  HMMA.16816.F32 R104, R28.reuse, R32, R104 ;  /* 0x000000201c68723c */ /* 0x040ff00000001868 */
[-C--:B------:R-:W-:Y:S08]  /*e720*/  HMMA.16816.F32 R108, R28, R34.reuse, R108 ;  /* 0x000000221c6c723c */ /* 0x080ff0000000186c */
[C---:B------:R-:W-:Y:S01]  /*e730*/  HMMA.16816.F32 R112, R20.reuse, R34, R112 ;  /* 0x000000221470723c */ /* 0x040fe20000001870 */
[----:B------:R-:W-:Y:S07]  /*e740*/  LDSM.16.MT88.4 R32, [R228+0x3080] ;  /* 0x00308000e420783b */ /* 0x000fee0000004200 */
[-C--:B-1----:R-:W-:Y:S08]  /*e750*/  HMMA.16816.F32 R116, R20, R24.reuse, R116 ;  /* 0x000000181474723c */ /* 0x082ff00000001874 */
[C---:B------:R-:W-:Y:S07]  /*e760*/  HMMA.16816.F32 R120, R28.reuse, R24, R120 ;  /* 0x000000181c78723c */ /* 0x040fee0000001878 */
[----:B----4-:R-:W-:Y:S01]  /*e770*/  F2FP.PACK_AB R24, R41, R48 ;  /* 0x000000302918723e */ /* 0x010fe200000000ff */
[-C--:B------:R-:W-:Y:S01]  /*e780*/  HMMA.16816.F32 R124, R28, R26.reuse, R124 ;  /* 0x0000001a1c7c723c */ /* 0x080fe2000000187c */
[----:B------:R-:W1:Y:S03]  /*e790*/  LDSM.16.MT88.4 R28, [R226+0x3080] ;  /* 0x00308000e21c783b */ /* 0x000e660000004200 */
[----:B---3--:R-:W-:Y:S04]  /*e7a0*/  F2FP.PACK_AB R25, R43, R42 ;  /* 0x0000002a2b19723e */ /* 0x008fe800000000ff */
[----:B------:R-:W-:Y:S07]  /*e7b0*/  HMMA.16816.F32 R128, R20, R26, R128 ;  /* 0x0000001a1480723c */ /* 0x000fee0000001880 */
[----:B------:R-:W-:Y:S02]  /*e7c0*/  F2FP.PACK_AB R20, R197, R198 ;  /* 0x000000c6c514723e */ /* 0x000fe400000000ff */
[----:B------:R-:W-:Y:S03]  /*e7d0*/  F2FP.PACK_AB R22, R195, R196 ;  /* 0x000000c4c316723e */ /* 0x000fe600000000ff */
[----:B------:R-:W-:Y:S02]  /*e7e0*/  F2FP.PACK_AB R21, R49, R194 ;  /* 0x000000c23115723e */ /* 0x000fe400000000ff */
[----:B------:R-:W-:Y:S02]  /*e7f0*/  F2FP.PACK_AB R23, R51, R50 ;  /* 0x000000323317723e */ /* 0x000fe400000000ff */
[----:B------:R-:W-:Y:S02]  /*e800*/  F2FP.PACK_AB R26, R45, R44 ;  /* 0x0000002c2d1a723e */ /* 0x000fe400000000ff */
[----:B------:R-:W-:Y:S03]  /*e810*/  F2FP.PACK_AB R27, R40, R46 ;  /* 0x0000002e281b723e */ /* 0x000fe600000000ff */
        /* <DEDUP_REMOVED lines=21> */
[C---:B------:R-:W-:Y:S07]  /*e970*/  HMMA.16816.F32 R72, R24.reuse, R4, R72 ;  /* 0x000000041848723c */ /* 0x040fee0000001848 */
[----:B------:R-:W-:Y:S01]  /*e980*/  FFMA.FTZ R4, R0, R249, R201 ;  /* 0x000000f900047223 */ /* 0x000fe200000100c9 */
        /* <DEDUP_REMOVED lines=39> */
[----:B------:R-:W-:Y:S01]  /*ec00*/  FADD.FTZ R2, R194, R7 ;  /* 0x00000007c2027221 */ /* 0x000fe20000010000 */
[----:B------:R-:W-:Y:S01]  /*ec10*/  MOV R170, R3 ;  /* 0x0000000300aa7202 */ /* 0x000fe20000000f00 */
        /* <DEDUP_REMOVED lines=9> */
[----:B------:R-:W-:Y:S03]  /*ecb0*/  FADD.FTZ R4, R50, R4 ;  /* 0x0000000432047221 */ /* 0x000fe60000010000 */
[----:B------:R-:W-:Y:S01]  /*ecc0*/  STL [R1+0x18], R5 ;  /* 0x0000180501007387 */ /* 0x000fe20000100800 */
[----:B------:R-:W-:Y:S02]  /*ecd0*/  FADD.FTZ R4, R51, R4 ;  /* 0x0000000433047221 */ /* 0x000fe40000010000 */
[----:B------:R-:W-:Y:S02]  /*ece0*/  FADD.FTZ R2, R44, R2 ;  /* 0x000000022c027221 */ /* 0x000fe40000010000 */
[----:B------:R-:W-:Y:S01]  /*ecf0*/  FADD.FTZ R0, R43, R6 ;  /* 0x000000062b007221 */ /* 0x000fe20000010000 */
[----:B------:R-:W-:Y:S01]  /*ed00*/  STL [R1+0x14], R4 ;  /* 0x0000140401007387 */ /* 0x000fe20000100800 */
[----:B------:R-:W-:Y:S02]  /*ed10*/  FADD.FTZ R2, R45, R2 ;  /* 0x000000022d027221 */ /* 0x000fe40000010000 */
[----:B------:R-:W-:Y:S03]  /*ed20*/  FADD.FTZ R0, R46, R0 ;  /* 0x000000002e007221 */ /* 0x000fe60000010000 */
[----:B------:R1:W-:Y:S01]  /*ed30*/  STL [R1+0x1c], R2 ;  /* 0x00001c0201007387 */ /* 0x0003e20000100800 */
[----:B------:R-:W-:Y:S05]  /*ed40*/  FADD.FTZ R0, R40, R0 ;  /* 0x0000000028007221 */ /* 0x000fea0000010000 */
[----:B------:R2:W-:Y:S01]  /*ed50*/  STL [R1+0x20], R0 ;  /* 0x0000200001007387 */ /* 0x0005e20000100800 */
[----:B-1----:R-:W-:Y:S02]  /*ed60*/  MOV R2, R168 ;  /* 0x000000a800027202 */ /* 0x002fe40000000f00 */
[----:B--2---:R-:W-:Y:S01]  /*ed70*/  MOV R0, R169 ;  /* 0x000000a900007202 */ /* 0x004fe20000000f00 */
[----:B------:R-:W-:-:S05]  /*ed80*/  @P0 BRA `(.L_x_2872) ;  /* 0xffffd2c000000947 */ /* 0x000fca000383ffff */
.L_x_2871:
[----:B------:R-:W-:-:S06]  /*ed90*/  UISETP.GE.AND UP0, UPT, UR13, UR8, UPT ;  /* 0x000000080d00728c */ /* 0x000fcc000bf06270 */
[----:B------:R-:W-:-:S13]  /*eda0*/  PLOP3.LUT P0, PT, PT, PT, UP0, 0x80, 0x0 ;  /* 0x000000000000781c */ /* 0x000fda0003f0f008 */
[----:B------:R-:W-:Y:S05]  /*edb0*/  @!P0 BRA `(.L_x_2873) ;  /* 0x000048e000008947 */ /* 0x000fea0003800000 */
[----:B-1----:R-:W2:Y:S04]  /*edc0*/  LDL.64 R4, [R1+0x48] ;  /* 0x0000480001047983 */ /* 0x002ea80000100a00 */
        /* <DEDUP_REMOVED lines=23> */
.L_x_2890:
[----:B------:R-:W2:Y:S01]  /*ef40*/  LDL.64 R40, [R1+0x8] ;  /* 0x0000080001287983 */ /* 0x000ea20000100a00 */
[----:B------:R-:W-:Y:S04]  /*ef50*/  DEPBAR.LE SB0, 0x0 ;  /* 0x000080000000791a */ /* 0x000fe80000000000 */
[----:B------:R-:W-:Y:S01]  /*ef60*/  USHF.R.S32.HI UR5, URZ, 0x1f, UR13 ;  /* 0x0000001f3f057899 */ /* 0x000fe2000801140d */
[----:B------:R-:W3:Y:S01]  /*ef70*/  LDL.64 R168, [R1] ;  /* 0x0000000001a87983 */ /* 0x000ee20000100a00 */
[----:B-1----:R-:W-:Y:S01]  /*ef80*/  IMAD.U32 R2, RZ, RZ, UR22 ;  /* 0x00000016ff027e24 */ /* 0x002fe2000f8e00ff */
[----:B------:R-:W-:Y:S01]  /*ef90*/  UIMAD UR4, UR25, UR13, URZ ;  /* 0x0000000d190472a4 */ /* 0x000fe2000f8e023f */
[----:B------:R-:W-:Y:S01]  /*efa0*/  IMAD.U32 R3, RZ, RZ, UR23 ;  /* 0x00000017ff037e24 */ /* 0x000fe2000f8e00ff */
[----:B------:R-:W-:Y:S02]  /*efb0*/  UISETP.GT.AND UP0, UPT, UR13, UR8, UPT ;  /* 0x000000080d00728c */ /* 0x000fe4000bf04270 */
[----:B------:R-:W-:Y:S01]  /*efc0*/  BAR.SYNC.DEFER_BLOCKING 0x0 ;  /* 0x0000000000007b1d */ /* 0x000fe20000010000 */
[----:B------:R-:W-:Y:S02]  /*efd0*/  UIMAD UR4, UR5, UR22, UR4 ;  /* 0x00000016050472a4 */ /* 0x000fe4000f8e0204 */
[----:B------:R-:W-:Y:S06]  /*efe0*/  UISETP.NE.AND UP1, UPT, UR17, URZ, UPT ;  /* 0x0000003f1100728c */ /* 0x000fec000bf25270 */
[----:B------:R-:W-:Y:S01]  /*eff0*/  PLOP3.LUT P2, PT, PT, PT, UP1, 0x80, 0x0 ;  /* 0x000000000000781c */ /* 0x000fe20003f4f018 */
[----:B------:R-:W-:Y:S04]  /*f000*/  @UP0 UIADD3 UR27, UR13, -0x1, URZ ;  /* 0xffffffff0d1b0890 */ /* 0x000fe8000fffe03f */
[----:B------:R-:W-:Y:S01]  /*f010*/  @UP0 USHF.R.S32.HI UR26, URZ, 0x1f, UR27 ;  /* 0x0000001f3f1a0899 */ /* 0x000fe2000801141b */
[----:B-----5:R-:W-:Y:S06]  /*f020*/  LDSM.16.M88.4 R48, [R231+0x8080] ;  /* 0x00808000e730783b */ /* 0x020fec0000000200 */
[----:B------:R-:W1:Y:S06]  /*f030*/  LDSM.16.M88.4 R16, [R224+0x5080] ;  /* 0x00508000e010783b */ /* 0x000e6c0000000200 */
[----:B------:R-:W4:Y:S06]  /*f040*/  LDSM.16.M88.4 R44, [R231+0xa080] ;  /* 0x00a08000e72c783b */ /* 0x000f2c0000000200 */
[----:B------:R-:W4:Y:S06]  /*f050*/  LDSM.16.M88.4 R32, [R224+0x5880] ;  /* 0x00588000e020783b */ /* 0x000f2c0000000200 */
[----:B------:R-:W3:Y:S06]  /*f060*/  LDL.64 R246, [R1+0x30] ;  /* 0x0000300001f67983 */ /* 0x000eec0000100a00 */
[----:B------:R-:W4:Y:S06]  /*f070*/  LDSM.16.M88.4 R172, [R224+0x6080] ;  /* 0x00608000e0ac783b */ /* 0x000f2c0000000200 */
[----:B------:R-:W3:Y:S06]  /*f080*/  LDL.64 R244, [R1+0x40] ;  /* 0x0000400001f47983 */ /* 0x000eec0000100a00 */
[----:B------:R-:W-:Y:S01]  /*f090*/  LDSM.16.M88.4 R192, [R233+0x8080] ;  /* 0x00808000e9c0783b */ /* 0x000fe20000000200 */
[-C--:B-1----:R-:W-:Y:S05]  /*f0a0*/  HMMA.16816.F32 R4, R48, R16.reuse, RZ ;  /* 0x000000103004723c */ /* 0x082fea00000018ff */
[----:B------:R-:W3:Y:S03]  /*f0b0*/  LDL R171, [R1+0x24] ;  /* 0x0000240001ab7983 */ /* 0x000ee60000100800 */
[C---:B----4-:R-:W-:Y:S03]  /*f0c0*/  HMMA.16816.F32 R8, R44.reuse, R16, RZ ;  /* 0x000000102c08723c */ /* 0x050fe600000018ff */
[----:B------:R-:W1:Y:S06]  /*f0d0*/  LDSM.16.M88.4 R196, [R235] ;  /* 0x00000000ebc4783b */ /* 0x000e6c0000000200 */
[----:B------:R-:W4:Y:S01]  /*f0e0*/  LDL R167, [R1+0x10] ;  /* 0x0000100001a77983 */ /* 0x000f220000100800 */
[-C--:B------:R-:W-:Y:S05]  /*f0f0*/  HMMA.16816.F32 R12, R44, R18.reuse, RZ ;  /* 0x000000122c0c723c */ /* 0x080fea00000018ff */
[----:B------:R-:W1:Y:S03]  /*f100*/  LDSM.16.M88.4 R200, [R233+0xa080] ;  /* 0x00a08000e9c8783b */ /* 0x000e660000000200 */
[C---:B------:R-:W-:Y:S03]  /*f110*/  HMMA.16816.F32 R16, R48.reuse, R18, RZ ;  /* 0x000000123010723c */ /* 0x040fe600000018ff */
[----:B------:R-:W1:Y:S05]  /*f120*/  LDSM.16.M88.4 R204, [R241] ;  /* 0x00000000f1cc783b */ /* 0x000e6a0000000200 */
[-C--:B------:R-:W-:Y:S08]  /*f130*/  HMMA.16816.F32 R20, R48, R32.reuse, RZ ;  /* 0x000000203014723c */ /* 0x080ff000000018ff */
[C---:B------:R-:W-:Y:S08]  /*f140*/  HMMA.16816.F32 R24, R44.reuse, R32, RZ ;  /* 0x000000202c18723c */ /* 0x040ff000000018ff */
[-C--:B------:R-:W-:Y:S08]  /*f150*/  HMMA.16816.F32 R28, R44, R34.reuse, RZ ;  /* 0x000000222c1c723c */ /* 0x080ff000000018ff */
[C---:B------:R-:W-:Y:S08]  /*f160*/  HMMA.16816.F32 R32, R48.reuse, R34, RZ ;  /* 0x000000223020723c */ /* 0x040ff000000018ff */
[-C--:B------:R-:W-:Y:S01]  /*f170*/  HMMA.16816.F32 R36, R48, R172.reuse, RZ ;  /* 0x000000ac3024723c */ /* 0x080fe200000018ff */
[C---:B--2---:R-:W-:Y:S07]  /*f180*/  IMAD.WIDE.U32 R208, R2.reuse, UR13, R40 ;  /* 0x0000000d02d07c25 */ /* 0x044fee000f8e0028 */
[C---:B------:R-:W-:Y:S04]  /*f190*/  HMMA.16816.F32 R40, R44.reuse, R172, RZ ;  /* 0x000000ac2c28723c */ /* 0x040fe800000018ff */
[----:B------:R-:W-:Y:S01]  /*f1a0*/  IADD3 R0, R209, UR4, RZ ;  /* 0x00000004d1007c10 */ /* 0x000fe2000fffe0ff */
[----:B---3--:R-:W-:Y:S01]  /*f1b0*/  IMAD.WIDE.U32 R2, R2, UR13, R168 ;  /* 0x0000000d02027c25 */ /* 0x008fe2000f8e00a8 */
[C---:B------:R-:W-:Y:S02]  /*f1c0*/  LEA R168, P1, R208.reuse, c[0x0][0x1f8], 0x1 ;  /* 0x00007e00d0a87a11 */ /* 0x040fe400078208ff */
[-C--:B------:R-:W-:Y:S04]  /*f1d0*/  HMMA.16816.F32 R44, R44, R174.reuse, RZ ;  /* 0x000000ae2c2c723c */ /* 0x080fe800000018ff */
[----:B------:R-:W-:Y:S02]  /*f1e0*/  LEA.HI.X R169, R208, c[0x0][0x1fc], R0, 0x1, P1 ;  /* 0x00007f00d0a97a11 */ /* 0x000fe400008f0c00 */
[----:B------:R-:W2:Y:S01]  /*f1f0*/  LDSM.16.M88.4 R208, [R240] ;  /* 0x00000000f0d0783b */ /* 0x000ea20000000200 */
[----:B------:R-:W-:Y:S01]  /*f200*/  IADD3 R3, R3, UR4, RZ ;  /* 0x0000000403037c10 */ /* 0x000fe2000fffe0ff */
[----:B------:R-:W-:Y:S01]  /*f210*/  ULDC.64 UR4, c[0x0][0x1e0] ;  /* 0x0000780000047ab9 */ /* 0x000fe20000000a00 */
[C---:B------:R-:W-:Y:S01]  /*f220*/  LEA R212, P0, R2.reuse, c[0x0][0x1f8], 0x1 ;  /* 0x00007e0002d47a11 */ /* 0x040fe200078008ff */
[----:B------:R-:W-:Y:S01]  /*f230*/  @UP0 UIMAD.WIDE.U32 UR28, UR27, UR4, URZ ;  /* 0x000000041b1c02a5 */ /* 0x000fe2000f8e003f */
[----:B------:R-:W-:Y:S01]  /*f240*/  HMMA.16816.F32 R48, R48, R174, RZ ;  /* 0x000000ae3030723c */ /* 0x000fe200000018ff */
[----:B------:R-:W-:Y:S01]  /*f250*/  @!PT LDS RZ, [RZ] ;  /* 0x00000000fffff984 */ /* 0x000fe20000000800 */
[----:B------:R-:W-:Y:S01]  /*f260*/  @!PT LDS RZ, [RZ] ;  /* 0x00000000fffff984 */ /* 0x000fe20000000800 */
[----:B------:R-:W-:Y:S01]  /*f270*/  @!PT LDS RZ, [RZ] ;  /* 0x00000000fffff984 */ /* 0x000fe20000000800 */
[----:B------:R3:W-:Y:S01]  /*f280*/  LDGSTS.E.BYPASS.LTC128B.128 [R243+0x2080], [R168.64], !P4 ;  /* 0x02080000a8f37fae */ /* 0x0007e2000e101d54 */
[----:B------:R-:W-:Y:S01]  /*f290*/  @UP0 UIMAD UR26, UR26, UR4, URZ ;  /* 0x000000041a1a02a4 */ /* 0x000fe2000f8e023f */
[----:B------:R-:W-:Y:S02]  /*f2a0*/  LEA.HI.X R213, R2, c[0x0][0x1fc], R3, 0x1, P0 ;  /* 0x00007f0002d57a11 */ /* 0x000fe400000f0c03 */
[----:B------:R-:W-:Y:S01]  /*f2b0*/  IMAD.U32 R0, RZ, RZ, UR28 ;  /* 0x0000001cff007e24 */ /* 0x000fe2000f8e00ff */
[----:B------:R-:W-:Y:S01]  /*f2c0*/  IADD3 R2, P0, R168, UR12, RZ ;  /* 0x0000000ca8027c10 */ /* 0x000fe2000ff1e0ff */
[----:B------:R-:W-:Y:S01]  /*f2d0*/  @UP0 UIMAD UR26, UR27, UR5, UR26 ;  /* 0x000000051b1a02a4 */ /* 0x000fe2000f8e021a */
[-C--:B-1----:R-:W-:Y:S01]  /*f2e0*/  HMMA.16816.F32 R4, R192, R196.reuse, R4 ;  /* 0x000000c4c004723c */ /* 0x082fe20000001804 */
[----:B------:R1:W-:Y:S02]  /*f2f0*/  LDGSTS.E.BYPASS.LTC128B.128 [R243+0x3880], [R212.64], !P3 ;  /* 0x03880000d4f37fae */ /* 0x0003e4000d901d54 */
[----:B------:R-:W-:Y:S02]  /*f300*/  @UP0 UIADD3 UR4, UR29, UR26, URZ ;  /* 0x0000001a1d040290 */ /* 0x000fe4000fffe03f */
[----:B------:R-:W-:Y:S01]  /*f310*/  IADD3.X R3, R169, UR11, RZ, P0, !PT ;  /* 0x0000000ba9037c10 */ /* 0x000fe200087fe4ff */
[----:B------:R-:W-:Y:S01]  /*f320*/  UIMAD UR29, UR13, -0x30, URZ ;  /* 0xffffffd00d1d78a4 */ /* 0x000fe2000f8e023f */
[C---:B------:R-:W-:Y:S01]  /*f330*/  IADD3 R172, P1, R2.reuse, UR12, RZ ;  /* 0x0000000c02ac7c10 */ /* 0x040fe2000ff3e0ff */
[C---:B------:R-:W-:Y:S01]  /*f340*/  HMMA.16816.F32 R8, R200.reuse, R196, R8 ;  /* 0x000000c4c808723c */ /* 0x040fe20000001808 */
[----:B------:R-:W-:Y:S01]  /*f350*/  @UP0 UIMAD UR4, UR4, 0x30, URZ ;  /* 0x00000030040408a4 */ /* 0x000fe2000f8e023f */
[----:B------:R1:W-:Y:S02]  /*f360*/  LDGSTS.E.BYPASS.LTC128B.128 [R243+0x2880], [R2.64], !P4 ;  /* 0x0288000002f37fae */ /* 0x0003e4000e101d54 */
[C---:B------:R-:W-:Y:S02]  /*f370*/  IADD3.X R173, R3.reuse, UR11, RZ, P1, !PT ;  /* 0x0000000b03ad7c10 */ /* 0x040fe40008ffe4ff */
[----:B------:R-:W-:Y:S01]  /*f380*/  PLOP3.LUT P1, PT, PT, PT, UP0, 0x80, 0x0 ;  /* 0x000000000000781c */ /* 0x000fe20003f2f008 */
[----:B------:R-:W-:Y:S01]  /*f390*/  UISETP.NE.AND UP0, UPT, UR16, URZ, UPT ;  /* 0x0000003f1000728c */ /* 0x000fe2000bf05270 */
[-C--:B------:R-:W-:Y:S01]  /*f3a0*/  HMMA.16816.F32 R12, R200, R198.reuse, R12 ;  /* 0x000000c6c80c723c */ /* 0x080fe2000000180c */
[----:B------:R2:W-:Y:S03]  /*f3b0*/  LDGSTS.E.BYPASS.LTC128B.128 [R243+0x4080], [R2.64+0x80], !P3 ;  /* 0x0408008002f37fae */ /* 0x0005e6000d901d54 */
[----:B---3--:R-:W-:Y:S03]  /*f3c0*/  IADD3 R168, P0, R2, UR19, RZ ;  /* 0x0000001302a87c10 */ /* 0x008fe6000ff1e0ff */
[----:B------:R3:W-:Y:S01]  /*f3d0*/  LDGSTS.E.BYPASS.LTC128B.128 [R243+0x3080], [R172.64], !P4 ;  /* 0x03080000acf37fae */ /* 0x0007e2000e101d54 */
[C---:B------:R-:W-:Y:S04]  /*f3e0*/  HMMA.16816.F32 R16, R192.reuse, R198, R16 ;  /* 0x000000c6c010723c */ /* 0x040fe80000001810 */
[----:B------:R-:W-:Y:S02]  /*f3f0*/  IADD3.X R169, R3, UR24, RZ, P0, !PT ;  /* 0x0000001803a97c10 */ /* 0x000fe400087fe4ff */
[----:B------:R-:W-:Y:S02]  /*f400*/  PLOP3.LUT P0, PT, PT, PT, UP1, 0x80, 0x0 ;  /* 0x000000000000781c */ /* 0x000fe40003f0f018 */
[-C--:B------:R-:W-:Y:S01]  /*f410*/  HMMA.16816.F32 R20, R192, R204.reuse, R20 ;  /* 0x000000ccc014723c */ /* 0x080fe20000001814 */
[----:B------:R4:W-:Y:S06]  /*f420*/  LDGSTS.E.BYPASS.LTC128B.128 [R243+0x4880], [R168.64], !P3 ;  /* 0x04880000a8f37fae */ /* 0x0009ec000d901d54 */
[----:B-1----:R-:W-:Y:S01]  /*f430*/  LDSM.16.M88.4 R212, [R230+0x5080] ;  /* 0x00508000e6d4783b */ /* 0x002fe20000000200 */
[C---:B------:R-:W-:Y:S04]  /*f440*/  HMMA.16816.F32 R24, R200.reuse, R204, R24 ;  /* 0x000000ccc818723c */ /* 0x040fe80000001818 */
[----:B--2---:R-:W-:Y:S01]  /*f450*/  @P1 IMAD.MOV.U32 R3, RZ, RZ, R247 ;  /* 0x000000ffff031224 */ /* 0x004fe200078e00f7 */
[----:B------:R-:W0:Y:S01]  /*f460*/  LDGDEPBAR ;  /* 0x00000000000079af */ /* 0x000e220000000000 */
[----:B------:R-:W-:Y:S02]  /*f470*/  @P1 IMAD.MOV.U32 R2, RZ, RZ, R244 ;  /* 0x000000ffff021224 */ /* 0x000fe400078e00f4 */
[-C--:B------:R-:W-:Y:S03]  /*f480*/  HMMA.16816.F32 R28, R200, R206.reuse, R28 ;  /* 0x000000cec81c723c */ /* 0x080fe6000000181c */
[----:B---3--:R-:W1:Y:S01]  /*f490*/  LDSM.16.M88.4 R172, [R232+0x8080] ;  /* 0x00808000e8ac783b */ /* 0x008e620000000200 */
[----:B------:R-:W-:Y:S04]  /*f4a0*/  @P1 IMAD.WIDE.U32 R2, R0, 0x30, R2 ;  /* 0x0000003000021825 */ /* 0x000fe800078e0002 */
[C---:B------:R-:W-:Y:S01]  /*f4b0*/  HMMA.16816.F32 R32, R192.reuse, R206, R32 ;  /* 0x000000cec020723c */ /* 0x040fe20000001820 */
[----:B------:R-:W2:Y:S03]  /*f4c0*/  LDSM.16.M88.4 R216, [R232+0xa080] ;  /* 0x00a08000e8d8783b */ /* 0x000ea60000000200 */
[----:B------:R-:W-:Y:S01]  /*f4d0*/  @P2 IMAD.HI.U32 R0, R171, c[0x0][0x2c8], RZ ;  /* 0x0000b200ab002a27 */ /* 0x000fe200078e00ff */
[----:B------:R-:W-:Y:S02]  /*f4e0*/  @P1 IADD3 R3, R3, UR4, RZ ;  /* 0x0000000403031c10 */ /* 0x000fe4000fffe0ff */
[----:B------:R-:W3:Y:S01]  /*f4f0*/  LDSM.16.M88.4 R196, [R230+0x5880] ;  /* 0x00588000e6c4783b */ /* 0x000ee20000000200 */
[-C--:B------:R-:W-:Y:S04]  /*f500*/  HMMA.16816.F32 R36, R192, R208.reuse, R36 ;  /* 0x000000d0c024723c */ /* 0x080fe80000001824 */
[C---:B------:R-:W-:Y:S01]  /*f510*/  @P1 SHF.L.U64.HI R3, R2.reuse, 0x1, R3 ;  /* 0x0000000102031819 */ /* 0x040fe20000010203 */
[----:B------:R-:W-:Y:S01]  /*f520*/  LDSM.16.M88.4 R204, [R229] ;  /* 0x00000000e5cc783b */ /* 0x000fe20000000200 */
[----:B----4-:R-:W-:Y:S01]  /*f530*/  IMAD.MOV.U32 R169, RZ, RZ, R171 ;  /* 0x000000ffffa97224 */ /* 0x010fe200078e00ab */
[----:B------:R-:W-:Y:S01]  /*f540*/  @P0 SHF.R.U32.HI R169, RZ, c[0x0][0x2cc], R0 ;  /* 0x0000b300ffa90a19 */ /* 0x000fe20000011600 */
[C---:B------:R-:W-:Y:S01]  /*f550*/  HMMA.16816.F32 R40, R200.reuse, R208, R40 ;  /* 0x000000d0c828723c */ /* 0x040fe20000001828 */
[----:B------:R-:W-:Y:S02]  /*f560*/  IMAD.U32 R0, RZ, RZ, UR29 ;  /* 0x0000001dff007e24 */ /* 0x000fe4000f8e00ff */
[----:B------:R-:W-:Y:S03]  /*f570*/  LDSM.16.M88.4 R220, [R229+0x800] ;  /* 0x00080000e5dc783b */ /* 0x000fe60000000200 */
[----:B------:R-:W-:Y:S02]  /*f580*/  IADD3 R0, -R167, 0x1, R0 ;  /* 0x00000001a7007810 */ /* 0x000fe40007ffe100 */
[-C--:B------:R-:W-:Y:S01]  /*f590*/  HMMA.16816.F32 R44, R200, R210.reuse, R44 ;  /* 0x000000d2c82c723c */ /* 0x080fe2000000182c */
[----:B------:R-:W4:Y:S07]  /*f5a0*/  LDSM.16.M88.4 R200, [R230+0x6080] ;  /* 0x00608000e6c8783b */ /* 0x000f2e0000000200 */
[----:B------:R-:W-:Y:S01]  /*f5b0*/  HMMA.16816.F32 R48, R192, R210, R48 ;  /* 0x000000d2c030723c */ /* 0x000fe20000001830 */
[----:B------:R-:W4:Y:S06]  /*f5c0*/  LDSM.16.M88.4 R192, [R234+0x8080] ;  /* 0x00808000eac0783b */ /* 0x000f2c0000000200 */
[----:B------:R-:W4:Y:S01]  /*f5d0*/  LDSM.16.M88.4 R208, [R234+0xa080] ;  /* 0x00a08000ead0783b */ /* 0x000f220000000200 */
        /* <DEDUP_REMOVED lines=15> */
[----:B------:R-:W2:Y:S06]  /*f6d0*/  LDSM.16.M88.4 R172, [R231+0xc080] ;  /* 0x00c08000e7ac783b */ /* 0x000eac0000000200 */
[----:B------:R-:W3:Y:S01]  /*f6e0*/  LDSM.16.M88.4 R200, [R231+0xe080] ;  /* 0x00e08000e7c8783b */ /* 0x000ee20000000200 */
        /* <DEDUP_REMOVED lines=15> */
[----:B------:R-:W-:Y:S06]  /*f7e0*/  LDSM.16.M88.4 R192, [R233+0xc080] ;  /* 0x00c08000e9c0783b */ /* 0x000fec0000000200 */
[----:B------:R-:W1:Y:S01]  /*f7f0*/  LDSM.16.M88.4 R212, [R239] ;  /* 0x00000000efd4783b */ /* 0x000e620000000200 */
[-C--:B--2---:R-:W-:Y:S08]  /*f800*/  HMMA.16816.F32 R4, R172, R196.reuse, R4 ;  /* 0x000000c4ac04723c */ /* 0x084ff00000001804 */
[C---:B---3--:R-:W-:Y:S08]  /*f810*/  HMMA.16816.F32 R8, R200.reuse, R196, R8 ;  /* 0x000000c4c808723c */ /* 0x048ff00000001808 */
[-C--:B------:R-:W-:Y:S08]  /*f820*/  HMMA.16816.F32 R12, R200, R198.reuse, R12 ;  /* 0x000000c6c80c723c */ /* 0x080ff0000000180c */
[C---:B------:R-:W-:Y:S01]  /*f830*/  HMMA.16816.F32 R16, R172.reuse, R198, R16 ;  /* 0x000000c6ac10723c */ /* 0x040fe20000001810 */
[----:B------:R-:W2:Y:S07]  /*f840*/  LDSM.16.M88.4 R196, [R237] ;  /* 0x00000000edc4783b */ /* 0x000eae0000000200 */
[-C--:B----4-:R-:W-:Y:S08]  /*f850*/  HMMA.16816.F32 R20, R172, R204.reuse, R20 ;  /* 0x000000ccac14723c */ /* 0x090ff00000001814 */
        /* <DEDUP_REMOVED lines=9> */
[----:B------:R-:W1:Y:S06]  /*f8f0*/  LDSM.16.M88.4 R172, [R232+0xc080] ;  /* 0x00c08000e8ac783b */ /* 0x000e6c0000000200 */
        /* <DEDUP_REMOVED lines=16> */
[----:B------:R-:W-:Y:S06]  /*fa00*/  LDSM.16.M88.4 R192, [R234+0xc080] ;  /* 0x00c08000eac0783b */ /* 0x000fec0000000200 */
[----:B------:R-:W2:Y:S01]  /*fa10*/  LDSM.16.M88.4 R196, [R229+0x1800] ;  /* 0x00180000e5c4783b */ /* 0x000ea20000000200 */
        /* <DEDUP_REMOVED lines=11> */
[----:B------:R-:W-:Y:S01]  /*fad0*/  HMMA.16816.F32 R48, R172, R214, R48 ;  /* 0x000000d6ac30723c */ /* 0x000fe20000001830 */
[----:B------:R-:W1:Y:S01]  /*fae0*/  LDSM.16.M88.4 R172, [R229+0x2800] ;  /* 0x00280000e5ac783b */ /* 0x000e620000000200 */
[----:B------:R-:W-:Y:S05]  /*faf0*/  DEPBAR.LE SB0, 0x0 ;  /* 0x000080000000791a */ /* 0x000fea0000000000 */
[----:B------:R-:W-:Y:S01]  /*fb00*/  BAR.SYNC.DEFER_BLOCKING 0x0 ;  /* 0x0000000000007b1d */ /* 0x000fe20000010000 */
[-C--:B--2---:R-:W-:Y:S08]  /*fb10*/  HMMA.16816.F32 R4, R192, R196.reuse, R4 ;  /* 0x000000c4c004723c */ /* 0x084ff00000001804 */
[C---:B------:R-:W-:Y:S07]  /*fb20*/  HMMA.16816.F32 R8, R216.reuse, R196, R8 ;  /* 0x000000c4d808723c */ /* 0x040fee0000001808 */
[----:B------:R-:W-:Y:S01]  /*fb30*/  @P1 IMAD.SHL.U32 R196, R2, 0x2, RZ ;  /* 0x0000000202c41824 */ /* 0x000fe200078e00ff */
[-C--:B------:R-:W-:Y:S08]  /*fb40*/  HMMA.16816.F32 R12, R216, R198.reuse, R12 ;  /* 0x000000c6d80c723c */ /* 0x080ff0000000180c */
        /* <DEDUP_REMOVED lines=8> */
[-C--:B------:R-:W-:Y:S01]  /*fbd0*/  HMMA.16816.F32 R28, R216, R222.reuse, R28 ;  /* 0x000000ded81c723c */ /* 0x080fe2000000181c */
[----:B------:R-:W-:Y:S01]  /*fbe0*/  @!PT LDS RZ, [RZ] ;  /* 0x00000000fffff984 */ /* 0x000fe20000000800 */
[----:B------:R-:W-:Y:S01]  /*fbf0*/  @!PT LDS RZ, [RZ] ;  /* 0x00000000fffff984 */ /* 0x000fe20000000800 */
[----:B------:R-:W-:Y:S01]  /*fc00*/  @!PT LDS RZ, [RZ] ;  /* 0x00000000fffff984 */ /* 0x000fe20000000800 */
[----:B------:R2:W-:Y:S03]  /*fc10*/  @P1 LDGSTS.E.BYPASS.LTC128B.128 [R243+0x5080], [R196.64], !P4 ;  /* 0x05080000c4f31fae */ /* 0x0005e6000e101d54 */
[----:B------:R-:W-:Y:S03]  /*fc20*/  @P1 IADD3 R2, P0, R196, UR7, RZ ;  /* 0x00000007c4021c10 */ /* 0x000fe6000ff1e0ff */
[----:B------:R3:W-:Y:S01]  /*fc30*/  @P1 LDGSTS.E.BYPASS.LTC128B.128 [R243+0x6880], [R198.64], !P3 ;  /* 0x06880000c6f31fae */ /* 0x0007e2000d901d54 */
[C---:B------:R-:W-:Y:S04]  /*fc40*/  HMMA.16816.F32 R32, R192.reuse, R222, R32 ;  /* 0x000000dec020723c */ /* 0x040fe80000001820 */
[----:B------:R-:W-:Y:S04]  /*fc50*/  @P1 IADD3.X R3, R197, UR6, RZ, P0, !PT ;  /* 0x00000006c5031c10 */ /* 0x000fe800087fe4ff */
[-C--:B-1----:R-:W-:Y:S01]  /*fc60*/  HMMA.16816.F32 R36, R192, R172.reuse, R36 ;  /* 0x000000acc024723c */ /* 0x082fe20000001824 */
[----:B------:R1:W-:Y:S06]  /*fc70*/  @P1 LDGSTS.E.BYPASS.LTC128B.128 [R243+0x5880], [R2.64], !P4 ;  /* 0x0588000002f31fae */ /* 0x0003ec000e101d54 */
[----:B------:R1:W-:Y:S01]  /*fc80*/  @P1 LDGSTS.E.BYPASS.LTC128B.128 [R243+0x7080], [R2.64+0x80], !P3 ;  /* 0x0708008002f31fae */ /* 0x0003e2000d901d54 */
[C---:B------:R-:W-:Y:S04]  /*fc90*/  HMMA.16816.F32 R40, R216.reuse, R172, R40 ;  /* 0x000000acd828723c */ /* 0x040fe80000001828 */
[C---:B--2---:R-:W-:Y:S03]  /*fca0*/  @P1 IADD3 R196, P2, R2.reuse, UR7, RZ ;  /* 0x0000000702c41c10 */ /* 0x044fe6000ff5e0ff */
[----:B------:R-:W-:Y:S01]  /*fcb0*/  @P1 IADD3 R172, P0, R2, UR18, RZ ;  /* 0x0000001202ac1c10 */ /* 0x000fe2000ff1e0ff */
[-C--:B------:R-:W-:Y:S04]  /*fcc0*/  HMMA.16816.F32 R44, R216, R174.reuse, R44 ;  /* 0x000000aed82c723c */ /* 0x080fe8000000182c */
[C---:B------:R-:W-:Y:S02]  /*fcd0*/  @P1 IADD3.X R197, R3.reuse, UR6, RZ, P2, !PT ;  /* 0x0000000603c51c10 */ /* 0x040fe400097fe4ff */
[----:B------:R-:W-:Y:S02]  /*fce0*/  @P1 IADD3.X R173, R3, UR10, RZ, P0, !PT ;  /* 0x0000000a03ad1c10 */ /* 0x000fe400087fe4ff */
[----:B------:R-:W-:Y:S01]  /*fcf0*/  HMMA.16816.F32 R48, R192, R174, R48 ;  /* 0x000000aec030723c */ /* 0x000fe20000001830 */
[----:B------:R3:W-:Y:S01]  /*fd00*/  @P1 LDGSTS.E.BYPASS.LTC128B.128 [R243+0x6080], [R196.64], !P4 ;  /* 0x06080000c4f31fae */ /* 0x0007e2000e101d54 */
[----:B------:R-:W-:Y:S05]  /*fd10*/  PLOP3.LUT P0, PT, PT, PT, UP0, 0x40, 0x0 ;  /* 0x000000000000781c */ /* 0x000fea0003f0e808 */
[----:B------:R2:W-:Y:S06]  /*fd20*/  @P1 LDGSTS.E.BYPASS.LTC128B.128 [R243+0x7880], [R172.64], !P3 ;  /* 0x07880000acf31fae */ /* 0x0005ec000d901d54 */
[----:B-1----:R-:W1:Y:S06]  /*fd30*/  SHFL.IDX PT, R3, R169, RZ, 0x1c1f ;  /* 0x001c1fffa9037589 */ /* 0x002e6c00000e0000 */
[----:B------:R-:W0:Y:S01]  /*fd40*/  LDGDEPBAR ;  /* 0x00000000000079af */ /* 0x000e220000000000 */
[----:B--2---:R-:W-:Y:S01]  /*fd50*/  IADD3 R173, -R167, UR29, RZ ;  /* 0x0000001da7ad7c10 */ /* 0x004fe2000fffe1ff */
[----:B------:R-:W-:Y:S05]  /*fd60*/  IMAD.U32 R172, RZ, RZ, UR15 ;  /* 0x0000000fffac7e24 */ /* 0x000fea000f8e00ff */
[----:B------:R-:W-:Y:S04]  /*fd70*/  IADD3 R172, -R172, UR9, R0 ;  /* 0x00000009acac7c10 */ /* 0x000fe8000fffe100 */
[C---:B------:R-:W-:Y:S02]  /*fd80*/  IADD3 R171, R172.reuse, c[0x0][0x328], RZ ;  /* 0x0000ca00acab7a10 */ /* 0x040fe40007ffe0ff */
[----:B------:R-:W-:Y:S03]  /*fd90*/  IADD3 R172, R172, UR14, RZ ;  /* 0x0000000eacac7c10 */ /* 0x000fe6000fffe0ff */
[--C-:B-1----:R-:W-:Y:S02]  /*fda0*/  IMAD.IADD R2, R171, 0x1, R3.reuse ;  /* 0x00000001ab027824 */ /* 0x102fe400078e0203 */
[----:B------:R-:W-:Y:S01]  /*fdb0*/  IMAD.IADD R0, R172, 0x1, R3 ;  /* 0x00000001ac007824 */ /* 0x000fe200078e0203 */
        /* <DEDUP_REMOVED lines=15> */
.L_x_2876:
[----:B------:R-:W-:Y:S04]  /*feb0*/  MOV R167, c[0x0][0x32c] ;  /* 0x0000cb0000a77a02 */ /* 0x000fe80000000f00 */
[----:B------:R-:W-:Y:S11]  /*fec0*/  ISETP.NE.AND P0, PT, R167, 0x1, PT ;  /* 0x00000001a700780c */ /* 0x000ff60003f05270 */
[----:B------:R-:W-:Y:S02]  /*fed0*/  @!UPT UIADD3 URZ, URZ, URZ, URZ ;  /* 0x0000003f3f3ff290 */ /* 0x000fe4000fffe03f */
[----:B------:R-:W-:Y:S05]  /*fee0*/  @P0 IMAD.HI.U32 R167, R3, c[0x0][0x330], RZ ;  /* 0x0000cc0003a70a27 */ /* 0x000fea00078e00ff */
[----:B------:R-:W-:Y:S02]  /*fef0*/  @P0 SHF.R.U32.HI R3, RZ, c[0x0][0x334], R167 ;  /* 0x0000cd00ff030a19 */ /* 0x000fe400000116a7 */
.L_x_2877:
[----:B------:R-:W-:Y:S05]  /*ff00*/  BSYNC B0 ;  /* 0x0000000000007941 */ /* 0x000fea0003800000 */
.L_x_2875:
[----:B------:R-:W-:Y:S05]  /*ff10*/  IMAD R3, R3, c[0x0][0x32c], R173 ;  /* 0x0000cb0003037a24 */ /* 0x000fea00078e02ad */
[----:B------:R-:W-:Y:S02]  /*ff20*/  IADD3 R167, R3, c[0x0][0x32c], RZ ;  /* 0x0000cb0003a77a10 */ /* 0x000fe40007ffe0ff */
[----:B------:R-:W-:Y:S02]  /*ff30*/  IMNMX R0, R0, R3, !PT ;  /* 0x0000000300007217 */ /* 0x000fe40007800200 */
[----:B------:R-:W-:Y:S02]  /*ff40*/  IMNMX R2, R2, R167, PT ;  /* 0x000000a702027217 */ /* 0x000fe40003800200 */
.L_x_2874:
        /* <DEDUP_REMOVED lines=20> */
.L_x_2880:
[----:B------:R-:W-:Y:S04]  /*10090*/  MOV R174, c[0x0][0x32c] ;  /* 0x0000cb0000ae7a02 */ /* 0x000fe80000000f00 */
[----:B------:R-:W-:Y:S11]  /*100a0*/  ISETP.NE.AND P0, PT, R174, 0x1, PT ;  /* 0x00000001ae00780c */ /* 0x000ff60003f05270 */
[----:B------:R-:W-:Y:S02]  /*100b0*/  @!UPT UIADD3 URZ, URZ, URZ, URZ ;  /* 0x0000003f3f3ff290 */ /* 0x000fe4000fffe03f */
[----:B------:R-:W-:Y:S05]  /*100c0*/  @P0 IMAD.HI.U32 R174, R168, c[0x0][0x330], RZ ;  /* 0x0000cc00a8ae0a27 */ /* 0x000fea00078e00ff */
[----:B------:R-:W-:Y:S02]  /*100d0*/  @P0 SHF.R.U32.HI R168, RZ, c[0x0][0x334], R174 ;  /* 0x0000cd00ffa80a19 */ /* 0x000fe400000116ae */
.L_x_2881:
[----:B------:R-:W-:Y:S05]  /*100e0*/  BSYNC B0 ;  /* 0x0000000000007941 */ /* 0x000fea0003800000 */
.L_x_2879:
[----:B------:R-:W-:Y:S05]  /*100f0*/  IMAD R168, R168, c[0x0][0x32c], R173 ;  /* 0x0000cb00a8a87a24 */ /* 0x000fea00078e02ad */
[----:B------:R-:W-:Y:S02]  /*10100*/  IADD3 R174, R168, c[0x0][0x32c], RZ ;  /* 0x0000cb00a8ae7a10 */ /* 0x000fe40007ffe0ff */
[----:B------:R-:W-:Y:S02]  /*10110*/  IMNMX R3, R3, R168, !PT ;  /* 0x000000a803037217 */ /* 0x000fe40007800200 */
[----:B------:R-:W-:Y:S02]  /*10120*/  IMNMX R167, R167, R174, PT ;  /* 0x000000aea7a77217 */ /* 0x000fe40003800200 */
.L_x_2878:
[----:B------:R-:W-:Y:S01]  /*10130*/  UISETP.GE.AND UP2, UPT, UR29, 0x9, UPT ;  /* 0x000000091d00788c */ /* 0x000fe2000bf46270 */
[----:B------:R-:W1:Y:S01]  /*10140*/  SHFL.IDX PT, R168, R169, 0x2, 0x1c1f ;  /* 0x005c1f00a9a87f89 */ /* 0x000e6200000e0000 */
        /* <DEDUP_REMOVED lines=85> */
.L_x_2884:
[----:B------:R-:W-:Y:S04]  /*106a0*/  MOV R5, c[0x0][0x32c] ;  /* 0x0000cb0000057a02 */ /* 0x000fe80000000f00 */
[----:B------:R-:W-:Y:S11]  /*106b0*/  ISETP.NE.AND P0, PT, R5, 0x1, PT ;  /* 0x000000010500780c */ /* 0x000ff60003f05270 */
[----:B------:R-:W-:Y:S02]  /*106c0*/  @!UPT UIADD3 URZ, URZ, URZ, URZ ;  /* 0x0000003f3f3ff290 */ /* 0x000fe4000fffe03f */
[----:B------:R-:W-:Y:S05]  /*106d0*/  @P0 IMAD.HI.U32 R5, R4, c[0x0][0x330], RZ ;  /* 0x0000cc0004050a27 */ /* 0x000fea00078e00ff */
[----:B------:R-:W-:Y:S02]  /*106e0*/  @P0 SHF.R.U32.HI R4, RZ, c[0x0][0x334], R5 ;  /* 0x0000cd00ff040a19 */ /* 0x000fe40000011605 */
.L_x_2885:
[----:B------:R-:W-:Y:S05]  /*106f0*/  BSYNC B0 ;  /* 0x0000000000007941 */ /* 0x000fea0003800000 */
.L_x_2883:
[----:B------:R-:W-:Y:S05]  /*10700*/  IMAD R4, R4, c[0x0][0x32c], R173 ;  /* 0x0000cb0004047a24 */ /* 0x000fea00078e02ad */
[----:B------:R-:W-:Y:S02]  /*10710*/  IADD3 R5, R4, c[0x0][0x32c], RZ ;  /* 0x0000cb0004057a10 */ /* 0x000fe40007ffe0ff */
[----:B------:R-:W-:Y:S02]  /*10720*/  IMNMX R0, R0, R4, !PT ;  /* 0x0000000400007217 */ /* 0x000fe40007800200 */
[----:B------:R-:W-:Y:S02]  /*10730*/  IMNMX R2, R2, R5, PT ;  /* 0x0000000502027217 */ /* 0x000fe40003800200 */
.L_x_2882:
[----:B------:R-:W-:Y:S02]  /*10740*/  UP2UR UR33, UPR, URZ, 0x10 ;  /* 0x000000103f217883 */ /* 0x000fe40008000000 */
[----:B------:R-:W-:Y:S02]  /*10750*/  UISETP.NE.AND UP4, UPT, UR28, URZ, UPT ;  /* 0x0000003f1c00728c */ /* 0x000fe4000bf85270 */
[----:B------:R-:W-:Y:S02]  /*10760*/  UP2UR UR32, UPR, URZ, 0x8 ;  /* 0x000000083f207883 */ /* 0x000fe40008000000 */
[----:B------:R-:W-:Y:S02]  /*10770*/  UISETP.NE.AND UP3, UPT, UR27, URZ, UPT ;  /* 0x0000003f1b00728c */ /* 0x000fe4000bf65270 */
[----:B------:R-:W-:Y:S01]  /*10780*/  PLOP3.LUT P1, PT, PT, PT, UP4, 0x40, 0x0 ;  /* 0x000000000000781c */ /* 0x000fe20003f2e848 */
[----:B------:R-:W-:Y:S02]  /*10790*/  UP2UR UR29, UPR, URZ, 0x1 ;  /* 0x000000013f1d7883 */ /* 0x000fe40008000000 */
[----:B------:R-:W-:Y:S01]  /*107a0*/  UISETP.NE.AND UP0, UPT, UR4, URZ, UPT ;  /* 0x0000003f0400728c */ /* 0x000fe2000bf05270 */
[----:B------:R-:W-:Y:S01]  /*107b0*/  ISETP.GT.AND P1, PT, R3, RZ, P1 ;  /* 0x000000ff0300720c */ /* 0x000fe20000f24270 */
[----:B------:R-:W-:Y:S01]  /*107c0*/  UP2UR UR31, UPR, URZ, 0x4 ;  /* 0x000000043f1f7883 */ /* 0x000fe20008000000 */
[----:B------:R-:W-:Y:S01]  /*107d0*/  PLOP3.LUT P0, PT, PT, PT, UP3, 0x40, 0x0 ;  /* 0x000000000000781c */ /* 0x000fe20003f0e838 */
[----:B------:R-:W-:Y:S01]  /*107e0*/  UISETP.NE.AND UP2, UPT, UR26, URZ, UPT ;  /* 0x0000003f1a00728c */ /* 0x000fe2000bf45270 */
[----:B------:R-:W-:Y:S01]  /*107f0*/  ISETP.LT.OR P1, PT, R167, 0x1, P1 ;  /* 0x00000001a700780c */ /* 0x000fe20000f21670 */
[----:B------:R-:W-:Y:S01]  /*10800*/  UP2UR UR30, UPR, URZ, 0x2 ;  /* 0x000000023f1e7883 */ /* 0x000fe20008000000 */
[----:B------:R-:W-:Y:S01]  /*10810*/  PLOP3.LUT P2, PT, PT, PT, UP0, 0x40, 0x0 ;  /* 0x000000000000781c */ /* 0x000fe20003f4e808 */
[----:B------:R-:W-:Y:S01]  /*10820*/  UISETP.NE.AND UP1, UPT, UR5, URZ, UPT ;  /* 0x0000003f0500728c */ /* 0x000fe2000bf25270 */
[----:B------:R-:W-:Y:S01]  /*10830*/  FSEL R6, R6, -INF , !P1 ;  /* 0xff80000006067808 */ /* 0x000fe20004800000 */
[----:B------:R-:W-:Y:S01]  /*10840*/  UISETP.NE.AND UP0, UPT, UR29, URZ, UPT ;  /* 0x0000003f1d00728c */ /* 0x000fe2000bf05270 */
[----:B------:R-:W-:Y:S01]  /*10850*/  PLOP3.LUT P1, PT, PT, PT, UP6, 0x40, 0x0 ;  /* 0x000000000000781c */ /* 0x000fe20003f2e868 */
[----:B------:R-:W-:Y:S01]  /*10860*/  UP2UR UR29, UPR, URZ, 0x40 ;  /* 0x000000403f1d7883 */ /* 0x000fe20008000000 */
[C---:B------:R-:W-:Y:S01]  /*10870*/  ISETP.GT.AND P0, PT, R3.reuse, 0x1, P0 ;  /* 0x000000010300780c */ /* 0x040fe20000704270 */
[----:B------:R-:W-:Y:S01]  /*10880*/  UISETP.NE.AND UP6, UPT, UR4, URZ, UPT ;  /* 0x0000003f0400728c */ /* 0x000fe2000bfc5270 */
[----:B------:R-:W-:Y:S01]  /*10890*/  ISETP.GT.AND P2, PT, R3, 0x10, P2 ;  /* 0x000000100300780c */ /* 0x000fe20001744270 */
[----:B------:R-:W-:Y:S01]  /*108a0*/  UISETP.NE.AND UP3, UPT, UR32, URZ, UPT ;  /* 0x0000003f2000728c */ /* 0x000fe2000bf65270 */
[----:B------:R-:W-:Y:S01]  /*108b0*/  PLOP3.LUT P6, PT, PT, PT, UP2, 0x40, 0x0 ;  /* 0x000000000000781c */ /* 0x000fe20003fce828 */
[----:B------:R-:W-:Y:S01]  /*108c0*/  UISETP.NE.AND UP2, UPT, UR31, URZ, UPT ;  /* 0x0000003f1f00728c */ /* 0x000fe2000bf45270 */
[----:B------:R-:W-:Y:S01]  /*108d0*/  PLOP3.LUT P5, PT, PT, PT, UP1, 0x40, 0x0 ;  /* 0x000000000000781c */ /* 0x000fe20003fae818 */
[----:B------:R-:W-:Y:S01]  /*108e0*/  UISETP.NE.AND UP1, UPT, UR30, URZ, UPT ;  /* 0x0000003f1e00728c */ /* 0x000fe2000bf25270 */
[C---:B------:R-:W-:Y:S01]  /*108f0*/  ISETP.LT.OR P0, PT, R167.reuse, 0x2, P0 ;  /* 0x00000002a700780c */ /* 0x040fe20000701670 */
[----:B------:R-:W-:Y:S01]  /*10900*/  UP2UR UR30, UPR, URZ, 0x40 ;  /* 0x000000403f1e7883 */ /* 0x000fe20008000000 */
[----:B------:R-:W-:Y:S01]  /*10910*/  ISETP.LT.OR P2, PT, R167, 0x11, P2 ;  /* 0x00000011a700780c */ /* 0x000fe20001741670 */
[----:B------:R-:W-:Y:S01]  /*10920*/  UISETP.NE.AND UP6, UPT, UR5, URZ, UPT ;  /* 0x0000003f0500728c */ /* 0x000fe2000bfc5270 */
[----:B------:R-:W-:Y:S01]  /*10930*/  ISETP.GT.AND P1, PT, R3, 0x11, P1 ;  /* 0x000000110300780c */ /* 0x000fe20000f24270 */
[----:B------:R-:W-:Y:S01]  /*10940*/  UISETP.NE.AND UP4, UPT, UR33, URZ, UPT ;  /* 0x0000003f2100728c */ /* 0x000fe2000bf85270 */
[----:B------:R-:W-:Y:S01]  /*10950*/  FSEL R16, R7, -INF , !P0 ;  /* 0xff80000007107808 */ /* 0x000fe20004000000 */
[----:B------:R-:W-:Y:S01]  /*10960*/  UP2UR UR31, UPR, URZ, 0x40 ;  /* 0x000000403f1f7883 */ /* 0x000fe20008000000 */
[----:B------:R-:W-:Y:S01]  /*10970*/  PLOP3.LUT P0, PT, PT, PT, UP5, 0x40, 0x0 ;  /* 0x000000000000781c */ /* 0x000fe20003f0e858 */
[----:B------:R-:W-:Y:S01]  /*10980*/  UISETP.NE.AND UP6, UPT, UR26, URZ, UPT ;  /* 0x0000003f1a00728c */ /* 0x000fe2000bfc5270 */
[----:B------:R-:W-:Y:S02]  /*10990*/  FSEL R193, R22, -INF , !P2 ;  /* 0xff80000016c17808 */ /* 0x000fe40005000000 */
[----:B------:R-:W-:Y:S01]  /*109a0*/  PLOP3.LUT P2, PT, PT, PT, UP2, 0x40, 0x0 ;  /* 0x000000000000781c */ /* 0x000fe20003f4e828 */
[----:B------:R-:W-:Y:S01]  /*109b0*/  UP2UR UR32, UPR, URZ, 0x40 ;  /* 0x000000403f207883 */ /* 0x000fe20008000000 */
[----:B------:R-:W-:Y:S01]  /*109c0*/  ISETP.LT.OR P1, PT, R167, 0x12, P1 ;  /* 0x00000012a700780c */ /* 0x000fe20000f21670 */
[----:B------:R-:W-:Y:S01]  /*109d0*/  UISETP.NE.AND UP6, UPT, UR27, URZ, UPT ;  /* 0x0000003f1b00728c */ /* 0x000fe2000bfc5270 */
[C---:B------:R-:W-:Y:S02]  /*109e0*/  ISETP.GT.AND P0, PT, R3.reuse, 0x18, P0 ;  /* 0x000000180300780c */ /* 0x040fe40000704270 */
[----:B------:R-:W-:Y:S01]  /*109f0*/  ISETP.GT.AND P2, PT, R3, 0x21, P2 ;  /* 0x000000210300780c */ /* 0x000fe20001744270 */
[----:B------:R-:W-:Y:S01]  /*10a00*/  UP2UR UR33, UPR, URZ, 0x40 ;  /* 0x000000403f217883 */ /* 0x000fe20008000000 */
[----:B------:R-:W-:Y:S01]  /*10a10*/  FSEL R195, R23, -INF , !P1 ;  /* 0xff80000017c37808 */ /* 0x000fe20004800000 */
[----:B------:R-:W-:Y:S01]  /*10a20*/  UISETP.NE.AND UP6, UPT, UR28, URZ, UPT ;  /* 0x0000003f1c00728c */ /* 0x000fe2000bfc5270 */
[----:B------:R-:W-:Y:S02]  /*10a30*/  PLOP3.LUT P1, PT, PT, PT, UP1, 0x40, 0x0 ;  /* 0x000000000000781c */ /* 0x000fe40003f2e818 */
[C---:B------:R-:W-:Y:S02]  /*10a40*/  ISETP.LT.OR P0, PT, R167.reuse, 0x19, P0 ;  /* 0x00000019a700780c */ /* 0x040fe40000701670 */
[----:B------:R-:W-:Y:S02]  /*10a50*/  ISETP.LT.OR P2, PT, R167, 0x22, P2 ;  /* 0x00000022a700780c */ /* 0x000fe40001741670 */
[C---:B------:R-:W-:Y:S02]  /*10a60*/  ISETP.GT.AND P6, PT, R3.reuse, 0x8, P6 ;  /* 0x000000080300780c */ /* 0x040fe400037c4270 */
[----:B------:R-:W-:Y:S02]  /*10a70*/  ISETP.GT.AND P1, PT, R3, 0x28, P1 ;  /* 0x000000280300780c */ /* 0x000fe40000f24270 */
[----:B------:R-:W-:Y:S02]  /*10a80*/  FSEL R197, R34, -INF , !P0 ;  /* 0xff80000022c57808 */ /* 0x000fe40004000000 */
[----:B------:R-:W-:Y:S02]  /*10a90*/  PLOP3.LUT P0, PT, PT, PT, UP0, 0x40, 0x0 ;  /* 0x000000000000781c */ /* 0x000fe40003f0e808 */
[----:B------:R-:W-:Y:S02]  /*10aa0*/  FSEL R205, R39, -INF , !P2 ;  /* 0xff80000027cd7808 */ /* 0x000fe40005000000 */
[----:B------:R-:W-:Y:S01]  /*10ab0*/  PLOP3.LUT P2, PT, PT, PT, UP6, 0x40, 0x0 ;  /* 0x000000000000781c */ /* 0x000fe20003f4e868 */
[----:B------:R-:W-:Y:S01]  /*10ac0*/  UISETP.NE.AND UP6, UPT, UR33, URZ, UPT ;  /* 0x0000003f2100728c */ /* 0x000fe2000bfc5270 */
        /* <DEDUP_REMOVED lines=11> */
[----:B------:R-:W-:Y:S02]  /*10b80*/  ISETP.GT.AND P6, PT, R3, 0x19, P6 ;  /* 0x000000190300780c */ /* 0x000fe400037c4270 */
[----:B------:R-:W-:Y:S02]  /*10b90*/  FSEL R19, R19, -INF , !P5 ;  /* 0xff80000013137808 */ /* 0x000fe40006800000 */
[----:B------:R-:W-:Y:S02]  /*10ba0*/  PLOP3.LUT P5, PT, PT, PT, UP3, 0x40, 0x0 ;  /* 0x000000000000781c */ /* 0x000fe40003fae838 */
[----:B------:R-:W-:Y:S02]  /*10bb0*/  FSEL R214, R51, -INF , !P0 ;  /* 0xff80000033d67808 */ /* 0x000fe40004000000 */
[----:B------:R-:W-:Y:S01]  /*10bc0*/  PLOP3.LUT P0, PT, PT, PT, UP6, 0x40, 0x0 ;  /* 0x000000000000781c */ /* 0x000fe20003f0e868 */
[----:B------:R-:W-:Y:S01]  /*10bd0*/  UISETP.NE.AND UP6, UPT, UR31, URZ, UPT ;  /* 0x0000003f1f00728c */ /* 0x000fe2000bfc5270 */
[----:B------:R-:W-:Y:S02]  /*10be0*/  ISETP.LT.OR P6, PT, R167, 0x1a, P6 ;  /* 0x0000001aa700780c */ /* 0x000fe400037c1670 */
[----:B------:R-:W-:Y:S02]  /*10bf0*/  ISETP.GT.AND P5, PT, R3, 0x20, P5 ;  /* 0x000000200300780c */ /* 0x000fe40002fa4270 */
[----:B------:R-:W-:Y:S01]  /*10c00*/  FSEL R199, R35, -INF , !P6 ;  /* 0xff80000023c77808 */ /* 0x000fe20007000000 */
[----:B------:R-:W1:Y:S01]  /*10c10*/  SHFL.IDX PT, R3, R169, 0x3, 0x1c1f ;  /* 0x007c1f00a9037f89 */ /* 0x000e6200000e0000 */
[----:B------:R-:W-:Y:S01]  /*10c20*/  PLOP3.LUT P6, PT, PT, PT, UP6, 0x40, 0x0 ;  /* 0x000000000000781c */ /* 0x000fe20003fce868 */
[----:B------:R-:W-:Y:S01]  /*10c30*/  UISETP.NE.AND UP6, UPT, UR30, URZ, UPT ;  /* 0x0000003f1e00728c */ /* 0x000fe2000bfc5270 */
[C---:B------:R-:W-:Y:S02]  /*10c40*/  ISETP.GT.AND P0, PT, R0.reuse, 0x8, P0 ;  /* 0x000000080000780c */ /* 0x040fe40000704270 */
[----:B------:R-:W-:Y:S02]  /*10c50*/  ISETP.LT.OR P5, PT, R167, 0x21, P5 ;  /* 0x00000021a700780c */ /* 0x000fe40002fa1670 */
[C---:B------:R-:W-:Y:S02]  /*10c60*/  ISETP.GT.AND P2, PT, R0.reuse, RZ, P2 ;  /* 0x000000ff0000720c */ /* 0x040fe40001744270 */
[----:B------:R-:W-:Y:S02]  /*10c70*/  ISETP.GT.AND P1, PT, R0, 0x1, P1 ;  /* 0x000000010000780c */ /* 0x000fe40000f24270 */
[----:B------:R-:W-:Y:S02]  /*10c80*/  ISETP.LT.OR P0, PT, R2, 0x9, P0 ;  /* 0x000000090200780c */ /* 0x000fe40000701670 */
        /* <DEDUP_REMOVED lines=63> */
.L_x_2888:
[----:B------:R-:W-:Y:S04]  /*11080*/  MOV R4, c[0x0][0x32c] ;  /* 0x0000cb0000047a02 */ /* 0x000fe80000000f00 */
[----:B------:R-:W-:Y:S11]  /*11090*/  ISETP.NE.AND P0, PT, R4, 0x1, PT ;  /* 0x000000010400780c */ /* 0x000ff60003f05270 */
[----:B------:R-:W-:Y:S02]  /*110a0*/  @!UPT UIADD3 URZ, URZ, URZ, URZ ;  /* 0x0000003f3f3ff290 */ /* 0x000fe4000fffe03f */
[----:B------:R-:W-:Y:S05]  /*110b0*/  @P0 IMAD.HI.U32 R4, R3, c[0x0][0x330], RZ ;  /* 0x0000cc0003040a27 */ /* 0x000fea00078e00ff */
[----:B------:R-:W-:Y:S02]  /*110c0*/  @P0 SHF.R.U32.HI R3, RZ, c[0x0][0x334], R4 ;  /* 0x0000cd00ff030a19 */ /* 0x000fe40000011604 */
.L_x_2889:
[----:B------:R-:W-:Y:S05]  /*110d0*/  BSYNC B0 ;  /* 0x0000000000007941 */ /* 0x000fea0003800000 */
.L_x_2887:
[----:B------:R-:W-:Y:S05]  /*110e0*/  IMAD R173, R3, c[0x0][0x32c], R173 ;  /* 0x0000cb0003ad7a24 */ /* 0x000fea00078e02ad */
[----:B------:R-:W-:Y:S02]  /*110f0*/  IADD3 R3, R173, c[0x0][0x32c], RZ ;  /* 0x0000cb00ad037a10 */ /* 0x000fe40007ffe0ff */
[----:B------:R-:W-:Y:S02]  /*11100*/  IMNMX R0, R0, R173, !PT ;  /* 0x000000ad00007217 */ /* 0x000fe40007800200 */
[----:B------:R-:W-:Y:S02]  /*11110*/  IMNMX R2, R2, R3, PT ;  /* 0x0000000302027217 */ /* 0x000fe40003800200 */
.L_x_2886:
        /* <DEDUP_REMOVED lines=48> */
[----:B------:R-:W-:Y:S02]  /*11420*/  FMNMX.FTZ R168, R211, R168, !PT ;  /* 0x000000a8d3a87209 */ /* 0x000fe40007810000 */
[----:B------:R-:W-:Y:S02]  /*11430*/  FMNMX.FTZ R3, R212, R3, !PT ;  /* 0x00000003d4037209 */ /* 0x000fe40007810000 */
[----:B-1----:R-:W-:Y:S02]  /*11440*/  FMNMX.FTZ R169, R169, R5, !PT ;  /* 0x00000005a9a97209 */ /* 0x002fe40007810000 */
[----:B------:R-:W-:Y:S02]  /*11450*/  FMNMX.FTZ R167, R213, R3, !PT ;  /* 0x00000003d5a77209 */ /* 0x000fe40007810000 */
[----:B------:R-:W-:Y:S01]  /*11460*/  FMNMX.FTZ R168, R214, R168, !PT ;  /* 0x000000a8d6a87209 */ /* 0x000fe20007810000 */
[----:B------:R-:W1:Y:S01]  /*11470*/  SHFL.BFLY PT, R4, R169, 0x1, 0x1f ;  /* 0x0c201f00a9047f89 */ /* 0x000e6200000e0000 */
[----:B------:R-:W-:Y:S01]  /*11480*/  PLOP3.LUT P1, PT, PT, PT, UP4, 0x40, 0x0 ;  /* 0x000000000000781c */ /* 0x000fe20003f2e848 */
[----:B------:R-:W-:Y:S01]  /*11490*/  UISETP.NE.AND UP4, UPT, UR29, URZ, UPT ;  /* 0x0000003f1d00728c */ /* 0x000fe2000bf85270 */
[----:B------:R-:W-:Y:S01]  /*114a0*/  PLOP3.LUT P0, PT, PT, PT, UP3, 0x40, 0x0 ;  /* 0x000000000000781c */ /* 0x000fe20003f0e838 */
[----:B------:R-:W-:Y:S01]  /*114b0*/  UISETP.NE.AND UP3, UPT, UR28, URZ, UPT ;  /* 0x0000003f1c00728c */ /* 0x000fe2000bf65270 */
[C---:B------:R-:W-:Y:S02]  /*114c0*/  ISETP.GT.AND P1, PT, R0.reuse, RZ, P1 ;  /* 0x000000ff0000720c */ /* 0x040fe40000f24270 */
[----:B------:R-:W-:Y:S01]  /*114d0*/  ISETP.GT.AND P0, PT, R0, 0x1, P0 ;  /* 0x000000010000780c */ /* 0x000fe20000704270 */
[----:B------:R-:W2:Y:S01]  /*114e0*/  SHFL.BFLY PT, R5, R168, 0x2, 0x1f ;  /* 0x0c401f00a8057f89 */ /* 0x000ea200000e0000 */
[C---:B------:R-:W-:Y:S02]  /*114f0*/  ISETP.LT.OR P1, PT, R2.reuse, 0x1, P1 ;  /* 0x000000010200780c */ /* 0x040fe40000f21670 */
[----:B------:R-:W-:Y:S02]  /*11500*/  ISETP.LT.OR P0, PT, R2, 0x2, P0 ;  /* 0x000000020200780c */ /* 0x000fe40000701670 */
[----:B------:R-:W-:Y:S02]  /*11510*/  FSEL R10, R10, -INF , !P1 ;  /* 0xff8000000a0a7808 */ /* 0x000fe40004800000 */
[----:B------:R-:W-:Y:S02]  /*11520*/  FSEL R11, R11, -INF , !P0 ;  /* 0xff8000000b0b7808 */ /* 0x000fe40004000000 */
[----:B------:R-:W-:Y:S01]  /*11530*/  PLOP3.LUT P6, PT, PT, PT, UP1, 0x40, 0x0 ;  /* 0x000000000000781c */ /* 0x000fe20003fce818 */
[----:B------:R-:W-:Y:S01]  /*11540*/  UISETP.NE.AND UP1, UPT, UR26, URZ, UPT ;  /* 0x0000003f1a00728c */ /* 0x000fe2000bf25270 */
[----:B------:R-:W-:Y:S01]  /*11550*/  PLOP3.LUT P5, PT, PT, PT, UP0, 0x40, 0x0 ;  /* 0x000000000000781c */ /* 0x000fe20003fae808 */
[----:B------:R-:W-:Y:S01]  /*11560*/  UISETP.NE.AND UP0, UPT, UR5, URZ, UPT ;  /* 0x0000003f0500728c */ /* 0x000fe2000bf05270 */
[C---:B------:R-:W-:Y:S02]  /*11570*/  ISETP.GT.AND P6, PT, R0.reuse, 0x9, P6 ;  /* 0x000000090000780c */ /* 0x040fe400037c4270 */
[----:B------:R-:W-:Y:S02]  /*11580*/  ISETP.GT.AND P5, PT, R0, 0x10, P5 ;  /* 0x000000100000780c */ /* 0x000fe40002fa4270 */
[----:B-1----:R-:W-:Y:S02]  /*11590*/  FMNMX.FTZ R169, R169, R4, !PT ;  /* 0x00000004a9a97209 */ /* 0x002fe40007810000 */
[----:B------:R-:W-:Y:S02]  /*115a0*/  FMNMX.FTZ R4, R10, R170, !PT ;  /* 0x000000aa0a047209 */ /* 0x000fe40007810000 */
[C---:B------:R-:W-:Y:S01]  /*115b0*/  FSETP.NEU.FTZ.AND P2, PT, R169.reuse, -INF , PT ;  /* 0xff800000a900780b */ /* 0x040fe20003f5d000 */
[----:B------:R-:W-:Y:S01]  /*115c0*/  FMUL.FTZ R23, R169, c[0x0][0x2d0] ;  /* 0x0000b400a9177a20 */ /* 0x000fe20000410000 */
[----:B------:R-:W-:Y:S02]  /*115d0*/  ISETP.LT.OR P6, PT, R2, 0xa, P6 ;  /* 0x0000000a0200780c */ /* 0x000fe400037c1670 */
[----:B--2---:R-:W-:Y:S02]  /*115e0*/  FMNMX.FTZ R168, R168, R5, !PT ;  /* 0x00000005a8a87209 */ /* 0x004fe40007810000 */
[----:B------:R-:W-:Y:S02]  /*115f0*/  FSEL R23, R23, RZ, P2 ;  /* 0x000000ff17177208 */ /* 0x000fe40001000000 */
[----:B------:R-:W-:Y:S01]  /*11600*/  ISETP.LT.OR P5, PT, R2, 0x11, P5 ;  /* 0x000000110200780c */ /* 0x000fe20002fa1670 */
[----:B------:R-:W1:Y:S01]  /*11610*/  SHFL.BFLY PT, R7, R168, 0x1, 0x1f ;  /* 0x0c201f00a8077f89 */ /* 0x000e6200000e0000 */
[----:B------:R-:W-:Y:S01]  /*11620*/  FSEL R15, R15, -INF , !P6 ;  /* 0xff8000000f0f7808 */ /* 0x000fe20007000000 */
[--C-:B------:R-:W-:Y:S01]  /*11630*/  FFMA.FTZ R3, R174, c[0x0][0x2d0], -R23.reuse ;  /* 0x0000b400ae037a23 */ /* 0x100fe20000010817 */
[----:B------:R-:W-:Y:S01]  /*11640*/  FMNMX.FTZ R167, R216, R167, !PT ;  /* 0x000000a7d8a77209 */ /* 0x000fe20007810000 */
[--C-:B------:R-:W-:Y:S01]  /*11650*/  FFMA.FTZ R40, R196, c[0x0][0x2d0], -R23.reuse ;  /* 0x0000b400c4287a23 */ /* 0x100fe20000010817 */
[----:B------:R-:W-:Y:S01]  /*11660*/  FSEL R41, R26, -INF , !P5 ;  /* 0xff8000001a297808 */ /* 0x000fe20006800000 */
[----:B------:R2:W-:Y:S01]  /*11670*/  MUFU.EX2 R24, R3 ;  /* 0x0000000300187308 */ /* 0x0005e20000000800 */
[----:B------:R-:W-:Y:S01]  /*11680*/  PLOP3.LUT P1, PT, PT, PT, UP6, 0x40, 0x0 ;  /* 0x000000000000781c */ /* 0x000fe20003f2e868 */
[----:B------:R-:W3:Y:S01]  /*11690*/  SHFL.BFLY PT, R5, R167, 0x2, 0x1f ;  /* 0x0c401f00a7057f89 */ /* 0x000ee200000e0000 */
[----:B------:R-:W-:Y:S02]  /*116a0*/  PLOP3.LUT P0, PT, PT, PT, UP5, 0x40, 0x0 ;  /* 0x000000000000781c */ /* 0x000fe40003f0e858 */
[C---:B------:R-:W-:Y:S02]  /*116b0*/  ISETP.GT.AND P6, PT, R0.reuse, 0x11, P1 ;  /* 0x000000110000780c */ /* 0x040fe40000fc4270 */
[----:B------:R-:W-:Y:S02]  /*116c0*/  ISETP.GT.AND P0, PT, R0, 0x18, P0 ;  /* 0x000000180000780c */ /* 0x000fe40000704270 */
[C---:B------:R-:W-:Y:S01]  /*116d0*/  ISETP.LT.OR P6, PT, R2.reuse, 0x12, P6 ;  /* 0x000000120200780c */ /* 0x040fe200037c1670 */
[----:B------:R-:W-:Y:S01]  /*116e0*/  MUFU.EX2 R244, R40 ;  /* 0x0000002800f47308 */ /* 0x000fe20000000800 */
[----:B------:R-:W-:Y:S02]  /*116f0*/  PLOP3.LUT P1, PT, PT, PT, UP4, 0x40, 0x0 ;  /* 0x000000000000781c */ /* 0x000fe40003f2e848 */
[----:B------:R-:W-:Y:S02]  /*11700*/  FSEL R44, R27, -INF , !P6 ;  /* 0xff8000001b2c7808 */ /* 0x000fe40007000000 */
[----:B------:R-:W-:Y:S02]  /*11710*/  ISETP.LT.OR P0, PT, R2, 0x19, P0 ;  /* 0x000000190200780c */ /* 0x000fe40000701670 */
[----:B------:R-:W-:Y:S02]  /*11720*/  ISETP.GT.AND P1, PT, R0, 0x19, P1 ;  /* 0x000000190000780c */ /* 0x000fe40000f24270 */
[----:B-1----:R-:W-:Y:S02]  /*11730*/  FMNMX.FTZ R168, R168, R7, !PT ;  /* 0x00000007a8a87209 */ /* 0x002fe40007810000 */
[----:B------:R-:W-:Y:S02]  /*11740*/  PLOP3.LUT P5, PT, PT, PT, UP3, 0x40, 0x0 ;  /* 0x000000000000781c */ /* 0x000fe40003fae838 */
[----:B------:R-:W-:Y:S01]  /*11750*/  FSEL R45, R30, -INF , !P0 ;  /* 0xff8000001e2d7808 */ /* 0x000fe20004000000 */
[--C-:B--2---:R-:W-:Y:S01]  /*11760*/  FFMA.FTZ R3, R175, c[0x0][0x2d0], -R23.reuse ;  /* 0x0000b400af037a23 */ /* 0x104fe20000010817 */
[----:B------:R-:W-:Y:S01]  /*11770*/  ISETP.LT.OR P1, PT, R2, 0x1a, P1 ;  /* 0x0000001a0200780c */ /* 0x000fe20000f21670 */
[----:B------:R-:W-:Y:S01]  /*11780*/  FMUL.FTZ R48, R168, c[0x0][0x2d0] ;  /* 0x0000b400a8307a20 */ /* 0x000fe20000410000 */
[----:B------:R-:W-:Y:S01]  /*11790*/  ISETP.GT.AND P0, PT, R0, 0x20, P5 ;  /* 0x000000200000780c */ /* 0x000fe20002f04270 */
[----:B------:R1:W2:Y:S01]  /*117a0*/  MUFU.EX2 R21, R3 ;  /* 0x0000000300157308 */ /* 0x0002a20000000800 */
[----:B---3--:R-:W-:Y:S02]  /*117b0*/  FMNMX.FTZ R167, R167, R5, !PT ;  /* 0x00000005a7a77209 */ /* 0x008fe40007810000 */
[----:B------:R-:W-:Y:S02]  /*117c0*/  PLOP3.LUT P6, PT, PT, PT, UP2, 0x40, 0x0 ;  /* 0x000000000000781c */ /* 0x000fe40003fce828 */
[----:B------:R-:W-:Y:S01]  /*117d0*/  FSEL R171, R31, -INF , !P1 ;  /* 0xff8000001fab7808 */ /* 0x000fe20004800000 */
[----:B------:R-:W3:Y:S01]  /*117e0*/  SHFL.BFLY PT, R5, R167, 0x1, 0x1f ;  /* 0x0c201f00a7057f89 */ /* 0x000ee200000e0000 */
[----:B------:R-:W-:Y:S02]  /*117f0*/  ISETP.LT.OR P0, PT, R2, 0x21, P0 ;  /* 0x000000210200780c */ /* 0x000fe40000701670 */
[----:B------:R-:W-:Y:S02]  /*11800*/  ISETP.GT.AND P6, PT, R0, 0x21, P6 ;  /* 0x000000210000780c */ /* 0x000fe400037c4270 */
[----:B------:R-:W-:Y:S02]  /*11810*/  FSETP.NEU.FTZ.AND P1, PT, R168, -INF , PT ;  /* 0xff800000a800780b */ /* 0x000fe40003f3d000 */
[----:B------:R-:W-:Y:S01]  /*11820*/  FSEL R173, R42, -INF , !P0 ;  /* 0xff8000002aad7808 */ /* 0x000fe20004000000 */
[----:B------:R-:W-:Y:S01]  /*11830*/  LDSM.16.MT88.4 R28, [R225+0x2080] ;  /* 0x00208000e11c783b */ /* 0x000fe20000004200 */
[----:B------:R-:W-:Y:S02]  /*11840*/  ISETP.LT.OR P6, PT, R2, 0x22, P6 ;  /* 0x000000220200780c */ /* 0x000fe400037c1670 */
[----:B------:R-:W-:Y:S02]  /*11850*/  PLOP3.LUT P5, PT, PT, PT, UP1, 0x40, 0x0 ;  /* 0x000000000000781c */ /* 0x000fe40003fae818 */
[----:B------:R-:W-:Y:S01]  /*11860*/  PLOP3.LUT P0, PT, PT, PT, UP0, 0x40, 0x0 ;  /* 0x000000000000781c */ /* 0x000fe20003f0e808 */
[----:B------:R-:W-:Y:S01]  /*11870*/  UISETP.GT.AND UP0, UPT, UR13, UR8, UPT ;  /* 0x000000080d00728c */ /* 0x000fe2000bf04270 */
[----:B------:R-:W-:Y:S01]  /*11880*/  FSEL R48, R48, RZ, P1 ;  /* 0x000000ff30307208 */ /* 0x000fe20000800000 */
[----:B------:R-:W-:Y:S01]  /*11890*/  UIADD3 UR13, UR13, -0x1, URZ ;  /* 0xffffffff0d0d7890 */ /* 0x000fe2000fffe03f */
[----:B------:R-:W-:Y:S02]  /*118a0*/  FSEL R172, R43, -INF , !P6 ;  /* 0xff8000002bac7808 */ /* 0x000fe40007000000 */
[----:B-1----:R-:W-:Y:S01]  /*118b0*/  FMNMX.FTZ R3, R11, R4, !PT ;  /* 0x000000040b037209 */ /* 0x002fe20007810000 */
[--C-:B------:R-:W-:Y:S01]  /*118c0*/  FFMA.FTZ R4, R192, c[0x0][0x2d0], -R23.reuse ;  /* 0x0000b400c0047a23 */ /* 0x100fe20000010817 */
[----:B------:R-:W-:Y:S01]  /*118d0*/  ISETP.GT.AND P5, PT, R0, 0x28, P5 ;  /* 0x000000280000780c */ /* 0x000fe20002fa4270 */
[--C-:B------:R-:W-:Y:S01]  /*118e0*/  FFMA.FTZ R40, R193, c[0x0][0x2d0], -R48.reuse ;  /* 0x0000b400c1287a23 */ /* 0x100fe20000010830 */
[----:B------:R-:W-:Y:S01]  /*118f0*/  FMNMX.FTZ R3, R14, R3, !PT ;  /* 0x000000030e037209 */ /* 0x000fe20007810000 */
[----:B------:R1:W4:Y:S01]  /*11900*/  MUFU.EX2 R20, R4 ;  /* 0x0000000400147308 */ /* 0x0003220000000800 */
[----:B------:R-:W-:Y:S01]  /*11910*/  ISETP.GT.AND P0, PT, R0, 0x29, P0 ;  /* 0x000000290000780c */ /* 0x000fe20000704270 */
[--C-:B------:R-:W-:Y:S01]  /*11920*/  FFMA.FTZ R0, R16, c[0x0][0x2d0], -R48.reuse ;  /* 0x0000b40010007a23 */ /* 0x100fe20000010830 */
[----:B------:R-:W-:Y:S02]  /*11930*/  FMNMX.FTZ R3, R15, R3, !PT ;  /* 0x000000030f037209 */ /* 0x000fe40007810000 */
[C---:B------:R-:W-:Y:S02]  /*11940*/  ISETP.LT.OR P5, PT, R2.reuse, 0x29, P5 ;  /* 0x000000290200780c */ /* 0x040fe40002fa1670 */
[----:B------:R-:W-:Y:S02]  /*11950*/  ISETP.LT.OR P0, PT, R2, 0x2a, P0 ;  /* 0x0000002a0200780c */ /* 0x000fe40000701670 */
[----:B---3--:R-:W-:Y:S01]  /*11960*/  FMNMX.FTZ R167, R167, R5, !PT ;  /* 0x00000005a7a77209 */ /* 0x008fe20007810000 */
[----:B------:R-:W-:Y:S01]  /*11970*/  MUFU.EX2 R252, R0 ;  /* 0x0000000000fc7308 */ /* 0x000fe20000000800 */
[----:B------:R-:W-:Y:S02]  /*11980*/  FSEL R22, R47, -INF , !P0 ;  /* 0xff8000002f167808 */ /* 0x000fe40004000000 */
[C---:B------:R-:W-:Y:S01]  /*11990*/  FSETP.NEU.FTZ.AND P0, PT, R167.reuse, -INF , PT ;  /* 0xff800000a700780b */ /* 0x040fe20003f1d000 */
[----:B------:R-:W-:Y:S01]  /*119a0*/  FMUL.FTZ R49, R167, c[0x0][0x2d0] ;  /* 0x0000b400a7317a20 */ /* 0x000fe20000410000 */
[----:B------:R-:W-:Y:S02]  /*119b0*/  FSEL R174, R46, -INF , !P5 ;  /* 0xff8000002eae7808 */ /* 0x000fe40006800000 */
[----:B--2---:R-:W-:Y:S02]  /*119c0*/  MOV R43, R21 ;  /* 0x00000015002b7202 */ /* 0x004fe40000000f00 */
[----:B------:R-:W-:Y:S01]  /*119d0*/  FSEL R49, R49, RZ, P0 ;  /* 0x000000ff31317208 */ /* 0x000fe20000000000 */
[----:B------:R2:W-:Y:S01]  /*119e0*/  MUFU.EX2 R242, R40 ;  /* 0x0000002800f27308 */ /* 0x0005e20000000800 */
[----:B-1----:R-:W-:Y:S01]  /*119f0*/  FMNMX.FTZ R4, R41, R3, !PT ;  /* 0x0000000329047209 */ /* 0x002fe20007810000 */
[--C-:B------:R-:W-:Y:S01]  /*11a00*/  FFMA.FTZ R3, R17, c[0x0][0x2d0], -R23.reuse ;  /* 0x0000b40011037a23 */ /* 0x100fe20000010817 */
[----:B----4-:R-:W-:Y:S02]  /*11a10*/  MOV R42, R20 ;  /* 0x00000014002a7202 */ /* 0x010fe40000000f00 */
[----:B------:R-:W-:Y:S05]  /*11a20*/  FMNMX.FTZ R4, R44, R4, !PT ;  /* 0x000000042c047209 */ /* 0x000fea0007810000 */
[----:B------:R1:W3:Y:S01]  /*11a30*/  MUFU.EX2 R7, R3 ;  /* 0x0000000300077308 */ /* 0x0002e20000000800 */
[----:B--2---:R-:W-:Y:S09]  /*11a40*/  FFMA.FTZ R40, R200, c[0x0][0x2d0], -R23 ;  /* 0x0000b400c8287a23 */ /* 0x004ff20000010817 */
[----:B------:R2:W-:Y:S01]  /*11a50*/  MUFU.EX2 R221, R40 ;  /* 0x0000002800dd7308 */ /* 0x0005e20000000800 */
[----:B-1----:R-:W-:Y:S01]  /*11a60*/  FMNMX.FTZ R3, R45, R4, !PT ;  /* 0x000000042d037209 */ /* 0x002fe20007810000 */
[--C-:B------:R-:W-:Y:S01]  /*11a70*/  FFMA.FTZ R4, R6, c[0x0][0x2d0], -R48.reuse ;  /* 0x0000b40006047a23 */ /* 0x100fe20000010830 */
[----:B---3--:R-:W-:Y:S02]  /*11a80*/  MOV R47, R7 ;  /* 0x00000007002f7202 */ /* 0x008fe40000000f00 */
[----:B------:R-:W-:Y:S05]  /*11a90*/  FMNMX.FTZ R3, R171, R3, !PT ;  /* 0x00000003ab037209 */ /* 0x000fea0007810000 */
[----:B------:R1:W3:Y:S01]  /*11aa0*/  MUFU.EX2 R20, R4 ;  /* 0x0000000400147308 */ /* 0x0002e20000000800 */
[----:B------:R-:W-:Y:S02]  /*11ab0*/  F2FP.PACK_AB R26, R47, R42 ;  /* 0x0000002a2f1a723e */ /* 0x000fe400000000ff */
[----:B------:R-:W-:Y:S04]  /*11ac0*/  FMNMX.FTZ R3, R173, R3, !PT ;  /* 0x00000003ad037209 */ /* 0x000fe80007810000 */
[----:B------:R-:W-:Y:S01]  /*11ad0*/  FMNMX.FTZ R2, R172, R3, !PT ;  /* 0x00000003ac027209 */ /* 0x000fe20007810000 */
[--C-:B------:R-:W-:Y:S03]  /*11ae0*/  FFMA.FTZ R3, R19, c[0x0][0x2d0], -R48.reuse ;  /* 0x0000b40013037a23 */ /* 0x100fe60000010830 */
[----:B------:R-:W-:Y:S01]  /*11af0*/  FMNMX.FTZ R0, R174, R2, !PT ;  /* 0x00000002ae007209 */ /* 0x000fe20007810000 */
[----:B------:R4:W-:Y:S01]  /*11b00*/  MUFU.EX2 R251, R3 ;  /* 0x0000000300fb7308 */ /* 0x0009e20000000800 */
[--C-:B------:R-:W-:Y:S02]  /*11b10*/  FFMA.FTZ R2, R18, c[0x0][0x2d0], -R48.reuse ;  /* 0x0000b40012027a23 */ /* 0x100fe40000010830 */
[----:B------:R-:W-:Y:S01]  /*11b20*/  FMNMX.FTZ R0, R22, R0, !PT ;  /* 0x0000000016007209 */ /* 0x000fe20007810000 */
[----:B--2---:R-:W-:Y:S06]  /*11b30*/  FFMA.FTZ R40, R197, c[0x0][0x2d0], -R48 ;  /* 0x0000b400c5287a23 */ /* 0x004fec0000010830 */
[----:B------:R2:W5:Y:S01]  /*11b40*/  MUFU.EX2 R250, R2 ;  /* 0x0000000200fa7308 */ /* 0x0005620000000800 */
[--C-:B-1----:R-:W-:Y:S01]  /*11b50*/  FFMA.FTZ R4, R12, c[0x0][0x2d0], -R49.reuse ;  /* 0x0000b4000c047a23 */ /* 0x102fe20000010831 */
[----:B---3--:R-:W-:Y:S04]  /*11b60*/  MOV R46, R20 ;  /* 0x00000014002e7202 */ /* 0x008fe80000000f00 */
[----:B------:R-:W-:Y:S04]  /*11b70*/  F2FP.PACK_AB R25, R252, R46 ;  /* 0x0000002efc19723e */ /* 0x000fe800000000ff */
[----:B------:R-:W-:Y:S01]  /*11b80*/  MUFU.EX2 R246, R4 ;  /* 0x0000000400f67308 */ /* 0x000fe20000000800 */
[--C-:B----4-:R-:W-:Y:S09]  /*11b90*/  FFMA.FTZ R3, R8, c[0x0][0x2d0], -R49.reuse ;  /* 0x0000b40008037a23 */ /* 0x110ff20000010831 */
[----:B------:R1:W-:Y:S01]  /*11ba0*/  MUFU.EX2 R247, R3 ;  /* 0x0000000300f77308 */ /* 0x0003e20000000800 */
[----:B--2---:R-:W2:Y:S01]  /*11bb0*/  SHFL.BFLY PT, R2, R0, 0x2, 0x1f ;  /* 0x0c401f0000027f89 */ /* 0x004ea200000e0000 */
[----:B-----5:R-:W-:Y:S08]  /*11bc0*/  F2FP.PACK_AB R27, R251, R250 ;  /* 0x000000fafb1b723e */ /* 0x020ff000000000ff */
[----:B------:R3:W-:Y:S01]  /*11bd0*/  MUFU.EX2 R220, R40 ;  /* 0x0000002800dc7308 */ /* 0x0007e20000000800 */
[--C-:B-1----:R-:W-:Y:S09]  /*11be0*/  FFMA.FTZ R3, R9, c[0x0][0x2d0], -R49.reuse ;  /* 0x0000b40009037a23 */ /* 0x102ff20000010831 */
[----:B------:R2:W1:Y:S01]  /*11bf0*/  MUFU.EX2 R248, R3 ;  /* 0x0000000300f87308 */ /* 0x0004620000000800 */
[--C-:B---3--:R-:W-:Y:S09]  /*11c00*/  FFMA.FTZ R40, R201, c[0x0][0x2d0], -R49.reuse ;  /* 0x0000b400c9287a23 */ /* 0x108ff20000010831 */
[----:B------:R3:W-:Y:S01]  /*11c10*/  MUFU.EX2 R201, R40 ;  /* 0x0000002800c97308 */ /* 0x0007e20000000800 */
[----:B--2---:R-:W-:Y:S01]  /*11c20*/  FMNMX.FTZ R3, R0, R2, !PT ;  /* 0x0000000200037209 */ /* 0x004fe20007810000 */
[--C-:B------:R-:W-:Y:S01]  /*11c30*/  FFMA.FTZ R2, R13, c[0x0][0x2d0], -R49.reuse ;  /* 0x0000b4000d027a23 */ /* 0x100fe20000010831 */
[----:B------:R-:W-:Y:S02]  /*11c40*/  FSEL R0, R169, RZ, P2 ;  /* 0x000000ffa9007208 */ /* 0x000fe40001000000 */
[----:B-1----:R-:W-:Y:S05]  /*11c50*/  F2FP.PACK_AB R32, R248, R247 ;  /* 0x000000f7f820723e */ /* 0x002fea00000000ff */
[----:B------:R1:W2:Y:S01]  /*11c60*/  MUFU.EX2 R249, R2 ;  /* 0x0000000200f97308 */ /* 0x0002a20000000800 */
[----:B------:R-:W4:Y:S01]  /*11c70*/  SHFL.BFLY PT, R4, R3, 0x1, 0x1f ;  /* 0x0c201f0003047f89 */ /* 0x000f2200000e0000 */
[----:B------:R-:W-:Y:S02]  /*11c80*/  FADD.FTZ R0, -R0, R164 ;  /* 0x000000a400007221 */ /* 0x000fe40000010100 */
[----:B---3--:R-:W-:Y:S01]  /*11c90*/  FFMA.FTZ R40, R202, c[0x0][0x2d0], -R49 ;  /* 0x0000b400ca287a23 */ /* 0x008fe20000010831 */
[----:B------:R-:W-:Y:S01]  /*11ca0*/  MOV R202, R47 ;  /* 0x0000002f00ca7202 */ /* 0x000fe20000000f00 */
[----:B------:R-:W-:Y:S04]  /*11cb0*/  FMUL.FTZ R0, R0, c[0x0][0x2d0] ;  /* 0x0000b40000007a20 */ /* 0x000fe80000410000 */
[----:B------:R-:W-:Y:S10]  /*11cc0*/  MUFU.EX2 R200, R40 ;  /* 0x0000002800c87308 */ /* 0x000ff40000000800 */
[----:B------:R3:W5:Y:S01]  /*11cd0*/  MUFU.EX2 R21, R0 ;  /* 0x0000000000157308 */ /* 0x0007620000000800 */
[----:B-1----:R-:W-:Y:S02]  /*11ce0*/  FSEL R2, R168, RZ, P1 ;  /* 0x000000ffa8027208 */ /* 0x002fe40000800000 */
[----:B----4-:R-:W-:Y:S02]  /*11cf0*/  FMNMX.FTZ R3, R3, R4, !PT ;  /* 0x0000000403037209 */ /* 0x010fe40007810000 */
[----:B--2---:R-:W-:Y:S01]  /*11d00*/  F2FP.PACK_AB R34, R249, R246 ;  /* 0x000000f6f922723e */ /* 0x004fe200000000ff */
[----:B------:R-:W-:Y:S02]  /*11d10*/  FADD.FTZ R2, -R2, R165 ;  /* 0x000000a502027221 */ /* 0x000fe40000010100 */
[----:B------:R-:W-:Y:S02]  /*11d20*/  FMUL.FTZ R50, R3, c[0x0][0x2d0] ;  /* 0x0000b40003327a20 */ /* 0x000fe40000410000 */
[----:B------:R-:W-:Y:S04]  /*11d30*/  FMUL.FTZ R2, R2, c[0x0][0x2d0] ;  /* 0x0000b40002027a20 */ /* 0x000fe80000410000 */
[----:B------:R-:W1:Y:S01]  /*11d40*/  MUFU.EX2 R20, R2 ;  /* 0x0000000200147308 */ /* 0x000e620000000800 */
[----:B---3--:R-:W-:Y:S01]  /*11d50*/  FSEL R0, R167, RZ, P0 ;  /* 0x000000ffa7007208 */ /* 0x008fe20000000000 */
[----:B-----5:R-:W-:Y:S01]  /*11d60*/  FMUL.FTZ R4, R21, R176 ;  /* 0x000000b015047220 */ /* 0x020fe20000410000 */
[----:B------:R-:W-:Y:S01]  /*11d70*/  FSETP.NEU.FTZ.AND P0, PT, R3, -INF , PT ;  /* 0xff8000000300780b */ /* 0x000fe20003f1d000 */
[C---:B------:R-:W-:Y:S01]  /*11d80*/  FMUL.FTZ R5, R21.reuse, R177 ;  /* 0x000000b115057220 */ /* 0x040fe20000410000 */
[----:B------:R-:W-:Y:S01]  /*11d90*/  MOV R177, R43 ;  /* 0x0000002b00b17202 */ /* 0x000fe20000000f00 */
[----:B------:R-:W-:Y:S01]  /*11da0*/  FADD.FTZ R0, -R0, R166 ;  /* 0x000000a600007221 */ /* 0x000fe20000010100 */
[----:B------:R-:W-:Y:S01]  /*11db0*/  FSEL R50, R50, RZ, P0 ;  /* 0x000000ff32327208 */ /* 0x000fe20000000000 */
[----:B------:R-:W-:Y:S01]  /*11dc0*/  FMUL.FTZ R16, R21, R188 ;  /* 0x000000bc15107220 */ /* 0x000fe20000410000 */
[----:B------:R-:W-:Y:S01]  /*11dd0*/  MOV R176, R46 ;  /* 0x0000002e00b07202 */ /* 0x000fe20000000f00 */
[----:B------:R-:W-:Y:S02]  /*11de0*/  FMUL.FTZ R0, R0, c[0x0][0x2d0] ;  /* 0x0000b40000007a20 */ /* 0x000fe40000410000 */
[--C-:B------:R-:W-:Y:S02]  /*11df0*/  FFMA.FTZ R10, R10, c[0x0][0x2d0], -R50.reuse ;  /* 0x0000b4000a0a7a23 */ /* 0x100fe40000010832 */
[----:B------:R2:W3:Y:S01]  /*11e00*/  MUFU.EX2 R2, R0 ;  /* 0x0000000000027308 */ /* 0x0004e20000000800 */
[--C-:B------:R-:W-:Y:S02]  /*11e10*/  FFMA.FTZ R14, R14, c[0x0][0x2d0], -R50.reuse ;  /* 0x0000b4000e0e7a23 */ /* 0x100fe40000010832 */
[--C-:B------:R-:W-:Y:S02]  /*11e20*/  FFMA.FTZ R15, R15, c[0x0][0x2d0], -R50.reuse ;  /* 0x0000b4000f0f7a23 */ /* 0x100fe40000010832 */
[C---:B-1----:R-:W-:Y:S01]  /*11e30*/  FMUL.FTZ R6, R20.reuse, R178 ;  /* 0x000000b214067220 */ /* 0x042fe20000410000 */
[----:B------:R-:W-:Y:S01]  /*11e40*/  MOV R178, R42 ;  /* 0x0000002a00b27202 */ /* 0x000fe20000000f00 */
[C---:B------:R-:W-:Y:S02]  /*11e50*/  FMUL.FTZ R7, R20.reuse, R179 ;  /* 0x000000b314077220 */ /* 0x040fe40000410000 */
[C---:B------:R-:W-:Y:S01]  /*11e60*/  FMUL.FTZ R17, R21.reuse, R189 ;  /* 0x000000bd15117220 */ /* 0x040fe20000410000 */
[----:B------:R-:W-:Y:S01]  /*11e70*/  MUFU.EX2 R175, R10 ;  /* 0x0000000a00af7308 */ /* 0x000fe20000000800 */
[C---:B------:R-:W-:Y:S02]  /*11e80*/  FMUL.FTZ R18, R20.reuse, R190 ;  /* 0x000000be14127220 */ /* 0x040fe40000410000 */
[C---:B------:R-:W-:Y:S02]  /*11e90*/  FMUL.FTZ R19, R20.reuse, R191 ;  /* 0x000000bf14137220 */ /* 0x040fe40000410000 */
[C---:B------:R-:W-:Y:S01]  /*11ea0*/  FMUL.FTZ R132, R21.reuse, R132 ;  /* 0x0000008415847220 */ /* 0x040fe20000410000 */
[----:B------:R-:W-:Y:S01]  /*11eb0*/  LDSM.16.MT88.4 R188, [R225+0x3080] ;  /* 0x00308000e1bc783b */ /* 0x000fe20000004200 */
[C---:B------:R-:W-:Y:S02]  /*11ec0*/  FMUL.FTZ R133, R21.reuse, R133 ;  /* 0x0000008515857220 */ /* 0x040fe40000410000 */
[C---:B------:R-:W-:Y:S01]  /*11ed0*/  FMUL.FTZ R134, R20.reuse, R134 ;  /* 0x0000008614867220 */ /* 0x040fe20000410000 */
[----:B------:R-:W-:Y:S01]  /*11ee0*/  MUFU.EX2 R206, R14 ;  /* 0x0000000e00ce7308 */ /* 0x000fe20000000800 */
[----:B------:R-:W-:Y:S02]  /*11ef0*/  FMUL.FTZ R135, R20, R135 ;  /* 0x0000008714877220 */ /* 0x000fe40000410000 */
[----:B------:R-:W-:Y:S02]  /*11f00*/  FMUL.FTZ R144, R21, R144 ;  /* 0x0000009015907220 */ /* 0x000fe40000410000 */
[----:B--2---:R-:W-:Y:S02]  /*11f10*/  FFMA.FTZ R0, R11, c[0x0][0x2d0], -R50 ;  /* 0x0000b4000b007a23 */ /* 0x004fe40000010832 */
[C---:B---3--:R-:W-:Y:S02]  /*11f20*/  FMUL.FTZ R8, R2.reuse, R180 ;  /* 0x000000b402087220 */ /* 0x048fe40000410000 */
[C---:B------:R-:W-:Y:S01]  /*11f30*/  FMUL.FTZ R9, R2.reuse, R181 ;  /* 0x000000b502097220 */ /* 0x040fe20000410000 */
[----:B------:R1:W2:Y:S01]  /*11f40*/  MUFU.EX2 R192, R0 ;  /* 0x0000000000c07308 */ /* 0x0002a20000000800 */
[C---:B------:R-:W-:Y:S02]  /*11f50*/  FMUL.FTZ R12, R2.reuse, R184 ;  /* 0x000000b8020c7220 */ /* 0x040fe40000410000 */
[C---:B------:R-:W-:Y:S02]  /*11f60*/  FMUL.FTZ R13, R2.reuse, R185 ;  /* 0x000000b9020d7220 */ /* 0x040fe40000410000 */
[C---:B------:R-:W-:Y:S02]  /*11f70*/  FMUL.FTZ R136, R2.reuse, R136 ;  /* 0x0000008802887220 */ /* 0x040fe40000410000 */
[C---:B------:R-:W-:Y:S02]  /*11f80*/  FMUL.FTZ R137, R2.reuse, R137 ;  /* 0x0000008902897220 */ /* 0x040fe40000410000 */
[C---:B------:R-:W-:Y:S01]  /*11f90*/  FMUL.FTZ R140, R2.reuse, R140 ;  /* 0x0000008c028c7220 */ /* 0x040fe20000410000 */
[----:B------:R-:W3:Y:S01]  /*11fa0*/  MUFU.EX2 R207, R15 ;  /* 0x0000000f00cf7308 */ /* 0x000ee20000000800 */
[----:B------:R-:W-:Y:S02]  /*11fb0*/  FMUL.FTZ R141, R2, R141 ;  /* 0x0000008d028d7220 */ /* 0x000fe40000410000 */
[C---:B------:R-:W-:Y:S02]  /*11fc0*/  FMUL.FTZ R145, R21.reuse, R145 ;  /* 0x0000009115917220 */ /* 0x040fe40000410000 */
[C---:B------:R-:W-:Y:S02]  /*11fd0*/  FMUL.FTZ R146, R20.reuse, R146 ;  /* 0x0000009214927220 */ /* 0x040fe40000410000 */
[C---:B------:R-:W-:Y:S02]  /*11fe0*/  FMUL.FTZ R147, R20.reuse, R147 ;  /* 0x0000009314937220 */ /* 0x040fe40000410000 */
[C---:B------:R-:W-:Y:S02]  /*11ff0*/  FMUL.FTZ R148, R21.reuse, R148 ;  /* 0x0000009415947220 */ /* 0x040fe40000410000 */
[----:B------:R-:W-:Y:S02]  /*12000*/  FMUL.FTZ R149, R21, R149 ;  /* 0x0000009515957220 */ /* 0x000fe40000410000 */
[C---:B------:R-:W-:Y:S01]  /*12010*/  FMUL.FTZ R150, R20.reuse, R150 ;  /* 0x0000009614967220 */ /* 0x040fe20000410000 */
[----:B-1----:R-:W-:Y:S01]  /*12020*/  FSEL R0, R3, RZ, P0 ;  /* 0x000000ff03007208 */ /* 0x002fe20000000000 */
[----:B------:R-:W-:Y:S01]  /*12030*/  FMUL.FTZ R151, R20, R151 ;  /* 0x0000009714977220 */ /* 0x000fe20000410000 */
[----:B--2---:R-:W-:Y:S01]  /*12040*/  F2FP.PACK_AB R33, R192, R175 ;  /* 0x000000afc021723e */ /* 0x004fe200000000ff */
[----:B------:R-:W-:Y:S01]  /*12050*/  FMUL.FTZ R152, R2, R152 ;  /* 0x0000009802987220 */ /* 0x000fe20000410000 */
[----:B------:R-:W-:Y:S01]  /*12060*/  PLOP3.LUT P0, PT, PT, PT, UP0, 0x80, 0x0 ;  /* 0x000000000000781c */ /* 0x000fe20003f0f008 */
[----:B------:R-:W-:Y:S01]  /*12070*/  FADD.FTZ R0, -R0, R170 ;  /* 0x000000aa00007221 */ /* 0x000fe20000010100 */
[----:B------:R-:W-:Y:S01]  /*12080*/  MOV R170, R24 ;  /* 0x0000001800aa7202 */ /* 0x000fe20000000f00 */
[----:B------:R-:W-:Y:S02]  /*12090*/  FMUL.FTZ R153, R2, R153 ;  /* 0x0000009902997220 */ /* 0x000fe40000410000 */
[----:B------:R-:W-:Y:S01]  /*120a0*/  FMUL.FTZ R0, R0, c[0x0][0x2d0] ;  /* 0x0000b40000007a20 */ /* 0x000fe20000410000 */
[----:B------:R-:W-:Y:S01]  /*120b0*/  F2FP.PACK_AB R24, R43, R170 ;  /* 0x000000aa2b18723e */ /* 0x000fe200000000ff */
[----:B------:R-:W-:Y:S01]  /*120c0*/  FFMA.FTZ R40, R45, c[0x0][0x2d0], -R50 ;  /* 0x0000b4002d287a23 */ /* 0x000fe20000010832 */
[----:B---3--:R-:W-:Y:S01]  /*120d0*/  F2FP.PACK_AB R35, R207, R206 ;  /* 0x000000cecf23723e */ /* 0x008fe200000000ff */
[C---:B------:R-:W-:Y:S02]  /*120e0*/  FMUL.FTZ R156, R2.reuse, R156 ;  /* 0x0000009c029c7220 */ /* 0x040fe40000410000 */
[----:B------:R-:W1:Y:S01]  /*120f0*/  MUFU.EX2 R0, R0 ;  /* 0x0000000000007308 */ /* 0x000e620000000800 */
[----:B------:R-:W-:Y:S01]  /*12100*/  FMUL.FTZ R157, R2, R157 ;  /* 0x0000009d029d7220 */ /* 0x000fe20000410000 */
[-C--:B------:R-:W-:Y:S05]  /*12110*/  HMMA.16816.F32 R4, R24, R28.reuse, R4 ;  /* 0x0000001c1804723c */ /* 0x080fea0000001804 */
[C---:B------:R-:W-:Y:S02]  /*12120*/  FMUL.FTZ R160, R21.reuse, R160 ;  /* 0x000000a015a07220 */ /* 0x040fe40000410000 */
[C---:B------:R-:W-:Y:S01]  /*12130*/  FMUL.FTZ R161, R21.reuse, R161 ;  /* 0x000000a115a17220 */ /* 0x040fe20000410000 */
[----:B------:R-:W-:Y:S01]  /*12140*/  MUFU.EX2 R164, R40 ;  /* 0x0000002800a47308 */ /* 0x000fe20000000800 */
[C---:B------:R-:W-:Y:S03]  /*12150*/  FMUL.FTZ R162, R20.reuse, R162 ;  /* 0x000000a214a27220 */ /* 0x040fe60000410000 */
[C---:B------:R-:W-:Y:S02]  /*12160*/  FMUL.FTZ R163, R20.reuse, R163 ;  /* 0x000000a314a37220 */ /* 0x040fe40000410000 */
[C---:B------:R-:W-:Y:S02]  /*12170*/  FMUL.FTZ R52, R21.reuse, R52 ;  /* 0x0000003415347220 */ /* 0x040fe40000410000 */
[C---:B------:R-:W-:Y:S02]  /*12180*/  FMUL.FTZ R53, R21.reuse, R53 ;  /* 0x0000003515357220 */ /* 0x040fe40000410000 */
[C---:B------:R-:W-:Y:S02]  /*12190*/  FMUL.FTZ R54, R20.reuse, R54 ;  /* 0x0000003614367220 */ /* 0x040fe40000410000 */
        /* <DEDUP_REMOVED lines=17> */
[----:B------:R-:W-:Y:S02]  /*122b0*/  FMUL.FTZ R159, R0, R159 ;  /* 0x0000009f009f7220 */ /* 0x000fe40000410000 */
[C---:B------:R-:W-:Y:S02]  /*122c0*/  FMUL.FTZ R56, R2.reuse, R56 ;  /* 0x0000003802387220 */ /* 0x040fe40000410000 */
        /* <DEDUP_REMOVED lines=9> */
[C---:B------:R-:W-:Y:S02]  /*12360*/  FMUL.FTZ R62, R0.reuse, R62 ;  /* 0x0000003e003e7220 */ /* 0x040fe40000410000 */
[----:B------:R-:W-:Y:S01]  /*12370*/  FMUL.FTZ R63, R0, R63 ;  /* 0x0000003f003f7220 */ /* 0x000fe20000410000 */
        /* <DEDUP_REMOVED lines=12> */
[----:B------:R-:W-:Y:S02]  /*12440*/  FMUL.FTZ R71, R20, R71 ;  /* 0x0000004714477220 */ /* 0x000fe40000410000 */
[C---:B------:R-:W-:Y:S02]  /*12450*/  FMUL.FTZ R72, R2.reuse, R72 ;  /* 0x0000004802487220 */ /* 0x040fe40000410000 */
[-C--:B--2---:R-:W-:Y:S04]  /*12460*/  HMMA.16816.F32 R52, R24, R36.reuse, R52 ;  /* 0x000000241834723c */ /* 0x084fe80000001834 */
[----:B------:R-:W-:Y:S02]  /*12470*/  FMUL.FTZ R73, R2, R73 ;  /* 0x0000004902497220 */ /* 0x000fe40000410000 */
[C---:B------:R-:W-:Y:S02]  /*12480*/  FMUL.FTZ R74, R0.reuse, R74 ;  /* 0x0000004a004a7220 */ /* 0x040fe40000410000 */
[C---:B------:R-:W-:Y:S04]  /*12490*/  HMMA.16816.F32 R56, R32.reuse, R36, R56 ;  /* 0x000000242038723c */ /* 0x040fe80000001838 */
[----:B------:R-:W-:Y:S02]  /*124a0*/  FMUL.FTZ R75, R0, R75 ;  /* 0x0000004b004b7220 */ /* 0x000fe40000410000 */
[----:B------:R-:W-:Y:S02]  /*124b0*/  FMUL.FTZ R76, R2, R76 ;  /* 0x0000004c024c7220 */ /* 0x000fe40000410000 */
[-C--:B------:R-:W-:Y:S04]  /*124c0*/  HMMA.16816.F32 R60, R32, R38.reuse, R60 ;  /* 0x00000026203c723c */ /* 0x080fe8000000183c */
[--C-:B------:R-:W-:Y:S02]  /*124d0*/  FFMA.FTZ R36, R194, c[0x0][0x2d0], -R23.reuse ;  /* 0x0000b400c2247a23 */ /* 0x100fe40000010817 */
[----:B------:R-:W-:Y:S02]  /*124e0*/  FMUL.FTZ R77, R2, R77 ;  /* 0x0000004d024d7220 */ /* 0x000fe40000410000 */
[C---:B------:R-:W-:Y:S01]  /*124f0*/  HMMA.16816.F32 R64, R24.reuse, R38, R64 ;  /* 0x000000261840723c */ /* 0x040fe20000001840 */
[----:B------:R2:W-:Y:S03]  /*12500*/  MUFU.EX2 R245, R36 ;  /* 0x0000002400f57308 */ /* 0x0005e60000000800 */
        /* <DEDUP_REMOVED lines=10> */
[-C--:B------:R-:W-:Y:S01]  /*125b0*/  HMMA.16816.F32 R76, R32, R30.reuse, R76 ;  /* 0x0000001e204c723c */ /* 0x080fe2000000184c */
[----:B--2---:R-:W1:Y:S03]  /*125c0*/  LDSM.16.MT88.4 R36, [R226+0x3880] ;  /* 0x00388000e224783b */ /* 0x004e660000004200 */
[--C-:B------:R-:W-:Y:S02]  /*125d0*/  FFMA.FTZ R28, R195, c[0x0][0x2d0], -R48.reuse ;  /* 0x0000b400c31c7a23 */ /* 0x100fe40000010830 */
[C---:B------:R-:W-:Y:S02]  /*125e0*/  FMUL.FTZ R86, R20.reuse, R86 ;  /* 0x0000005614567220 */ /* 0x040fe40000410000 */
[C---:B------:R-:W-:Y:S01]  /*125f0*/  HMMA.16816.F32 R80, R24.reuse, R30, R80 ;  /* 0x0000001e1850723c */ /* 0x040fe20000001850 */
[----:B------:R2:W-:Y:S03]  /*12600*/  MUFU.EX2 R223, R28 ;  /* 0x0000001c00df7308 */ /* 0x0005e60000000800 */
        /* <DEDUP_REMOVED lines=10> */
[----:B--2---:R-:W-:Y:S02]  /*126b0*/  FFMA.FTZ R28, R198, c[0x0][0x2d0], -R23 ;  /* 0x0000b400c61c7a23 */ /* 0x004fe40000010817 */
[C---:B------:R-:W-:Y:S02]  /*126c0*/  FMUL.FTZ R97, R21.reuse, R97 ;  /* 0x0000006115617220 */ /* 0x040fe40000410000 */
[----:B------:R2:W-:Y:S01]  /*126d0*/  MUFU.EX2 R222, R28 ;  /* 0x0000001c00de7308 */ /* 0x0005e20000000800 */
[C---:B------:R-:W-:Y:S01]  /*126e0*/  FMUL.FTZ R98, R20.reuse, R98 ;  /* 0x0000006214627220 */ /* 0x040fe20000410000 */
[-C--:B-1----:R-:W-:Y:S03]  /*126f0*/  HMMA.16816.F32 R84, R24, R36.reuse, R84 ;  /* 0x000000241854723c */ /* 0x082fe60000001854 */
[C---:B------:R-:W-:Y:S02]  /*12700*/  FMUL.FTZ R99, R20.reuse, R99 ;  /* 0x0000006314637220 */ /* 0x040fe40000410000 */
[C---:B------:R-:W-:Y:S02]  /*12710*/  FMUL.FTZ R100, R21.reuse, R100 ;  /* 0x0000006415647220 */ /* 0x040fe40000410000 */
[----:B------:R-:W-:Y:S01]  /*12720*/  FMUL.FTZ R101, R21, R101 ;  /* 0x0000006515657220 */ /* 0x000fe20000410000 */
[C---:B------:R-:W-:Y:S04]  /*12730*/  HMMA.16816.F32 R88, R32.reuse, R36, R88 ;  /* 0x000000242058723c */ /* 0x040fe80000001858 */
[C---:B------:R-:W-:Y:S02]  /*12740*/  FMUL.FTZ R102, R20.reuse, R102 ;  /* 0x0000006614667220 */ /* 0x040fe40000410000 */
[----:B------:R-:W-:Y:S02]  /*12750*/  FMUL.FTZ R103, R20, R103 ;  /* 0x0000006714677220 */ /* 0x000fe40000410000 */
[-C--:B------:R-:W-:Y:S04]  /*12760*/  HMMA.16816.F32 R92, R32, R38.reuse, R92 ;  /* 0x00000026205c723c */ /* 0x080fe8000000185c */
[----:B------:R-:W-:Y:S01]  /*12770*/  FFMA.FTZ R36, R199, c[0x0][0x2d0], -R48 ;  /* 0x0000b400c7247a23 */ /* 0x000fe20000010830 */
[----:B--2---:R-:W1:Y:S01]  /*12780*/  LDSM.16.MT88.4 R28, [R228+0x3880] ;  /* 0x00388000e41c783b */ /* 0x004e620000004200 */
        /* <DEDUP_REMOVED lines=13> */
[--C-:B--2---:R-:W-:Y:S02]  /*12860*/  FFMA.FTZ R36, R51, c[0x0][0x2d0], -R49.reuse ;  /* 0x0000b40033247a23 */ /* 0x104fe40000010831 */
[C---:B------:R-:W-:Y:S02]  /*12870*/  FMUL.FTZ R115, R20.reuse, R115 ;  /* 0x0000007314737220 */ /* 0x040fe40000410000 */
[----:B------:R2:W3:Y:S01]  /*12880*/  MUFU.EX2 R218, R36 ;  /* 0x0000002400da7308 */ /* 0x0004e20000000800 */
        /* <DEDUP_REMOVED lines=10> */
[-C--:B------:R-:W-:Y:S01]  /*12930*/  HMMA.16816.F32 R108, R32, R30.reuse, R108 ;  /* 0x0000001e206c723c */ /* 0x080fe2000000186c */
[----:B--2---:R-:W1:Y:S03]  /*12940*/  LDSM.16.MT88.4 R36, [R227+0x3880] ;  /* 0x00388000e324783b */ /* 0x004e660000004200 */
[----:B------:R-:W-:Y:S02]  /*12950*/  FFMA.FTZ R28, R203, c[0x0][0x2d0], -R49 ;  /* 0x0000b400cb1c7a23 */ /* 0x000fe40000010831 */
[C---:B------:R-:W-:Y:S02]  /*12960*/  FMUL.FTZ R124, R2.reuse, R124 ;  /* 0x0000007c027c7220 */ /* 0x040fe40000410000 */
[C---:B------:R-:W-:Y:S01]  /*12970*/  HMMA.16816.F32 R112, R24.reuse, R30, R112 ;  /* 0x0000001e1870723c */ /* 0x040fe20000001870 */
[----:B------:R2:W4:Y:S01]  /*12980*/  MUFU.EX2 R199, R28 ;  /* 0x0000001c00c77308 */ /* 0x0005220000000800 */
[----:B------:R-:W5:Y:S02]  /*12990*/  LDL.LU R203, [R1+0x20] ;  /* 0x0000200001cb7983 */ /* 0x000f640000300800 */
[----:B------:R-:W-:Y:S02]  /*129a0*/  FMUL.FTZ R125, R2, R125 ;  /* 0x0000007d027d7220 */ /* 0x000fe40000410000 */
[C---:B------:R-:W-:Y:S02]  /*129b0*/  FMUL.FTZ R126, R0.reuse, R126 ;  /* 0x0000007e007e7220 */ /* 0x040fe40000410000 */
[----:B------:R-:W-:Y:S04]  /*129c0*/  FMUL.FTZ R127, R0, R127 ;  /* 0x0000007f007f7220 */ /* 0x000fe80000410000 */
[C---:B------:R-:W-:Y:S02]  /*129d0*/  FMUL.FTZ R128, R21.reuse, R128 ;  /* 0x0000008015807220 */ /* 0x040fe40000410000 */
[----:B------:R-:W-:Y:S02]  /*129e0*/  FMUL.FTZ R129, R21, R129 ;  /* 0x0000008115817220 */ /* 0x000fe40000410000 */
[C---:B------:R-:W-:Y:S02]  /*129f0*/  FMUL.FTZ R130, R20.reuse, R130 ;  /* 0x0000008214827220 */ /* 0x040fe40000410000 */
[----:B------:R-:W-:Y:S02]  /*12a00*/  FMUL.FTZ R131, R20, R131 ;  /* 0x0000008314837220 */ /* 0x000fe40000410000 */
[--C-:B--2---:R-:W-:Y:S02]  /*12a10*/  FFMA.FTZ R28, R41, c[0x0][0x2d0], -R50.reuse ;  /* 0x0000b400291c7a23 */ /* 0x104fe40000010832 */
[----:B------:R-:W-:Y:S02]  /*12a20*/  LDSM.16.MT88.4 R40, [R226+0x2880] ;  /* 0x00288000e228783b */ /* 0x000fe40000004200 */
[----:B------:R2:W-:Y:S01]  /*12a30*/  MUFU.EX2 R166, R28 ;  /* 0x0000001c00a67308 */ /* 0x0005e20000000800 */
[-C--:B-1----:R-:W-:Y:S08]  /*12a40*/  HMMA.16816.F32 R116, R24, R36.reuse, R116 ;  /* 0x000000241874723c */ /* 0x082ff00000001874 */
[C---:B------:R-:W-:Y:S07]  /*12a50*/  HMMA.16816.F32 R120, R32.reuse, R36, R120 ;  /* 0x000000242078723c */ /* 0x040fee0000001878 */
[--C-:B------:R-:W-:Y:S01]  /*12a60*/  FFMA.FTZ R36, R171, c[0x0][0x2d0], -R50.reuse ;  /* 0x0000b400ab247a23 */ /* 0x100fe20000010832 */
[-C--:B------:R-:W-:Y:S03]  /*12a70*/  HMMA.16816.F32 R124, R32, R38.reuse, R124 ;  /* 0x00000026207c723c */ /* 0x080fe6000000187c */
[----:B------:R-:W1:Y:S01]  /*12a80*/  MUFU.EX2 R51, R36 ;  /* 0x0000002400337308 */ /* 0x000e620000000800 */
[----:B--2---:R-:W-:Y:S02]  /*12a90*/  FFMA.FTZ R28, R44, c[0x0][0x2d0], -R50 ;  /* 0x0000b4002c1c7a23 */ /* 0x004fe40000010832 */
[----:B------:R-:W-:Y:S01]  /*12aa0*/  LDSM.16.MT88.4 R44, [R228+0x2880] ;  /* 0x00288000e42c783b */ /* 0x000fe20000004200 */
[----:B---3--:R-:W-:Y:S01]  /*12ab0*/  F2FP.PACK_AB R32, R201, R218 ;  /* 0x000000dac920723e */ /* 0x008fe200000000ff */
[----:B------:R-:W-:Y:S04]  /*12ac0*/  HMMA.16816.F32 R128, R24, R38, R128 ;  /* 0x000000261880723c */ /* 0x000fe80000001880 */
[----:B----4-:R-:W-:Y:S01]  /*12ad0*/  F2FP.PACK_AB R34, R199, R200 ;  /* 0x000000c8c722723e */ /* 0x010fe200000000ff */
[----:B------:R2:W3:Y:S02]  /*12ae0*/  MUFU.EX2 R165, R28 ;  /* 0x0000001c00a57308 */ /* 0x0004e40000000800 */
[----:B------:R-:W-:Y:S02]  /*12af0*/  F2FP.PACK_AB R24, R244, R245 ;  /* 0x000000f5f418723e */ /* 0x000fe400000000ff */
[----:B------:R-:W-:Y:S03]  /*12b00*/  F2FP.PACK_AB R25, R223, R242 ;  /* 0x000000f2df19723e */ /* 0x000fe600000000ff */
[----:B------:R-:W-:Y:S02]  /*12b10*/  F2FP.PACK_AB R26, R221, R222 ;  /* 0x000000dedd1a723e */ /* 0x000fe400000000ff */
[----:B------:R-:W-:Y:S02]  /*12b20*/  F2FP.PACK_AB R27, R219, R220 ;  /* 0x000000dcdb1b723e */ /* 0x000fe400000000ff */
[----:B-1----:R-:W-:Y:S01]  /*12b30*/  F2FP.PACK_AB R35, R51, R164 ;  /* 0x000000a43323723e */ /* 0x002fe200000000ff */
[----:B------:R-:W-:Y:S08]  /*12b40*/  LDSM.16.MT88.4 R36, [R227+0x2880] ;  /* 0x00288000e324783b */ /* 0x000ff00000004200 */
[----:B--2---:R-:W1:Y:S01]  /*12b50*/  LDSM.16.MT88.4 R28, [R225+0x2880] ;  /* 0x00288000e11c783b */ /* 0x004e620000004200 */
[----:B---3--:R-:W-:Y:S01]  /*12b60*/  F2FP.PACK_AB R33, R165, R166 ;  /* 0x000000a6a521723e */ /* 0x008fe200000000ff */
        /* <DEDUP_REMOVED lines=14> */
[--C-:B--2---:R-:W-:Y:S01]  /*12c50*/  FFMA.FTZ R40, R209, c[0x0][0x2d0], -R23.reuse ;  /* 0x0000b400d1287a23 */ /* 0x104fe20000010817 */
[----:B------:R-:W-:Y:S03]  /*12c60*/  MOV R209, R177 ;  /* 0x000000b100d17202 */ /* 0x000fe60000000f00 */
[-C--:B------:R-:W-:Y:S01]  /*12c70*/  HMMA.16816.F32 R156, R32, R46.reuse, R156 ;  /* 0x0000002e209c723c */ /* 0x080fe2000000189c */
[----:B------:R2:W-:Y:S07]  /*12c80*/  MUFU.EX2 R198, R40 ;  /* 0x0000002800c67308 */ /* 0x0005ee0000000800 */
[C---:B------:R-:W-:Y:S08]  /*12c90*/  HMMA.16816.F32 R160, R24.reuse, R46, R160 ;  /* 0x0000002e18a0723c */ /* 0x040ff000000018a0 */
[-C--:B------:R-:W-:Y:S08]  /*12ca0*/  HMMA.16816.F32 R52, R24, R36.reuse, R52 ;  /* 0x000000241834723c */ /* 0x080ff00000001834 */
[C---:B------:R-:W-:Y:S01]  /*12cb0*/  HMMA.16816.F32 R56, R32.reuse, R36, R56 ;  /* 0x000000242038723c */ /* 0x040fe20000001838 */
[----:B--2---:R-:W2:Y:S06]  /*12cc0*/  LDSM.16.MT88.4 R40, [R226+0x4080] ;  /* 0x00408000e228783b */ /* 0x004eac0000004200 */
[--C-:B------:R-:W-:Y:S01]  /*12cd0*/  FFMA.FTZ R36, R204, c[0x0][0x2d0], -R48.reuse ;  /* 0x0000b400cc247a23 */ /* 0x100fe20000010830 */
[-C--:B------:R-:W-:Y:S01]  /*12ce0*/  HMMA.16816.F32 R60, R32, R38.reuse, R60 ;  /* 0x00000026203c723c */ /* 0x080fe2000000183c */
[----:B------:R-:W3:Y:S02]  /*12cf0*/  LDL.LU R204, [R1+0x1c] ;  /* 0x00001c0001cc7983 */ /* 0x000ee40000300800 */
[----:B------:R4:W-:Y:S05]  /*12d00*/  MUFU.EX2 R196, R36 ;  /* 0x0000002400c47308 */ /* 0x0009ea0000000800 */
[C---:B------:R-:W-:Y:S08]  /*12d10*/  HMMA.16816.F32 R64, R24.reuse, R38, R64 ;  /* 0x000000261840723c */ /* 0x040ff00000001840 */
[-C--:B-1----:R-:W-:Y:S08]  /*12d20*/  HMMA.16816.F32 R68, R24, R28.reuse, R68 ;  /* 0x0000001c1844723c */ /* 0x082ff00000001844 */
[C---:B------:R-:W-:Y:S04]  /*12d30*/  HMMA.16816.F32 R72, R32.reuse, R28, R72 ;  /* 0x0000001c2048723c */ /* 0x040fe80000001848 */
[--C-:B----4-:R-:W-:Y:S02]  /*12d40*/  FFMA.FTZ R36, R205, c[0x0][0x2d0], -R48.reuse ;  /* 0x0000b400cd247a23 */ /* 0x110fe40000010830 */
[----:B------:R-:W4:Y:S02]  /*12d50*/  LDL.LU R205, [R1+0x14] ;  /* 0x0000140001cd7983 */ /* 0x000f240000300800 */
[-C--:B------:R-:W-:Y:S01]  /*12d60*/  HMMA.16816.F32 R76, R32, R30.reuse, R76 ;  /* 0x0000001e204c723c */ /* 0x080fe2000000184c */
[----:B------:R1:W-:Y:S07]  /*12d70*/  MUFU.EX2 R195, R36 ;  /* 0x0000002400c37308 */ /* 0x0003ee0000000800 */
[C---:B------:R-:W-:Y:S01]  /*12d80*/  HMMA.16816.F32 R80, R24.reuse, R30, R80 ;  /* 0x0000001e1850723c */ /* 0x040fe20000001850 */
[----:B------:R-:W-:Y:S07]  /*12d90*/  LDSM.16.MT88.4 R28, [R227+0x4080] ;  /* 0x00408000e31c783b */ /* 0x000fee0000004200 */
[-C--:B--2---:R-:W-:Y:S08]  /*12da0*/  HMMA.16816.F32 R84, R24, R40.reuse, R84 ;  /* 0x000000281854723c */ /* 0x084ff00000001854 */
[C---:B------:R-:W-:Y:S04]  /*12db0*/  HMMA.16816.F32 R88, R32.reuse, R40, R88 ;  /* 0x000000282058723c */ /* 0x040fe80000001858 */
[--C-:B-1----:R-:W-:Y:S01]  /*12dc0*/  FFMA.FTZ R36, R215, c[0x0][0x2d0], -R23.reuse ;  /* 0x0000b400d7247a23 */ /* 0x102fe20000010817 */
[----:B------:R-:W-:Y:S01]  /*12dd0*/  MOV R215, R176 ;  /* 0x000000b000d77202 */ /* 0x000fe20000000f00 */
[----:B------:R-:W-:Y:S02]  /*12de0*/  FFMA.FTZ R23, R217, c[0x0][0x2d0], -R23 ;  /* 0x0000b400d9177a23 */ /* 0x000fe40000010817 */
[-C--:B------:R-:W-:Y:S01]  /*12df0*/  HMMA.16816.F32 R92, R32, R42.reuse, R92 ;  /* 0x0000002a205c723c */ /* 0x080fe2000000185c */
[----:B------:R1:W-:Y:S01]  /*12e00*/  MUFU.EX2 R194, R36 ;  /* 0x0000002400c27308 */ /* 0x0003e20000000800 */
[----:B------:R-:W2:Y:S06]  /*12e10*/  LDL.LU R217, [R1+0x18] ;  /* 0x0000180001d97983 */ /* 0x000eac0000300800 */
[C---:B------:R-:W-:Y:S01]  /*12e20*/  HMMA.16816.F32 R96, R24.reuse, R42, R96 ;  /* 0x0000002a1860723c */ /* 0x040fe20000001860 */
[----:B------:R-:W-:Y:S02]  /*12e30*/  LDSM.16.MT88.4 R40, [R227+0x3080] ;  /* 0x00308000e328783b */ /* 0x000fe40000004200 */
[----:B------:R5:W-:Y:S06]  /*12e40*/  MUFU.EX2 R193, R23 ;  /* 0x0000001700c17308 */ /* 0x000bec0000000800 */
[----:B-1----:R-:W1:Y:S03]  /*12e50*/  LDSM.16.MT88.4 R36, [R228+0x4080] ;  /* 0x00408000e424783b */ /* 0x002e660000004200 */
[--C-:B-----5:R-:W-:Y:S01]  /*12e60*/  FFMA.FTZ R23, R211, c[0x0][0x2d0], -R48.reuse ;  /* 0x0000b400d3177a23 */ /* 0x120fe20000010830 */
[----:B------:R-:W-:Y:S01]  /*12e70*/  MOV R211, R170 ;  /* 0x000000aa00d37202 */ /* 0x000fe20000000f00 */
[----:B------:R-:W-:Y:S02]  /*12e80*/  FFMA.FTZ R48, R214, c[0x0][0x2d0], -R48 ;  /* 0x0000b400d6307a23 */ /* 0x000fe40000010830 */
[----:B------:R5:W-:Y:S10]  /*12e90*/  MUFU.EX2 R171, R23 ;  /* 0x0000001700ab7308 */ /* 0x000bf40000000800 */
        /* <DEDUP_REMOVED lines=13> */
[----:B------:R-:W3:Y:S07]  /*12f70*/  LDSM.16.MT88.4 R32, [R226+0x3080] ;  /* 0x00308000e220783b */ /* 0x000eee0000004200 */
        /* <DEDUP_REMOVED lines=26> */
[----:B------:R-:W5:Y:S03]  /*13120*/  LDSM.16.MT88.4 R12, [R228+0x4880] ;  /* 0x00488000e40c783b */ /* 0x000f660000004200 */
[----:B----4-:R-:W-:Y:S04]  /*13130*/  FFMA.FTZ R20, R20, R205, R215 ;  /* 0x000000cd14147223 */ /* 0x010fe800000100d7 */
[C---:B------:R-:W-:Y:S01]  /*13140*/  HMMA.16816.F32 R188, R24.reuse, R190, R16 ;  /* 0x000000be18bc723c */ /* 0x040fe20000001810 */
[----:B------:R-:W4:Y:S03]  /*13150*/  LDSM.16.MT88.4 R16, [R227+0x4880] ;  /* 0x00488000e310783b */ /* 0x000f260000004200 */
[----:B------:R-:W-:Y:S04]  /*13160*/  FADD.FTZ R20, R252, R20 ;  /* 0x00000014fc147221 */ /* 0x000fe80000010000 */
[-C--:B---3--:R-:W-:Y:S04]  /*13170*/  HMMA.16816.F32 R132, R24, R32.reuse, R132 ;  /* 0x000000201884723c */ /* 0x088fe80000001884 */
[----:B------:R-:W-:Y:S04]  /*13180*/  FADD.FTZ R20, R250, R20 ;  /* 0x00000014fa147221 */ /* 0x000fe80000010000 */
[C---:B------:R-:W-:Y:S08]  /*13190*/  HMMA.16816.F32 R136, R28.reuse, R32, R136 ;  /* 0x000000201c88723c */ /* 0x040ff00000001888 */
[-C--:B------:R-:W-:Y:S04]  /*131a0*/  HMMA.16816.F32 R140, R28, R34.reuse, R140 ;  /* 0x000000221c8c723c */ /* 0x080fe8000000188c */
[----:B--2---:R-:W-:Y:S04]  /*131b0*/  FFMA.FTZ R21, R21, R217, R211 ;  /* 0x000000d915157223 */ /* 0x004fe800000100d3 */
        /* <DEDUP_REMOVED lines=26> */
[----:B------:R-:W-:Y:S02]  /*13360*/  FFMA.FTZ R4, R0, R203, R175 ;  /* 0x000000cb00047223 */ /* 0x000fe400000100af */
        /* <DEDUP_REMOVED lines=17> */
[----:B------:R-:W-:Y:S01]  /*13480*/  FADD.FTZ R0, R221, R7 ;  /* 0x00000007dd007221 */ /* 0x000fe20000010000 */
[----:B------:R-:W-:Y:S01]  /*13490*/  MOV R165, R168 ;  /* 0x000000a800a57202 */ /* 0x000fe20000000f00 */
[----:B------:R-:W-:Y:S02]  /*134a0*/  FADD.FTZ R2, R200, R5 ;  /* 0x00000005c8027221 */ /* 0x000fe40000010000 */
[----:B------:R-:W-:Y:S01]  /*134b0*/  FADD.FTZ R6, R219, R6 ;  /* 0x00000006db067221 */ /* 0x000fe20000010000 */
[-C--:B----4-:R-:W-:Y:S03]  /*134c0*/  HMMA.16816.F32 R116, R24, R16.reuse, R116 ;  /* 0x000000101874723c */ /* 0x090fe60000001874 */
        /* <DEDUP_REMOVED lines=17> */
[----:B------:R1:W-:Y:S01]  /*135e0*/  STL [R1+0x18], R5 ;  /* 0x0000180501007387 */ /* 0x0003e20000100800 */
[----:B------:R-:W-:Y:S02]  /*135f0*/  FADD.FTZ R4, R171, R6 ;  /* 0x00000006ab047221 */ /* 0x000fe40000010000 */
[----:B------:R-:W-:Y:S02]  /*13600*/  FADD.FTZ R2, R46, R2 ;  /* 0x000000022e027221 */ /* 0x000fe40000010000 */
[----:B------:R-:W-:Y:S01]  /*13610*/  FADD.FTZ R4, R170, R4 ;  /* 0x00000004aa047221 */ /* 0x000fe20000010000 */
[----:B------:R-:W-:Y:S01]  /*13620*/  MOV R170, R3 ;  /* 0x0000000300aa7202 */ /* 0x000fe20000000f00 */
[----:B------:R-:W-:Y:S02]  /*13630*/  FADD.FTZ R2, R49, R2 ;  /* 0x0000000231027221 */ /* 0x000fe40000010000 */
[----:B------:R-:W-:Y:S01]  /*13640*/  FADD.FTZ R0, R23, R0 ;  /* 0x0000000017007221 */ /* 0x000fe20000010000 */
[----:B------:R1:W-:Y:S03]  /*13650*/  STL [R1+0x14], R4 ;  /* 0x0000140401007387 */ /* 0x0003e60000100800 */
[----:B------:R-:W-:Y:S01]  /*13660*/  FADD.FTZ R0, R50, R0 ;  /* 0x0000000032007221 */ /* 0x000fe20000010000 */
[----:B------:R1:W-:Y:S04]  /*13670*/  STL [R1+0x1c], R2 ;  /* 0x00001c0201007387 */ /* 0x0003e80000100800 */
[----:B------:R1:W-:Y:S01]  /*13680*/  STL [R1+0x20], R0 ;  /* 0x0000200001007387 */ /* 0x0003e20000100800 */
[----:B------:R-:W-:-:S05]  /*13690*/  @P0 BRA `(.L_x_2890) ;  /* 0xffffb8a000000947 */ /* 0x000fca000383ffff */
.L_x_2873:
[----:B-1----:R-:W2:Y:S04]  /*136a0*/  LDL.LU R0, [R1+0x18] ;  /* 0x0000180001007983 */ /* 0x002ea80000300800 */
        /* <DEDUP_REMOVED lines=184> */
.L_x_2815:
        /* <DEDUP_REMOVED lines=184> */
.L_x_2892:
        /* <DEDUP_REMOVED lines=151> */
.L_x_2894:
[----:B--234-:R-:W-:Y:S05]  /*15720*/  BSYNC B0 ;  /* 0x0000000000007941 */ /* 0x01cfea0003800000 */
.L_x_2893:
        /* <DEDUP_REMOVED lines=16> */
.L_x_2896:
[----:B------:R-:W-:Y:S05]  /*15830*/  BSYNC B0 ;  /* 0x0000000000007941 */ /* 0x000fea0003800000 */
.L_x_2895:
        /* <DEDUP_REMOVED lines=16> */
.L_x_2898:
[----:B------:R-:W-:Y:S05]  /*15940*/  BSYNC B0 ;  /* 0x0000000000007941 */ /* 0x000fea0003800000 */
.L_x_2897:
        /* <DEDUP_REMOVED lines=16> */
.L_x_2900:
[----:B------:R-:W-:Y:S05]  /*15a50*/  BSYNC B0 ;  /* 0x0000000000007941 */ /* 0x000fea0003800000 */
.L_x_2899:
        /* <DEDUP_REMOVED lines=16> */
.L_x_2902:
[----:B------:R-:W-:Y:S05]  /*15b60*/  BSYNC B0 ;  /* 0x0000000000007941 */ /* 0x000fea0003800000 */
.L_x_2901:
        /* <DEDUP_REMOVED lines=16> */
.L_x_2904:
[----:B------:R-:W-:Y:S05]  /*15c70*/  BSYNC B0 ;  /* 0x0000000000007941 */ /* 0x000fea0003800000 */
.L_x_2903:
        /* <DEDUP_REMOVED lines=16> */
.L_x_2906:
[----:B------:R-:W-:Y:S05]  /*15d80*/  BSYNC B0 ;  /* 0x0000000000007941 */ /* 0x000fea0003800000 */
.L_x_2905:
        /* <DEDUP_REMOVED lines=17> */
.L_x_2891:
        /* <DEDUP_REMOVED lines=19> */
.L_x_2907:
        /* <DEDUP_REMOVED lines=42> */
.L_x_2909:
[----:B------:R-:W-:Y:S05]  /*16270*/  BSYNC B0 ;  /* 0x0000000000007941 */ /* 0x000fea0003800000 */
.L_x_2908:
        /* <DEDUP_REMOVED lines=59> */
.L_x_2911:
[----:B------:R-:W-:Y:S05]  /*16630*/  BSYNC B0 ;  /* 0x0000000000007941 */ /* 0x000fea0003800000 */
.L_x_2910:
        /* <DEDUP_REMOVED lines=15> */
.L_x_2913:
[----:B------:R-:W-:Y:S05]  /*16730*/  BSYNC B0 ;  /* 0x0000000000007941 */ /* 0x000fea0003800000 */
.L_x_2912:
        /* <DEDUP_REMOVED lines=15> */
.L_x_2915:
[----:B------:R-:W-:Y:S05]  /*16830*/  BSYNC B0 ;  /* 0x0000000000007941 */ /* 0x000fea0003800000 */
.L_x_2914:
        /* <DEDUP_REMOVED lines=15> */
.L_x_2917:
[----:B------:R-:W-:Y:S05]  /*16930*/  BSYNC B0 ;  /* 0x0000000000007941 */ /* 0x000fea0003800000 */
.L_x_2916:
        /* <DEDUP_REMOVED lines=15> */
.L_x_2919:
[----:B------:R-:W-:Y:S05]  /*16a30*/  BSYNC B0 ;  /* 0x0000000000007941 */ /* 0x000fea0003800000 */
.L_x_2918:
        /* <DEDUP_REMOVED lines=15> */
.L_x_2921:
[----:B------:R-:W-:Y:S05]  /*16b30*/  BSYNC B0 ;  /* 0x0000000000007941 */ /* 0x000fea0003800000 */
.L_x_2920:
        /* <DEDUP_REMOVED lines=15> */
.L_x_2923:
[----:B------:R-:W-:Y:S05]  /*16c30*/  BSYNC B0 ;  /* 0x0000000000007941 */ /* 0x000fea0003800000 */
.L_x_2922:
        /* <DEDUP_REMOVED lines=16> */
.L_x_2924:
        /* <DEDUP_REMOVED lines=12> */
.L_x_3576:


//--------------------- .text._ZN7cutlass13device_kernelIN5flash19enable_sm80_to_sm89INS1_16FlashAttnFwdSm80INS1_25CollectiveMainloopFwdSm80ILi4ELi1ELb0EN4cute5tupleIJNS5_1CILi128EEENS7_ILi48EEES8_EEELi128ENS_6half_tEfNS_4arch4Sm80ELb0ELb1ELb0ELb1ELb0ELb1ELb1ELb0EEENS1_21CollectiveEpilogueFwdINS6_IJS8_S8_S9_EEENS6_IJNS7_ILi1EEESH_SH_EEESB_SD_Li128ELb1ELb1ELb0ELb0EEENS1_19SingleTileSchedulerILb1ELb0ELb1ELi128EEEEEEEEEvNT_6ParamsE --------------------------
	.section	.text._ZN7cutlass13device_kernelIN5flash19enable_sm80_to_sm89INS1_16FlashAttnFwdSm80INS1_25CollectiveMainloopFwdSm80ILi4ELi1ELb0EN4cute5tupleIJNS5_1CILi128EEENS7_ILi48EEES8_EEELi128ENS_6half_tEfNS_4arch4Sm80ELb0ELb1ELb0ELb1ELb0ELb1ELb1ELb0EEENS1_21CollectiveEpilogueFwdINS6_IJS8_S8_S9_EEENS6_IJNS7_ILi1EEESH_SH_EEESB_SD_Li128ELb1ELb1ELb0ELb0EEENS1_19SingleTileSchedulerILb1ELb0ELb1ELi128EEEEEEEEEvNT_6ParamsE,"ax",@progbits
	.sectioninfo	@"SHI_REGISTERS=255"
	.align	128
.text._ZN7cutlass13device_kernelIN5flash19enable_sm80_to_sm89INS1_16FlashAttnFwdSm80INS1_25CollectiveMainloopFwdSm80ILi4ELi1ELb0EN4cute5tupleIJNS5_1CILi128EEENS7_ILi48EEES8_EEELi128ENS_6half_tEfNS_4arch4Sm80ELb0ELb1ELb0ELb1ELb0ELb1ELb1ELb0EEENS1_21CollectiveEpilogueFwdINS6_IJS8_S8_S9_EEENS6_IJNS7_ILi1EEESH_SH_EEESB_SD_Li128ELb1ELb1ELb0ELb0EEENS1_19SingleTileSchedulerILb1ELb0ELb1ELi128EEEEEEEEEvNT_6ParamsE:
        .type           _ZN7cutlass13device_kernelIN5flash19enable_sm80_to_sm89INS1_16FlashAttnFwdSm80INS1_25CollectiveMainloopFwdSm80ILi4ELi1ELb0EN4cute5tupleIJNS5_1CILi128EEENS7_ILi48EEES8_EEELi128ENS_6half_tEfNS_4arch4Sm80ELb0ELb1ELb0ELb1ELb0ELb1ELb1ELb0EEENS1_21CollectiveEpilogueFwdINS6_IJS8_S8_S9_EEENS6_IJNS7_ILi1EEESH_SH_EEESB_SD_Li128ELb1ELb1ELb0ELb0EEENS1_19SingleTileSchedulerILb1ELb0ELb1ELi128EEEEEEEEEvNT_6ParamsE,@function
        .size           _ZN7cutlass13device_kernelIN5flash19enable_sm80_to_sm89INS1_16FlashAttnFwdSm80INS1_25CollectiveMainloopFwdSm80ILi4ELi1ELb0EN4cute5tupleIJNS5_1CILi128EEENS7_ILi48EEES8_EEELi128ENS_6half_tEfNS_4arch4Sm80ELb0ELb1ELb0ELb1ELb0ELb1ELb1ELb0EEENS1_21CollectiveEpilogueFwdINS6_IJS8_S8_S9_EEENS6_IJNS7_ILi1EEESH_SH_EEESB_SD_Li128ELb1ELb1ELb0ELb0EEENS1_19SingleTileSchedulerILb1ELb0ELb1ELi128EEEEEEEEEvNT_6ParamsE,(.L_x_3577 - _ZN7cutlass13device_kernelIN5flash19enable_sm80_to_sm89INS1_16FlashAttnFwdSm80INS1_25CollectiveMainloopFwdSm80ILi4ELi1ELb0EN4cute5tupleIJNS5_1CILi128EEENS7_ILi48EEES8_EEELi128ENS_6half_tEfNS_4arch4Sm80ELb0ELb1ELb0ELb1ELb0ELb1ELb1ELb0EEENS1_21CollectiveEpilogueFwdINS6_IJS8_S8_S9_EEENS6_IJNS7_ILi1EEESH_SH_EEESB_SD_Li128ELb1ELb1ELb0ELb0EEENS1_19SingleTileSchedulerILb1ELb0ELb1ELi128EEEEEEEEEvNT_6ParamsE)
        .other          _ZN7cutlass13device_kernelIN5flash19enable_sm80_to_sm89INS1_16FlashAttnFwdSm80INS1_25CollectiveMainloopFwdSm80ILi4ELi1ELb0EN4cute5tupleIJNS5_1CILi128EEENS7_ILi48EEES8_EEELi128ENS_6half_tEfNS_4arch4Sm80ELb0ELb1ELb0ELb1ELb0ELb1ELb1ELb0EEENS1_21CollectiveEpilogueFwdINS6_IJS8_S8_S9_EEENS6_IJNS7_ILi1EEESH_SH_EEESB_SD_Li128ELb1ELb1ELb0ELb0EEENS1_19SingleTileSchedulerILb1ELb0ELb1ELi128EEEEEEEEEvNT_6ParamsE,@"STO_CUDA_ENTRY STV_DEFAULT"
_ZN7cutlass13device_kernelIN5flash19enable_sm80_to_sm89INS1_16FlashAttnFwdSm80INS1_25CollectiveMainloopFwdSm80ILi4ELi1ELb0EN4cute5tupleIJNS5_1CILi128EEENS7_ILi48EEES8_EEELi128ENS_6half_tEfNS_4arch4Sm80ELb0ELb1ELb0ELb1ELb0ELb1ELb1ELb0EEENS1_21CollectiveEpilogueFwdINS6_IJS8_S8_S9_EEENS6_IJNS7_ILi1EEESH_SH_EEESB_SD_Li128ELb1ELb1ELb0ELb0EEENS1_19SingleTileSchedulerILb1ELb0ELb1ELi128EEEEEEEEEvNT_6ParamsE:
        /* <DEDUP_REMOVED lines=17> */
.L_x_2926:
        /* <DEDUP_REMOVED lines=8> */
.L_x_2928:
[----:B------:R-:W-:-:S04]  /*0190*/  MOV R0, c[0x0][0x54c] ;  /* 0x0001530000007a02 */ /* 0x000fc80000000f00 */
.L_x_2927:
[----:B------:R-:W-:Y:S01]  /*01a0*/  USHF.L.U32 UR4, UR4, 0x7, URZ ;  /* 0x0000000704047899 */ /* 0x000fe2000800063f */
[----:B-----5:R-:W-:-:S05]  /*01b0*/  IMAD R0, R0, c[0x0][0x548], RZ ;  /* 0x0001520000007a24 */ /* 0x020fca00078e02ff */
[----:B------:R-:W-:-:S04]  /*01c0*/  MOV R12, UR4 ;  /* 0x00000004000c7c02 */ /* 0x000fc80008000f00 */
[----:B------:R-:W-:-:S04]  /*01d0*/  ISETP.GE.AND P0, PT, R12, R0, PT ;  /* 0x000000000c00720c */ /* 0x000fc80003f06270 */
[----:B------:R-:W-:-:S05]  /*01e0*/  SEL R0, R5, 0xffffffff, !P0 ;  /* 0xffffffff05007807 */ /* 0x000fca0004000000 */
[----:B------:R2:W-:Y:S01]  /*01f0*/  STL [R1+0x44], R0 ;  /* 0x0000440001007387 */ /* 0x0005e20000100800 */
[----:B------:R-:W-:Y:S05]  /*0200*/  BRA `(.L_x_2929) ;  /* 0x0000014000007947 */ /* 0x000fea0003800000 */
.L_x_2925:
[----:B------:R-:W-:-:S04]  /*0210*/  ISETP.NE.U32.AND P0, PT, RZ, c[0x0][0x568], PT ;  /* 0x00015a00ff007a0c */ /* 0x000fc80003f05070 */
[----:B------:R-:W-:-:S13]  /*0220*/  ISETP.NE.AND.EX P0, PT, RZ, c[0x0][0x56c], PT, P0 ;  /* 0x00015b00ff007a0c */ /* 0x000fda0003f05300 */
[----:B------:R-:W-:Y:S05]  /*0230*/  @!P0 BRA `(.L_x_2930) ;  /* 0x0000002000008947 */ /* 0x000fea0003800000 */
[----:B------:R1:W5:Y:S01]  /*0240*/  LDG.E R0, [R2.64] ;  /* 0x0000000e02007981 */ /* 0x000362000c1e1900 */
[----:B------:R-:W-:Y:S05]  /*0250*/  BRA `(.L_x_2931) ;  /* 0x0000009000007947 */ /* 0x000fea0003800000 */
.L_x_2930:
        /* <DEDUP_REMOVED lines=8> */
.L_x_2932:
[----:B------:R-:W-:-:S04]  /*02e0*/  MOV R0, c[0x0][0x54c] ;  /* 0x0001530000007a02 */ /* 0x000fc80000000f00 */
.L_x_2931:
[----:B------:R-:W-:Y:S01]  /*02f0*/  USHF.L.U32 UR4, UR4, 0x7, URZ ;  /* 0x0000000704047899 */ /* 0x000fe2000800063f */
[----:B-----5:R-:W-:-:S05]  /*0300*/  IMAD R0, R0, c[0x0][0x548], RZ ;  /* 0x0001520000007a24 */ /* 0x020fca00078e02ff */
[----:B------:R-:W-:-:S04]  /*0310*/  MOV R12, UR4 ;  /* 0x00000004000c7c02 */ /* 0x000fc80008000f00 */
[----:B------:R-:W-:-:S04]  /*0320*/  ISETP.GE.AND P0, PT, R12, R0, PT ;  /* 0x000000000c00720c */ /* 0x000fc80003f06270 */
[----:B------:R-:W-:-:S05]  /*0330*/  SEL R0, R5, 0xffffffff, !P0 ;  /* 0xffffffff05007807 */ /* 0x000fca0004000000 */
[----:B------:R2:W-:Y:S04]  /*0340*/  STL [R1+0x44], R0 ;  /* 0x0000440001007387 */ /* 0x0005e80000100800 */
.L_x_2929:
[----:B------:R-:W3:Y:S02]  /*0350*/  LDL R14, [R1+0x44] ;  /* 0x00004400010e7983 */ /* 0x000ee40000100800 */
[----:B---3--:R-:W-:-:S13]  /*0360*/  ISETP.GE.AND P0, PT, R14, RZ, PT ;  /* 0x000000ff0e00720c */ /* 0x008fda0003f06270 */
[----:B------:R-:W-:Y:S05]  /*0370*/  @!P0 EXIT ;  /* 0x000000000000894d */ /* 0x000fea0003800000 */
[----:B------:R-:W-:Y:S01]  /*0380*/  ISETP.NE.U32.AND P0, PT, RZ, c[0x0][0x370], PT ;  /* 0x0000dc00ff007a0c */ /* 0x000fe20003f05070 */
[----:B--2---:R-:W-:Y:S01]  /*0390*/  IMAD.MOV.U32 R0, RZ, RZ, c[0x0][0x168] ;  /* 0x00005a00ff007624 */ /* 0x004fe200078e00ff */
[----:B------:R-:W-:Y:S01]  /*03a0*/  ISETP.NE.U32.AND P1, PT, RZ, c[0x0][0x360], PT ;  /* 0x0000d800ff007a0c */ /* 0x000fe20003f25070 */
[----:B------:R-:W-:Y:S01]  /*03b0*/  CS2R R154, SRZ ;  /* 0x00000000009a7805 */ /* 0x000fe2000001ff00 */
        /* <DEDUP_REMOVED lines=11> */
[----:B-1----:R-:W-:Y:S01]  /*0470*/  IMAD.WIDE R2, R14, R139, c[0x0][0x358] ;  /* 0x0000d6000e027625 */ /* 0x002fe200078e028b */
[----:B------:R-:W-:-:S03]  /*0480*/  ISETP.NE.AND.EX P3, PT, RZ, c[0x0][0x35c], PT, P3 ;  /* 0x0000d700ff007a0c */ /* 0x000fc60003f65330 */
[CC--:B------:R-:W-:Y:S01]  /*0490*/  @P0 IMAD.WIDE R8, R14.reuse, R139.reuse, c[0x0][0x360] ;  /* 0x0000d8000e080625 */ /* 0x0c0fe200078e028b */
[----:B------:R-:W1:Y:S03]  /*04a0*/  S2R R16, SR_CTAID.Y ;  /* 0x0000000000107919 */ /* 0x000e660000002600 */
[----:B------:R-:W-:Y:S01]  /*04b0*/  @P2 IMAD.WIDE R10, R14, R139, c[0x0][0x370] ;  /* 0x0000dc000e0a2625 */ /* 0x000fe200078e028b */
[----:B------:R-:W2:Y:S04]  /*04c0*/  @P0 LDG.E R0, [R8.64] ;  /* 0x0000000e08000981 */ /* 0x000ea8000c1e1900 */
[----:B------:R3:W5:Y:S04]  /*04d0*/  @P1 LDG.E R151, [R6.64] ;  /* 0x0000000e06971981 */ /* 0x000768000c1e1900 */
[----:B------:R3:W5:Y:S04]  /*04e0*/  @P4 LDG.E R154, [R4.64] ;  /* 0x0000000e049a4981 */ /* 0x000768000c1e1900 */
[----:B------:R3:W5:Y:S04]  /*04f0*/  @P3 LDG.E R13, [R2.64] ;  /* 0x0000000e020d3981 */ /* 0x000768000c1e1900 */
[----:B------:R4:W5:Y:S01]  /*0500*/  @P2 LDG.E R155, [R10.64] ;  /* 0x0000000e0a9b2981 */ /* 0x000962000c1e1900 */
[----:B-1----:R-:W-:Y:S01]  /*0510*/  SHF.R.S32.HI R192, RZ, 0x1f, R16 ;  /* 0x0000001fffc07819 */ /* 0x002fe20000011410 */
[----:B----4-:R-:W-:-:S02]  /*0520*/  IMAD.MOV.U32 R10, RZ, RZ, c[0x0][0x1d0] ;  /* 0x00007400ff0a7624 */ /* 0x010fc400078e00ff */
[----:B--2---:R1:W-:Y:S01]  /*0530*/  STL [R1+0x34], R0 ;  /* 0x0000340001007387 */ /* 0x0043e20000100800 */
[----:B------:R-:W-:Y:S02]  /*0540*/  IMAD.MOV.U32 R9, RZ, RZ, R0 ;  /* 0x000000ffff097224 */ /* 0x000fe400078e0000 */
[----:B-1----:R-:W-:Y:S01]  /*0550*/  IMAD.MOV.U32 R0, RZ, RZ, c[0x0][0x228] ;  /* 0x00008a00ff007624 */ /* 0x002fe200078e00ff */
[----:B------:R-:W-:Y:S05]  /*0560*/  @P0 BRA `(.L_x_2933) ;  /* 0x0000005000000947 */ /* 0x000fea0003800000 */
[----:B---3--:R-:W-:Y:S05]  /*0570*/  @!P1 BRA `(.L_x_2933) ;  /* 0x0000004000009947 */ /* 0x008fea0003800000 */
[----:B------:R1:W2:Y:S04]  /*0580*/  LDG.E R8, [R6.64] ;  /* 0x0000000e06087981 */ /* 0x0002a8000c1e1900 */
[----:B-1----:R-:W2:Y:S02]  /*0590*/  LDG.E R6, [R6.64+0x4] ;  /* 0x0000040e06067981 */ /* 0x002ea4000c1e1900 */
[----:B--2---:R-:W-:-:S05]  /*05a0*/  IADD3 R9, -R8, R6, RZ ;  /* 0x0000000608097210 */ /* 0x004fca0007ffe1ff */
[----:B------:R1:W-:Y:S02]  /*05b0*/  STL [R1+0x34], R9 ;  /* 0x0000340901007387 */ /* 0x0003e40000100800 */
.L_x_2933:
[----:B---3--:R-:W-:-:S04]  /*05c0*/  ISETP.NE.U32.AND P0, PT, RZ, c[0x0][0x368], PT ;  /* 0x0000da00ff007a0c */ /* 0x008fc80003f05070 */
[----:B------:R-:W-:-:S13]  /*05d0*/  ISETP.NE.AND.EX P0, PT, RZ, c[0x0][0x36c], PT, P0 ;  /* 0x0000db00ff007a0c */ /* 0x000fda0003f05300 */
[----:B------:R-:W-:Y:S05]  /*05e0*/  @!P0 BRA `(.L_x_2934) ;  /* 0x0000003000008947 */ /* 0x000fea0003800000 */
[----:B------:R-:W-:-:S05]  /*05f0*/  IMAD.WIDE R4, R14, R139, c[0x0][0x368] ;  /* 0x0000da000e047625 */ /* 0x000fca00078e028b */
[----:B------:R2:W5:Y:S01]  /*0600*/  LDG.E R10, [R4.64] ;  /* 0x0000000e040a7981 */ /* 0x000562000c1e1900 */
[----:B------:R-:W-:Y:S05]  /*0610*/  BRA `(.L_x_2935) ;  /* 0x0000004000007947 */ /* 0x000fea0003800000 */
.L_x_2934:
[----:B------:R-:W-:Y:S05]  /*0620*/  @!P4 BRA `(.L_x_2935) ;  /* 0x000000300000c947 */ /* 0x000fea0003800000 */
[----:B------:R2:W3:Y:S04]  /*0630*/  LDG.E R6, [R4.64] ;  /* 0x0000000e04067981 */ /* 0x0004e8000c1e1900 */
[----:B--2---:R-:W3:Y:S02]  /*0640*/  LDG.E R4, [R4.64+0x4] ;  /* 0x0000040e04047981 */ /* 0x004ee4000c1e1900 */
[----:B---3--:R-:W-:Y:S02]  /*0650*/  IADD3 R10, -R6, R4, RZ ;  /* 0x00000004060a7210 */ /* 0x008fe40007ffe1ff */
.L_x_2935:
[----:B------:R-:W3:Y:S04]  /*0660*/  LDL.LU R15, [R1+0x38] ;  /* 0x00003800010f7983 */ /* 0x000ee80000300800 */
[----:B--2---:R2:W4:Y:S04]  /*0670*/  @P3 LDG.E R5, [R2.64] ;  /* 0x0000000e02053981 */ /* 0x004528000c1e1900 */
[----:B------:R2:W4:Y:S01]  /*0680*/  @P3 LDG.E R4, [R2.64+0x4] ;  /* 0x0000040e02043981 */ /* 0x000522000c1e1900 */
[----:B------:R-:W-:Y:S01]  /*0690*/  IMAD.MOV.U32 R6, RZ, RZ, c[0x0][0x2c4] ;  /* 0x0000b100ff067624 */ /* 0x000fe200078e00ff */
[----:B------:R-:W-:Y:S01]  /*06a0*/  ISETP.NE.U32.AND P0, PT, RZ, c[0x0][0x378], PT ;  /* 0x0000de00ff007a0c */ /* 0x000fe20003f05070 */
[----:B------:R-:W-:-:S02]  /*06b0*/  IMAD.MOV.U32 R7, RZ, RZ, c[0x0][0x32c] ;  /* 0x0000cb00ff077624 */ /* 0x000fc400078e00ff */
[----:B-----5:R-:W-:Y:S01]  /*06c0*/  IMAD.MOV.U32 R137, RZ, RZ, R10 ;  /* 0x000000ffff897224 */ /* 0x020fe200078e000a */
[----:B------:R-:W-:Y:S02]  /*06d0*/  ISETP.NE.AND P2, PT, R6, 0x1, PT ;  /* 0x000000010600780c */ /* 0x000fe40003f45270 */
[----:B------:R-:W-:Y:S02]  /*06e0*/  ISETP.NE.AND.EX P0, PT, RZ, c[0x0][0x37c], PT, P0 ;  /* 0x0000df00ff007a0c */ /* 0x000fe40003f05300 */
[----:B------:R-:W-:Y:S01]  /*06f0*/  ISETP.GE.AND P1, PT, R7, 0x1, PT ;  /* 0x000000010700780c */ /* 0x000fe20003f26270 */
[----:B------:R-:W-:Y:S02]  /*0700*/  IMAD.IADD R6, R10, 0x1, -R155 ;  /* 0x000000010a067824 */ /* 0x000fe400078e0a9b */
[----:B------:R-:W-:-:S05]  /*0710*/  IMAD.MOV.U32 R11, RZ, RZ, R12 ;  /* 0x000000ffff0b7224 */ /* 0x000fca00078e000c */
[----:B------:R1:W-:Y:S03]  /*0720*/  STL [R1+0x18], R11 ;  /* 0x0000180b01007387 */ /* 0x0003e60000100800 */
[----:B--2---:R-:W-:-:S05]  /*0730*/  @P0 IMAD.WIDE R2, R14, R139, c[0x0][0x378] ;  /* 0x0000de000e020625 */ /* 0x004fca00078e028b */
[----:B------:R2:W5:Y:S02]  /*0740*/  @P0 LDG.E R137, [R2.64] ;  /* 0x0000000e02890981 */ /* 0x000564000c1e1900 */
[----:B--2---:R-:W-:-:S05]  /*0750*/  @P2 IADD3 R2, R11, 0x7f, RZ ;  /* 0x0000007f0b022810 */ /* 0x004fca0007ffe0ff */
[----:B------:R-:W-:Y:S01]  /*0760*/  @P2 IMAD.HI.U32 R3, R2, c[0x0][0x2c8], RZ ;  /* 0x0000b20002032a27 */ /* 0x000fe200078e00ff */
[----:B------:R-:W-:-:S04]  /*0770*/  IADD3 R2, R12, 0x7f, RZ ;  /* 0x0000007f0c027810 */ /* 0x000fc80007ffe0ff */
[----:B------:R-:W-:Y:S02]  /*0780*/  @P2 SHF.R.U32.HI R2, RZ, c[0x0][0x2cc], R3 ;  /* 0x0000b300ff022a19 */ /* 0x000fe40000011603 */
[----:B---3--:R-:W-:-:S04]  /*0790*/  LOP3.LUT R15, R15, 0xfffffdff, RZ, 0xc0, !PT ;  /* 0xfffffdff0f0f7812 */ /* 0x008fc800078ec0ff */
[----:B------:R-:W-:Y:S01]  /*07a0*/  @P2 LOP3.LUT R15, R15, 0x200, RZ, 0xfc, !PT ;  /* 0x000002000f0f2812 */ /* 0x000fe200078efcff */
[----:B----4-:R-:W-:-:S03]  /*07b0*/  @P3 IMAD.IADD R0, R4, 0x1, -R5 ;  /* 0x0000000104003824 */ /* 0x010fc600078e0a05 */
[----:B------:R-:W-:Y:S01]  /*07c0*/  LOP3.LUT R15, R15, 0xfffffeff, RZ, 0xc0, !PT ;  /* 0xfffffeff0f0f7812 */ /* 0x000fe200078ec0ff */
[----:B------:R-:W-:-:S03]  /*07d0*/  IMAD.IADD R8, R6, 0x1, R0 ;  /* 0x0000000106087824 */ /* 0x000fc600078e0200 */
[----:B------:R-:W-:Y:S02]  /*07e0*/  @P1 LOP3.LUT R15, R15, 0x100, RZ, 0xfc, !PT ;  /* 0x000001000f0f1812 */ /* 0x000fe400078efcff */
[----:B------:R1:W-:Y:S01]  /*07f0*/  STL [R1+0x30], R8 ;  /* 0x0000300801007387 */ /* 0x0003e20000100800 */
[----:B------:R-:W-:-:S03]  /*0800*/  IADD3 R166, R8, 0x1, -R9 ;  /* 0x0000000108a67810 */ /* 0x000fc60007ffe809 */
[----:B------:R1:W-:Y:S02]  /*0810*/  STL [R1+0x38], R15 ;  /* 0x0000380f01007387 */ /* 0x0003e40000100800 */
        /* <DEDUP_REMOVED lines=12> */
.L_x_2937:
[----:B------:R-:W-:-:S13]  /*08e0*/  ISETP.NE.AND P0, PT, R7, 0x1, PT ;  /* 0x000000010700780c */ /* 0x000fda0003f05270 */
[----:B------:R-:W-:-:S05]  /*08f0*/  @P0 IMAD.HI.U32 R2, R3, c[0x0][0x330], RZ ;  /* 0x0000cc0003020a27 */ /* 0x000fca00078e00ff */
[----:B------:R-:W-:-:S05]  /*0900*/  @P0 SHF.R.U32.HI R3, RZ, c[0x0][0x334], R2 ;  /* 0x0000cd00ff030a19 */ /* 0x000fca0000011602 */
.L_x_2938:
[----:B------:R-:W-:-:S05]  /*0910*/  IMAD R3, R3, R7, c[0x0][0x32c] ;  /* 0x0000cb0003037624 */ /* 0x000fca00078e0207 */
[----:B------:R-:W-:Y:S02]  /*0920*/  IMNMX R5, R5, R3, PT ;  /* 0x0000000305057217 */ /* 0x000fe40003800200 */
.L_x_2936:
[C---:B------:R-:W-:Y:S01]  /*0930*/  IADD3 R3, R8.reuse, 0x2f, RZ ;  /* 0x0000002f08037810 */ /* 0x040fe20007ffe0ff */
[----:B-1----:R-:W-:Y:S02]  /*0940*/  IMAD.IADD R8, R8, 0x1, -R9 ;  /* 0x0000000108087824 */ /* 0x002fe400078e0a09 */
[----:B------:R-:W-:-:S03]  /*0950*/  @P2 IMAD.HI.U32 R4, R11, c[0x0][0x2c8], RZ ;  /* 0x0000b2000b042a27 */ /* 0x000fc600078e00ff */
[----:B------:R1:W-:Y:S01]  /*0960*/  STL [R1+0x68], R8 ;  /* 0x0000680801007387 */ /* 0x0003e20000100800 */
[----:B------:R-:W-:Y:S01]  /*0970*/  IMAD.MOV.U32 R2, RZ, RZ, R11 ;  /* 0x000000ffff027224 */ /* 0x000fe200078e000b */
[----:B------:R-:W-:Y:S01]  /*0980*/  @P2 SHF.R.U32.HI R2, RZ, c[0x0][0x2cc], R4 ;  /* 0x0000b300ff022a19 */ /* 0x000fe20000011604 */
[----:B------:R-:W-:-:S04]  /*0990*/  IMAD.HI R3, R3, 0x2aaaaaab, RZ ;  /* 0x2aaaaaab03037827 */ /* 0x000fc800078e02ff */
[----:B------:R-:W-:Y:S01]  /*09a0*/  IMAD.IADD R2, R8, 0x1, R2 ;  /* 0x0000000108027824 */ /* 0x000fe200078e0202 */
[----:B------:R-:W-:-:S04]  /*09b0*/  SHF.R.U32.HI R4, RZ, 0x1f, R3 ;  /* 0x0000001fff047819 */ /* 0x000fc80000011603 */
[----:B------:R-:W-:Y:S02]  /*09c0*/  LEA.HI.SX32 R167, R3, R4, 0x1d ;  /* 0x0000000403a77211 */ /* 0x000fe400078feaff */
        /* <DEDUP_REMOVED lines=10> */
.L_x_2940:
[----:B------:R-:W-:-:S13]  /*0a70*/  ISETP.NE.AND P0, PT, R7, 0x1, PT ;  /* 0x000000010700780c */ /* 0x000fda0003f05270 */
[----:B------:R-:W-:-:S05]  /*0a80*/  @P0 IMAD.HI.U32 R3, R2, c[0x0][0x330], RZ ;  /* 0x0000cc0002030a27 */ /* 0x000fca00078e00ff */
[----:B------:R-:W-:-:S05]  /*0a90*/  @P0 SHF.R.U32.HI R2, RZ, c[0x0][0x334], R3 ;  /* 0x0000cd00ff020a19 */ /* 0x000fca0000011603 */
.L_x_2941:
[----:B------:R-:W-:-:S05]  /*0aa0*/  IMAD R2, R2, c[0x0][0x32c], RZ ;  /* 0x0000cb0002027a24 */ /* 0x000fca00078e02ff */
[----:B------:R-:W-:-:S04]  /*0ab0*/  IMNMX R4, R4, R2, !PT ;  /* 0x0000000204047217 */ /* 0x000fc80007800200 */
.L_x_2939:
        /* <DEDUP_REMOVED lines=12> */
[----:B------:R-:W-:-:S03]  /*0b80*/  IMNMX R2, R2, R0, PT ;  /* 0x0000000002027217 */ /* 0x000fc60003800200 */
[----:B------:R-:W-:Y:S01]  /*0b90*/  IMAD.WIDE.U32 R4, R3, -0x55555555, RZ ;  /* 0xaaaaaaab03047825 */ /* 0x000fe200078e00ff */
[----:B------:R-:W-:-:S04]  /*0ba0*/  ISETP.GT.AND P0, PT, R2, R3, PT ;  /* 0x000000030200720c */ /* 0x000fc80003f04270 */
[----:B------:R-:W-:-:S05]  /*0bb0*/  SHF.R.U32.HI R131, RZ, 0x5, R5 ;  /* 0x00000005ff837819 */ /* 0x000fca0000011605 */
[----:B------:R-:W-:-:S04]  /*0bc0*/  IMAD.MOV.U32 R5, RZ, RZ, R131 ;  /* 0x000000ffff057224 */ /* 0x000fc800078e0083 */
[----:B------:R-:W-:-:S05]  /*0bd0*/  @P0 IADD3 R2, R2, 0x2f, RZ ;  /* 0x0000002f02020810 */ /* 0x000fca0007ffe0ff */
        /* <DEDUP_REMOVED lines=9> */
[----:B------:R-:W-:Y:S01]  /*0c70*/  SHF.R.S32.HI R11, RZ, 0x1f, R191 ;  /* 0x0000001fff0b7819 */ /* 0x000fe200000114bf */
[----:B------:R-:W-:Y:S01]  /*0c80*/  IMAD R7, R192, c[0x0][0x240], RZ ;  /* 0x00009000c0077a24 */ /* 0x000fe200078e02ff */
[----:B------:R-:W-:Y:S01]  /*0c90*/  MOV R142, 0x30 ;  /* 0x00000030008e7802 */ /* 0x000fe20000000f00 */
[----:B------:R-:W-:Y:S01]  /*0ca0*/  IMAD.MOV.U32 R175, RZ, RZ, c[0x0][0x27c] ;  /* 0x00009f00ffaf7624 */ /* 0x000fe200078e00ff */
[----:B------:R-:W-:Y:S01]  /*0cb0*/  IADD3 R36, R5, -0x1, RZ ;  /* 0xffffffff05247810 */ /* 0x000fe20007ffe0ff */
[----:B------:R-:W-:Y:S01]  /*0cc0*/  IMAD R7, R16, c[0x0][0x244], R7 ;  /* 0x0000910010077a24 */ /* 0x000fe200078e0207 */
[----:B------:R-:W-:Y:S01]  /*0cd0*/  SHF.R.S32.HI R6, RZ, 0x1f, R14 ;  /* 0x0000001fff067819 */ /* 0x000fe2000001140e */
[C---:B------:R-:W-:Y:S01]  /*0ce0*/  IMAD R168, R142.reuse, c[0x0][0x23c], RZ ;  /* 0x00008f008ea87a24 */ /* 0x040fe200078e02ff */
[----:B-1----:R-:W-:Y:S01]  /*0cf0*/  SHF.R.S32.HI R8, RZ, 0x1f, R36 ;  /* 0x0000001fff087819 */ /* 0x002fe20000011424 */
[----:B------:R-:W-:Y:S01]  /*0d00*/  IMAD.WIDE.U32 R146, R142, c[0x0][0x238], RZ ;  /* 0x00008e008e927a25 */ /* 0x000fe200078e00ff */
[----:B------:R-:W-:Y:S01]  /*0d10*/  SEL R27, R6, RZ, !P3 ;  /* 0x000000ff061b7207 */ /* 0x000fe20005800000 */
[----:B------:R-:W-:Y:S01]  /*0d20*/  ULDC.U8 UR4, c[0x0][0x298] ;  /* 0x0000a60000047ab9 */ /* 0x000fe20000000000 */
[----:B------:R-:W-:Y:S01]  /*0d30*/  SEL R92, R14, RZ, !P3 ;  /* 0x000000ff0e5c7207 */ /* 0x000fe20005800000 */
[----:B------:R-:W-:Y:S01]  /*0d40*/  IMAD.IADD R168, R147, 0x1, R168 ;  /* 0x0000000193a87824 */ /* 0x000fe200078e02a8 */
[----:B------:R-:W-:Y:S01]  /*0d50*/  MOV R171, c[0x0][0x280] ;  /* 0x0000a00000ab7a02 */ /* 0x000fe20000000f00 */
[----:B------:R-:W-:-:S02]  /*0d60*/  IMAD.MOV.U32 R138, RZ, RZ, c[0x0][0x238] ;  /* 0x00008e00ff8a7624 */ /* 0x000fc400078e00ff */
[----:B------:R-:W-:Y:S01]  /*0d70*/  IMAD.IADD R31, R154, 0x1, R10 ;  /* 0x000000019a1f7824 */ /* 0x000fe200078e020a */
[----:B------:R-:W-:Y:S01]  /*0d80*/  SHF.L.U64.HI R149, R171, R139, c[0x0][0x284] ;  /* 0x0000a100ab957619 */ /* 0x000fe2000001028b */
[----:B------:R-:W-:Y:S01]  /*0d90*/  IMAD R25, R192, c[0x0][0x210], RZ ;  /* 0x00008400c0197a24 */ /* 0x000fe200078e02ff */
[----:B------:R-:W-:Y:S01]  /*0da0*/  SHF.L.U32 R156, R138, 0x5, RZ ;  /* 0x000000058a9c7819 */ /* 0x000fe200000006ff */
[----:B------:R-:W-:Y:S01]  /*0db0*/  IMAD.MOV.U32 R148, RZ, RZ, 0x5 ;  /* 0x00000005ff947424 */ /* 0x000fe200078e00ff */
[----:B------:R-:W-:Y:S01]  /*0dc0*/  SHF.R.S32.HI R37, RZ, 0x1f, R31 ;  /* 0x0000001fff257819 */ /* 0x000fe2000001141f */
[----:B------:R-:W-:Y:S01]  /*0dd0*/  IMAD R25, R16, c[0x0][0x214], R25 ;  /* 0x0000850010197a24 */ /* 0x000fe200078e0219 */
[----:B--2---:R-:W-:Y:S01]  /*0de0*/  LEA.HI R2, R11, R191, RZ, 0x3 ;  /* 0x000000bf0b027211 */ /* 0x004fe200078f18ff */
[----:B------:R-:W-:Y:S01]  /*0df0*/  IMAD.MOV.U32 R140, RZ, RZ, c[0x0][0x1e0] ;  /* 0x00007800ff8c7624 */ /* 0x000fe200078e00ff */
[----:B------:R-:W-:Y:S01]  /*0e00*/  SHF.L.U64.HI R150, R171, R148, c[0x0][0x284] ;  /* 0x0000a100ab967619 */ /* 0x000fe20000010294 */
[----:B------:R-:W-:Y:S01]  /*0e10*/  IMAD.MOV.U32 R170, RZ, RZ, c[0x0][0x290] ;  /* 0x0000a400ffaa7624 */ /* 0x000fe200078e00ff */
[----:B------:R-:W-:Y:S01]  /*0e20*/  SHF.R.S32.HI R83, RZ, 0x3, R2 ;  /* 0x00000003ff537819 */ /* 0x000fe20000011402 */
[----:B------:R-:W-:Y:S01]  /*0e30*/  IMAD R162, R142, c[0x0][0x294], RZ ;  /* 0x0000a5008ea27a24 */ /* 0x000fe200078e02ff */
[----:B------:R-:W-:Y:S01]  /*0e40*/  LOP3.LUT R2, R2, 0xfffffff8, RZ, 0xc0, !PT ;  /* 0xfffffff802027812 */ /* 0x000fe200078ec0ff */
[----:B------:R-:W-:Y:S01]  /*0e50*/  IMAD R163, R142, c[0x0][0x284], RZ ;  /* 0x0000a1008ea37a24 */ /* 0x000fe200078e02ff */
[--C-:B------:R-:W-:Y:S01]  /*0e60*/  SHF.R.S32.HI R39, RZ, 0x1f, R83.reuse ;  /* 0x0000001fff277819 */ /* 0x100fe20000011453 */
[----:B------:R-:W-:Y:S01]  /*0e70*/  IMAD.IADD R116, R0, 0x1, -R83 ;  /* 0x0000000100747824 */ /* 0x000fe200078e0a53 */
[----:B------:R-:W-:Y:S01]  /*0e80*/  IADD3 R130, P1, R83, R13, RZ ;  /* 0x0000000d53827210 */ /* 0x000fe20007f3e0ff */
[----:B------:R-:W-:Y:S01]  /*0e90*/  IMAD.IADD R28, R191, 0x1, -R2 ;  /* 0x00000001bf1c7824 */ /* 0x000fe200078e0a02 */
[----:B------:R-:W-:Y:S01]  /*0ea0*/  IADD3 R136, R83, 0x10, RZ ;  /* 0x0000001053887810 */ /* 0x000fe20007ffe0ff */
[----:B------:R-:W-:Y:S01]  /*0eb0*/  IMAD R21, R39, c[0x0][0x290], RZ ;  /* 0x0000a40027157a24 */ /* 0x000fe200078e02ff */
[----:B------:R-:W-:Y:S01]  /*0ec0*/  LEA.HI.X.SX32 R132, R13, R39, 0x1, P1 ;  /* 0x000000270d847211 */ /* 0x000fe200008f0eff */
[C---:B------:R-:W-:Y:S01]  /*0ed0*/  IMAD.SHL.U32 R34, R28.reuse, 0x8, RZ ;  /* 0x000000081c227824 */ /* 0x040fe200078e00ff */
[----:B------:R-:W-:Y:S01]  /*0ee0*/  SHF.L.U32 R28, R28, 0x2, RZ ;  /* 0x000000021c1c7819 */ /* 0x000fe200000006ff */
[----:B------:R-:W-:Y:S01]  /*0ef0*/  IMAD.WIDE.U32 R12, R138, 0x20, RZ ;  /* 0x000000208a0c7825 */ /* 0x000fe200078e00ff */
[----:B------:R-:W-:-:S02]  /*0f00*/  IADD3 R135, R83, 0x20, RZ ;  /* 0x0000002053877810 */ /* 0x000fc40007ffe0ff */
[----:B------:R-:W-:Y:S01]  /*0f10*/  SHF.R.S32.HI R35, RZ, 0x1f, R34 ;  /* 0x0000001fff237819 */ /* 0x000fe20000011422 */
[----:B------:R-:W-:Y:S01]  /*0f20*/  IMAD R2, R132, c[0x0][0x238], RZ ;  /* 0x00008e0084027a24 */ /* 0x000fe200078e02ff */
[C---:B------:R-:W-:Y:S01]  /*0f30*/  IADD3 R82, R34.reuse, 0x40, RZ ;  /* 0x0000004022527810 */ /* 0x040fe20007ffe0ff */
[----:B------:R-:W-:Y:S01]  /*0f40*/  IMAD R21, R83, c[0x0][0x294], R21 ;  /* 0x0000a50053157a24 */ /* 0x000fe200078e0215 */
[----:B------:R-:W-:Y:S01]  /*0f50*/  ISETP.GE.AND P5, PT, R34, c[0x0][0x1d4], PT ;  /* 0x0000750022007a0c */ /* 0x000fe20003fa6270 */
[----:B------:R-:W-:Y:S01]  /*0f60*/  IMAD R4, R130, c[0x0][0x23c], R2 ;  /* 0x00008f0082047a24 */ /* 0x000fe200078e0202 */
[----:B------:R-:W-:Y:S01]  /*0f70*/  ISETP.GE.AND P6, PT, R82, c[0x0][0x1d4], PT ;  /* 0x0000750052007a0c */ /* 0x000fe20003fc6270 */
[----:B------:R-:W-:Y:S01]  /*0f80*/  IMAD.WIDE.U32 R2, R130, c[0x0][0x238], R34 ;  /* 0x00008e0082027a25 */ /* 0x000fe200078e0022 */
[----:B------:R-:W-:Y:S02]  /*0f90*/  SHF.R.S32.HI R29, RZ, 0x1f, R28 ;  /* 0x0000001fff1d7819 */ /* 0x000fe4000001141c */
[C---:B------:R-:W-:Y:S01]  /*0fa0*/  SHF.L.U64.HI R164, R140.reuse, R148, c[0x0][0x1e4] ;  /* 0x000079008ca47619 */ /* 0x040fe20000010294 */
[----:B------:R-:W-:Y:S01]  /*0fb0*/  IMAD.IADD R3, R3, 0x1, R4 ;  /* 0x0000000103037824 */ /* 0x000fe200078e0204 */
[C---:B------:R-:W-:Y:S01]  /*0fc0*/  SHF.L.U64.HI R165, R140.reuse, R139, c[0x0][0x1e4] ;  /* 0x000079008ca57619 */ /* 0x040fe2000001028b */
[----:B------:R-:W-:Y:S01]  /*0fd0*/  IMAD.WIDE.U32 R152, R83, c[0x0][0x1e0], RZ ;  /* 0x0000780053987a25 */ /* 0x000fe200078e00ff */
[----:B------:R-:W-:-:S02]  /*0fe0*/  SHF.L.U32 R173, R140, 0x5, RZ ;  /* 0x000000058cad7819 */ /* 0x000fc400000006ff */
[----:B------:R-:W-:Y:S01]  /*0ff0*/  SHF.L.U64.HI R139, R170, R139, c[0x0][0x294] ;  /* 0x0000a500aa8b7619 */ /* 0x000fe2000001028b */
[----:B------:R-:W-:Y:S01]  /*1000*/  IMAD.WIDE.U32 R4, R16, c[0x0][0x240], R2 ;  /* 0x0000900010047a25 */ /* 0x000fe200078e0002 */
[----:B------:R-:W-:-:S03]  /*1010*/  P2R R134, PR, RZ, 0x20 ;  /* 0x00000020ff867803 */ /* 0x000fc60000000000 */
[----:B------:R-:W-:Y:S01]  /*1020*/  IMAD R2, R168, R36, RZ ;  /* 0x00000024a8027224 */ /* 0x000fe200078e02ff */
[----:B------:R-:W-:Y:S01]  /*1030*/  IADD3 R5, R5, R7, RZ ;  /* 0x0000000705057210 */ /* 0x000fe20007ffe0ff */
[----:B------:R-:W-:Y:S02]  /*1040*/  IMAD R157, R142, c[0x0][0x1e4], RZ ;  /* 0x000079008e9d7a24 */ /* 0x000fe400078e02ff */
[----:B------:R-:W-:Y:S02]  /*1050*/  IMAD R7, R8, R146, R2 ;  /* 0x0000009208077224 */ /* 0x000fe400078e0202 */
[----:B------:R-:W-:-:S04]  /*1060*/  IMAD.WIDE.U32 R114, R92, c[0x0][0x248], R4 ;  /* 0x000092005c727a25 */ /* 0x000fc800078e0004 */
[----:B------:R-:W-:Y:S02]  /*1070*/  IMAD.SHL.U32 R8, R83, 0x40, RZ ;  /* 0x0000004053087824 */ /* 0x000fe400078e00ff */
[----:B------:R-:W-:Y:S02]  /*1080*/  IMAD.MOV.U32 R112, RZ, RZ, R114 ;  /* 0x000000ffff707224 */ /* 0x000fe400078e0072 */
[----:B------:R-:W-:Y:S01]  /*1090*/  IMAD.WIDE.U32 R144, R142, c[0x0][0x290], RZ ;  /* 0x0000a4008e907a25 */ /* 0x000fe200078e00ff */
[----:B------:R-:W-:-:S03]  /*10a0*/  LOP3.LUT R24, R8, 0x1c0, RZ, 0xc0, !PT ;  /* 0x000001c008187812 */ /* 0x000fc600078ec0ff */
[----:B------:R-:W-:Y:S01]  /*10b0*/  IMAD R8, R37, c[0x0][0x1e0], RZ ;  /* 0x0000780025087a24 */ /* 0x000fe200078e02ff */
[----:B------:R-:W-:Y:S01]  /*10c0*/  SHF.R.U32.HI R38, RZ, 0x3, R24 ;  /* 0x00000003ff267819 */ /* 0x000fe20000011618 */
[----:B------:R-:W-:Y:S01]  /*10d0*/  IMAD.WIDE.U32 R142, R142, c[0x0][0x280], RZ ;  /* 0x0000a0008e8e7a25 */ /* 0x000fe200078e00ff */
[----:B------:R-:W-:-:S03]  /*10e0*/  LOP3.LUT R67, R24, 0x38, R34, 0xf8, !PT ;  /* 0x0000003818437812 */ /* 0x000fc600078ef822 */
[----:B------:R-:W-:Y:S01]  /*10f0*/  IMAD R8, R31, c[0x0][0x1e4], R8 ;  /* 0x000079001f087a24 */ /* 0x000fe200078e0208 */
[----:B------:R-:W-:Y:S01]  /*1100*/  IADD3 R163, R143, R163, RZ ;  /* 0x000000a38fa37210 */ /* 0x000fe20007ffe0ff */
[----:B------:R-:W-:Y:S02]  /*1110*/  IMAD.SHL.U32 R174, R140, 0x10, RZ ;  /* 0x000000108cae7824 */ /* 0x000fe400078e00ff */
[----:B------:R-:W-:-:S04]  /*1120*/  IMAD.WIDE.U32 R158, R135, c[0x0][0x1e0], RZ ;  /* 0x00007800879e7a25 */ /* 0x000fc800078e00ff */
[----:B------:R-:W-:-:S04]  /*1130*/  IMAD.WIDE.U32 R140, R140, 0x30, RZ ;  /* 0x000000308c8c7825 */ /* 0x000fc800078e00ff */
[----:B------:R-:W-:-:S04]  /*1140*/  IMAD.WIDE.U32 R160, R136, c[0x0][0x1e0], RZ ;  /* 0x0000780088a07a25 */ /* 0x000fc800078e00ff */
[C---:B------:R-:W-:Y:S01]  /*1150*/  IMAD.SHL.U32 R172, R171.reuse, 0x20, RZ ;  /* 0x00000020abac7824 */ /* 0x040fe200078e00ff */
[----:B------:R-:W-:Y:S01]  /*1160*/  SHF.L.U32 R171, R171, 0x4, RZ ;  /* 0x00000004abab7819 */ /* 0x000fe200000006ff */
[----:B------:R-:W-:Y:S02]  /*1170*/  IMAD.SHL.U32 R169, R170, 0x20, RZ ;  /* 0x00000020aaa97824 */ /* 0x000fe400078e00ff */
[----:B------:R-:W-:Y:S02]  /*1180*/  IMAD.IADD R162, R145, 0x1, R162 ;  /* 0x0000000191a27824 */ /* 0x000fe400078e02a2 */
[----:B------:R-:W-:Y:S02]  /*1190*/  IMAD.IADD R157, R141, 0x1, R157 ;  /* 0x000000018d9d7824 */ /* 0x000fe400078e029d */
[--C-:B---3--:R-:W-:Y:S01]  /*11a0*/  @P0 IMAD.MOV.U32 R2, RZ, RZ, R9.reuse ;  /* 0x000000ffff020224 */ /* 0x108fe200078e0009 */
[----:B------:R-:W-:Y:S01]  /*11b0*/  @P0 SHF.R.S32.HI R3, RZ, 0x1f, R9 ;  /* 0x0000001fff030819 */ /* 0x000fe20000011409 */
[----:B------:R-:W-:Y:S01]  /*11c0*/  @!P0 IMAD.MOV.U32 R2, RZ, RZ, R14 ;  /* 0x000000ffff028224 */ /* 0x000fe200078e000e */
[----:B------:R-:W-:Y:S01]  /*11d0*/  @!P0 MOV R3, R6 ;  /* 0x0000000600038202 */ /* 0x000fe20000000f00 */
[----:B------:R-:W-:Y:S01]  /*11e0*/  IMAD R6, R36, -0x30, R116 ;  /* 0xffffffd024067824 */ /* 0x000fe200078e0274 */
[----:B------:R-:W-:Y:S01]  /*11f0*/  ISETP.GE.AND P0, PT, R34, c[0x0][0x27c], PT ;  /* 0x00009f0022007a0c */ /* 0x000fe20003f06270 */
[----:B------:R-:W-:Y:S01]  /*1200*/  IMAD.SHL.U32 R9, R175, 0x2, RZ ;  /* 0x00000002af097824 */ /* 0x000fe200078e00ff */
[----:B------:R-:W-:Y:S01]  /*1210*/  SEL R90, R2, RZ, !P4 ;  /* 0x000000ff025a7207 */ /* 0x000fe20006000000 */
[----:B------:R-:W-:Y:S01]  /*1220*/  IMAD R2, R27, c[0x0][0x248], RZ ;  /* 0x000092001b027a24 */ /* 0x000fe200078e02ff */
[----:B------:R-:W-:Y:S01]  /*1230*/  SEL R33, R3, RZ, !P4 ;  /* 0x000000ff03217207 */ /* 0x000fe20006000000 */
[----:B------:R-:W-:Y:S01]  /*1240*/  IMAD.WIDE.U32 R14, R83, c[0x0][0x290], R34 ;  /* 0x0000a400530e7a25 */ /* 0x000fe200078e0022 */
[----:B------:R-:W-:-:S02]  /*1250*/  ISETP.GE.AND P2, PT, R6, 0x1, PT ;  /* 0x000000010600780c */ /* 0x000fc40003f46270 */
[----:B------:R-:W-:Y:S01]  /*1260*/  LEA.HI R3, R11, R191, RZ, 0x6 ;  /* 0x000000bf0b037211 */ /* 0x000fe200078f30ff */
[----:B------:R-:W-:Y:S01]  /*1270*/  IMAD R2, R92, c[0x0][0x24c], R2 ;  /* 0x000093005c027a24 */ /* 0x000fe200078e0202 */
[----:B------:R-:W-:Y:S02]  /*1280*/  ISETP.GE.AND P1, PT, R6, 0x11, PT ;  /* 0x000000110600780c */ /* 0x000fe40003f26270 */
[----:B------:R-:W-:Y:S02]  /*1290*/  SHF.L.U32 R3, R3, 0x3, RZ ;  /* 0x0000000303037819 */ /* 0x000fe400000006ff */
[----:B------:R-:W-:Y:S02]  /*12a0*/  IADD3 R113, R115, R2, RZ ;  /* 0x0000000273717210 */ /* 0x000fe40007ffe0ff */
[----:B------:R-:W-:Y:S02]  /*12b0*/  LOP3.LUT R30, R3, 0xfffffe00, RZ, 0xc0, !PT ;  /* 0xfffffe00031e7812 */ /* 0x000fe400078ec0ff */
[----:B------:R-:W-:Y:S01]  /*12c0*/  @P0 IADD3 R9, -R9, c[0x0][0x1d4], RZ ;  /* 0x0000750009090a10 */ /* 0x000fe20007ffe1ff */
[----:B------:R-:W-:Y:S01]  /*12d0*/  IMAD.WIDE.U32 R4, R36, R146, R112 ;  /* 0x0000009224047225 */ /* 0x000fe200078e0070 */
[----:B------:R-:W-:-:S02]  /*12e0*/  SEL R11, RZ, c[0x0][0x27c], !P0 ;  /* 0x00009f00ff0b7a07 */ /* 0x000fc40004000000 */
[----:B------:R-:W-:Y:S01]  /*12f0*/  LOP3.LUT R67, R30, R67, R38, 0xf6, !PT ;  /* 0x000000431e437212 */ /* 0x000fe200078ef626 */
[----:B------:R-:W-:Y:S01]  /*1300*/  IMAD.IADD R7, R5, 0x1, R7 ;  /* 0x0000000105077824 */ /* 0x000fe200078e0207 */
[C---:B------:R-:W-:Y:S02]  /*1310*/  @P2 LEA R2, P0, R4.reuse, c[0x0][0x220], 0x1 ;  /* 0x0000880004022a11 */ /* 0x040fe400078008ff */
[----:B------:R-:W-:Y:S02]  /*1320*/  SHF.L.U32 R67, R67, 0x1, RZ ;  /* 0x0000000143437819 */ /* 0x000fe400000006ff */
[----:B------:R-:W-:Y:S02]  /*1330*/  @P2 LEA.HI.X R3, R4, c[0x0][0x224], R7, 0x1, P0 ;  /* 0x0000890004032a11 */ /* 0x000fe400000f0c07 */
[----:B------:R-:W-:Y:S02]  /*1340*/  ISETP.GT.AND P0, PT, R6, 0x20, PT ;  /* 0x000000200600780c */ /* 0x000fe40003f04270 */
[----:B------:R-:W-:Y:S01]  /*1350*/  MOV R6, c[0x0][0x23c] ;  /* 0x00008f0000067a02 */ /* 0x000fe20000000f00 */
[----:B------:R-:W-:Y:S01]  /*1360*/  @!PT LDS RZ, [RZ] ;  /* 0x00000000fffff984 */ /* 0x000fe20000000800 */
[----:B------:R-:W-:Y:S01]  /*1370*/  @!PT LDS RZ, [RZ] ;  /* 0x00000000fffff984 */ /* 0x000fe20000000800 */
[----:B------:R-:W-:Y:S01]  /*1380*/  @!PT LDS RZ, [RZ] ;  /* 0x00000000fffff984 */ /* 0x000fe20000000800 */
[----:B------:R1:W-:Y:S01]  /*1390*/  @P2 LDGSTS.E.BYPASS.LTC128B.128 [R67+0x5080], [R2.64], !P5 ;  /* 0x0508000002432fae */ /* 0x0003e2000e901d4e */
[----:B------:R-:W-:-:S03]  /*13a0*/  ISETP.GE.AND P4, PT, R34, c[0x0][0x1d4], PT ;  /* 0x0000750022007a0c */ /* 0x000fc60003f86270 */
[----:B------:R1:W-:Y:S01]  /*13b0*/  @P2 LDGSTS.E.BYPASS.LTC128B.128 [R67+0x6880], [R2.64+0x80], !P6 ;  /* 0x0688008002432fae */ /* 0x0003e2000f101d4e */
[----:B------:R-:W-:-:S04]  /*13c0*/  IMAD.SHL.U32 R127, R6, 0x20, RZ ;  /* 0x00000020067f7824 */ /* 0x000fc800078e00ff */
[----:B------:R-:W-:Y:S01]  /*13d0*/  IMAD.IADD R127, R13, 0x1, R127 ;  /* 0x000000010d7f7824 */ /* 0x000fe200078e027f */
[----:B-1----:R-:W-:-:S04]  /*13e0*/  @P1 LEA R3, P2, R138, R4, 0x4 ;  /* 0x000000048a031211 */ /* 0x002fc800078420ff */
[C---:B------:R-:W-:Y:S02]  /*13f0*/  @P1 LEA.HI.X R5, R138.reuse, R7, R6, 0x4, P2 ;  /* 0x000000078a051211 */ /* 0x040fe400010f2406 */
[C---:B------:R-:W-:Y:S02]  /*1400*/  @P1 LEA R2, P2, R3.reuse, c[0x0][0x220], 0x1 ;  /* 0x0000880003021a11 */ /* 0x040fe400078408ff */
[----:B------:R-:W-:Y:S02]  /*1410*/  SHF.L.U64.HI R138, R138, R148, c[0x0][0x23c] ;  /* 0x00008f008a8a7619 */ /* 0x000fe40000010294 */
[----:B------:R-:W-:Y:S02]  /*1420*/  @P1 LEA.HI.X R3, R3, c[0x0][0x224], R5, 0x1, P2 ;  /* 0x0000890003031a11 */ /* 0x000fe400010f0c05 */
[----:B------:R-:W-:Y:S01]  /*1430*/  @P0 IADD3 R6, P2, R4, R12, RZ ;  /* 0x0000000c04060210 */ /* 0x000fe20007f5e0ff */
[----:B------:R-:W-:Y:S01]  /*1440*/  IMAD.WIDE.U32 R4, R31, c[0x0][0x1e0], RZ ;  /* 0x000078001f047a25 */ /* 0x000fe200078e00ff */
[----:B------:R-:W-:Y:S01]  /*1450*/  SHF.L.U64.HI R148, R170, R148, c[0x0][0x294] ;  /* 0x0000a500aa947619 */ /* 0x000fe20000010294 */
[----:B------:R1:W-:Y:S02]  /*1460*/  @P1 LDGSTS.E.BYPASS.LTC128B.128 [R67+0x5880], [R2.64], !P5 ;  /* 0x0588000002431fae */ /* 0x0003e4000e901d4e */
[----:B------:R-:W-:Y:S01]  /*1470*/  @P0 IMAD.X R7, R127, 0x1, R7, P2 ;  /* 0x000000017f070824 */ /* 0x000fe200010e0607 */
[----:B------:R-:W-:Y:S01]  /*1480*/  ISETP.GE.AND P2, PT, R175, 0x1, PT ;  /* 0x00000001af00780c */ /* 0x000fe20003f46270 */
[----:B------:R1:W-:Y:S01]  /*1490*/  @P1 LDGSTS.E.BYPASS.LTC128B.128 [R67+0x7080], [R2.64+0x80], !P6 ;  /* 0x0708008002431fae */ /* 0x0003e2000f101d4e */
[----:B------:R-:W-:Y:S01]  /*14a0*/  @P0 LEA R22, P1, R6, c[0x0][0x220], 0x1 ;  /* 0x0000880006160a11 */ /* 0x000fe200078208ff */
[----:B------:R-:W-:-:S03]  /*14b0*/  IMAD.SHL.U32 R170, R170, 0x10, RZ ;  /* 0x00000010aaaa7824 */ /* 0x000fc600078e00ff */
[----:B------:R-:W-:Y:S02]  /*14c0*/  @P0 LEA.HI.X R23, R6, c[0x0][0x224], R7, 0x1, P1 ;  /* 0x0000890006170a11 */ /* 0x000fe400008f0c07 */
[----:B------:R-:W-:Y:S01]  /*14d0*/  IADD3 R133, P1, R12, 0x80, RZ ;  /* 0x000000800c857810 */ /* 0x000fe20007f3e0ff */
[----:B------:R-:W-:Y:S01]  /*14e0*/  IMAD R12, R192, c[0x0][0x260], RZ ;  /* 0x00009800c00c7a24 */ /* 0x000fe200078e02ff */
[----:B------:R-:W-:Y:S01]  /*14f0*/  IADD3 R6, R34, R11, RZ ;  /* 0x0000000b22067210 */ /* 0x000fe20007ffe0ff */
[----:B------:R2:W-:Y:S01]  /*1500*/  @P0 LDGSTS.E.BYPASS.LTC128B.128 [R67+0x6080], [R22.64], !P5 ;  /* 0x0608000016430fae */ /* 0x0005e2000e901d4e */
[----:B------:R-:W-:Y:S01]  /*1510*/  SHF.R.S32.HI R7, RZ, 0x1f, R9 ;  /* 0x0000001fff077819 */ /* 0x000fe20000011409 */
[----:B------:R-:W-:Y:S02]  /*1520*/  IMAD R12, R16, c[0x0][0x264], R12 ;  /* 0x00009900100c7a24 */ /* 0x000fe400078e020c */
[----:B------:R2:W-:Y:S01]  /*1530*/  @P0 LDGSTS.E.BYPASS.LTC128B.128 [R67+0x7880], [R22.64+0x80], !P6 ;  /* 0x0788008016430fae */ /* 0x0005e2000f101d4e */
[----:B------:R-:W-:Y:S01]  /*1540*/  LEA.HI R32, R7, R9, RZ, 0x4 ;  /* 0x0000000907207211 */ /* 0x000fe200078f20ff */
[----:B------:R-:W-:Y:S01]  /*1550*/  IMAD.X R127, RZ, RZ, R127, P1 ;  /* 0x000000ffff7f7224 */ /* 0x000fe200008e067f */
[----:B------:R-:W-:Y:S01]  /*1560*/  IADD3 R129, P0, R31, R83, RZ ;  /* 0x000000531f817210 */ /* 0x000fe20007f1e0ff */
[----:B------:R-:W0:Y:S04]  /*1570*/  LDGDEPBAR ;  /* 0x00000000000079af */ /* 0x000e280000000000 */
[----:B------:R-:W-:Y:S01]  /*1580*/  IMAD.X R128, R37, 0x1, R39, P0 ;  /* 0x0000000125807824 */ /* 0x000fe200000e0627 */
[----:B-1----:R-:W-:Y:S01]  /*1590*/  IADD3 R3, R5, R8, RZ ;  /* 0x0000000805037210 */ /* 0x002fe20007ffe0ff */
[----:B------:R-:W-:-:S02]  /*15a0*/  IMAD R5, R192, c[0x0][0x1e8], RZ ;  /* 0x00007a00c0057a24 */ /* 0x000fc400078e02ff */
[----:B------:R-:W-:Y:S02]  /*15b0*/  IMAD.MOV.U32 R2, RZ, RZ, R4 ;  /* 0x000000ffff027224 */ /* 0x000fe400078e0004 */
[C---:B------:R-:W-:Y:S02]  /*15c0*/  IMAD R4, R16.reuse, c[0x0][0x1ec], R5 ;  /* 0x00007b0010047a24 */ /* 0x040fe400078e0205 */
[----:B------:R-:W-:-:S04]  /*15d0*/  IMAD.WIDE.U32 R2, R16, c[0x0][0x1e8], R2 ;  /* 0x00007a0010027a25 */ /* 0x000fc800078e0002 */
[----:B------:R-:W-:Y:S01]  /*15e0*/  IMAD.IADD R19, R3, 0x1, R4 ;  /* 0x0000000103137824 */ /* 0x000fe200078e0204 */
[----:B------:R-:W-:Y:S01]  /*15f0*/  SHF.R.S32.HI R3, RZ, 0x1f, R6 ;  /* 0x0000001fff037819 */ /* 0x000fe20000011406 */
[----:B------:R-:W-:-:S03]  /*1600*/  IMAD.WIDE.U32 R4, R16, c[0x0][0x260], R34 ;  /* 0x0000980010047a25 */ /* 0x000fc600078e0022 */
[-C--:B------:R-:W-:Y:S01]  /*1610*/  LEA.HI R20, R3, R6.reuse, RZ, 0x3 ;  /* 0x0000000603147211 */ /* 0x080fe200078f18ff */
[----:B------:R-:W-:Y:S01]  /*1620*/  IMAD.IADD R13, R5, 0x1, R12 ;  /* 0x00000001050d7824 */ /* 0x000fe200078e020c */
[----:B------:R-:W-:Y:S01]  /*1630*/  LEA.HI R26, R3, R6, RZ, 0x6 ;  /* 0x00000006031a7211 */ /* 0x000fe200078f30ff */
[----:B------:R-:W-:Y:S01]  /*1640*/  IMAD.MOV.U32 R12, RZ, RZ, R4 ;  /* 0x000000ffff0c7224 */ /* 0x000fe200078e0004 */
[----:B------:R-:W-:Y:S01]  /*1650*/  LOP3.LUT R103, R20, 0xfffffff8, RZ, 0xc0, !PT ;  /* 0xfffffff814677812 */ /* 0x000fe200078ec0ff */
[----:B------:R-:W-:Y:S02]  /*1660*/  IMAD R8, R39, c[0x0][0x280], RZ ;  /* 0x0000a00027087a24 */ /* 0x000fe400078e02ff */
[----:B------:R-:W-:Y:S01]  /*1670*/  IMAD.WIDE.U32 R4, R83, c[0x0][0x280], R28 ;  /* 0x0000a00053047a25 */ /* 0x000fe200078e001c */
[----:B------:R-:W-:-:S03]  /*1680*/  SHF.R.S32.HI R106, RZ, 0x1f, R103 ;  /* 0x0000001fff6a7819 */ /* 0x000fc60000011467 */
[----:B------:R-:W-:Y:S01]  /*1690*/  IMAD.MOV.U32 R18, RZ, RZ, R2 ;  /* 0x000000ffff127224 */ /* 0x000fe200078e0002 */
[----:B------:R-:W-:Y:S01]  /*16a0*/  MOV R10, R4 ;  /* 0x00000004000a7202 */ /* 0x000fe20000000f00 */
[----:B------:R-:W-:-:S04]  /*16b0*/  IMAD.WIDE.U32 R2, R83, c[0x0][0x290], R28 ;  /* 0x0000a40053027a25 */ /* 0x000fc800078e001c */
[----:B------:R-:W-:-:S04]  /*16c0*/  IMAD.WIDE.U32 R16, R16, c[0x0][0x210], R34 ;  /* 0x0000840010107a25 */ /* 0x000fc800078e0022 */
[C---:B------:R-:W-:Y:S02]  /*16d0*/  IMAD R8, R83.reuse, c[0x0][0x284], R8 ;  /* 0x0000a10053087a24 */ /* 0x040fe400078e0208 */
[----:B------:R-:W-:-:S03]  /*16e0*/  IMAD.WIDE.U32 R6, R83, c[0x0][0x280], R34 ;  /* 0x0000a00053067a25 */ /* 0x000fc600078e0022 */
[----:B------:R-:W-:Y:S01]  /*16f0*/  IADD3 R11, R5, R8, RZ ;  /* 0x00000008050b7210 */ /* 0x000fe20007ffe0ff */
[----:B------:R-:W-:Y:S01]  /*1700*/  IMAD.IADD R9, R3, 0x1, R21 ;  /* 0x0000000103097824 */ /* 0x000fe200078e0215 */
[----:B------:R-:W-:Y:S01]  /*1710*/  IADD3 R3, R17, R25, RZ ;  /* 0x0000001911037210 */ /* 0x000fe20007ffe0ff */
[----:B------:R-:W-:Y:S01]  /*1720*/  IMAD.MOV.U32 R4, RZ, RZ, R14 ;  /* 0x000000ffff047224 */ /* 0x000fe200078e000e */
[----:B------:R-:W-:Y:S01]  /*1730*/  SHF.R.S32.HI R17, RZ, 0x1f, R136 ;  /* 0x0000001fff117819 */ /* 0x000fe20000011488 */
[----:B------:R-:W-:Y:S01]  /*1740*/  IMAD R14, R27, c[0x0][0x268], RZ ;  /* 0x00009a001b0e7a24 */ /* 0x000fe200078e02ff */
[----:B------:R-:W-:Y:S01]  /*1750*/  SHF.L.U32 R25, R136, 0x6, RZ ;  /* 0x0000000688197819 */ /* 0x000fe200000006ff */
[----:B------:R-:W-:Y:S02]  /*1760*/  IMAD.IADD R7, R8, 0x1, R7 ;  /* 0x0000000108077824 */ /* 0x000fe400078e0207 */
[----:B------:R-:W-:Y:S02]  /*1770*/  IMAD.MOV.U32 R8, RZ, RZ, R2 ;  /* 0x000000ffff087224 */ /* 0x000fe400078e0002 */
[----:B------:R-:W-:Y:S01]  /*1780*/  IMAD.MOV.U32 R2, RZ, RZ, R16 ;  /* 0x000000ffff027224 */ /* 0x000fe200078e0010 */
[----:B------:R-:W-:Y:S01]  /*1790*/  LOP3.LUT R16, R24, 0x38, R20, 0xf8, !PT ;  /* 0x0000003818107812 */ /* 0x000fe200078ef814 */
[----:B------:R-:W-:Y:S01]  /*17a0*/  IMAD R102, R92, c[0x0][0x26c], R14 ;  /* 0x00009b005c667a24 */ /* 0x000fe200078e020e */
[----:B------:R-:W-:Y:S01]  /*17b0*/  LEA.HI R14, R17, R136, RZ, 0x3 ;  /* 0x00000088110e7211 */ /* 0x000fe200078f18ff */
[----:B------:R-:W-:Y:S01]  /*17c0*/  IMAD.IADD R5, R21, 0x1, R15 ;  /* 0x0000000115057824 */ /* 0x000fe200078e020f */
[----:B------:R-:W-:Y:S01]  /*17d0*/  LOP3.LUT R17, R16, R38, RZ, 0x3c, !PT ;  /* 0x0000002610117212 */ /* 0x000fe200078e3cff */
[----:B------:R-:W-:Y:S01]  /*17e0*/  IMAD.WIDE.U32 R92, R92, c[0x0][0x268], R12 ;  /* 0x00009a005c5c7a25 */ /* 0x000fe200078e000c */
[----:B------:R-:W-:-:S02]  /*17f0*/  SHF.R.S32.HI R15, RZ, 0x6, R26 ;  /* 0x00000006ff0f7819 */ /* 0x000fc4000001141a */
[----:B------:R-:W-:Y:S01]  /*1800*/  SHF.R.S32.HI R13, RZ, 0x4, R32 ;  /* 0x00000004ff0d7819 */ /* 0x000fe20000011420 */
[----:B------:R-:W-:Y:S01]  /*1810*/  IMAD.SHL.U32 R16, R14, 0x40, RZ ;  /* 0x000000400e107824 */ /* 0x000fe200078e00ff */
[----:B------:R-:W-:Y:S01]  /*1820*/  LOP3.LUT R14, R25, 0x1c0, RZ, 0xc0, !PT ;  /* 0x000001c0190e7812 */ /* 0x000fe200078ec0ff */
[----:B------:R-:W-:Y:S01]  /*1830*/  IMAD R21, R15, 0xc00, R30 ;  /* 0x00000c000f157824 */ /* 0x000fe200078e021e */
[----:B------:R-:W-:Y:S01]  /*1840*/  LEA.HI.SX32 R13, R20, R13, 0x1d ;  /* 0x0000000d140d7211 */ /* 0x000fe200078feaff */
[----:B------:R-:W-:Y:S01]  /*1850*/  IMAD.WIDE.U32 R84, R90, c[0x0][0x1f0], R18 ;  /* 0x00007c005a547a25 */ /* 0x000fe200078e0012 */
[----:B------:R-:W-:Y:S02]  /*1860*/  LOP3.LUT R16, R16, 0xfffffe00, RZ, 0xc0, !PT ;  /* 0xfffffe0010107812 */ /* 0x000fe400078ec0ff */
[----:B------:R-:W-:Y:S01]  /*1870*/  SHF.R.U32.HI R26, RZ, 0x3, R14 ;  /* 0x00000003ff1a7819 */ /* 0x000fe2000001160e */
[----:B------:R-:W-:Y:S01]  /*1880*/  IMAD.IADD R123, R21, 0x1, R17 ;  /* 0x00000001157b7824 */ /* 0x000fe200078e0211 */
[----:B------:R-:W-:Y:S01]  /*1890*/  LOP3.LUT R12, R14, 0x38, R20, 0xf8, !PT ;  /* 0x000000380e0c7812 */ /* 0x000fe200078ef814 */
[----:B------:R-:W-:Y:S01]  /*18a0*/  IMAD R17, R15, 0xc00, R16 ;  /* 0x00000c000f117824 */ /* 0x000fe200078e0210 */
[----:B------:R-:W-:Y:S01]  /*18b0*/  SHF.R.S32.HI R21, RZ, 0x1f, R135 ;  /* 0x0000001fff157819 */ /* 0x000fe20000011487 */
[----:B------:R-:W-:Y:S01]  /*18c0*/  IMAD.SHL.U32 R86, R13, 0x8, RZ ;  /* 0x000000080d567824 */ /* 0x000fe200078e00ff */
[----:B------:R-:W-:Y:S01]  /*18d0*/  LOP3.LUT R12, R12, R26, RZ, 0x3c, !PT ;  /* 0x0000001a0c0c7212 */ /* 0x000fe200078e3cff */
[----:B-----5:R-:W-:Y:S01]  /*18e0*/  IMAD.WIDE.U32 R100, R137, c[0x0][0x280], R10 ;  /* 0x0000a00089647a25 */ /* 0x020fe200078e000a */
[----:B------:R-:W-:-:S02]  /*18f0*/  SHF.L.U32 R25, R135, 0x6, RZ ;  /* 0x0000000687197819 */ /* 0x000fc400000006ff */
[----:B------:R-:W-:Y:S01]  /*1900*/  LEA.HI R21, R21, R135, RZ, 0x3 ;  /* 0x0000008715157211 */ /* 0x000fe200078f18ff */
[----:B------:R-:W-:Y:S01]  /*1910*/  IMAD.IADD R32, R17, 0x1, R12 ;  /* 0x0000000111207824 */ /* 0x000fe200078e020c */
[----:B------:R-:W-:Y:S01]  /*1920*/  SHF.R.S32.HI R17, RZ, 0x1f, R13 ;  /* 0x0000001fff117819 */ /* 0x000fe2000001140d */
[----:B------:R-:W-:Y:S01]  /*1930*/  IMAD.WIDE.U32 R96, R137, c[0x0][0x290], R8 ;  /* 0x0000a40089607a25 */ /* 0x000fe200078e0008 */
[----:B------:R-:W-:Y:S02]  /*1940*/  LOP3.LUT R12, R25, 0x1c0, RZ, 0xc0, !PT ;  /* 0x000001c0190c7812 */ /* 0x000fe400078ec0ff */
[----:B------:R-:W-:Y:S01]  /*1950*/  LEA.HI R25, R17, R13, RZ, 0x3 ;  /* 0x0000000d11197211 */ /* 0x000fe200078f18ff */
[----:B------:R-:W-:Y:S01]  /*1960*/  IMAD.WIDE.U32 R98, R137, c[0x0][0x280], R6 ;  /* 0x0000a00089627a25 */ /* 0x000fe200078e0006 */
[----:B------:R-:W-:Y:S02]  /*1970*/  SHF.L.U32 R21, R21, 0x6, RZ ;  /* 0x0000000615157819 */ /* 0x000fe400000006ff */
[----:B------:R-:W-:Y:S01]  /*1980*/  LOP3.LUT R13, R14, 0x38, R86, 0xf8, !PT ;  /* 0x000000380e0d7812 */ /* 0x000fe200078ef856 */
[----:B------:R-:W-:Y:S01]  /*1990*/  IMAD.WIDE.U32 R94, R137, c[0x0][0x290], R4 ;  /* 0x0000a400895e7a25 */ /* 0x000fe200078e0004 */
[----:B------:R-:W-:-:S02]  /*19a0*/  SHF.R.U32.HI R27, RZ, 0x3, R12 ;  /* 0x00000003ff1b7819 */ /* 0x000fc4000001160c */
[----:B------:R-:W-:Y:S01]  /*19b0*/  LOP3.LUT R14, R21, 0xfffffe00, RZ, 0xc0, !PT ;  /* 0xfffffe00150e7812 */ /* 0x000fe200078ec0ff */
[----:B------:R-:W-:Y:S01]  /*19c0*/  IMAD.IADD R102, R93, 0x1, R102 ;  /* 0x000000015d667824 */ /* 0x000fe200078e0266 */
[----:B------:R-:W-:Y:S01]  /*19d0*/  LOP3.LUT R17, R12, 0x38, R20, 0xf8, !PT ;  /* 0x000000380c117812 */ /* 0x000fe200078ef814 */
[----:B------:R-:W-:Y:S01]  /*19e0*/  IMAD.SHL.U32 R123, R123, 0x2, RZ ;  /* 0x000000027b7b7824 */ /* 0x000fe200078e00ff */
[----:B------:R-:W-:Y:S02]  /*19f0*/  LOP3.LUT R26, R13, R26, RZ, 0x3c, !PT ;  /* 0x0000001a0d1a7212 */ /* 0x000fe400078e3cff */
[--C-:B------:R-:W-:Y:S02]  /*1a00*/  LOP3.LUT R24, R24, 0x38, R86.reuse, 0xf8, !PT ;  /* 0x0000003818187812 */ /* 0x100fe400078ef856 */
[----:B------:R-:W-:Y:S02]  /*1a10*/  SHF.R.S32.HI R13, RZ, 0x3, R25 ;  /* 0x00000003ff0d7819 */ /* 0x000fe40000011419 */
[----:B------:R-:W-:-:S02]  /*1a20*/  LOP3.LUT R12, R12, 0x38, R86, 0xf8, !PT ;  /* 0x000000380c0c7812 */ /* 0x000fc400078ef856 */
[-C--:B------:R-:W-:Y:S01]  /*1a30*/  LOP3.LUT R21, R17, R27.reuse, RZ, 0x3c, !PT ;  /* 0x0000001b11157212 */ /* 0x080fe200078e3cff */
[----:B------:R-:W-:Y:S01]  /*1a40*/  IMAD R17, R15, 0xc00, R14 ;  /* 0x00000c000f117824 */ /* 0x000fe200078e020e */
[----:B------:R-:W-:Y:S01]  /*1a50*/  LOP3.LUT R24, R24, R38, RZ, 0x3c, !PT ;  /* 0x0000002618187212 */ /* 0x000fe200078e3cff */
[C---:B------:R-:W-:Y:S01]  /*1a60*/  IMAD R15, R13.reuse, 0xc00, R30 ;  /* 0x00000c000d0f7824 */ /* 0x040fe200078e021e */
[----:B------:R-:W-:Y:S01]  /*1a70*/  LOP3.LUT R12, R12, R27, RZ, 0x3c, !PT ;  /* 0x0000001b0c0c7212 */ /* 0x000fe200078e3cff */
[C---:B------:R-:W-:Y:S01]  /*1a80*/  IMAD R16, R13.reuse, 0xc00, R16 ;  /* 0x00000c000d107824 */ /* 0x040fe200078e0210 */
[----:B------:R-:W-:Y:S01]  /*1a90*/  IADD3 R111, P1, P0, R84, R152, R34 ;  /* 0x00000098546f7210 */ /* 0x000fe2000783e022 */
[----:B------:R-:W-:Y:S01]  /*1aa0*/  IMAD R13, R13, 0xc00, R14 ;  /* 0x00000c000d0d7824 */ /* 0x000fe200078e020e */
[----:B------:R-:W-:Y:S01]  /*1ab0*/  SHF.R.S32.HI R14, RZ, 0x1f, R135 ;  /* 0x0000001fff0e7819 */ /* 0x000fe20000011487 */
[----:B------:R-:W-:Y:S01]  /*1ac0*/  IMAD.IADD R24, R15, 0x1, R24 ;  /* 0x000000010f187824 */ /* 0x000fe200078e0218 */
[----:B------:R-:W-:Y:S01]  /*1ad0*/  IADD3 R16, R16, R26, RZ ;  /* 0x0000001a10107210 */ /* 0x000fe20007ffe0ff */
[----:B------:R-:W-:Y:S01]  /*1ae0*/  IMAD.IADD R15, R13, 0x1, R12 ;  /* 0x000000010d0f7824 */ /* 0x000fe200078e020c */
[----:B------:R-:W-:Y:S01]  /*1af0*/  IADD3 R30, R28, 0x20, RZ ;  /* 0x000000201c1e7810 */ /* 0x000fe20007ffe0ff */
[C---:B------:R-:W-:Y:S01]  /*1b00*/  IMAD R13, R33.reuse, c[0x0][0x1f0], RZ ;  /* 0x00007c00210d7a24 */ /* 0x040fe200078e02ff */
[----:B------:R-:W-:Y:S01]  /*1b10*/  SHF.R.S32.HI R105, RZ, 0x1f, R86 ;  /* 0x0000001fff697819 */ /* 0x000fe20000011456 */
[----:B------:R-:W-:Y:S01]  /*1b20*/  IMAD R12, R33, c[0x0][0x218], RZ ;  /* 0x00008600210c7a24 */ /* 0x000fe200078e02ff */
[----:B------:R-:W-:Y:S01]  /*1b30*/  SHF.L.U32 R122, R32, 0x1, RZ ;  /* 0x00000001207a7819 */ /* 0x000fe200000006ff */
[----:B------:R-:W-:Y:S01]  /*1b40*/  IMAD R13, R90, c[0x0][0x1f4], R13 ;  /* 0x00007d005a0d7a24 */ /* 0x000fe200078e020d */
[----:B------:R-:W-:Y:S01]  /*1b50*/  SHF.L.U32 R120, R24, 0x1, RZ ;  /* 0x0000000118787819 */ /* 0x000fe200000006ff */
[C---:B------:R-:W-:Y:S01]  /*1b60*/  IMAD R89, R90.reuse, c[0x0][0x21c], R12 ;  /* 0x000087005a597a24 */ /* 0x040fe200078e020c */
[----:B------:R-:W-:Y:S01]  /*1b70*/  SHF.L.U32 R118, R15, 0x1, RZ ;  /* 0x000000010f767819 */ /* 0x000fe200000006ff */
[----:B------:R-:W-:Y:S01]  /*1b80*/  IMAD.WIDE.U32 R90, R90, c[0x0][0x218], R2 ;  /* 0x000086005a5a7a25 */ /* 0x000fe200078e0002 */
[----:B------:R-:W-:-:S02]  /*1b90*/  SHF.R.S32.HI R2, RZ, 0x1f, R137 ;  /* 0x0000001fff027819 */ /* 0x000fc40000011489 */
[----:B------:R-:W-:Y:S01]  /*1ba0*/  IADD3 R87, R85, R13, RZ ;  /* 0x0000000d55577210 */ /* 0x000fe20007ffe0ff */
[----:B------:R-:W-:Y:S01]  /*1bb0*/  IMAD.IADD R17, R17, 0x1, R21 ;  /* 0x0000000111117824 */ /* 0x000fe200078e0215 */
[----:B------:R-:W-:Y:S01]  /*1bc0*/  SHF.R.S32.HI R13, RZ, 0x1f, R136 ;  /* 0x0000001fff0d7819 */ /* 0x000fe20000011488 */
[C---:B------:R-:W-:Y:S01]  /*1bd0*/  IMAD R3, R2.reuse, c[0x0][0x280], RZ ;  /* 0x0000a00002037a24 */ /* 0x040fe200078e02ff */
[----:B------:R-:W-:Y:S01]  /*1be0*/  IADD3 R89, R91, R89, RZ ;  /* 0x000000595b597210 */ /* 0x000fe20007ffe0ff */
[----:B------:R-:W-:Y:S02]  /*1bf0*/  IMAD R12, R2, c[0x0][0x290], RZ ;  /* 0x0000a400020c7a24 */ /* 0x000fe400078e02ff */
[----:B------:R-:W-:Y:S02]  /*1c00*/  IMAD R2, R39, c[0x0][0x1e0], RZ ;  /* 0x0000780027027a24 */ /* 0x000fe400078e02ff */
[----:B------:R-:W-:Y:S02]  /*1c10*/  IMAD R13, R13, c[0x0][0x1e0], RZ ;  /* 0x000078000d0d7a24 */ /* 0x000fe400078e02ff */
[----:B------:R-:W-:-:S02]  /*1c20*/  IMAD R2, R83, c[0x0][0x1e4], R2 ;  /* 0x0000790053027a24 */ /* 0x000fc400078e0202 */
[----:B------:R-:W-:Y:S02]  /*1c30*/  IMAD R3, R137, c[0x0][0x284], R3 ;  /* 0x0000a10089037a24 */ /* 0x000fe400078e0203 */
[----:B------:R-:W-:Y:S02]  /*1c40*/  IMAD.IADD R117, R153, 0x1, R2 ;  /* 0x0000000199757824 */ /* 0x000fe400078e0202 */
[----:B------:R-:W-:Y:S01]  /*1c50*/  IMAD R2, R137, c[0x0][0x294], R12 ;  /* 0x0000a50089027a24 */ /* 0x000fe200078e020c */
[----:B------:R-:W-:Y:S01]  /*1c60*/  IADD3 R109, R101, R3, RZ ;  /* 0x00000003656d7210 */ /* 0x000fe20007ffe0ff */
[----:B------:R-:W-:Y:S01]  /*1c70*/  IMAD R12, R14, c[0x0][0x1e0], RZ ;  /* 0x000078000e0c7a24 */ /* 0x000fe200078e02ff */
[----:B------:R-:W-:Y:S01]  /*1c80*/  IADD3.X R110, R87, R117, R35, P1, P0 ;  /* 0x00000075576e7210 */ /* 0x000fe20000fe0423 */
[----:B------:R-:W-:Y:S01]  /*1c90*/  IMAD R13, R136, c[0x0][0x1e4], R13 ;  /* 0x00007900880d7a24 */ /* 0x000fe200078e020d */
[----:B------:R-:W-:Y:S01]  /*1ca0*/  ISETP.NE.AND P0, PT, RZ, UR4, PT ;  /* 0x00000004ff007c0c */ /* 0x000fe2000bf05270 */
[----:B------:R-:W-:Y:S01]  /*1cb0*/  IMAD R12, R135, c[0x0][0x1e4], R12 ;  /* 0x00007900870c7a24 */ /* 0x000fe200078e020c */
[----:B------:R-:W-:Y:S01]  /*1cc0*/  IADD3 R108, R97, R2, RZ ;  /* 0x00000002616c7210 */ /* 0x000fe20007ffe0ff */
[----:B------:R-:W-:Y:S01]  /*1cd0*/  IMAD.IADD R125, R161, 0x1, R13 ;  /* 0x00000001a17d7824 */ /* 0x000fe200078e020d */
[----:B------:R-:W-:Y:S01]  /*1ce0*/  P2R R126, PR, RZ, 0x1 ;  /* 0x00000001ff7e7803 */ /* 0x000fe20000000000 */
[----:B------:R-:W-:Y:S01]  /*1cf0*/  IMAD.IADD R107, R3, 0x1, R99 ;  /* 0x00000001036b7824 */ /* 0x000fe200078e0263 */
[----:B------:R-:W-:Y:S01]  /*1d00*/  IADD3 R124, R159, R12, RZ ;  /* 0x0000000c9f7c7210 */ /* 0x000fe20007ffe0ff */
[----:B------:R-:W-:-:S02]  /*1d10*/  IMAD.IADD R104, R2, 0x1, R95 ;  /* 0x0000000102687824 */ /* 0x000fc400078e025f */
[----:B------:R-:W-:Y:S02]  /*1d20*/  IMAD.SHL.U32 R121, R17, 0x2, RZ ;  /* 0x0000000211797824 */ /* 0x000fe400078e00ff */
[----:B------:R-:W-:Y:S01]  /*1d30*/  IMAD.SHL.U32 R119, R16, 0x2, RZ ;  /* 0x0000000210777824 */ /* 0x000fe200078e00ff */
[----:B--2---:R-:W-:Y:S06]  /*1d40*/  BAR.SYNC.DEFER_BLOCKING 0x0 ;  /* 0x0000000000007b1d */ /* 0x004fec0000010000 */
.L_x_2977:
[----:B------:R-:W-:Y:S01]  /*1d50*/  SHF.R.S32.HI R88, RZ, 0x1f, R36 ;  /* 0x0000001fff587819 */ /* 0x000fe20000011424 */
[-C--:B-1----:R-:W-:Y:S01]  /*1d60*/  IMAD R2, R157, R36.reuse, RZ ;  /* 0x000000249d027224 */ /* 0x082fe200078e02ff */
[----:B------:R-:W-:Y:S01]  /*1d70*/  ISETP.GE.AND P2, PT, R175, 0x1, PT ;  /* 0x00000001af00780c */ /* 0x000fe20003f46270 */
[----:B------:R-:W-:Y:S01]  /*1d80*/  IMAD.WIDE.U32 R68, R140, R36, RZ ;  /* 0x000000248c447225 */ /* 0x000fe200078e00ff */
[----:B------:R-:W-:Y:S04]  /*1d90*/  DEPBAR.LE SB0, 0x0 ;  /* 0x000080000000791a */ /* 0x000fe80000000000 */
[----:B------:R-:W-:Y:S01]  /*1da0*/  BAR.SYNC.DEFER_BLOCKING 0x0 ;  /* 0x0000000000007b1d */ /* 0x000fe20000010000 */
[----:B------:R-:W-:Y:S01]  /*1db0*/  IADD3 R3, P1, P0, R111, R68, R174 ;  /* 0x000000446f037210 */ /* 0x000fe2000783e0ae */
[----:B------:R-:W-:Y:S04]  /*1dc0*/  IMAD R2, R88, R140, R2 ;  /* 0x0000008c58027224 */ /* 0x000fe800078e0202 */
[----:B------:R-:W-:Y:S05]  /*1dd0*/  IMAD.IADD R71, R69, 0x1, R2 ;  /* 0x0000000145477824 */ /* 0x000fea00078e0202 */
[CC--:B------:R-:W-:Y:S02]  /*1de0*/  IADD3.X R6, R110.reuse, R71.reuse, R165, P1, P0 ;  /* 0x000000476e067210 */ /* 0x0c0fe40000fe04a5 */
[CC--:B------:R-:W-:Y:S04]  /*1df0*/  IADD3 R4, P1, P0, R111.reuse, R68.reuse, R173 ;  /* 0x000000446f047210 */ /* 0x0c0fe8000783e0ad */
[----:B------:R-:W-:Y:S02]  /*1e00*/  IADD3.X R7, R110, R71, R164, P1, P0 ;  /* 0x000000476e077210 */ /* 0x000fe40000fe04a4 */
        /* <DEDUP_REMOVED lines=9> */
[----:B------:R-:W-:-:S05]  /*1ea0*/  @!P2 BRA `(.L_x_2944) ;  /* 0x000038000000a947 */ /* 0x000fca0003800000 */
        /* <DEDUP_REMOVED lines=40> */
.L_x_2947:
[----:B------:R-:W-:Y:S05]  /*2130*/  BSYNC B0 ;  /* 0x0000000000007941 */ /* 0x000fea0003800000 */
.L_x_2946:
[----:B------:R-:W-:Y:S01]  /*2140*/  ISETP.GE.AND P3, PT, R136, R70, PT ;  /* 0x000000468800720c */ /* 0x000fe20003f66270 */
[----:B-1---5:R-:W-:Y:S01]  /*2150*/  IMAD.MOV.U32 R7, RZ, RZ, R40 ;  /* 0x000000ffff077224 */ /* 0x022fe200078e0028 */
[----:B------:R-:W-:Y:S01]  /*2160*/  MOV R5, R32 ;  /* 0x0000002000057202 */ /* 0x000fe20000000f00 */
        /* <DEDUP_REMOVED lines=35> */
.L_x_2949:
[----:B------:R-:W-:Y:S05]  /*23a0*/  BSYNC B0 ;  /* 0x0000000000007941 */ /* 0x000fea0003800000 */
.L_x_2948:
        /* <DEDUP_REMOVED lines=37> */
.L_x_2951:
[----:B------:R-:W-:Y:S05]  /*2600*/  BSYNC B0 ;  /* 0x0000000000007941 */ /* 0x000fea0003800000 */
.L_x_2950:
        /* <DEDUP_REMOVED lines=19> */
[----:B------:R-:W-:Y:S01]  /*2740*/  @!P0 SHF.R.U64 R6, R2, 0x10, R3 ;  /* 0x0000001002068819 */ /* 0x000fe20000001203 */
[----:B------:R-:W-:Y:S01]  /*2750*/  @!P0 HADD2.F32 R2, -RZ, R18.H0_H0 ;  /* 0x20000012ff028230 */ /* 0x000fe20000004100 */
[----:B------:R-:W-:Y:S01]  /*2760*/  @!P0 SHF.R.U64 R37, R32, 0x10, R33 ;  /* 0x0000001020258819 */ /* 0x000fe20000001221 */
[----:B------:R-:W-:Y:S01]  /*2770*/  @!P0 HADD2.F32 R32, -RZ, R38.H0_H0 ;  /* 0x20000026ff208230 */ /* 0x000fe20000004100 */
[----:B------:R-:W-:Y:S02]  /*2780*/  @!P0 SHF.R.U32.HI R7, RZ, 0x10, R3 ;  /* 0x00000010ff078819 */ /* 0x000fe40000011603 */
[----:B------:R-:W-:Y:S01]  /*2790*/  @!P0 SHF.R.U32.HI R39, RZ, 0x10, R33 ;  /* 0x00000010ff278819 */ /* 0x000fe20000011621 */
[----:B------:R-:W-:Y:S04]  /*27a0*/  @!P0 HADD2.F32 R37, -RZ, R37.H0_H0 ;  /* 0x20000025ff258230 */ /* 0x000fe80000004100 */
        /* <DEDUP_REMOVED lines=8> */
[C---:B------:R-:W-:Y:S01]  /*2830*/  @!P0 FMUL.FTZ R2, R3.reuse, R2 ;  /* 0x0000000203028220 */ /* 0x040fe20000410000 */
[----:B------:R-:W-:Y:S01]  /*2840*/  @!P0 HADD2.F32 R4, -RZ, R4.H0_H0 ;  /* 0x20000004ff048230 */ /* 0x000fe20000004100 */
[----:B------:R-:W-:Y:S01]  /*2850*/  @!P0 FFMA.FTZ R59, R3, R32, -R55 ;  /* 0x00000020033b8223 */ /* 0x000fe20000010837 */
[----:B------:R-:W-:Y:S01]  /*2860*/  @!P0 MOV R6, R10 ;  /* 0x0000000a00068202 */ /* 0x000fe20000000f00 */
        /* <DEDUP_REMOVED lines=8> */
[----:B------:R-:W-:Y:S01]  /*28f0*/  @!P0 F2FP.PACK_AB R2, R2, R59 ;  /* 0x0000003b0202823e */ /* 0x000fe200000000ff */
[----:B------:R-:W-:Y:S02]  /*2900*/  @!P0 HADD2.F32 R18, -RZ, R7.H0_H0 ;  /* 0x20000007ff128230 */ /* 0x000fe40000004100 */
[----:B------:R-:W-:Y:S01]  /*2910*/  @!P0 HADD2.F32 R7, -RZ, R6.H0_H0 ;  /* 0x20000006ff078230 */ /* 0x000fe20000004100 */
[----:B------:R-:W-:Y:S01]  /*2920*/  @!P0 F2FP.PACK_AB R3, R3, R58 ;  /* 0x0000003a0303823e */ /* 0x000fe200000000ff */
[----:B------:R-:W-:Y:S01]  /*2930*/  @!P0 HADD2.F32 R32, -RZ, R38.H1_H1 ;  /* 0x30000026ff208230 */ /* 0x000fe20000004100 */
        /* <DEDUP_REMOVED lines=17> */
.L_x_2955:
[----:B------:R-:W-:Y:S05]  /*2a50*/  BSYNC B0 ;  /* 0x0000000000007941 */ /* 0x000fea0003800000 */
.L_x_2954:
        /* <DEDUP_REMOVED lines=8> */
[----:B------:R-:W-:Y:S01]  /*2ae0*/  @!P0 HADD2.F32 R7, -RZ, R50.H0_H0 ;  /* 0x20000032ff078230 */ /* 0x000fe20000004100 */
        /* <DEDUP_REMOVED lines=46> */
.L_x_2953:
[----:B------:R-:W-:Y:S05]  /*2dd0*/  BSYNC B1 ;  /* 0x0000000000017941 */ /* 0x000fea0003800000 */
.L_x_2952:
        /* <DEDUP_REMOVED lines=9> */
[--C-:B------:R-:W-:Y:S01]  /*2e70*/  @!P0 HADD2.F32 R7, -RZ, R51.reuse.H0_H0 ;  /* 0x20000033ff078230 */ /* 0x100fe20000004100 */
[----:B------:R-:W-:Y:S01]  /*2e80*/  @!P0 SHF.R.U64 R14, R42, 0x10, R43 ;  /* 0x000000102a0e8819 */ /* 0x000fe2000000122b */
[----:B------:R-:W-:Y:S01]  /*2e90*/  @!P0 HADD2.F32 R18, -RZ, R51.H1_H1 ;  /* 0x30000033ff128230 */ /* 0x000fe20000004100 */
[----:B------:R-:W-:Y:S01]  /*2ea0*/  @!P0 SHF.R.U32.HI R12, RZ, 0x10, R15 ;  /* 0x00000010ff0c8819 */ /* 0x000fe2000001160f */
[----:B------:R-:W-:Y:S01]  /*2eb0*/  @!P0 HADD2.F32 R5, -RZ, R5.H0_H0 ;  /* 0x20000005ff058230 */ /* 0x000fe20000004100 */
[----:B------:R-:W-:Y:S01]  /*2ec0*/  @!P0 SHF.R.U32.HI R42, RZ, 0x10, R43 ;  /* 0x00000010ff2a8819 */ /* 0x000fe2000001162b */
        /* <DEDUP_REMOVED lines=41> */
.L_x_2959:
[----:B------:R-:W-:Y:S05]  /*3160*/  BSYNC B0 ;  /* 0x0000000000007941 */ /* 0x000fea0003800000 */
.L_x_2958:
        /* <DEDUP_REMOVED lines=55> */
.L_x_2957:
[----:B------:R-:W-:Y:S05]  /*34e0*/  BSYNC B1 ;  /* 0x0000000000017941 */ /* 0x000fea0003800000 */
.L_x_2956:
        /* <DEDUP_REMOVED lines=55> */
.L_x_2962:
[----:B------:R-:W-:Y:S05]  /*3860*/  BSYNC B0 ;  /* 0x0000000000007941 */ /* 0x000fea0003800000 */
.L_x_2961:
        /* <DEDUP_REMOVED lines=56> */
.L_x_2945:
        /* <DEDUP_REMOVED lines=34> */
[----:B------:R-:W-:Y:S01]  /*3e10*/  ISETP.GE.AND P0, PT, R83, R70, PT ;  /* 0x000000465300720c */ /* 0x000fe20003f06270 */
[----:B------:R1:W4:Y:S03]  /*3e20*/  @!P1 LDG.E.128 R60, [R8.64] ;  /* 0x0000000e083c9981 */ /* 0x000326000c1e1d00 */
[----:B------:R-:W-:Y:S05]  /*3e30*/  ISETP.GE.OR P0, PT, R34, c[0x0][0x27c], P0 ;  /* 0x00009f0022007a0c */ /* 0x000fea0000706670 */
[----:B------:R1:W4:Y:S08]  /*3e40*/  @!P1 LDG.E.128 R24, [R6.64] ;  /* 0x0000000e06189981 */ /* 0x000330000c1e1d00 */
[----:B---3--:R-:W-:Y:S05]  /*3e50*/  @!P0 IADD3 R2, P1, R98, R10, RZ ;  /* 0x0000000a62028210 */ /* 0x008fea0007f3e0ff */
[----:B------:R-:W-:Y:S01]  /*3e60*/  @!P0 IMAD.X R3, R31, 0x1, R107, P1 ;  /* 0x000000011f038824 */ /* 0x000fe200008e066b */
[C---:B-1----:R-:W-:Y:S04]  /*3e70*/  @!P0 LEA R8, P1, R2.reuse, c[0x0][0x270], 0x1 ;  /* 0x00009c0002088a11 */ /* 0x042fe800078208ff */
[----:B------:R-:W-:Y:S02]  /*3e80*/  @!P0 LEA.HI.X R9, R2, c[0x0][0x274], R3, 0x1, P1 ;  /* 0x00009d0002098a11 */ /* 0x000fe400008f0c03 */
[----:B------:R-:W-:Y:S01]  /*3e90*/  @!P0 IADD3 R3, P1, R94, R54, RZ ;  /* 0x000000365e038210 */ /* 0x000fe20007f3e0ff */
[----:B------:R-:W-:Y:S02]  /*3ea0*/  CS2R R6, SRZ ;  /* 0x0000000000067805 */ /* 0x000fe4000001ff00 */
[----:B------:R2:W5:Y:S02]  /*3eb0*/  @!P0 LDG.E.128 R40, [R8.64] ;  /* 0x0000000e08288981 */ /* 0x000564000c1e1d00 */
[----:B------:R-:W-:Y:S01]  /*3ec0*/  @!P0 IMAD.X R4, R37, 0x1, R104, P1 ;  /* 0x0000000125048824 */ /* 0x000fe200008e0668 */
[C---:B------:R-:W-:Y:S04]  /*3ed0*/  @!P0 LEA R2, P1, R3.reuse, c[0x0][0x288], 0x1 ;  /* 0x0000a20003028a11 */ /* 0x040fe800078208ff */
[----:B------:R-:W-:Y:S02]  /*3ee0*/  @!P0 LEA.HI.X R3, R3, c[0x0][0x28c], R4, 0x1, P1 ;  /* 0x0000a30003038a11 */ /* 0x000fe400008f0c04 */
[----:B------:R-:W-:Y:S01]  /*3ef0*/  CS2R R4, SRZ ;  /* 0x0000000000047805 */ /* 0x000fe2000001ff00 */
[----:B------:R-:W-:Y:S05]  /*3f00*/  ISETP.GE.AND P1, PT, R34, c[0x0][0x27c], PT ;  /* 0x00009f0022007a0c */ /* 0x000fea0003f26270 */
[----:B------:R1:W5:Y:S01]  /*3f10*/  @!P0 LDG.E.128 R4, [R2.64] ;  /* 0x0000000e02048981 */ /* 0x000362000c1e1d00 */
[----:B------:R-:W-:Y:S01]  /*3f20*/  ISETP.GE.OR P0, PT, R83, R70, P4 ;  /* 0x000000465300720c */ /* 0x000fe20002706670 */
[----:B--2---:R-:W-:Y:S02]  /*3f30*/  IMAD.MOV.U32 R9, RZ, RZ, R58 ;  /* 0x000000ffff097224 */ /* 0x004fe400078e003a */
[----:B------:R-:W-:Y:S02]  /*3f40*/  IMAD.MOV.U32 R8, RZ, RZ, R59 ;  /* 0x000000ffff087224 */ /* 0x000fe400078e003b */
[----:B-1----:R-:W-:Y:S02]  /*3f50*/  IMAD.MOV.U32 R3, RZ, RZ, R56 ;  /* 0x000000ffff037224 */ /* 0x002fe400078e0038 */
        /* <DEDUP_REMOVED lines=22> */
[--C-:B-----5:R-:W-:Y:S01]  /*40c0*/  IMAD.MOV.U32 R49, RZ, RZ, R43.reuse ;  /* 0x000000ffff317224 */ /* 0x120fe200078e002b */
[----:B------:R-:W-:Y:S01]  /*40d0*/  IADD3 R2, P0, R152, R68, RZ ;  /* 0x0000004498027210 */ /* 0x000fe20007f1e0ff */
[----:B------:R-:W-:Y:S01]  /*40e0*/  LDS.128 R52, [R120+0x5080] ;  /* 0x0050800078347984 */ /* 0x000fe20000000c00 */
[----:B------:R-:W-:Y:S01]  /*40f0*/  @!P1 SHF.R.U64 R47, R42, 0x10, R43 ;  /* 0x000000102a2f9819 */ /* 0x000fe2000000122b */
[----:B------:R-:W-:Y:S01]  /*4100*/  IMAD.MOV.U32 R37, RZ, RZ, R40 ;  /* 0x000000ffff257224 */ /* 0x000fe200078e0028 */
[----:B------:R-:W-:Y:S01]  /*4110*/  IADD3.X R3, R117, R71, RZ, P0, !PT ;  /* 0x0000004775037210 */ /* 0x000fe200007fe4ff */
[----:B------:R-:W-:Y:S01]  /*4120*/  IMAD.MOV.U32 R13, RZ, RZ, R7 ;  /* 0x000000ffff0d7224 */ /* 0x000fe200078e0007 */
[-C--:B------:R-:W-:Y:S02]  /*4130*/  IADD3 R8, P2, P0, R84, R2.reuse, R103 ;  /* 0x0000000254087210 */ /* 0x080fe4000785e067 */
[----:B------:R-:W-:Y:S01]  /*4140*/  @!P1 SHF.R.U32.HI R50, RZ, 0x10, R43 ;  /* 0x00000010ff329819 */ /* 0x000fe2000001162b */
[----:B------:R-:W1:Y:S01]  /*4150*/  LDS.128 R16, [R123+0x5080] ;  /* 0x005080007b107984 */ /* 0x000e620000000c00 */
[C---:B------:R-:W-:Y:S01]  /*4160*/  IADD3.X R9, R87.reuse, R3, R106, P2, P0 ;  /* 0x0000000357097210 */ /* 0x040fe200017e046a */
[----:B------:R-:W-:Y:S01]  /*4170*/  @!P1 HADD2.F32 R37, -RZ, R37.H0_H0 ;  /* 0x20000025ff259230 */ /* 0x000fe20000004100 */
[----:B------:R-:W-:Y:S02]  /*4180*/  ISETP.GE.AND P0, PT, R86, c[0x0][0x1d4], PT ;  /* 0x0000750056007a0c */ /* 0x000fe40003f06270 */
[----:B------:R-:W-:Y:S02]  /*4190*/  MOV R44, R41 ;  /* 0x00000029002c7202 */ /* 0x000fe40000000f00 */
[--C-:B------:R-:W-:Y:S02]  /*41a0*/  @!P1 SHF.R.U32.HI R14, RZ, 0x10, R7.reuse ;  /* 0x00000010ff0e9819 */ /* 0x100fe40000011607 */
[----:B------:R-:W-:Y:S01]  /*41b0*/  @!P1 SHF.R.U64 R12, R6, 0x10, R7 ;  /* 0x00000010060c9819 */ /* 0x000fe20000001207 */
[----:B------:R-:W-:Y:S01]  /*41c0*/  @!P1 HADD2.F32 R6, -RZ, R6.H0_H0 ;  /* 0x20000006ff069230 */ /* 0x000fe20000004100 */
[--C-:B------:R-:W-:Y:S02]  /*41d0*/  @!P1 SHF.R.U32.HI R11, RZ, 0x10, R5.reuse ;  /* 0x00000010ff0b9819 */ /* 0x100fe40000011605 */
[----:B------:R-:W-:Y:S02]  /*41e0*/  @!P1 SHF.R.U64 R10, R4, 0x10, R5 ;  /* 0x00000010040a9819 */ /* 0x000fe40000001205 */
[--C-:B------:R-:W-:Y:S01]  /*41f0*/  @!P1 SHF.R.U64 R46, R40, 0x10, R41.reuse ;  /* 0x00000010282e9819 */ /* 0x100fe20000001229 */
[----:B------:R-:W-:Y:S01]  /*4200*/  @!P1 HADD2.F32 R40, -RZ, R44.H0_H0 ;  /* 0x2000002cff289230 */ /* 0x000fe20000004100 */
[----:B------:R-:W-:Y:S02]  /*4210*/  @!P0 IADD3 R2, P3, P2, R84, R2, R86 ;  /* 0x0000000254028210 */ /* 0x000fe40007a7e056 */
[----:B------:R-:W-:Y:S02]  /*4220*/  @!P1 SHF.R.U32.HI R45, RZ, 0x10, R41 ;  /* 0x00000010ff2d9819 */ /* 0x000fe40000011629 */
[----:B------:R-:W-:Y:S02]  /*4230*/  @!P0 IADD3.X R3, R87, R3, R105, P3, P2 ;  /* 0x0000000357038210 */ /* 0x000fe40001fe4469 */
[C---:B------:R-:W-:Y:S02]  /*4240*/  LEA R74, P2, R8.reuse, c[0x0][0x1c8], 0x1 ;  /* 0x00007200084a7a11 */ /* 0x040fe400078408ff */
[----:B------:R-:W-:Y:S02]  /*4250*/  MOV R48, R42 ;  /* 0x0000002a00307202 */ /* 0x000fe40000000f00 */
[----:B------:R-:W-:Y:S02]  /*4260*/  LEA.HI.X R75, R8, c[0x0][0x1cc], R9, 0x1, P2 ;  /* 0x00007300084b7a11 */ /* 0x000fe400010f0c09 */
[C---:B------:R-:W-:Y:S01]  /*4270*/  @!P0 LEA R72, P2, R2.reuse, c[0x0][0x1c8], 0x1 ;  /* 0x0000720002488a11 */ /* 0x040fe200078408ff */
[----:B------:R-:W-:Y:S02]  /*4280*/  @!P1 HADD2.F32 R44, -RZ, R48.H0_H0 ;  /* 0x20000030ff2c9230 */ /* 0x000fe40000004100 */
[----:B------:R-:W-:Y:S01]  /*4290*/  @!P1 HADD2.F32 R48, -RZ, R50.H0_H0 ;  /* 0x20000032ff309230 */ /* 0x000fe20000004100 */
[----:B------:R-:W-:Y:S01]  /*42a0*/  @!P0 LEA.HI.X R73, R2, c[0x0][0x1cc], R3, 0x1, P2 ;  /* 0x0000730002498a11 */ /* 0x000fe200010f0c03 */
[----:B------:R-:W-:Y:S01]  /*42b0*/  IMAD.MOV.U32 R2, RZ, RZ, R4 ;  /* 0x000000ffff027224 */ /* 0x000fe200078e0004 */
[----:B------:R-:W-:Y:S04]  /*42c0*/  MOV R3, R5 ;  /* 0x0000000500037202 */ /* 0x000fe80000000f00 */
[----:B------:R-:W-:Y:S01]  /*42d0*/  @!P1 HADD2.F32 R2, -RZ, R2.H0_H0 ;  /* 0x20000002ff029230 */ /* 0x000fe20000004100 */
[----:B-1----:R-:W-:Y:S01]  /*42e0*/  @!P1 IMAD.MOV.U32 R9, RZ, RZ, R16 ;  /* 0x000000ffff099224 */ /* 0x002fe200078e0010 */
[----:B------:R-:W-:Y:S01]  /*42f0*/  @!P1 MOV R43, R52 ;  /* 0x00000034002b9202 */ /* 0x000fe20000000f00 */
[----:B------:R-:W-:Y:S01]  /*4300*/  @!P1 HADD2.F32 R3, -RZ, R3.H0_H0 ;  /* 0x20000003ff039230 */ /* 0x000fe20000004100 */
[----:B------:R-:W-:Y:S02]  /*4310*/  @!P1 MOV R38, R53 ;  /* 0x0000003500269202 */ /* 0x000fe40000000f00 */
        /* <DEDUP_REMOVED lines=8> */
[C---:B------:R-:W-:Y:S01]  /*43a0*/  @!P1 FMUL.FTZ R2, R4.reuse, R2 ;  /* 0x0000000204029220 */ /* 0x040fe20000410000 */
[----:B------:R-:W-:Y:S01]  /*43b0*/  @!P1 HADD2.F32 R9, -RZ, R9.H1_H1 ;  /* 0x30000009ff099230 */ /* 0x000fe20000004100 */
[----:B------:R-:W-:Y:S01]  /*43c0*/  @!P1 FFMA.FTZ R81, R4, R37, -R42 ;  /* 0x0000002504519223 */ /* 0x000fe2000001082a */
[----:B------:R-:W-:Y:S01]  /*43d0*/  @!P1 HADD2.F32 R42, -RZ, R45.H0_H0 ;  /* 0x2000002dff2a9230 */ /* 0x000fe20000004100 */
[C---:B------:R-:W-:Y:S01]  /*43e0*/  @!P1 FMUL.FTZ R4, R5.reuse, R3 ;  /* 0x0000000305049220 */ /* 0x040fe20000410000 */
[----:B------:R-:W-:Y:S01]  /*43f0*/  @!P1 HADD2.F32 R3, -RZ, R11.H0_H0 ;  /* 0x2000000bff039230 */ /* 0x000fe20000004100 */
[----:B------:R-:W-:Y:S01]  /*4400*/  @!P1 FFMA.FTZ R80, R5, R40, -R41 ;  /* 0x0000002805509223 */ /* 0x000fe20000010829 */
[----:B------:R-:W-:Y:S01]  /*4410*/  @!P1 HADD2.F32 R41, -RZ, R38.H1_H1 ;  /* 0x30000026ff299230 */ /* 0x000fe20000004100 */
[----:B------:R-:W-:Y:S01]  /*4420*/  @!P1 FFMA.FTZ R2, R7, R37, R2 ;  /* 0x0000002507029223 */ /* 0x000fe20000010002 */
[----:B------:R-:W-:Y:S01]  /*4430*/  @!P1 HADD2.F32 R7, -RZ, R10.H0_H0 ;  /* 0x2000000aff079230 */ /* 0x000fe20000004100 */
[CC--:B------:R-:W-:Y:S01]  /*4440*/  @!P1 FMUL.FTZ R5, R8.reuse, R3.reuse ;  /* 0x0000000308059220 */ /* 0x0c0fe20000410000 */
[----:B------:R-:W-:Y:S01]  /*4450*/  @!P1 HADD2.F32 R37, -RZ, R43.H1_H1 ;  /* 0x3000002bff259230 */ /* 0x000fe20000004100 */
[----:B------:R-:W-:Y:S01]  /*4460*/  @!P1 FMUL.FTZ R10, R41, R3 ;  /* 0x00000003290a9220 */ /* 0x000fe20000410000 */
[----:B------:R-:W-:Y:S01]  /*4470*/  @!P1 HADD2.F32 R38, -RZ, R46.H0_H0 ;  /* 0x2000002eff269230 */ /* 0x000fe20000004100 */
[-C--:B------:R-:W-:Y:S01]  /*4480*/  @!P1 FMUL.FTZ R3, R9, R7.reuse ;  /* 0x0000000709039220 */ /* 0x080fe20000410000 */
[----:B------:R-:W-:Y:S01]  /*4490*/  @!P1 HADD2.F32 R46, -RZ, R47.H0_H0 ;  /* 0x2000002fff2e9230 */ /* 0x000fe20000004100 */
[----:B------:R-:W-:Y:S01]  /*44a0*/  @!P1 FFMA.FTZ R79, R8, R42, -R10 ;  /* 0x0000002a084f9223 */ /* 0x000fe2000001080a */
[----:B------:R-:W-:Y:S01]  /*44b0*/  @!P1 MOV R8, R18 ;  /* 0x0000001200089202 */ /* 0x000fe20000000f00 */
[----:B------:R-:W-:Y:S02]  /*44c0*/  @!P1 IMAD.MOV.U32 R10, RZ, RZ, R54 ;  /* 0x000000ffff0a9224 */ /* 0x000fe400078e0036 */
[C---:B------:R-:W-:Y:S01]  /*44d0*/  @!P1 FMUL.FTZ R11, R37.reuse, R7 ;  /* 0x00000007250b9220 */ /* 0x040fe20000410000 */
[----:B------:R-:W-:Y:S01]  /*44e0*/  @!P1 HADD2.F32 R7, -RZ, R12.H0_H0 ;  /* 0x2000000cff079230 */ /* 0x000fe20000004100 */
[-C--:B------:R-:W-:Y:S01]  /*44f0*/  @!P1 FFMA.FTZ R3, R37, R38.reuse, R3 ;  /* 0x0000002625039223 */ /* 0x080fe20000010003 */
[--C-:B------:R-:W-:Y:S01]  /*4500*/  @!P1 HADD2.F32 R45, -RZ, R10.reuse.H1_H1 ;  /* 0x3000000aff2d9230 */ /* 0x100fe20000004100 */
[----:B------:R-:W-:Y:S01]  /*4510*/  @!P1 FFMA.FTZ R78, R9, R38, -R11 ;  /* 0x00000026094e9223 */ /* 0x000fe2000001080b */
[----:B------:R-:W-:Y:S01]  /*4520*/  @!P1 HADD2.F32 R43, -RZ, R10.H0_H0 ;  /* 0x2000000aff2b9230 */ /* 0x000fe20000004100 */
[----:B------:R-:W-:Y:S01]  /*4530*/  @!P1 FFMA.FTZ R4, R39, R40, R4 ;  /* 0x0000002827049223 */ /* 0x000fe20000010004 */
[--C-:B------:R-:W-:Y:S01]  /*4540*/  @!P1 HADD2.F32 R9, -RZ, R8.reuse.H1_H1 ;  /* 0x30000008ff099230 */ /* 0x100fe20000004100 */
[----:B------:R-:W-:Y:S01]  /*4550*/  @!P1 FMUL.FTZ R10, R45, R7 ;  /* 0x000000072d0a9220 */ /* 0x000fe20000410000 */
[----:B------:R-:W-:Y:S01]  /*4560*/  @!P1 MOV R11, R55 ;  /* 0x00000037000b9202 */ /* 0x000fe20000000f00 */
[----:B------:R-:W-:Y:S01]  /*4570*/  @!P1 FMUL.FTZ R12, R43, R6 ;  /* 0x000000062b0c9220 */ /* 0x000fe20000410000 */
[----:B------:R-:W-:Y:S01]  /*4580*/  @!P1 HADD2.F32 R8, -RZ, R8.H0_H0 ;  /* 0x20000008ff089230 */ /* 0x000fe20000004100 */
[----:B------:R-:W-:Y:S01]  /*4590*/  @!P1 FMUL.FTZ R7, R9, R7 ;  /* 0x0000000709079220 */ /* 0x000fe20000410000 */
[----:B------:R-:W-:Y:S01]  /*45a0*/  @!P1 F2FP.PACK_AB R2, R3, R2 ;  /* 0x000000020302923e */ /* 0x000fe200000000ff */
[----:B------:R-:W-:Y:S01]  /*45b0*/  @!P1 FFMA.FTZ R77, R9, R46, -R10 ;  /* 0x0000002e094d9223 */ /* 0x000fe2000001080a */
[----:B------:R-:W-:Y:S01]  /*45c0*/  @!P1 HADD2.F32 R10, -RZ, R14.H0_H0 ;  /* 0x2000000eff0a9230 */ /* 0x000fe20000004100 */
[----:B------:R-:W-:Y:S01]  /*45d0*/  @!P1 IMAD.MOV.U32 R9, RZ, RZ, R19 ;  /* 0x000000ffff099224 */ /* 0x000fe200078e0013 */
[----:B------:R-:W-:Y:S01]  /*45e0*/  @!P1 MOV R52, R2 ;  /* 0x0000000200349202 */ /* 0x000fe20000000f00 */
[C---:B------:R-:W-:Y:S01]  /*45f0*/  @!P1 FMUL.FTZ R6, R8.reuse, R6 ;  /* 0x0000000608069220 */ /* 0x040fe20000410000 */
[----:B------:R-:W-:Y:S01]  /*4600*/  @!P1 HADD2.F32 R47, -RZ, R11.H1_H1 ;  /* 0x3000000bff2f9230 */ /* 0x000fe20000004100 */
[----:B------:R-:W-:Y:S01]  /*4610*/  @!P1 FFMA.FTZ R76, R8, R44, -R12 ;  /* 0x0000002c084c9223 */ /* 0x000fe2000001080c */
[----:B------:R-:W-:Y:S01]  /*4620*/  @!P1 HADD2.F32 R8, -RZ, R13.H0_H0 ;  /* 0x2000000dff089230 */ /* 0x000fe20000004100 */
[----:B------:R-:W-:Y:S01]  /*4630*/  @!P1 FFMA.FTZ R5, R41, R42, R5 ;  /* 0x0000002a29059223 */ /* 0x000fe20000010005 */
[----:B------:R-:W-:Y:S01]  /*4640*/  @!P1 HADD2.F32 R13, -RZ, R11.H0_H0 ;  /* 0x2000000bff0d9230 */ /* 0x000fe20000004100 */
[----:B------:R-:W-:Y:S01]  /*4650*/  @!P1 FFMA.FTZ R6, R43, R44, R6 ;  /* 0x0000002c2b069223 */ /* 0x000fe20000010006 */
[--C-:B------:R-:W-:Y:S01]  /*4660*/  @!P1 HADD2.F32 R12, -RZ, R9.reuse.H0_H0 ;  /* 0x20000009ff0c9230 */ /* 0x100fe20000004100 */
[----:B------:R-:W-:Y:S01]  /*4670*/  @!P1 FFMA.FTZ R7, R45, R46, R7 ;  /* 0x0000002e2d079223 */ /* 0x000fe20000010007 */
[----:B------:R-:W-:Y:S01]  /*4680*/  @!P1 F2FP.PACK_AB R4, R5, R4 ;  /* 0x000000040504923e */ /* 0x000fe200000000ff */
[----:B------:R-:W-:Y:S01]  /*4690*/  @!P1 HADD2.F32 R11, -RZ, R9.H1_H1 ;  /* 0x30000009ff0b9230 */ /* 0x000fe20000004100 */
[----:B------:R-:W-:Y:S01]  /*46a0*/  @!P1 FMUL.FTZ R9, R13, R8 ;  /* 0x000000080d099220 */ /* 0x000fe20000410000 */
[----:B------:R-:W-:Y:S01]  /*46b0*/  @!P1 HADD2.F32 R14, -RZ, R49.H0_H0 ;  /* 0x20000031ff0e9230 */ /* 0x000fe20000004100 */
[----:B------:R-:W-:Y:S01]  /*46c0*/  @!P1 F2FP.PACK_AB R6, R7, R6 ;  /* 0x000000060706923e */ /* 0x000fe200000000ff */
[----:B------:R-:W-:Y:S02]  /*46d0*/  @!P1 FMUL.FTZ R49, R47, R10 ;  /* 0x0000000a2f319220 */ /* 0x000fe40000410000 */
[C---:B------:R-:W-:Y:S01]  /*46e0*/  @!P1 FMUL.FTZ R8, R12.reuse, R8 ;  /* 0x000000080c089220 */ /* 0x040fe20000410000 */
[----:B------:R-:W-:Y:S01]  /*46f0*/  @!P1 MOV R54, R6 ;  /* 0x0000000600369202 */ /* 0x000fe20000000f00 */
[----:B------:R-:W-:Y:S01]  /*4700*/  @!P1 FFMA.FTZ R50, R12, R14, -R9 ;  /* 0x0000000e0c329223 */ /* 0x000fe20000010809 */
[----:B------:R-:W-:Y:S01]  /*4710*/  @!P1 F2FP.PACK_AB R12, R77, R76 ;  /* 0x0000004c4d0c923e */ /* 0x000fe200000000ff */
[C---:B------:R-:W-:Y:S02]  /*4720*/  @!P1 FFMA.FTZ R49, R11.reuse, R48, -R49 ;  /* 0x000000300b319223 */ /* 0x040fe40000010831 */
        /* <DEDUP_REMOVED lines=15> */
.L_x_2964:
[----:B------:R-:W-:Y:S05]  /*4820*/  BSYNC B0 ;  /* 0x0000000000007941 */ /* 0x000fea0003800000 */
.L_x_2963:
[----:B------:R-:W-:Y:S01]  /*4830*/  ISETP.GE.OR P0, PT, R136, R70, P4 ;  /* 0x000000468800720c */ /* 0x000fe20002706670 */
[----:B------:R-:W-:Y:S01]  /*4840*/  @!UPT UIADD3 URZ, URZ, URZ, URZ ;  /* 0x0000003f3f3ff290 */ /* 0x000fe2000fffe03f */
[----:B------:R-:W-:Y:S11]  /*4850*/  BSSY B0, `(.L_x_2965) ;  /* 0x0000071000007945 */ /* 0x000ff60003800000 */
[----:B------:R-:W-:-:S05]  /*4860*/  @P0 BRA `(.L_x_2966) ;  /* 0x000006f000000947 */ /* 0x000fca0003800000 */
[----:B------:R-:W-:Y:S01]  /*4870*/  IADD3 R2, P0, R160, R68, RZ ;  /* 0x00000044a0027210 */ /* 0x000fe20007f1e0ff */
[----:B------:R-:W-:Y:S01]  /*4880*/  LDS.128 R44, [R119+0x5080] ;  /* 0x00508000772c7984 */ /* 0x000fe20000000c00 */
[----:B------:R-:W-:Y:S01]  /*4890*/  @!P1 SHF.R.U32.HI R10, RZ, 0x10, R23 ;  /* 0x00000010ff0a9819 */ /* 0x000fe20000011617 */
[--C-:B------:R-:W-:Y:S01]  /*48a0*/  @!P1 HADD2.F32 R13, -RZ, R51.reuse.H0_H0 ;  /* 0x20000033ff0d9230 */ /* 0x100fe20000004100 */
[----:B------:R-:W-:Y:S01]  /*48b0*/  IADD3.X R3, R71, R125, RZ, P0, !PT ;  /* 0x0000007d47037210 */ /* 0x000fe200007fe4ff */
[----:B-----5:R-:W-:Y:S01]  /*48c0*/  @!P1 HADD2.F32 R40, -RZ, R64.H0_H0 ;  /* 0x20000040ff289230 */ /* 0x020fe20000004100 */
[-C--:B------:R-:W-:Y:S02]  /*48d0*/  IADD3 R4, P2, P0, R84, R2.reuse, R103 ;  /* 0x0000000254047210 */ /* 0x080fe4000785e067 */
[----:B------:R-:W-:Y:S01]  /*48e0*/  @!P1 SHF.R.U64 R11, R22, 0x10, R23 ;  /* 0x00000010160b9819 */ /* 0x000fe20000001217 */
[----:B-1----:R-:W1:Y:S01]  /*48f0*/  LDS.128 R16, [R122+0x5080] ;  /* 0x005080007a107984 */ /* 0x002e620000000c00 */
[CC--:B------:R-:W-:Y:S02]  /*4900*/  IADD3.X R5, R87.reuse, R3.reuse, R106, P2, P0 ;  /* 0x0000000357057210 */ /* 0x0c0fe400017e046a */
[----:B------:R-:W-:Y:S02]  /*4910*/  ISETP.GE.AND P0, PT, R86, c[0x0][0x1d4], PT ;  /* 0x0000750056007a0c */ /* 0x000fe40003f06270 */
[--C-:B------:R-:W-:Y:S02]  /*4920*/  @!P1 SHF.R.U32.HI R37, RZ, 0x10, R57.reuse ;  /* 0x00000010ff259819 */ /* 0x100fe40000011639 */
[----:B------:R-:W-:Y:S02]  /*4930*/  @!P1 SHF.R.U64 R56, R56, 0x10, R57 ;  /* 0x0000001038389819 */ /* 0x000fe40000001239 */
[----:B------:R-:W-:Y:S02]  /*4940*/  @!P1 SHF.R.U64 R38, R58, 0x10, R59 ;  /* 0x000000103a269819 */ /* 0x000fe4000000123b */
[--C-:B------:R-:W-:Y:S02]  /*4950*/  @!P1 SHF.R.U32.HI R9, RZ, 0x10, R21.reuse ;  /* 0x00000010ff099819 */ /* 0x100fe40000011615 */
[----:B------:R-:W-:Y:S01]  /*4960*/  @!P1 SHF.R.U64 R6, R20, 0x10, R21 ;  /* 0x0000001014069819 */ /* 0x000fe20000001215 */
[----:B------:R-:W-:Y:S01]  /*4970*/  @!P1 HADD2.F32 R20, -RZ, R51.H1_H1 ;  /* 0x30000033ff149230 */ /* 0x000fe20000004100 */
[----:B------:R-:W-:Y:S01]  /*4980*/  @!P1 SHF.R.U32.HI R42, RZ, 0x10, R59 ;  /* 0x00000010ff2a9819 */ /* 0x000fe2000001163b */
[----:B------:R-:W-:Y:S01]  /*4990*/  @!P1 HADD2.F32 R38, -RZ, R38.H0_H0 ;  /* 0x20000026ff269230 */ /* 0x000fe20000004100 */
[----:B------:R-:W-:Y:S01]  /*49a0*/  @!P0 IADD3 R2, P3, P2, R84, R2, R86 ;  /* 0x0000000254028210 */ /* 0x000fe20007a7e056 */
[----:B------:R-:W-:Y:S02]  /*49b0*/  @!P1 HADD2.F32 R6, -RZ, R6.H0_H0 ;  /* 0x20000006ff069230 */ /* 0x000fe40000004100 */
[----:B------:R-:W-:Y:S01]  /*49c0*/  @!P1 HADD2.F32 R42, -RZ, R42.H0_H0 ;  /* 0x2000002aff2a9230 */ /* 0x000fe20000004100 */
[----:B------:R-:W-:Y:S02]  /*49d0*/  @!P0 IADD3.X R3, R87, R3, R105, P3, P2 ;  /* 0x0000000357038210 */ /* 0x000fe40001fe4469 */
[C---:B------:R-:W-:Y:S04]  /*49e0*/  LEA R54, P2, R4.reuse, c[0x0][0x1c8], 0x1 ;  /* 0x0000720004367a11 */ /* 0x040fe800078408ff */
[----:B------:R-:W-:Y:S02]  /*49f0*/  LEA.HI.X R55, R4, c[0x0][0x1cc], R5, 0x1, P2 ;  /* 0x0000730004377a11 */ /* 0x000fe400010f0c05 */
[C---:B------:R-:W-:Y:S04]  /*4a00*/  @!P0 LEA R52, P2, R2.reuse, c[0x0][0x1c8], 0x1 ;  /* 0x0000720002348a11 */ /* 0x040fe800078408ff */
[----:B------:R-:W-:Y:S01]  /*4a10*/  @!P0 LEA.HI.X R53, R2, c[0x0][0x1cc], R3, 0x1, P2 ;  /* 0x0000730002358a11 */ /* 0x000fe200010f0c03 */
[--C-:B------:R-:W-:Y:S02]  /*4a20*/  @!P1 HADD2.F32 R2, -RZ, R15.reuse.H0_H0 ;  /* 0x2000000fff029230 */ /* 0x100fe40000004100 */
[----:B------:R-:W-:Y:S01]  /*4a30*/  @!P1 HADD2.F32 R3, -RZ, R15.H1_H1 ;  /* 0x3000000fff039230 */ /* 0x000fe20000004100 */
[----:B-1----:R-:W-:Y:S01]  /*4a40*/  @!P1 IMAD.MOV.U32 R8, RZ, RZ, R16 ;  /* 0x000000ffff089224 */ /* 0x002fe200078e0010 */
[----:B------:R-:W-:Y:S02]  /*4a50*/  @!P1 MOV R23, R44 ;  /* 0x0000002c00179202 */ /* 0x000fe40000000f00 */
        /* <DEDUP_REMOVED lines=18> */
[----:B------:R-:W-:Y:S01]  /*4b80*/  @!P1 HADD2.F32 R13, -RZ, R23.H1_H1 ;  /* 0x30000017ff0d9230 */ /* 0x000fe20000004100 */
[----:B------:R-:W-:Y:S01]  /*4b90*/  @!P1 IMAD.MOV.U32 R12, RZ, RZ, R47 ;  /* 0x000000ffff0c9224 */ /* 0x000fe200078e002f */
[----:B------:R-:W-:Y:S01]  /*4ba0*/  @!P1 HADD2.F32 R14, -RZ, R56.H0_H0 ;  /* 0x20000038ff0e9230 */ /* 0x000fe20000004100 */
[-C--:B------:R-:W-:Y:S02]  /*4bb0*/  @!P1 FMUL.FTZ R9, R21, R3.reuse ;  /* 0x0000000315099220 */ /* 0x080fe40000410000 */
[C---:B------:R-:W-:Y:S01]  /*4bc0*/  @!P1 FMUL.FTZ R5, R7.reuse, R3 ;  /* 0x0000000307059220 */ /* 0x040fe20000410000 */
[----:B------:R-:W-:Y:S01]  /*4bd0*/  @!P1 HADD2.F32 R39, -RZ, R12.H0_H0 ;  /* 0x2000000cff279230 */ /* 0x000fe20000004100 */
[----:B------:R-:W-:Y:S01]  /*4be0*/  @!P1 FFMA.FTZ R56, R7, R22, -R9 ;  /* 0x0000001607389223 */ /* 0x000fe20000010809 */
[----:B------:R-:W-:Y:S01]  /*4bf0*/  @!P1 MOV R7, R19 ;  /* 0x0000001300079202 */ /* 0x000fe20000000f00 */
[CC--:B------:R-:W-:Y:S01]  /*4c00*/  @!P1 FMUL.FTZ R23, R13.reuse, R6.reuse ;  /* 0x000000060d179220 */ /* 0x0c0fe20000410000 */
[----:B------:R-:W-:Y:S01]  /*4c10*/  @!P1 HADD2.F32 R9, -RZ, R10.H0_H0 ;  /* 0x2000000aff099230 */ /* 0x000fe20000004100 */
[C---:B------:R-:W-:Y:S01]  /*4c20*/  @!P1 FMUL.FTZ R3, R8.reuse, R6 ;  /* 0x0000000608039220 */ /* 0x040fe20000410000 */
[----:B------:R-:W-:Y:S01]  /*4c30*/  @!P1 HADD2.F32 R6, -RZ, R31.H0_H0 ;  /* 0x2000001fff069230 */ /* 0x000fe20000004100 */
[-C--:B------:R-:W-:Y:S01]  /*4c40*/  @!P1 FFMA.FTZ R51, R8, R14.reuse, -R23 ;  /* 0x0000000e08339223 */ /* 0x080fe20000010817 */
[--C-:B------:R-:W-:Y:S01]  /*4c50*/  @!P1 HADD2.F32 R10, -RZ, R7.reuse.H0_H0 ;  /* 0x20000007ff0a9230 */ /* 0x100fe20000004100 */
[----:B------:R-:W-:Y:S01]  /*4c60*/  @!P1 FFMA.FTZ R3, R13, R14, R3 ;  /* 0x0000000e0d039223 */ /* 0x000fe20000010003 */
[----:B------:R-:W-:Y:S01]  /*4c70*/  @!P1 HADD2.F32 R41, -RZ, R12.H1_H1 ;  /* 0x3000000cff299230 */ /* 0x000fe20000004100 */
[-C--:B------:R-:W-:Y:S01]  /*4c80*/  @!P1 FMUL.FTZ R12, R39, R6.reuse ;  /* 0x00000006270c9220 */ /* 0x080fe20000410000 */
[----:B------:R-:W-:Y:S01]  /*4c90*/  @!P1 HADD2.F32 R7, -RZ, R7.H1_H1 ;  /* 0x30000007ff079230 */ /* 0x000fe20000004100 */
[C---:B------:R-:W-:Y:S01]  /*4ca0*/  @!P1 FMUL.FTZ R8, R10.reuse, R6 ;  /* 0x000000060a089220 */ /* 0x040fe20000410000 */
[----:B------:R-:W-:Y:S01]  /*4cb0*/  @!P1 F2FP.PACK_AB R2, R3, R2 ;  /* 0x000000020302923e */ /* 0x000fe200000000ff */
[-C--:B------:R-:W-:Y:S02]  /*4cc0*/  @!P1 FMUL.FTZ R6, R41, R9.reuse ;  /* 0x0000000929069220 */ /* 0x080fe40000410000 */
[----:B------:R-:W-:Y:S01]  /*4cd0*/  @!P1 FFMA.FTZ R50, R10, R40, -R12 ;  /* 0x000000280a329223 */ /* 0x000fe2000001080c */
[----:B------:R-:W-:Y:S01]  /*4ce0*/  @!P1 MOV R12, R46 ;  /* 0x0000002e000c9202 */ /* 0x000fe20000000f00 */
[C---:B------:R-:W-:Y:S01]  /*4cf0*/  @!P1 FMUL.FTZ R9, R7.reuse, R9 ;  /* 0x0000000907099220 */ /* 0x040fe20000410000 */
[----:B------:R-:W-:Y:S01]  /*4d00*/  @!P1 MOV R44, R2 ;  /* 0x00000002002c9202 */ /* 0x000fe20000000f00 */
[----:B------:R-:W-:Y:S01]  /*4d10*/  @!P1 FFMA.FTZ R49, R7, R42, -R6 ;  /* 0x0000002a07319223 */ /* 0x000fe20000010806 */
[----:B------:R-:W-:Y:S01]  /*4d20*/  @!P1 HADD2.F32 R10, -RZ, R11.H0_H0 ;  /* 0x2000000bff0a9230 */ /* 0x000fe20000004100 */
[----:B------:R-:W-:Y:S01]  /*4d30*/  @!P1 IMAD.MOV.U32 R7, RZ, RZ, R18 ;  /* 0x000000ffff079224 */ /* 0x000fe200078e0012 */
[--C-:B------:R-:W-:Y:S01]  /*4d40*/  @!P1 HADD2.F32 R23, -RZ, R12.reuse.H0_H0 ;  /* 0x2000000cff179230 */ /* 0x100fe20000004100 */
[----:B------:R-:W-:Y:S01]  /*4d50*/  @!P1 FFMA.FTZ R4, R15, R20, R4 ;  /* 0x000000140f049223 */ /* 0x000fe20000010004 */
[----:B------:R-:W-:Y:S01]  /*4d60*/  @!P1 HADD2.F32 R37, -RZ, R12.H1_H1 ;  /* 0x3000000cff259230 */ /* 0x000fe20000004100 */
[----:B------:R-:W-:Y:S01]  /*4d70*/  @!P1 FFMA.FTZ R5, R21, R22, R5 ;  /* 0x0000001615059223 */ /* 0x000fe20000010005 */
[----:B------:R-:W-:Y:S01]  /*4d80*/  @!P1 F2FP.PACK_AB R13, R49, R50 ;  /* 0x00000032310d923e */ /* 0x000fe200000000ff */
[----:B------:R-:W-:Y:S02]  /*4d90*/  @!P1 HADD2.F32 R6, -RZ, R31.H1_H1 ;  /* 0x3000001fff069230 */ /* 0x000fe40000004100 */
[----:B------:R-:W-:Y:S01]  /*4da0*/  @!P1 FMUL.FTZ R43, R37, R10 ;  /* 0x0000000a252b9220 */ /* 0x000fe20000410000 */
[----:B------:R-:W-:Y:S01]  /*4db0*/  @!P1 MOV R19, R13 ;  /* 0x0000000d00139202 */ /* 0x000fe20000000f00 */
[--C-:B------:R-:W-:Y:S01]  /*4dc0*/  @!P1 HADD2.F32 R12, -RZ, R7.reuse.H0_H0 ;  /* 0x20000007ff0c9230 */ /* 0x100fe20000004100 */
[----:B------:R-:W-:Y:S01]  /*4dd0*/  @!P1 F2FP.PACK_AB R4, R5, R4 ;  /* 0x000000040504923e */ /* 0x000fe200000000ff */
[----:B------:R-:W-:Y:S01]  /*4de0*/  @!P1 HADD2.F32 R11, -RZ, R7.H1_H1 ;  /* 0x30000007ff0b9230 */ /* 0x000fe20000004100 */
[-C--:B------:R-:W-:Y:S01]  /*4df0*/  @!P1 FMUL.FTZ R7, R23, R6.reuse ;  /* 0x0000000617079220 */ /* 0x080fe20000410000 */
[----:B------:R-:W-:Y:S01]  /*4e00*/  @!P1 HADD2.F32 R31, -RZ, R64.H1_H1 ;  /* 0x30000040ff1f9230 */ /* 0x000fe20000004100 */
[C---:B------:R-:W-:Y:S02]  /*4e10*/  @!P1 FMUL.FTZ R6, R12.reuse, R6 ;  /* 0x000000060c069220 */ /* 0x040fe40000410000 */
[----:B------:R-:W-:Y:S02]  /*4e20*/  @!P1 IMAD.MOV.U32 R45, RZ, RZ, R4 ;  /* 0x000000ffff2d9224 */ /* 0x000fe400078e0004 */
        /* <DEDUP_REMOVED lines=13> */
[----:B------:R-:W-:Y:S02]  /*4f00*/  @!P1 F2FP.PACK_AB R6, R7, R6 ;  /* 0x000000060706923e */ /* 0x000fe400000000ff */
[----:B------:R-:W-:Y:S02]  /*4f10*/  @!P1 F2FP.PACK_AB R8, R9, R8 ;  /* 0x000000080908923e */ /* 0x000fe400000000ff */
[----:B------:R1:W-:Y:S01]  /*4f20*/  STG.E.128 [R54.64], R16 ;  /* 0x0000001036007986 */ /* 0x0003e2000c101d0e */
[----:B------:R-:W-:Y:S02]  /*4f30*/  @!P1 MOV R46, R6 ;  /* 0x00000006002e9202 */ /* 0x000fe40000000f00 */
[----:B------:R-:W-:Y:S05]  /*4f40*/  @!P1 MOV R47, R8 ;  /* 0x00000008002f9202 */ /* 0x000fea0000000f00 */
[----:B------:R1:W-:Y:S02]  /*4f50*/  @!P0 STG.E.128 [R52.64], R44 ;  /* 0x0000002c34008986 */ /* 0x0003e4000c101d0e */
.L_x_2966:
[----:B------:R-:W-:Y:S05]  /*4f60*/  BSYNC B0 ;  /* 0x0000000000007941 */ /* 0x000fea0003800000 */
.L_x_2965:
[----:B------:R-:W-:Y:S05]  /*4f70*/  IADD3 R68, P0, R158, R68, RZ ;  /* 0x000000449e447210 */ /* 0x000fea0007f1e0ff */
[----:B------:R-:W-:Y:S01]  /*4f80*/  IMAD.X R49, R71, 0x1, R124, P0 ;  /* 0x0000000147317824 */ /* 0x000fe200000e067c */
[----:B------:R-:W-:Y:S11]  /*4f90*/  ISETP.GE.OR P0, PT, R135, R70, P4 ;  /* 0x000000468700720c */ /* 0x000ff60002706670 */
[----:B------:R-:W-:Y:S02]  /*4fa0*/  @!UPT UIADD3 URZ, URZ, URZ, URZ ;  /* 0x0000003f3f3ff290 */ /* 0x000fe4000fffe03f */
[----:B------:R-:W-:-:S05]  /*4fb0*/  @P0 BRA `(.L_x_2960) ;  /* 0x0000090000000947 */ /* 0x000fca0003800000 */
[----:B------:R-:W-:Y:S01]  /*4fc0*/  IADD3 R2, P2, P0, R84, R68, R103 ;  /* 0x0000004454027210 */ /* 0x000fe2000785e067 */
[----:B-----5:R-:W-:Y:S01]  /*4fd0*/  LDS.128 R40, [R118+0x5080] ;  /* 0x0050800076287984 */ /* 0x020fe20000000c00 */
[--C-:B------:R-:W-:Y:S01]  /*4fe0*/  @!P1 SHF.R.U32.HI R6, RZ, 0x10, R25.reuse ;  /* 0x00000010ff069819 */ /* 0x100fe20000011619 */
[--C-:B------:R-:W-:Y:S01]  /*4ff0*/  @!P1 HADD2.F32 R13, -RZ, R65.reuse.H0_H0 ;  /* 0x20000041ff0d9230 */ /* 0x100fe20000004100 */
[----:B------:R-:W-:Y:S01]  /*5000*/  IADD3.X R3, R87, R49, R106, P2, P0 ;  /* 0x0000003157037210 */ /* 0x000fe200017e046a */
[----:B------:R-:W-:Y:S01]  /*5010*/  @!P1 HADD2.F32 R20, -RZ, R65.H1_H1 ;  /* 0x30000041ff149230 */ /* 0x000fe20000004100 */
[----:B-1----:R-:W-:Y:S01]  /*5020*/  LEA R46, P0, R2, c[0x0][0x1c8], 0x1 ;  /* 0x00007200022e7a11 */ /* 0x002fe200078008ff */
[----:B------:R-:W-:Y:S01]  /*5030*/  @!P1 HADD2.F32 R31, -RZ, R66.H0_H0 ;  /* 0x20000042ff1f9230 */ /* 0x000fe20000004100 */
[----:B------:R-:W-:Y:S01]  /*5040*/  @!P1 SHF.R.U64 R9, R24, 0x10, R25 ;  /* 0x0000001018099819 */ /* 0x000fe20000001219 */
[----:B------:R-:W1:Y:S01]  /*5050*/  LDS.128 R16, [R121+0x5080] ;  /* 0x0050800079107984 */ /* 0x000e620000000c00 */
[----:B------:R-:W-:Y:S01]  /*5060*/  LEA.HI.X R47, R2, c[0x0][0x1cc], R3, 0x1, P0 ;  /* 0x00007300022f7a11 */ /* 0x000fe200000f0c03 */
[--C-:B------:R-:W-:Y:S01]  /*5070*/  @!P1 HADD2.F32 R2, -RZ, R32.reuse.H0_H0 ;  /* 0x20000020ff029230 */ /* 0x100fe20000004100 */
[----:B------:R-:W-:Y:S01]  /*5080*/  @!P1 SHF.R.U32.HI R22, RZ, 0x10, R61 ;  /* 0x00000010ff169819 */ /* 0x000fe2000001163d */
[----:B------:R-:W-:Y:S01]  /*5090*/  @!P1 HADD2.F32 R3, -RZ, R32.H1_H1 ;  /* 0x30000020ff039230 */ /* 0x000fe20000004100 */
[----:B------:R-:W-:Y:S02]  /*50a0*/  @!P1 SHF.R.U64 R11, R26, 0x10, R27 ;  /* 0x000000101a0b9819 */ /* 0x000fe4000000121b */
[----:B------:R-:W-:Y:S01]  /*50b0*/  @!P1 SHF.R.U64 R24, R60, 0x10, R61 ;  /* 0x000000103c189819 */ /* 0x000fe2000000123d */
[----:B------:R-:W-:Y:S01]  /*50c0*/  @!P1 HADD2.F32 R22, -RZ, R22.H0_H0 ;  /* 0x20000016ff169230 */ /* 0x000fe20000004100 */
[----:B------:R-:W-:Y:S02]  /*50d0*/  @!P1 SHF.R.U32.HI R10, RZ, 0x10, R27 ;  /* 0x00000010ff0a9819 */ /* 0x000fe4000001161b */
[--C-:B------:R-:W-:Y:S02]  /*50e0*/  @!P1 SHF.R.U32.HI R37, RZ, 0x10, R63.reuse ;  /* 0x00000010ff259819 */ /* 0x100fe4000001163f */
[----:B------:R-:W-:Y:S02]  /*50f0*/  @!P1 SHF.R.U64 R26, R62, 0x10, R63 ;  /* 0x000000103e1a9819 */ /* 0x000fe4000000123f */
[----:B------:R-:W-:Y:S01]  /*5100*/  ISETP.GE.AND P0, PT, R86, c[0x0][0x1d4], PT ;  /* 0x0000750056007a0c */ /* 0x000fe20003f06270 */
[----:B------:R-:W-:Y:S02]  /*5110*/  @!P1 HADD2.F32 R37, -RZ, R37.H0_H0 ;  /* 0x20000025ff259230 */ /* 0x000fe40000004100 */
[----:B------:R-:W-:Y:S01]  /*5120*/  @!P1 HADD2.F32 R26, -RZ, R26.H0_H0 ;  /* 0x2000001aff1a9230 */ /* 0x000fe20000004100 */
[----:B-1----:R-:W-:Y:S02]  /*5130*/  @!P1 MOV R8, R16 ;  /* 0x0000001000089202 */ /* 0x002fe40000000f00 */
[----:B------:R-:W-:Y:S02]  /*5140*/  @!P1 MOV R23, R40 ;  /* 0x0000002800179202 */ /* 0x000fe40000000f00 */
[----:B------:R-:W-:Y:S01]  /*5150*/  @!P1 MOV R14, R41 ;  /* 0x00000029000e9202 */ /* 0x000fe20000000f00 */
[----:B------:R-:W-:Y:S01]  /*5160*/  @!P1 HADD2.F32 R4, -RZ, R8.H0_H0 ;  /* 0x20000008ff049230 */ /* 0x000fe20000004100 */
[----:B------:R-:W-:Y:S01]  /*5170*/  @!P1 MOV R7, R17 ;  /* 0x0000001100079202 */ /* 0x000fe20000000f00 */
[----:B------:R-:W-:Y:S02]  /*5180*/  @!P1 HADD2.F32 R12, -RZ, R23.H0_H0 ;  /* 0x20000017ff0c9230 */ /* 0x000fe40000004100 */
[----:B------:R-:W-:Y:S02]  /*5190*/  @!P1 HADD2.F32 R15, -RZ, R14.H0_H0 ;  /* 0x2000000eff0f9230 */ /* 0x000fe40000004100 */
[--C-:B------:R-:W-:Y:S01]  /*51a0*/  @!P1 HADD2.F32 R5, -RZ, R7.reuse.H0_H0 ;  /* 0x20000007ff059230 */ /* 0x100fe20000004100 */
[-C--:B------:R-:W-:Y:S01]  /*51b0*/  @!P1 FMUL.FTZ R25, R12, R2.reuse ;  /* 0x000000020c199220 */ /* 0x080fe20000410000 */
[----:B------:R-:W-:Y:S01]  /*51c0*/  @!P1 HADD2.F32 R7, -RZ, R7.H1_H1 ;  /* 0x30000007ff079230 */ /* 0x000fe20000004100 */
[----:B------:R-:W-:Y:S01]  /*51d0*/  @!P1 FMUL.FTZ R21, R15, R3 ;  /* 0x000000030f159220 */ /* 0x000fe20000410000 */
[----:B------:R-:W-:Y:S01]  /*51e0*/  @!P1 HADD2.F32 R8, -RZ, R8.H1_H1 ;  /* 0x30000008ff089230 */ /* 0x000fe20000004100 */
[C---:B------:R-:W-:Y:S02]  /*51f0*/  @!P1 FMUL.FTZ R2, R4.reuse, R2 ;  /* 0x0000000204029220 */ /* 0x040fe40000410000 */
[----:B------:R-:W-:Y:S02]  /*5200*/  @!P1 FFMA.FTZ R51, R4, R13, -R25 ;  /* 0x0000000d04339223 */ /* 0x000fe40000010819 */
[C---:B------:R-:W-:Y:S01]  /*5210*/  @!P1 FMUL.FTZ R4, R5.reuse, R3 ;  /* 0x0000000305049220 */ /* 0x040fe20000410000 */
[----:B------:R-:W-:Y:S01]  /*5220*/  @!P1 HADD2.F32 R3, -RZ, R6.H0_H0 ;  /* 0x20000006ff039230 */ /* 0x000fe20000004100 */
[----:B------:R-:W-:Y:S01]  /*5230*/  @!P1 FFMA.FTZ R50, R5, R20, -R21 ;  /* 0x0000001405329223 */ /* 0x000fe20000010815 */
[----:B------:R-:W-:Y:S01]  /*5240*/  @!P1 HADD2.F32 R21, -RZ, R14.H1_H1 ;  /* 0x3000000eff159230 */ /* 0x000fe20000004100 */
[----:B------:R-:W-:Y:S01]  /*5250*/  @!P1 FFMA.FTZ R2, R12, R13, R2 ;  /* 0x0000000d0c029223 */ /* 0x000fe20000010002 */
[----:B------:R-:W-:Y:S01]  /*5260*/  @!P1 HADD2.F32 R13, -RZ, R23.H1_H1 ;  /* 0x30000017ff0d9230 */ /* 0x000fe20000004100 */
[-C--:B------:R-:W-:Y:S01]  /*5270*/  @!P1 FMUL.FTZ R5, R7, R3.reuse ;  /* 0x0000000307059220 */ /* 0x080fe20000410000 */
[----:B------:R-:W-:Y:S01]  /*5280*/  @!P1 HADD2.F32 R6, -RZ, R9.H0_H0 ;  /* 0x20000009ff069230 */ /* 0x000fe20000004100 */
[----:B------:R-:W-:Y:S01]  /*5290*/  @!P1 FMUL.FTZ R9, R21, R3 ;  /* 0x0000000315099220 */ /* 0x000fe20000410000 */
[----:B------:R-:W-:Y:S01]  /*52a0*/  @!P1 MOV R12, R43 ;  /* 0x0000002b000c9202 */ /* 0x000fe20000000f00 */
[----:B------:R-:W-:Y:S02]  /*52b0*/  @!P1 HADD2.F32 R14, -RZ, R24.H0_H0 ;  /* 0x20000018ff0e9230 */ /* 0x000fe40000004100 */
        /* <DEDUP_REMOVED lines=9> */
[--C-:B------:R-:W-:Y:S01]  /*5350*/  @!P1 HADD2.F32 R10, -RZ, R7.reuse.H0_H0 ;  /* 0x20000007ff0a9230 */ /* 0x100fe20000004100 */
[----:B------:R-:W-:Y:S01]  /*5360*/  @!P1 FFMA.FTZ R4, R15, R20, R4 ;  /* 0x000000140f049223 */ /* 0x000fe20000010004 */
[----:B------:R-:W-:Y:S01]  /*5370*/  @!P1 HADD2.F32 R32, -RZ, R12.H1_H1 ;  /* 0x3000000cff209230 */ /* 0x000fe20000004100 */
[-C--:B------:R-:W-:Y:S01]  /*5380*/  @!P1 FMUL.FTZ R12, R27, R6.reuse ;  /* 0x000000061b0c9220 */ /* 0x080fe20000410000 */
[----:B------:R-:W-:Y:S01]  /*5390*/  @!P1 HADD2.F32 R7, -RZ, R7.H1_H1 ;  /* 0x30000007ff079230 */ /* 0x000fe20000004100 */
[----:B------:R-:W-:Y:S01]  /*53a0*/  @!P1 FMUL.FTZ R8, R10, R6 ;  /* 0x000000060a089220 */ /* 0x000fe20000410000 */
[----:B------:R-:W-:Y:S01]  /*53b0*/  @!P1 F2FP.PACK_AB R13, R48, R50 ;  /* 0x00000032300d923e */ /* 0x000fe200000000ff */
[----:B------:R-:W-:Y:S01]  /*53c0*/  @!P1 FMUL.FTZ R6, R32, R9 ;  /* 0x0000000920069220 */ /* 0x000fe20000410000 */
[----:B------:R-:W-:Y:S01]  /*53d0*/  @!P1 HADD2.F32 R24, -RZ, R66.H1_H1 ;  /* 0x30000042ff189230 */ /* 0x000fe20000004100 */
[----:B------:R-:W-:Y:S01]  /*53e0*/  @!P1 FFMA.FTZ R44, R10, R31, -R12 ;  /* 0x0000001f0a2c9223 */ /* 0x000fe2000001080c */
[----:B------:R-:W-:Y:S01]  /*53f0*/  @!P1 MOV R12, R42 ;  /* 0x0000002a000c9202 */ /* 0x000fe20000000f00 */
[C---:B------:R-:W-:Y:S01]  /*5400*/  @!P1 FMUL.FTZ R9, R7.reuse, R9 ;  /* 0x0000000907099220 */ /* 0x040fe20000410000 */
[----:B------:R-:W-:Y:S01]  /*5410*/  @!P1 MOV R17, R13 ;  /* 0x0000000d00119202 */ /* 0x000fe20000000f00 */
[----:B------:R-:W-:Y:S01]  /*5420*/  @!P1 FFMA.FTZ R39, R7, R37, -R6 ;  /* 0x0000002507279223 */ /* 0x000fe20000010806 */
[----:B------:R-:W-:Y:S01]  /*5430*/  @!P1 F2FP.PACK_AB R2, R3, R2 ;  /* 0x000000020302923e */ /* 0x000fe200000000ff */
[----:B------:R-:W-:Y:S01]  /*5440*/  @!P1 IMAD.MOV.U32 R7, RZ, RZ, R18 ;  /* 0x000000ffff079224 */ /* 0x000fe200078e0012 */
[----:B------:R-:W-:Y:S01]  /*5450*/  @!P1 HADD2.F32 R10, -RZ, R11.H0_H0 ;  /* 0x2000000bff0a9230 */ /* 0x000fe20000004100 */
[----:B------:R-:W-:Y:S01]  /*5460*/  @!P1 FFMA.FTZ R5, R21, R22, R5 ;  /* 0x0000001615059223 */ /* 0x000fe20000010005 */
[----:B------:R-:W-:Y:S01]  /*5470*/  @!P1 MOV R40, R2 ;  /* 0x0000000200289202 */ /* 0x000fe20000000f00 */
[----:B------:R-:W-:Y:S02]  /*5480*/  @!P1 HADD2.F32 R6, -RZ, R33.H1_H1 ;  /* 0x30000021ff069230 */ /* 0x000fe40000004100 */
[--C-:B------:R-:W-:Y:S01]  /*5490*/  @!P1 HADD2.F32 R23, -RZ, R12.reuse.H0_H0 ;  /* 0x2000000cff179230 */ /* 0x100fe20000004100 */
[----:B------:R-:W-:Y:S01]  /*54a0*/  @!P1 F2FP.PACK_AB R4, R5, R4 ;  /* 0x000000040504923e */ /* 0x000fe200000000ff */
[----:B------:R-:W-:Y:S02]  /*54b0*/  @!P1 HADD2.F32 R25, -RZ, R12.H1_H1 ;  /* 0x3000000cff199230 */ /* 0x000fe40000004100 */
[--C-:B------:R-:W-:Y:S01]  /*54c0*/  @!P1 HADD2.F32 R12, -RZ, R7.reuse.H0_H0 ;  /* 0x20000007ff0c9230 */ /* 0x100fe20000004100 */
[----:B------:R-:W-:Y:S01]  /*54d0*/  @!P1 MOV R41, R4 ;  /* 0x0000000400299202 */ /* 0x000fe20000000f00 */
[----:B------:R-:W-:Y:S01]  /*54e0*/  @!P1 HADD2.F32 R11, -RZ, R7.H1_H1 ;  /* 0x30000007ff0b9230 */ /* 0x000fe20000004100 */
[----:B------:R-:W-:Y:S02]  /*54f0*/  @!P1 FMUL.FTZ R7, R23, R6 ;  /* 0x0000000617079220 */ /* 0x000fe40000410000 */
[----:B------:R-:W-:Y:S02]  /*5500*/  @!P1 FMUL.FTZ R33, R25, R10 ;  /* 0x0000000a19219220 */ /* 0x000fe40000410000 */
[C---:B------:R-:W-:Y:S02]  /*5510*/  @!P1 FFMA.FTZ R38, R12.reuse, R24, -R7 ;  /* 0x000000180c269223 */ /* 0x040fe40000010807 */
[C---:B------:R-:W-:Y:S02]  /*5520*/  @!P1 FFMA.FTZ R33, R11.reuse, R26, -R33 ;  /* 0x0000001a0b219223 */ /* 0x040fe40000010821 */
[----:B------:R-:W-:Y:S01]  /*5530*/  @!P1 FMUL.FTZ R7, R11, R10 ;  /* 0x0000000a0b079220 */ /* 0x000fe20000410000 */
[----:B------:R-:W-:Y:S01]  /*5540*/  @!P1 F2FP.PACK_AB R11, R39, R44 ;  /* 0x0000002c270b923e */ /* 0x000fe200000000ff */
[----:B------:R-:W-:Y:S01]  /*5550*/  @!P1 FMUL.FTZ R6, R12, R6 ;  /* 0x000000060c069220 */ /* 0x000fe20000410000 */
[----:B------:R-:W-:Y:S02]  /*5560*/  @!P1 F2FP.PACK_AB R12, R45, R51 ;  /* 0x000000332d0c923e */ /* 0x000fe400000000ff */
[----:B------:R-:W-:Y:S01]  /*5570*/  @!P1 F2FP.PACK_AB R10, R33, R38 ;  /* 0x00000026210a923e */ /* 0x000fe200000000ff */
[----:B------:R-:W-:Y:S01]  /*5580*/  @!P1 IMAD.MOV.U32 R19, RZ, RZ, R11 ;  /* 0x000000ffff139224 */ /* 0x000fe200078e000b */
[----:B------:R-:W-:Y:S01]  /*5590*/  @!P1 MOV R16, R12 ;  /* 0x0000000c00109202 */ /* 0x000fe20000000f00 */
[----:B------:R-:W-:Y:S01]  /*55a0*/  @!P1 FFMA.FTZ R6, R23, R24, R6 ;  /* 0x0000001817069223 */ /* 0x000fe20000010006 */
[----:B------:R-:W-:Y:S01]  /*55b0*/  @!P1 MOV R18, R10 ;  /* 0x0000000a00129202 */ /* 0x000fe20000000f00 */
[----:B------:R-:W-:Y:S02]  /*55c0*/  @!P1 FFMA.FTZ R7, R25, R26, R7 ;  /* 0x0000001a19079223 */ /* 0x000fe40000010007 */
[----:B------:R-:W-:Y:S02]  /*55d0*/  @!P1 FFMA.FTZ R8, R27, R31, R8 ;  /* 0x0000001f1b089223 */ /* 0x000fe40000010008 */
[----:B------:R1:W-:Y:S01]  /*55e0*/  STG.E.128 [R46.64], R16 ;  /* 0x000000102e007986 */ /* 0x0003e2000c101d0e */
[----:B------:R-:W-:Y:S01]  /*55f0*/  @!P1 F2FP.PACK_AB R6, R7, R6 ;  /* 0x000000060706923e */ /* 0x000fe200000000ff */
[----:B------:R-:W-:Y:S03]  /*5600*/  @!P1 FFMA.FTZ R9, R32, R37, R9 ;  /* 0x0000002520099223 */ /* 0x000fe60000010009 */
[----:B------:R-:W-:Y:S02]  /*5610*/  @!P1 MOV R42, R6 ;  /* 0x00000006002a9202 */ /* 0x000fe40000000f00 */
        /* <DEDUP_REMOVED lines=9> */
.L_x_2944:
[----:B------:R-:W-:Y:S01]  /*56b0*/  IMAD R2, R36, -0x30, R0 ;  /* 0xffffffd024027824 */ /* 0x000fe200078e0200 */
[----:B------:R-:W-:Y:S04]  /*56c0*/  BSSY B0, `(.L_x_2967) ;  /* 0x000000b000007945 */ /* 0x000fe80003800000 */
[----:B------:R-:W-:Y:S04]  /*56d0*/  IMNMX R2, R2, 0x30, PT ;  /* 0x0000003002027817 */ /* 0x000fe80003800200 */
[----:B------:R-:W-:Y:S11]  /*56e0*/  ISETP.GE.AND P0, PT, R83, R2, PT ;  /* 0x000000025300720c */ /* 0x000ff60003f06270 */
[----:B------:R-:W-:Y:S02]  /*56f0*/  @!UPT UIADD3 URZ, URZ, URZ, URZ ;  /* 0x0000003f3f3ff290 */ /* 0x000fe4000fffe03f */
[----:B------:R-:W-:-:S05]  /*5700*/  @P0 BRA `(.L_x_2968) ;  /* 0x0000006000000947 */ /* 0x000fca0003800000 */
[----:B------:R-:W-:Y:S11]  /*5710*/  ISETP.GE.AND P0, PT, R82, c[0x0][0x1d4], PT ;  /* 0x0000750052007a0c */ /* 0x000ff60003f06270 */
[----:B------:R-:W-:Y:S02]  /*5720*/  @!UPT UIADD3 URZ, URZ, URZ, URZ ;  /* 0x0000003f3f3ff290 */ /* 0x000fe4000fffe03f */
[----:B------:R-:W1:Y:S04]  /*5730*/  @!P0 LDS.128 R4, [R67+0x6880] ;  /* 0x0068800043048984 */ /* 0x000e680000000c00 */
[----:B-1----:R-:W-:Y:S04]  /*5740*/  @!P0 STG.E.128 [R56.64+0x80], R4 ;  /* 0x0000800438008986 */ /* 0x002fe8000c101d0e */
[----:B------:R-:W1:Y:S04]  /*5750*/  @!P4 LDS.128 R4, [R67+0x5080] ;  /* 0x005080004304c984 */ /* 0x000e680000000c00 */
[----:B-1----:R1:W-:Y:S02]  /*5760*/  @!P4 STG.E.128 [R56.64], R4 ;  /* 0x000000043800c986 */ /* 0x0023e4000c101d0e */
.L_x_2968:
[----:B------:R-:W-:Y:S05]  /*5770*/  BSYNC B0 ;  /* 0x0000000000007941 */ /* 0x000fea0003800000 */
.L_x_2967:
[----:B------:R-:W-:Y:S01]  /*5780*/  ISETP.GE.AND P0, PT, R136, R2, PT ;  /* 0x000000028800720c */ /* 0x000fe20003f06270 */
[----:B------:R-:W-:Y:S01]  /*5790*/  @!UPT UIADD3 URZ, URZ, URZ, URZ ;  /* 0x0000003f3f3ff290 */ /* 0x000fe2000fffe03f */
[----:B------:R-:W-:Y:S11]  /*57a0*/  BSSY B0, `(.L_x_2969) ;  /* 0x0000008000007945 */ /* 0x000ff60003800000 */
[----:B------:R-:W-:-:S05]  /*57b0*/  @P0 BRA `(.L_x_2970) ;  /* 0x0000006000000947 */ /* 0x000fca0003800000 */
[----:B------:R-:W-:Y:S11]  /*57c0*/  ISETP.GE.AND P0, PT, R82, c[0x0][0x1d4], PT ;  /* 0x0000750052007a0c */ /* 0x000ff60003f06270 */
[----:B------:R-:W-:Y:S02]  /*57d0*/  @!UPT UIADD3 URZ, URZ, URZ, URZ ;  /* 0x0000003f3f3ff290 */ /* 0x000fe4000fffe03f */
[----:B-1----:R-:W1:Y:S04]  /*57e0*/  @!P0 LDS.128 R4, [R67+0x7080] ;  /* 0x0070800043048984 */ /* 0x002e680000000c00 */
[----:B-1----:R-:W-:Y:S04]  /*57f0*/  @!P0 STG.E.128 [R60.64+0x80], R4 ;  /* 0x000080043c008986 */ /* 0x002fe8000c101d0e */
[----:B------:R-:W1:Y:S04]  /*5800*/  @!P4 LDS.128 R4, [R67+0x5880] ;  /* 0x005880004304c984 */ /* 0x000e680000000c00 */
[----:B-1----:R1:W-:Y:S02]  /*5810*/  @!P4 STG.E.128 [R60.64], R4 ;  /* 0x000000043c00c986 */ /* 0x0023e4000c101d0e */
.L_x_2970:
[----:B------:R-:W-:Y:S05]  /*5820*/  BSYNC B0 ;  /* 0x0000000000007941 */ /* 0x000fea0003800000 */
.L_x_2969:
[----:B------:R-:W-:Y:S11]  /*5830*/  ISETP.GE.AND P0, PT, R135, R2, PT ;  /* 0x000000028700720c */ /* 0x000ff60003f06270 */
[----:B------:R-:W-:Y:S02]  /*5840*/  @!UPT UIADD3 URZ, URZ, URZ, URZ ;  /* 0x0000003f3f3ff290 */ /* 0x000fe4000fffe03f */
[----:B------:R-:W-:-:S05]  /*5850*/  @P0 BRA `(.L_x_2960) ;  /* 0x0000006000000947 */ /* 0x000fca0003800000 */
[----:B------:R-:W-:Y:S11]  /*5860*/  ISETP.GE.AND P0, PT, R82, c[0x0][0x1d4], PT ;  /* 0x0000750052007a0c */ /* 0x000ff60003f06270 */
[----:B------:R-:W-:Y:S02]  /*5870*/  @!UPT UIADD3 URZ, URZ, URZ, URZ ;  /* 0x0000003f3f3ff290 */ /* 0x000fe4000fffe03f */
[----:B-1----:R-:W1:Y:S04]  /*5880*/  @!P0 LDS.128 R4, [R67+0x7880] ;  /* 0x0078800043048984 */ /* 0x002e680000000c00 */
[----:B-1----:R-:W-:Y:S04]  /*5890*/  @!P0 STG.E.128 [R62.64+0x80], R4 ;  /* 0x000080043e008986 */ /* 0x002fe8000c101d0e */
[----:B------:R-:W1:Y:S04]  /*58a0*/  @!P4 LDS.128 R4, [R67+0x6080] ;  /* 0x006080004304c984 */ /* 0x000e680000000c00 */
[----:B-1----:R1:W-:Y:S02]  /*58b0*/  @!P4 STG.E.128 [R62.64], R4 ;  /* 0x000000043e00c986 */ /* 0x0023e4000c101d0e */
.L_x_2960:
[----:B------:R-:W-:Y:S05]  /*58c0*/  BSYNC B2 ;  /* 0x0000000000027941 */ /* 0x000fea0003800000 */
.L_x_2943:
[----:B------:R-:W-:Y:S01]  /*58d0*/  IMAD R12, R36, -0x30, RZ ;  /* 0xffffffd0240c7824 */ /* 0x000fe200078e02ff */
[----:B------:R-:W-:Y:S01]  /*58e0*/  ISETP.NE.AND P5, PT, R134, RZ, PT ;  /* 0x000000ff8600720c */ /* 0x000fe20003fa5270 */
[----:B-1----:R-:W-:Y:S01]  /*58f0*/  IMAD.WIDE.U32 R10, R36, 0x30, RZ ;  /* 0x00000030240a7825 */ /* 0x002fe200078e00ff */
[----:B------:R-:W-:Y:S02]  /*5900*/  BSSY B0, `(.L_x_2971) ;  /* 0x0000047000007945 */ /* 0x000fe40003800000 */
[----:B--2---:R-:W-:Y:S01]  /*5910*/  IADD3 R3, R116, R12, RZ ;  /* 0x0000000c74037210 */ /* 0x004fe20007ffe0ff */
[----:B------:R-:W-:Y:S01]  /*5920*/  IMAD R2, R88, 0x30, RZ ;  /* 0x0000003058027824 */ /* 0x000fe200078e02ff */
[----:B-----5:R-:W-:Y:S02]  /*5930*/  IADD3 R4, P0, R130, R10, RZ ;  /* 0x0000000a82047210 */ /* 0x020fe40007f1e0ff */
[----:B------:R-:W-:Y:S01]  /*5940*/  ISETP.GE.AND P1, PT, R3, 0x11, PT ;  /* 0x000000110300780c */ /* 0x000fe20003f26270 */
[----:B------:R-:W-:Y:S04]  /*5950*/  IMAD.IADD R14, R11, 0x1, R2 ;  /* 0x000000010b0e7824 */ /* 0x000fe800078e0202 */
[----:B------:R-:W-:Y:S08]  /*5960*/  IMAD.X R2, R14, 0x1, R132, P0 ;  /* 0x000000010e027824 */ /* 0x000ff000000e0684 */
        /* <DEDUP_REMOVED lines=19> */
[----:B------:R-:W-:Y:S01]  /*5aa0*/  @!PT LDS RZ, [RZ] ;  /* 0x00000000fffff984 */ /* 0x000fe20000000800 */
[----:B------:R-:W-:Y:S01]  /*5ab0*/  @!PT LDS RZ, [RZ] ;  /* 0x00000000fffff984 */ /* 0x000fe20000000800 */
[----:B------:R-:W-:Y:S01]  /*5ac0*/  @!PT LDS RZ, [RZ] ;  /* 0x00000000fffff984 */ /* 0x000fe20000000800 */
[----:B------:R1:W-:Y:S01]  /*5ad0*/  @P2 LDGSTS.E.BYPASS.LTC128B.128 [R67+0x2080], [R8.64], !P5 ;  /* 0x0208000008432fae */ /* 0x0003e2000e901d4e */
[C---:B------:R-:W-:Y:S02]  /*5ae0*/  @P1 IMAD R4, R6.reuse, c[0x0][0x25c], R4 ;  /* 0x0000970006041a24 */ /* 0x040fe400078e0204 */
[----:B------:R-:W-:Y:S02]  /*5af0*/  @P1 IMAD.WIDE.U32 R2, R6, c[0x0][0x258], R2 ;  /* 0x0000960006021a25 */ /* 0x000fe400078e0002 */
[----:B------:R1:W-:Y:S02]  /*5b00*/  @P2 LDGSTS.E.BYPASS.LTC128B.128 [R67+0x3880], [R8.64+0x80], !P6 ;  /* 0x0388008008432fae */ /* 0x0003e4000f101d4e */
[----:B------:R-:W-:Y:S01]  /*5b10*/  @P1 IMAD.IADD R4, R3, 0x1, R4 ;  /* 0x0000000103041824 */ /* 0x000fe200078e0204 */
[C---:B------:R-:W-:Y:S01]  /*5b20*/  @P1 LEA R6, P3, R2.reuse, c[0x0][0x250], 0x1 ;  /* 0x0000940002061a11 */ /* 0x040fe200078608ff */
[----:B------:R-:W-:Y:S03]  /*5b30*/  @P0 IMAD.MOV.U32 R3, RZ, RZ, R102 ;  /* 0x000000ffff030224 */ /* 0x000fe600078e0066 */
[----:B------:R-:W-:Y:S01]  /*5b40*/  @P1 LEA.HI.X R7, R2, c[0x0][0x254], R4, 0x1, P3 ;  /* 0x0000950002071a11 */ /* 0x000fe200018f0c04 */
[----:B------:R-:W-:Y:S01]  /*5b50*/  @P0 IMAD R4, R13, c[0x0][0x258], RZ ;  /* 0x000096000d040a24 */ /* 0x000fe200078e02ff */
[----:B------:R-:W-:Y:S03]  /*5b60*/  @P0 MOV R2, R92 ;  /* 0x0000005c00020202 */ /* 0x000fe60000000f00 */
[----:B------:R2:W-:Y:S01]  /*5b70*/  @P1 LDGSTS.E.BYPASS.LTC128B.128 [R67+0x2880], [R6.64], !P5 ;  /* 0x0288000006431fae */ /* 0x0005e2000e901d4e */
[C---:B------:R-:W-:Y:S02]  /*5b80*/  @P0 IMAD R4, R11.reuse, c[0x0][0x25c], R4 ;  /* 0x000097000b040a24 */ /* 0x040fe400078e0204 */
[----:B------:R-:W-:Y:S02]  /*5b90*/  @P0 IMAD.WIDE.U32 R2, R11, c[0x0][0x258], R2 ;  /* 0x000096000b020a25 */ /* 0x000fe400078e0002 */
[----:B------:R2:W-:Y:S03]  /*5ba0*/  @P1 LDGSTS.E.BYPASS.LTC128B.128 [R67+0x4080], [R6.64+0x80], !P6 ;  /* 0x0408008006431fae */ /* 0x0005e6000f101d4e */
[----:B------:R-:W-:Y:S02]  /*5bb0*/  @P0 IADD3 R3, R3, R4, RZ ;  /* 0x0000000403030210 */ /* 0x000fe40007ffe0ff */
[C---:B------:R-:W-:Y:S04]  /*5bc0*/  @P0 LEA R4, P3, R2.reuse, c[0x0][0x250], 0x1 ;  /* 0x0000940002040a11 */ /* 0x040fe800078608ff */
[----:B------:R-:W-:Y:S02]  /*5bd0*/  @P0 LEA.HI.X R5, R2, c[0x0][0x254], R3, 0x1, P3 ;  /* 0x0000950002050a11 */ /* 0x000fe400018f0c03 */
[----:B------:R-:W-:Y:S02]  /*5be0*/  IADD3 R2, R12, R0, RZ ;  /* 0x000000000c027210 */ /* 0x000fe40007ffe0ff */
[----:B-1----:R-:W-:Y:S01]  /*5bf0*/  IADD3 R8, P2, R129, R10, RZ ;  /* 0x0000000a81087210 */ /* 0x002fe20007f5e0ff */
[----:B------:R2:W-:Y:S01]  /*5c00*/  @P0 LDGSTS.E.BYPASS.LTC128B.128 [R67+0x3080], [R4.64], !P5 ;  /* 0x0308000004430fae */ /* 0x0005e2000e901d4e */
[----:B------:R-:W-:Y:S03]  /*5c10*/  IMNMX R9, R2, 0x30, PT ;  /* 0x0000003002097817 */ /* 0x000fe60003800200 */
[----:B------:R-:W-:Y:S01]  /*5c20*/  IMAD.X R10, R14, 0x1, R128, P2 ;  /* 0x000000010e0a7824 */ /* 0x000fe200010e0680 */
[----:B------:R2:W-:Y:S01]  /*5c30*/  @P0 LDGSTS.E.BYPASS.LTC128B.128 [R67+0x4880], [R4.64+0x80], !P6 ;  /* 0x0488008004430fae */ /* 0x0005e2000f101d4e */
[----:B------:R-:W-:Y:S04]  /*5c40*/  ISETP.GE.AND P0, PT, R83, R9, PT ;  /* 0x000000095300720c */ /* 0x000fe80003f06270 */
[----:B------:R-:W0:Y:S01]  /*5c50*/  LDGDEPBAR ;  /* 0x00000000000079af */ /* 0x000e220000000000 */
[----:B------:R-:W-:Y:S04]  /*5c60*/  DEPBAR.LE SB0, 0x0 ;  /* 0x000080000000791a */ /* 0x000fe80000000000 */
[----:B------:R-:W-:Y:S06]  /*5c70*/  BAR.SYNC.DEFER_BLOCKING 0x0 ;  /* 0x0000000000007b1d */ /* 0x000fec0000010000 */
[----:B------:R-:W-:-:S05]  /*5c80*/  @P0 BRA `(.L_x_2972) ;  /* 0x000000e000000947 */ /* 0x000fca0003800000 */
[----:B--2---:R-:W-:Y:S01]  /*5c90*/  MOV R4, R90 ;  /* 0x0000005a00047202 */ /* 0x004fe20000000f00 */
[----:B------:R-:W-:Y:S01]  /*5ca0*/  IMAD R2, R10, c[0x0][0x208], RZ ;  /* 0x000082000a027a24 */ /* 0x000fe200078e02ff */
[----:B------:R-:W-:Y:S03]  /*5cb0*/  MOV R5, R89 ;  /* 0x0000005900057202 */ /* 0x000fe60000000f00 */
[C---:B------:R-:W-:Y:S02]  /*5cc0*/  IMAD R2, R8.reuse, c[0x0][0x20c], R2 ;  /* 0x0000830008027a24 */ /* 0x040fe400078e0202 */
[----:B------:R-:W-:Y:S05]  /*5cd0*/  IMAD.WIDE.U32 R4, R8, c[0x0][0x208], R4 ;  /* 0x0000820008047a25 */ /* 0x000fea00078e0004 */
[----:B------:R-:W-:Y:S02]  /*5ce0*/  IADD3 R3, R5, R2, RZ ;  /* 0x0000000205037210 */ /* 0x000fe40007ffe0ff */
[C---:B------:R-:W-:Y:S04]  /*5cf0*/  LEA R2, P0, R4.reuse, c[0x0][0x1f8], 0x1 ;  /* 0x00007e0004027a11 */ /* 0x040fe800078008ff */
[----:B------:R-:W-:Y:S02]  /*5d00*/  LEA.HI.X R3, R4, c[0x0][0x1fc], R3, 0x1, P0 ;  /* 0x00007f0004037a11 */ /* 0x000fe400000f0c03 */
[----:B------:R-:W-:Y:S11]  /*5d10*/  ISETP.GE.AND P0, PT, R82, c[0x0][0x1d4], PT ;  /* 0x0000750052007a0c */ /* 0x000ff60003f06270 */
[----:B------:R-:W-:Y:S02]  /*5d20*/  @!UPT UIADD3 URZ, URZ, URZ, URZ ;  /* 0x0000003f3f3ff290 */ /* 0x000fe4000fffe03f */
[----:B------:R-:W1:Y:S04]  /*5d30*/  @!P0 LDS.128 R4, [R67+0x3880] ;  /* 0x0038800043048984 */ /* 0x000e680000000c00 */
[----:B-1----:R-:W-:Y:S04]  /*5d40*/  @!P0 STG.E.128 [R2.64+0x80], R4 ;  /* 0x0000800402008986 */ /* 0x002fe8000c101d0e */
[----:B------:R-:W1:Y:S04]  /*5d50*/  @!P4 LDS.128 R4, [R67+0x2080] ;  /* 0x002080004304c984 */ /* 0x000e680000000c00 */
[----:B-1----:R1:W-:Y:S02]  /*5d60*/  @!P4 STG.E.128 [R2.64], R4 ;  /* 0x000000040200c986 */ /* 0x0023e4000c101d0e */
.L_x_2972:
[----:B--2---:R-:W-:Y:S05]  /*5d70*/  BSYNC B0 ;  /* 0x0000000000007941 */ /* 0x004fea0003800000 */
.L_x_2971:
[----:B------:R-:W-:Y:S01]  /*5d80*/  ISETP.GE.AND P0, PT, R136, R9, PT ;  /* 0x000000098800720c */ /* 0x000fe20003f06270 */
[----:B------:R-:W-:Y:S01]  /*5d90*/  @!UPT UIADD3 URZ, URZ, URZ, URZ ;  /* 0x0000003f3f3ff290 */ /* 0x000fe2000fffe03f */
[----:B------:R-:W-:Y:S11]  /*5da0*/  BSSY B0, `(.L_x_2973) ;  /* 0x0000012000007945 */ /* 0x000ff60003800000 */
[----:B------:R-:W-:-:S05]  /*5db0*/  @P0 BRA `(.L_x_2974) ;  /* 0x0000010000000947 */ /* 0x000fca0003800000 */
[----:B-1----:R-:W-:Y:S01]  /*5dc0*/  IADD3 R2, P0, R8, 0x10, RZ ;  /* 0x0000001008027810 */ /* 0x002fe20007f1e0ff */
[----:B------:R-:W-:Y:S01]  /*5dd0*/  IMAD.MOV.U32 R4, RZ, RZ, R90 ;  /* 0x000000ffff047224 */ /* 0x000fe200078e005a */
[----:B------:R-:W-:Y:S03]  /*5de0*/  MOV R5, R89 ;  /* 0x0000005900057202 */ /* 0x000fe60000000f00 */
[----:B------:R-:W-:Y:S02]  /*5df0*/  IMAD.X R3, RZ, RZ, R10, P0 ;  /* 0x000000ffff037224 */ /* 0x000fe400000e060a */
[C---:B------:R-:W-:Y:S04]  /*5e00*/  IMAD.WIDE.U32 R4, R2.reuse, c[0x0][0x208], R4 ;  /* 0x0000820002047a25 */ /* 0x040fe800078e0004 */
[----:B------:R-:W-:Y:S04]  /*5e10*/  IMAD R3, R3, c[0x0][0x208], RZ ;  /* 0x0000820003037a24 */ /* 0x000fe800078e02ff */
[----:B------:R-:W-:Y:S01]  /*5e20*/  IMAD R3, R2, c[0x0][0x20c], R3 ;  /* 0x0000830002037a24 */ /* 0x000fe200078e0203 */
[C---:B------:R-:W-:Y:S04]  /*5e30*/  LEA R2, P0, R4.reuse, c[0x0][0x1f8], 0x1 ;  /* 0x00007e0004027a11 */ /* 0x040fe800078008ff */
[----:B------:R-:W-:Y:S04]  /*5e40*/  IADD3 R3, R5, R3, RZ ;  /* 0x0000000305037210 */ /* 0x000fe80007ffe0ff */
[----:B------:R-:W-:Y:S02]  /*5e50*/  LEA.HI.X R3, R4, c[0x0][0x1fc], R3, 0x1, P0 ;  /* 0x00007f0004037a11 */ /* 0x000fe400000f0c03 */
[----:B------:R-:W-:Y:S11]  /*5e60*/  ISETP.GE.AND P0, PT, R82, c[0x0][0x1d4], PT ;  /* 0x0000750052007a0c */ /* 0x000ff60003f06270 */
[----:B------:R-:W-:Y:S02]  /*5e70*/  @!UPT UIADD3 URZ, URZ, URZ, URZ ;  /* 0x0000003f3f3ff290 */ /* 0x000fe4000fffe03f */
[----:B------:R-:W1:Y:S04]  /*5e80*/  @!P0 LDS.128 R4, [R67+0x4080] ;  /* 0x0040800043048984 */ /* 0x000e680000000c00 */
[----:B-1----:R-:W-:Y:S04]  /*5e90*/  @!P0 STG.E.128 [R2.64+0x80], R4 ;  /* 0x0000800402008986 */ /* 0x002fe8000c101d0e */
[----:B------:R-:W1:Y:S04]  /*5ea0*/  @!P4 LDS.128 R4, [R67+0x2880] ;  /* 0x002880004304c984 */ /* 0x000e680000000c00 */
[----:B-1----:R1:W-:Y:S02]  /*5eb0*/  @!P4 STG.E.128 [R2.64], R4 ;  /* 0x000000040200c986 */ /* 0x0023e4000c101d0e */
.L_x_2974:
[----:B------:R-:W-:Y:S05]  /*5ec0*/  BSYNC B0 ;  /* 0x0000000000007941 */ /* 0x000fea0003800000 */
.L_x_2973:
        /* <DEDUP_REMOVED lines=20> */
.L_x_2976:
[----:B------:R-:W-:Y:S05]  /*6010*/  BSYNC B0 ;  /* 0x0000000000007941 */ /* 0x000fea0003800000 */
.L_x_2975:
        /* <DEDUP_REMOVED lines=30> */
[----:B------:R-:W-:Y:S06]  /*6200*/  BAR.SYNC.DEFER_BLOCKING 0x0 ;  /* 0x0000000000007b1d */ /* 0x000fec0000010000 */
.L_x_2942:
[----:B------:R-:W2:Y:S01]  /*6210*/  LDL R212, [R1+0x18] ;  /* 0x0000180001d47983 */ /* 0x000ea20000100800 */
[----:B------:R-:W-:-:S05]  /*6220*/  IMAD.MOV.U32 R157, RZ, RZ, c[0x0][0x2c4] ;  /* 0x0000b100ff9d7624 */ /* 0x000fca00078e00ff */
[----:B------:R-:W-:Y:S01]  /*6230*/  ISETP.NE.AND P2, PT, R157, 0x1, PT ;  /* 0x000000019d00780c */ /* 0x000fe20003f45270 */
[----:B------:R-:W-:-:S05]  /*6240*/  IMAD.MOV.U32 R153, RZ, RZ, c[0x0][0x32c] ;  /* 0x0000cb00ff997624 */ /* 0x000fca00078e00ff */
[----:B------:R-:W-:Y:S01]  /*6250*/  ISETP.GE.AND P1, PT, R153, 0x1, PT ;  /* 0x000000019900780c */ /* 0x000fe20003f26270 */
[----:B-1----:R-:W-:Y:S01]  /*6260*/  IMAD.IADD R7, R154, 0x1, R155 ;  /* 0x000000019a077824 */ /* 0x002fe200078e029b */
[----:B--2---:R-:W-:-:S05]  /*6270*/  IADD3 R0, R212, 0x7f, RZ ;  /* 0x0000007fd4007810 */ /* 0x004fca0007ffe0ff */
        /* <DEDUP_REMOVED lines=15> */
.L_x_2979:
[----:B------:R-:W-:-:S13]  /*6370*/  ISETP.NE.AND P0, PT, R3, 0x1, PT ;  /* 0x000000010300780c */ /* 0x000fda0003f05270 */
[----:B------:R-:W-:-:S05]  /*6380*/  @P0 IMAD.HI.U32 R0, R2, c[0x0][0x330], RZ ;  /* 0x0000cc0002000a27 */ /* 0x000fca00078e00ff */
[----:B------:R-:W-:-:S05]  /*6390*/  @P0 SHF.R.U32.HI R2, RZ, c[0x0][0x334], R0 ;  /* 0x0000cd00ff020a19 */ /* 0x000fca0000011600 */
.L_x_2980:
[----:B------:R-:W-:-:S05]  /*63a0*/  IMAD R2, R2, R3, c[0x0][0x32c] ;  /* 0x0000cb0002027624 */ /* 0x000fca00078e0203 */
[----:B------:R-:W-:Y:S02]  /*63b0*/  IMNMX R4, R4, R2, PT ;  /* 0x0000000204047217 */ /* 0x000fe40003800200 */
.L_x_2978:
[----:B------:R-:W2:Y:S01]  /*63c0*/  LDL R202, [R1+0x68] ;  /* 0x0000680001ca7983 */ /* 0x000ea20000100800 */
[----:B------:R-:W-:-:S04]  /*63d0*/  @P2 IMAD.HI.U32 R2, R212, c[0x0][0x2c8], RZ ;  /* 0x0000b200d4022a27 */ /* 0x000fc800078e00ff */
[----:B------:R-:W-:Y:S01]  /*63e0*/  IMAD.MOV.U32 R0, RZ, RZ, R212 ;  /* 0x000000ffff007224 */ /* 0x000fe200078e00d4 */
[----:B------:R-:W-:Y:S02]  /*63f0*/  @P2 SHF.R.U32.HI R0, RZ, c[0x0][0x2cc], R2 ;  /* 0x0000b300ff002a19 */ /* 0x000fe40000011602 */
[----:B------:R-:W-:-:S03]  /*6400*/  IADD3 R2, R4, 0x2f, RZ ;  /* 0x0000002f04027810 */ /* 0x000fc60007ffe0ff */
[----:B--2---:R-:W-:-:S05]  /*6410*/  IMAD.IADD R3, R202, 0x1, R0 ;  /* 0x00000001ca037824 */ /* 0x004fca00078e0200 */
[----:B------:R-:W-:-:S04]  /*6420*/  IADD3 R0, R3, -c[0x0][0x324], RZ ;  /* 0x8000c90003007a10 */ /* 0x000fc80007ffe0ff */
[----:B------:R1:W2:Y:S02]  /*6430*/  R2UR UR6, R0 ;  /* 0x00000000000673c2 */ /* 0x0002a400000e0000 */
[----:B-1----:R-:W-:-:S05]  /*6440*/  IMAD.HI R0, R2, 0x2aaaaaab, RZ ;  /* 0x2aaaaaab02007827 */ /* 0x002fca00078e02ff */
[----:B------:R-:W-:-:S04]  /*6450*/  SHF.R.U32.HI R2, RZ, 0x1f, R0 ;  /* 0x0000001fff027819 */ /* 0x000fc80000011600 */
[----:B------:R-:W-:-:S04]  /*6460*/  LEA.HI.SX32 R0, R0, R2, 0x1d ;  /* 0x0000000200007211 */ /* 0x000fc800078feaff */
[----:B------:R-:W-:Y:S01]  /*6470*/  IMNMX R208, R0, R167, PT ;  /* 0x000000a700d07217 */ /* 0x000fe20003800200 */
[----:B--2---:R-:W-:Y:S05]  /*6480*/  @!P1 BRA `(.L_x_2981) ;  /* 0x0000015000009947 */ /* 0x004fea0003800000 */
[----:B------:R-:W1:Y:S02]  /*6490*/  R2UR UR7, R3 ;  /* 0x00000000030773c2 */ /* 0x000e6400000e0000 */
[----:B-1----:R-:W-:-:S06]  /*64a0*/  UISETP.GT.AND UP0, UPT, UR7, -0x1, UPT ;  /* 0xffffffff0700788c */ /* 0x002fcc000bf04270 */
        /* <DEDUP_REMOVED lines=10> */
.L_x_2982:
[----:B------:R-:W-:Y:S02]  /*6550*/  ULDC UR4, c[0x0][0x32c] ;  /* 0x0000cb0000047ab9 */ /* 0x000fe40000000800 */
[----:B------:R-:W-:-:S03]  /*6560*/  UISETP.NE.AND UP0, UPT, UR4, 0x1, UPT ;  /* 0x000000010400788c */ /* 0x000fc6000bf05270 */
[----:B------:R-:W-:Y:S02]  /*6570*/  ULDC.64 UR4, c[0x0][0x330] ;  /* 0x0000cc0000047ab9 */ /* 0x000fe40000000a00 */
[----:B------:R-:W-:-:S06]  /*6580*/  UIMAD.WIDE.U32 UR8, UR7, UR4, URZ ;  /* 0x00000004070872a5 */ /* 0x000fcc000f8e003f */
[----:B------:R-:W-:Y:S02]  /*6590*/  @UP0 USHF.R.U32.HI UR7, URZ, UR5, UR9 ;  /* 0x000000053f070299 */ /* 0x000fe40008011609 */
.L_x_2983:
[----:B------:R-:W-:Y:S02]  /*65a0*/  ULDC UR4, c[0x0][0x32c] ;  /* 0x0000cb0000047ab9 */ /* 0x000fe40000000800 */
[----:B------:R-:W-:-:S04]  /*65b0*/  UIMAD UR4, UR7, UR4, URZ ;  /* 0x00000004070472a4 */ /* 0x000fc8000f8e023f */
[----:B------:R-:W-:-:S04]  /*65c0*/  UISETP.LT.AND UP0, UPT, UR6, UR4, UPT ;  /* 0x000000040600728c */ /* 0x000fc8000bf01270 */
[----:B------:R-:W-:-:S04]  /*65d0*/  USEL UR6, UR6, UR4, !UP0 ;  /* 0x0000000406067287 */ /* 0x000fc8000c000000 */
.L_x_2981:
        /* <DEDUP_REMOVED lines=20> */
[----:B------:R-:W-:Y:S01]  /*6720*/  CS2R R112, SRZ ;  /* 0x0000000000707805 */ /* 0x000fe2000001ff00 */
[----:B------:R-:W-:Y:S01]  /*6730*/  CS2R R20, SRZ ;  /* 0x0000000000147805 */ /* 0x000fe2000001ff00 */
[----:B------:R-:W-:Y:S01]  /*6740*/  ISETP.GT.AND P0, PT, R208, UR7, PT ;  /* 0x00000007d0007c0c */ /* 0x000fe2000bf04270 */
        /* <DEDUP_REMOVED lines=67> */
[----:B------:R-:W2:Y:S01]  /*6b80*/  LDL R52, [R1+0x44] ;  /* 0x0000440001347983 */ /* 0x000ea20000100800 */
[----:B------:R-:W-:-:S03]  /*6b90*/  ISETP.NE.U32.AND P0, PT, RZ, c[0x0][0x340], PT ;  /* 0x0000d000ff007a0c */ /* 0x000fc60003f05070 */
[----:B------:R-:W3:Y:S01]  /*6ba0*/  LDL.LU R161, [R1+0x38] ;  /* 0x0000380001a17983 */ /* 0x000ee20000300800 */
[----:B------:R-:W-:-:S03]  /*6bb0*/  ISETP.NE.AND.EX P1, PT, RZ, c[0x0][0x344], PT, P0 ;  /* 0x0000d100ff007a0c */ /* 0x000fc60003f25300 */
[----:B------:R-:W4:Y:S10]  /*6bc0*/  LDL R149, [R1+0x34] ;  /* 0x0000340001957983 */ /* 0x000f340000100800 */
[----:B------:R-:W-:Y:S01]  /*6bd0*/  @P1 IMAD.MOV.U32 R2, RZ, RZ, 0x4 ;  /* 0x00000004ff021424 */ /* 0x000fe200078e00ff */
[----:B------:R-:W-:Y:S01]  /*6be0*/  SHF.R.S32.HI R143, RZ, 0x1f, R191 ;  /* 0x0000001fff8f7819 */ /* 0x000fe200000114bf */
[----:B------:R-:W1:Y:S03]  /*6bf0*/  S2R R56, SR_CTAID.Y ;  /* 0x0000000000387919 */ /* 0x000e660000002600 */
[----:B------:R-:W-:-:S02]  /*6c00*/  LEA.HI R4, R143, R191, RZ, 0x3 ;  /* 0x000000bf8f047211 */ /* 0x000fc400078f18ff */
[----:B------:R-:W-:-:S05]  /*6c10*/  SHF.R.S32.HI R0, RZ, 0x1f, R151 ;  /* 0x0000001fff007819 */ /* 0x000fca0000011497 */
[----:B------:R-:W-:-:S04]  /*6c20*/  IMAD R0, R0, c[0x0][0x178], RZ ;  /* 0x00005e0000007a24 */ /* 0x000fc800078e02ff */
[----:B------:R-:W-:Y:S01]  /*6c30*/  IMAD R0, R151, c[0x0][0x17c], R0 ;  /* 0x00005f0097007a24 */ /* 0x000fe200078e0200 */
[----:B------:R-:W-:Y:S02]  /*6c40*/  SHF.R.S32.HI R65, RZ, 0x3, R4 ;  /* 0x00000003ff417819 */ /* 0x000fe40000011404 */
[----:B------:R-:W-:Y:S01]  /*6c50*/  ISETP.NE.U32.AND P0, PT, RZ, c[0x0][0x348], PT ;  /* 0x0000d200ff007a0c */ /* 0x000fe20003f05070 */
[----:B------:R-:W-:-:S03]  /*6c60*/  IMAD R5, R192, c[0x0][0x1b8], RZ ;  /* 0x00006e00c0057a24 */ /* 0x000fc600078e02ff */
[----:B------:R-:W-:Y:S01]  /*6c70*/  ISETP.NE.AND.EX P0, PT, RZ, c[0x0][0x34c], PT, P0 ;  /* 0x0000d300ff007a0c */ /* 0x000fe20003f05300 */
[----:B-1----:R-:W-:Y:S02]  /*6c80*/  IMAD R5, R56, c[0x0][0x1bc], R5 ;  /* 0x00006f0038057a24 */ /* 0x002fe400078e0205 */
[----:B--2---:R-:W-:-:S05]  /*6c90*/  @P1 IMAD.WIDE R2, R52, R2, c[0x0][0x340] ;  /* 0x0000d00034021625 */ /* 0x004fca00078e0202 */
[----:B------:R1:W2:Y:S01]  /*6ca0*/  @P1 LDG.E R16, [R2.64] ;  /* 0x0000000e02101981 */ /* 0x0002a2000c1e1900 */
[----:B------:R-:W-:Y:S01]  /*6cb0*/  SHF.R.S32.HI R15, RZ, 0x1f, R52 ;  /* 0x0000001fff0f7819 */ /* 0x000fe20000011434 */
[----:B------:R-:W-:Y:S01]  /*6cc0*/  BSSY B0, `(.L_x_2985) ;  /* 0x000007b000007945 */ /* 0x000fe20003800000 */
[----:B------:R-:W-:Y:S01]  /*6cd0*/  SHF.R.S32.HI R9, RZ, 0x1f, R7 ;  /* 0x0000001fff097819 */ /* 0x000fe20000011407 */
[----:B----4-:R-:W-:Y:S01]  /*6ce0*/  IMAD R18, R149, c[0x0][0x2c4], RZ ;  /* 0x0000b10095127a24 */ /* 0x010fe200078e02ff */
[----:B------:R-:W-:Y:S02]  /*6cf0*/  SEL R6, R15, RZ, !P0 ;  /* 0x000000ff0f067207 */ /* 0x000fe40004000000 */
[----:B------:R-:W-:Y:S02]  /*6d00*/  LEA.HI R140, R143, R191, RZ, 0x4 ;  /* 0x000000bf8f8c7211 */ /* 0x000fe400078f20ff */
[----:B---3--:R-:W-:Y:S02]  /*6d10*/  LOP3.LUT R161, R161, 0xffffff7f, RZ, 0xc0, !PT ;  /* 0xffffff7fa1a17812 */ /* 0x008fe400078ec0ff */
[----:B------:R-:W-:-:S02]  /*6d20*/  LOP3.LUT R12, R140, 0xfffffff0, RZ, 0xc0, !PT ;  /* 0xfffffff08c0c7812 */ /* 0x000fc400078ec0ff */
[----:B------:R-:W-:Y:S02]  /*6d30*/  MOV R20, 0x20 ;  /* 0x0000002000147802 */ /* 0x000fe40000000f00 */
[----:B-1----:R-:W-:-:S05]  /*6d40*/  LOP3.LUT R2, R4, 0xfffffff8, RZ, 0xc0, !PT ;  /* 0xfffffff804027812 */ /* 0x002fca00078ec0ff */
[----:B------:R-:W-:Y:S02]  /*6d50*/  IMAD.IADD R64, R191, 0x1, -R2 ;  /* 0x00000001bf407824 */ /* 0x000fe400078e0a02 */
[----:B------:R-:W-:-:S04]  /*6d60*/  IMAD.WIDE.U32 R2, R151, c[0x0][0x178], RZ ;  /* 0x00005e0097027a25 */ /* 0x000fc800078e00ff */
[C---:B------:R-:W-:Y:S01]  /*6d70*/  IMAD.SHL.U32 R38, R64.reuse, 0x8, RZ ;  /* 0x0000000840267824 */ /* 0x040fe200078e00ff */
[----:B------:R-:W-:Y:S01]  /*6d80*/  IADD3 R3, R3, R0, RZ ;  /* 0x0000000003037210 */ /* 0x000fe20007ffe0ff */
[----:B------:R-:W-:-:S03]  /*6d90*/  IMAD.SHL.U32 R17, R64, 0x8, RZ ;  /* 0x0000000840117824 */ /* 0x000fc600078e00ff */
[----:B------:R-:W-:Y:S01]  /*6da0*/  IADD3 R0, R38, 0x40, RZ ;  /* 0x0000004026007810 */ /* 0x000fe20007ffe0ff */
[----:B------:R-:W-:Y:S01]  /*6db0*/  IMAD.WIDE.U32 R2, R56, c[0x0][0x1b8], R2 ;  /* 0x00006e0038027a25 */ /* 0x000fe200078e0002 */
[----:B------:R-:W-:Y:S02]  /*6dc0*/  SHF.R.S32.HI R39, RZ, 0x1f, R38 ;  /* 0x0000001fff277819 */ /* 0x000fe40000011426 */
[----:B------:R-:W-:Y:S01]  /*6dd0*/  ISETP.GE.AND P3, PT, R0, c[0x0][0x1d4], PT ;  /* 0x0000750000007a0c */ /* 0x000fe20003f66270 */
[----:B------:R-:W-:Y:S01]  /*6de0*/  IMAD R0, R64, 0x10, R65 ;  /* 0x0000001040007824 */ /* 0x000fe200078e0241 */
[----:B------:R-:W-:Y:S01]  /*6df0*/  IADD3 R3, R3, R5, RZ ;  /* 0x0000000503037210 */ /* 0x000fe20007ffe0ff */
[----:B------:R-:W-:Y:S02]  /*6e00*/  IMAD R5, R6, c[0x0][0x1c0], RZ ;  /* 0x0000700006057a24 */ /* 0x000fe400078e02ff */
[----:B------:R-:W-:Y:S01]  /*6e10*/  IMAD.IADD R10, R212, 0x1, R0 ;  /* 0x00000001d40a7824 */ /* 0x000fe200078e0200 */
[----:B------:R-:W-:-:S02]  /*6e20*/  SEL R0, R52, RZ, !P0 ;  /* 0x000000ff34007207 */ /* 0x000fc40004000000 */
[----:B------:R-:W-:Y:S01]  /*6e30*/  IADD3 R4, P0, R65, R7, RZ ;  /* 0x0000000741047210 */ /* 0x000fe20007f1e0ff */
[----:B------:R-:W-:-:S03]  /*6e40*/  @P2 IMAD.HI.U32 R7, R10, c[0x0][0x2c8], RZ ;  /* 0x0000b2000a072a27 */ /* 0x000fc600078e00ff */
[----:B------:R-:W-:Y:S01]  /*6e50*/  LEA.HI.X.SX32 R9, R65, R9, 0x1, P0 ;  /* 0x0000000941097211 */ /* 0x000fe200000f0eff */
[C---:B------:R-:W-:Y:S01]  /*6e60*/  IMAD R6, R0.reuse, c[0x0][0x1c4], R5 ;  /* 0x0000710000067a24 */ /* 0x040fe200078e0205 */
[----:B------:R-:W-:Y:S01]  /*6e70*/  @P3 LOP3.LUT R161, R161, 0x80, RZ, 0xfc, !PT ;  /* 0x00000080a1a13812 */ /* 0x000fe200078efcff */
[----:B------:R-:W-:-:S03]  /*6e80*/  IMAD.WIDE.U32 R2, R0, c[0x0][0x1c0], R2 ;  /* 0x0000700000027a25 */ /* 0x000fc600078e0002 */
[----:B------:R-:W-:Y:S01]  /*6e90*/  LOP3.LUT R161, R161, 0xffffffbf, RZ, 0xc0, !PT ;  /* 0xffffffbfa1a17812 */ /* 0x000fe200078ec0ff */
[----:B------:R-:W-:Y:S01]  /*6ea0*/  IMAD.MOV.U32 R8, RZ, RZ, R10 ;  /* 0x000000ffff087224 */ /* 0x000fe200078e000a */
[----:B------:R-:W-:Y:S01]  /*6eb0*/  @P2 SHF.R.U32.HI R8, RZ, c[0x0][0x2cc], R7 ;  /* 0x0000b300ff082a19 */ /* 0x000fe20000011607 */
[C---:B------:R-:W-:Y:S01]  /*6ec0*/  IMAD R0, R9.reuse, c[0x0][0x208], RZ ;  /* 0x0000820009007a24 */ /* 0x040fe200078e02ff */
[----:B------:R-:W-:Y:S01]  /*6ed0*/  ISETP.NE.U32.AND P2, PT, RZ, c[0x0][0x350], PT ;  /* 0x0000d400ff007a0c */ /* 0x000fe20003f45070 */
[----:B------:R-:W-:Y:S01]  /*6ee0*/  IMAD R5, R9, c[0x0][0x1e0], RZ ;  /* 0x0000780009057a24 */ /* 0x000fe200078e02ff */
[----:B------:R-:W-:Y:S01]  /*6ef0*/  IADD3 R9, -R8, RZ, RZ ;  /* 0x000000ff08097210 */ /* 0x000fe20007ffe1ff */
[C---:B------:R-:W-:Y:S01]  /*6f00*/  IMAD R13, R4.reuse, c[0x0][0x20c], R0 ;  /* 0x00008300040d7a24 */ /* 0x040fe200078e0200 */
[----:B------:R-:W-:Y:S01]  /*6f10*/  SHF.R.S32.HI R0, RZ, 0x1f, R8 ;  /* 0x0000001fff007819 */ /* 0x000fe20000011408 */
[----:B------:R-:W-:Y:S02]  /*6f20*/  IMAD.IADD R3, R3, 0x1, R6 ;  /* 0x0000000103037824 */ /* 0x000fe400078e0206 */
[----:B------:R-:W-:-:S02]  /*6f30*/  IMAD R11, R4, c[0x0][0x1e4], R5 ;  /* 0x00007900040b7a24 */ /* 0x000fc400078e0205 */
[----:B------:R-:W-:-:S04]  /*6f40*/  IMAD.WIDE.U32 R6, R4, c[0x0][0x1e0], R38 ;  /* 0x0000780004067a25 */ /* 0x000fc800078e0026 */
[----:B------:R-:W-:Y:S02]  /*6f50*/  IMAD R0, R0, c[0x0][0x1b0], RZ ;  /* 0x00006c0000007a24 */ /* 0x000fe400078e02ff */
[----:B------:R-:W-:Y:S02]  /*6f60*/  IMAD.IADD R7, R7, 0x1, R11 ;  /* 0x0000000107077824 */ /* 0x000fe400078e020b */
[----:B------:R-:W-:Y:S01]  /*6f70*/  IMAD R11, R8, c[0x0][0x1b4], R0 ;  /* 0x00006d00080b7a24 */ /* 0x000fe200078e0200 */
[----:B------:R-:W-:Y:S01]  /*6f80*/  IADD3 R0, -R12, R191, RZ ;  /* 0x000000bf0c007210 */ /* 0x000fe20007ffe1ff */
[----:B------:R-:W-:-:S04]  /*6f90*/  IMAD.WIDE.U32 R2, R8, c[0x0][0x1b0], R2 ;  /* 0x00006c0008027a25 */ /* 0x000fc800078e0002 */
[----:B------:R-:W-:Y:S01]  /*6fa0*/  IMAD R8, R9, c[0x0][0x2c4], R10 ;  /* 0x0000b10009087a24 */ /* 0x000fe200078e020a */
[----:B------:R-:W-:Y:S01]  /*6fb0*/  SHF.R.S32.HI R10, RZ, 0x1f, R0 ;  /* 0x0000001fff0a7819 */ /* 0x000fe20000011400 */
[----:B------:R-:W-:-:S03]  /*6fc0*/  IMAD.WIDE.U32 R4, R4, c[0x0][0x208], R38 ;  /* 0x0000820004047a25 */ /* 0x000fc600078e0026 */
[----:B------:R-:W-:Y:S01]  /*6fd0*/  SHF.R.S32.HI R9, RZ, 0x1f, R8 ;  /* 0x0000001fff097819 */ /* 0x000fe20000011408 */
[----:B------:R-:W-:Y:S01]  /*6fe0*/  IMAD.IADD R3, R3, 0x1, R11 ;  /* 0x0000000103037824 */ /* 0x000fe200078e020b */
[----:B------:R-:W-:Y:S01]  /*6ff0*/  LEA.HI R139, R10, R0, RZ, 0x3 ;  /* 0x000000000a8b7211 */ /* 0x000fe200078f18ff */
[C---:B------:R-:W-:Y:S02]  /*7000*/  IMAD R12, R192.reuse, c[0x0][0x1e8], RZ ;  /* 0x00007a00c00c7a24 */ /* 0x040fe400078e02ff */
[----:B------:R-:W-:Y:S01]  /*7010*/  IMAD R9, R9, c[0x0][0x1a8], RZ ;  /* 0x00006a0009097a24 */ /* 0x000fe200078e02ff */
[----:B------:R-:W-:Y:S01]  /*7020*/  LOP3.LUT R11, R139, 0xfffffff8, RZ, 0xc0, !PT ;  /* 0xfffffff88b0b7812 */ /* 0x000fe200078ec0ff */
[----:B------:R-:W-:Y:S02]  /*7030*/  IMAD.IADD R5, R5, 0x1, R13 ;  /* 0x0000000105057824 */ /* 0x000fe400078e020d */
[----:B------:R-:W-:Y:S02]  /*7040*/  IMAD R13, R192, c[0x0][0x210], RZ ;  /* 0x00008400c00d7a24 */ /* 0x000fe400078e02ff */
[----:B------:R-:W-:-:S02]  /*7050*/  IMAD R10, R8, c[0x0][0x1ac], R9 ;  /* 0x00006b00080a7a24 */ /* 0x000fc400078e0209 */
[----:B------:R-:W-:-:S04]  /*7060*/  IMAD.WIDE.U32 R2, R8, c[0x0][0x1a8], R2 ;  /* 0x00006a0008027a25 */ /* 0x000fc800078e0002 */
[----:B------:R-:W-:Y:S01]  /*7070*/  IMAD R12, R56, c[0x0][0x1ec], R12 ;  /* 0x00007b00380c7a24 */ /* 0x000fe200078e020c */
[----:B------:R-:W-:Y:S01]  /*7080*/  LEA R14, P0, R2, c[0x0][0x160], 0x1 ;  /* 0x00005800020e7a11 */ /* 0x000fe200078008ff */
[----:B------:R-:W-:-:S04]  /*7090*/  IMAD.WIDE.U32 R6, R56, c[0x0][0x1e8], R6 ;  /* 0x00007a0038067a25 */ /* 0x000fc800078e0006 */
[----:B------:R-:W-:Y:S01]  /*70a0*/  IMAD.IADD R138, R0, 0x1, -R11 ;  /* 0x00000001008a7824 */ /* 0x000fe200078e0a0b */
[----:B------:R-:W-:Y:S01]  /*70b0*/  IADD3 R9, R12, R7, RZ ;  /* 0x000000070c097210 */ /* 0x000fe20007ffe0ff */
[C---:B------:R-:W-:Y:S01]  /*70c0*/  IMAD R13, R56.reuse, c[0x0][0x214], R13 ;  /* 0x00008500380d7a24 */ /* 0x040fe200078e020d */
[----:B------:R-:W-:Y:S01]  /*70d0*/  MOV R8, R6 ;  /* 0x0000000600087202 */ /* 0x000fe20000000f00 */
[----:B------:R-:W-:-:S04]  /*70e0*/  IMAD.WIDE.U32 R4, R56, c[0x0][0x210], R4 ;  /* 0x0000840038047a25 */ /* 0x000fc800078e0004 */
[----:B------:R-:W-:Y:S02]  /*70f0*/  IMAD.IADD R0, R3, 0x1, R10 ;  /* 0x0000000103007824 */ /* 0x000fe400078e020a */
[----:B------:R-:W-:Y:S02]  /*7100*/  IMAD.IADD R7, R13, 0x1, R5 ;  /* 0x000000010d077824 */ /* 0x000fe400078e0205 */
[----:B------:R-:W-:Y:S01]  /*7110*/  IMAD.MOV.U32 R6, RZ, RZ, R4 ;  /* 0x000000ffff067224 */ /* 0x000fe200078e0004 */
[----:B------:R-:W-:Y:S01]  /*7120*/  LEA.HI.X R13, R2, c[0x0][0x164], R0, 0x1, P0 ;  /* 0x00005900020d7a11 */ /* 0x000fe200000f0c00 */
[----:B------:R-:W-:Y:S01]  /*7130*/  IMAD.MOV.U32 R4, RZ, RZ, 0x10 ;  /* 0x00000010ff047424 */ /* 0x000fe200078e00ff */
[----:B------:R-:W-:Y:S02]  /*7140*/  ISETP.NE.AND.EX P0, PT, RZ, c[0x0][0x354], PT, P2 ;  /* 0x0000d500ff007a0c */ /* 0x000fe40003f05320 */
[----:B------:R-:W-:Y:S01]  /*7150*/  LEA.HI R0, R143, R191, RZ, 0x6 ;  /* 0x000000bf8f007211 */ /* 0x000fe200078f30ff */
[----:B------:R1:W3:Y:S04]  /*7160*/  SHFL.IDX PT, R5, R13, RZ, 0x181f ;  /* 0x00181fff0d057589 */ /* 0x0002e800000e0000 */
[----:B------:R-:W-:-:S05]  /*7170*/  IMAD.SHL.U32 R0, R0, 0x8, RZ ;  /* 0x0000000800007824 */ /* 0x000fca00078e00ff */
[----:B------:R-:W-:Y:S02]  /*7180*/  LOP3.LUT R29, R0, 0xfffffe00, RZ, 0xc0, !PT ;  /* 0xfffffe00001d7812 */ /* 0x000fe400078ec0ff */
[--C-:B--2---:R-:W-:Y:S01]  /*7190*/  @P1 SHF.R.S32.HI R3, RZ, 0x1f, R16.reuse ;  /* 0x0000001fff031819 */ /* 0x104fe20000011410 */
[----:B------:R-:W-:Y:S01]  /*71a0*/  @P1 IMAD.MOV.U32 R2, RZ, RZ, R16 ;  /* 0x000000ffff021224 */ /* 0x000fe200078e0010 */
[----:B------:R-:W-:Y:S01]  /*71b0*/  @!P1 MOV R2, R52 ;  /* 0x0000003400029202 */ /* 0x000fe20000000f00 */
[----:B------:R-:W-:Y:S01]  /*71c0*/  @!P1 IMAD.MOV.U32 R3, RZ, RZ, R15 ;  /* 0x000000ffff039224 */ /* 0x000fe200078e000f */
[----:B------:R-:W-:Y:S02]  /*71d0*/  R2P PR, R138, 0x6 ;  /* 0x000000068a007804 */ /* 0x000fe40000000000 */
[----:B------:R-:W-:Y:S02]  /*71e0*/  SEL R10, R2, RZ, !P0 ;  /* 0x000000ff020a7207 */ /* 0x000fe40004000000 */
[----:B------:R-:W-:Y:S01]  /*71f0*/  SEL R2, R3, RZ, !P0 ;  /* 0x000000ff03027207 */ /* 0x000fe20004000000 */
[----:B------:R-:W-:Y:S01]  /*7200*/  IMAD.SHL.U32 R3, R65, 0x40, RZ ;  /* 0x0000004041037824 */ /* 0x000fe200078e00ff */
[----:B------:R-:W-:Y:S01]  /*7210*/  ISETP.GE.AND P0, PT, R38, c[0x0][0x1d4], PT ;  /* 0x0000750026007a0c */ /* 0x000fe20003f06270 */
[----:B------:R-:W-:Y:S01]  /*7220*/  IMAD.WIDE.U32 R154, R10, c[0x0][0x218], R6 ;  /* 0x000086000a9a7a25 */ /* 0x000fe200078e0006 */
[----:B------:R-:W-:-:S02]  /*7230*/  IADD3 R15, R212, R65, RZ ;  /* 0x00000041d40f7210 */ /* 0x000fc40007ffe0ff */
[----:B------:R-:W-:Y:S01]  /*7240*/  LOP3.LUT R19, R3, 0x1c0, RZ, 0xc0, !PT ;  /* 0x000001c003137812 */ /* 0x000fe200078ec0ff */
[C---:B------:R-:W-:Y:S01]  /*7250*/  IMAD R0, R2.reuse, c[0x0][0x218], RZ ;  /* 0x0000860002007a24 */ /* 0x040fe200078e02ff */
[----:B------:R-:W-:Y:S01]  /*7260*/  ISETP.GE.AND P5, PT, R15, R18, PT ;  /* 0x000000120f00720c */ /* 0x000fe20003fa6270 */
[----:B------:R-:W-:Y:S01]  /*7270*/  IMAD R11, R2, c[0x0][0x1f0], RZ ;  /* 0x00007c00020b7a24 */ /* 0x000fe200078e02ff */
[----:B------:R-:W-:Y:S01]  /*7280*/  SEL R3, R4, 0xfffffff0, !P1 ;  /* 0xfffffff004037807 */ /* 0x000fe20004800000 */
[C---:B------:R-:W-:Y:S01]  /*7290*/  IMAD R0, R10.reuse, c[0x0][0x21c], R0 ;  /* 0x000087000a007a24 */ /* 0x040fe200078e0200 */
[----:B------:R-:W-:Y:S01]  /*72a0*/  LOP3.LUT R12, R19, 0x38, R38, 0xf8, !PT ;  /* 0x00000038130c7812 */ /* 0x000fe200078ef826 */
[C---:B------:R-:W-:Y:S01]  /*72b0*/  IMAD R11, R10.reuse, c[0x0][0x1f4], R11 ;  /* 0x00007d000a0b7a24 */ /* 0x040fe200078e020b */
[----:B------:R-:W-:Y:S01]  /*72c0*/  SHF.R.U32.HI R30, RZ, 0x3, R19 ;  /* 0x00000003ff1e7819 */ /* 0x000fe20000011613 */
[----:B------:R-:W-:Y:S01]  /*72d0*/  IMAD.WIDE.U32 R22, R10, c[0x0][0x1f0], R8 ;  /* 0x00007c000a167a25 */ /* 0x000fe200078e0008 */
[----:B------:R-:W-:Y:S01]  /*72e0*/  @P0 LOP3.LUT R161, R161, 0x40, RZ, 0xfc, !PT ;  /* 0x00000040a1a10812 */ /* 0x000fe200078efcff */
[----:B------:R1:W2:Y:S01]  /*72f0*/  SHFL.IDX PT, R4, R14, RZ, 0x181f ;  /* 0x00181fff0e047589 */ /* 0x0002a200000e0000 */
[----:B------:R-:W-:Y:S01]  /*7300*/  IADD3 R159, R155, R0, RZ ;  /* 0x000000009b9f7210 */ /* 0x000fe20007ffe0ff */
[----:B------:R-:W-:Y:S01]  /*7310*/  IMAD.IADD R25, R23, 0x1, R11 ;  /* 0x0000000117197824 */ /* 0x000fe200078e020b */
[C---:B------:R-:W-:Y:S01]  /*7320*/  IADD3 R16, R17.reuse, 0x40, RZ ;  /* 0x0000004011107810 */ /* 0x040fe20007ffe0ff */
[----:B------:R1:W-:Y:S01]  /*7330*/  STL [R1+0x38], R161 ;  /* 0x000038a101007387 */ /* 0x0003e20000100800 */
[----:B------:R-:W-:-:S02]  /*7340*/  ISETP.GE.AND P3, PT, R17, c[0x0][0x198], PT ;  /* 0x0000660011007a0c */ /* 0x000fc40003f66270 */
[----:B------:R-:W-:Y:S01]  /*7350*/  SEL R2, R20, 0xffffffe0, !P2 ;  /* 0xffffffe014027807 */ /* 0x000fe20005000000 */
[----:B------:R1:W-:Y:S01]  /*7360*/  STL.64 [R1+0x50], R22 ;  /* 0x0000501601007387 */ /* 0x0003e20000100a00 */
[----:B------:R-:W-:Y:S02]  /*7370*/  ISETP.GE.AND P1, PT, R16, c[0x0][0x198], PT ;  /* 0x0000660010007a0c */ /* 0x000fe40003f26270 */
[----:B------:R-:W-:Y:S01]  /*7380*/  LOP3.LUT R239, R29, R12, R30, 0xf6, !PT ;  /* 0x0000000c1def7212 */ /* 0x000fe200078ef61e */
[----:B------:R1:W-:Y:S04]  /*7390*/  STL.64 [R1+0x60], R154 ;  /* 0x0000609a01007387 */ /* 0x0003e80000100a00 */
[----:B------:R1:W-:Y:S04]  /*73a0*/  STL [R1+0x5c], R159 ;  /* 0x00005c9f01007387 */ /* 0x0003e80000100800 */
[----:B------:R1:W-:Y:S01]  /*73b0*/  STL [R1+0x4c], R25 ;  /* 0x00004c1901007387 */ /* 0x0003e20000100800 */
[----:B------:R-:W-:Y:S05]  /*73c0*/  @P5 BRA `(.L_x_2986) ;  /* 0x000000a000005947 */ /* 0x000fea0003800000 */
[----:B---3--:R-:W-:Y:S02]  /*73d0*/  SHF.R.S32.HI R0, RZ, 0x1f, R16 ;  /* 0x0000001fff007819 */ /* 0x008fe40000011410 */
[----:B--2---:R-:W-:-:S02]  /*73e0*/  LEA R6, P0, R17, R4, 0x1 ;  /* 0x0000000411067211 */ /* 0x004fc400078008ff */
        /* <DEDUP_REMOVED lines=8> */
.L_x_2986:
[----:B---3--:R-:W-:Y:S05]  /*7470*/  BSYNC B0 ;  /* 0x0000000000007941 */ /* 0x008fea0003800000 */
.L_x_2985:
[----:B--2---:R-:W-:Y:S01]  /*7480*/  IADD3 R0, R15, 0x10, RZ ;  /* 0x000000100f007810 */ /* 0x004fe20007ffe0ff */
[----:B------:R2:W3:Y:S01]  /*7490*/  SHFL.IDX PT, R5, R13, 0x1, 0x181f ;  /* 0x00381f000d057f89 */ /* 0x0004e200000e0000 */
[----:B------:R-:W-:Y:S02]  /*74a0*/  BSSY B0, `(.L_x_2987) ;  /* 0x000000e000007945 */ /* 0x000fe40003800000 */
[----:B------:R-:W-:Y:S01]  /*74b0*/  ISETP.GE.AND P6, PT, R0, R18, PT ;  /* 0x000000120000720c */ /* 0x000fe20003fc6270 */
        /* <DEDUP_REMOVED lines=12> */
.L_x_2988:
[----:B------:R-:W-:Y:S05]  /*7580*/  BSYNC B0 ;  /* 0x0000000000007941 */ /* 0x000fea0003800000 */
.L_x_2987:
[----:B---3--:R-:W-:Y:S01]  /*7590*/  IADD3 R0, R15, 0x20, RZ ;  /* 0x000000200f007810 */ /* 0x008fe20007ffe0ff */
[----:B------:R3:W1:Y:S01]  /*75a0*/  SHFL.IDX PT, R5, R13, 0x2, 0x181f ;  /* 0x00581f000d057f89 */ /* 0x00066200000e0000 */
[----:B------:R-:W-:Y:S02]  /*75b0*/  BSSY B0, `(.L_x_2989) ;  /* 0x000000f000007945 */ /* 0x000fe40003800000 */
[----:B------:R-:W-:Y:S01]  /*75c0*/  ISETP.GE.AND P0, PT, R0, R18, PT ;  /* 0x000000120000720c */ /* 0x000fe20003f06270 */
[----:B----4-:R3:W4:Y:S03]  /*75d0*/  SHFL.IDX PT, R4, R14, 0x2, 0x181f ;  /* 0x00581f000e047f89 */ /* 0x01072600000e0000 */
[----:B------:R-:W-:-:S09]  /*75e0*/  P2R R37, PR, RZ, 0x1 ;  /* 0x00000001ff257803 */ /* 0x000fd20000000000 */
        /* <DEDUP_REMOVED lines=11> */
.L_x_2990:
[----:B------:R-:W-:Y:S05]  /*76a0*/  BSYNC B0 ;  /* 0x0000000000007941 */ /* 0x000fea0003800000 */
.L_x_2989:
[----:B-1----:R-:W-:Y:S01]  /*76b0*/  IADD3 R0, R15, 0x30, RZ ;  /* 0x000000300f007810 */ /* 0x002fe20007ffe0ff */
[----:B------:R1:W2:Y:S01]  /*76c0*/  SHFL.IDX PT, R5, R13, 0x3, 0x181f ;  /* 0x00781f000d057f89 */ /* 0x0002a200000e0000 */
        /* <DEDUP_REMOVED lines=15> */
.L_x_2992:
[----:B------:R-:W-:Y:S05]  /*77c0*/  BSYNC B0 ;  /* 0x0000000000007941 */ /* 0x000fea0003800000 */
.L_x_2991:
[----:B--2---:R-:W-:Y:S01]  /*77d0*/  IADD3 R0, R15, 0x40, RZ ;  /* 0x000000400f007810 */ /* 0x004fe20007ffe0ff */
        /* <DEDUP_REMOVED lines=16> */
.L_x_2994:
[----:B------:R-:W-:Y:S05]  /*78e0*/  BSYNC B0 ;  /* 0x0000000000007941 */ /* 0x000fea0003800000 */
.L_x_2993:
        /* <DEDUP_REMOVED lines=17> */
.L_x_2996:
[----:B------:R-:W-:Y:S05]  /*7a00*/  BSYNC B0 ;  /* 0x0000000000007941 */ /* 0x000fea0003800000 */
.L_x_2995:
        /* <DEDUP_REMOVED lines=17> */
.L_x_2998:
[----:B------:R-:W-:Y:S05]  /*7b20*/  BSYNC B0 ;  /* 0x0000000000007941 */ /* 0x000fea0003800000 */
.L_x_2997:
[----:B--2---:R-:W2:Y:S01]  /*7b30*/  LDL R148, [R1+0x30] ;  /* 0x0000300001947983 */ /* 0x004ea20000100800 */
[----:B-1----:R-:W-:Y:S01]  /*7b40*/  IADD3 R0, R15, 0x70, RZ ;  /* 0x000000700f007810 */ /* 0x002fe20007ffe0ff */
[----:B------:R-:W-:Y:S02]  /*7b50*/  IMAD.MOV.U32 R150, RZ, RZ, R24 ;  /* 0x000000ffff967224 */ /* 0x000fe400078e0018 */
[----:B----4-:R-:W1:Y:S01]  /*7b60*/  SHFL.IDX PT, R4, R14, 0x7, 0x181f ;  /* 0x00f81f000e047f89 */ /* 0x010e6200000e0000 */
[----:B------:R-:W-:Y:S01]  /*7b70*/  ISETP.GE.AND P4, PT, R0, R18, PT ;  /* 0x000000120000720c */ /* 0x000fe20003f86270 */
[----:B------:R-:W-:-:S02]  /*7b80*/  IMAD.MOV.U32 R151, RZ, RZ, R25 ;  /* 0x000000ffff977224 */ /* 0x000fc400078e0019 */
[----:B------:R-:W4:Y:S10]  /*7b90*/  SHFL.IDX PT, R5, R13, 0x7, 0x181f ;  /* 0x00f81f000d057f89 */ /* 0x000f3400000e0000 */
[----:B------:R-:W-:-:S04]  /*7ba0*/  @!P4 SHF.R.S32.HI R0, RZ, 0x1f, R16 ;  /* 0x0000001fff00c819 */ /* 0x000fc80000011410 */
[----:B------:R-:W-:Y:S01]  /*7bb0*/  @!P4 LEA.HI R0, R0, R16, RZ, 0x3 ;  /* 0x000000100000c211 */ /* 0x000fe200078f18ff */
[----:B------:R-:W-:-:S03]  /*7bc0*/  IMAD.MOV.U32 R116, RZ, RZ, 0x30 ;  /* 0x00000030ff747424 */ /* 0x000fc600078e00ff */
[----:B------:R-:W-:Y:S02]  /*7bd0*/  @!P4 LOP3.LUT R0, R0, 0xfffffff8, RZ, 0xc0, !PT ;  /* 0xfffffff80000c812 */ /* 0x000fe400078ec0ff */
[----:B-1----:R-:W-:Y:S01]  /*7be0*/  @!P4 LEA R6, P0, R17, R4, 0x1 ;  /* 0x000000041106c211 */ /* 0x002fe200078008ff */
[----:B------:R-:W-:-:S03]  /*7bf0*/  IMAD.WIDE.U32 R146, R116, c[0x0][0x1e0], RZ ;  /* 0x0000780074927a25 */ /* 0x000fc600078e00ff */
[----:B----4-:R-:W-:Y:S01]  /*7c00*/  @!P4 LEA.HI.X R7, R17, R5, R39, 0x1, P0 ;  /* 0x000000051107c211 */ /* 0x010fe200000f0c27 */
[----:B------:R-:W-:-:S04]  /*7c10*/  @!P4 IMAD.WIDE R4, R0, 0x2, R4 ;  /* 0x000000020004c825 */ /* 0x000fc800078e0204 */
[----:B------:R-:W-:Y:S02]  /*7c20*/  IMAD R0, R116, c[0x0][0x1e4], RZ ;  /* 0x0000790074007a24 */ /* 0x000fe400078e02ff */
[C---:B------:R-:W-:Y:S01]  /*7c30*/  IMAD R116, R208.reuse, -0x30, R116 ;  /* 0xffffffd0d0747824 */ /* 0x040fe200078e0274 */
[----:B------:R-:W-:Y:S01]  /*7c40*/  IADD3 R125, R208, -0x1, RZ ;  /* 0xffffffffd07d7810 */ /* 0x000fe20007ffe0ff */
[----:B------:R-:W-:Y:S02]  /*7c50*/  IMAD.IADD R144, R0, 0x1, R147 ;  /* 0x0000000100907824 */ /* 0x000fe400078e0293 */
[----:B------:R-:W-:Y:S01]  /*7c60*/  @!P4 IMAD.SHL.U32 R8, R239, 0x2, RZ ;  /* 0x00000002ef08c824 */ /* 0x000fe200078e00ff */
[----:B------:R-:W-:Y:S01]  /*7c70*/  SHF.R.S32.HI R136, RZ, 0x1f, R125 ;  /* 0x0000001fff887819 */ /* 0x000fe2000001147d */
[----:B------:R-:W-:Y:S02]  /*7c80*/  IMAD R0, R144, R125, RZ ;  /* 0x0000007d90007224 */ /* 0x000fe400078e02ff */
[----:B------:R-:W-:Y:S01]  /*7c90*/  IMAD.MOV.U32 R150, RZ, RZ, R22 ;  /* 0x000000ffff967224 */ /* 0x000fe200078e0016 */
[----:B------:R-:W-:Y:S01]  /*7ca0*/  @!PT LDS RZ, [RZ] ;  /* 0x00000000fffff984 */ /* 0x000fe20000000800 */
[----:B------:R1:W-:Y:S01]  /*7cb0*/  @!P4 LDGSTS.E.BYPASS.LTC128B.128 [R8+0xb880], [R6.64], !P3 ;  /* 0x0b8800000608cfae */ /* 0x0003e2000d901d4e */
[----:B------:R-:W-:-:S03]  /*7cc0*/  IMAD R0, R136, R146, R0 ;  /* 0x0000009288007224 */ /* 0x000fc600078e0200 */
[----:B------:R4:W-:Y:S01]  /*7cd0*/  @!P4 LDGSTS.E.BYPASS.LTC128B.128 [R8+0xf880], [R4.64], !P1 ;  /* 0x0f8800000408cfae */ /* 0x0009e2000c901d4e */
[----:B------:R-:W-:-:S03]  /*7ce0*/  IMAD.MOV.U32 R11, RZ, RZ, c[0x0][0x1e4] ;  /* 0x00007900ff0b7624 */ /* 0x000fc600078e00ff */
[----:B------:R-:W0:Y:S01]  /*7cf0*/  LDGDEPBAR ;  /* 0x00000000000079af */ /* 0x000e220000000000 */
[----:B-1----:R-:W-:Y:S02]  /*7d00*/  IMAD.MOV.U32 R7, RZ, RZ, c[0x0][0x1e0] ;  /* 0x00007800ff077624 */ /* 0x002fe400078e00ff */
[----:B----4-:R-:W-:-:S04]  /*7d10*/  IMAD.WIDE.U32 R4, R125, R146, R150 ;  /* 0x000000927d047225 */ /* 0x010fc800078e0096 */
[----:B------:R-:W-:Y:S01]  /*7d20*/  IMAD.IADD R10, R5, 0x1, R0 ;  /* 0x00000001050a7824 */ /* 0x000fe200078e0200 */
[----:B------:R-:W-:Y:S01]  /*7d30*/  BAR.SYNC.DEFER_BLOCKING 0x0 ;  /* 0x0000000000007b1d */ /* 0x000fe20000010000 */
[----:B------:R-:W-:-:S05]  /*7d40*/  LOP3.LUT P3, RZ, R161, 0x80, RZ, 0xc0, !PT ;  /* 0x00000080a1ff7812 */ /* 0x000fca000786c0ff */
[----:B------:R1:W-:Y:S01]  /*7d50*/  STL.64 [R1+0x48], R150 ;  /* 0x0000489601007387 */ /* 0x0003e20000100a00 */
[----:B------:R-:W-:Y:S02]  /*7d60*/  ULDC UR10, c[0x0][0x1e0] ;  /* 0x00007800000a7ab9 */ /* 0x000fe40000000800 */
[----:B------:R-:W-:Y:S01]  /*7d70*/  UIMAD.WIDE.U32 UR4, UR10, 0x20, URZ ;  /* 0x000000200a0478a5 */ /* 0x000fe2000f8e003f */
[----:B------:R-:W-:Y:S01]  /*7d80*/  BSSY B0, `(.L_x_2999) ;  /* 0x000001f000007945 */ /* 0x000fe20003800000 */
[----:B--2---:R-:W-:-:S04]  /*7d90*/  IADD3 R117, R116, R148, -R65 ;  /* 0x0000009474757210 */ /* 0x004fc80007ffe841 */
[----:B------:R-:W-:-:S13]  /*7da0*/  ISETP.GE.AND P0, PT, R117, 0x11, PT ;  /* 0x000000117500780c */ /* 0x000fda0003f06270 */
[----:B------:R-:W-:-:S04]  /*7db0*/  @P0 LEA R0, P1, R7, R4, 0x4 ;  /* 0x0000000407000211 */ /* 0x000fc800078220ff */
[----:B------:R-:W-:Y:S02]  /*7dc0*/  @P0 LEA.HI.X R7, R7, R10, R11, 0x4, P1 ;  /* 0x0000000a07070211 */ /* 0x000fe400008f240b */
[----:B------:R-:W-:-:S13]  /*7dd0*/  ISETP.GE.AND P1, PT, R117, 0x1, PT ;  /* 0x000000017500780c */ /* 0x000fda0003f26270 */
[----:B------:R-:W-:-:S04]  /*7de0*/  @P1 LEA R8, P2, R4, c[0x0][0x1c8], 0x1 ;  /* 0x0000720004081a11 */ /* 0x000fc800078408ff */
[----:B------:R-:W-:Y:S02]  /*7df0*/  @P1 LEA.HI.X R9, R4, c[0x0][0x1cc], R10, 0x1, P2 ;  /* 0x0000730004091a11 */ /* 0x000fe400010f0c0a */
[----:B------:R-:W-:-:S04]  /*7e00*/  @P0 LEA R6, P2, R0, c[0x0][0x1c8], 0x1 ;  /* 0x0000720000060a11 */ /* 0x000fc800078408ff */
[----:B------:R-:W-:Y:S02]  /*7e10*/  @P0 LEA.HI.X R7, R0, c[0x0][0x1cc], R7, 0x1, P2 ;  /* 0x0000730000070a11 */ /* 0x000fe400010f0c07 */
[----:B------:R-:W-:Y:S01]  /*7e20*/  LOP3.LUT P2, RZ, R161, 0x40, RZ, 0xc0, !PT ;  /* 0x00000040a1ff7812 */ /* 0x000fe2000784c0ff */
[----:B------:R-:W-:-:S12]  /*7e30*/  @P1 IMAD.SHL.U32 R0, R239, 0x2, RZ ;  /* 0x00000002ef001824 */ /* 0x000fd800078e00ff */
[----:B------:R-:W-:Y:S01]  /*7e40*/  @!PT LDS RZ, [RZ] ;  /* 0x00000000fffff984 */ /* 0x000fe20000000800 */
[----:B------:R-:W-:Y:S01]  /*7e50*/  @!PT LDS RZ, [RZ] ;  /* 0x00000000fffff984 */ /* 0x000fe20000000800 */
[----:B------:R-:W-:Y:S01]  /*7e60*/  @!PT LDS RZ, [RZ] ;  /* 0x00000000fffff984 */ /* 0x000fe20000000800 */
[----:B------:R2:W-:Y:S04]  /*7e70*/  @P1 LDGSTS.E.BYPASS.LTC128B.128 [R0+0x5080], [R8.64], !P2 ;  /* 0x0508000008001fae */ /* 0x0005e8000d101d4e */
[----:B------:R2:W-:Y:S02]  /*7e80*/  @P1 LDGSTS.E.BYPASS.LTC128B.128 [R0+0x6880], [R8.64+0x80], !P3 ;  /* 0x0688008008001fae */ /* 0x0005e4000d901d4e */
[----:B--2---:R-:W-:-:S05]  /*7e90*/  @P0 IMAD.SHL.U32 R0, R239, 0x2, RZ ;  /* 0x00000002ef000824 */ /* 0x004fca00078e00ff */
[----:B------:R2:W-:Y:S04]  /*7ea0*/  @P0 LDGSTS.E.BYPASS.LTC128B.128 [R0+0x5880], [R6.64], !P2 ;  /* 0x0588000006000fae */ /* 0x0005e8000d101d4e */
[----:B------:R2:W-:Y:S01]  /*7eb0*/  @P0 LDGSTS.E.BYPASS.LTC128B.128 [R0+0x7080], [R6.64+0x80], !P3 ;  /* 0x0708008006000fae */ /* 0x0005e2000d901d4e */
[----:B------:R-:W-:Y:S01]  /*7ec0*/  ISETP.GE.AND P0, PT, R117, 0x21, PT ;  /* 0x000000217500780c */ /* 0x000fe20003f06270 */
[----:B--2---:R-:W-:-:S05]  /*7ed0*/  IMAD.SHL.U32 R0, R11, 0x20, RZ ;  /* 0x000000200b007824 */ /* 0x004fca00078e00ff */
[----:B------:R-:W-:-:S07]  /*7ee0*/  IADD3 R0, R0, UR5, RZ ;  /* 0x0000000500007c10 */ /* 0x000fce000fffe0ff */
[----:B------:R-:W-:Y:S05]  /*7ef0*/  @!P0 BRA `(.L_x_3000) ;  /* 0x0000007000008947 */ /* 0x000fea0003800000 */
[----:B-1----:R-:W-:-:S05]  /*7f00*/  IADD3 R5, P0, R4, UR4, RZ ;  /* 0x0000000404057c10 */ /* 0x002fca000ff1e0ff */
[----:B------:R-:W-:Y:S01]  /*7f10*/  IMAD.X R0, R0, 0x1, R10, P0 ;  /* 0x0000000100007824 */ /* 0x000fe200000e060a */
[----:B------:R-:W-:-:S04]  /*7f20*/  LEA R4, P0, R5, c[0x0][0x1c8], 0x1 ;  /* 0x0000720005047a11 */ /* 0x000fc800078008ff */
[----:B------:R-:W-:Y:S01]  /*7f30*/  LEA.HI.X R5, R5, c[0x0][0x1cc], R0, 0x1, P0 ;  /* 0x0000730005057a11 */ /* 0x000fe200000f0c00 */
[----:B------:R-:W-:-:S05]  /*7f40*/  IMAD.SHL.U32 R0, R239, 0x2, RZ ;  /* 0x00000002ef007824 */ /* 0x000fca00078e00ff */
[----:B------:R1:W-:Y:S04]  /*7f50*/  LDGSTS.E.BYPASS.LTC128B.128 [R0+0x6080], [R4.64], !P2 ;  /* 0x0608000004007fae */ /* 0x0003e8000d101d4e */
[----:B------:R1:W-:Y:S02]  /*7f60*/  LDGSTS.E.BYPASS.LTC128B.128 [R0+0x7880], [R4.64+0x80], !P3 ;  /* 0x0788008004007fae */ /* 0x0003e4000d901d4e */
.L_x_3000:
[----:B-1----:R-:W-:Y:S05]  /*7f70*/  BSYNC B0 ;  /* 0x0000000000007941 */ /* 0x002fea0003800000 */
.L_x_2999:
[----:B------:R-:W-:Y:S01]  /*7f80*/  ISETP.LT.AND P0, PT, RZ, c[0x0][0x27c], PT ;  /* 0x00009f00ff007a0c */ /* 0x000fe20003f01270 */
[----:B------:R-:W0:Y:S01]  /*7f90*/  LDGDEPBAR ;  /* 0x00000000000079af */ /* 0x000e220000000000 */
[----:B------:R-:W-:-:S04]  /*7fa0*/  LEA.HI R141, R143, R191, RZ, 0x5 ;  /* 0x000000bf8f8d7211 */ /* 0x000fc800078f28ff */
[----:B------:R-:W-:-:S07]  /*7fb0*/  SHF.R.S32.HI R142, RZ, 0x5, R141 ;  /* 0x00000005ff8e7819 */ /* 0x000fce000001148d */
[----:B------:R-:W-:Y:S05]  /*7fc0*/  @P0 BRA `(.L_x_3001) ;  /* 0x0000002000000947 */ /* 0x000fea0003800000 */
[----:B------:R-:W-:-:S04]  /*7fd0*/  DEPBAR.LE SB0, 0x1 ;  /* 0x000080400000791a */ /* 0x000fc80000000000 */
[----:B------:R-:W-:Y:S05]  /*7fe0*/  BRA `(.L_x_3002) ;  /* 0x000092b000007947 */ /* 0x000fea0003800000 */
.L_x_3001:
        /* <DEDUP_REMOVED lines=9> */
[C---:B------:R-:W-:Y:S01]  /*8080*/  IMAD R5, R137.reuse, c[0x0][0x294], R0 ;  /* 0x0000a50089057a24 */ /* 0x040fe200078e0200 */
[----:B------:R-:W-:Y:S01]  /*8090*/  LEA R0, R64, R15, 0x4 ;  /* 0x0000000f40007211 */ /* 0x000fe200078e20ff */
[----:B------:R-:W-:Y:S01]  /*80a0*/  IMAD.WIDE.U32 R10, R137, c[0x0][0x290], RZ ;  /* 0x0000a400890a7a25 */ /* 0x000fe200078e00ff */
[----:B------:R-:W-:-:S04]  /*80b0*/  IADD3 R7, R4, R9, RZ ;  /* 0x0000000904077210 */ /* 0x000fc80007ffe0ff */
[----:B------:R-:W-:Y:S01]  /*80c0*/  IADD3 R5, R5, R11, RZ ;  /* 0x0000000b05057210 */ /* 0x000fe20007ffe0ff */
[----:B------:R-:W-:Y:S05]  /*80d0*/  @!P0 BRA `(.L_x_3003) ;  /* 0x000047f000008947 */ /* 0x000fea0003800000 */
[----:B------:R-:W-:Y:S01]  /*80e0*/  ISETP.NE.AND P1, PT, R157, 0x1, PT ;  /* 0x000000019d00780c */ /* 0x000fe20003f25270 */
[----:B------:R-:W-:Y:S01]  /*80f0*/  IMAD.SHL.U32 R68, R64, 0x4, RZ ;  /* 0x0000000440447824 */ /* 0x000fe200078e00ff */
[----:B------:R-:W-:Y:S01]  /*8100*/  BSSY B0, `(.L_x_3004) ;  /* 0x0000035000007945 */ /* 0x000fe20003800000 */
[----:B------:R-:W-:Y:S01]  /*8110*/  IMAD.MOV.U32 R6, RZ, RZ, R8 ;  /* 0x000000ffff067224 */ /* 0x000fe200078e0008 */
[----:B------:R-:W-:Y:S01]  /*8120*/  CS2R R34, SRZ ;  /* 0x0000000000227805 */ /* 0x000fe2000001ff00 */
[----:B------:R-:W-:Y:S01]  /*8130*/  CS2R R24, SRZ ;  /* 0x0000000000187805 */ /* 0x000fe2000001ff00 */
[C---:B------:R-:W-:Y:S01]  /*8140*/  ISETP.GE.AND P0, PT, R68.reuse, c[0x0][0x27c], PT ;  /* 0x00009f0044007a0c */ /* 0x040fe20003f06270 */
[----:B------:R-:W-:Y:S01]  /*8150*/  CS2R R20, SRZ ;  /* 0x0000000000147805 */ /* 0x000fe2000001ff00 */
[----:B------:R-:W-:Y:S01]  /*8160*/  IADD3 R91, R68, 0x20, RZ ;  /* 0x00000020445b7810 */ /* 0x000fe20007ffe0ff */
[----:B------:R-:W-:Y:S01]  /*8170*/  CS2R R26, SRZ ;  /* 0x00000000001a7805 */ /* 0x000fe2000001ff00 */
[----:B------:R-:W-:Y:S01]  /*8180*/  SEL R12, RZ, 0x1, P0 ;  /* 0x00000001ff0c7807 */ /* 0x000fe20000000000 */
[----:B------:R-:W-:-:S02]  /*8190*/  CS2R R22, SRZ ;  /* 0x0000000000167805 */ /* 0x000fc4000001ff00 */
        /* <DEDUP_REMOVED lines=9> */
[----:B------:R-:W-:Y:S02]  /*8230*/  IMAD R6, R4, c[0x0][0x290], RZ ;  /* 0x0000a40004067a24 */ /* 0x000fe400078e02ff */
[----:B------:R-:W-:Y:S02]  /*8240*/  IMAD.MOV.U32 R4, RZ, RZ, R10 ;  /* 0x000000ffff047224 */ /* 0x000fe400078e000a */
[----:B------:R1:W2:Y:S02]  /*8250*/  SHFL.IDX PT, R7, R15, RZ, 0x181f ;  /* 0x00181fff0f077589 */ /* 0x0002a400000e0000 */
[----:B------:R-:W-:-:S04]  /*8260*/  IMAD.WIDE.U32 R4, R0, c[0x0][0x290], R4 ;  /* 0x0000a40000047a25 */ /* 0x000fc800078e0004 */
[----:B------:R-:W-:Y:S01]  /*8270*/  IMAD R0, R0, c[0x0][0x294], R6 ;  /* 0x0000a50000007a24 */ /* 0x000fe200078e0206 */
[----:B---3--:R-:W-:Y:S01]  /*8280*/  LEA R14, P0, R4, c[0x0][0x288], 0x1 ;  /* 0x0000a200040e7a11 */ /* 0x008fe200078008ff */
[----:B------:R1:W3:Y:S02]  /*8290*/  SHFL.IDX PT, R6, R16, RZ, 0x181f ;  /* 0x00181fff10067589 */ /* 0x0002e400000e0000 */
[----:B------:R-:W-:-:S05]  /*82a0*/  IMAD.IADD R0, R5, 0x1, R0 ;  /* 0x0000000105007824 */ /* 0x000fca00078e0200 */
[----:B------:R-:W-:Y:S02]  /*82b0*/  LEA.HI.X R13, R4, c[0x0][0x28c], R0, 0x1, P0 ;  /* 0x0000a300040d7a11 */ /* 0x000fe400000f0c00 */
[----:B------:R-:W-:Y:S01]  /*82c0*/  ISETP.GE.AND P0, PT, R91, c[0x0][0x27c], PT ;  /* 0x00009f005b007a0c */ /* 0x000fe20003f06270 */
[----:B------:R1:W4:Y:S03]  /*82d0*/  SHFL.IDX PT, R4, R14, RZ, 0x181f ;  /* 0x00181fff0e047589 */ /* 0x00032600000e0000 */
[----:B------:R-:W-:Y:S01]  /*82e0*/  SEL R0, RZ, 0xffffffff, P0 ;  /* 0xffffffffff007807 */ /* 0x000fe20000000000 */
[----:B------:R1:W1:Y:S04]  /*82f0*/  SHFL.IDX PT, R5, R13, RZ, 0x181f ;  /* 0x00181fff0d057589 */ /* 0x00026800000e0000 */
[----:B------:R-:W-:-:S05]  /*8300*/  IMAD.SHL.U32 R0, R0, 0x2, RZ ;  /* 0x0000000200007824 */ /* 0x000fca00078e00ff */
[----:B------:R-:W-:Y:S01]  /*8310*/  LOP3.LUT R12, R0, 0x2, R12, 0xe2, !PT ;  /* 0x00000002000c7812 */ /* 0x000fe200078ee20c */
[----:B------:R-:W-:Y:S05]  /*8320*/  @P5 BRA `(.L_x_3005) ;  /* 0x0000012000005947 */ /* 0x000fea0003800000 */
[----:B--23--:R-:W-:Y:S01]  /*8330*/  LOP3.LUT R0, R12, 0x1, RZ, 0xc0, !PT ;  /* 0x000000010c007812 */ /* 0x00cfe200078ec0ff */
[----:B------:R-:W-:Y:S01]  /*8340*/  CS2R R20, SRZ ;  /* 0x0000000000147805 */ /* 0x000fe2000001ff00 */
[----:B------:R-:W-:Y:S02]  /*8350*/  CS2R R22, SRZ ;  /* 0x0000000000167805 */ /* 0x000fe4000001ff00 */
[----:B------:R-:W-:-:S13]  /*8360*/  ISETP.NE.U32.AND P0, PT, R0, 0x1, PT ;  /* 0x000000010000780c */ /* 0x000fda0003f05070 */
[----:B------:R-:W-:-:S04]  /*8370*/  @!P0 IMAD.WIDE R10, R68, 0x2, R6 ;  /* 0x00000002440a8825 */ /* 0x000fc800078e0206 */
        /* <DEDUP_REMOVED lines=13> */
.L_x_3005:
[----:B--23--:R-:W-:Y:S05]  /*8450*/  BSYNC B0 ;  /* 0x0000000000007941 */ /* 0x00cfea0003800000 */
.L_x_3004:
[----:B-1---5:R-:W-:Y:S01]  /*8460*/  IMAD.MOV.U32 R10, RZ, RZ, R24 ;  /* 0x000000ffff0a7224 */ /* 0x022fe200078e0018 */
        /* <DEDUP_REMOVED lines=42> */
.L_x_3007:
[----:B------:R-:W-:Y:S05]  /*8710*/  BSYNC B0 ;  /* 0x0000000000007941 */ /* 0x000fea0003800000 */
.L_x_3006:
        /* <DEDUP_REMOVED lines=46> */
.L_x_3009:
[----:B-1----:R-:W-:Y:S05]  /*8a00*/  BSYNC B0 ;  /* 0x0000000000007941 */ /* 0x002fea0003800000 */
.L_x_3008:
        /* <DEDUP_REMOVED lines=44> */
.L_x_3011:
[----:B------:R-:W-:Y:S05]  /*8cd0*/  BSYNC B0 ;  /* 0x0000000000007941 */ /* 0x000fea0003800000 */
.L_x_3010:
        /* <DEDUP_REMOVED lines=46> */
.L_x_3013:
[----:B-1----:R-:W-:Y:S05]  /*8fc0*/  BSYNC B0 ;  /* 0x0000000000007941 */ /* 0x002fea0003800000 */
.L_x_3012:
        /* <DEDUP_REMOVED lines=44> */
.L_x_3015:
[----:B------:R-:W-:Y:S05]  /*9290*/  BSYNC B0 ;  /* 0x0000000000007941 */ /* 0x000fea0003800000 */
.L_x_3014:
        /* <DEDUP_REMOVED lines=46> */
.L_x_3017:
[----:B-1----:R-:W-:Y:S05]  /*9580*/  BSYNC B0 ;  /* 0x0000000000007941 */ /* 0x002fea0003800000 */
.L_x_3016:
        /* <DEDUP_REMOVED lines=43> */
.L_x_3019:
[----:B------:R-:W-:Y:S05]  /*9840*/  BSYNC B0 ;  /* 0x0000000000007941 */ /* 0x000fea0003800000 */
.L_x_3018:
[----:B--2---:R-:W-:Y:S01]  /*9850*/  IMAD.IADD R5, R18, 0x1, -R212 ;  /* 0x0000000112057824 */ /* 0x004fe200078e0ad4 */
[----:B------:R-:W-:-:S04]  /*9860*/  DEPBAR.LE SB0, 0x1 ;  /* 0x000080400000791a */ /* 0x000fc80000000000 */
[----:B------:R-:W-:Y:S01]  /*9870*/  IMNMX R37, R5, 0x80, PT ;  /* 0x0000008005257817 */ /* 0x000fe20003800200 */
[----:B-----5:R-:W-:Y:S01]  /*9880*/  IMAD.MOV.U32 R0, RZ, RZ, R88 ;  /* 0x000000ffff007224 */ /* 0x020fe200078e0058 */
[----:B------:R-:W-:Y:S01]  /*9890*/  BSSY B1, `(.L_x_3020) ;  /* 0x000006b000017945 */ /* 0x000fe20003800000 */
[----:B---3--:R-:W-:Y:S01]  /*98a0*/  IMAD.MOV.U32 R6, RZ, RZ, R89 ;  /* 0x000000ffff067224 */ /* 0x008fe200078e0059 */
[----:B------:R-:W-:Y:S01]  /*98b0*/  BAR.SYNC.DEFER_BLOCKING 0x0 ;  /* 0x0000000000007b1d */ /* 0x000fe20000010000 */
[----:B------:R-:W-:Y:S01]  /*98c0*/  ISETP.GE.AND P0, PT, R65, R37, PT ;  /* 0x000000254100720c */ /* 0x000fe20003f06270 */
[----:B----4-:R-:W-:Y:S02]  /*98d0*/  IMAD.MOV.U32 R4, RZ, RZ, R82 ;  /* 0x000000ffff047224 */ /* 0x010fe400078e0052 */
        /* <DEDUP_REMOVED lines=57> */
.L_x_3023:
[----:B------:R-:W-:Y:S05]  /*9c70*/  BSYNC B0 ;  /* 0x0000000000007941 */ /* 0x000fea0003800000 */
.L_x_3022:
        /* <DEDUP_REMOVED lines=44> */
.L_x_3021:
[----:B------:R-:W-:Y:S05]  /*9f40*/  BSYNC B1 ;  /* 0x0000000000017941 */ /* 0x000fea0003800000 */
.L_x_3020:
        /* <DEDUP_REMOVED lines=49> */
.L_x_3027:
[----:B------:R-:W-:Y:S05]  /*a260*/  BSYNC B0 ;  /* 0x0000000000007941 */ /* 0x000fea0003800000 */
.L_x_3026:
        /* <DEDUP_REMOVED lines=44> */
.L_x_3025:
[----:B------:R-:W-:Y:S05]  /*a530*/  BSYNC B1 ;  /* 0x0000000000017941 */ /* 0x000fea0003800000 */
.L_x_3024:
        /* <DEDUP_REMOVED lines=49> */
.L_x_3031:
[----:B------:R-:W-:Y:S05]  /*a850*/  BSYNC B0 ;  /* 0x0000000000007941 */ /* 0x000fea0003800000 */
.L_x_3030:
        /* <DEDUP_REMOVED lines=44> */
.L_x_3029:
[----:B------:R-:W-:Y:S05]  /*ab20*/  BSYNC B1 ;  /* 0x0000000000017941 */ /* 0x000fea0003800000 */
.L_x_3028:
        /* <DEDUP_REMOVED lines=49> */
.L_x_3035:
[----:B------:R-:W-:Y:S05]  /*ae40*/  BSYNC B0 ;  /* 0x0000000000007941 */ /* 0x000fea0003800000 */
.L_x_3034:
        /* <DEDUP_REMOVED lines=44> */
.L_x_3033:
[----:B------:R-:W-:Y:S05]  /*b110*/  BSYNC B1 ;  /* 0x0000000000017941 */ /* 0x000fea0003800000 */
.L_x_3032:
        /* <DEDUP_REMOVED lines=49> */
.L_x_3039:
[----:B------:R-:W-:Y:S05]  /*b430*/  BSYNC B0 ;  /* 0x0000000000007941 */ /* 0x000fea0003800000 */
.L_x_3038:
        /* <DEDUP_REMOVED lines=44> */
.L_x_3037:
[----:B------:R-:W-:Y:S05]  /*b700*/  BSYNC B1 ;  /* 0x0000000000017941 */ /* 0x000fea0003800000 */
.L_x_3036:
        /* <DEDUP_REMOVED lines=49> */
.L_x_3043:
[----:B------:R-:W-:Y:S05]  /*ba20*/  BSYNC B0 ;  /* 0x0000000000007941 */ /* 0x000fea0003800000 */
.L_x_3042:
        /* <DEDUP_REMOVED lines=44> */
.L_x_3041:
[----:B------:R-:W-:Y:S05]  /*bcf0*/  BSYNC B1 ;  /* 0x0000000000017941 */ /* 0x000fea0003800000 */
.L_x_3040:
        /* <DEDUP_REMOVED lines=49> */
.L_x_3047:
[----:B------:R-:W-:Y:S05]  /*c010*/  BSYNC B0 ;  /* 0x0000000000007941 */ /* 0x000fea0003800000 */
.L_x_3046:
        /* <DEDUP_REMOVED lines=44> */
.L_x_3045:
[----:B------:R-:W-:Y:S05]  /*c2e0*/  BSYNC B1 ;  /* 0x0000000000017941 */ /* 0x000fea0003800000 */
.L_x_3044:
[----:B------:R-:W-:-:S04]  /*c2f0*/  IADD3 R0, R65, 0x70, RZ ;  /* 0x0000007041007810 */ /* 0x000fc80007ffe0ff */
        /* <DEDUP_REMOVED lines=47> */
.L_x_3050:
[----:B------:R-:W-:Y:S05]  /*c5f0*/  BSYNC B0 ;  /* 0x0000000000007941 */ /* 0x000fea0003800000 */
.L_x_3049:
        /* <DEDUP_REMOVED lines=21> */
[----:B------:R-:W-:Y:S01]  /*c750*/  HADD2.F32 R0, -RZ, R122.H0_H0 ;  /* 0x2000007aff007230 */ /* 0x000fe20000004100 */
[----:B------:R-:W-:Y:S01]  /*c760*/  FFMA.FTZ R16, R7, R16, R6 ;  /* 0x0000001007107223 */ /* 0x000fe20000010006 */
[----:B------:R-:W-:-:S02]  /*c770*/  HADD2.F32 R4, -RZ, R123.H0_H0 ;  /* 0x2000007bff047230 */ /* 0x000fc40000004100 */
[----:B------:R-:W-:Y:S01]  /*c780*/  HADD2.F32 R6, -RZ, R17.H0_H0 ;  /* 0x20000011ff067230 */ /* 0x000fe20000004100 */
[CC--:B------:R-:W-:Y:S02]  /*c790*/  FMUL.FTZ R11, R9.reuse, R0.reuse ;  /* 0x00000000090b7220 */ /* 0x0c0fe40000410000 */
[C---:B------:R-:W-:Y:S01]  /*c7a0*/  FMUL.FTZ R5, R10.reuse, R0 ;  /* 0x000000000a057220 */ /* 0x040fe20000410000 */
[----:B------:R-:W-:Y:S01]  /*c7b0*/  HADD2.F32 R0, -RZ, R122.H1_H1 ;  /* 0x3000007aff007230 */ /* 0x000fe20000004100 */
        /* <DEDUP_REMOVED lines=17> */
.L_x_3003:
        /* <DEDUP_REMOVED lines=8> */
[C---:B------:R-:W-:Y:S01]  /*c950*/  IMAD R4, R9.reuse, c[0x0][0x280], RZ ;  /* 0x0000a00009047a24 */ /* 0x040fe200078e02ff */
[----:B---3--:R-:W-:Y:S01]  /*c960*/  LEA R14, P0, R6, c[0x0][0x270], 0x1 ;  /* 0x00009c00060e7a11 */ /* 0x008fe200078008ff */
[----:B------:R-:W-:Y:S02]  /*c970*/  IMAD R9, R9, c[0x0][0x290], RZ ;  /* 0x0000a40009097a24 */ /* 0x000fe400078e02ff */
[----:B------:R-:W-:-:S04]  /*c980*/  IMAD R4, R0, c[0x0][0x284], R4 ;  /* 0x0000a10000047a24 */ /* 0x000fc800078e0204 */
[----:B------:R-:W-:-:S05]  /*c990*/  IMAD.IADD R4, R7, 0x1, R4 ;  /* 0x0000000107047824 */ /* 0x000fca00078e0204 */
[----:B------:R-:W-:Y:S01]  /*c9a0*/  LEA.HI.X R13, R6, c[0x0][0x274], R4, 0x1, P0 ;  /* 0x00009d00060d7a11 */ /* 0x000fe200000f0c04 */
[----:B------:R-:W-:Y:S01]  /*c9b0*/  IMAD.MOV.U32 R4, RZ, RZ, R10 ;  /* 0x000000ffff047224 */ /* 0x000fe200078e000a */
[----:B------:R-:W1:Y:S03]  /*c9c0*/  SHFL.IDX PT, R6, R14, RZ, 0x181f ;  /* 0x00181fff0e067589 */ /* 0x000e6600000e0000 */
        /* <DEDUP_REMOVED lines=8> */
[C---:B------:R-:W-:Y:S01]  /*ca50*/  @!P0 IMAD.SHL.U32 R4, R17.reuse, 0x2, RZ ;  /* 0x0000000211048824 */ /* 0x040fe200078e00ff */
[----:B------:R-:W-:-:S04]  /*ca60*/  @!P0 SHF.L.U64.HI R0, R17, 0x1, R39 ;  /* 0x0000000111008819 */ /* 0x000fc80000010227 */
        /* <DEDUP_REMOVED lines=10> */
[----:B--2---:R1:W2:Y:S01]  /*cb10*/  SHFL.IDX PT, R7, R14, 0x1, 0x181f ;  /* 0x00381f000e077f89 */ /* 0x0042a200000e0000 */
        /* <DEDUP_REMOVED lines=8> */
[----:B---3--:R-:W-:Y:S01]  /*cba0*/  IMAD.MOV.U32 R4, RZ, RZ, R24 ;  /* 0x000000ffff047224 */ /* 0x008fe200078e0018 */
[----:B------:R-:W-:Y:S01]  /*cbb0*/  MOV R6, R26 ;  /* 0x0000001a00067202 */ /* 0x000fe20000000f00 */
[----:B------:R-:W-:Y:S02]  /*cbc0*/  IMAD.MOV.U32 R0, RZ, RZ, R25 ;  /* 0x000000ffff007224 */ /* 0x000fe400078e0019 */
[----:B------:R-:W-:Y:S01]  /*cbd0*/  IMAD.MOV.U32 R5, RZ, RZ, R27 ;  /* 0x000000ffff057224 */ /* 0x000fe200078e001b */
[----:B------:R-:W-:Y:S02]  /*cbe0*/  PRMT R51, R6, 0x7610, R51 ;  /* 0x0000761006337816 */ /* 0x000fe40000000033 */
[----:B------:R-:W-:-:S02]  /*cbf0*/  PRMT R31, R4, 0x7610, R31 ;  /* 0x00007610041f7816 */ /* 0x000fc4000000001f */
[----:B------:R-:W-:Y:S02]  /*cc00*/  PRMT R28, R28, 0x5410, R0 ;  /* 0x000054101c1c7816 */ /* 0x000fe40000000000 */
[----:B------:R-:W-:Y:S01]  /*cc10*/  PRMT R32, R32, 0x5410, R5 ;  /* 0x0000541020207816 */ /* 0x000fe20000000005 */
[----:B----4-:R-:W-:Y:S01]  /*cc20*/  IMAD.MOV.U32 R6, RZ, RZ, R22 ;  /* 0x000000ffff067224 */ /* 0x010fe200078e0016 */
[----:B------:R-:W-:Y:S01]  /*cc30*/  MOV R5, R23 ;  /* 0x0000001700057202 */ /* 0x000fe20000000f00 */
[----:B------:R-:W-:Y:S02]  /*cc40*/  IMAD.MOV.U32 R4, RZ, RZ, R20 ;  /* 0x000000ffff047224 */ /* 0x000fe400078e0014 */
[----:B------:R-:W-:Y:S01]  /*cc50*/  IMAD.MOV.U32 R0, RZ, RZ, R21 ;  /* 0x000000ffff007224 */ /* 0x000fe200078e0015 */
[----:B------:R-:W-:Y:S02]  /*cc60*/  PRMT R31, R31, 0x5410, R6 ;  /* 0x000054101f1f7816 */ /* 0x000fe40000000006 */
[----:B------:R-:W-:-:S02]  /*cc70*/  PRMT R32, R5, 0x7610, R32 ;  /* 0x0000761005207816 */ /* 0x000fc40000000020 */
        /* <DEDUP_REMOVED lines=15> */
.L_x_3052:
[----:B-12---:R-:W-:Y:S05]  /*cd70*/  BSYNC B0 ;  /* 0x0000000000007941 */ /* 0x006fea0003800000 */
.L_x_3051:
[----:B------:R-:W1:Y:S01]  /*cd80*/  SHFL.IDX PT, R6, R14, 0x2, 0x181f ;  /* 0x00581f000e067f89 */ /* 0x000e6200000e0000 */
        /* <DEDUP_REMOVED lines=72> */
.L_x_3054:
[----:B-12---:R-:W-:Y:S05]  /*d210*/  BSYNC B0 ;  /* 0x0000000000007941 */ /* 0x006fea0003800000 */
.L_x_3053:
        /* <DEDUP_REMOVED lines=73> */
.L_x_3056:
[----:B-12---:R-:W-:Y:S05]  /*d6b0*/  BSYNC B0 ;  /* 0x0000000000007941 */ /* 0x006fea0003800000 */
.L_x_3055:
[----:B------:R-:W1:Y:S01]  /*d6c0*/  SHFL.IDX PT, R6, R14, 0x6, 0x181f ;  /* 0x00d81f000e067f89 */ /* 0x000e6200000e0000 */
[----:B------:R-:W-:Y:S01]  /*d6d0*/  ISETP.NE.AND P0, PT, R92, RZ, PT ;  /* 0x000000ff5c00720c */ /* 0x000fe20003f05270 */
[----:B------:R-:W-:Y:S01]  /*d6e0*/  CS2R R98, SRZ ;  /* 0x0000000000627805 */ /* 0x000fe2000001ff00 */
[----:B------:R-:W-:Y:S01]  /*d6f0*/  CS2R R96, SRZ ;  /* 0x0000000000607805 */ /* 0x000fe2000001ff00 */
[----:B------:R-:W2:Y:S01]  /*d700*/  SHFL.IDX PT, R4, R13, 0x6, 0x181f ;  /* 0x00d81f000d047f89 */ /* 0x000ea200000e0000 */
[----:B------:R-:W-:-:S03]  /*d710*/  ISETP.GE.OR P0, PT, R17, c[0x0][0x27c], P0 ;  /* 0x00009f0011007a0c */ /* 0x000fc60000706670 */
        /* <DEDUP_REMOVED lines=66> */
.L_x_3058:
[----:B-12---:R-:W-:Y:S05]  /*db40*/  BSYNC B0 ;  /* 0x0000000000007941 */ /* 0x006fea0003800000 */
.L_x_3057:
        /* <DEDUP_REMOVED lines=115> */
.L_x_3060:
[----:B------:R-:W-:Y:S05]  /*e280*/  BSYNC B0 ;  /* 0x0000000000007941 */ /* 0x000fea0003800000 */
.L_x_3059:
[----:B------:R-:W-:Y:S01]  /*e290*/  IADD3 R0, R65, 0x10, RZ ;  /* 0x0000001041007810 */ /* 0x000fe20007ffe0ff */
[----:B------:R-:W-:Y:S03]  /*e2a0*/  BSSY B0, `(.L_x_3061) ;  /* 0x000006c000007945 */ /* 0x000fe60003800000 */
[----:B------:R-:W-:-:S13]  /*e2b0*/  ISETP.GE.OR P0, PT, R0, R54, P2 ;  /* 0x000000360000720c */ /* 0x000fda0001706670 */
        /* <DEDUP_REMOVED lines=106> */
.L_x_3062:
[----:B------:R-:W-:Y:S05]  /*e960*/  BSYNC B0 ;  /* 0x0000000000007941 */ /* 0x000fea0003800000 */
.L_x_3061:
        /* <DEDUP_REMOVED lines=109> */
.L_x_3064:
[----:B------:R-:W-:Y:S05]  /*f040*/  BSYNC B0 ;  /* 0x0000000000007941 */ /* 0x000fea0003800000 */
.L_x_3063:
[----:B------:R-:W-:Y:S01]  /*f050*/  IADD3 R0, R65, 0x30, RZ ;  /* 0x0000003041007810 */ /* 0x000fe20007ffe0ff */
[----:B------:R-:W-:Y:S03]  /*f060*/  BSSY B0, `(.L_x_3065) ;  /* 0x000006c000007945 */ /* 0x000fe60003800000 */
[----:B------:R-:W-:-:S13]  /*f070*/  ISETP.GE.OR P0, PT, R0, R54, P2 ;  /* 0x000000360000720c */ /* 0x000fda0001706670 */
        /* <DEDUP_REMOVED lines=106> */
.L_x_3066:
[----:B------:R-:W-:Y:S05]  /*f720*/  BSYNC B0 ;  /* 0x0000000000007941 */ /* 0x000fea0003800000 */
.L_x_3065:
        /* <DEDUP_REMOVED lines=109> */
.L_x_3068:
[----:B------:R-:W-:Y:S05]  /*fe00*/  BSYNC B0 ;  /* 0x0000000000007941 */ /* 0x000fea0003800000 */
.L_x_3067:
        /* <DEDUP_REMOVED lines=109> */
.L_x_3070:
[----:B------:R-:W-:Y:S05]  /*104e0*/  BSYNC B0 ;  /* 0x0000000000007941 */ /* 0x000fea0003800000 */
.L_x_3069:
        /* <DEDUP_REMOVED lines=109> */
.L_x_3072:
[----:B------:R-:W-:Y:S05]  /*10bc0*/  BSYNC B0 ;  /* 0x0000000000007941 */ /* 0x000fea0003800000 */
.L_x_3071:
[----:B-1----:R-:W-:-:S04]  /*10bd0*/  IADD3 R4, R65, 0x70, RZ ;  /* 0x0000007041047810 */ /* 0x002fc80007ffe0ff */
[----:B------:R-:W-:-:S13]  /*10be0*/  ISETP.GE.OR P0, PT, R4, R54, P2 ;  /* 0x000000360400720c */ /* 0x000fda0001706670 */
        /* <DEDUP_REMOVED lines=69> */
[----:B------:R-:W-:Y:S01]  /*11040*/  HADD2.F32 R7, -RZ, R135.H0_H0 ;  /* 0x20000087ff077230 */ /* 0x000fe20000004100 */
[-C--:B------:R-:W-:Y:S01]  /*11050*/  FMUL.FTZ R6, R24, R4.reuse ;  /* 0x0000000418067220 */ /* 0x080fe20000410000 */
[----:B------:R-:W-:Y:S01]  /*11060*/  HADD2.F32 R0, -RZ, R134.H1_H1 ;  /* 0x30000086ff007230 */ /* 0x000fe20000004100 */
        /* <DEDUP_REMOVED lines=34> */
.L_x_3048:
[----:B------:R-:W-:Y:S05]  /*11290*/  BSYNC B2 ;  /* 0x0000000000027941 */ /* 0x000fea0003800000 */
.L_x_3002:
[----:B-1----:R-:W-:Y:S01]  /*112a0*/  SHF.R.S32.HI R7, RZ, 0x4, R140 ;  /* 0x00000004ff077819 */ /* 0x002fe2000001148c */
[----:B------:R-:W-:Y:S01]  /*112b0*/  IMAD.SHL.U32 R6, R64, 0x40, RZ ;  /* 0x0000004040067824 */ /* 0x000fe200078e00ff */
[----:B------:R-:W-:-:S04]  /*112c0*/  DEPBAR.LE SB0, 0x0 ;  /* 0x000080000000791a */ /* 0x000fc80000000000 */
[----:B------:R-:W-:Y:S01]  /*112d0*/  LEA.HI R0, R140, R7, RZ, 0x1 ;  /* 0x000000078c007211 */ /* 0x000fe200078f08ff */
[----:B------:R-:W-:Y:S01]  /*112e0*/  IMAD.SHL.U32 R4, R138, 0x40, RZ ;  /* 0x000000408a047824 */ /* 0x000fe200078e00ff */
[----:B------:R-:W-:Y:S01]  /*112f0*/  LOP3.LUT P0, RZ, R64, 0x2, RZ, 0xc0, !PT ;  /* 0x0000000240ff7812 */ /* 0x000fe2000780c0ff */
[----:B------:R-:W-:Y:S01]  /*11300*/  IMAD.SHL.U32 R5, R139, 0x40, RZ ;  /* 0x000000408b057824 */ /* 0x000fe200078e00ff */
[----:B------:R-:W-:Y:S01]  /*11310*/  LOP3.LUT R0, R0, 0xfffffffe, RZ, 0xc0, !PT ;  /* 0xfffffffe00007812 */ /* 0x000fe200078ec0ff */
[----:B------:R-:W-:Y:S01]  /*11320*/  IMAD.SHL.U32 R8, R65, 0x8, RZ ;  /* 0x0000000841087824 */ /* 0x000fe200078e00ff */
[----:B------:R-:W-:Y:S01]  /*11330*/  LOP3.LUT R4, R4, 0x1c0, RZ, 0xc0, !PT ;  /* 0x000001c004047812 */ /* 0x000fe200078ec0ff */
[----:B------:R-:W-:Y:S01]  /*11340*/  IMAD.MOV.U32 R24, RZ, RZ, R158 ;  /* 0x000000ffff187224 */ /* 0x000fe200078e009e */
[----:B------:R-:W-:Y:S01]  /*11350*/  LOP3.LUT R119, R5, 0xfffffe00, RZ, 0xc0, !PT ;  /* 0xfffffe0005777812 */ /* 0x000fe200078ec0ff */
[----:B------:R-:W-:Y:S01]  /*11360*/  IMAD.IADD R7, R7, 0x1, -R0 ;  /* 0x0000000107077824 */ /* 0x000fe200078e0a00 */
[----:B------:R-:W-:Y:S01]  /*11370*/  LOP3.LUT R0, R6, 0x1c0, RZ, 0xc0, !PT ;  /* 0x000001c006007812 */ /* 0x000fe200078ec0ff */
[----:B------:R-:W-:Y:S01]  /*11380*/  IMAD.MOV.U32 R25, RZ, RZ, R159 ;  /* 0x000000ffff197224 */ /* 0x000fe200078e009f */
[----:B------:R-:W-:Y:S01]  /*11390*/  ULDC.64 UR4, c[0x0][0x208] ;  /* 0x0000820000047ab9 */ /* 0x000fe20000000a00 */
[----:B------:R-:W-:Y:S01]  /*113a0*/  IMAD.SHL.U32 R6, R7, 0x8, RZ ;  /* 0x0000000807067824 */ /* 0x000fe200078e00ff */
[----:B------:R-:W-:Y:S01]  /*113b0*/  LOP3.LUT R5, R0, 0x8, R8, 0xf8, !PT ;  /* 0x0000000800057812 */ /* 0x000fe200078ef808 */
[----:B------:R-:W-:Y:S01]  /*113c0*/  IMAD.MOV.U32 R24, RZ, RZ, R154 ;  /* 0x000000ffff187224 */ /* 0x000fe200078e009a */
[----:B------:R-:W-:Y:S01]  /*113d0*/  SHF.R.U32.HI R0, RZ, 0x3, R0 ;  /* 0x00000003ff007819 */ /* 0x000fe20000011600 */
[----:B------:R-:W-:Y:S01]  /*113e0*/  USHF.L.U32 UR9, UR4, 0x5, URZ ;  /* 0x0000000504097899 */ /* 0x000fe2000800063f */
[----:B------:R-:W-:Y:S01]  /*113f0*/  LOP3.LUT R8, R4, 0x8, R6, 0xf8, !PT ;  /* 0x0000000804087812 */ /* 0x000fe200078ef806 */
[----:B------:R-:W-:Y:S01]  /*11400*/  UMOV UR6, 0x5 ;  /* 0x0000000500067882 */ /* 0x000fe20000000000 */
[----:B------:R-:W-:Y:S01]  /*11410*/  SHF.R.U32.HI R6, RZ, 0x3, R4 ;  /* 0x00000003ff067819 */ /* 0x000fe20000011604 */
[----:B------:R-:W-:Y:S01]  /*11420*/  IMAD R4, R142, 0x400, R119 ;  /* 0x000004008e047824 */ /* 0x000fe200078e0277 */
[----:B------:R-:W-:Y:S01]  /*11430*/  LOP3.LUT R0, R5, R0, RZ, 0x3c, !PT ;  /* 0x0000000005007212 */ /* 0x000fe200078e3cff */
[----:B------:R-:W-:Y:S01]  /*11440*/  USHF.L.U64.HI UR8, UR4, UR6, UR5 ;  /* 0x0000000604087299 */ /* 0x000fe20008010205 */
[----:B------:R-:W-:Y:S01]  /*11450*/  LOP3.LUT R118, R8, R6, RZ, 0x3c, !PT ;  /* 0x0000000608767212 */ /* 0x000fe200078e3cff */
[----:B------:R-:W-:Y:S04]  /*11460*/  STL.64 [R1+0x58], R24 ;  /* 0x0000581801007387 */ /* 0x000fe80000100a00 */
[----:B------:R-:W-:Y:S01]  /*11470*/  BAR.SYNC.DEFER_BLOCKING 0x0 ;  /* 0x0000000000007b1d */ /* 0x000fe20000010000 */
[----:B------:R-:W-:Y:S01]  /*11480*/  IMAD R0, R7, 0x200, R0 ;  /* 0x0000020007007824 */ /* 0x000fe200078e0200 */
[C---:B------:R-:W-:Y:S01]  /*11490*/  LOP3.LUT P5, RZ, R161.reuse, 0x40, RZ, 0xc0, !PT ;  /* 0x00000040a1ff7812 */ /* 0x040fe200078ac0ff */
[----:B------:R-:W-:Y:S01]  /*114a0*/  IMAD.IADD R4, R118, 0x1, R4 ;  /* 0x0000000176047824 */ /* 0x000fe200078e0204 */
[----:B------:R-:W-:Y:S01]  /*114b0*/  LOP3.LUT P4, RZ, R161, 0x80, RZ, 0xc0, !PT ;  /* 0x00000080a1ff7812 */ /* 0x000fe2000788c0ff */
[----:B------:R-:W-:Y:S01]  /*114c0*/  IMAD.SHL.U32 R220, R0, 0x2, RZ ;  /* 0x0000000200dc7824 */ /* 0x000fe200078e00ff */
[C---:B------:R-:W-:Y:S01]  /*114d0*/  ISETP.LT.OR P2, PT, R117.reuse, 0x1, P5 ;  /* 0x000000017500780c */ /* 0x040fe20002f41670 */
[----:B------:R-:W-:Y:S01]  /*114e0*/  IMAD.SHL.U32 R227, R4, 0x2, RZ ;  /* 0x0000000204e37824 */ /* 0x000fe200078e00ff */
[----:B------:R-:W-:Y:S01]  /*114f0*/  ISETP.LT.OR P3, PT, R117, 0x11, P4 ;  /* 0x000000117500780c */ /* 0x000fe20002761670 */
[----:B------:R-:W-:Y:S01]  /*11500*/  IMAD.SHL.U32 R239, R239, 0x2, RZ ;  /* 0x00000002efef7824 */ /* 0x000fe200078e00ff */
[C---:B------:R-:W-:Y:S01]  /*11510*/  IADD3 R0, R220.reuse, 0x5080, RZ ;  /* 0x00005080dc007810 */ /* 0x040fe20007ffe0ff */
[--C-:B------:R-:W-:Y:S01]  /*11520*/  IMAD R229, R3, 0x2, R227.reuse ;  /* 0x0000000203e57824 */ /* 0x100fe200078e02e3 */
[----:B------:R-:W-:Y:S01]  /*11530*/  IADD3 R231, R220, 0x50a0, RZ ;  /* 0x000050a0dce77810 */ /* 0x000fe20007ffe0ff */
[----:B------:R-:W-:Y:S01]  /*11540*/  IMAD R228, R2, 0x2, R227 ;  /* 0x0000000202e47824 */ /* 0x000fe200078e02e3 */
[----:B------:R-:W-:Y:S01]  /*11550*/  @P0 IADD3 R231, R0, -0x20, RZ ;  /* 0xffffffe000e70810 */ /* 0x000fe20007ffe0ff */
[----:B------:R-:W-:-:S02]  /*11560*/  IMAD R0, R136, c[0x0][0x208], RZ ;  /* 0x0000820088007a24 */ /* 0x000fc400078e02ff */
[----:B------:R-:W-:Y:S01]  /*11570*/  IMAD R230, R2, 0x2, R229 ;  /* 0x0000000202e67824 */ /* 0x000fe200078e02e5 */
[----:B------:R-:W-:Y:S01]  /*11580*/  IADD3 R237, R231, 0x800, RZ ;  /* 0x00000800e7ed7810 */ /* 0x000fe20007ffe0ff */
[----:B------:R-:W-:Y:S01]  /*11590*/  IMAD R0, R125, c[0x0][0x20c], R0 ;  /* 0x000083007d007a24 */ /* 0x000fe200078e0200 */
[----:B------:R-:W-:Y:S01]  /*115a0*/  IADD3 R236, R231, 0x1000, RZ ;  /* 0x00001000e7ec7810 */ /* 0x000fe20007ffe0ff */
[----:B------:R-:W-:Y:S01]  /*115b0*/  IMAD R232, R3, 0x2, R228 ;  /* 0x0000000203e87824 */ /* 0x000fe200078e02e4 */
[C---:B------:R-:W-:Y:S01]  /*115c0*/  IADD3 R235, R231.reuse, 0x1800, RZ ;  /* 0x00001800e7eb7810 */ /* 0x040fe20007ffe0ff */
[----:B------:R-:W-:Y:S01]  /*115d0*/  LDSM.16.M88.4 R4, [R220+0x5080] ;  /* 0x00508000dc04783b */ /* 0x000fe20000000200 */
[C---:B------:R-:W-:Y:S02]  /*115e0*/  IADD3 R234, R231.reuse, 0x2000, RZ ;  /* 0x00002000e7ea7810 */ /* 0x040fe40007ffe0ff */
[----:B------:R-:W-:Y:S01]  /*115f0*/  IADD3 R233, R231, 0x2800, RZ ;  /* 0x00002800e7e97810 */ /* 0x000fe20007ffe0ff */
[----:B---3--:R-:W1:Y:S04]  /*11600*/  LDSM.16.M88.4 R12, [R227+0x8080] ;  /* 0x00808000e30c783b */ /* 0x008e680000000200 */
[----:B------:R-:W2:Y:S04]  /*11610*/  LDSM.16.M88.4 R8, [R227+0xa080] ;  /* 0x00a08000e308783b */ /* 0x000ea80000000200 */
[----:B------:R-:W3:Y:S04]  /*11620*/  LDSM.16.M88.4 R16, [R220+0x5880] ;  /* 0x00588000dc10783b */ /* 0x000ee80000000200 */
[----:B------:R-:W4:Y:S04]  /*11630*/  LDSM.16.M88.4 R20, [R220+0x6080] ;  /* 0x00608000dc14783b */ /* 0x000f280000000200 */
[----:B------:R-:W-:Y:S04]  /*11640*/  LDSM.16.M88.4 R44, [R231+0x1000] ;  /* 0x00100000e72c783b */ /* 0x000fe80000000200 */
[----:B------:R-:W-:Y:S04]  /*11650*/  LDSM.16.M88.4 R36, [R231+0x800] ;  /* 0x00080000e724783b */ /* 0x000fe80000000200 */
[----:B------:R-:W-:Y:S01]  /*11660*/  LDSM.16.M88.4 R40, [R231] ;  /* 0x00000000e728783b */ /* 0x000fe20000000200 */
[-C--:B-1----:R-:W-:Y:S08]  /*11670*/  HMMA.16816.F32 R104, R12, R6.reuse, RZ ;  /* 0x000000060c68723c */ /* 0x082ff000000018ff */
[----:B--2---:R-:W-:Y:S07]  /*11680*/  HMMA.16816.F32 R60, R8, R6, RZ ;  /* 0x00000006083c723c */ /* 0x004fee00000018ff */
[----:B------:R-:W-:Y:S01]  /*11690*/  IMAD.WIDE.U32 R6, R125, c[0x0][0x208], RZ ;  /* 0x000082007d067a25 */ /* 0x000fe200078e00ff */
[----:B------:R-:W-:Y:S03]  /*116a0*/  HMMA.16816.F32 R92, R12, R4, RZ ;  /* 0x000000040c5c723c */ /* 0x000fe600000018ff */
[----:B------:R-:W-:-:S02]  /*116b0*/  IMAD.IADD R0, R7, 0x1, R0 ;  /* 0x0000000107007824 */ /* 0x000fc400078e0200 */
[----:B------:R-:W-:-:S03]  /*116c0*/  IMAD.WIDE.U32 R6, R6, 0x30, R24 ;  /* 0x0000003006067825 */ /* 0x000fc600078e0018 */
[----:B------:R-:W-:Y:S01]  /*116d0*/  HMMA.16816.F32 R52, R8, R4, RZ ;  /* 0x000000040834723c */ /* 0x000fe200000018ff */
[----:B------:R-:W-:-:S04]  /*116e0*/  IMAD R0, R0, 0x30, RZ ;  /* 0x0000003000007824 */ /* 0x000fc800078e02ff */
[----:B------:R-:W-:Y:S02]  /*116f0*/  IMAD.IADD R0, R7, 0x1, R0 ;  /* 0x0000000107007824 */ /* 0x000fe400078e0200 */
[C---:B------:R-:W-:Y:S01]  /*11700*/  LEA R4, P0, R6.reuse, c[0x0][0x1f8], 0x1 ;  /* 0x00007e0006047a11 */ /* 0x040fe200078008ff */
[----:B------:R-:W-:Y:S01]  /*11710*/  IMAD.U32 R7, RZ, RZ, UR9 ;  /* 0x00000009ff077e24 */ /* 0x000fe2000f8e00ff */
[----:B---3--:R-:W-:Y:S02]  /*11720*/  HMMA.16816.F32 R88, R12, R16, RZ ;  /* 0x000000100c58723c */ /* 0x008fe400000018ff */
[----:B------:R-:W-:Y:S01]  /*11730*/  LEA.HI.X R5, R6, c[0x0][0x1fc], R0, 0x1, P0 ;  /* 0x00007f0006057a11 */ /* 0x000fe200000f0c00 */
[----:B------:R-:W-:Y:S01]  /*11740*/  IMAD.MOV.U32 R0, RZ, RZ, 0x40 ;  /* 0x00000040ff007424 */ /* 0x000fe200078e00ff */
[----:B------:R-:W-:-:S04]  /*11750*/  IADD3 R24, P1, P0, R7, 0x80, R4 ;  /* 0x0000008007187810 */ /* 0x000fc8000783e004 */
[C---:B------:R-:W-:Y:S01]  /*11760*/  HMMA.16816.F32 R32, R8.reuse, R16, RZ ;  /* 0x000000100820723c */ /* 0x040fe200000018ff */
[----:B------:R-:W-:Y:S02]  /*11770*/  IADD3.X R25, RZ, UR8, R5, P1, P0 ;  /* 0x00000008ff197c10 */ /* 0x000fe40008fe0405 */
[----:B------:R-:W-:Y:S02]  /*11780*/  IADD3 R6, P0, R4, UR9, RZ ;  /* 0x0000000904067c10 */ /* 0x000fe4000ff1e0ff */
[----:B------:R-:W-:Y:S02]  /*11790*/  ISETP.LT.OR P1, PT, R117, 0x1, P4 ;  /* 0x000000017500780c */ /* 0x000fe40002721670 */
[----:B------:R-:W-:Y:S01]  /*117a0*/  IADD3.X R7, R5, UR8, RZ, P0, !PT ;  /* 0x0000000805077c10 */ /* 0x000fe200087fe4ff */
[----:B------:R-:W-:Y:S01]  /*117b0*/  HMMA.16816.F32 R56, R8, R18, RZ ;  /* 0x000000120838723c */ /* 0x000fe200000018ff */
[----:B------:R-:W-:-:S07]  /*117c0*/  ISETP.LT.OR P0, PT, R117, 0x11, P5 ;  /* 0x000000117500780c */ /* 0x000fce0002f01670 */
[----:B------:R-:W-:Y:S01]  /*117d0*/  HMMA.16816.F32 R100, R12, R18, RZ ;  /* 0x000000120c64723c */ /* 0x000fe200000018ff */
[----:B------:R-:W1:Y:S07]  /*117e0*/  LDSM.16.M88.4 R16, [R229+0xa080] ;  /* 0x00a08000e510783b */ /* 0x000e6e0000000200 */
[-C--:B----4-:R-:W-:Y:S08]  /*117f0*/  HMMA.16816.F32 R28, R8, R20.reuse, RZ ;  /* 0x00000014081c723c */ /* 0x090ff000000018ff */
[----:B------:R-:W-:Y:S08]  /*11800*/  HMMA.16816.F32 R80, R12, R20, RZ ;  /* 0x000000140c50723c */ /* 0x000ff000000018ff */
[-C--:B------:R-:W-:Y:S08]  /*11810*/  HMMA.16816.F32 R48, R8, R22.reuse, RZ ;  /* 0x000000160830723c */ /* 0x080ff000000018ff */
[----:B------:R-:W-:Y:S01]  /*11820*/  HMMA.16816.F32 R96, R12, R22, RZ ;  /* 0x000000160c60723c */ /* 0x000fe200000018ff */
[----:B------:R-:W2:Y:S04]  /*11830*/  LDSM.16.M88.4 R20, [R229+0x8080] ;  /* 0x00808000e514783b */ /* 0x000ea80000000200 */
[----:B------:R-:W-:Y:S01]  /*11840*/  @!PT LDS RZ, [RZ] ;  /* 0x00000000fffff984 */ /* 0x000fe20000000800 */
[----:B------:R-:W-:Y:S01]  /*11850*/  @!PT LDS RZ, [RZ] ;  /* 0x00000000fffff984 */ /* 0x000fe20000000800 */
[----:B------:R-:W-:Y:S01]  /*11860*/  @!PT LDS RZ, [RZ] ;  /* 0x00000000fffff984 */ /* 0x000fe20000000800 */
[----:B------:R3:W-:Y:S01]  /*11870*/  LDGSTS.E.BYPASS.LTC128B.128 [R239+0x2080], [R4.64], !P2 ;  /* 0x0208000004ef7fae */ /* 0x0007e2000d101d4e */
[----:B------:R-:W-:-:S03]  /*11880*/  LOP3.LUT P2, RZ, R64, 0x4, RZ, 0xc0, !PT ;  /* 0x0000000440ff7812 */ /* 0x000fc6000784c0ff */
[----:B------:R3:W-:Y:S01]  /*11890*/  LDGSTS.E.BYPASS.LTC128B.128 [R239+0x3880], [R4.64+0x80], !P1 ;  /* 0x0388008004ef7fae */ /* 0x0007e2000c901d4e */
[----:B------:R-:W-:Y:S01]  /*118a0*/  ISETP.LT.OR P1, PT, R117, 0x21, P5 ;  /* 0x000000217500780c */ /* 0x000fe20002f21670 */
[C---:B-1----:R-:W-:Y:S01]  /*118b0*/  HMMA.16816.F32 R84, R16.reuse, R44, R28 ;  /* 0x0000002c1054723c */ /* 0x042fe2000000181c */
[----:B------:R-:W-:Y:S01]  /*118c0*/  SEL R0, R0, 0xffffffc0, !P2 ;  /* 0xffffffc000007807 */ /* 0x000fe20005000000 */
[----:B------:R1:W-:Y:S04]  /*118d0*/  LDGSTS.E.BYPASS.LTC128B.128 [R239+0x2880], [R6.64], !P0 ;  /* 0x0288000006ef7fae */ /* 0x0003e8000c101d4e */
[----:B------:R-:W-:Y:S01]  /*118e0*/  IMAD.IADD R226, R220, 0x1, R0 ;  /* 0x00000001dce27824 */ /* 0x000fe200078e0200 */
[----:B------:R4:W-:Y:S01]  /*118f0*/  LDGSTS.E.BYPASS.LTC128B.128 [R239+0x4080], [R24.64], !P3 ;  /* 0x0408000018ef7fae */ /* 0x0009e2000d901d4e */
[----:B------:R-:W-:Y:S01]  /*11900*/  HMMA.16816.F32 R108, R16, R36, R32 ;  /* 0x00000024106c723c */ /* 0x000fe20000001820 */
[----:B------:R-:W-:-:S07]  /*11910*/  IMAD.IADD R225, R0, 0x1, R231 ;  /* 0x0000000100e17824 */ /* 0x000fce00078e02e7 */
[C---:B------:R-:W-:Y:S08]  /*11920*/  HMMA.16816.F32 R76, R16.reuse, R42, R60 ;  /* 0x0000002a104c723c */ /* 0x040ff0000000183c */
[----:B------:R-:W-:Y:S01]  /*11930*/  HMMA.16816.F32 R112, R16, R40, R52 ;  /* 0x000000281070723c */ /* 0x000fe20000001834 */
[----:B---3--:R-:W-:-:S04]  /*11940*/  IADD3 R4, P0, R6, UR9, RZ ;  /* 0x0000000906047c10 */ /* 0x008fc8000ff1e0ff */
[----:B------:R-:W-:Y:S02]  /*11950*/  IADD3.X R5, R7, UR8, RZ, P0, !PT ;  /* 0x0000000807057c10 */ /* 0x000fe400087fe4ff */
[----:B------:R-:W-:Y:S01]  /*11960*/  ISETP.LT.OR P0, PT, R117, 0x21, P4 ;  /* 0x000000217500780c */ /* 0x000fe20002701670 */
[C---:B------:R-:W-:Y:S02]  /*11970*/  HMMA.16816.F32 R72, R16.reuse, R38, R56 ;  /* 0x000000261048723c */ /* 0x040fe40000001838 */
[----:B------:R1:W-:Y:S06]  /*11980*/  LDGSTS.E.BYPASS.LTC128B.128 [R239+0x3080], [R4.64], !P1 ;  /* 0x0308000004ef7fae */ /* 0x0003ec000c901d4e */
[----:B------:R-:W-:Y:S04]  /*11990*/  HMMA.16816.F32 R68, R16, R46, R48 ;  /* 0x0000002e1044723c */ /* 0x000fe80000001830 */
[----:B------:R1:W-:Y:S01]  /*119a0*/  LDGSTS.E.BYPASS.LTC128B.128 [R239+0x4880], [R4.64+0x80], !P0 ;  /* 0x0488008004ef7fae */ /* 0x0003e2000c101d4e */
[----:B------:R-:W-:-:S03]  /*119b0*/  ISETP.GT.AND P0, PT, R125, UR7, PT ;  /* 0x000000077d007c0c */ /* 0x000fc6000bf04270 */
[----:B------:R-:W-:Y:S01]  /*119c0*/  LDSM.16.M88.4 R8, [R228+0xa080] ;  /* 0x00a08000e408783b */ /* 0x000fe20000000200 */
[C---:B--2---:R-:W-:Y:S03]  /*119d0*/  HMMA.16816.F32 R64, R20.reuse, R40, R92 ;  /* 0x000000281440723c */ /* 0x044fe6000000185c */
[----:B------:R-:W2:Y:S04]  /*119e0*/  LDSM.16.M88.4 R28, [R226+0x5080] ;  /* 0x00508000e21c783b */ /* 0x000ea80000000200 */
[----:B----4-:R-:W3:Y:S01]  /*119f0*/  LDSM.16.M88.4 R24, [R226+0x5880] ;  /* 0x00588000e218783b */ /* 0x010ee20000000200 */
[C---:B------:R-:W-:Y:S03]  /*11a00*/  HMMA.16816.F32 R52, R20.reuse, R36, R88 ;  /* 0x000000241434723c */ /* 0x040fe60000001858 */
[----:B------:R-:W4:Y:S04]  /*11a10*/  LDSM.16.M88.4 R32, [R226+0x6080] ;  /* 0x00608000e220783b */ /* 0x000f280000000200 */
[----:B------:R-:W3:Y:S01]  /*11a20*/  LDSM.16.M88.4 R12, [R228+0x8080] ;  /* 0x00808000e40c783b */ /* 0x000ee20000000200 */
[C---:B------:R-:W-:Y:S03]  /*11a30*/  HMMA.16816.F32 R48, R20.reuse, R44, R80 ;  /* 0x0000002c1430723c */ /* 0x040fe60000001850 */
[----:B------:R-:W-:Y:S04]  /*11a40*/  LDSM.16.M88.4 R60, [R225+0x800] ;  /* 0x00080000e13c783b */ /* 0x000fe80000000200 */
[----:B-1----:R-:W-:Y:S01]  /*11a50*/  LDSM.16.M88.4 R4, [R230+0xa080] ;  /* 0x00a08000e604783b */ /* 0x002fe20000000200 */
[C---:B------:R-:W-:Y:S03]  /*11a60*/  HMMA.16816.F32 R40, R20.reuse, R42, R104 ;  /* 0x0000002a1428723c */ /* 0x040fe60000001868 */
[----:B------:R-:W-:Y:S04]  /*11a70*/  LDSM.16.M88.4 R56, [R225+0x1000] ;  /* 0x00100000e138783b */ /* 0x000fe80000000200 */
[----:B------:R-:W0:Y:S01]  /*11a80*/  LDGDEPBAR ;  /* 0x00000000000079af */ /* 0x000e220000000000 */
[C---:B------:R-:W-:Y:S03]  /*11a90*/  HMMA.16816.F32 R16, R20.reuse, R38, R100 ;  /* 0x000000261410723c */ /* 0x040fe60000001864 */
[----:B------:R-:W1:Y:S05]  /*11aa0*/  LDSM.16.M88.4 R36, [R225] ;  /* 0x00000000e124783b */ /* 0x000e6a0000000200 */
[----:B------:R-:W-:Y:S01]  /*11ab0*/  HMMA.16816.F32 R44, R20, R46, R96 ;  /* 0x0000002e142c723c */ /* 0x000fe20000001860 */
[----:B------:R-:W1:Y:S07]  /*11ac0*/  LDSM.16.M88.4 R20, [R230+0x8080] ;  /* 0x00808000e614783b */ /* 0x000e6e0000000200 */
[C---:B--2---:R-:W-:Y:S08]  /*11ad0*/  HMMA.16816.F32 R80, R8.reuse, R30, R76 ;  /* 0x0000001e0850723c */ /* 0x044ff0000000184c */
[C---:B------:R-:W-:Y:S08]  /*11ae0*/  HMMA.16816.F32 R88, R8.reuse, R28, R112 ;  /* 0x0000001c0858723c */ /* 0x040ff00000001870 */
[C---:B---3--:R-:W-:Y:S08]  /*11af0*/  HMMA.16816.F32 R92, R8.reuse, R24, R108 ;  /* 0x00000018085c723c */ /* 0x048ff0000000186c */
[C---:B----4-:R-:W-:Y:S08]  /*11b00*/  HMMA.16816.F32 R84, R8.reuse, R32, R84 ;  /* 0x000000200854723c */ /* 0x050ff00000001854 */
[C---:B------:R-:W-:Y:S08]  /*11b10*/  HMMA.16816.F32 R72, R8.reuse, R26, R72 ;  /* 0x0000001a0848723c */ /* 0x040ff00000001848 */
[----:B------:R-:W-:Y:S08]  /*11b20*/  HMMA.16816.F32 R76, R8, R34, R68 ;  /* 0x00000022084c723c */ /* 0x000ff00000001844 */
[C---:B------:R-:W-:Y:S08]  /*11b30*/  HMMA.16816.F32 R8, R12.reuse, R28, R64 ;  /* 0x0000001c0c08723c */ /* 0x040ff00000001840 */
[C---:B------:R-:W-:Y:S01]  /*11b40*/  HMMA.16816.F32 R68, R12.reuse, R30, R40 ;  /* 0x0000001e0c44723c */ /* 0x040fe20000001828 */
[----:B------:R-:W-:Y:S07]  /*11b50*/  LDSM.16.M88.4 R28, [R220+0x6880] ;  /* 0x00688000dc1c783b */ /* 0x000fee0000000200 */
[C---:B------:R-:W-:Y:S01]  /*11b60*/  HMMA.16816.F32 R112, R12.reuse, R26, R16 ;  /* 0x0000001a0c70723c */ /* 0x040fe20000001810 */
[----:B------:R-:W2:Y:S07]  /*11b70*/  LDSM.16.M88.4 R16, [R227+0xe080] ;  /* 0x00e08000e310783b */ /* 0x000eae0000000200 */
[C---:B------:R-:W-:Y:S01]  /*11b80*/  HMMA.16816.F32 R104, R12.reuse, R24, R52 ;  /* 0x000000180c68723c */ /* 0x040fe20000001834 */
[----:B------:R-:W3:Y:S04]  /*11b90*/  LDSM.16.M88.4 R24, [R220+0x7080] ;  /* 0x00708000dc18783b */ /* 0x000ee80000000200 */
[----:B------:R-:W-:Y:S03]  /*11ba0*/  LDSM.16.M88.4 R52, [R231+0x1800] ;  /* 0x00180000e734783b */ /* 0x000fe60000000200 */
[C---:B------:R-:W-:Y:S01]  /*11bb0*/  HMMA.16816.F32 R108, R12.reuse, R32, R48 ;  /* 0x000000200c6c723c */ /* 0x040fe20000001830 */
[----:B------:R-:W-:Y:S07]  /*11bc0*/  LDSM.16.M88.4 R48, [R231+0x2000] ;  /* 0x00200000e730783b */ /* 0x000fee0000000200 */
[----:B------:R-:W-:Y:S01]  /*11bd0*/  HMMA.16816.F32 R44, R12, R34, R44 ;  /* 0x000000220c2c723c */ /* 0x000fe2000000182c */
[----:B------:R-:W4:Y:S07]  /*11be0*/  LDSM.16.M88.4 R12, [R220+0x7880] ;  /* 0x00788000dc0c783b */ /* 0x000f2e0000000200 */
        /* <DEDUP_REMOVED lines=8> */
[----:B------:R-:W1:Y:S07]  /*11c70*/  LDSM.16.M88.4 R4, [R229+0xe080] ;  /* 0x00e08000e504783b */ /* 0x000e6e0000000200 */
        /* <DEDUP_REMOVED lines=38> */
[----:B------:R-:W2:Y:S07]  /*11ee0*/  LDSM.16.M88.4 R24, [R225+0x2000] ;  /* 0x00200000e118783b */ /* 0x000eae0000000200 */
        /* <DEDUP_REMOVED lines=37> */
[----:B------:R-:W-:-:S03]  /*12140*/  LEA R4, P0, R6, c[0x0][0x1c8], 0x1 ;  /* 0x0000720006047a11 */ /* 0x000fc600078008ff */
[----:B------:R-:W-:Y:S02]  /*12150*/  IMAD.IADD R0, R7, 0x1, R0 ;  /* 0x0000000107007824 */ /* 0x000fe400078e0200 */
[----:B------:R-:W-:-:S03]  /*12160*/  IMAD.U32 R7, RZ, RZ, UR5 ;  /* 0x00000005ff077e24 */ /* 0x000fc6000f8e00ff */
        /* <DEDUP_REMOVED lines=8> */
[----:B------:R-:W-:Y:S01]  /*121f0*/  IADD3 R8, P0, R6, UR5, RZ ;  /* 0x0000000506087c10 */ /* 0x000fe2000ff1e0ff */
[----:B------:R1:W-:Y:S01]  /*12200*/  LDGSTS.E.BYPASS.LTC128B.128 [R239+0x6880], [R4.64+0x80], !P4 ;  /* 0x0688008004ef7fae */ /* 0x0003e2000e101d4e */
[----:B------:R-:W-:-:S02]  /*12210*/  IADD3.X R11, RZ, UR4, R5, P2, P1 ;  /* 0x00000004ff0b7c10 */ /* 0x000fc400097e2405 */
[----:B------:R-:W-:Y:S01]  /*12220*/  IADD3.X R9, R7, UR4, RZ, P0, !PT ;  /* 0x0000000407097c10 */ /* 0x000fe200087fe4ff */
[----:B------:R1:W-:Y:S04]  /*12230*/  LDGSTS.E.BYPASS.LTC128B.128 [R239+0x5880], [R6.64], !P5 ;  /* 0x0588000006ef7fae */ /* 0x0003e8000e901d4e */
[----:B------:R1:W-:Y:S04]  /*12240*/  LDGSTS.E.BYPASS.LTC128B.128 [R239+0x7080], [R10.64], !P4 ;  /* 0x070800000aef7fae */ /* 0x0003e8000e101d4e */
[----:B------:R1:W-:Y:S04]  /*12250*/  LDGSTS.E.BYPASS.LTC128B.128 [R239+0x6080], [R8.64], !P5 ;  /* 0x0608000008ef7fae */ /* 0x0003e8000e901d4e */
[----:B------:R1:W-:Y:S02]  /*12260*/  LDGSTS.E.BYPASS.LTC128B.128 [R239+0x7880], [R8.64+0x80], !P4 ;  /* 0x0788008008ef7fae */ /* 0x0003e4000e101d4e */
.L_x_3073:
        /* <DEDUP_REMOVED lines=16> */
[C---:B------:R-:W-:Y:S01]  /*12370*/  LOP3.LUT R10, R4.reuse, 0x1ffffffe, RZ, 0xc0, !PT ;  /* 0x1ffffffe040a7812 */ /* 0x040fe200078ec0ff */
[----:B------:R-:W-:Y:S01]  /*12380*/  IMAD.SHL.U32 R9, R4, 0x20, RZ ;  /* 0x0000002004097824 */ /* 0x000fe200078e00ff */
[----:B------:R-:W-:Y:S01]  /*12390*/  ISETP.NE.AND P0, PT, R157, 0x1, PT ;  /* 0x000000019d00780c */ /* 0x000fe20003f05270 */
[----:B------:R-:W-:Y:S01]  /*123a0*/  IMAD R4, R8, 0x10, R6 ;  /* 0x0000001008047824 */ /* 0x000fe200078e0206 */
[----:B------:R-:W-:Y:S01]  /*123b0*/  ISETP.GE.AND P1, PT, R153, 0x1, PT ;  /* 0x000000019900780c */ /* 0x000fe20003f26270 */
[----:B------:R-:W-:Y:S01]  /*123c0*/  IMAD.IADD R5, R5, 0x1, -R10 ;  /* 0x0000000105057824 */ /* 0x000fe200078e0a0a */
[----:B------:R-:W-:-:S05]  /*123d0*/  LOP3.LUT R6, R9, 0xffffffc0, RZ, 0xc0, !PT ;  /* 0xffffffc009067812 */ /* 0x000fca00078ec0ff */
[----:B------:R-:W-:-:S04]  /*123e0*/  IMAD.IADD R4, R6, 0x1, R4 ;  /* 0x0000000106047824 */ /* 0x000fc800078e0204 */
[----:B------:R-:W-:-:S04]  /*123f0*/  IMAD R8, R5, 0x8, R4 ;  /* 0x0000000805087824 */ /* 0x000fc800078e0204 */
[----:B------:R-:W-:Y:S01]  /*12400*/  @P0 IMAD.HI.U32 R4, R8, c[0x0][0x2c8], RZ ;  /* 0x0000b20008040a27 */ /* 0x000fe200078e00ff */
[----:B------:R1:W-:Y:S03]  /*12410*/  STL [R1+0x40], R8 ;  /* 0x0000400801007387 */ /* 0x0003e60000100800 */
[----:B------:R-:W-:Y:S01]  /*12420*/  IMAD.MOV.U32 R9, RZ, RZ, R8 ;  /* 0x000000ffff097224 */ /* 0x000fe200078e0008 */
[----:B------:R-:W-:Y:S02]  /*12430*/  @P0 SHF.R.U32.HI R9, RZ, c[0x0][0x2cc], R4 ;  /* 0x0000b300ff090a19 */ /* 0x000fe40000011604 */
[----:B------:R-:W-:-:S03]  /*12440*/  LOP3.LUT R4, R7, 0x7ffffffc, RZ, 0xc0, !PT ;  /* 0x7ffffffc07047812 */ /* 0x000fc600078ec0ff */
[----:B------:R-:W2:Y:S02]  /*12450*/  SHFL.IDX PT, R6, R9, RZ, 0x1c1f ;  /* 0x001c1fff09067589 */ /* 0x000ea400000e0000 */
[----:B------:R-:W-:Y:S01]  /*12460*/  IMAD.IADD R4, R0, 0x1, -R4 ;  /* 0x0000000100047824 */ /* 0x000fe200078e0a04 */
[----:B------:R-:W-:-:S03]  /*12470*/  IADD3 R0, R148, 0x1, R116 ;  /* 0x0000000194007810 */ /* 0x000fc60007ffe074 */
[----:B-1----:R-:W-:-:S04]  /*12480*/  IMAD.SHL.U32 R8, R4, 0x2, RZ ;  /* 0x0000000204087824 */ /* 0x002fc800078e00ff */
[--C-:B------:R-:W-:Y:S01]  /*12490*/  IMAD.IADD R13, R116, 0x1, -R8.reuse ;  /* 0x00000001740d7824 */ /* 0x100fe200078e0a08 */
[----:B------:R1:W-:Y:S01]  /*124a0*/  STL [R1+0x1c], R8 ;  /* 0x00001c0801007387 */ /* 0x0003e20000100800 */
[----:B------:R-:W-:Y:S02]  /*124b0*/  IADD3 R0, -R149, R0, -R8 ;  /* 0x0000000095007210 */ /* 0x000fe40007ffe908 */
[----:B------:R-:W-:Y:S02]  /*124c0*/  IADD3 R11, -R8, R148, R116 ;  /* 0x00000094080b7210 */ /* 0x000fe40007ffe174 */
[C---:B------:R-:W-:Y:S02]  /*124d0*/  IADD3 R10, R0.reuse, c[0x0][0x328], RZ ;  /* 0x0000ca00000a7a10 */ /* 0x040fe40007ffe0ff */
[----:B------:R-:W-:Y:S01]  /*124e0*/  IADD3 R12, R0, UR11, RZ ;  /* 0x0000000b000c7c10 */ /* 0x000fe2000fffe0ff */
[----:B------:R-:W-:Y:S02]  /*124f0*/  IMAD.IADD R0, R119, 0x1, R118 ;  /* 0x0000000177007824 */ /* 0x000fe400078e0276 */
[----:B--2---:R-:W-:-:S02]  /*12500*/  IMAD.IADD R5, R10, 0x1, R6 ;  /* 0x000000010a057824 */ /* 0x004fc400078e0206 */
        /* <DEDUP_REMOVED lines=14> */
.L_x_3076:
[----:B------:R-:W-:-:S04]  /*125f0*/  MOV R7, c[0x0][0x32c] ;  /* 0x0000cb0000077a02 */ /* 0x000fc80000000f00 */
[----:B------:R-:W-:-:S13]  /*12600*/  ISETP.NE.AND P0, PT, R7, 0x1, PT ;  /* 0x000000010700780c */ /* 0x000fda0003f05270 */
[----:B------:R-:W-:-:S05]  /*12610*/  @P0 IMAD.HI.U32 R7, R6, c[0x0][0x330], RZ ;  /* 0x0000cc0006070a27 */ /* 0x000fca00078e00ff */
[----:B------:R-:W-:Y:S02]  /*12620*/  @P0 SHF.R.U32.HI R6, RZ, c[0x0][0x334], R7 ;  /* 0x0000cd00ff060a19 */ /* 0x000fe40000011607 */
.L_x_3077:
[----:B------:R-:W-:Y:S05]  /*12630*/  BSYNC B0 ;  /* 0x0000000000007941 */ /* 0x000fea0003800000 */
.L_x_3075:
[----:B------:R-:W-:-:S05]  /*12640*/  IMAD R6, R6, c[0x0][0x32c], R13 ;  /* 0x0000cb0006067a24 */ /* 0x000fca00078e020d */
[----:B------:R-:W-:Y:S02]  /*12650*/  IADD3 R7, R6, c[0x0][0x32c], RZ ;  /* 0x0000cb0006077a10 */ /* 0x000fe40007ffe0ff */
[----:B------:R-:W-:Y:S02]  /*12660*/  IMNMX R4, R4, R6, !PT ;  /* 0x0000000604047217 */ /* 0x000fe40007800200 */
[----:B------:R-:W-:Y:S02]  /*12670*/  IMNMX R5, R5, R7, PT ;  /* 0x0000000705057217 */ /* 0x000fe40003800200 */
.L_x_3074:
[----:B-1----:R-:W1:Y:S02]  /*12680*/  SHFL.IDX PT, R8, R9, 0x1, 0x1c1f ;  /* 0x003c1f0009087f89 */ /* 0x002e6400000e0000 */
[----:B-1----:R-:W-:Y:S01]  /*12690*/  IMAD.IADD R7, R10, 0x1, R8 ;  /* 0x000000010a077824 */ /* 0x002fe200078e0208 */
[----:B------:R-:W-:-:S04]  /*126a0*/  IADD3 R6, R12, R8, RZ ;  /* 0x000000080c067210 */ /* 0x000fc80007ffe0ff */
        /* <DEDUP_REMOVED lines=13> */
.L_x_3080:
[----:B------:R-:W-:-:S04]  /*12780*/  MOV R14, c[0x0][0x32c] ;  /* 0x0000cb00000e7a02 */ /* 0x000fc80000000f00 */
[----:B------:R-:W-:-:S13]  /*12790*/  ISETP.NE.AND P0, PT, R14, 0x1, PT ;  /* 0x000000010e00780c */ /* 0x000fda0003f05270 */
[----:B------:R-:W-:-:S05]  /*127a0*/  @P0 IMAD.HI.U32 R14, R8, c[0x0][0x330], RZ ;  /* 0x0000cc00080e0a27 */ /* 0x000fca00078e00ff */
[----:B------:R-:W-:Y:S02]  /*127b0*/  @P0 SHF.R.U32.HI R8, RZ, c[0x0][0x334], R14 ;  /* 0x0000cd00ff080a19 */ /* 0x000fe4000001160e */
.L_x_3081:
[----:B------:R-:W-:Y:S05]  /*127c0*/  BSYNC B0 ;  /* 0x0000000000007941 */ /* 0x000fea0003800000 */
.L_x_3079:
[----:B------:R-:W-:-:S05]  /*127d0*/  IMAD R8, R8, c[0x0][0x32c], R13 ;  /* 0x0000cb0008087a24 */ /* 0x000fca00078e020d */
[----:B------:R-:W-:Y:S02]  /*127e0*/  IADD3 R14, R8, c[0x0][0x32c], RZ ;  /* 0x0000cb00080e7a10 */ /* 0x000fe40007ffe0ff */
[----:B------:R-:W-:Y:S02]  /*127f0*/  IMNMX R6, R6, R8, !PT ;  /* 0x0000000806067217 */ /* 0x000fe40007800200 */
[----:B------:R-:W-:Y:S02]  /*12800*/  IMNMX R7, R7, R14, PT ;  /* 0x0000000e07077217 */ /* 0x000fe40003800200 */
.L_x_3078:
[C---:B------:R-:W-:Y:S01]  /*12810*/  ISETP.GE.AND P0, PT, R116.reuse, 0x2, PT ;  /* 0x000000027400780c */ /* 0x040fe20003f06270 */
[----:B------:R-:W1:Y:S01]  /*12820*/  SHFL.IDX PT, R8, R9, 0x2, 0x1c1f ;  /* 0x005c1f0009087f89 */ /* 0x000e6200000e0000 */
[----:B------:R-:W-:Y:S02]  /*12830*/  ISETP.GE.AND P1, PT, R116, 0x9, PT ;  /* 0x000000097400780c */ /* 0x000fe40003f26270 */
[----:B------:R-:W-:Y:S02]  /*12840*/  P2R R20, PR, RZ, 0x1 ;  /* 0x00000001ff147803 */ /* 0x000fe40000000000 */
[----:B------:R-:W-:-:S02]  /*12850*/  ISETP.GT.AND P0, PT, R4, 0x1, !P0 ;  /* 0x000000010400780c */ /* 0x000fc40004704270 */
[C---:B------:R-:W-:Y:S02]  /*12860*/  ISETP.GE.AND P6, PT, R116.reuse, 0xa, PT ;  /* 0x0000000a7400780c */ /* 0x040fe40003fc6270 */
[----:B------:R-:W-:Y:S02]  /*12870*/  ISETP.LT.OR P0, PT, R5, 0x2, P0 ;  /* 0x000000020500780c */ /* 0x000fe40000701670 */
[----:B------:R-:W-:Y:S02]  /*12880*/  ISETP.GE.AND P5, PT, R116, 0x11, PT ;  /* 0x000000117400780c */ /* 0x000fe40003fa6270 */
[----:B------:R-:W-:Y:S02]  /*12890*/  FSEL R22, R49, -INF , !P0 ;  /* 0xff80000031167808 */ /* 0x000fe40004000000 */
[----:B------:R-:W-:Y:S02]  /*128a0*/  ISETP.GT.AND P0, PT, R4, 0x8, !P1 ;  /* 0x000000080400780c */ /* 0x000fe40004f04270 */
[----:B------:R-:W-:-:S02]  /*128b0*/  ISETP.GE.AND P4, PT, R116, 0x12, PT ;  /* 0x000000127400780c */ /* 0x000fc40003f86270 */
[C---:B------:R-:W-:Y:S02]  /*128c0*/  ISETP.LT.OR P0, PT, R5.reuse, 0x9, P0 ;  /* 0x000000090500780c */ /* 0x040fe40000701670 */
        /* <DEDUP_REMOVED lines=41> */
[----:B-1----:R-:W-:-:S03]  /*12b60*/  IMAD.IADD R4, R12, 0x1, R8 ;  /* 0x000000010c047824 */ /* 0x002fc600078e0208 */
[----:B------:R-:W-:Y:S01]  /*12b70*/  ISETP.LT.OR P0, PT, R5, 0x2a, P0 ;  /* 0x0000002a0500780c */ /* 0x000fe20000701670 */
[----:B------:R-:W-:-:S03]  /*12b80*/  IMAD.IADD R5, R10, 0x1, R8 ;  /* 0x000000010a057824 */ /* 0x000fc600078e0208 */
[----:B------:R-:W-:Y:S02]  /*12b90*/  FSEL R164, R29, -INF , !P0 ;  /* 0xff8000001da47808 */ /* 0x000fe40004000000 */
[----:B------:R-:W-:Y:S02]  /*12ba0*/  ISETP.GE.AND P0, PT, R153, 0x1, PT ;  /* 0x000000019900780c */ /* 0x000fe40003f06270 */
[----:B------:R-:W-:-:S11]  /*12bb0*/  IMNMX R5, R5, R11, PT ;  /* 0x0000000b05057217 */ /* 0x000fd60003800200 */
        /* <DEDUP_REMOVED lines=12> */
.L_x_3084:
[----:B------:R-:W-:-:S04]  /*12c80*/  MOV R19, c[0x0][0x32c] ;  /* 0x0000cb0000137a02 */ /* 0x000fc80000000f00 */
[----:B------:R-:W-:-:S13]  /*12c90*/  ISETP.NE.AND P0, PT, R19, 0x1, PT ;  /* 0x000000011300780c */ /* 0x000fda0003f05270 */
[----:B------:R-:W-:-:S05]  /*12ca0*/  @P0 IMAD.HI.U32 R19, R8, c[0x0][0x330], RZ ;  /* 0x0000cc0008130a27 */ /* 0x000fca00078e00ff */
[----:B------:R-:W-:Y:S02]  /*12cb0*/  @P0 SHF.R.U32.HI R8, RZ, c[0x0][0x334], R19 ;  /* 0x0000cd00ff080a19 */ /* 0x000fe40000011613 */
.L_x_3085:
[----:B------:R-:W-:Y:S05]  /*12cc0*/  BSYNC B0 ;  /* 0x0000000000007941 */ /* 0x000fea0003800000 */
.L_x_3083:
[----:B------:R-:W-:-:S05]  /*12cd0*/  IMAD R8, R8, c[0x0][0x32c], R13 ;  /* 0x0000cb0008087a24 */ /* 0x000fca00078e020d */
[----:B------:R-:W-:Y:S02]  /*12ce0*/  IADD3 R19, R8, c[0x0][0x32c], RZ ;  /* 0x0000cb0008137a10 */ /* 0x000fe40007ffe0ff */
[----:B------:R-:W-:Y:S02]  /*12cf0*/  IMNMX R4, R4, R8, !PT ;  /* 0x0000000804047217 */ /* 0x000fe40007800200 */
[----:B------:R-:W-:Y:S02]  /*12d00*/  IMNMX R5, R5, R19, PT ;  /* 0x0000001305057217 */ /* 0x000fe40003800200 */
.L_x_3082:
[----:B------:R-:W-:Y:S02]  /*12d10*/  ISETP.NE.AND P0, PT, R18, RZ, PT ;  /* 0x000000ff1200720c */ /* 0x000fe40003f05270 */
[----:B------:R-:W-:Y:S02]  /*12d20*/  P2R R8, PR, RZ, 0x10 ;  /* 0x00000010ff087803 */ /* 0x000fe40000000000 */
        /* <DEDUP_REMOVED lines=30> */
[----:B------:R-:W-:-:S04]  /*12f10*/  ISETP.GT.AND P0, PT, R6, RZ, !P1 ;  /* 0x000000ff0600720c */ /* 0x000fc80004f04270 */
[----:B------:R-:W-:-:S04]  /*12f20*/  ISETP.LT.OR P0, PT, R7, 0x1, P0 ;  /* 0x000000010700780c */ /* 0x000fc80000701670 */
[----:B------:R-:W-:Y:S02]  /*12f30*/  FSEL R19, R50, -INF , !P0 ;  /* 0xff80000032137808 */ /* 0x000fe40004000000 */
[----:B------:R-:W-:-:S04]  /*12f40*/  ISETP.NE.AND P0, PT, R15, RZ, PT ;  /* 0x000000ff0f00720c */ /* 0x000fc80003f05270 */
[----:B------:R-:W-:-:S04]  /*12f50*/  ISETP.GT.AND P0, PT, R6, 0x28, !P0 ;  /* 0x000000280600780c */ /* 0x000fc80004704270 */
[----:B------:R-:W-:-:S04]  /*12f60*/  ISETP.LT.OR P0, PT, R7, 0x29, P0 ;  /* 0x000000290700780c */ /* 0x000fc80000701670 */
[----:B------:R-:W-:Y:S02]  /*12f70*/  FSEL R157, R30, -INF , !P0 ;  /* 0xff8000001e9d7808 */ /* 0x000fe40004000000 */
[----:B------:R-:W-:-:S04]  /*12f80*/  ISETP.NE.AND P0, PT, R14, RZ, PT ;  /* 0x000000ff0e00720c */ /* 0x000fc80003f05270 */
[----:B------:R-:W-:Y:S02]  /*12f90*/  ISETP.GT.AND P0, PT, R6, 0x29, !P0 ;  /* 0x000000290600780c */ /* 0x000fe40004704270 */
[----:B------:R-:W1:Y:S02]  /*12fa0*/  SHFL.IDX PT, R6, R9, 0x3, 0x1c1f ;  /* 0x007c1f0009067f89 */ /* 0x000e6400000e0000 */
[----:B------:R-:W-:-:S04]  /*12fb0*/  ISETP.LT.OR P0, PT, R7, 0x2a, P0 ;  /* 0x0000002a0700780c */ /* 0x000fc80000701670 */
[----:B------:R-:W-:Y:S02]  /*12fc0*/  FSEL R147, R31, -INF , !P0 ;  /* 0xff8000001f937808 */ /* 0x000fe40004000000 */
[----:B------:R-:W-:-:S04]  /*12fd0*/  ISETP.GT.AND P0, PT, R4, RZ, !P1 ;  /* 0x000000ff0400720c */ /* 0x000fc80004f04270 */
[----:B------:R-:W-:-:S04]  /*12fe0*/  ISETP.LT.OR P0, PT, R5, 0x1, P0 ;  /* 0x000000010500780c */ /* 0x000fc80000701670 */
[----:B------:R-:W-:Y:S02]  /*12ff0*/  FSEL R53, R84, -INF , !P0 ;  /* 0xff80000054357808 */ /* 0x000fe40004000000 */
[----:B------:R-:W-:Y:S02]  /*13000*/  ISETP.GT.AND P0, PT, R4, 0x1, !P4 ;  /* 0x000000010400780c */ /* 0x000fe40006704270 */
[----:B------:R-:W-:Y:S02]  /*13010*/  ISETP.NE.AND P4, PT, R8, RZ, PT ;  /* 0x000000ff0800720c */ /* 0x000fe40003f85270 */
        /* <DEDUP_REMOVED lines=53> */
.L_x_3088:
[----:B------:R-:W-:-:S04]  /*13370*/  MOV R7, c[0x0][0x32c] ;  /* 0x0000cb0000077a02 */ /* 0x000fc80000000f00 */
[----:B------:R-:W-:-:S13]  /*13380*/  ISETP.NE.AND P0, PT, R7, 0x1, PT ;  /* 0x000000010700780c */ /* 0x000fda0003f05270 */
[----:B------:R-:W-:-:S05]  /*13390*/  @P0 IMAD.HI.U32 R7, R6, c[0x0][0x330], RZ ;  /* 0x0000cc0006070a27 */ /* 0x000fca00078e00ff */
[----:B------:R-:W-:Y:S02]  /*133a0*/  @P0 SHF.R.U32.HI R6, RZ, c[0x0][0x334], R7 ;  /* 0x0000cd00ff060a19 */ /* 0x000fe40000011607 */
.L_x_3089:
[----:B------:R-:W-:Y:S05]  /*133b0*/  BSYNC B0 ;  /* 0x0000000000007941 */ /* 0x000fea0003800000 */
.L_x_3087:
[----:B------:R-:W-:-:S05]  /*133c0*/  IMAD R6, R6, c[0x0][0x32c], R13 ;  /* 0x0000cb0006067a24 */ /* 0x000fca00078e020d */
[----:B------:R-:W-:Y:S02]  /*133d0*/  IADD3 R7, R6, c[0x0][0x32c], RZ ;  /* 0x0000cb0006077a10 */ /* 0x000fe40007ffe0ff */
[----:B------:R-:W-:Y:S02]  /*133e0*/  IMNMX R4, R4, R6, !PT ;  /* 0x0000000604047217 */ /* 0x000fe40007800200 */
[----:B------:R-:W-:Y:S02]  /*133f0*/  IMNMX R5, R5, R7, PT ;  /* 0x0000000705057217 */ /* 0x000fe40003800200 */
.L_x_3086:
        /* <DEDUP_REMOVED lines=16> */
[----:B------:R-:W-:Y:S01]  /*13500*/  LDSM.16.MT88.4 R32, [R221+0x2080] ;  /* 0x00208000dd20783b */ /* 0x000fe20000004200 */
[----:B------:R-:W-:Y:S02]  /*13510*/  FMNMX.FTZ R168, R63, R168, !PT ;  /* 0x000000a83fa87209 */ /* 0x000fe40007810000 */
[----:B------:R-:W-:Y:S01]  /*13520*/  FMNMX.FTZ R169, R65, R169, !PT ;  /* 0x000000a941a97209 */ /* 0x000fe20007810000 */
[----:B------:R-:W-:Y:S01]  /*13530*/  LDSM.16.MT88.4 R28, [R222+0x2080] ;  /* 0x00208000de1c783b */ /* 0x000fe20000004200 */
[----:B------:R-:W-:Y:S02]  /*13540*/  FMNMX.FTZ R168, R62, R168, !PT ;  /* 0x000000a83ea87209 */ /* 0x000fe40007810000 */
[----:B------:R-:W-:Y:S01]  /*13550*/  FMNMX.FTZ R169, R68, R169, !PT ;  /* 0x000000a944a97209 */ /* 0x000fe20007810000 */
[----:B------:R-:W-:Y:S01]  /*13560*/  LDSM.16.MT88.4 R36, [R222+0x3880] ;  /* 0x00388000de24783b */ /* 0x000fe20000004200 */
[----:B------:R-:W-:-:S02]  /*13570*/  ISETP.NE.AND P0, PT, R18, RZ, PT ;  /* 0x000000ff1200720c */ /* 0x000fc40003f05270 */
[----:B------:R-:W-:Y:S01]  /*13580*/  FMNMX.FTZ R169, R170, R169, !PT ;  /* 0x000000a9aaa97209 */ /* 0x000fe20007810000 */
[----:B------:R-:W-:Y:S01]  /*13590*/  LDSM.16.MT88.4 R48, [R223+0x3880] ;  /* 0x00388000df30783b */ /* 0x000fe20000004200 */
[----:B------:R-:W-:Y:S02]  /*135a0*/  FMNMX.FTZ R168, R61, R168, !PT ;  /* 0x000000a83da87209 */ /* 0x000fe40007810000 */
[----:B------:R-:W-:Y:S01]  /*135b0*/  FMNMX.FTZ R169, R166, R169, !PT ;  /* 0x000000a9a6a97209 */ /* 0x000fe20007810000 */
[----:B------:R-:W-:Y:S01]  /*135c0*/  STL [R1+0x90], R233 ;  /* 0x000090e901007387 */ /* 0x000fe20000100800 */
[----:B------:R-:W-:Y:S02]  /*135d0*/  ISETP.GT.AND P0, PT, R4, 0x8, !P0 ;  /* 0x000000080400780c */ /* 0x000fe40004704270 */
[----:B------:R-:W-:Y:S01]  /*135e0*/  FMNMX.FTZ R169, R165, R169, !PT ;  /* 0x000000a9a5a97209 */ /* 0x000fe20007810000 */
[----:B------:R-:W-:Y:S01]  /*135f0*/  STL [R1+0x8c], R232 ;  /* 0x00008ce801007387 */ /* 0x000fe20000100800 */
[----:B------:R-:W-:-:S02]  /*13600*/  FMNMX.FTZ R168, R159, R168, !PT ;  /* 0x000000a89fa87209 */ /* 0x000fc40007810000 */
[----:B------:R-:W-:Y:S01]  /*13610*/  FMNMX.FTZ R169, R164, R169, !PT ;  /* 0x000000a9a4a97209 */ /* 0x000fe20007810000 */
[----:B------:R-:W-:Y:S01]  /*13620*/  STL [R1+0x88], R231 ;  /* 0x000088e701007387 */ /* 0x000fe20000100800 */
[----:B------:R-:W-:Y:S02]  /*13630*/  ISETP.LT.OR P0, PT, R5, 0x9, P0 ;  /* 0x000000090500780c */ /* 0x000fe40000701670 */
[----:B------:R-:W-:Y:S01]  /*13640*/  FMNMX.FTZ R168, R158, R168, !PT ;  /* 0x000000a89ea87209 */ /* 0x000fe20007810000 */
[----:B------:R-:W1:Y:S01]  /*13650*/  SHFL.BFLY PT, R6, R169, 0x2, 0x1f ;  /* 0x0c401f00a9067f89 */ /* 0x000e6200000e0000 */
[----:B------:R-:W-:Y:S02]  /*13660*/  FSEL R43, R82, -INF , !P0 ;  /* 0xff800000522b7808 */ /* 0x000fe40004000000 */
[----:B------:R-:W-:Y:S01]  /*13670*/  FMNMX.FTZ R168, R157, R168, !PT ;  /* 0x000000a89da87209 */ /* 0x000fe20007810000 */
[----:B------:R-:W-:Y:S01]  /*13680*/  STL [R1+0x84], R230 ;  /* 0x000084e601007387 */ /* 0x000fe20000100800 */
[----:B------:R-:W-:-:S02]  /*13690*/  ISETP.GT.AND P0, PT, R4, 0x9, !P6 ;  /* 0x000000090400780c */ /* 0x000fc40007704270 */
[----:B------:R-:W-:Y:S01]  /*136a0*/  FMNMX.FTZ R168, R147, R168, !PT ;  /* 0x000000a893a87209 */ /* 0x000fe20007810000 */
[----:B------:R-:W-:Y:S01]  /*136b0*/  STL [R1+0x80], R229 ;  /* 0x000080e501007387 */ /* 0x000fe20000100800 */
[----:B------:R-:W-:Y:S02]  /*136c0*/  ISETP.LT.OR P0, PT, R5, 0xa, P0 ;  /* 0x0000000a0500780c */ /* 0x000fe40000701670 */
[----:B------:R-:W-:Y:S01]  /*136d0*/  ISETP.NE.AND P6, PT, R17, RZ, PT ;  /* 0x000000ff1100720c */ /* 0x000fe20003fc5270 */
[----:B------:R-:W-:Y:S01]  /*136e0*/  STL [R1+0x7c], R228 ;  /* 0x00007ce401007387 */ /* 0x000fe20000100800 */
[----:B------:R-:W-:Y:S02]  /*136f0*/  FSEL R42, R83, -INF , !P0 ;  /* 0xff800000532a7808 */ /* 0x000fe40004000000 */
[----:B------:R-:W-:Y:S01]  /*13700*/  ISETP.GT.AND P0, PT, R4, 0x10, !P5 ;  /* 0x000000100400780c */ /* 0x000fe20006f04270 */
[----:B------:R-:W-:Y:S01]  /*13710*/  STL [R1+0x78], R227 ;  /* 0x000078e301007387 */ /* 0x000fe20000100800 */
[----:B------:R-:W-:-:S02]  /*13720*/  ISETP.NE.AND P5, PT, R20, RZ, PT ;  /* 0x000000ff1400720c */ /* 0x000fc40003fa5270 */
[----:B------:R-:W-:Y:S01]  /*13730*/  ISETP.LT.OR P0, PT, R5, 0x11, P0 ;  /* 0x000000110500780c */ /* 0x000fe20000701670 */
[----:B------:R-:W-:Y:S01]  /*13740*/  STL [R1+0x74], R226 ;  /* 0x000074e201007387 */ /* 0x000fe20000100800 */
[----:B------:R-:W-:Y:S02]  /*13750*/  LEA R224, R2, R221, 0x1 ;  /* 0x000000dd02e07211 */ /* 0x000fe400078e08ff */
[----:B------:R-:W-:Y:S01]  /*13760*/  FSEL R56, R74, -INF , !P0 ;  /* 0xff8000004a387808 */ /* 0x000fe20004000000 */
[----:B------:R-:W-:Y:S01]  /*13770*/  STL [R1+0x70], R225 ;  /* 0x000070e101007387 */ /* 0x000fe20000100800 */
[----:B-1----:R-:W-:Y:S02]  /*13780*/  FMNMX.FTZ R169, R169, R6, !PT ;  /* 0x00000006a9a97209 */ /* 0x002fe40007810000 */
[----:B------:R-:W-:Y:S01]  /*13790*/  ISETP.GT.AND P0, PT, R4, 0x11, !P4 ;  /* 0x000000110400780c */ /* 0x000fe20006704270 */
[----:B------:R-:W-:Y:S01]  /*137a0*/  LDSM.16.MT88.4 R44, [R224+0x3880] ;  /* 0x00388000e02c783b */ /* 0x000fe20000004200 */
[----:B------:R-:W-:-:S02]  /*137b0*/  ISETP.NE.AND P4, PT, R16, RZ, PT ;  /* 0x000000ff1000720c */ /* 0x000fc40003f85270 */
[----:B------:R-:W-:Y:S01]  /*137c0*/  ISETP.LT.OR P0, PT, R5, 0x12, P0 ;  /* 0x000000120500780c */ /* 0x000fe20000701670 */
[----:B------:R-:W1:Y:S03]  /*137d0*/  SHFL.BFLY PT, R6, R169, 0x1, 0x1f ;  /* 0x0c201f00a9067f89 */ /* 0x000e6600000e0000 */
[----:B------:R-:W-:Y:S01]  /*137e0*/  FSEL R76, R75, -INF , !P0 ;  /* 0xff8000004b4c7808 */ /* 0x000fe20004000000 */
[----:B------:R-:W-:Y:S01]  /*137f0*/  STL [R1+0x6c], R220 ;  /* 0x00006cdc01007387 */ /* 0x000fe20000100800 */
[----:B------:R-:W-:-:S04]  /*13800*/  ISETP.GT.AND P0, PT, R4, 0x18, !P3 ;  /* 0x000000180400780c */ /* 0x000fc80005f04270 */
[----:B------:R-:W-:-:S04]  /*13810*/  ISETP.LT.OR P0, PT, R5, 0x19, P0 ;  /* 0x000000190500780c */ /* 0x000fc80000701670 */
[----:B------:R-:W-:Y:S02]  /*13820*/  FSEL R84, R78, -INF , !P0 ;  /* 0xff8000004e547808 */ /* 0x000fe40004000000 */
[----:B------:R-:W-:-:S04]  /*13830*/  ISETP.GT.AND P0, PT, R4, 0x19, !P2 ;  /* 0x000000190400780c */ /* 0x000fc80005704270 */
[----:B------:R-:W-:-:S04]  /*13840*/  ISETP.LT.OR P0, PT, R5, 0x1a, P0 ;  /* 0x0000001a0500780c */ /* 0x000fc80000701670 */
[----:B------:R-:W-:Y:S02]  /*13850*/  FSEL R85, R79, -INF , !P0 ;  /* 0xff8000004f557808 */ /* 0x000fe40004000000 */
[----:B-1----:R-:W-:Y:S02]  /*13860*/  FMNMX.FTZ R169, R169, R6, !PT ;  /* 0x00000006a9a97209 */ /* 0x002fe40007810000 */
[----:B------:R-:W1:Y:S01]  /*13870*/  SHFL.BFLY PT, R6, R168, 0x2, 0x1f ;  /* 0x0c401f00a8067f89 */ /* 0x000e6200000e0000 */
[----:B------:R-:W-:Y:S02]  /*13880*/  ISETP.GT.AND P0, PT, R4, 0x1, !P5 ;  /* 0x000000010400780c */ /* 0x000fe40006f04270 */
[----:B------:R-:W-:Y:S01]  /*13890*/  FMUL.FTZ R13, R169, c[0x0][0x2d0] ;  /* 0x0000b400a90d7a20 */ /* 0x000fe20000410000 */
[----:B------:R-:W-:Y:S02]  /*138a0*/  ISETP.NE.AND P5, PT, R15, RZ, PT ;  /* 0x000000ff0f00720c */ /* 0x000fe40003fa5270 */
[----:B------:R-:W-:-:S04]  /*138b0*/  ISETP.LT.OR P0, PT, R5, 0x2, P0 ;  /* 0x000000020500780c */ /* 0x000fc80000701670 */
[----:B------:R-:W-:Y:S02]  /*138c0*/  FSEL R41, R87, -INF , !P0 ;  /* 0xff80000057297808 */ /* 0x000fe40004000000 */
[C---:B------:R-:W-:Y:S02]  /*138d0*/  ISETP.GT.AND P0, PT, R4.reuse, RZ, !P1 ;  /* 0x000000ff0400720c */ /* 0x040fe40004f04270 */
[----:B------:R-:W-:Y:S02]  /*138e0*/  ISETP.GT.AND P1, PT, R4, 0x21, !P4 ;  /* 0x000000210400780c */ /* 0x000fe40006724270 */
[C---:B------:R-:W-:Y:S02]  /*138f0*/  ISETP.LT.OR P0, PT, R5.reuse, 0x1, P0 ;  /* 0x000000010500780c */ /* 0x040fe40000701670 */
[----:B------:R-:W-:Y:S02]  /*13900*/  ISETP.LT.OR P3, PT, R5, 0x22, P1 ;  /* 0x000000220500780c */ /* 0x000fe40000f61670 */
[----:B------:R-:W-:-:S02]  /*13910*/  FSEL R40, R86, -INF , !P0 ;  /* 0xff80000056287808 */ /* 0x000fc40004000000 */
[----:B------:R-:W-:Y:S02]  /*13920*/  ISETP.GT.AND P0, PT, R4, 0x20, !P6 ;  /* 0x000000200400780c */ /* 0x000fe40007704270 */
[----:B-1----:R-:W-:Y:S02]  /*13930*/  FMNMX.FTZ R168, R168, R6, !PT ;  /* 0x00000006a8a87209 */ /* 0x002fe40007810000 */
[----:B------:R-:W-:Y:S02]  /*13940*/  ISETP.LT.OR P0, PT, R5, 0x21, P0 ;  /* 0x000000210500780c */ /* 0x000fe40000701670 */
[----:B------:R-:W-:Y:S01]  /*13950*/  FMNMX.FTZ R8, R40, R41, !PT ;  /* 0x0000002928087209 */ /* 0x000fe20007810000 */
[----:B------:R-:W1:Y:S01]  /*13960*/  SHFL.BFLY PT, R6, R168, 0x1, 0x1f ;  /* 0x0c201f00a8067f89 */ /* 0x000e6200000e0000 */
[----:B------:R-:W-:Y:S02]  /*13970*/  FSEL R87, R90, -INF , !P0 ;  /* 0xff8000005a577808 */ /* 0x000fe40004000000 */
[----:B------:R-:W-:-:S02]  /*13980*/  FSETP.NEU.FTZ.AND P0, PT, R169, -INF , PT ;  /* 0xff800000a900780b */ /* 0x000fc40003f1d000 */
[----:B------:R-:W-:Y:S02]  /*13990*/  ISETP.NE.AND P6, PT, R14, RZ, PT ;  /* 0x000000ff0e00720c */ /* 0x000fe40003fc5270 */
[----:B------:R-:W-:Y:S02]  /*139a0*/  FSEL R13, R13, RZ, P0 ;  /* 0x000000ff0d0d7208 */ /* 0x000fe40000000000 */
[----:B------:R-:W-:Y:S02]  /*139b0*/  ISETP.GT.AND P2, PT, R4, 0x29, !P6 ;  /* 0x000000290400780c */ /* 0x000fe40007744270 */
[----:B------:R-:W-:Y:S01]  /*139c0*/  FSEL R14, R91, -INF , !P3 ;  /* 0xff8000005b0e7808 */ /* 0x000fe20005800000 */
[----:B------:R-:W-:-:S04]  /*139d0*/  FFMA.FTZ R7, R21, c[0x0][0x2d0], -R13 ;  /* 0x0000b40015077a23 */ /* 0x000fc8000001080d */
[----:B------:R2:W-:Y:S01]  /*139e0*/  MUFU.EX2 R201, R7 ;  /* 0x0000000700c97308 */ /* 0x0005e20000000800 */
[----:B-1----:R-:W-:Y:S02]  /*139f0*/  FMNMX.FTZ R168, R168, R6, !PT ;  /* 0x00000006a8a87209 */ /* 0x002fe40007810000 */
[----:B------:R-:W-:Y:S02]  /*13a00*/  FMNMX.FTZ R6, R53, R52, !PT ;  /* 0x0000003435067209 */ /* 0x000fe40007810000 */
[C---:B------:R-:W-:Y:S01]  /*13a10*/  FSETP.NEU.FTZ.AND P0, PT, R168.reuse, -INF , PT ;  /* 0xff800000a800780b */ /* 0x040fe20003f1d000 */
[----:B------:R-:W-:Y:S01]  /*13a20*/  FMUL.FTZ R12, R168, c[0x0][0x2d0] ;  /* 0x0000b400a80c7a20 */ /* 0x000fe20000410000 */
[----:B------:R-:W-:Y:S01]  /*13a30*/  FMNMX.FTZ R6, R54, R6, !PT ;  /* 0x0000000636067209 */ /* 0x000fe20007810000 */
[----:B--2---:R-:W-:-:S03]  /*13a40*/  FFMA.FTZ R7, R22, c[0x0][0x2d0], -R13 ;  /* 0x0000b40016077a23 */ /* 0x004fc6000001080d */
[----:B------:R-:W-:Y:S01]  /*13a50*/  FMNMX.FTZ R6, R55, R6, !PT ;  /* 0x0000000637067209 */ /* 0x000fe20007810000 */
[----:B------:R1:W-:Y:S01]  /*13a60*/  MUFU.EX2 R206, R7 ;  /* 0x0000000700ce7308 */ /* 0x0003e20000000800 */
[----:B------:R-:W-:Y:S02]  /*13a70*/  FSEL R12, R12, RZ, P0 ;  /* 0x000000ff0c0c7208 */ /* 0x000fe40000000000 */
[----:B------:R-:W-:Y:S02]  /*13a80*/  FMNMX.FTZ R6, R57, R6, !PT ;  /* 0x0000000639067209 */ /* 0x000fe40007810000 */
[----:B------:R-:W-:Y:S01]  /*13a90*/  ISETP.GT.AND P0, PT, R4, 0x28, !P5 ;  /* 0x000000280400780c */ /* 0x000fe20006f04270 */
[--C-:B------:R-:W-:Y:S01]  /*13aa0*/  FFMA.FTZ R0, R24, c[0x0][0x2d0], -R12.reuse ;  /* 0x0000b40018007a23 */ /* 0x100fe2000001080c */
[----:B------:R-:W-:Y:S01]  /*13ab0*/  FMNMX.FTZ R6, R59, R6, !PT ;  /* 0x000000063b067209 */ /* 0x000fe20007810000 */
[----:B------:R-:W-:Y:S01]  /*13ac0*/  FFMA.FTZ R2, R27, c[0x0][0x2d0], -R12 ;  /* 0x0000b4001b027a23 */ /* 0x000fe2000001080c */
[----:B------:R-:W-:Y:S01]  /*13ad0*/  ISETP.LT.OR P1, PT, R5, 0x29, P0 ;  /* 0x000000290500780c */ /* 0x000fe20000721670 */
[----:B------:R-:W-:Y:S01]  /*13ae0*/  MUFU.EX2 R196, R0 ;  /* 0x0000000000c47308 */ /* 0x000fe20000000800 */
[----:B------:R-:W-:-:S02]  /*13af0*/  FMNMX.FTZ R6, R60, R6, !PT ;  /* 0x000000063c067209 */ /* 0x000fc40007810000 */
[----:B------:R-:W-:Y:S02]  /*13b00*/  ISETP.LT.OR P0, PT, R5, 0x2a, P2 ;  /* 0x0000002a0500780c */ /* 0x000fe40001701670 */
[----:B------:R-:W-:Y:S02]  /*13b10*/  FMNMX.FTZ R6, R77, R6, !PT ;  /* 0x000000064d067209 */ /* 0x000fe40007810000 */
[----:B-1----:R-:W-:Y:S01]  /*13b20*/  FMNMX.FTZ R7, R43, R8, !PT ;  /* 0x000000082b077209 */ /* 0x002fe20007810000 */
[----:B------:R-:W-:Y:S01]  /*13b30*/  FFMA.FTZ R8, R23, c[0x0][0x2d0], -R13 ;  /* 0x0000b40017087a23 */ /* 0x000fe2000001080d */
[----:B------:R-:W-:Y:S01]  /*13b40*/  FMNMX.FTZ R6, R145, R6, !PT ;  /* 0x0000000691067209 */ /* 0x000fe20007810000 */
[----:B------:R-:W-:Y:S01]  /*13b50*/  LDSM.16.MT88.4 R20, [R223+0x2080] ;  /* 0x00208000df14783b */ /* 0x000fe20000004200 */
[----:B------:R-:W-:Y:S01]  /*13b60*/  FMNMX.FTZ R7, R42, R7, !PT ;  /* 0x000000072a077209 */ /* 0x000fe20007810000 */
[----:B------:R1:W-:Y:S01]  /*13b70*/  MUFU.EX2 R235, R8 ;  /* 0x0000000800eb7308 */ /* 0x0003e20000000800 */
[----:B------:R-:W-:-:S02]  /*13b80*/  FMNMX.FTZ R6, R144, R6, !PT ;  /* 0x0000000690067209 */ /* 0x000fc40007810000 */
[----:B------:R-:W-:Y:S02]  /*13b90*/  FSEL R86, R94, -INF , !P1 ;  /* 0xff8000005e567808 */ /* 0x000fe40004800000 */
[----:B------:R-:W-:Y:S02]  /*13ba0*/  FMNMX.FTZ R6, R146, R6, !PT ;  /* 0x0000000692067209 */ /* 0x000fe40007810000 */
[----:B------:R-:W-:Y:S01]  /*13bb0*/  FSEL R15, R95, -INF , !P0 ;  /* 0xff8000005f0f7808 */ /* 0x000fe20004000000 */
[----:B------:R-:W-:Y:S01]  /*13bc0*/  MUFU.EX2 R207, R2 ;  /* 0x0000000200cf7308 */ /* 0x000fe20000000800 */
[----:B------:R-:W-:Y:S02]  /*13bd0*/  FMNMX.FTZ R6, R156, R6, !PT ;  /* 0x000000069c067209 */ /* 0x000fe40007810000 */
[----:B-1----:R-:W-:Y:S01]  /*13be0*/  FMNMX.FTZ R8, R56, R7, !PT ;  /* 0x0000000738087209 */ /* 0x002fe20007810000 */
[----:B------:R-:W-:-:S03]  /*13bf0*/  FFMA.FTZ R7, R25, c[0x0][0x2d0], -R13 ;  /* 0x0000b40019077a23 */ /* 0x000fc6000001080d */
[----:B------:R-:W-:Y:S01]  /*13c00*/  FMNMX.FTZ R4, R76, R8, !PT ;  /* 0x000000084c047209 */ /* 0x000fe20007810000 */
[----:B------:R-:W1:Y:S01]  /*13c10*/  MUFU.EX2 R236, R7 ;  /* 0x0000000700ec7308 */ /* 0x000e620000000800 */
[----:B------:R-:W2:Y:S02]  /*13c20*/  SHFL.BFLY PT, R8, R6, 0x2, 0x1f ;  /* 0x0c401f0006087f89 */ /* 0x000ea400000e0000 */
[----:B------:R-:W-:-:S04]  /*13c30*/  FMNMX.FTZ R4, R84, R4, !PT ;  /* 0x0000000454047209 */ /* 0x000fc80007810000 */
[----:B------:R-:W-:-:S04]  /*13c40*/  FMNMX.FTZ R4, R85, R4, !PT ;  /* 0x0000000455047209 */ /* 0x000fc80007810000 */
[----:B------:R-:W-:-:S04]  /*13c50*/  FMNMX.FTZ R3, R87, R4, !PT ;  /* 0x0000000457037209 */ /* 0x000fc80007810000 */
[----:B------:R-:W-:Y:S01]  /*13c60*/  FMNMX.FTZ R0, R14, R3, !PT ;  /* 0x000000030e007209 */ /* 0x000fe20007810000 */
[--C-:B------:R-:W-:Y:S01]  /*13c70*/  FFMA.FTZ R3, R26, c[0x0][0x2d0], -R12.reuse ;  /* 0x0000b4001a037a23 */ /* 0x100fe2000001080c */
[----:B-1----:R-:W-:Y:S01]  /*13c80*/  F2FP.PACK_AB R10, R236, R235 ;  /* 0x000000ebec0a723e */ /* 0x002fe200000000ff */
[----:B------:R-:W-:Y:S01]  /*13c90*/  FFMA.FTZ R7, R19, c[0x0][0x2d0], -R12 ;  /* 0x0000b40013077a23 */ /* 0x000fe2000001080c */
[----:B------:R-:W-:Y:S01]  /*13ca0*/  FMNMX.FTZ R0, R86, R0, !PT ;  /* 0x0000000056007209 */ /* 0x000fe20007810000 */
[----:B------:R1:W3:Y:S01]  /*13cb0*/  MUFU.EX2 R234, R3 ;  /* 0x0000000300ea7308 */ /* 0x0002e20000000800 */
[----:B------:R-:W-:Y:S04]  /*13cc0*/  LDSM.16.MT88.4 R16, [R224+0x2080] ;  /* 0x00208000e010783b */ /* 0x000fe80000004200 */
[----:B------:R-:W-:Y:S03]  /*13cd0*/  LDSM.16.MT88.4 R24, [R221+0x3880] ;  /* 0x00388000dd18783b */ /* 0x000fe60000004200 */
[----:B------:R-:W4:Y:S01]  /*13ce0*/  MUFU.EX2 R213, R7 ;  /* 0x0000000700d57308 */ /* 0x000f220000000800 */
[----:B-1----:R-:W-:-:S02]  /*13cf0*/  FMNMX.FTZ R3, R15, R0, !PT ;  /* 0x000000000f037209 */ /* 0x002fc40007810000 */
[----:B--2---:R-:W-:Y:S02]  /*13d00*/  FMNMX.FTZ R0, R6, R8, !PT ;  /* 0x0000000806007209 */ /* 0x004fe40007810000 */
[----:B------:R-:W-:Y:S01]  /*13d10*/  F2FP.PACK_AB R8, R206, R201 ;  /* 0x000000c9ce08723e */ /* 0x000fe200000000ff */
[----:B------:R-:W1:Y:S01]  /*13d20*/  SHFL.BFLY PT, R4, R3, 0x2, 0x1f ;  /* 0x0c401f0003047f89 */ /* 0x000e6200000e0000 */
[----:B---3--:R-:W-:Y:S02]  /*13d30*/  F2FP.PACK_AB R11, R207, R234 ;  /* 0x000000eacf0b723e */ /* 0x008fe400000000ff */
[----:B----4-:R-:W-:Y:S01]  /*13d40*/  F2FP.PACK_AB R9, R196, R213 ;  /* 0x000000d5c409723e */ /* 0x010fe200000000ff */
[----:B------:R-:W2:Y:S06]  /*13d50*/  SHFL.BFLY PT, R5, R0, 0x1, 0x1f ;  /* 0x0c201f0000057f89 */ /* 0x000eac00000e0000 */
[C---:B------:R-:W-:Y:S08]  /*13d60*/  HMMA.16816.F32 R176, R8.reuse, R32, RZ ;  /* 0x0000002008b0723c */ /* 0x040ff000000018ff */
[----:B------:R-:W-:Y:S01]  /*13d70*/  HMMA.16816.F32 R132, R8, R28, RZ ;  /* 0x0000001c0884723c */ /* 0x000fe200000018ff */
[----:B-1----:R-:W-:-:S07]  /*13d80*/  FMNMX.FTZ R3, R3, R4, !PT ;  /* 0x0000000403037209 */ /* 0x002fce0007810000 */
[C---:B------:R-:W-:Y:S01]  /*13d90*/  HMMA.16816.F32 R108, R8.reuse, R16, RZ ;  /* 0x00000010086c723c */ /* 0x040fe200000018ff */
[----:B--2---:R-:W-:Y:S01]  /*13da0*/  FMNMX.FTZ R167, R0, R5, !PT ;  /* 0x0000000500a77209 */ /* 0x004fe20007810000 */
[----:B------:R-:W1:Y:S03]  /*13db0*/  SHFL.BFLY PT, R4, R3, 0x1, 0x1f ;  /* 0x0c201f0003047f89 */ /* 0x000e6600000e0000 */
[C---:B------:R-:W-:Y:S01]  /*13dc0*/  FSETP.NEU.FTZ.AND P0, PT, R167.reuse, -INF , PT ;  /* 0xff800000a700780b */ /* 0x040fe20003f1d000 */
[----:B------:R-:W-:Y:S02]  /*13dd0*/  FMUL.FTZ R2, R167, c[0x0][0x2d0] ;  /* 0x0000b400a7027a20 */ /* 0x000fe40000410000 */
[----:B------:R-:W-:Y:S03]  /*13de0*/  HMMA.16816.F32 R184, R8, R20, RZ ;  /* 0x0000001408b8723c */ /* 0x000fe600000018ff */
[----:B------:R-:W-:-:S05]  /*13df0*/  FSEL R2, R2, RZ, P0 ;  /* 0x000000ff02027208 */ /* 0x000fca0000000000 */
[----:B------:R-:W-:Y:S01]  /*13e00*/  HMMA.16816.F32 R180, R8, R24, RZ ;  /* 0x0000001808b4723c */ /* 0x000fe200000018ff */
[----:B------:R-:W-:-:S04]  /*13e10*/  FFMA.FTZ R0, R53, c[0x0][0x2d0], -R2 ;  /* 0x0000b40035007a23 */ /* 0x000fc80000010802 */
[----:B------:R2:W-:Y:S03]  /*13e20*/  MUFU.EX2 R209, R0 ;  /* 0x0000000000d17308 */ /* 0x0005e60000000800 */
[----:B------:R-:W-:Y:S01]  /*13e30*/  HMMA.16816.F32 R172, R8, R36, RZ ;  /* 0x0000002408ac723c */ /* 0x000fe200000018ff */
[----:B-1----:R-:W-:Y:S01]  /*13e40*/  FMNMX.FTZ R3, R3, R4, !PT ;  /* 0x0000000403037209 */ /* 0x002fe20007810000 */
[----:B------:R-:W-:-:S03]  /*13e50*/  FFMA.FTZ R4, R55, c[0x0][0x2d0], -R2 ;  /* 0x0000b40037047a23 */ /* 0x000fc60000010802 */
[----:B------:R-:W-:-:S03]  /*13e60*/  FSETP.NEU.FTZ.AND P0, PT, R3, -INF , PT ;  /* 0xff8000000300780b */ /* 0x000fc60003f1d000 */
[----:B------:R-:W-:Y:S01]  /*13e70*/  HMMA.16816.F32 R160, R8, R44, RZ ;  /* 0x0000002c08a0723c */ /* 0x000fe200000018ff */
[----:B------:R-:W-:Y:S01]  /*13e80*/  MUFU.EX2 R228, R4 ;  /* 0x0000000400e47308 */ /* 0x000fe20000000800 */
[----:B--2---:R-:W-:-:S06]  /*13e90*/  FFMA.FTZ R0, R52, c[0x0][0x2d0], -R2 ;  /* 0x0000b40034007a23 */ /* 0x004fcc0000010802 */
[C---:B------:R-:W-:Y:S01]  /*13ea0*/  HMMA.16816.F32 R148, R8.reuse, R48, RZ ;  /* 0x000000300894723c */ /* 0x040fe200000018ff */
[----:B------:R1:W-:Y:S07]  /*13eb0*/  MUFU.EX2 R210, R0 ;  /* 0x0000000000d27308 */ /* 0x0003ee0000000800 */
[C---:B------:R-:W-:Y:S08]  /*13ec0*/  HMMA.16816.F32 R188, R8.reuse, R34, RZ ;  /* 0x0000002208bc723c */ /* 0x040ff000000018ff */
[----:B------:R-:W-:Y:S01]  /*13ed0*/  HMMA.16816.F32 R152, R8, R30, RZ ;  /* 0x0000001e0898723c */ /* 0x000fe200000018ff */
[----:B-1----:R-:W-:-:S04]  /*13ee0*/  FFMA.FTZ R0, R54, c[0x0][0x2d0], -R2 ;  /* 0x0000b40036007a23 */ /* 0x002fc80000010802 */
[----:B------:R1:W2:Y:S03]  /*13ef0*/  MUFU.EX2 R233, R0 ;  /* 0x0000000000e97308 */ /* 0x0002a60000000800 */
[C---:B------:R-:W-:Y:S08]  /*13f00*/  HMMA.16816.F32 R140, R8.reuse, R18, RZ ;  /* 0x00000012088c723c */ /* 0x040ff000000018ff */
[----:B-----5:R-:W-:Y:S01]  /*13f10*/  HMMA.16816.F32 R136, R8, R22, RZ ;  /* 0x000000160888723c */ /* 0x020fe200000018ff */
        /* <DEDUP_REMOVED lines=9> */
[----:B-1----:R-:W-:-:S06]  /*13fb0*/  FFMA.FTZ R4, R41, c[0x0][0x2d0], -R0 ;  /* 0x0000b40029047a23 */ /* 0x002fcc0000010800 */
[----:B------:R-:W-:Y:S01]  /*13fc0*/  FFMA.FTZ R8, R64, c[0x0][0x2d0], -R13 ;  /* 0x0000b40040087a23 */ /* 0x000fe2000001080d */
[----:B------:R1:W2:Y:S08]  /*13fd0*/  MUFU.EX2 R205, R4 ;  /* 0x0000000400cd7308 */ /* 0x0002b00000000800 */
[----:B------:R3:W-:Y:S01]  /*13fe0*/  MUFU.EX2 R227, R8 ;  /* 0x0000000800e37308 */ /* 0x0007e20000000800 */
[----:B-1----:R-:W-:Y:S01]  /*13ff0*/  FFMA.FTZ R4, R43, c[0x0][0x2d0], -R0 ;  /* 0x0000b4002b047a23 */ /* 0x002fe20000010800 */
[----:B--2---:R-:W-:-:S06]  /*14000*/  F2FP.PACK_AB R5, R205, R195 ;  /* 0x000000c3cd05723e */ /* 0x004fcc00000000ff */
[----:B------:R1:W-:Y:S01]  /*14010*/  MUFU.EX2 R238, R4 ;  /* 0x0000000400ee7308 */ /* 0x0003e20000000800 */
[----:B---3--:R-:W-:-:S07]  /*14020*/  FFMA.FTZ R8, R66, c[0x0][0x2d0], -R13 ;  /* 0x0000b40042087a23 */ /* 0x008fce000001080d */
[----:B------:R2:W-:Y:S01]  /*14030*/  MUFU.EX2 R225, R8 ;  /* 0x0000000800e17308 */ /* 0x0005e20000000800 */
[----:B-1----:R-:W-:Y:S02]  /*14040*/  FFMA.FTZ R4, R42, c[0x0][0x2d0], -R0 ;  /* 0x0000b4002a047a23 */ /* 0x002fe40000010800 */
[----:B------:R-:W-:Y:S05]  /*14050*/  LDSM.16.MT88.4 R40, [R221+0x2880] ;  /* 0x00288000dd28783b */ /* 0x000fea0000004200 */
[----:B------:R1:W3:Y:S01]  /*14060*/  MUFU.EX2 R252, R4 ;  /* 0x0000000400fc7308 */ /* 0x0002e20000000800 */
[----:B--2---:R-:W-:-:S07]  /*14070*/  FFMA.FTZ R8, R65, c[0x0][0x2d0], -R13 ;  /* 0x0000b40041087a23 */ /* 0x004fce000001080d */
[----:B------:R2:W-:Y:S01]  /*14080*/  MUFU.EX2 R198, R8 ;  /* 0x0000000800c67308 */ /* 0x0005e20000000800 */
[----:B-1----:R-:W-:Y:S02]  /*14090*/  F2FP.PACK_AB R4, R210, R209 ;  /* 0x000000d1d204723e */ /* 0x002fe400000000ff */
[----:B---3--:R-:W-:Y:S01]  /*140a0*/  F2FP.PACK_AB R7, R252, R238 ;  /* 0x000000eefc07723e */ /* 0x008fe200000000ff */
[----:B--2---:R-:W-:-:S06]  /*140b0*/  FFMA.FTZ R8, R68, c[0x0][0x2d0], -R13 ;  /* 0x0000b40044087a23 */ /* 0x004fcc000001080d */
[C---:B------:R-:W-:Y:S01]  /*140c0*/  HMMA.16816.F32 R92, R4.reuse, R26, RZ ;  /* 0x0000001a045c723c */ /* 0x040fe200000018ff */
[----:B------:R1:W2:Y:S07]  /*140d0*/  MUFU.EX2 R197, R8 ;  /* 0x0000000800c57308 */ /* 0x0002ae0000000800 */
[C---:B------:R-:W-:Y:S01]  /*140e0*/  HMMA.16816.F32 R68, R4.reuse, R24, RZ ;  /* 0x000000180444723c */ /* 0x040fe200000018ff */
[----:B------:R-:W3:Y:S07]  /*140f0*/  LDSM.16.MT88.4 R24, [R224+0x2880] ;  /* 0x00288000e018783b */ /* 0x000eee0000004200 */
[----:B------:R-:W-:Y:S01]  /*14100*/  HMMA.16816.F32 R64, R4, R28, RZ ;  /* 0x0000001c0440723c */ /* 0x000fe200000018ff */
[----:B-1----:R-:W-:Y:S01]  /*14110*/  FFMA.FTZ R8, R58, c[0x0][0x2d0], -R12 ;  /* 0x0000b4003a087a23 */ /* 0x002fe2000001080c */
[----:B--2---:R-:W-:-:S03]  /*14120*/  F2FP.PACK_AB R10, R197, R198 ;  /* 0x000000c6c50a723e */ /* 0x004fc600000000ff */
        /* <DEDUP_REMOVED lines=8> */
[----:B------:R-:W-:Y:S01]  /*141b0*/  LDSM.16.MT88.4 R32, [R222+0x2880] ;  /* 0x00288000de20783b */ /* 0x000fe20000004200 */
[----:B-1----:R-:W-:Y:S01]  /*141c0*/  FFMA.FTZ R8, R62, c[0x0][0x2d0], -R12 ;  /* 0x0000b4003e087a23 */ /* 0x002fe2000001080c */
[----:B--2---:R-:W-:-:S03]  /*141d0*/  F2FP.PACK_AB R9, R203, R226 ;  /* 0x000000e2cb09723e */ /* 0x004fc600000000ff */
[----:B------:R1:W-:Y:S02]  /*141e0*/  MUFU.EX2 R204, R8 ;  /* 0x0000000800cc7308 */ /* 0x0003e40000000800 */
[C---:B------:R-:W-:Y:S08]  /*141f0*/  HMMA.16816.F32 R100, R4.reuse, R18, RZ ;  /* 0x000000120464723c */ /* 0x040ff000000018ff */
[----:B------:R-:W-:Y:S01]  /*14200*/  HMMA.16816.F32 R80, R4, R20, RZ ;  /* 0x000000140450723c */ /* 0x000fe200000018ff */
[----:B-1----:R-:W-:-:S07]  /*14210*/  FFMA.FTZ R8, R61, c[0x0][0x2d0], -R12 ;  /* 0x0000b4003d087a23 */ /* 0x002fce000001080c */
[C---:B------:R-:W-:Y:S01]  /*14220*/  HMMA.16816.F32 R96, R4.reuse, R22, RZ ;  /* 0x000000160460723c */ /* 0x040fe200000018ff */
[----:B------:R-:W1:Y:S01]  /*14230*/  LDSM.16.MT88.4 R20, [R223+0x2880] ;  /* 0x00288000df14783b */ /* 0x000e620000004200 */
[----:B------:R2:W4:Y:S06]  /*14240*/  MUFU.EX2 R200, R8 ;  /* 0x0000000800c87308 */ /* 0x00052c0000000800 */
[C---:B------:R-:W-:Y:S08]  /*14250*/  HMMA.16816.F32 R88, R4.reuse, R38, RZ ;  /* 0x000000260458723c */ /* 0x040ff000000018ff */
[----:B------:R-:W-:Y:S01]  /*14260*/  HMMA.16816.F32 R48, R4, R50, RZ ;  /* 0x000000320430723c */ /* 0x000fe200000018ff */
[----:B--2---:R-:W-:Y:S01]  /*14270*/  FFMA.FTZ R8, R57, c[0x0][0x2d0], -R2 ;  /* 0x0000b40039087a23 */ /* 0x004fe20000010802 */
[----:B----4-:R-:W-:-:S03]  /*14280*/  F2FP.PACK_AB R11, R200, R204 ;  /* 0x000000ccc80b723e */ /* 0x010fc600000000ff */
[----:B------:R2:W-:Y:S02]  /*14290*/  MUFU.EX2 R220, R8 ;  /* 0x0000000800dc7308 */ /* 0x0005e40000000800 */
[----:B--2---:R-:W-:-:S06]  /*142a0*/  FFMA.FTZ R8, R59, c[0x0][0x2d0], -R2 ;  /* 0x0000b4003b087a23 */ /* 0x004fcc0000010802 */
[----:B------:R2:W4:Y:S02]  /*142b0*/  MUFU.EX2 R199, R8 ;  /* 0x0000000800c77308 */ /* 0x0005240000000800 */
[--C-:B--2---:R-:W-:Y:S02]  /*142c0*/  FFMA.FTZ R8, R60, c[0x0][0x2d0], -R2.reuse ;  /* 0x0000b4003c087a23 */ /* 0x104fe40000010802 */
[----:B------:R-:W-:Y:S01]  /*142d0*/  HMMA.16816.F32 R60, R4, R36, RZ ;  /* 0x00000024043c723c */ /* 0x000fe200000018ff */
[----:B------:R-:W2:Y:S03]  /*142e0*/  LDSM.16.MT88.4 R36, [R224+0x4080] ;  /* 0x00408000e024783b */ /* 0x000ea60000004200 */
[----:B------:R1:W-:Y:S02]  /*142f0*/  MUFU.EX2 R237, R8 ;  /* 0x0000000800ed7308 */ /* 0x0003e40000000800 */
[----:B-1----:R-:W-:-:S06]  /*14300*/  FFMA.FTZ R8, R77, c[0x0][0x2d0], -R2 ;  /* 0x0000b4004d087a23 */ /* 0x002fcc0000010802 */
[----:B------:R1:W1:Y:S02]  /*14310*/  MUFU.EX2 R211, R8 ;  /* 0x0000000800d37308 */ /* 0x0002640000000800 */
[--C-:B-1----:R-:W-:Y:S02]  /*14320*/  FFMA.FTZ R8, R56, c[0x0][0x2d0], -R0.reuse ;  /* 0x0000b40038087a23 */ /* 0x102fe40000010800 */
[----:B------:R-:W-:Y:S04]  /*14330*/  HMMA.16816.F32 R56, R4, R44, RZ ;  /* 0x0000002c0438723c */ /* 0x000fe800000018ff */
[----:B------:R1:W-:Y:S02]  /*14340*/  MUFU.EX2 R192, R8 ;  /* 0x0000000800c07308 */ /* 0x0003e40000000800 */
[----:B-1----:R-:W-:-:S02]  /*14350*/  FFMA.FTZ R8, R76, c[0x0][0x2d0], -R0 ;  /* 0x0000b4004c087a23 */ /* 0x002fc40000010800 */
[----:B------:R-:W-:Y:S01]  /*14360*/  HMMA.16816.F32 R76, R4, R46, RZ ;  /* 0x0000002e044c723c */ /* 0x000fe200000018ff */
[----:B------:R-:W-:Y:S03]  /*14370*/  LDSM.16.MT88.4 R44, [R223+0x4080] ;  /* 0x00408000df2c783b */ /* 0x000fe60000004200 */
[----:B------:R1:W1:Y:S03]  /*14380*/  MUFU.EX2 R171, R8 ;  /* 0x0000000800ab7308 */ /* 0x0002660000000800 */
[----:B----4-:R-:W-:Y:S02]  /*14390*/  F2FP.PACK_AB R4, R199, R220 ;  /* 0x000000dcc704723e */ /* 0x010fe400000000ff */
[----:B------:R-:W-:Y:S01]  /*143a0*/  F2FP.PACK_AB R6, R211, R237 ;  /* 0x000000edd306723e */ /* 0x000fe200000000ff */
[----:B-1----:R-:W-:Y:S01]  /*143b0*/  FFMA.FTZ R8, R84, c[0x0][0x2d0], -R0 ;  /* 0x0000b40054087a23 */ /* 0x002fe20000010800 */
[----:B------:R-:W-:Y:S01]  /*143c0*/  F2FP.PACK_AB R5, R171, R192 ;  /* 0x000000c0ab05723e */ /* 0x000fe200000000ff */
[----:B------:R-:W-:-:S02]  /*143d0*/  IMAD.MOV.U32 R84, RZ, RZ, R207 ;  /* 0x000000ffff547224 */ /* 0x000fc400078e00cf */
[----:B------:R1:W-:Y:S02]  /*143e0*/  MUFU.EX2 R194, R8 ;  /* 0x0000000800c27308 */ /* 0x0003e40000000800 */
[----:B-1----:R-:W-:Y:S01]  /*143f0*/  FFMA.FTZ R8, R85, c[0x0][0x2d0], -R0 ;  /* 0x0000b40055087a23 */ /* 0x002fe20000010800 */
[----:B------:R-:W-:-:S05]  /*14400*/  MOV R85, R205 ;  /* 0x000000cd00557202 */ /* 0x000fca0000000f00 */
[----:B------:R-:W1:Y:S02]  /*14410*/  MUFU.EX2 R193, R8 ;  /* 0x0000000800c17308 */ /* 0x000e640000000800 */
[----:B-1----:R-:W-:Y:S02]  /*14420*/  F2FP.PACK_AB R7, R193, R194 ;  /* 0x000000c2c107723e */ /* 0x002fe400000000ff */
[----:B------:R-:W-:-:S05]  /*14430*/  F2FP.PACK_AB R8, R225, R227 ;  /* 0x000000e3e108723e */ /* 0x000fca00000000ff */
[-C--:B---3--:R-:W-:Y:S01]  /*14440*/  HMMA.16816.F32 R16, R4, R24.reuse, R28 ;  /* 0x000000180410723c */ /* 0x088fe2000000181c */
[----:B------:R-:W-:Y:S07]  /*14450*/  LDSM.16.MT88.4 R28, [R222+0x4080] ;  /* 0x00408000de1c783b */ /* 0x000fee0000004200 */
[C---:B------:R-:W-:Y:S07]  /*14460*/  HMMA.16816.F32 R216, R8.reuse, R24, R108 ;  /* 0x0000001808d8723c */ /* 0x040fee000000186c */
[----:B------:R-:W-:Y:S01]  /*14470*/  MOV R25, R199 ;  /* 0x000000c700197202 */ /* 0x000fe20000000f00 */
[----:B------:R-:W-:Y:S01]  /*14480*/  HMMA.16816.F32 R244, R8, R20, R184 ;  /* 0x0000001408f4723c */ /* 0x000fe200000018b8 */
[----:B------:R-:W-:-:S06]  /*14490*/  IMAD.MOV.U32 R24, RZ, RZ, R198 ;  /* 0x000000ffff187224 */ /* 0x000fcc00078e00c6 */
[----:B------:R-:W-:Y:S01]  /*144a0*/  IMAD.MOV.U32 R186, RZ, RZ, R213 ;  /* 0x000000ffffba7224 */ /* 0x000fe200078e00d5 */
[----:B------:R-:W-:Y:S01]  /*144b0*/  MOV R232, R18 ;  /* 0x0000001200e87202 */ /* 0x000fe20000000f00 */
[----:B------:R-:W-:Y:S01]  /*144c0*/  IMAD.MOV.U32 R231, RZ, RZ, R19 ;  /* 0x000000ffffe77224 */ /* 0x000fe200078e0013 */
[----:B------:R-:W-:Y:S01]  /*144d0*/  MOV R229, R17 ;  /* 0x0000001100e57202 */ /* 0x000fe20000000f00 */
[----:B------:R-:W-:Y:S01]  /*144e0*/  IMAD.MOV.U32 R230, RZ, RZ, R16 ;  /* 0x000000ffffe67224 */ /* 0x000fe200078e0010 */
[----:B------:R-:W-:Y:S01]  /*144f0*/  HMMA.16816.F32 R176, R8, R40, R176 ;  /* 0x0000002808b0723c */ /* 0x000fe200000018b0 */
[----:B------:R-:W1:Y:S01]  /*14500*/  LDSM.16.MT88.4 R16, [R221+0x4080] ;  /* 0x00408000dd10783b */ /* 0x000e620000004200 */
[----:B------:R-:W-:Y:S01]  /*14510*/  IMAD.MOV.U32 R185, RZ, RZ, R212 ;  /* 0x000000ffffb97224 */ /* 0x000fe200078e00d4 */
[----:B------:R-:W-:Y:S01]  /*14520*/  MOV R184, R211 ;  /* 0x000000d300b87202 */ /* 0x000fe20000000f00 */
[----:B------:R-:W-:Y:S01]  /*14530*/  IMAD.MOV.U32 R187, RZ, RZ, R204 ;  /* 0x000000ffffbb7224 */ /* 0x000fe200078e00cc */
[----:B------:R-:W-:Y:S01]  /*14540*/  MOV R110, R218 ;  /* 0x000000da006e7202 */ /* 0x000fe20000000f00 */
[----:B------:R-:W-:-:S02]  /*14550*/  IMAD.MOV.U32 R111, RZ, RZ, R217 ;  /* 0x000000ffff6f7224 */ /* 0x000fc400078e00d9 */
[----:B--2---:R-:W-:Y:S01]  /*14560*/  HMMA.16816.F32 R212, R8, R36, R160 ;  /* 0x0000002408d4723c */ /* 0x004fe200000018a0 */
[----:B------:R-:W-:Y:S02]  /*14570*/  IMAD.MOV.U32 R109, RZ, RZ, R219 ;  /* 0x000000ffff6d7224 */ /* 0x000fe400078e00db */
[----:B------:R-:W-:-:S05]  /*14580*/  IMAD.MOV.U32 R108, RZ, RZ, R216 ;  /* 0x000000ffff6c7224 */ /* 0x000fca00078e00d8 */
[----:B------:R-:W-:Y:S07]  /*14590*/  HMMA.16816.F32 R72, R4, R40, R72 ;  /* 0x000000280448723c */ /* 0x000fee0000001848 */
[----:B------:R-:W-:Y:S01]  /*145a0*/  IMAD.MOV.U32 R41, RZ, RZ, R203 ;  /* 0x000000ffff297224 */ /* 0x000fe200078e00cb */
[----:B------:R-:W-:Y:S01]  /*145b0*/  HMMA.16816.F32 R132, R8, R32, R132 ;  /* 0x000000200884723c */ /* 0x000fe20000001884 */
[----:B------:R-:W-:-:S07]  /*145c0*/  MOV R40, R202 ;  /* 0x000000ca00287202 */ /* 0x000fce0000000f00 */
[----:B------:R-:W-:Y:S07]  /*145d0*/  HMMA.16816.F32 R64, R4, R32, R64 ;  /* 0x000000200440723c */ /* 0x000fee0000001840 */
[----:B------:R-:W-:Y:S01]  /*145e0*/  IMAD.MOV.U32 R33, RZ, RZ, R201 ;  /* 0x000000ffff217224 */ /* 0x000fe200078e00c9 */
[----:B------:R-:W-:Y:S01]  /*145f0*/  HMMA.16816.F32 R160, R8, R26, R140 ;  /* 0x0000001a08a0723c */ /* 0x000fe2000000188c */
[----:B------:R-:W-:-:S06]  /*14600*/  IMAD.MOV.U32 R32, RZ, RZ, R200 ;  /* 0x000000ffff207224 */ /* 0x000fcc00078e00c8 */
[----:B------:R-:W-:Y:S01]  /*14610*/  MOV R143, R197 ;  /* 0x000000c5008f7202 */ /* 0x000fe20000000f00 */
[----:B-1----:R-:W-:Y:S01]  /*14620*/  HMMA.16816.F32 R240, R8, R16, R180 ;  /* 0x0000001008f0723c */ /* 0x002fe200000018b4 */
[----:B------:R-:W-:-:S06]  /*14630*/  IMAD.MOV.U32 R142, RZ, RZ, R196 ;  /* 0x000000ffff8e7224 */ /* 0x000fcc00078e00c4 */
[----:B------:R-:W-:Y:S01]  /*14640*/  IMAD.MOV.U32 R183, RZ, RZ, R206 ;  /* 0x000000ffffb77224 */ /* 0x000fe200078e00ce */
[----:B------:R-:W-:Y:S01]  /*14650*/  MOV R180, R208 ;  /* 0x000000d000b47202 */ /* 0x000fe20000000f00 */
[----:B------:R-:W-:Y:S01]  /*14660*/  HMMA.16816.F32 R204, R8, R34, R152 ;  /* 0x0000002208cc723c */ /* 0x000fe20000001898 */
[----:B------:R-:W-:Y:S02]  /*14670*/  IMAD.MOV.U32 R182, RZ, RZ, R210 ;  /* 0x000000ffffb67224 */ /* 0x000fe400078e00d2 */
[----:B------:R-:W-:Y:S01]  /*14680*/  IMAD.MOV.U32 R181, RZ, RZ, R209 ;  /* 0x000000ffffb57224 */ /* 0x000fe200078e00d1 */
[----:B------:R-:W-:-:S03]  /*14690*/  MOV R141, R180 ;  /* 0x000000b4008d7202 */ /* 0x000fc60000000f00 */
[----:B------:R-:W-:Y:S01]  /*146a0*/  IMAD.MOV.U32 R180, RZ, RZ, R181 ;  /* 0x000000ffffb47224 */ /* 0x000fe200078e00b5 */
[C---:B------:R-:W-:Y:S01]  /*146b0*/  HMMA.16816.F32 R216, R8.reuse, R28, R172 ;  /* 0x0000001c08d8723c */ /* 0x040fe200000018ac */
[----:B------:R-:W-:Y:S01]  /*146c0*/  IMAD.MOV.U32 R181, RZ, RZ, R182 ;  /* 0x000000ffffb57224 */ /* 0x000fe200078e00b6 */
[----:B------:R-:W-:Y:S01]  /*146d0*/  MOV R182, R184 ;  /* 0x000000b800b67202 */ /* 0x000fe20000000f00 */
[----:B------:R-:W-:Y:S01]  /*146e0*/  IMAD.MOV.U32 R184, RZ, RZ, R185 ;  /* 0x000000ffffb87224 */ /* 0x000fe200078e00b9 */
[----:B------:R-:W-:Y:S01]  /*146f0*/  MOV R140, R180 ;  /* 0x000000b4008c7202 */ /* 0x000fe20000000f00 */
[----:B------:R-:W-:Y:S01]  /*14700*/  IMAD.MOV.U32 R185, RZ, RZ, R186 ;  /* 0x000000ffffb97224 */ /* 0x000fe200078e00ba */
[----:B------:R-:W-:Y:S02]  /*14710*/  MOV R186, R237 ;  /* 0x000000ed00ba7202 */ /* 0x000fe40000000f00 */
[----:B------:R-:W-:Y:S01]  /*14720*/  HMMA.16816.F32 R152, R8, R38, R120 ;  /* 0x000000260898723c */ /* 0x000fe20000001878 */
[----:B------:R-:W-:-:S02]  /*14730*/  IMAD.MOV.U32 R180, RZ, RZ, R185 ;  /* 0x000000ffffb47224 */ /* 0x000fc400078e00b9 */
[----:B------:R-:W-:-:S05]  /*14740*/  IMAD.MOV.U32 R185, RZ, RZ, R231 ;  /* 0x000000ffffb97224 */ /* 0x000fca00078e00e7 */
[C---:B------:R-:W-:Y:S07]  /*14750*/  HMMA.16816.F32 R208, R8.reuse, R44, R148 ;  /* 0x0000002c08d0723c */ /* 0x040fee0000001894 */
[----:B------:R-:W-:Y:S01]  /*14760*/  IMAD.MOV.U32 R149, RZ, RZ, R111 ;  /* 0x000000ffff957224 */ /* 0x000fe200078e006f */
[----:B------:R-:W-:Y:S01]  /*14770*/  HMMA.16816.F32 R188, R8, R42, R188 ;  /* 0x0000002a08bc723c */ /* 0x000fe200000018bc */
[----:B------:R-:W-:Y:S01]  /*14780*/  MOV R150, R110 ;  /* 0x0000006e00967202 */ /* 0x000fe20000000f00 */
[----:B------:R-:W-:-:S02]  /*14790*/  IMAD.MOV.U32 R151, RZ, RZ, R109 ;  /* 0x000000ffff977224 */ /* 0x000fc400078e006d */
[----:B------:R-:W-:-:S04]  /*147a0*/  IMAD.MOV.U32 R148, RZ, RZ, R108 ;  /* 0x000000ffff947224 */ /* 0x000fc800078e006c */
[C---:B------:R-:W-:Y:S07]  /*147b0*/  HMMA.16816.F32 R200, R8.reuse, R22, R136 ;  /* 0x0000001608c8723c */ /* 0x040fee0000001888 */
        /* <DEDUP_REMOVED lines=20> */
[----:B------:R-:W1:Y:S01]  /*14900*/  LDSM.16.MT88.4 R184, [R221+0x3080] ;  /* 0x00308000ddb8783b */ /* 0x000e620000004200 */
[----:B------:R-:W-:Y:S01]  /*14910*/  IMAD.MOV.U32 R131, RZ, RZ, R181 ;  /* 0x000000ffff837224 */ /* 0x000fe200078e00b5 */
[----:B------:R-:W-:Y:S01]  /*14920*/  MOV R115, R25 ;  /* 0x0000001900737202 */ /* 0x000fe20000000f00 */
[----:B------:R-:W-:Y:S01]  /*14930*/  HMMA.16816.F32 R68, R4, R16, R68 ;  /* 0x000000100444723c */ /* 0x000fe20000001844 */
[----:B------:R-:W-:Y:S01]  /*14940*/  MOV R181, R40 ;  /* 0x0000002800b57202 */ /* 0x000fe20000000f00 */
[----:B------:R-:W-:Y:S01]  /*14950*/  IMAD.MOV.U32 R180, RZ, RZ, R41 ;  /* 0x000000ffffb47224 */ /* 0x000fe200078e0029 */
[----:B------:R-:W-:Y:S01]  /*14960*/  MOV R113, R125 ;  /* 0x0000007d00717202 */ /* 0x000fe20000000f00 */
[----:B------:R-:W-:Y:S02]  /*14970*/  IMAD.MOV.U32 R124, RZ, RZ, R24 ;  /* 0x000000ffff7c7224 */ /* 0x000fe400078e0018 */
[----:B------:R-:W-:-:S02]  /*14980*/  IMAD.MOV.U32 R114, RZ, RZ, R126 ;  /* 0x000000ffff727224 */ /* 0x000fc400078e007e */
        /* <DEDUP_REMOVED lines=12> */
[----:B------:R-:W-:Y:S01]  /*14a50*/  MOV R83, R129 ;  /* 0x0000008100537202 */ /* 0x000fe20000000f00 */
[----:B------:R-:W-:Y:S01]  /*14a60*/  IMAD.MOV.U32 R111, RZ, RZ, R68 ;  /* 0x000000ffff6f7224 */ /* 0x000fe200078e0044 */
[----:B------:R-:W-:Y:S01]  /*14a70*/  MOV R110, R69 ;  /* 0x00000045006e7202 */ /* 0x000fe20000000f00 */
[C---:B------:R-:W-:Y:S01]  /*14a80*/  HMMA.16816.F32 R52, R4.reuse, R44, R52 ;  /* 0x0000002c0434723c */ /* 0x040fe20000001834 */
[----:B------:R-:W-:Y:S01]  /*14a90*/  IMAD.MOV.U32 R109, RZ, RZ, R70 ;  /* 0x000000ffff6d7224 */ /* 0x000fe200078e0046 */
[----:B------:R-:W-:Y:S01]  /*14aa0*/  MOV R70, R137 ;  /* 0x0000008900467202 */ /* 0x000fe20000000f00 */
[----:B------:R-:W-:Y:S02]  /*14ab0*/  IMAD.MOV.U32 R108, RZ, RZ, R71 ;  /* 0x000000ffff6c7224 */ /* 0x000fe400078e0047 */
[----:B------:R-:W-:Y:S01]  /*14ac0*/  IMAD.MOV.U32 R82, RZ, RZ, R130 ;  /* 0x000000ffff527224 */ /* 0x000fe200078e0082 */
[----:B------:R-:W-:Y:S01]  /*14ad0*/  MOV R69, R10 ;  /* 0x0000000a00457202 */ /* 0x000fe20000000f00 */
[----:B------:R-:W-:Y:S01]  /*14ae0*/  IMAD.MOV.U32 R61, RZ, RZ, R9 ;  /* 0x000000ffff3d7224 */ /* 0x000fe200078e0009 */
[----:B------:R-:W-:Y:S01]  /*14af0*/  HMMA.16816.F32 R104, R4, R34, R104 ;  /* 0x000000220468723c */ /* 0x000fe20000001868 */
[----:B------:R-:W-:-:S02]  /*14b00*/  IMAD.MOV.U32 R60, RZ, RZ, R8 ;  /* 0x000000ffff3c7224 */ /* 0x000fc400078e0008 */
[----:B------:R-:W-:-:S05]  /*14b10*/  IMAD.MOV.U32 R68, RZ, RZ, R11 ;  /* 0x000000ffff447224 */ /* 0x000fca00078e000b */
[C---:B------:R-:W-:Y:S07]  /*14b20*/  HMMA.16816.F32 R8, R4.reuse, R36, R56 ;  /* 0x000000240408723c */ /* 0x040fee0000001838 */
[----:B------:R-:W-:Y:S01]  /*14b30*/  IMAD.MOV.U32 R58, RZ, RZ, R138 ;  /* 0x000000ffff3a7224 */ /* 0x000fe200078e008a */
[C---:B------:R-:W-:Y:S01]  /*14b40*/  HMMA.16816.F32 R36, R4.reuse, R38, R76 ;  /* 0x000000260424723c */ /* 0x040fe2000000184c */
[----:B------:R-:W-:Y:S01]  /*14b50*/  IMAD.MOV.U32 R232, RZ, RZ, R52 ;  /* 0x000000ffffe87224 */ /* 0x000fe200078e0034 */
[----:B------:R-:W-:Y:S01]  /*14b60*/  MOV R52, R61 ;  /* 0x0000003d00347202 */ /* 0x000fe20000000f00 */
[----:B------:R-:W-:Y:S01]  /*14b70*/  LDSM.16.MT88.4 R76, [R221+0x4880] ;  /* 0x00488000dd4c783b */ /* 0x000fe20000004200 */
[----:B------:R-:W-:Y:S01]  /*14b80*/  IMAD.MOV.U32 R230, RZ, RZ, R54 ;  /* 0x000000ffffe67224 */ /* 0x000fe200078e0036 */
[----:B------:R-:W-:Y:S01]  /*14b90*/  MOV R231, R53 ;  /* 0x0000003500e77202 */ /* 0x000fe20000000f00 */
[----:B------:R-:W-:Y:S01]  /*14ba0*/  IMAD.MOV.U32 R229, RZ, RZ, R55 ;  /* 0x000000ffffe57224 */ /* 0x000fe200078e0037 */
[----:B------:R-:W-:Y:S01]  /*14bb0*/  MOV R54, R112 ;  /* 0x0000007000367202 */ /* 0x000fe20000000f00 */
[----:B------:R-:W-:Y:S01]  /*14bc0*/  HMMA.16816.F32 R32, R4, R18, R92 ;  /* 0x000000120420723c */ /* 0x000fe2000000185c */
[----:B------:R-:W-:Y:S01]  /*14bd0*/  LDSM.16.MT88.4 R92, [R222+0x4880] ;  /* 0x00488000de5c783b */ /* 0x000fe20000004200 */
[----:B------:R-:W-:Y:S01]  /*14be0*/  IMAD.MOV.U32 R112, RZ, RZ, R124 ;  /* 0x000000ffff707224 */ /* 0x000fe200078e007c */
[----:B------:R-:W-:-:S04]  /*14bf0*/  MOV R53, R125 ;  /* 0x0000007d00357202 */ /* 0x000fc80000000f00 */
[----:B------:R-:W-:Y:S01]  /*14c00*/  MOV R19, R70 ;  /* 0x0000004600137202 */ /* 0x000fe20000000f00 */
[----:B------:R-:W-:Y:S01]  /*14c10*/  IMAD.MOV.U32 R80, RZ, RZ, R8 ;  /* 0x000000ffff507224 */ /* 0x000fe200078e0008 */
[----:B------:R-:W-:Y:S01]  /*14c20*/  MOV R81, R9 ;  /* 0x0000000900517202 */ /* 0x000fe20000000f00 */
[----:B------:R-:W-:Y:S01]  /*14c30*/  FFMA.FTZ R8, R170, c[0x0][0x2d0], -R13 ;  /* 0x0000b400aa087a23 */ /* 0x000fe2000001080d */
[----:B------:R-:W-:Y:S01]  /*14c40*/  HMMA.16816.F32 R40, R4, R42, R116 ;  /* 0x0000002a0428723c */ /* 0x000fe20000001874 */
[----:B------:R-:W-:Y:S02]  /*14c50*/  IMAD.MOV.U32 R62, RZ, RZ, R10 ;  /* 0x000000ffff3e7224 */ /* 0x000fe400078e000a */
[----:B------:R2:W3:Y:S01]  /*14c60*/  MUFU.EX2 R56, R8 ;  /* 0x0000000800387308 */ /* 0x0004e20000000800 */
[----:B------:R-:W-:-:S03]  /*14c70*/  IMAD.MOV.U32 R237, RZ, RZ, R11 ;  /* 0x000000ffffed7224 */ /* 0x000fc600078e000b */
[----:B------:R-:W-:Y:S01]  /*14c80*/  MOV R116, R111 ;  /* 0x0000006f00747202 */ /* 0x000fe20000000f00 */
[----:B------:R-:W-:Y:S01]  /*14c90*/  IMAD.MOV.U32 R117, RZ, RZ, R110 ;  /* 0x000000ffff757224 */ /* 0x000fe200078e006e */
[----:B------:R-:W-:Y:S01]  /*14ca0*/  MOV R118, R109 ;  /* 0x0000006d00767202 */ /* 0x000fe20000000f00 */
[----:B------:R-:W-:Y:S01]  /*14cb0*/  IMAD.MOV.U32 R119, RZ, RZ, R108 ;  /* 0x000000ffff777224 */ /* 0x000fe200078e006c */
[C---:B------:R-:W-:Y:S01]  /*14cc0*/  HMMA.16816.F32 R24, R4.reuse, R26, R100 ;  /* 0x0000001a0418723c */ /* 0x040fe20000001864 */
[----:B------:R-:W-:Y:S06]  /*14cd0*/  LDSM.16.MT88.4 R108, [R224+0x4880] ;  /* 0x00488000e06c783b */ /* 0x000fec0000004200 */
[----:B------:R-:W-:Y:S01]  /*14ce0*/  MOV R103, R180 ;  /* 0x000000b400677202 */ /* 0x000fe20000000f00 */
[----:B--2---:R-:W-:Y:S01]  /*14cf0*/  FFMA.FTZ R8, R166, c[0x0][0x2d0], -R13 ;  /* 0x0000b400a6087a23 */ /* 0x004fe2000001080d */
[C---:B------:R-:W-:Y:S02]  /*14d00*/  HMMA.16816.F32 R20, R4.reuse, R22, R96 ;  /* 0x000000160414723c */ /* 0x040fe40000001860 */
[----:B------:R-:W-:Y:S01]  /*14d10*/  MOV R102, R103 ;  /* 0x0000006700667202 */ /* 0x000fe20000000f00 */
[----:B------:R2:W4:Y:S05]  /*14d20*/  MUFU.EX2 R9, R8 ;  /* 0x0000000800097308 */ /* 0x00052a0000000800 */
[C---:B------:R-:W-:Y:S07]  /*14d30*/  HMMA.16816.F32 R28, R4.reuse, R30, R88 ;  /* 0x0000001e041c723c */ /* 0x040fee0000001858 */
[----:B------:R-:W-:Y:S01]  /*14d40*/  MOV R90, R69 ;  /* 0x00000045005a7202 */ /* 0x000fe20000000f00 */
[----:B------:R-:W-:Y:S01]  /*14d50*/  HMMA.16816.F32 R48, R4, R46, R48 ;  /* 0x0000002e0430723c */ /* 0x000fe20000001830 */
[----:B------:R-:W-:Y:S01]  /*14d60*/  LDSM.16.MT88.4 R4, [R223+0x4880] ;  /* 0x00488000df04783b */ /* 0x000fe20000004200 */
[----:B------:R-:W-:-:S02]  /*14d70*/  IMAD.MOV.U32 R91, RZ, RZ, R68 ;  /* 0x000000ffff5b7224 */ /* 0x000fc400078e0044 */
[----:B--2---:R-:W-:-:S03]  /*14d80*/  FFMA.FTZ R8, R165, c[0x0][0x2d0], -R13 ;  /* 0x0000b400a5087a23 */ /* 0x004fc6000001080d */
[----:B---3--:R-:W-:Y:S01]  /*14d90*/  IMAD.MOV.U32 R46, RZ, RZ, R56 ;  /* 0x000000ffff2e7224 */ /* 0x008fe200078e0038 */
[----:B------:R2:W-:Y:S01]  /*14da0*/  MUFU.EX2 R10, R8 ;  /* 0x00000008000a7308 */ /* 0x0005e20000000800 */
[----:B----4-:R-:W-:Y:S01]  /*14db0*/  MOV R47, R9 ;  /* 0x00000009002f7202 */ /* 0x010fe20000000f00 */
[----:B------:R-:W-:Y:S02]  /*14dc0*/  IMAD.MOV.U32 R56, RZ, RZ, R126 ;  /* 0x000000ffff387224 */ /* 0x000fe400078e007e */
[----:B------:R-:W-:Y:S02]  /*14dd0*/  IMAD.MOV.U32 R9, RZ, RZ, R136 ;  /* 0x000000ffff097224 */ /* 0x000fe400078e0088 */
[----:B--2---:R-:W-:-:S04]  /*14de0*/  FFMA.FTZ R8, R164, c[0x0][0x2d0], -R13 ;  /* 0x0000b400a4087a23 */ /* 0x004fc8000001080d */
[----:B------:R2:W-:Y:S02]  /*14df0*/  MUFU.EX2 R11, R8 ;  /* 0x00000008000b7308 */ /* 0x0005e40000000800 */
[----:B--2---:R-:W-:-:S06]  /*14e00*/  FFMA.FTZ R8, R159, c[0x0][0x2d0], -R12 ;  /* 0x0000b4009f087a23 */ /* 0x004fcc000001080c */
[----:B------:R2:W-:Y:S02]  /*14e10*/  MUFU.EX2 R166, R8 ;  /* 0x0000000800a67308 */ /* 0x0005e40000000800 */
[----:B--2---:R-:W-:-:S06]  /*14e20*/  FFMA.FTZ R8, R158, c[0x0][0x2d0], -R12 ;  /* 0x0000b4009e087a23 */ /* 0x004fcc000001080c */
[----:B------:R2:W3:Y:S02]  /*14e30*/  MUFU.EX2 R170, R8 ;  /* 0x0000000800aa7308 */ /* 0x0004e40000000800 */
[----:B--2---:R-:W-:Y:S01]  /*14e40*/  FFMA.FTZ R8, R157, c[0x0][0x2d0], -R12 ;  /* 0x0000b4009d087a23 */ /* 0x004fe2000001080c */
[----:B---3--:R-:W-:-:S05]  /*14e50*/  F2FP.PACK_AB R129, R170, R166 ;  /* 0x000000a6aa81723e */ /* 0x008fca00000000ff */
[----:B------:R2:W3:Y:S02]  /*14e60*/  MUFU.EX2 R13, R8 ;  /* 0x00000008000d7308 */ /* 0x0004e40000000800 */
[----:B--2---:R-:W-:Y:S02]  /*14e70*/  FFMA.FTZ R8, R147, c[0x0][0x2d0], -R12 ;  /* 0x0000b40093087a23 */ /* 0x004fe4000001080c */
[----:B------:R-:W-:-:S04]  /*14e80*/  IMAD.MOV.U32 R147, RZ, RZ, R60 ;  /* 0x000000ffff937224 */ /* 0x000fc800078e003c */
[----:B------:R2:W-:Y:S01]  /*14e90*/  MUFU.EX2 R165, R8 ;  /* 0x0000000800a57308 */ /* 0x0005e20000000800 */
[----:B---3--:R-:W-:Y:S02]  /*14ea0*/  IMAD.MOV.U32 R18, RZ, RZ, R13 ;  /* 0x000000ffff127224 */ /* 0x008fe400078e000d */
[----:B--2---:R-:W-:Y:S02]  /*14eb0*/  FFMA.FTZ R8, R145, c[0x0][0x2d0], -R2 ;  /* 0x0000b40091087a23 */ /* 0x004fe40000010802 */
[----:B------:R-:W-:-:S03]  /*14ec0*/  IMAD.MOV.U32 R145, RZ, RZ, R62 ;  /* 0x000000ffff917224 */ /* 0x000fc600078e003e */
[----:B------:R2:W-:Y:S01]  /*14ed0*/  MUFU.EX2 R164, R8 ;  /* 0x0000000800a47308 */ /* 0x0005e20000000800 */
[----:B------:R-:W-:Y:S01]  /*14ee0*/  LDSM.16.MT88.4 R60, [R223+0x3080] ;  /* 0x00308000df3c783b */ /* 0x000fe20000004200 */
[----:B--2---:R-:W-:Y:S02]  /*14ef0*/  FFMA.FTZ R8, R144, c[0x0][0x2d0], -R2 ;  /* 0x0000b40090087a23 */ /* 0x004fe40000010802 */
[----:B------:R-:W-:-:S04]  /*14f00*/  IMAD.MOV.U32 R144, RZ, RZ, R183 ;  /* 0x000000ffff907224 */ /* 0x000fc800078e00b7 */
[----:B------:R2:W3:Y:S02]  /*14f10*/  MUFU.EX2 R44, R8 ;  /* 0x00000008002c7308 */ /* 0x0004e40000000800 */
[--C-:B--2---:R-:W-:Y:S01]  /*14f20*/  FFMA.FTZ R8, R146, c[0x0][0x2d0], -R2.reuse ;  /* 0x0000b40092087a23 */ /* 0x104fe20000010802 */
[----:B------:R-:W-:Y:S01]  /*14f30*/  MOV R146, R182 ;  /* 0x000000b600927202 */ /* 0x000fe20000000f00 */
[----:B------:R-:W-:Y:S01]  /*14f40*/  FFMA.FTZ R2, R156, c[0x0][0x2d0], -R2 ;  /* 0x0000b4009c027a23 */ /* 0x000fe20000010802 */
[----:B---3--:R-:W-:Y:S01]  /*14f50*/  F2FP.PACK_AB R124, R44, R164 ;  /* 0x000000a42c7c723e */ /* 0x008fe200000000ff */
[----:B------:R-:W-:Y:S02]  /*14f60*/  LDSM.16.MT88.4 R156, [R224+0x3080] ;  /* 0x00308000e09c783b */ /* 0x000fe40000004200 */
[----:B------:R2:W-:Y:S08]  /*14f70*/  MUFU.EX2 R45, R8 ;  /* 0x00000008002d7308 */ /* 0x0005f00000000800 */
[----:B------:R3:W4:Y:S01]  /*14f80*/  MUFU.EX2 R17, R2 ;  /* 0x0000000200117308 */ /* 0x0007220000000800 */
[----:B--2---:R-:W-:-:S04]  /*14f90*/  IMAD.MOV.U32 R8, RZ, RZ, R181 ;  /* 0x000000ffff087224 */ /* 0x004fc800078e00b5 */
[----:B------:R-:W-:Y:S01]  /*14fa0*/  IMAD.MOV.U32 R103, RZ, RZ, R8 ;  /* 0x000000ffff677224 */ /* 0x000fe200078e0008 */
[----:B------:R-:W-:Y:S01]  /*14fb0*/  MOV R8, R146 ;  /* 0x0000009200087202 */ /* 0x000fe20000000f00 */
[----:B------:R-:W-:Y:S01]  /*14fc0*/  IMAD.MOV.U32 R146, RZ, RZ, R144 ;  /* 0x000000ffff927224 */ /* 0x000fe200078e0090 */
[----:B------:R-:W-:Y:S01]  /*14fd0*/  MOV R144, R145 ;  /* 0x0000009100907202 */ /* 0x000fe20000000f00 */
[----:B---3--:R-:W-:Y:S01]  /*14fe0*/  FFMA.FTZ R2, R87, c[0x0][0x2d0], -R0 ;  /* 0x0000b40057027a23 */ /* 0x008fe20000010800 */
[----:B----4-:R-:W-:Y:S01]  /*14ff0*/  F2FP.PACK_AB R126, R17, R45 ;  /* 0x0000002d117e723e */ /* 0x010fe200000000ff */
[----:B------:R-:W-:Y:S01]  /*15000*/  IMAD.MOV.U32 R145, RZ, RZ, R116 ;  /* 0x000000ffff917224 */ /* 0x000fe200078e0074 */
[----:B------:R-:W-:Y:S01]  /*15010*/  MOV R116, R117 ;  /* 0x0000007500747202 */ /* 0x000fe20000000f00 */
[----:B------:R2:W-:Y:S01]  /*15020*/  MUFU.EX2 R16, R2 ;  /* 0x0000000200107308 */ /* 0x0005e20000000800 */
[----:B------:R-:W-:Y:S01]  /*15030*/  IMAD.MOV.U32 R117, RZ, RZ, R118 ;  /* 0x000000ffff757224 */ /* 0x000fe200078e0076 */
[----:B------:R-:W-:Y:S01]  /*15040*/  MOV R118, R119 ;  /* 0x0000007700767202 */ /* 0x000fe20000000f00 */
[----:B------:R-:W-:Y:S01]  /*15050*/  IMAD.MOV.U32 R119, RZ, RZ, R147 ;  /* 0x000000ffff777224 */ /* 0x000fe200078e0093 */
[----:B------:R-:W-:-:S04]  /*15060*/  MOV R147, R52 ;  /* 0x0000003400937202 */ /* 0x000fc80000000f00 */
[----:B------:R-:W-:Y:S01]  /*15070*/  MOV R88, R119 ;  /* 0x0000007700587202 */ /* 0x000fe20000000f00 */
[----:B------:R-:W-:Y:S02]  /*15080*/  IMAD.MOV.U32 R89, RZ, RZ, R147 ;  /* 0x000000ffff597224 */ /* 0x000fe400078e0093 */
[----:B--2---:R-:W-:Y:S01]  /*15090*/  FFMA.FTZ R2, R14, c[0x0][0x2d0], -R0 ;  /* 0x0000b4000e027a23 */ /* 0x004fe20000010800 */
[----:B------:R-:W-:Y:S01]  /*150a0*/  MOV R14, R11 ;  /* 0x0000000b000e7202 */ /* 0x000fe20000000f00 */
[----:B------:R-:W-:Y:S02]  /*150b0*/  IMAD.MOV.U32 R11, RZ, RZ, R115 ;  /* 0x000000ffff0b7224 */ /* 0x000fe400078e0073 */
[----:B------:R2:W3:Y:S01]  /*150c0*/  MUFU.EX2 R13, R2 ;  /* 0x00000002000d7308 */ /* 0x0004e20000000800 */
[----:B------:R-:W-:Y:S01]  /*150d0*/  IMAD.MOV.U32 R115, RZ, RZ, R127 ;  /* 0x000000ffff737224 */ /* 0x000fe200078e007f */
[----:B------:R-:W-:Y:S02]  /*150e0*/  MOV R127, R131 ;  /* 0x00000083007f7202 */ /* 0x000fe40000000f00 */
[----:B------:R-:W-:-:S02]  /*150f0*/  MOV R131, R139 ;  /* 0x0000008b00837202 */ /* 0x000fc40000000f00 */
[----:B------:R-:W-:Y:S02]  /*15100*/  MOV R139, R143 ;  /* 0x0000008f008b7202 */ /* 0x000fe40000000f00 */
[----:B------:R-:W4:Y:S01]  /*15110*/  LDSM.16.MT88.4 R140, [R222+0x3080] ;  /* 0x00308000de8c783b */ /* 0x000f220000004200 */
[----:B------:R-:W-:Y:S02]  /*15120*/  MOV R57, R127 ;  /* 0x0000007f00397202 */ /* 0x000fe40000000f00 */
[----:B------:R-:W-:Y:S02]  /*15130*/  MOV R71, R131 ;  /* 0x0000008300477202 */ /* 0x000fe40000000f00 */
[----:B------:R-:W-:Y:S02]  /*15140*/  F2FP.PACK_AB R131, R165, R18 ;  /* 0x00000012a583723e */ /* 0x000fe400000000ff */
[----:B------:R-:W-:Y:S01]  /*15150*/  MOV R59, R139 ;  /* 0x0000008b003b7202 */ /* 0x000fe20000000f00 */
[--C-:B--2---:R-:W-:Y:S01]  /*15160*/  FFMA.FTZ R2, R86, c[0x0][0x2d0], -R0.reuse ;  /* 0x0000b40056027a23 */ /* 0x104fe20000010800 */
[----:B---3--:R-:W-:Y:S01]  /*15170*/  F2FP.PACK_AB R125, R13, R16 ;  /* 0x000000100d7d723e */ /* 0x008fe200000000ff */
[----:B------:R-:W-:-:S02]  /*15180*/  FFMA.FTZ R0, R15, c[0x0][0x2d0], -R0 ;  /* 0x0000b4000f007a23 */ /* 0x000fc40000010800 */
[----:B------:R-:W-:Y:S01]  /*15190*/  IMAD.MOV.U32 R15, RZ, RZ, R10 ;  /* 0x000000ffff0f7224 */ /* 0x000fe200078e000a */
[----:B------:R-:W-:Y:S01]  /*151a0*/  MOV R10, R11 ;  /* 0x0000000b000a7202 */ /* 0x000fe20000000f00 */
[----:B------:R2:W-:Y:S03]  /*151b0*/  MUFU.EX2 R12, R2 ;  /* 0x00000002000c7308 */ /* 0x0005e60000000800 */
[----:B------:R-:W-:Y:S01]  /*151c0*/  F2FP.PACK_AB R130, R14, R15 ;  /* 0x0000000f0e82723e */ /* 0x000fe200000000ff */
[----:B------:R-:W-:Y:S02]  /*151d0*/  IMAD.MOV.U32 R55, RZ, RZ, R10 ;  /* 0x000000ffff377224 */ /* 0x000fe400078e000a */
[----:B------:R-:W-:Y:S01]  /*151e0*/  IMAD.MOV.U32 R10, RZ, RZ, R128 ;  /* 0x000000ffff0a7224 */ /* 0x000fe200078e0080 */
[----:B------:R-:W-:Y:S01]  /*151f0*/  F2FP.PACK_AB R128, R47, R46 ;  /* 0x0000002e2f80723e */ /* 0x000fe200000000ff */
[----:B------:R-:W3:Y:S06]  /*15200*/  MUFU.EX2 R11, R0 ;  /* 0x00000000000b7308 */ /* 0x000eec0000000800 */
[----:B-1----:R-:W-:Y:S01]  /*15210*/  HMMA.16816.F32 R176, R128, R184, R176 ;  /* 0x000000b880b0723c */ /* 0x002fe200000018b0 */
[----:B--2---:R-:W-:-:S07]  /*15220*/  IMAD.MOV.U32 R2, RZ, RZ, R53 ;  /* 0x000000ffff027224 */ /* 0x004fce00078e0035 */
[----:B------:R-:W-:Y:S01]  /*15230*/  HMMA.16816.F32 R188, R128, R186, R188 ;  /* 0x000000ba80bc723c */ /* 0x000fe200000018bc */
[----:B---3--:R-:W-:Y:S01]  /*15240*/  F2FP.PACK_AB R127, R11, R12 ;  /* 0x0000000c0b7f723e */ /* 0x008fe200000000ff */
[----:B------:R-:W-:-:S06]  /*15250*/  IMAD.MOV.U32 R0, RZ, RZ, R144 ;  /* 0x000000ffff007224 */ /* 0x000fcc00078e0090 */
[----:B----4-:R-:W-:Y:S08]  /*15260*/  HMMA.16816.F32 R132, R128, R140, R132 ;  /* 0x0000008c8084723c */ /* 0x010ff00000001884 */
[C---:B------:R-:W-:Y:S07]  /*15270*/  HMMA.16816.F32 R180, R124.reuse, R184, R72 ;  /* 0x000000b87cb4723c */ /* 0x040fee0000001848 */
[----:B------:R-:W-:Y:S01]  /*15280*/  IMAD.MOV.U32 R73, RZ, RZ, R116 ;  /* 0x000000ffff497224 */ /* 0x000fe200078e0074 */
[----:B------:R-:W-:Y:S01]  /*15290*/  HMMA.16816.F32 R184, R124, R186, R40 ;  /* 0x000000ba7cb8723c */ /* 0x000fe20000001828 */
[----:B------:R-:W-:Y:S01]  /*152a0*/  MOV R74, R117 ;  /* 0x00000075004a7202 */ /* 0x000fe20000000f00 */
[----:B------:R-:W-:Y:S01]  /*152b0*/  IMAD.MOV.U32 R75, RZ, RZ, R118 ;  /* 0x000000ffff4b7224 */ /* 0x000fe200078e0076 */
[----:B------:R-:W-:-:S04]  /*152c0*/  MOV R72, R145 ;  /* 0x0000009100487202 */ /* 0x000fc80000000f00 */
[----:B------:R-:W-:Y:S01]  /*152d0*/  MOV R41, R54 ;  /* 0x0000003600297202 */ /* 0x000fe20000000f00 */
[----:B------:R-:W-:Y:S01]  /*152e0*/  IMAD.MOV.U32 R40, RZ, RZ, R55 ;  /* 0x000000ffff287224 */ /* 0x000fe200078e0037 */
[----:B------:R-:W-:Y:S01]  /*152f0*/  HMMA.16816.F32 R116, R128, R4, R208 ;  /* 0x000000048074723c */ /* 0x000fe200000018d0 */
[----:B------:R-:W-:Y:S02]  /*15300*/  MOV R42, R146 ;  /* 0x00000092002a7202 */ /* 0x000fe40000000f00 */
[----:B------:R-:W-:-:S05]  /*15310*/  MOV R43, R82 ;  /* 0x00000052002b7202 */ /* 0x000fca0000000f00 */
[C---:B------:R-:W-:Y:S07]  /*15320*/  HMMA.16816.F32 R52, R128.reuse, R60, R244 ;  /* 0x0000003c8034723c */ /* 0x040fee00000018f4 */
[----:B------:R-:W-:Y:S01]  /*15330*/  IMAD.MOV.U32 R244, RZ, RZ, R71 ;  /* 0x000000fffff47224 */ /* 0x000fe200078e0047 */
[----:B------:R-:W-:Y:S01]  /*15340*/  MOV R247, R102 ;  /* 0x0000006600f77202 */ /* 0x000fe20000000f00 */
[----:B------:R-:W-:Y:S01]  /*15350*/  HMMA.16816.F32 R68, R128, R76, R240 ;  /* 0x0000004c8044723c */ /* 0x000fe200000018f0 */
[----:B------:R-:W-:-:S02]  /*15360*/  IMAD.MOV.U32 R245, RZ, RZ, R83 ;  /* 0x000000fffff57224 */ /* 0x000fc400078e0053 */
[----:B------:R-:W-:-:S04]  /*15370*/  IMAD.MOV.U32 R246, RZ, RZ, R103 ;  /* 0x000000fffff67224 */ /* 0x000fc800078e0067 */
[----:B------:R-:W-:Y:S01]  /*15380*/  MOV R241, R85 ;  /* 0x0000005500f17202 */ /* 0x000fe20000000f00 */
[----:B------:R-:W-:Y:S01]  /*15390*/  IMAD.MOV.U32 R240, RZ, RZ, R84 ;  /* 0x000000fffff07224 */ /* 0x000fe200078e0054 */
[----:B------:R-:W-:Y:S01]  /*153a0*/  HMMA.16816.F32 R100, R128, R108, R212 ;  /* 0x0000006c8064723c */ /* 0x000fe200000018d4 */
[----:B------:R-:W-:Y:S01]  /*153b0*/  IMAD.MOV.U32 R242, RZ, RZ, R80 ;  /* 0x000000fffff27224 */ /* 0x000fe200078e0050 */
[----:B------:R-:W-:-:S05]  /*153c0*/  MOV R243, R81 ;  /* 0x0000005100f37202 */ /* 0x000fca0000000f00 */
[----:B------:R-:W-:Y:S01]  /*153d0*/  MOV R215, c[0x0][0x2c4] ;  /* 0x0000b10000d77a02 */ /* 0x000fe20000000f00 */
[----:B------:R-:W-:Y:S03]  /*153e0*/  HMMA.16816.F32 R84, R128, R92, R216 ;  /* 0x0000005c8054723c */ /* 0x000fe600000018d8 */
[----:B------:R-:W-:-:S04]  /*153f0*/  ISETP.NE.AND P6, PT, R215, 0x1, PT ;  /* 0x00000001d700780c */ /* 0x000fc80003fc5270 */
[----:B------:R-:W-:Y:S01]  /*15400*/  MOV R216, R112 ;  /* 0x0000007000d87202 */ /* 0x000fe20000000f00 */
[----:B------:R-:W-:Y:S01]  /*15410*/  IMAD.MOV.U32 R217, RZ, RZ, R113 ;  /* 0x000000ffffd97224 */ /* 0x000fe200078e0071 */
[----:B------:R-:W-:Y:S01]  /*15420*/  MOV R218, R114 ;  /* 0x0000007200da7202 */ /* 0x000fe20000000f00 */
[----:B------:R-:W-:Y:S01]  /*15430*/  IMAD.MOV.U32 R219, RZ, RZ, R115 ;  /* 0x000000ffffdb7224 */ /* 0x000fe200078e0073 */
[----:B------:R-:W-:Y:S08]  /*15440*/  HMMA.16816.F32 R136, R124, R140, R64 ;  /* 0x0000008c7c88723c */ /* 0x000ff00000001840 */
[----:B------:R-:W-:Y:S08]  /*15450*/  HMMA.16816.F32 R112, R128, R110, R152 ;  /* 0x0000006e8070723c */ /* 0x000ff00000001898 */
[----:B------:R-:W-:Y:S07]  /*15460*/  HMMA.16816.F32 R152, R124, R156, R216 ;  /* 0x0000009c7c98723c */ /* 0x000fee00000018d8 */
        /* <DEDUP_REMOVED lines=33> */
[----:B------:R1:W5:Y:S01]  /*15680*/  LDL.LU R237, [R1+0xa0] ;  /* 0x0000a00001ed7983 */ /* 0x0003620000300800 */
[----:B------:R-:W-:Y:S01]  /*15690*/  MOV R201, R209 ;  /* 0x000000d100c97202 */ /* 0x000fe20000000f00 */
        /* <DEDUP_REMOVED lines=8> */
[----:B------:R-:W-:Y:S01]  /*15720*/  @P6 IMAD.HI.U32 R0, R201, c[0x0][0x2c8], RZ ;  /* 0x0000b200c9006a27 */ /* 0x000fe200078e00ff */
[----:B------:R-:W-:Y:S01]  /*15730*/  MOV R213, R218 ;  /* 0x000000da00d57202 */ /* 0x000fe20000000f00 */
[----:B------:R-:W-:Y:S01]  /*15740*/  HMMA.16816.F32 R148, R128, R156, R148 ;  /* 0x0000009c8094723c */ /* 0x000fe20000001894 */
[----:B------:R1:W5:Y:S01]  /*15750*/  LDL.LU R236, [R1+0x9c] ;  /* 0x00009c0001ec7983 */ /* 0x0003620000300800 */
[----:B------:R-:W-:Y:S01]  /*15760*/  IMAD.MOV.U32 R2, RZ, RZ, R57 ;  /* 0x000000ffff027224 */ /* 0x000fe200078e0039 */
[----:B------:R-:W-:Y:S01]  /*15770*/  @P6 SHF.R.U32.HI R201, RZ, c[0x0][0x2cc], R0 ;  /* 0x0000b300ffc96a19 */ /* 0x000fe20000011600 */
[----:B------:R-:W-:Y:S01]  /*15780*/  FADD.FTZ R8, R8, R247 ;  /* 0x000000f708087221 */ /* 0x000fe20000010000 */
[----:B------:R-:W-:Y:S01]  /*15790*/  MOV R218, R243 ;  /* 0x000000f300da7202 */ /* 0x000fe20000000f00 */
[----:B------:R-:W-:-:S02]  /*157a0*/  IMAD.MOV.U32 R204, RZ, RZ, R212 ;  /* 0x000000ffffcc7224 */ /* 0x000fc400078e00d4 */
[----:B------:R-:W-:Y:S01]  /*157b0*/  IMAD.MOV.U32 R210, RZ, RZ, R219 ;  /* 0x000000ffffd27224 */ /* 0x000fe200078e00db */
[C---:B------:R-:W-:Y:S01]  /*157c0*/  HMMA.16816.F32 R160, R128.reuse, R158, R160 ;  /* 0x0000009e80a0723c */ /* 0x040fe200000018a0 */
[----:B------:R-:W-:Y:S01]  /*157d0*/  IMAD.IADD R0, R202, 0x1, R201 ;  /* 0x00000001ca007824 */ /* 0x000fe200078e02c9 */
[----:B------:R-:W-:Y:S01]  /*157e0*/  MOV R247, R40 ;  /* 0x0000002800f77202 */ /* 0x000fe20000000f00 */
[----:B------:R-:W-:Y:S01]  /*157f0*/  IMAD.MOV.U32 R40, RZ, RZ, R2 ;  /* 0x000000ffff287224 */ /* 0x000fe200078e0002 */
[----:B------:R-:W-:Y:S01]  /*15800*/  MOV R209, R218 ;  /* 0x000000da00d17202 */ /* 0x000fe20000000f00 */
[----:B------:R-:W-:Y:S01]  /*15810*/  IMAD.MOV.U32 R212, RZ, RZ, R241 ;  /* 0x000000ffffd47224 */ /* 0x000fe200078e00f1 */
[----:B------:R-:W-:Y:S01]  /*15820*/  IADD3 R2, R0, c[0x0][0x328], RZ ;  /* 0x0000ca0000027a10 */ /* 0x000fe20007ffe0ff */
[----:B------:R-:W-:Y:S01]  /*15830*/  FADD.FTZ R10, R10, R203 ;  /* 0x000000cb0a0a7221 */ /* 0x000fe20000010000 */
[----:B------:R-:W-:Y:S01]  /*15840*/  MOV R243, R231 ;  /* 0x000000e700f37202 */ /* 0x000fe20000000f00 */
[----:B------:R-:W-:Y:S01]  /*15850*/  FADD.FTZ R9, R9, R208 ;  /* 0x000000d009097221 */ /* 0x000fe20000010000 */
[----:B------:R2:W3:Y:S01]  /*15860*/  R2UR UR10, R2 ;  /* 0x00000000020a73c2 */ /* 0x0004e200000e0000 */
[----:B------:R-:W-:Y:S01]  /*15870*/  MOV R205, R213 ;  /* 0x000000d500cd7202 */ /* 0x000fe20000000f00 */
[----:B------:R-:W-:Y:S01]  /*15880*/  IMAD.MOV.U32 R206, RZ, RZ, R215 ;  /* 0x000000ffffce7224 */ /* 0x000fe200078e00d7 */
[----:B------:R-:W-:Y:S01]  /*15890*/  MOV R215, R228 ;  /* 0x000000e400d77202 */ /* 0x000fe20000000f00 */
[----:B------:R-:W-:Y:S01]  /*158a0*/  IMAD.MOV.U32 R213, RZ, RZ, R217 ;  /* 0x000000ffffd57224 */ /* 0x000fe200078e00d9 */
[----:B------:R-:W-:Y:S01]  /*158b0*/  MOV R207, R216 ;  /* 0x000000d800cf7202 */ /* 0x000fe20000000f00 */
[----:B------:R-:W-:Y:S01]  /*158c0*/  FADD.FTZ R8, R209, R8 ;  /* 0x00000008d1087221 */ /* 0x000fe20000010000 */
[----:B------:R-:W-:Y:S01]  /*158d0*/  HMMA.16816.F32 R80, R128, R78, R196 ;  /* 0x0000004e8050723c */ /* 0x000fe200000018c4 */
[----:B------:R-:W-:Y:S01]  /*158e0*/  FADD.FTZ R10, R210, R10 ;  /* 0x0000000ad20a7221 */ /* 0x000fe20000010000 */
[----:B------:R1:W5:Y:S01]  /*158f0*/  LDL.LU R235, [R1+0x98] ;  /* 0x0000980001eb7983 */ /* 0x0003620000300800 */
[----:B------:R-:W-:-:S02]  /*15900*/  IMAD.MOV.U32 R241, RZ, RZ, R243 ;  /* 0x000000fffff17224 */ /* 0x000fc400078e00f3 */
[----:B------:R-:W-:Y:S01]  /*15910*/  FADD.FTZ R9, R211, R9 ;  /* 0x00000009d3097221 */ /* 0x000fe20000010000 */
[----:B------:R-:W-:Y:S01]  /*15920*/  MOV R217, R226 ;  /* 0x000000e200d97202 */ /* 0x000fe20000000f00 */
[----:B------:R-:W-:Y:S01]  /*15930*/  IMAD.MOV.U32 R243, RZ, RZ, R229 ;  /* 0x000000fffff37224 */ /* 0x000fe200078e00e5 */
[----:B------:R-:W-:Y:S01]  /*15940*/  MOV R218, R220 ;  /* 0x000000dc00da7202 */ /* 0x000fe20000000f00 */
[----:B------:R-:W-:Y:S01]  /*15950*/  IMAD.MOV.U32 R216, RZ, RZ, R227 ;  /* 0x000000ffffd87224 */ /* 0x000fe200078e00e3 */
[C---:B------:R-:W-:Y:S01]  /*15960*/  HMMA.16816.F32 R96, R128.reuse, R94, R172 ;  /* 0x0000005e8060723c */ /* 0x040fe200000018ac */
[----:B------:R-:W-:Y:S01]  /*15970*/  FADD.FTZ R8, R213, R8 ;  /* 0x00000008d5087221 */ /* 0x000fe20000010000 */
[----:B------:R1:W5:Y:S01]  /*15980*/  LDL.LU R234, [R1+0x94] ;  /* 0x0000940001ea7983 */ /* 0x0003620000300800 */
[----:B------:R-:W-:Y:S02]  /*15990*/  IMAD.MOV.U32 R41, RZ, RZ, R59 ;  /* 0x000000ffff297224 */ /* 0x000fe400078e003b */
[----:B--2---:R-:W-:Y:S01]  /*159a0*/  FADD.FTZ R2, R195, R212 ;  /* 0x000000d4c3027221 */ /* 0x004fe20000010000 */
[----:B------:R1:W5:Y:S01]  /*159b0*/  LDL.LU R233, [R1+0x90] ;  /* 0x0000900001e97983 */ /* 0x0003620000300800 */
[----:B------:R-:W-:Y:S01]  /*159c0*/  FADD.FTZ R10, R214, R10 ;  /* 0x0000000ad60a7221 */ /* 0x000fe20000010000 */
[----:B------:R-:W-:Y:S01]  /*159d0*/  HMMA.16816.F32 R128, R128, R6, R120 ;  /* 0x000000068080723c */ /* 0x000fe20000001878 */
[----:B------:R-:W-:Y:S01]  /*159e0*/  FADD.FTZ R2, R238, R2 ;  /* 0x00000002ee027221 */ /* 0x000fe20000010000 */
[----:B------:R1:W5:Y:S01]  /*159f0*/  LDL.LU R232, [R1+0x8c] ;  /* 0x00008c0001e87983 */ /* 0x0003620000300800 */
[----:B------:R-:W-:-:S02]  /*15a00*/  FADD.FTZ R9, R215, R9 ;  /* 0x00000009d7097221 */ /* 0x000fc40000010000 */
[----:B------:R-:W-:Y:S01]  /*15a10*/  FADD.FTZ R2, R252, R2 ;  /* 0x00000002fc027221 */ /* 0x000fe20000010000 */
[----:B------:R1:W5:Y:S01]  /*15a20*/  LDL.LU R231, [R1+0x88] ;  /* 0x0000880001e77983 */ /* 0x0003620000300800 */
[----:B------:R-:W-:Y:S01]  /*15a30*/  IMAD.MOV.U32 R219, RZ, RZ, R225 ;  /* 0x000000ffffdb7224 */ /* 0x000fe200078e00e1 */
[C---:B------:R-:W-:Y:S01]  /*15a40*/  HMMA.16816.F32 R140, R124.reuse, R142, R104 ;  /* 0x0000008e7c8c723c */ /* 0x040fe20000001868 */
[----:B------:R-:W-:Y:S01]  /*15a50*/  FADD.FTZ R8, R216, R8 ;  /* 0x00000008d8087221 */ /* 0x000fe20000010000 */
[----:B------:R1:W5:Y:S01]  /*15a60*/  LDL.LU R230, [R1+0x84] ;  /* 0x0000840001e67983 */ /* 0x0003620000300800 */
[----:B------:R-:W-:Y:S02]  /*15a70*/  FADD.FTZ R10, R217, R10 ;  /* 0x0000000ad90a7221 */ /* 0x000fe40000010000 */
[----:B------:R-:W-:Y:S01]  /*15a80*/  FADD.FTZ R9, R218, R9 ;  /* 0x00000009da097221 */ /* 0x000fe20000010000 */
[----:B------:R1:W5:Y:S02]  /*15a90*/  LDL.LU R229, [R1+0x80] ;  /* 0x0000800001e57983 */ /* 0x0003640000300800 */
[C---:B------:R-:W-:Y:S01]  /*15aa0*/  HMMA.16816.F32 R120, R124.reuse, R4, R240 ;  /* 0x000000047c78723c */ /* 0x040fe200000018f0 */
[----:B------:R-:W-:Y:S01]  /*15ab0*/  FADD.FTZ R8, R219, R8 ;  /* 0x00000008db087221 */ /* 0x000fe20000010000 */
[----:B------:R1:W5:Y:S04]  /*15ac0*/  LDL.LU R228, [R1+0x7c] ;  /* 0x00007c0001e47983 */ /* 0x0003680000300800 */
        /* <DEDUP_REMOVED lines=8> */
[----:B------:R-:W-:Y:S01]  /*15b50*/  FADD.FTZ R9, R246, R8 ;  /* 0x00000008f6097221 */ /* 0x000fe20000010000 */
[----:B------:R-:W-:Y:S01]  /*15b60*/  HMMA.16816.F32 R72, R124, R76, R72 ;  /* 0x0000004c7c48723c */ /* 0x000fe20000001848 */
[----:B------:R-:W-:Y:S01]  /*15b70*/  FADD.FTZ R8, R247, R4 ;  /* 0x00000004f7087221 */ /* 0x000fe20000010000 */
[----:B------:R1:W5:Y:S01]  /*15b80*/  LDL.LU R220, [R1+0x6c] ;  /* 0x00006c0001dc7983 */ /* 0x0003620000300800 */
[----:B------:R-:W-:Y:S02]  /*15b90*/  FADD.FTZ R4, R40, R2 ;  /* 0x0000000228047221 */ /* 0x000fe40000010000 */
[----:B------:R-:W-:-:S03]  /*15ba0*/  FADD.FTZ R2, R194, R5 ;  /* 0x00000005c2027221 */ /* 0x000fc60000010000 */
[----:B------:R-:W-:Y:S01]  /*15bb0*/  HMMA.16816.F32 R88, R124, R92, R88 ;  /* 0x0000005c7c58723c */ /* 0x000fe20000001858 */
[----:B------:R-:W-:Y:S02]  /*15bc0*/  FADD.FTZ R5, R41, R9 ;  /* 0x0000000929057221 */ /* 0x000fe40000010000 */
[----:B------:R-:W-:-:S05]  /*15bd0*/  FADD.FTZ R2, R193, R2 ;  /* 0x00000002c1027221 */ /* 0x000fca0000010000 */
[----:B------:R-:W-:Y:S01]  /*15be0*/  HMMA.16816.F32 R104, R124, R108, R204 ;  /* 0x0000006c7c68723c */ /* 0x000fe200000018cc */
[----:B------:R-:W-:-:S07]  /*15bf0*/  FADD.FTZ R5, R46, R5 ;  /* 0x000000052e057221 */ /* 0x000fce0000010000 */
[C---:B------:R-:W-:Y:S08]  /*15c00*/  HMMA.16816.F32 R156, R124.reuse, R158, R24 ;  /* 0x0000009e7c9c723c */ /* 0x040ff00000001818 */
[C---:B------:R-:W-:Y:S08]  /*15c10*/  HMMA.16816.F32 R60, R124.reuse, R62, R20 ;  /* 0x0000003e7c3c723c */ /* 0x040ff00000001814 */
[C---:B------:R-:W-:Y:S08]  /*15c20*/  HMMA.16816.F32 R76, R124.reuse, R78, R32 ;  /* 0x0000004e7c4c723c */ /* 0x040ff00000001820 */
[C---:B------:R-:W-:Y:S08]  /*15c30*/  HMMA.16816.F32 R92, R124.reuse, R94, R28 ;  /* 0x0000005e7c5c723c */ /* 0x040ff0000000181c */
[C---:B------:R-:W-:Y:S08]  /*15c40*/  HMMA.16816.F32 R108, R124.reuse, R110, R36 ;  /* 0x0000006e7c6c723c */ /* 0x040ff00000001824 */
        /* <DEDUP_REMOVED lines=16> */
[----:B------:R-:W-:Y:S01]  /*15d50*/  STL [R1+0x20], R7 ;  /* 0x0000200701007387 */ /* 0x000fe20000100800 */
[----:B------:R-:W-:-:S03]  /*15d60*/  FADD.FTZ R4, R17, R6 ;  /* 0x0000000611047221 */ /* 0x000fc60000010000 */
[----:B------:R2:W-:Y:S01]  /*15d70*/  STL [R1+0x24], R2 ;  /* 0x0000240201007387 */ /* 0x0005e20000100800 */
[----:B------:R-:W-:-:S03]  /*15d80*/  MOV R18, c[0x0][0x32c] ;  /* 0x0000cb0000127a02 */ /* 0x000fc60000000f00 */
[----:B------:R1:W-:Y:S01]  /*15d90*/  STL [R1+0x28], R4 ;  /* 0x0000280401007387 */ /* 0x0003e20000100800 */
[----:B------:R-:W-:Y:S01]  /*15da0*/  ISETP.GE.AND P5, PT, R18, 0x1, PT ;  /* 0x000000011200780c */ /* 0x000fe20003fa6270 */
[----:B--2---:R-:W-:-:S05]  /*15db0*/  FADD.FTZ R2, R11, R5 ;  /* 0x000000050b027221 */ /* 0x004fca0000010000 */
[----:B------:R1:W-:Y:S01]  /*15dc0*/  STL [R1+0x2c], R2 ;  /* 0x00002c0201007387 */ /* 0x0003e20000100800 */
[----:B------:R-:W-:-:S06]  /*15dd0*/  IADD3 R238, R19, -0x2, RZ ;  /* 0xfffffffe13ee7810 */ /* 0x000fcc0007ffe0ff */
[----:B---3--:R-:W-:Y:S05]  /*15de0*/  @!P5 BRA `(.L_x_3090) ;  /* 0x000001700000d947 */ /* 0x008fea0003800000 */
[C---:B------:R-:W-:Y:S01]  /*15df0*/  ISETP.GT.AND P0, PT, R0.reuse, RZ, PT ;  /* 0x000000ff0000720c */ /* 0x040fe20003f04270 */
[----:B------:R-:W-:Y:S01]  /*15e00*/  ULDC UR6, c[0x0][0x32c] ;  /* 0x0000cb0000067ab9 */ /* 0x000fe20000000800 */
[----:B-1----:R-:W-:-:S04]  /*15e10*/  IADD3 R2, R0, -0x1, RZ ;  /* 0xffffffff00027810 */ /* 0x002fc80007ffe0ff */
[----:B------:R1:W2:Y:S07]  /*15e20*/  R2UR UR12, R2 ;  /* 0x00000000020c73c2 */ /* 0x0002ae00000e0000 */
[----:B-12---:R-:W-:Y:S05]  /*15e30*/  @P0 BRA `(.L_x_3091) ;  /* 0x0000009000000947 */ /* 0x006fea0003800000 */
[----:B------:R-:W1:Y:S01]  /*15e40*/  R2UR UR12, R0 ;  /* 0x00000000000c73c2 */ /* 0x000e6200000e0000 */
[----:B------:R-:W-:Y:S02]  /*15e50*/  UISETP.NE.AND UP0, UPT, UR6, 0x1, UPT ;  /* 0x000000010600788c */ /* 0x000fe4000bf05270 */
[----:B------:R-:W-:-:S02]  /*15e60*/  ULDC.64 UR4, c[0x0][0x330] ;  /* 0x0000cc0000047ab9 */ /* 0x000fc40000000a00 */
[----:B-1----:R-:W-:-:S04]  /*15e70*/  UIADD3 UR12, -UR12, URZ, URZ ;  /* 0x0000003f0c0c7290 */ /* 0x002fc8000fffe13f */
[----:B------:R-:W-:-:S07]  /*15e80*/  UIMAD.WIDE.U32 UR16, UR12, UR4, URZ ;  /* 0x000000040c1072a5 */ /* 0x000fce000f8e003f */
[----:B------:R-:W-:Y:S02]  /*15e90*/  @UP0 UMOV UR13, UR17 ;  /* 0x00000011000d0c82 */ /* 0x000fe40008000000 */
[----:B------:R-:W-:-:S04]  /*15ea0*/  @UP0 USHF.R.U32.HI UR12, URZ, UR5, UR13 ;  /* 0x000000053f0c0299 */ /* 0x000fc8000801160d */
[----:B------:R-:W-:Y:S01]  /*15eb0*/  ULOP3.LUT UR12, URZ, UR12, URZ, 0x33, !UPT ;  /* 0x0000000c3f0c7292 */ /* 0x000fe2000f8e333f */
[----:B------:R-:W-:Y:S05]  /*15ec0*/  BRA `(.L_x_3092) ;  /* 0x0000005000007947 */ /* 0x000fea0003800000 */
.L_x_3091:
[----:B------:R-:W-:Y:S02]  /*15ed0*/  UISETP.NE.AND UP0, UPT, UR6, 0x1, UPT ;  /* 0x000000010600788c */ /* 0x000fe4000bf05270 */
[----:B------:R-:W-:Y:S02]  /*15ee0*/  ULDC.64 UR4, c[0x0][0x330] ;  /* 0x0000cc0000047ab9 */ /* 0x000fe40000000a00 */
[----:B------:R-:W-:-:S07]  /*15ef0*/  UIMAD.WIDE.U32 UR16, UR12, UR4, URZ ;  /* 0x000000040c1072a5 */ /* 0x000fce000f8e003f */
[----:B------:R-:W-:Y:S02]  /*15f00*/  @UP0 UMOV UR13, UR17 ;  /* 0x00000011000d0c82 */ /* 0x000fe40008000000 */
[----:B------:R-:W-:Y:S02]  /*15f10*/  @UP0 USHF.R.U32.HI UR12, URZ, UR5, UR13 ;  /* 0x000000053f0c0299 */ /* 0x000fe4000801160d */
.L_x_3092:
[----:B------:R-:W-:Y:S02]  /*15f20*/  ULDC UR4, c[0x0][0x32c] ;  /* 0x0000cb0000047ab9 */ /* 0x000fe40000000800 */
[----:B------:R-:W-:-:S04]  /*15f30*/  UIMAD UR4, UR12, UR6, UR4 ;  /* 0x000000060c0472a4 */ /* 0x000fc8000f8e0204 */
[----:B------:R-:W-:-:S04]  /*15f40*/  UISETP.LT.AND UP0, UPT, UR10, UR4, UPT ;  /* 0x000000040a00728c */ /* 0x000fc8000bf01270 */
[----:B------:R-:W-:-:S04]  /*15f50*/  USEL UR10, UR10, UR4, UP0 ;  /* 0x000000040a0a7287 */ /* 0x000fc80008000000 */
.L_x_3090:
[----:B------:R-:W-:-:S04]  /*15f60*/  UIMAD.WIDE UR4, UR10, 0x2aaaaaab, URZ ;  /* 0x2aaaaaab0a0478a5 */ /* 0x000fc8000f8e023f */
[----:B------:R-:W-:-:S04]  /*15f70*/  USHF.R.U32.HI UR4, URZ, 0x1f, UR5 ;  /* 0x0000001f3f047899 */ /* 0x000fc80008011605 */
[----:B------:R-:W-:-:S04]  /*15f80*/  ULEA.HI.SX32 UR4, UR5, UR4, 0x1d ;  /* 0x0000000405047291 */ /* 0x000fc8000f8fea3f */
[----:B------:R-:W-:-:S04]  /*15f90*/  UISETP.LT.AND UP0, UPT, UR7, UR4, UPT ;  /* 0x000000040700728c */ /* 0x000fc8000bf01270 */
[----:B------:R-:W-:-:S06]  /*15fa0*/  USEL UR4, UR7, UR4, !UP0 ;  /* 0x0000000407047287 */ /* 0x000fcc000c000000 */
[----:B------:R-:W-:-:S13]  /*15fb0*/  ISETP.GE.AND P0, PT, R238, UR4, PT ;  /* 0x00000004ee007c0c */ /* 0x000fda000bf06270 */
[----:B------:R-:W-:Y:S05]  /*15fc0*/  @!P0 BRA `(.L_x_3093) ;  /* 0x0000451000008947 */ /* 0x000fea0003800000 */
[----:B------:R-:W2:Y:S01]  /*15fd0*/  LDL R0, [R1+0x40] ;  /* 0x0000400001007983 */ /* 0x000ea20000100800 */
[----:B------:R-:W-:Y:S01]  /*15fe0*/  IMAD.MOV.U32 R166, RZ, RZ, R168 ;  /* 0x000000ffffa67224 */ /* 0x000fe200078e00a8 */
[----:B------:R-:W-:Y:S01]  /*15ff0*/  MOV R171, R3 ;  /* 0x0000000300ab7202 */ /* 0x000fe20000000f00 */
[----:B------:R-:W-:Y:S01]  /*16000*/  IMAD.MOV.U32 R164, RZ, RZ, R169 ;  /* 0x000000ffffa47224 */ /* 0x000fe200078e00a9 */
[----:B------:R-:W-:Y:S01]  /*16010*/  MOV R170, R167 ;  /* 0x000000a700aa7202 */ /* 0x000fe20000000f00 */
[----:B--2---:R-:W-:-:S05]  /*16020*/  @P6 IMAD.HI.U32 R0, R0, c[0x0][0x2c8], RZ ;  /* 0x0000b20000006a27 */ /* 0x004fca00078e00ff */
[----:B------:R-:W-:-:S05]  /*16030*/  @P6 SHF.R.U32.HI R0, RZ, c[0x0][0x2cc], R0 ;  /* 0x0000b300ff006a19 */ /* 0x000fca0000011600 */
[----:B------:R2:W-:Y:S02]  /*16040*/  @P6 STL [R1+0x3c], R0 ;  /* 0x00003c0001006387 */ /* 0x0005e40000100800 */
.L_x_3110:
[----:B-12---:R-:W2:Y:S01]  /*16050*/  LDL R0, [R1+0x38] ;  /* 0x0000380001007983 */ /* 0x006ea20000100800 */
[----:B------:R-:W-:Y:S04]  /*16060*/  DEPBAR.LE SB0, 0x0 ;  /* 0x000080000000791a */ /* 0x000fe80000000000 */
[----:B------:R-:W3:Y:S01]  /*16070*/  LDL.64 R36, [R1+0x58] ;  /* 0x0000580001247983 */ /* 0x000ee20000100a00 */
[C---:B------:R-:W-:Y:S01]  /*16080*/  ISETP.LT.AND P0, PT, R238.reuse, UR7, PT ;  /* 0x00000007ee007c0c */ /* 0x040fe2000bf01270 */
[----:B------:R-:W-:Y:S03]  /*16090*/  IMAD.MOV.U32 R167, RZ, RZ, c[0x0][0x1e0] ;  /* 0x00007800ffa77624 */ /* 0x000fe600078e00ff */
[----:B-1----:R-:W3:Y:S05]  /*160a0*/  LDL.64 R2, [R1+0x60] ;  /* 0x0000600001027983 */ /* 0x002eea0000100a00 */
[----:B------:R-:W-:Y:S06]  /*160b0*/  BAR.SYNC.DEFER_BLOCKING 0x0 ;  /* 0x0000000000007b1d */ /* 0x000fec0000010000 */
[----:B-----5:R-:W-:Y:S05]  /*160c0*/  LDSM.16.M88.4 R48, [R227+0x8080] ;  /* 0x00808000e330783b */ /* 0x020fea0000000200 */
[----:B------:R-:W1:Y:S05]  /*160d0*/  LDSM.16.M88.4 R16, [R220+0x5080] ;  /* 0x00508000dc10783b */ /* 0x000e6a0000000200 */
[----:B------:R-:W4:Y:S05]  /*160e0*/  LDSM.16.M88.4 R44, [R227+0xa080] ;  /* 0x00a08000e32c783b */ /* 0x000f2a0000000200 */
[----:B------:R-:W4:Y:S05]  /*160f0*/  LDSM.16.M88.4 R32, [R220+0x5880] ;  /* 0x00588000dc20783b */ /* 0x000f2a0000000200 */
[----:B------:R-:W3:Y:S05]  /*16100*/  LDL.64 R242, [R1+0x48] ;  /* 0x0000480001f27983 */ /* 0x000eea0000100a00 */
[----:B------:R-:W2:Y:S05]  /*16110*/  LDSM.16.M88.4 R172, [R220+0x6080] ;  /* 0x00608000dcac783b */ /* 0x000eaa0000000200 */
        /* <DEDUP_REMOVED lines=8> */
[-C--:B------:R-:W-:Y:S01]  /*161a0*/  HMMA.16816.F32 R12, R44, R18.reuse, RZ ;  /* 0x000000122c0c723c */ /* 0x080fe200000018ff */
[----:B------:R-:W1:Y:S07]  /*161b0*/  LDSM.16.M88.4 R208, [R236] ;  /* 0x00000000ecd0783b */ /* 0x000e6e0000000200 */
[C---:B------:R-:W-:Y:S08]  /*161c0*/  HMMA.16816.F32 R16, R48.reuse, R18, RZ ;  /* 0x000000123010723c */ /* 0x040ff000000018ff */
[-C--:B------:R-:W-:Y:S08]  /*161d0*/  HMMA.16816.F32 R20, R48, R32.reuse, RZ ;  /* 0x000000203014723c */ /* 0x080ff000000018ff */
[C---:B------:R-:W-:Y:S07]  /*161e0*/  HMMA.16816.F32 R24, R44.reuse, R32, RZ ;  /* 0x000000202c18723c */ /* 0x040fee00000018ff */
[----:B------:R-:W-:Y:S01]  /*161f0*/  @!P0 IMAD.WIDE.U32 R32, R238, c[0x0][0x208], RZ ;  /* 0x00008200ee208a25 */ /* 0x000fe200078e00ff */
[-C--:B------:R-:W-:Y:S01]  /*16200*/  HMMA.16816.F32 R28, R44, R34.reuse, RZ ;  /* 0x000000222c1c723c */ /* 0x080fe200000018ff */
[C---:B--2---:R-:W-:Y:S02]  /*16210*/  LOP3.LUT P4, RZ, R0.reuse, 0x40, RZ, 0xc0, !PT ;  /* 0x0000004000ff7812 */ /* 0x044fe4000788c0ff */
[----:B------:R-:W-:Y:S02]  /*16220*/  LOP3.LUT P3, RZ, R0, 0x80, RZ, 0xc0, !PT ;  /* 0x0000008000ff7812 */ /* 0x000fe4000786c0ff */
[----:B------:R-:W-:Y:S07]  /*16230*/  @!P0 SHF.R.S32.HI R0, RZ, 0x1f, R238 ;  /* 0x0000001fff008819 */ /* 0x000fee00000114ee */
[----:B------:R-:W-:Y:S02]  /*16240*/  @!P0 IMAD R0, R0, c[0x0][0x208], RZ ;  /* 0x0000820000008a24 */ /* 0x000fe400078e02ff */
[----:B---3--:R-:W-:Y:S02]  /*16250*/  @!P0 IMAD.MOV.U32 R3, RZ, RZ, R37 ;  /* 0x000000ffff038224 */ /* 0x008fe400078e0025 */
[----:B------:R-:W-:Y:S02]  /*16260*/  @!P0 IMAD R0, R238, c[0x0][0x20c], R0 ;  /* 0x00008300ee008a24 */ /* 0x000fe400078e0200 */
[----:B------:R-:W-:Y:S04]  /*16270*/  @!P0 IMAD.WIDE.U32 R2, R32, 0x30, R2 ;  /* 0x0000003020028825 */ /* 0x000fe800078e0002 */
[----:B------:R-:W-:Y:S02]  /*16280*/  @!P0 IMAD.IADD R0, R33, 0x1, R0 ;  /* 0x0000000121008824 */ /* 0x000fe400078e0200 */
[C---:B------:R-:W-:Y:S02]  /*16290*/  HMMA.16816.F32 R32, R48.reuse, R34, RZ ;  /* 0x000000223020723c */ /* 0x040fe400000018ff */
[----:B------:R-:W-:Y:S02]  /*162a0*/  @!P0 IMAD R0, R0, 0x30, RZ ;  /* 0x0000003000008824 */ /* 0x000fe400078e02ff */
[----:B------:R-:W-:Y:S02]  /*162b0*/  @!P0 IMAD.SHL.U32 R168, R2, 0x2, RZ ;  /* 0x0000000202a88824 */ /* 0x000fe400078e00ff */
[----:B------:R-:W-:Y:S02]  /*162c0*/  @!P0 IMAD.IADD R0, R3, 0x1, R0 ;  /* 0x0000000103008824 */ /* 0x000fe400078e0200 */
[-C--:B------:R-:W-:Y:S01]  /*162d0*/  HMMA.16816.F32 R36, R48, R172.reuse, RZ ;  /* 0x000000ac3024723c */ /* 0x080fe200000018ff */
[----:B------:R-:W-:Y:S03]  /*162e0*/  @!P0 IADD3 R212, P2, R168, 0x80, RZ ;  /* 0x00000080a8d48810 */ /* 0x000fe60007f5e0ff */
[----:B------:R-:W-:Y:S02]  /*162f0*/  @!P0 SHF.L.U64.HI R3, R2, 0x1, R0 ;  /* 0x0000000102038819 */ /* 0x000fe40000010200 */
[----:B------:R-:W-:Y:S02]  /*16300*/  @!P0 IADD3 R212, P1, R212, c[0x0][0x1f8], RZ ;  /* 0x00007e00d4d48a10 */ /* 0x000fe40007f3e0ff */
[C---:B------:R-:W-:Y:S04]  /*16310*/  HMMA.16816.F32 R40, R44.reuse, R172, RZ ;  /* 0x000000ac2c28723c */ /* 0x040fe800000018ff */
[----:B------:R-:W-:Y:S02]  /*16320*/  @!P0 IADD3.X R213, RZ, c[0x0][0x1fc], R3, P1, P2 ;  /* 0x00007f00ffd58a10 */ /* 0x000fe40000fe4403 */
[----:B------:R-:W-:Y:S02]  /*16330*/  @!P0 IADD3 R168, P1, R168, c[0x0][0x1f8], RZ ;  /* 0x00007e00a8a88a10 */ /* 0x000fe40007f3e0ff */
[-C--:B------:R-:W-:Y:S04]  /*16340*/  HMMA.16816.F32 R44, R44, R174.reuse, RZ ;  /* 0x000000ae2c2c723c */ /* 0x080fe800000018ff */
[----:B------:R-:W-:Y:S02]  /*16350*/  @!P0 IADD3.X R169, R3, c[0x0][0x1fc], RZ, P1, !PT ;  /* 0x00007f0003a98a10 */ /* 0x000fe40000ffe4ff */
[----:B------:R-:W-:Y:S02]  /*16360*/  @!P0 IADD3 R2, P2, R168, UR9, RZ ;  /* 0x00000009a8028c10 */ /* 0x000fe4000ff5e0ff */
[----:B------:R-:W-:Y:S01]  /*16370*/  HMMA.16816.F32 R48, R48, R174, RZ ;  /* 0x000000ae3030723c */ /* 0x000fe200000018ff */
[----:B------:R-:W-:Y:S01]  /*16380*/  @!PT LDS RZ, [RZ] ;  /* 0x00000000fffff984 */ /* 0x000fe20000000800 */
[----:B------:R-:W-:Y:S01]  /*16390*/  @!PT LDS RZ, [RZ] ;  /* 0x00000000fffff984 */ /* 0x000fe20000000800 */
[----:B------:R-:W-:Y:S01]  /*163a0*/  @!PT LDS RZ, [RZ] ;  /* 0x00000000fffff984 */ /* 0x000fe20000000800 */
[----:B------:R2:W-:Y:S03]  /*163b0*/  @!P0 LDGSTS.E.BYPASS.LTC128B.128 [R239+0x2080], [R168.64], !P4 ;  /* 0x02080000a8ef8fae */ /* 0x0005e6000e101d4e */
[----:B------:R-:W-:Y:S02]  /*163c0*/  @!P0 IADD3.X R3, R169, UR8, RZ, P2, !PT ;  /* 0x00000008a9038c10 */ /* 0x000fe400097fe4ff */
[----:B------:R3:W-:Y:S01]  /*163d0*/  @!P0 LDGSTS.E.BYPASS.LTC128B.128 [R239+0x3880], [R212.64], !P3 ;  /* 0x03880000d4ef8fae */ /* 0x0007e2000d901d4e */
[----:B------:R-:W-:Y:S01]  /*163e0*/  @!P0 IADD3 R172, P1, R2, UR9, RZ ;  /* 0x0000000902ac8c10 */ /* 0x000fe2000ff3e0ff */
[-C--:B-1----:R-:W-:Y:S03]  /*163f0*/  HMMA.16816.F32 R4, R192, R196.reuse, R4 ;  /* 0x000000c4c004723c */ /* 0x082fe60000001804 */
[----:B------:R1:W-:Y:S02]  /*16400*/  @!P0 LDGSTS.E.BYPASS.LTC128B.128 [R239+0x2880], [R2.64], !P4 ;  /* 0x0288000002ef8fae */ /* 0x0003e4000e101d4e */
[----:B------:R-:W-:Y:S03]  /*16410*/  @!P0 IADD3.X R173, R3, UR8, RZ, P1, !PT ;  /* 0x0000000803ad8c10 */ /* 0x000fe60008ffe4ff */
[C---:B------:R-:W-:Y:S01]  /*16420*/  HMMA.16816.F32 R8, R200.reuse, R196, R8 ;  /* 0x000000c4c808723c */ /* 0x040fe20000001808 */
[----:B------:R1:W-:Y:S05]  /*16430*/  @!P0 LDGSTS.E.BYPASS.LTC128B.128 [R239+0x4080], [R2.64+0x80], !P3 ;  /* 0x0408008002ef8fae */ /* 0x0003ea000d901d4e */
[----:B------:R2:W-:Y:S02]  /*16440*/  @!P0 LDGSTS.E.BYPASS.LTC128B.128 [R239+0x3080], [R172.64], !P4 ;  /* 0x03080000acef8fae */ /* 0x0005e4000e101d4e */
[-C--:B------:R-:W-:Y:S03]  /*16450*/  HMMA.16816.F32 R12, R200, R198.reuse, R12 ;  /* 0x000000c6c80c723c */ /* 0x080fe6000000180c */
[----:B------:R2:W-:Y:S01]  /*16460*/  @!P0 LDGSTS.E.BYPASS.LTC128B.128 [R239+0x4880], [R172.64+0x80], !P3 ;  /* 0x04880080acef8fae */ /* 0x0005e2000d901d4e */
[C---:B------:R-:W-:Y:S04]  /*16470*/  ISETP.GT.AND P0, PT, R238.reuse, UR7, PT ;  /* 0x00000007ee007c0c */ /* 0x040fe8000bf04270 */
[C---:B------:R-:W-:Y:S01]  /*16480*/  HMMA.16816.F32 R16, R192.reuse, R198, R16 ;  /* 0x000000c6c010723c */ /* 0x040fe20000001810 */
[----:B---3--:R-:W-:Y:S05]  /*16490*/  LDSM.16.M88.4 R212, [R226+0x5080] ;  /* 0x00508000e2d4783b */ /* 0x008fea0000000200 */
[----:B------:R-:W0:Y:S02]  /*164a0*/  LDGDEPBAR ;  /* 0x00000000000079af */ /* 0x000e240000000000 */
[-C--:B----4-:R-:W-:Y:S03]  /*164b0*/  HMMA.16816.F32 R20, R192, R204.reuse, R20 ;  /* 0x000000ccc014723c */ /* 0x090fe60000001814 */
[----:B------:R-:W-:Y:S01]  /*164c0*/  LDSM.16.M88.4 R216, [R228+0xa080] ;  /* 0x00a08000e4d8783b */ /* 0x000fe20000000200 */
[----:B------:R-:W-:Y:S01]  /*164d0*/  @P0 IADD3 R0, R238, -0x1, RZ ;  /* 0xffffffffee000810 */ /* 0x000fe20007ffe0ff */
[----:B-1----:R-:W-:Y:S03]  /*164e0*/  @P0 IMAD.MOV.U32 R3, RZ, RZ, R243 ;  /* 0x000000ffff030224 */ /* 0x002fe600078e00f3 */
[C---:B------:R-:W-:Y:S01]  /*164f0*/  HMMA.16816.F32 R24, R200.reuse, R204, R24 ;  /* 0x000000ccc818723c */ /* 0x040fe20000001818 */
[----:B------:R-:W-:Y:S03]  /*16500*/  LDSM.16.M88.4 R196, [R226+0x5880] ;  /* 0x00588000e2c4783b */ /* 0x000fe60000000200 */
[----:B--2---:R-:W-:Y:S01]  /*16510*/  @P0 IMAD.WIDE.U32 R168, R0, c[0x0][0x1e0], RZ ;  /* 0x0000780000a80a25 */ /* 0x004fe200078e00ff */
[----:B------:R-:W-:Y:S01]  /*16520*/  @P0 SHF.R.S32.HI R2, RZ, 0x1f, R0 ;  /* 0x0000001fff020819 */ /* 0x000fe20000011400 */
[----:B------:R-:W1:Y:S02]  /*16530*/  LDSM.16.M88.4 R172, [R228+0x8080] ;  /* 0x00808000e4ac783b */ /* 0x000e640000000200 */
[-C--:B------:R-:W-:Y:S04]  /*16540*/  HMMA.16816.F32 R28, R200, R206.reuse, R28 ;  /* 0x000000cec81c723c */ /* 0x080fe8000000181c */
[----:B------:R-:W-:Y:S04]  /*16550*/  @P0 IMAD R2, R2, c[0x0][0x1e0], RZ ;  /* 0x0000780002020a24 */ /* 0x000fe800078e02ff */
[C---:B------:R-:W-:Y:S01]  /*16560*/  HMMA.16816.F32 R32, R192.reuse, R206, R32 ;  /* 0x000000cec020723c */ /* 0x040fe20000001820 */
[----:B------:R-:W-:Y:S03]  /*16570*/  LDSM.16.M88.4 R204, [R225] ;  /* 0x00000000e1cc783b */ /* 0x000fe60000000200 */
[----:B------:R-:W-:Y:S04]  /*16580*/  @P0 IMAD R2, R0, c[0x0][0x1e4], R2 ;  /* 0x0000790000020a24 */ /* 0x000fe800078e0202 */
[-C--:B------:R-:W-:Y:S04]  /*16590*/  HMMA.16816.F32 R36, R192, R208.reuse, R36 ;  /* 0x000000d0c024723c */ /* 0x080fe80000001824 */
[----:B------:R-:W-:Y:S02]  /*165a0*/  @P0 IMAD.IADD R0, R169, 0x1, R2 ;  /* 0x00000001a9000824 */ /* 0x000fe400078e0202 */
[----:B------:R-:W-:Y:S02]  /*165b0*/  @P0 IMAD.MOV.U32 R2, RZ, RZ, R240 ;  /* 0x000000ffff020224 */ /* 0x000fe400078e00f0 */
[C---:B------:R-:W-:Y:S01]  /*165c0*/  HMMA.16816.F32 R40, R200.reuse, R208, R40 ;  /* 0x000000d0c828723c */ /* 0x040fe20000001828 */
[----:B------:R-:W-:Y:S03]  /*165d0*/  IMAD.MOV.U32 R240, RZ, RZ, 0x5 ;  /* 0x00000005fff07424 */ /* 0x000fe600078e00ff */
[----:B------:R-:W-:Y:S04]  /*165e0*/  @P0 IMAD.WIDE.U32 R2, R168, 0x30, R2 ;  /* 0x00000030a8020825 */ /* 0x000fe800078e0002 */
[-C--:B------:R-:W-:Y:S01]  /*165f0*/  HMMA.16816.F32 R44, R200, R210.reuse, R44 ;  /* 0x000000d2c82c723c */ /* 0x080fe2000000182c */
[----:B------:R-:W-:Y:S03]  /*16600*/  LDSM.16.M88.4 R200, [R230+0x8080] ;  /* 0x00808000e6c8783b */ /* 0x000fe60000000200 */
[----:B------:R-:W-:Y:S04]  /*16610*/  @P0 IMAD R0, R0, 0x30, RZ ;  /* 0x0000003000000824 */ /* 0x000fe800078e02ff */
[----:B------:R-:W-:Y:S01]  /*16620*/  HMMA.16816.F32 R48, R192, R210, R48 ;  /* 0x000000d2c030723c */ /* 0x000fe20000001830 */
[----:B------:R-:W2:Y:S03]  /*16630*/  LDSM.16.M88.4 R192, [R226+0x6080] ;  /* 0x00608000e2c0783b */ /* 0x000ea60000000200 */
[----:B------:R-:W-:Y:S02]  /*16640*/  @P0 IMAD.IADD R3, R3, 0x1, R0 ;  /* 0x0000000103030824 */ /* 0x000fe400078e0200 */
[----:B------:R-:W3:Y:S01]  /*16650*/  LDSM.16.M88.4 R208, [R230+0xa080] ;  /* 0x00a08000e6d0783b */ /* 0x000ee20000000200 */
[----:B------:R-:W-:Y:S01]  /*16660*/  @P0 IMAD.SHL.U32 R0, R2, 0x2, RZ ;  /* 0x0000000202000824 */ /* 0x000fe200078e00ff */
[-C--:B-1----:R-:W-:Y:S05]  /*16670*/  HMMA.16816.F32 R4, R172, R212.reuse, R4 ;  /* 0x000000d4ac04723c */ /* 0x082fea0000001804 */
[----:B------:R-:W-:Y:S02]  /*16680*/  @P0 IADD3 R168, P1, R0, c[0x0][0x1c8], RZ ;  /* 0x0000720000a80a10 */ /* 0x000fe40007f3e0ff */
[----:B------:R-:W-:Y:S01]  /*16690*/  @P0 SHF.L.U64.HI R2, R2, 0x1, R3 ;  /* 0x0000000102020819 */ /* 0x000fe20000010203 */
[C---:B------:R-:W-:Y:S04]  /*166a0*/  HMMA.16816.F32 R8, R216.reuse, R212, R8 ;  /* 0x000000d4d808723c */ /* 0x040fe80000001808 */
[----:B------:R-:W-:Y:S01]  /*166b0*/  @P0 IADD3.X R169, R2, c[0x0][0x1cc], RZ, P1, !PT ;  /* 0x0000730002a90a10 */ /* 0x000fe20000ffe4ff */
[C---:B------:R-:W-:Y:S01]  /*166c0*/  @P0 IMAD.SHL.U32 R3, R167.reuse, 0x20, RZ ;  /* 0x00000020a7030824 */ /* 0x040fe200078e00ff */
[----:B------:R-:W-:Y:S02]  /*166d0*/  @P0 IADD3 R0, P2, R0, 0x80, RZ ;  /* 0x0000008000000810 */ /* 0x000fe40007f5e0ff */
        /* <DEDUP_REMOVED lines=13> */
[----:B------:R-:W2:Y:S05]  /*167b0*/  LDSM.16.M88.4 R172, [R225+0x1000] ;  /* 0x00100000e1ac783b */ /* 0x000eaa0000000200 */
[----:B------:R-:W4:Y:S02]  /*167c0*/  LDSM.16.M88.4 R192, [R227+0xc080] ;  /* 0x00c08000e3c0783b */ /* 0x000f240000000200 */
[-C--:B------:R-:W-:Y:S08]  /*167d0*/  HMMA.16816.F32 R4, R200, R204.reuse, R4 ;  /* 0x000000ccc804723c */ /* 0x080ff00000001804 */
[C---:B---3--:R-:W-:Y:S08]  /*167e0*/  HMMA.16816.F32 R8, R208.reuse, R204, R8 ;  /* 0x000000ccd008723c */ /* 0x048ff00000001808 */
        /* <DEDUP_REMOVED lines=13> */
[----:B------:R-:W1:Y:S05]  /*168c0*/  LDSM.16.M88.4 R172, [R220+0x7880] ;  /* 0x00788000dcac783b */ /* 0x000e6a0000000200 */
[----:B------:R-:W2:Y:S02]  /*168d0*/  LDSM.16.M88.4 R200, [R229+0xc080] ;  /* 0x00c08000e5c8783b */ /* 0x000ea40000000200 */
[-C--:B----4-:R-:W-:Y:S08]  /*168e0*/  HMMA.16816.F32 R4, R192, R196.reuse, R4 ;  /* 0x000000c4c004723c */ /* 0x090ff00000001804 */
        /* <DEDUP_REMOVED lines=14> */
[----:B------:R-:W1:Y:S05]  /*169d0*/  LDSM.16.M88.4 R172, [R233] ;  /* 0x00000000e9ac783b */ /* 0x000e6a0000000200 */
[----:B------:R-:W4:Y:S02]  /*169e0*/  LDSM.16.M88.4 R192, [R228+0xc080] ;  /* 0x00c08000e4c0783b */ /* 0x000f240000000200 */
[-C--:B--2---:R-:W-:Y:S08]  /*169f0*/  HMMA.16816.F32 R4, R200, R208.reuse, R4 ;  /* 0x000000d0c804723c */ /* 0x084ff00000001804 */
[C---:B------:R-:W-:Y:S08]  /*16a00*/  HMMA.16816.F32 R8, R212.reuse, R208, R8 ;  /* 0x000000d0d408723c */ /* 0x040ff00000001808 */
[-C--:B------:R-:W-:Y:S08]  /*16a10*/  HMMA.16816.F32 R12, R212, R210.reuse, R12 ;  /* 0x000000d2d40c723c */ /* 0x080ff0000000180c */
[C---:B------:R-:W-:Y:S01]  /*16a20*/  HMMA.16816.F32 R16, R200.reuse, R210, R16 ;  /* 0x000000d2c810723c */ /* 0x040fe20000001810 */
[----:B------:R-:W2:Y:S07]  /*16a30*/  LDSM.16.M88.4 R208, [R226+0x7080] ;  /* 0x00708000e2d0783b */ /* 0x000eae0000000200 */
        /* <DEDUP_REMOVED lines=11> */
[----:B------:R-:W3:Y:S02]  /*16af0*/  LDSM.16.M88.4 R200, [R225+0x1800] ;  /* 0x00180000e1c8783b */ /* 0x000ee40000000200 */
[-C--:B----4-:R-:W-:Y:S08]  /*16b00*/  HMMA.16816.F32 R4, R192, R204.reuse, R4 ;  /* 0x000000ccc004723c */ /* 0x090ff00000001804 */
[C---:B------:R-:W-:Y:S08]  /*16b10*/  HMMA.16816.F32 R8, R216.reuse, R204, R8 ;  /* 0x000000ccd808723c */ /* 0x040ff00000001808 */
[-C--:B------:R-:W-:Y:S08]  /*16b20*/  HMMA.16816.F32 R12, R216, R206.reuse, R12 ;  /* 0x000000ced80c723c */ /* 0x080ff0000000180c */
[C---:B------:R-:W-:Y:S01]  /*16b30*/  HMMA.16816.F32 R16, R192.reuse, R206, R16 ;  /* 0x000000cec010723c */ /* 0x040fe20000001810 */
[----:B------:R-:W4:Y:S07]  /*16b40*/  LDSM.16.M88.4 R204, [R225+0x2000] ;  /* 0x00200000e1cc783b */ /* 0x000f2e0000000200 */
[-C--:B--2---:R-:W-:Y:S08]  /*16b50*/  HMMA.16816.F32 R20, R192, R208.reuse, R20 ;  /* 0x000000d0c014723c */ /* 0x084ff00000001814 */
[C---:B------:R-:W-:Y:S01]  /*16b60*/  HMMA.16816.F32 R24, R216.reuse, R208, R24 ;  /* 0x000000d0d818723c */ /* 0x040fe20000001818 */
[----:B------:R-:W2:Y:S05]  /*16b70*/  LDL R208, [R1+0x1c] ;  /* 0x00001c0001d07983 */ /* 0x000eaa0000100800 */
[----:B------:R-:W2:Y:S02]  /*16b80*/  LDL R209, [R1+0x34] ;  /* 0x0000340001d17983 */ /* 0x000ea40000100800 */
[-C--:B------:R-:W-:Y:S08]  /*16b90*/  HMMA.16816.F32 R28, R216, R210.reuse, R28 ;  /* 0x000000d2d81c723c */ /* 0x080ff0000000181c */
[C---:B------:R-:W-:Y:S08]  /*16ba0*/  HMMA.16816.F32 R32, R192.reuse, R210, R32 ;  /* 0x000000d2c020723c */ /* 0x040ff00000001820 */
[-C--:B-1----:R-:W-:Y:S08]  /*16bb0*/  HMMA.16816.F32 R36, R192, R172.reuse, R36 ;  /* 0x000000acc024723c */ /* 0x082ff00000001824 */
[C---:B------:R-:W-:Y:S08]  /*16bc0*/  HMMA.16816.F32 R40, R216.reuse, R172, R40 ;  /* 0x000000acd828723c */ /* 0x040ff00000001828 */
[-C--:B------:R-:W-:Y:S01]  /*16bd0*/  HMMA.16816.F32 R44, R216, R174.reuse, R44 ;  /* 0x000000aed82c723c */ /* 0x080fe2000000182c */
[----:B------:R-:W2:Y:S06]  /*16be0*/  LDL R216, [R1+0x30] ;  /* 0x0000300001d87983 */ /* 0x000eac0000100800 */
[----:B------:R-:W-:Y:S01]  /*16bf0*/  IMAD.MOV.U32 R217, RZ, RZ, c[0x0][0x32c] ;  /* 0x0000cb00ffd97624 */ /* 0x000fe200078e00ff */
[----:B------:R-:W-:Y:S01]  /*16c00*/  HMMA.16816.F32 R48, R192, R174, R48 ;  /* 0x000000aec030723c */ /* 0x000fe20000001830 */
[----:B------:R-:W1:Y:S01]  /*16c10*/  LDSM.16.M88.4 R172, [R225+0x2800] ;  /* 0x00280000e1ac783b */ /* 0x000e620000000200 */
[----:B------:R-:W-:Y:S04]  /*16c20*/  DEPBAR.LE SB0, 0x0 ;  /* 0x000080000000791a */ /* 0x000fe80000000000 */
[----:B------:R-:W-:Y:S01]  /*16c30*/  BAR.SYNC.DEFER_BLOCKING 0x0 ;  /* 0x0000000000007b1d */ /* 0x000fe20000010000 */
[----:B------:R-:W-:Y:S01]  /*16c40*/  @P0 IADD3 R192, P1, R0, c[0x0][0x1c8], RZ ;  /* 0x0000720000c00a10 */ /* 0x000fe20007f3e0ff */
[-C--:B---3--:R-:W-:Y:S05]  /*16c50*/  HMMA.16816.F32 R4, R196, R200.reuse, R4 ;  /* 0x000000c8c404723c */ /* 0x088fea0000001804 */
[----:B------:R-:W-:Y:S02]  /*16c60*/  @P0 IADD3.X R193, RZ, c[0x0][0x1cc], R2, P1, P2 ;  /* 0x00007300ffc10a10 */ /* 0x000fe40000fe4402 */
[-C--:B------:R-:W-:Y:S01]  /*16c70*/  @P0 IADD3 R2, P2, R168, R3.reuse, RZ ;  /* 0x00000003a8020210 */ /* 0x080fe20007f5e0ff */
[C---:B------:R-:W-:Y:S04]  /*16c80*/  HMMA.16816.F32 R8, R212.reuse, R200, R8 ;  /* 0x000000c8d408723c */ /* 0x040fe80000001808 */
[----:B------:R-:W-:Y:S01]  /*16c90*/  @P0 SHF.L.U64.HI R0, R167, R240, c[0x0][0x1e4] ;  /* 0x00007900a7000619 */ /* 0x000fe200000102f0 */
[----:B------:R-:W-:Y:S03]  /*16ca0*/  IMAD.MOV.U32 R167, RZ, RZ, c[0x0][0x2c4] ;  /* 0x0000b100ffa77624 */ /* 0x000fe600078e00ff */
[-C--:B------:R-:W-:Y:S03]  /*16cb0*/  HMMA.16816.F32 R12, R212, R202.reuse, R12 ;  /* 0x000000cad40c723c */ /* 0x080fe6000000180c */
[----:B------:R-:W-:Y:S05]  /*16cc0*/  ISETP.NE.AND P5, PT, R167, 0x1, PT ;  /* 0x00000001a700780c */ /* 0x000fea0003fa5270 */
[C---:B------:R-:W-:Y:S08]  /*16cd0*/  HMMA.16816.F32 R16, R196.reuse, R202, R16 ;  /* 0x000000cac410723c */ /* 0x040ff00000001810 */
[-C--:B----4-:R-:W-:Y:S08]  /*16ce0*/  HMMA.16816.F32 R20, R196, R204.reuse, R20 ;  /* 0x000000ccc414723c */ /* 0x090ff00000001814 */
[C---:B------:R-:W-:Y:S08]  /*16cf0*/  HMMA.16816.F32 R24, R212.reuse, R204, R24 ;  /* 0x000000ccd418723c */ /* 0x040ff00000001818 */
[-C--:B------:R-:W-:Y:S01]  /*16d00*/  HMMA.16816.F32 R28, R212, R206.reuse, R28 ;  /* 0x000000ced41c723c */ /* 0x080fe2000000181c */
[----:B------:R-:W-:Y:S01]  /*16d10*/  @!PT LDS RZ, [RZ] ;  /* 0x00000000fffff984 */ /* 0x000fe20000000800 */
[----:B------:R-:W-:Y:S01]  /*16d20*/  @!PT LDS RZ, [RZ] ;  /* 0x00000000fffff984 */ /* 0x000fe20000000800 */
[----:B------:R-:W-:Y:S01]  /*16d30*/  @!PT LDS RZ, [RZ] ;  /* 0x00000000fffff984 */ /* 0x000fe20000000800 */
[----:B------:R3:W-:Y:S05]  /*16d40*/  @P0 LDGSTS.E.BYPASS.LTC128B.128 [R239+0x5080], [R168.64], !P4 ;  /* 0x05080000a8ef0fae */ /* 0x0007ea000e101d4e */
[----:B------:R4:W-:Y:S02]  /*16d50*/  @P0 LDGSTS.E.BYPASS.LTC128B.128 [R239+0x6880], [R192.64], !P3 ;  /* 0x06880000c0ef0fae */ /* 0x0009e4000d901d4e */
[C---:B------:R-:W-:Y:S08]  /*16d60*/  HMMA.16816.F32 R32, R196.reuse, R206, R32 ;  /* 0x000000cec420723c */ /* 0x040ff00000001820 */
[-C--:B-1----:R-:W-:Y:S08]  /*16d70*/  HMMA.16816.F32 R36, R196, R172.reuse, R36 ;  /* 0x000000acc424723c */ /* 0x082ff00000001824 */
[C---:B------:R-:W-:Y:S01]  /*16d80*/  HMMA.16816.F32 R40, R212.reuse, R172, R40 ;  /* 0x000000acd428723c */ /* 0x040fe20000001828 */
[----:B------:R4:W4:Y:S03]  /*16d90*/  LDL R173, [R1+0x40] ;  /* 0x0000400001ad7983 */ /* 0x0009260000100800 */
[----:B---3--:R-:W-:Y:S01]  /*16da0*/  @P0 IADD3 R168, P1, R2, R3, RZ ;  /* 0x0000000302a80210 */ /* 0x008fe20007f3e0ff */
[--C-:B------:R-:W-:Y:S03]  /*16db0*/  @P0 IMAD.X R3, R169, 0x1, R0.reuse, P2 ;  /* 0x00000001a9030824 */ /* 0x100fe600010e0600 */
[-C--:B------:R-:W-:Y:S02]  /*16dc0*/  HMMA.16816.F32 R44, R212, R174.reuse, R44 ;  /* 0x000000aed42c723c */ /* 0x080fe4000000182c */
[----:B------:R1:W-:Y:S02]  /*16dd0*/  @P0 LDGSTS.E.BYPASS.LTC128B.128 [R239+0x5880], [R2.64], !P4 ;  /* 0x0588000002ef0fae */ /* 0x0003e4000e101d4e */
[----:B------:R-:W-:Y:S02]  /*16de0*/  @P0 IMAD.X R169, R3, 0x1, R0, P1 ;  /* 0x0000000103a90824 */ /* 0x000fe400008e0600 */
[----:B------:R-:W-:Y:S01]  /*16df0*/  IMAD R0, R238, -0x30, RZ ;  /* 0xffffffd0ee007824 */ /* 0x000fe200078e02ff */
[----:B------:R1:W-:Y:S01]  /*16e00*/  @P0 LDGSTS.E.BYPASS.LTC128B.128 [R239+0x7080], [R2.64+0x80], !P3 ;  /* 0x0708008002ef0fae */ /* 0x0003e2000d901d4e */
[----:B------:R-:W-:Y:S04]  /*16e10*/  HMMA.16816.F32 R48, R196, R174, R48 ;  /* 0x000000aec430723c */ /* 0x000fe80000001830 */
[----:B------:R3:W-:Y:S05]  /*16e20*/  @P0 LDGSTS.E.BYPASS.LTC128B.128 [R239+0x6080], [R168.64], !P4 ;  /* 0x06080000a8ef0fae */ /* 0x0007ea000e101d4e */
[----:B------:R3:W-:Y:S01]  /*16e30*/  @P0 LDGSTS.E.BYPASS.LTC128B.128 [R239+0x7880], [R168.64+0x80], !P3 ;  /* 0x07880080a8ef0fae */ /* 0x0007e2000d901d4e */
[----:B------:R-:W-:Y:S04]  /*16e40*/  ISETP.GE.AND P3, PT, R217, 0x1, PT ;  /* 0x00000001d900780c */ /* 0x000fe80003f66270 */
[----:B------:R-:W0:Y:S01]  /*16e50*/  LDGDEPBAR ;  /* 0x00000000000079af */ /* 0x000e220000000000 */
[----:B--2---:R-:W-:Y:S04]  /*16e60*/  IADD3 R175, -R208, 0x1, R0 ;  /* 0x00000001d0af7810 */ /* 0x004fe80007ffe100 */
[----:B------:R-:W-:Y:S04]  /*16e70*/  IADD3 R175, -R209, R175, R216 ;  /* 0x000000afd1af7210 */ /* 0x000fe80007ffe1d8 */
[C---:B------:R-:W-:Y:S02]  /*16e80*/  IADD3 R174, R175.reuse, c[0x0][0x328], RZ ;  /* 0x0000ca00afae7a10 */ /* 0x040fe40007ffe0ff */
[----:B------:R-:W-:Y:S01]  /*16e90*/  IADD3 R175, R175, UR11, RZ ;  /* 0x0000000bafaf7c10 */ /* 0x000fe2000fffe0ff */
[----:B----4-:R-:W-:Y:S05]  /*16ea0*/  @P5 IMAD.MOV.U32 R173, RZ, RZ, R165 ;  /* 0x000000ffffad5224 */ /* 0x010fea00078e00a5 */
[----:B------:R-:W3:Y:S02]  /*16eb0*/  SHFL.IDX PT, R165, R173, RZ, 0x1c1f ;  /* 0x001c1fffada57589 */ /* 0x000ee400000e0000 */
[----:B---3--:R-:W-:Y:S02]  /*16ec0*/  IMAD.IADD R169, R174, 0x1, R165 ;  /* 0x00000001aea97824 */ /* 0x008fe400078e02a5 */
[----:B-1----:R-:W-:Y:S01]  /*16ed0*/  IMAD.IADD R2, R165, 0x1, R175 ;  /* 0x00000001a5027824 */ /* 0x002fe200078e02af */
        /* <DEDUP_REMOVED lines=14> */
.L_x_3096:
[----:B------:R-:W-:Y:S04]  /*16fc0*/  MOV R165, c[0x0][0x32c] ;  /* 0x0000cb0000a57a02 */ /* 0x000fe80000000f00 */
[----:B------:R-:W-:Y:S11]  /*16fd0*/  ISETP.NE.AND P0, PT, R165, 0x1, PT ;  /* 0x00000001a500780c */ /* 0x000ff60003f05270 */
[----:B------:R-:W-:Y:S02]  /*16fe0*/  @!UPT UIADD3 URZ, URZ, URZ, URZ ;  /* 0x0000003f3f3ff290 */ /* 0x000fe4000fffe03f */
[----:B------:R-:W-:Y:S05]  /*16ff0*/  @P0 IMAD.HI.U32 R165, R3, c[0x0][0x330], RZ ;  /* 0x0000cc0003a50a27 */ /* 0x000fea00078e00ff */
[----:B------:R-:W-:Y:S02]  /*17000*/  @P0 SHF.R.U32.HI R3, RZ, c[0x0][0x334], R165 ;  /* 0x0000cd00ff030a19 */ /* 0x000fe400000116a5 */
.L_x_3097:
[----:B------:R-:W-:Y:S05]  /*17010*/  BSYNC B0 ;  /* 0x0000000000007941 */ /* 0x000fea0003800000 */
.L_x_3095:
[----:B------:R-:W-:Y:S04]  /*17020*/  IMAD.IADD R165, R0, 0x1, -R208 ;  /* 0x0000000100a57824 */ /* 0x000fe800078e0ad0 */
[----:B------:R-:W-:Y:S05]  /*17030*/  IMAD R3, R3, c[0x0][0x32c], R165 ;  /* 0x0000cb0003037a24 */ /* 0x000fea00078e02a5 */
[----:B------:R-:W-:Y:S02]  /*17040*/  IADD3 R165, R3, c[0x0][0x32c], RZ ;  /* 0x0000cb0003a57a10 */ /* 0x000fe40007ffe0ff */
[----:B------:R-:W-:Y:S02]  /*17050*/  IMNMX R2, R2, R3, !PT ;  /* 0x0000000302027217 */ /* 0x000fe40007800200 */
[----:B------:R-:W-:Y:S02]  /*17060*/  IMNMX R169, R169, R165, PT ;  /* 0x000000a5a9a97217 */ /* 0x000fe40003800200 */
.L_x_3094:
[----:B------:R-:W1:Y:S02]  /*17070*/  SHFL.IDX PT, R3, R173, 0x1, 0x1c1f ;  /* 0x003c1f00ad037f89 */ /* 0x000e6400000e0000 */
[-C--:B-1----:R-:W-:Y:S02]  /*17080*/  IADD3 R168, R174, R3.reuse, RZ ;  /* 0x00000003aea87210 */ /* 0x082fe40007ffe0ff */
[----:B------:R-:W-:Y:S01]  /*17090*/  IADD3 R165, R175, R3, RZ ;  /* 0x00000003afa57210 */ /* 0x000fe20007ffe0ff */
        /* <DEDUP_REMOVED lines=14> */
.L_x_3100:
[----:B------:R-:W-:Y:S04]  /*17180*/  MOV R167, c[0x0][0x32c] ;  /* 0x0000cb0000a77a02 */ /* 0x000fe80000000f00 */
[----:B------:R-:W-:Y:S11]  /*17190*/  ISETP.NE.AND P0, PT, R167, 0x1, PT ;  /* 0x00000001a700780c */ /* 0x000ff60003f05270 */
[----:B------:R-:W-:Y:S02]  /*171a0*/  @!UPT UIADD3 URZ, URZ, URZ, URZ ;  /* 0x0000003f3f3ff290 */ /* 0x000fe4000fffe03f */
[----:B------:R-:W-:Y:S05]  /*171b0*/  @P0 IMAD.HI.U32 R167, R3, c[0x0][0x330], RZ ;  /* 0x0000cc0003a70a27 */ /* 0x000fea00078e00ff */
[----:B------:R-:W-:Y:S02]  /*171c0*/  @P0 SHF.R.U32.HI R3, RZ, c[0x0][0x334], R167 ;  /* 0x0000cd00ff030a19 */ /* 0x000fe400000116a7 */
.L_x_3101:
[----:B------:R-:W-:Y:S05]  /*171d0*/  BSYNC B0 ;  /* 0x0000000000007941 */ /* 0x000fea0003800000 */
.L_x_3099:
[----:B------:R-:W-:Y:S04]  /*171e0*/  IMAD.IADD R167, R0, 0x1, -R208 ;  /* 0x0000000100a77824 */ /* 0x000fe800078e0ad0 */
[----:B------:R-:W-:Y:S05]  /*171f0*/  IMAD R3, R3, c[0x0][0x32c], R167 ;  /* 0x0000cb0003037a24 */ /* 0x000fea00078e02a7 */
[----:B------:R-:W-:Y:S02]  /*17200*/  IADD3 R167, R3, c[0x0][0x32c], RZ ;  /* 0x0000cb0003a77a10 */ /* 0x000fe40007ffe0ff */
[----:B------:R-:W-:Y:S02]  /*17210*/  IMNMX R165, R165, R3, !PT ;  /* 0x00000003a5a57217 */ /* 0x000fe40007800200 */
[----:B------:R-:W-:Y:S02]  /*17220*/  IMNMX R168, R168, R167, PT ;  /* 0x000000a7a8a87217 */ /* 0x000fe40003800200 */
.L_x_3098:
        /* <DEDUP_REMOVED lines=17> */
.L_x_3104:
[----:B------:R-:W-:Y:S04]  /*17340*/  MOV R192, c[0x0][0x32c] ;  /* 0x0000cb0000c07a02 */ /* 0x000fe80000000f00 */
[----:B------:R-:W-:Y:S11]  /*17350*/  ISETP.NE.AND P0, PT, R192, 0x1, PT ;  /* 0x00000001c000780c */ /* 0x000ff60003f05270 */
[----:B------:R-:W-:Y:S02]  /*17360*/  @!UPT UIADD3 URZ, URZ, URZ, URZ ;  /* 0x0000003f3f3ff290 */ /* 0x000fe4000fffe03f */
[----:B------:R-:W-:Y:S05]  /*17370*/  @P0 IMAD.HI.U32 R192, R172, c[0x0][0x330], RZ ;  /* 0x0000cc00acc00a27 */ /* 0x000fea00078e00ff */
[----:B------:R-:W-:Y:S02]  /*17380*/  @P0 SHF.R.U32.HI R172, RZ, c[0x0][0x334], R192 ;  /* 0x0000cd00ffac0a19 */ /* 0x000fe400000116c0 */
.L_x_3105:
[----:B------:R-:W-:Y:S05]  /*17390*/  BSYNC B0 ;  /* 0x0000000000007941 */ /* 0x000fea0003800000 */
.L_x_3103:
[----:B------:R-:W-:Y:S04]  /*173a0*/  IMAD.IADD R192, R0, 0x1, -R208 ;  /* 0x0000000100c07824 */ /* 0x000fe800078e0ad0 */
[----:B------:R-:W-:Y:S05]  /*173b0*/  IMAD R172, R172, c[0x0][0x32c], R192 ;  /* 0x0000cb00acac7a24 */ /* 0x000fea00078e02c0 */
[----:B------:R-:W-:Y:S02]  /*173c0*/  IADD3 R192, R172, c[0x0][0x32c], RZ ;  /* 0x0000cb00acc07a10 */ /* 0x000fe40007ffe0ff */
[----:B------:R-:W-:Y:S02]  /*173d0*/  IMNMX R3, R3, R172, !PT ;  /* 0x000000ac03037217 */ /* 0x000fe40007800200 */
[----:B------:R-:W-:Y:S02]  /*173e0*/  IMNMX R167, R167, R192, PT ;  /* 0x000000c0a7a77217 */ /* 0x000fe40003800200 */
.L_x_3102:
[C---:B------:R-:W-:Y:S02]  /*173f0*/  ISETP.GE.AND P2, PT, R0.reuse, 0x9, PT ;  /* 0x000000090000780c */ /* 0x040fe40003f46270 */
[----:B------:R-:W-:Y:S02]  /*17400*/  ISETP.GE.AND P1, PT, R0, 0xa, PT ;  /* 0x0000000a0000780c */ /* 0x000fe40003f26270 */
[----:B------:R-:W-:Y:S02]  /*17410*/  ISETP.GT.AND P0, PT, R2, 0x8, !P2 ;  /* 0x000000080200780c */ /* 0x000fe40005704270 */
[----:B------:R-:W-:Y:S02]  /*17420*/  P2R R193, PR, RZ, 0x4 ;  /* 0x00000004ffc17803 */ /* 0x000fe40000000000 */
[C---:B------:R-:W-:Y:S02]  /*17430*/  ISETP.LT.OR P0, PT, R169.reuse, 0x9, P0 ;  /* 0x00000009a900780c */ /* 0x040fe40000701670 */
[----:B------:R-:W-:Y:S02]  /*17440*/  P2R R192, PR, RZ, 0x2 ;  /* 0x00000002ffc07803 */ /* 0x000fe40000000000 */
[----:B------:R-:W-:Y:S02]  /*17450*/  FSEL R194, R16, -INF , !P0 ;  /* 0xff80000010c27808 */ /* 0x000fe40004000000 */
[----:B------:R-:W-:Y:S02]  /*17460*/  ISETP.GT.AND P0, PT, R2, 0x9, !P1 ;  /* 0x000000090200780c */ /* 0x000fe40004f04270 */
[C---:B------:R-:W-:Y:S02]  /*17470*/  ISETP.GE.AND P5, PT, R0.reuse, 0x21, PT ;  /* 0x000000210000780c */ /* 0x040fe40003fa6270 */
[----:B------:R-:W-:Y:S02]  /*17480*/  ISETP.LT.OR P0, PT, R169, 0xa, P0 ;  /* 0x0000000aa900780c */ /* 0x000fe40000701670 */
[C---:B------:R-:W-:Y:S02]  /*17490*/  ISETP.GE.AND P4, PT, R0.reuse, 0x22, PT ;  /* 0x000000220000780c */ /* 0x040fe40003f86270 */
[----:B------:R-:W-:Y:S02]  /*174a0*/  FSEL R195, R17, -INF , !P0 ;  /* 0xff80000011c37808 */ /* 0x000fe40004000000 */
[C---:B------:R-:W-:Y:S02]  /*174b0*/  ISETP.GT.AND P0, PT, R165.reuse, 0x8, !P2 ;  /* 0x00000008a500780c */ /* 0x040fe40005704270 */
[----:B------:R-:W-:Y:S02]  /*174c0*/  ISETP.GE.AND P2, PT, R0, 0x11, PT ;  /* 0x000000110000780c */ /* 0x000fe40003f46270 */
[----:B------:R-:W-:Y:S02]  /*174d0*/  ISETP.LT.OR P0, PT, R168, 0x9, P0 ;  /* 0x00000009a800780c */ /* 0x000fe40000701670 */
[----:B------:R-:W-:Y:S02]  /*174e0*/  P2R R172, PR, RZ, 0x4 ;  /* 0x00000004ffac7803 */ /* 0x000fe40000000000 */
        /* <DEDUP_REMOVED lines=11> */
[----:B------:R-:W-:Y:S04]  /*175a0*/  ISETP.GT.AND P0, PT, R2, 0x11, !P1 ;  /* 0x000000110200780c */ /* 0x000fe80004f04270 */
[----:B------:R-:W-:Y:S04]  /*175b0*/  ISETP.LT.OR P0, PT, R169, 0x12, P0 ;  /* 0x00000012a900780c */ /* 0x000fe80000701670 */
        /* <DEDUP_REMOVED lines=9> */
[----:B------:R-:W-:Y:S02]  /*17650*/  P2R R17, PR, RZ, 0x2 ;  /* 0x00000002ff117803 */ /* 0x000fe40000000000 */
[----:B------:R-:W-:Y:S02]  /*17660*/  FSEL R201, R23, -INF , !P0 ;  /* 0xff80000017c97808 */ /* 0x000fe40004000000 */
[----:B------:R-:W-:Y:S04]  /*17670*/  ISETP.GT.AND P0, PT, R2, 0x18, !P2 ;  /* 0x000000180200780c */ /* 0x000fe80005704270 */
[C---:B------:R-:W-:Y:S04]  /*17680*/  ISETP.LT.OR P0, PT, R169.reuse, 0x19, P0 ;  /* 0x00000019a900780c */ /* 0x040fe80000701670 */
[----:B------:R-:W-:Y:S02]  /*17690*/  FSEL R202, R32, -INF , !P0 ;  /* 0xff80000020ca7808 */ /* 0x000fe40004000000 */
[----:B------:R-:W-:Y:S04]  /*176a0*/  ISETP.GT.AND P0, PT, R2, 0x19, !P1 ;  /* 0x000000190200780c */ /* 0x000fe80004f04270 */
[----:B------:R-:W-:Y:S04]  /*176b0*/  ISETP.LT.OR P0, PT, R169, 0x1a, P0 ;  /* 0x0000001aa900780c */ /* 0x000fe80000701670 */
[----:B------:R-:W-:Y:S02]  /*176c0*/  FSEL R203, R33, -INF , !P0 ;  /* 0xff80000021cb7808 */ /* 0x000fe40004000000 */
[C---:B------:R-:W-:Y:S02]  /*176d0*/  ISETP.GT.AND P0, PT, R165.reuse, 0x18, !P2 ;  /* 0x00000018a500780c */ /* 0x040fe40005704270 */
[----:B------:R-:W-:Y:S02]  /*176e0*/  ISETP.GE.AND P2, PT, R0, 0x1, PT ;  /* 0x000000010000780c */ /* 0x000fe40003f46270 */
[----:B------:R-:W-:Y:S04]  /*176f0*/  ISETP.LT.OR P0, PT, R168, 0x19, P0 ;  /* 0x00000019a800780c */ /* 0x000fe80000701670 */
[----:B------:R-:W-:Y:S02]  /*17700*/  FSEL R205, R34, -INF , !P0 ;  /* 0xff80000022cd7808 */ /* 0x000fe40004000000 */
[----:B------:R-:W-:Y:S02]  /*17710*/  ISETP.GT.AND P0, PT, R165, 0x19, !P1 ;  /* 0x00000019a500780c */ /* 0x000fe40004f04270 */
[----:B------:R-:W-:Y:S02]  /*17720*/  ISETP.GE.AND P1, PT, R0, 0x2, PT ;  /* 0x000000020000780c */ /* 0x000fe40003f26270 */
        /* <DEDUP_REMOVED lines=22> */
[C---:B------:R-:W-:Y:S04]  /*17890*/  ISETP.LT.OR P0, PT, R168.reuse, 0x2, P0 ;  /* 0x00000002a800780c */ /* 0x040fe80000701670 */
[----:B------:R-:W-:Y:S02]  /*178a0*/  FSEL R20, R7, -INF , !P0 ;  /* 0xff80000007147808 */ /* 0x000fe40004000000 */
[----:B------:R-:W-:Y:S04]  /*178b0*/  ISETP.GT.AND P0, PT, R165, RZ, !P2 ;  /* 0x000000ffa500720c */ /* 0x000fe80005704270 */
[----:B------:R-:W-:Y:S04]  /*178c0*/  ISETP.LT.OR P0, PT, R168, 0x1, P0 ;  /* 0x00000001a800780c */ /* 0x000fe80000701670 */
[----:B------:R-:W-:Y:S02]  /*178d0*/  FSEL R7, R6, -INF , !P0 ;  /* 0xff80000006077808 */ /* 0x000fe40004000000 */
[----:B------:R-:W-:Y:S04]  /*178e0*/  ISETP.GT.AND P0, PT, R2, 0x28, !P3 ;  /* 0x000000280200780c */ /* 0x000fe80005f04270 */
[----:B------:R-:W-:Y:S04]  /*178f0*/  ISETP.LT.OR P0, PT, R169, 0x29, P0 ;  /* 0x00000029a900780c */ /* 0x000fe80000701670 */
[----:B------:R-:W-:Y:S02]  /*17900*/  FSEL R242, R48, -INF , !P0 ;  /* 0xff80000030f27808 */ /* 0x000fe40004000000 */
[----:B------:R-:W-:Y:S01]  /*17910*/  ISETP.GT.AND P0, PT, R2, 0x29, !P6 ;  /* 0x000000290200780c */ /* 0x000fe20007704270 */
[--C-:B-1----:R-:W-:Y:S03]  /*17920*/  IMAD.IADD R2, R175, 0x1, R4.reuse ;  /* 0x00000001af027824 */ /* 0x102fe600078e0204 */
        /* <DEDUP_REMOVED lines=47> */
[----:B------:R-:W-:Y:S01]  /*17c20*/  ISETP.GT.AND P0, PT, R3, 0x29, !P6 ;  /* 0x000000290300780c */ /* 0x000fe20007704270 */
[----:B------:R-:W-:Y:S03]  /*17c30*/  IMAD.IADD R3, R174, 0x1, R4 ;  /* 0x00000001ae037824 */ /* 0x000fe600078e0204 */
        /* <DEDUP_REMOVED lines=18> */
.L_x_3108:
[----:B------:R-:W-:Y:S04]  /*17d60*/  MOV R6, c[0x0][0x32c] ;  /* 0x0000cb0000067a02 */ /* 0x000fe80000000f00 */
[----:B------:R-:W-:Y:S11]  /*17d70*/  ISETP.NE.AND P0, PT, R6, 0x1, PT ;  /* 0x000000010600780c */ /* 0x000ff60003f05270 */
[----:B------:R-:W-:Y:S02]  /*17d80*/  @!UPT UIADD3 URZ, URZ, URZ, URZ ;  /* 0x0000003f3f3ff290 */ /* 0x000fe4000fffe03f */
[----:B------:R-:W-:Y:S05]  /*17d90*/  @P0 IMAD.HI.U32 R6, R4, c[0x0][0x330], RZ ;  /* 0x0000cc0004060a27 */ /* 0x000fea00078e00ff */
[----:B------:R-:W-:Y:S02]  /*17da0*/  @P0 SHF.R.U32.HI R4, RZ, c[0x0][0x334], R6 ;  /* 0x0000cd00ff040a19 */ /* 0x000fe40000011606 */
.L_x_3109:
[----:B------:R-:W-:Y:S05]  /*17db0*/  BSYNC B0 ;  /* 0x0000000000007941 */ /* 0x000fea0003800000 */
.L_x_3107:
[----:B------:R-:W-:Y:S04]  /*17dc0*/  IMAD.IADD R0, R0, 0x1, -R208 ;  /* 0x0000000100007824 */ /* 0x000fe800078e0ad0 */
[----:B------:R-:W-:Y:S05]  /*17dd0*/  IMAD R4, R4, c[0x0][0x32c], R0 ;  /* 0x0000cb0004047a24 */ /* 0x000fea00078e0200 */
[----:B------:R-:W-:Y:S02]  /*17de0*/  IADD3 R0, R4, c[0x0][0x32c], RZ ;  /* 0x0000cb0004007a10 */ /* 0x000fe40007ffe0ff */
[----:B------:R-:W-:Y:S02]  /*17df0*/  IMNMX R2, R2, R4, !PT ;  /* 0x0000000402027217 */ /* 0x000fe40007800200 */
[----:B------:R-:W-:Y:S02]  /*17e00*/  IMNMX R3, R3, R0, PT ;  /* 0x0000000003037217 */ /* 0x000fe40003800200 */
.L_x_3106:
[----:B------:R-:W-:Y:S01]  /*17e10*/  FMNMX.FTZ R169, R16, R164, !PT ;  /* 0x000000a410a97209 */ /* 0x000fe20007810000 */
[----:B------:R-:W-:Y:S01]  /*17e20*/  LDSM.16.MT88.4 R36, [R222+0x2080] ;  /* 0x00208000de24783b */ /* 0x000fe20000004200 */
[----:B------:R-:W-:Y:S02]  /*17e30*/  ISETP.GT.AND P0, PT, R2, RZ, !P2 ;  /* 0x000000ff0200720c */ /* 0x000fe40005704270 */
[----:B------:R-:W-:Y:S02]  /*17e40*/  FMNMX.FTZ R169, R5, R169, !PT ;  /* 0x000000a905a97209 */ /* 0x000fe40007810000 */
[----:B------:R-:W-:Y:S02]  /*17e50*/  ISETP.LT.OR P0, PT, R3, 0x1, P0 ;  /* 0x000000010300780c */ /* 0x000fe40000701670 */
        /* <DEDUP_REMOVED lines=20> */
[----:B------:R-:W-:Y:S01]  /*17fa0*/  FMNMX.FTZ R0, R20, R0, !PT ;  /* 0x0000000014007209 */ /* 0x000fe20007810000 */
[----:B------:R-:W1:Y:S01]  /*17fb0*/  SHFL.BFLY PT, R6, R169, 0x2, 0x1f ;  /* 0x0c401f00a9067f89 */ /* 0x000e6200000e0000 */
        /* <DEDUP_REMOVED lines=12> */
[----:B-1----:R-:W-:Y:S02]  /*18080*/  FMNMX.FTZ R169, R169, R6, !PT ;  /* 0x00000006a9a97209 */ /* 0x002fe40007810000 */
[----:B------:R-:W-:Y:S02]  /*18090*/  ISETP.NE.AND P0, PT, R19, RZ, PT ;  /* 0x000000ff1300720c */ /* 0x000fe40003f05270 */
[----:B------:R-:W-:Y:S01]  /*180a0*/  FMNMX.FTZ R0, R207, R0, !PT ;  /* 0x00000000cf007209 */ /* 0x000fe20007810000 */
[----:B------:R-:W1:Y:S01]  /*180b0*/  SHFL.BFLY PT, R6, R169, 0x1, 0x1f ;  /* 0x0c201f00a9067f89 */ /* 0x000e6200000e0000 */
[----:B------:R-:W-:Y:S02]  /*180c0*/  ISETP.GT.AND P0, PT, R2, 0x11, !P0 ;  /* 0x000000110200780c */ /* 0x000fe40004704270 */
[----:B------:R-:W-:Y:S02]  /*180d0*/  ISETP.NE.AND P1, PT, R18, RZ, PT ;  /* 0x000000ff1200720c */ /* 0x000fe40003f25270 */
[----:B------:R-:W-:Y:S02]  /*180e0*/  ISETP.LT.OR P0, PT, R3, 0x12, P0 ;  /* 0x000000120300780c */ /* 0x000fe40000701670 */
[----:B------:R-:W-:Y:S02]  /*180f0*/  FMNMX.FTZ R0, R240, R0, !PT ;  /* 0x00000000f0007209 */ /* 0x000fe40007810000 */
[----:B------:R-:W-:Y:S02]  /*18100*/  FSEL R209, R27, -INF , !P0 ;  /* 0xff8000001bd17808 */ /* 0x000fe40004000000 */
[----:B------:R-:W-:Y:S02]  /*18110*/  FMNMX.FTZ R0, R241, R0, !PT ;  /* 0x00000000f1007209 */ /* 0x000fe40007810000 */
[----:B------:R-:W-:Y:S02]  /*18120*/  ISETP.GT.AND P0, PT, R2, 0x18, !P1 ;  /* 0x000000180200780c */ /* 0x000fe40004f04270 */
[----:B------:R-:W-:Y:S02]  /*18130*/  ISETP.NE.AND P2, PT, R17, RZ, PT ;  /* 0x000000ff1100720c */ /* 0x000fe40003f45270 */
[----:B------:R-:W-:Y:S02]  /*18140*/  ISETP.LT.OR P0, PT, R3, 0x19, P0 ;  /* 0x000000190300780c */ /* 0x000fe40000701670 */
[----:B------:R-:W-:Y:S02]  /*18150*/  FMNMX.FTZ R0, R246, R0, !PT ;  /* 0x00000000f6007209 */ /* 0x000fe40007810000 */
[----:B------:R-:W-:Y:S02]  /*18160*/  FMNMX.FTZ R4, R8, R170, !PT ;  /* 0x000000aa08047209 */ /* 0x000fe40007810000 */
[----:B------:R-:W-:Y:S02]  /*18170*/  FSEL R212, R30, -INF , !P0 ;  /* 0xff8000001ed47808 */ /* 0x000fe40004000000 */
[----:B-1----:R-:W-:Y:S02]  /*18180*/  FMNMX.FTZ R169, R169, R6, !PT ;  /* 0x00000006a9a97209 */ /* 0x002fe40007810000 */
[----:B------:R-:W-:Y:S02]  /*18190*/  FMNMX.FTZ R0, R247, R0, !PT ;  /* 0x00000000f7007209 */ /* 0x000fe40007810000 */
[----:B------:R-:W-:Y:S01]  /*181a0*/  ISETP.GT.AND P0, PT, R2, 0x19, !P2 ;  /* 0x000000190200780c */ /* 0x000fe20005704270 */
[C---:B------:R-:W-:Y:S01]  /*181b0*/  FMUL.FTZ R173, R169.reuse, c[0x0][0x2d0] ;  /* 0x0000b400a9ad7a20 */ /* 0x040fe20000410000 */
[----:B------:R-:W-:Y:S01]  /*181c0*/  FSETP.NEU.FTZ.AND P2, PT, R169, -INF , PT ;  /* 0xff800000a900780b */ /* 0x000fe20003f5d000 */
[----:B------:R-:W1:Y:S01]  /*181d0*/  SHFL.BFLY PT, R168, R0, 0x2, 0x1f ;  /* 0x0c401f0000a87f89 */ /* 0x000e6200000e0000 */
[----:B------:R-:W-:Y:S02]  /*181e0*/  FMNMX.FTZ R4, R9, R4, !PT ;  /* 0x0000000409047209 */ /* 0x000fe40007810000 */
[----:B------:R-:W-:Y:S02]  /*181f0*/  FSEL R173, R173, RZ, P2 ;  /* 0x000000ffadad7208 */ /* 0x000fe40001000000 */
[----:B------:R-:W-:Y:S02]  /*18200*/  FMNMX.FTZ R4, R12, R4, !PT ;  /* 0x000000040c047209 */ /* 0x000fe40007810000 */
[----:B------:R-:W-:Y:S01]  /*18210*/  ISETP.LT.OR P0, PT, R3, 0x1a, P0 ;  /* 0x0000001a0300780c */ /* 0x000fe20000701670 */
[--C-:B------:R-:W-:Y:S01]  /*18220*/  FFMA.FTZ R5, R5, c[0x0][0x2d0], -R173.reuse ;  /* 0x0000b40005057a23 */ /* 0x100fe200000108ad */
[----:B------:R-:W-:Y:S01]  /*18230*/  FMNMX.FTZ R4, R13, R4, !PT ;  /* 0x000000040d047209 */ /* 0x000fe20007810000 */
[--C-:B------:R-:W-:Y:S01]  /*18240*/  FFMA.FTZ R16, R16, c[0x0][0x2d0], -R173.reuse ;  /* 0x0000b40010107a23 */ /* 0x100fe200000108ad */
[----:B------:R-:W-:Y:S01]  /*18250*/  FSEL R213, R31, -INF , !P0 ;  /* 0xff8000001fd57808 */ /* 0x000fe20004000000 */
[----:B------:R2:W-:Y:S01]  /*18260*/  MUFU.EX2 R49, R5 ;  /* 0x0000000500317308 */ /* 0x0005e20000000800 */
[----:B------:R-:W-:Y:S02]  /*18270*/  FMNMX.FTZ R4, R204, R4, !PT ;  /* 0x00000004cc047209 */ /* 0x000fe40007810000 */
[----:B------:R-:W-:Y:S02]  /*18280*/  ISETP.GT.AND P0, PT, R2, 0x20, !P5 ;  /* 0x000000200200780c */ /* 0x000fe40006f04270 */
[----:B------:R-:W-:Y:S02]  /*18290*/  FMNMX.FTZ R4, R206, R4, !PT ;  /* 0x00000004ce047209 */ /* 0x000fe40007810000 */
[----:B------:R-:W-:Y:S02]  /*182a0*/  ISETP.LT.OR P0, PT, R3, 0x21, P0 ;  /* 0x000000210300780c */ /* 0x000fe40000701670 */
[----:B------:R-:W-:Y:S01]  /*182b0*/  FMNMX.FTZ R4, R210, R4, !PT ;  /* 0x00000004d2047209 */ /* 0x000fe20007810000 */
[----:B------:R-:W-:Y:S01]  /*182c0*/  MUFU.EX2 R21, R16 ;  /* 0x0000001000157308 */ /* 0x000fe20000000800 */
[----:B------:R-:W-:Y:S02]  /*182d0*/  FSEL R243, R42, -INF , !P0 ;  /* 0xff8000002af37808 */ /* 0x000fe40004000000 */
        /* <DEDUP_REMOVED lines=11> */
[----:B------:R-:W-:Y:S01]  /*18390*/  ISETP.GT.AND P0, PT, R2, 0x21, !P4 ;  /* 0x000000210200780c */ /* 0x000fe20006704270 */
[----:B------:R2:W-:Y:S01]  /*183a0*/  MUFU.EX2 R34, R4 ;  /* 0x0000000400227308 */ /* 0x0005e20000000800 */
[----:B------:R-:W-:Y:S01]  /*183b0*/  FMNMX.FTZ R5, R15, R5, !PT ;  /* 0x000000050f057209 */ /* 0x000fe20007810000 */
[----:B------:R-:W3:Y:S01]  /*183c0*/  SHFL.BFLY PT, R167, R0, 0x2, 0x1f ;  /* 0x0c401f0000a77f89 */ /* 0x000ee200000e0000 */
[----:B------:R-:W-:Y:S02]  /*183d0*/  ISETP.LT.OR P0, PT, R3, 0x22, P0 ;  /* 0x000000220300780c */ /* 0x000fe40000701670 */
[----:B------:R-:W-:Y:S02]  /*183e0*/  FMNMX.FTZ R5, R208, R5, !PT ;  /* 0x00000005d0057209 */ /* 0x000fe40007810000 */
[----:B------:R-:W-:Y:S02]  /*183f0*/  FSEL R215, R43, -INF , !P0 ;  /* 0xff8000002bd77808 */ /* 0x000fe40004000000 */
[----:B------:R-:W-:Y:S02]  /*18400*/  ISETP.GT.AND P0, PT, R2, 0x28, !P3 ;  /* 0x000000280200780c */ /* 0x000fe40005f04270 */
[----:B------:R-:W-:Y:S02]  /*18410*/  FMNMX.FTZ R5, R209, R5, !PT ;  /* 0x00000005d1057209 */ /* 0x000fe40007810000 */
[----:B-1----:R-:W-:Y:S02]  /*18420*/  FMNMX.FTZ R168, R168, R6, !PT ;  /* 0x00000006a8a87209 */ /* 0x002fe40007810000 */
[----:B------:R-:W-:Y:S02]  /*18430*/  ISETP.LT.OR P0, PT, R3, 0x29, P0 ;  /* 0x000000290300780c */ /* 0x000fe40000701670 */
[C---:B------:R-:W-:Y:S01]  /*18440*/  FSETP.NEU.FTZ.AND P1, PT, R168.reuse, -INF , PT ;  /* 0xff800000a800780b */ /* 0x040fe20003f3d000 */
[----:B------:R-:W-:Y:S01]  /*18450*/  FMUL.FTZ R174, R168, c[0x0][0x2d0] ;  /* 0x0000b400a8ae7a20 */ /* 0x000fe20000410000 */
[----:B------:R-:W-:Y:S02]  /*18460*/  FSEL R214, R46, -INF , !P0 ;  /* 0xff8000002ed67808 */ /* 0x000fe40004000000 */
[----:B------:R-:W-:Y:S02]  /*18470*/  ISETP.GT.AND P0, PT, R2, 0x29, !P6 ;  /* 0x000000290200780c */ /* 0x000fe40007704270 */
[----:B------:R-:W-:Y:S01]  /*18480*/  FSEL R174, R174, RZ, P1 ;  /* 0x000000ffaeae7208 */ /* 0x000fe20000800000 */
[----:B--2---:R-:W-:Y:S01]  /*18490*/  FFMA.FTZ R4, R195, c[0x0][0x2d0], -R173 ;  /* 0x0000b400c3047a23 */ /* 0x004fe200000108ad */
[----:B------:R-:W-:Y:S02]  /*184a0*/  ISETP.LT.OR P0, PT, R3, 0x2a, P0 ;  /* 0x0000002a0300780c */ /* 0x000fe40000701670 */
[----:B---3--:R-:W-:Y:S01]  /*184b0*/  FMNMX.FTZ R167, R0, R167, !PT ;  /* 0x000000a700a77209 */ /* 0x008fe20007810000 */
[----:B------:R1:W2:Y:S01]  /*184c0*/  MUFU.EX2 R40, R4 ;  /* 0x0000000400287308 */ /* 0x0002a20000000800 */
[--C-:B------:R-:W-:Y:S01]  /*184d0*/  FFMA.FTZ R0, R7, c[0x0][0x2d0], -R174.reuse ;  /* 0x0000b40007007a23 */ /* 0x100fe200000108ae */
[----:B------:R-:W-:Y:S01]  /*184e0*/  FMNMX.FTZ R5, R212, R5, !PT ;  /* 0x00000005d4057209 */ /* 0x000fe20007810000 */
[--C-:B------:R-:W-:Y:S01]  /*184f0*/  FFMA.FTZ R3, R197, c[0x0][0x2d0], -R174.reuse ;  /* 0x0000b400c5037a23 */ /* 0x100fe200000108ae */
[----:B------:R-:W-:Y:S02]  /*18500*/  FSEL R172, R47, -INF , !P0 ;  /* 0xff8000002fac7808 */ /* 0x000fe40004000000 */
[----:B------:R-:W-:Y:S04]  /*18510*/  FMNMX.FTZ R5, R213, R5, !PT ;  /* 0x00000005d5057209 */ /* 0x000fe80007810000 */
[----:B------:R3:W-:Y:S01]  /*18520*/  MUFU.EX2 R44, R0 ;  /* 0x00000000002c7308 */ /* 0x0007e20000000800 */
[----:B------:R-:W-:Y:S04]  /*18530*/  FMNMX.FTZ R2, R243, R5, !PT ;  /* 0x00000005f3027209 */ /* 0x000fe80007810000 */
[----:B------:R-:W-:Y:S05]  /*18540*/  FMNMX.FTZ R2, R215, R2, !PT ;  /* 0x00000002d7027209 */ /* 0x000fea0007810000 */
[----:B------:R-:W-:Y:S01]  /*18550*/  MUFU.EX2 R41, R3 ;  /* 0x0000000300297308 */ /* 0x000fe20000000800 */
[----:B-1----:R-:W1:Y:S01]  /*18560*/  SHFL.BFLY PT, R4, R167, 0x1, 0x1f ;  /* 0x0c201f00a7047f89 */ /* 0x002e6200000e0000 */
[----:B--2---:R-:W-:Y:S01]  /*18570*/  F2FP.PACK_AB R194, R40, R34 ;  /* 0x0000002228c2723e */ /* 0x004fe200000000ff */
[--C-:B---3--:R-:W-:Y:S07]  /*18580*/  FFMA.FTZ R0, R20, c[0x0][0x2d0], -R174.reuse ;  /* 0x0000b40014007a23 */ /* 0x108fee00000108ae */
[----:B------:R2:W3:Y:S01]  /*18590*/  MUFU.EX2 R48, R0 ;  /* 0x0000000000307308 */ /* 0x0004e20000000800 */
[----:B-1----:R-:W-:Y:S04]  /*185a0*/  FMNMX.FTZ R167, R167, R4, !PT ;  /* 0x00000004a7a77209 */ /* 0x002fe80007810000 */
[C---:B------:R-:W-:Y:S01]  /*185b0*/  FSETP.NEU.FTZ.AND P0, PT, R167.reuse, -INF , PT ;  /* 0xff800000a700780b */ /* 0x040fe20003f1d000 */
[----:B------:R-:W-:Y:S05]  /*185c0*/  FMUL.FTZ R175, R167, c[0x0][0x2d0] ;  /* 0x0000b400a7af7a20 */ /* 0x000fea0000410000 */
[----:B------:R-:W-:Y:S02]  /*185d0*/  FSEL R175, R175, RZ, P0 ;  /* 0x000000ffafaf7208 */ /* 0x000fe40000000000 */
[----:B--2---:R-:W-:Y:S03]  /*185e0*/  FMNMX.FTZ R0, R214, R2, !PT ;  /* 0x00000002d6007209 */ /* 0x004fe60007810000 */
[--C-:B------:R-:W-:Y:S01]  /*185f0*/  FFMA.FTZ R3, R8, c[0x0][0x2d0], -R175.reuse ;  /* 0x0000b40008037a23 */ /* 0x100fe200000108af */
[----:B---3--:R-:W-:Y:S01]  /*18600*/  F2FP.PACK_AB R193, R48, R44 ;  /* 0x0000002c30c1723e */ /* 0x008fe200000000ff */
[----:B------:R-:W-:Y:S01]  /*18610*/  FFMA.FTZ R2, R196, c[0x0][0x2d0], -R174 ;  /* 0x0000b400c4027a23 */ /* 0x000fe200000108ae */
[----:B------:R-:W-:Y:S01]  /*18620*/  FMNMX.FTZ R0, R172, R0, !PT ;  /* 0x00000000ac007209 */ /* 0x000fe20007810000 */
[----:B------:R1:W-:Y:S01]  /*18630*/  MUFU.EX2 R35, R3 ;  /* 0x0000000300237308 */ /* 0x0003e20000000800 */
[--C-:B------:R-:W-:Y:S01]  /*18640*/  FFMA.FTZ R4, R12, c[0x0][0x2d0], -R175.reuse ;  /* 0x0000b4000c047a23 */ /* 0x100fe200000108af */
[----:B------:R-:W-:Y:S02]  /*18650*/  MOV R196, R21 ;  /* 0x0000001500c47202 */ /* 0x000fe40000000f00 */
[----:B------:R-:W-:Y:S02]  /*18660*/  LDSM.16.MT88.4 R20, [R221+0x2080] ;  /* 0x00208000dd14783b */ /* 0x000fe40000004200 */
[----:B------:R-:W-:Y:S04]  /*18670*/  F2FP.PACK_AB R192, R49, R196 ;  /* 0x000000c431c0723e */ /* 0x000fe800000000ff */
[----:B------:R2:W3:Y:S10]  /*18680*/  MUFU.EX2 R18, R2 ;  /* 0x0000000200127308 */ /* 0x0004f40000000800 */
[----:B------:R-:W-:Y:S01]  /*18690*/  MUFU.EX2 R17, R4 ;  /* 0x0000000400117308 */ /* 0x000fe20000000800 */
[--C-:B-1----:R-:W-:Y:S09]  /*186a0*/  FFMA.FTZ R3, R9, c[0x0][0x2d0], -R175.reuse ;  /* 0x0000b40009037a23 */ /* 0x102ff200000108af */
[----:B------:R1:W-:Y:S01]  /*186b0*/  MUFU.EX2 R33, R3 ;  /* 0x0000000300217308 */ /* 0x0003e20000000800 */
[----:B--2---:R-:W1:Y:S01]  /*186c0*/  SHFL.BFLY PT, R2, R0, 0x2, 0x1f ;  /* 0x0c401f0000027f89 */ /* 0x004e6200000e0000 */
[----:B---3--:R-:W-:Y:S02]  /*186d0*/  F2FP.PACK_AB R195, R41, R18 ;  /* 0x0000001229c3723e */ /* 0x008fe400000000ff */
[----:B-1----:R-:W-:Y:S01]  /*186e0*/  FMNMX.FTZ R3, R0, R2, !PT ;  /* 0x0000000200037209 */ /* 0x002fe20007810000 */
[----:B------:R-:W-:Y:S01]  /*186f0*/  FFMA.FTZ R2, R13, c[0x0][0x2d0], -R175 ;  /* 0x0000b4000d027a23 */ /* 0x000fe200000108af */
[----:B------:R-:W-:Y:S04]  /*18700*/  FSEL R0, R169, RZ, P2 ;  /* 0x000000ffa9007208 */ /* 0x000fe80001000000 */
        /* <DEDUP_REMOVED lines=14> */
[C---:B------:R-:W-:Y:S01]  /*187f0*/  FMUL.FTZ R16, R165.reuse, R188 ;  /* 0x000000bca5107220 */ /* 0x040fe20000410000 */
[----:B------:R-:W-:Y:S01]  /*18800*/  MOV R188, R17 ;  /* 0x0000001100bc7202 */ /* 0x000fe20000000f00 */
[----:B------:R-:W-:Y:S01]  /*18810*/  FADD.FTZ R0, -R0, R170 ;  /* 0x000000aa00007221 */ /* 0x000fe20000010100 */
[----:B------:R-:W-:Y:S01]  /*18820*/  FSEL R166, R166, RZ, P0 ;  /* 0x000000ffa6a67208 */ /* 0x000fe20000000000 */
[C---:B------:R-:W-:Y:S01]  /*18830*/  FMUL.FTZ R32, R165.reuse, R144 ;  /* 0x00000090a5207220 */ /* 0x040fe20000410000 */
[----:B------:R-:W-:Y:S01]  /*18840*/  MOV R144, R33 ;  /* 0x0000002100907202 */ /* 0x000fe20000000f00 */
        /* <DEDUP_REMOVED lines=10> */
[----:B-1----:R-:W-:Y:S01]  /*188f0*/  FMUL.FTZ R6, R164, R178 ;  /* 0x000000b2a4067220 */ /* 0x002fe20000410000 */
[----:B------:R-:W-:Y:S01]  /*18900*/  F2FP.PACK_AB R178, R42, R17 ;  /* 0x000000112ab2723e */ /* 0x000fe200000000ff */
[C---:B------:R-:W-:Y:S02]  /*18910*/  FMUL.FTZ R7, R164.reuse, R179 ;  /* 0x000000b3a4077220 */ /* 0x040fe40000410000 */
[----:B------:R-:W-:Y:S01]  /*18920*/  FMUL.FTZ R17, R165, R189 ;  /* 0x000000bda5117220 */ /* 0x000fe20000410000 */
[----:B------:R-:W-:Y:S01]  /*18930*/  MOV R189, R18 ;  /* 0x0000001200bd7202 */ /* 0x000fe20000000f00 */
[C---:B------:R-:W-:Y:S02]  /*18940*/  FMUL.FTZ R18, R164.reuse, R190 ;  /* 0x000000bea4127220 */ /* 0x040fe40000410000 */
[C---:B------:R-:W-:Y:S02]  /*18950*/  FMUL.FTZ R19, R164.reuse, R191 ;  /* 0x000000bfa4137220 */ /* 0x040fe40000410000 */
[----:B------:R-:W-:Y:S02]  /*18960*/  FMUL.FTZ R50, R164, R162 ;  /* 0x000000a2a4327220 */ /* 0x000fe40000410000 */
[--C-:B--2---:R-:W-:Y:S02]  /*18970*/  FFMA.FTZ R0, R10, c[0x0][0x2d0], -R166.reuse ;  /* 0x0000b4000a007a23 */ /* 0x104fe400000108a6 */
[C---:B---3--:R-:W-:Y:S01]  /*18980*/  FMUL.FTZ R8, R2.reuse, R180 ;  /* 0x000000b402087220 */ /* 0x048fe20000410000 */
[----:B------:R-:W-:Y:S01]  /*18990*/  MOV R180, R40 ;  /* 0x0000002800b47202 */ /* 0x000fe20000000f00 */
[----:B------:R1:W-:Y:S01]  /*189a0*/  MUFU.EX2 R216, R0 ;  /* 0x0000000000d87308 */ /* 0x0003e20000000800 */
[C---:B------:R-:W-:Y:S01]  /*189b0*/  FMUL.FTZ R9, R2.reuse, R181 ;  /* 0x000000b502097220 */ /* 0x040fe20000410000 */
[----:B------:R-:W-:Y:S01]  /*189c0*/  MOV R181, R41 ;  /* 0x0000002900b57202 */ /* 0x000fe20000000f00 */
[C---:B------:R-:W-:Y:S02]  /*189d0*/  FMUL.FTZ R12, R2.reuse, R184 ;  /* 0x000000b8020c7220 */ /* 0x040fe40000410000 */
[--C-:B----4-:R-:W-:Y:S02]  /*189e0*/  FFMA.FTZ R4, R15, c[0x0][0x2d0], -R166.reuse ;  /* 0x0000b4000f047a23 */ /* 0x110fe400000108a6 */
[C---:B------:R-:W-:Y:S01]  /*189f0*/  FMUL.FTZ R13, R2.reuse, R185 ;  /* 0x000000b9020d7220 */ /* 0x040fe20000410000 */
[----:B------:R-:W-:Y:S01]  /*18a00*/  MOV R185, R44 ;  /* 0x0000002c00b97202 */ /* 0x000fe20000000f00 */
[C---:B------:R-:W-:Y:S01]  /*18a10*/  FMUL.FTZ R24, R2.reuse, R136 ;  /* 0x0000008802187220 */ /* 0x040fe20000410000 */
[----:B------:R2:W3:Y:S01]  /*18a20*/  MUFU.EX2 R45, R4 ;  /* 0x00000004002d7308 */ /* 0x0004e20000000800 */
[C---:B------:R-:W-:Y:S02]  /*18a30*/  FMUL.FTZ R25, R2.reuse, R137 ;  /* 0x0000008902197220 */ /* 0x040fe40000410000 */
[C---:B------:R-:W-:Y:S02]  /*18a40*/  FMUL.FTZ R29, R2.reuse, R141 ;  /* 0x0000008d021d7220 */ /* 0x040fe40000410000 */
[C---:B------:R-:W-:Y:S02]  /*18a50*/  FMUL.FTZ R28, R2.reuse, R140 ;  /* 0x0000008c021c7220 */ /* 0x040fe40000410000 */
[C---:B------:R-:W-:Y:S02]  /*18a60*/  FMUL.FTZ R40, R2.reuse, R152 ;  /* 0x0000009802287220 */ /* 0x040fe40000410000 */
[C---:B------:R-:W-:Y:S02]  /*18a70*/  FMUL.FTZ R41, R2.reuse, R153 ;  /* 0x0000009902297220 */ /* 0x040fe40000410000 */
[----:B------:R-:W-:Y:S02]  /*18a80*/  FMUL.FTZ R44, R2, R156 ;  /* 0x0000009c022c7220 */ /* 0x000fe40000410000 */
[C---:B------:R-:W-:Y:S01]  /*18a90*/  FMUL.FTZ R51, R164.reuse, R163 ;  /* 0x000000a3a4337220 */ /* 0x040fe20000410000 */
[----:B------:R-:W-:Y:S01]  /*18aa0*/  MOV R163, R144 ;  /* 0x0000009000a37202 */ /* 0x000fe20000000f00 */
[----:B-1----:R-:W-:Y:S02]  /*18ab0*/  FFMA.FTZ R0, R11, c[0x0][0x2d0], -R166 ;  /* 0x0000b4000b007a23 */ /* 0x002fe400000108a6 */
[C---:B------:R-:W-:Y:S02]  /*18ac0*/  FMUL.FTZ R54, R164.reuse, R54 ;  /* 0x00000036a4367220 */ /* 0x040fe40000410000 */
[----:B------:R1:W4:Y:S01]  /*18ad0*/  MUFU.EX2 R217, R0 ;  /* 0x0000000000d97308 */ /* 0x0003220000000800 */
[----:B------:R-:W-:Y:S02]  /*18ae0*/  FMUL.FTZ R55, R164, R55 ;  /* 0x00000037a4377220 */ /* 0x000fe40000410000 */
[----:B------:R-:W-:Y:S02]  /*18af0*/  FMUL.FTZ R56, R2, R56 ;  /* 0x0000003802387220 */ /* 0x000fe40000410000 */
[----:B--2---:R-:W-:Y:S01]  /*18b00*/  FMUL.FTZ R4, R165, R176 ;  /* 0x000000b0a5047220 */ /* 0x004fe20000410000 */
[----:B------:R-:W-:Y:S01]  /*18b10*/  F2FP.PACK_AB R176, R33, R35 ;  /* 0x0000002321b0723e */ /* 0x000fe200000000ff */
[----:B------:R-:W-:Y:S01]  /*18b20*/  FMUL.FTZ R33, R165, R145 ;  /* 0x00000091a5217220 */ /* 0x000fe20000410000 */
[----:B------:R-:W-:Y:S01]  /*18b30*/  MOV R145, R34 ;  /* 0x0000002200917202 */ /* 0x000fe20000000f00 */
[C---:B------:R-:W-:Y:S01]  /*18b40*/  FMUL.FTZ R34, R164.reuse, R146 ;  /* 0x00000092a4227220 */ /* 0x040fe20000410000 */
[----:B------:R-:W-:Y:S01]  /*18b50*/  MOV R146, R35 ;  /* 0x0000002300927202 */ /* 0x000fe20000000f00 */
[----:B------:R-:W-:Y:S01]  /*18b60*/  FMUL.FTZ R35, R164, R147 ;  /* 0x00000093a4237220 */ /* 0x000fe20000410000 */
[-C--:B------:R-:W-:Y:S05]  /*18b70*/  HMMA.16816.F32 R4, R192, R20.reuse, R4 ;  /* 0x00000014c004723c */ /* 0x080fea0000001804 */
[----:B---3--:R-:W-:Y:S01]  /*18b80*/  F2FP.PACK_AB R179, R45, R43 ;  /* 0x0000002b2db3723e */ /* 0x008fe200000000ff */
[C---:B------:R-:W-:Y:S01]  /*18b90*/  FMUL.FTZ R57, R2.reuse, R57 ;  /* 0x0000003902397220 */ /* 0x040fe20000410000 */
[----:B------:R-:W-:Y:S01]  /*18ba0*/  MOV R147, R49 ;  /* 0x0000003100937202 */ /* 0x000fe20000000f00 */
[----:B------:R-:W-:Y:S01]  /*18bb0*/  FMUL.FTZ R49, R165, R161 ;  /* 0x000000a1a5317220 */ /* 0x000fe20000410000 */
[----:B------:R-:W-:Y:S03]  /*18bc0*/  MOV R162, R145 ;  /* 0x0000009100a27202 */ /* 0x000fe60000000f00 */
[----:B-1----:R-:W-:Y:S01]  /*18bd0*/  FSEL R0, R3, RZ, P0 ;  /* 0x000000ff03007208 */ /* 0x002fe20000000000 */
[C---:B------:R-:W-:Y:S01]  /*18be0*/  FMUL.FTZ R60, R2.reuse, R60 ;  /* 0x0000003c023c7220 */ /* 0x040fe20000410000 */
[----:B----4-:R-:W-:Y:S01]  /*18bf0*/  F2FP.PACK_AB R177, R217, R216 ;  /* 0x000000d8d9b1723e */ /* 0x010fe200000000ff */
[----:B------:R-:W-:Y:S01]  /*18c00*/  FMUL.FTZ R61, R2, R61 ;  /* 0x0000003d023d7220 */ /* 0x000fe20000410000 */
[----:B------:R-:W-:Y:S01]  /*18c10*/  ISETP.GT.AND P0, PT, R238, UR4, PT ;  /* 0x00000004ee007c0c */ /* 0x000fe2000bf04270 */
[----:B------:R-:W-:Y:S01]  /*18c20*/  FADD.FTZ R0, -R0, R171 ;  /* 0x000000ab00007221 */ /* 0x000fe20000010100 */
[----:B------:R-:W-:Y:S01]  /*18c30*/  IADD3 R238, R238, -0x1, RZ ;  /* 0xffffffffeeee7810 */ /* 0x000fe20007ffe0ff */
[----:B------:R-:W-:Y:S02]  /*18c40*/  FMUL.FTZ R66, R164, R66 ;  /* 0x00000042a4427220 */ /* 0x000fe40000410000 */
[----:B------:R-:W-:Y:S02]  /*18c50*/  FMUL.FTZ R0, R0, c[0x0][0x2d0] ;  /* 0x0000b40000007a20 */ /* 0x000fe40000410000 */
[C---:B------:R-:W-:Y:S02]  /*18c60*/  FMUL.FTZ R67, R164.reuse, R67 ;  /* 0x00000043a4437220 */ /* 0x040fe40000410000 */
[C---:B------:R-:W-:Y:S02]  /*18c70*/  FMUL.FTZ R70, R164.reuse, R70 ;  /* 0x00000046a4467220 */ /* 0x040fe40000410000 */
[----:B------:R-:W1:Y:S01]  /*18c80*/  MUFU.EX2 R0, R0 ;  /* 0x0000000000007308 */ /* 0x000e620000000800 */
[----:B------:R-:W-:Y:S02]  /*18c90*/  FMUL.FTZ R71, R164, R71 ;  /* 0x00000047a4477220 */ /* 0x000fe40000410000 */
[C---:B------:R-:W-:Y:S02]  /*18ca0*/  FMUL.FTZ R72, R2.reuse, R72 ;  /* 0x0000004802487220 */ /* 0x040fe40000410000 */
[C---:B------:R-:W-:Y:S02]  /*18cb0*/  FMUL.FTZ R73, R2.reuse, R73 ;  /* 0x0000004902497220 */ /* 0x040fe40000410000 */
[C---:B------:R-:W-:Y:S02]  /*18cc0*/  FMUL.FTZ R76, R2.reuse, R76 ;  /* 0x0000004c024c7220 */ /* 0x040fe40000410000 */
[----:B------:R-:W-:Y:S02]  /*18cd0*/  FMUL.FTZ R77, R2, R77 ;  /* 0x0000004d024d7220 */ /* 0x000fe40000410000 */
[C---:B------:R-:W-:Y:S02]  /*18ce0*/  FMUL.FTZ R80, R165.reuse, R80 ;  /* 0x00000050a5507220 */ /* 0x040fe40000410000 */
[----:B------:R-:W-:Y:S02]  /*18cf0*/  FMUL.FTZ R81, R165, R81 ;  /* 0x00000051a5517220 */ /* 0x000fe40000410000 */
[C---:B------:R-:W-:Y:S02]  /*18d00*/  FMUL.FTZ R82, R164.reuse, R82 ;  /* 0x00000052a4527220 */ /* 0x040fe40000410000 */
[----:B------:R-:W-:Y:S02]  /*18d10*/  FMUL.FTZ R83, R164, R83 ;  /* 0x00000053a4537220 */ /* 0x000fe40000410000 */
[--C-:B------:R-:W-:Y:S02]  /*18d20*/  FFMA.FTZ R140, R199, c[0x0][0x2d0], -R173.reuse ;  /* 0x0000b400c78c7a23 */ /* 0x100fe400000108ad */
[C---:B------:R-:W-:Y:S02]  /*18d30*/  FMUL.FTZ R84, R165.reuse, R84 ;  /* 0x00000054a5547220 */ /* 0x040fe40000410000 */
[----:B------:R-:W-:Y:S01]  /*18d40*/  MUFU.EX2 R156, R140 ;  /* 0x0000008c009c7308 */ /* 0x000fe20000000800 */
[C---:B-1----:R-:W-:Y:S02]  /*18d50*/  FMUL.FTZ R11, R0.reuse, R183 ;  /* 0x000000b7000b7220 */ /* 0x042fe40000410000 */
[C---:B------:R-:W-:Y:S01]  /*18d60*/  FMUL.FTZ R10, R0.reuse, R182 ;  /* 0x000000b6000a7220 */ /* 0x040fe20000410000 */
[----:B------:R-:W-:Y:S01]  /*18d70*/  MOV R182, R42 ;  /* 0x0000002a00b67202 */ /* 0x000fe20000000f00 */
[C---:B------:R-:W-:Y:S02]  /*18d80*/  FMUL.FTZ R26, R0.reuse, R138 ;  /* 0x0000008a001a7220 */ /* 0x040fe40000410000 */
[C---:B------:R-:W-:Y:S02]  /*18d90*/  FMUL.FTZ R27, R0.reuse, R139 ;  /* 0x0000008b001b7220 */ /* 0x040fe40000410000 */
[----:B------:R-:W-:Y:S01]  /*18da0*/  LDSM.16.MT88.4 R136, [R223+0x2080] ;  /* 0x00208000df88783b */ /* 0x000fe20000004200 */
[C---:B------:R-:W-:Y:S04]  /*18db0*/  HMMA.16816.F32 R8, R176.reuse, R20, R8 ;  /* 0x00000014b008723c */ /* 0x040fe80000001808 */
[C---:B------:R-:W-:Y:S02]  /*18dc0*/  FMUL.FTZ R15, R0.reuse, R187 ;  /* 0x000000bb000f7220 */ /* 0x040fe40000410000 */
[C---:B------:R-:W-:Y:S01]  /*18dd0*/  FMUL.FTZ R14, R0.reuse, R186 ;  /* 0x000000ba000e7220 */ /* 0x040fe20000410000 */
[----:B------:R-:W-:Y:S01]  /*18de0*/  MOV R186, R43 ;  /* 0x0000002b00ba7202 */ /* 0x000fe20000000f00 */
[C---:B------:R-:W-:Y:S04]  /*18df0*/  FMUL.FTZ R20, R165.reuse, R132 ;  /* 0x00000084a5147220 */ /* 0x040fe80000410000 */
[C---:B------:R-:W-:Y:S01]  /*18e00*/  FMUL.FTZ R21, R165.reuse, R133 ;  /* 0x00000085a5157220 */ /* 0x040fe20000410000 */
[-C--:B------:R-:W-:Y:S03]  /*18e10*/  HMMA.16816.F32 R12, R176, R22.reuse, R12 ;  /* 0x00000016b00c723c */ /* 0x080fe6000000180c */
[C---:B------:R-:W-:Y:S02]  /*18e20*/  FMUL.FTZ R30, R0.reuse, R142 ;  /* 0x0000008e001e7220 */ /* 0x040fe40000410000 */
[C---:B------:R-:W-:Y:S02]  /*18e30*/  FMUL.FTZ R31, R0.reuse, R143 ;  /* 0x0000008f001f7220 */ /* 0x040fe40000410000 */
[C---:B------:R-:W-:Y:S01]  /*18e40*/  FMUL.FTZ R42, R0.reuse, R154 ;  /* 0x0000009a002a7220 */ /* 0x040fe20000410000 */
[C---:B------:R-:W-:Y:S04]  /*18e50*/  HMMA.16816.F32 R16, R192.reuse, R22, R16 ;  /* 0x00000016c010723c */ /* 0x040fe80000001810 */
[C---:B------:R-:W-:Y:S02]  /*18e60*/  FMUL.FTZ R43, R0.reuse, R155 ;  /* 0x0000009b002b7220 */ /* 0x040fe40000410000 */
[----:B------:R-:W-:Y:S01]  /*18e70*/  FMUL.FTZ R46, R0, R158 ;  /* 0x0000009e002e7220 */ /* 0x000fe20000410000 */
[----:B------:R-:W-:Y:S01]  /*18e80*/  MOV R158, R147 ;  /* 0x00000093009e7202 */ /* 0x000fe20000000f00 */
[C---:B------:R-:W-:Y:S01]  /*18e90*/  FMUL.FTZ R22, R164.reuse, R134 ;  /* 0x00000086a4167220 */ /* 0x040fe20000410000 */
[----:B------:R-:W-:Y:S03]  /*18ea0*/  LDSM.16.MT88.4 R152, [R223+0x2880] ;  /* 0x00288000df98783b */ /* 0x000fe60000004200 */
[----:B------:R-:W-:Y:S02]  /*18eb0*/  FMUL.FTZ R23, R164, R135 ;  /* 0x00000087a4177220 */ /* 0x000fe40000410000 */
[C---:B------:R-:W-:Y:S01]  /*18ec0*/  FMUL.FTZ R47, R0.reuse, R159 ;  /* 0x0000009f002f7220 */ /* 0x040fe20000410000 */
[----:B------:R-:W-:Y:S01]  /*18ed0*/  MOV R159, R146 ;  /* 0x00000092009f7202 */ /* 0x000fe20000000f00 */
[C---:B------:R-:W-:Y:S01]  /*18ee0*/  FMUL.FTZ R58, R0.reuse, R58 ;  /* 0x0000003a003a7220 */ /* 0x040fe20000410000 */
[----:B------:R-:W1:Y:S01]  /*18ef0*/  LDSM.16.MT88.4 R132, [R224+0x2080] ;  /* 0x00208000e084783b */ /* 0x000e620000004200 */
[C---:B------:R-:W-:Y:S01]  /*18f00*/  FMUL.FTZ R59, R0.reuse, R59 ;  /* 0x0000003b003b7220 */ /* 0x040fe20000410000 */
[-C--:B------:R-:W-:Y:S03]  /*18f10*/  HMMA.16816.F32 R20, R192, R36.reuse, R20 ;  /* 0x00000024c014723c */ /* 0x080fe60000001814 */
[C---:B------:R-:W-:Y:S02]  /*18f20*/  FMUL.FTZ R62, R0.reuse, R62 ;  /* 0x0000003e003e7220 */ /* 0x040fe40000410000 */
[C---:B------:R-:W-:Y:S01]  /*18f30*/  FMUL.FTZ R63, R0.reuse, R63 ;  /* 0x0000003f003f7220 */ /* 0x040fe20000410000 */
[----:B------:R-:W-:Y:S01]  /*18f40*/  LDSM.16.MT88.4 R144, [R222+0x2880] ;  /* 0x00288000de90783b */ /* 0x000fe20000004200 */
[C---:B------:R-:W-:Y:S01]  /*18f50*/  FMUL.FTZ R74, R0.reuse, R74 ;  /* 0x0000004a004a7220 */ /* 0x040fe20000410000 */
[C---:B------:R-:W-:Y:S04]  /*18f60*/  HMMA.16816.F32 R24, R176.reuse, R36, R24 ;  /* 0x00000024b018723c */ /* 0x040fe80000001818 */
[C---:B------:R-:W-:Y:S02]  /*18f70*/  FMUL.FTZ R75, R0.reuse, R75 ;  /* 0x0000004b004b7220 */ /* 0x040fe40000410000 */
[----:B------:R-:W-:Y:S02]  /*18f80*/  FMUL.FTZ R78, R0, R78 ;  /* 0x0000004e004e7220 */ /* 0x000fe40000410000 */
[-C--:B------:R-:W-:Y:S04]  /*18f90*/  HMMA.16816.F32 R28, R176, R38.reuse, R28 ;  /* 0x00000026b01c723c */ /* 0x080fe8000000181c */
[C---:B------:R-:W-:Y:S01]  /*18fa0*/  FMUL.FTZ R36, R165.reuse, R148 ;  /* 0x00000094a5247220 */ /* 0x040fe20000410000 */
[----:B------:R-:W-:Y:S01]  /*18fb0*/  MOV R148, R48 ;  /* 0x0000003000947202 */ /* 0x000fe20000000f00 */
[C---:B------:R-:W-:Y:S01]  /*18fc0*/  FMUL.FTZ R37, R165.reuse, R149 ;  /* 0x00000095a5257220 */ /* 0x040fe20000410000 */
[----:B------:R-:W-:Y:S01]  /*18fd0*/  MOV R149, R45 ;  /* 0x0000002d00957202 */ /* 0x000fe20000000f00 */
[C---:B------:R-:W-:Y:S04]  /*18fe0*/  HMMA.16816.F32 R32, R192.reuse, R38, R32 ;  /* 0x00000026c020723c */ /* 0x040fe80000001820 */
[----:B------:R-:W-:Y:S01]  /*18ff0*/  FMUL.FTZ R45, R2, R157 ;  /* 0x0000009d022d7220 */ /* 0x000fe20000410000 */
[----:B------:R-:W-:Y:S01]  /*19000*/  MOV R157, R148 ;  /* 0x00000094009d7202 */ /* 0x000fe20000000f00 */
[C---:B------:R-:W-:Y:S01]  /*19010*/  FMUL.FTZ R48, R165.reuse, R160 ;  /* 0x000000a0a5307220 */ /* 0x040fe20000410000 */
[----:B------:R-:W-:Y:S01]  /*19020*/  MOV R160, R149 ;  /* 0x0000009500a07202 */ /* 0x000fe20000000f00 */
[C---:B------:R-:W-:Y:S04]  /*19030*/  FMUL.FTZ R39, R164.reuse, R151 ;  /* 0x00000097a4277220 */ /* 0x040fe80000410000 */
[----:B------:R-:W-:Y:S02]  /*19040*/  FMUL.FTZ R38, R164, R150 ;  /* 0x00000096a4267220 */ /* 0x000fe40000410000 */
[----:B------:R-:W-:Y:S02]  /*19050*/  FMUL.FTZ R79, R0, R79 ;  /* 0x0000004f004f7220 */ /* 0x000fe40000410000 */
[C---:B------:R-:W-:Y:S02]  /*19060*/  FMUL.FTZ R85, R165.reuse, R85 ;  /* 0x00000055a5557220 */ /* 0x040fe40000410000 */
        /* <DEDUP_REMOVED lines=14> */
[----:B------:R-:W-:Y:S02]  /*19150*/  FMUL.FTZ R95, R0, R95 ;  /* 0x0000005f005f7220 */ /* 0x000fe40000410000 */
[-C--:B------:R-:W-:Y:S04]  /*19160*/  HMMA.16816.F32 R52, R192, R136.reuse, R52 ;  /* 0x00000088c034723c */ /* 0x080fe80000001834 */
        /* <DEDUP_REMOVED lines=10> */
[C---:B------:R-:W-:Y:S02]  /*19210*/  FMUL.FTZ R101, R165.reuse, R101 ;  /* 0x00000065a5657220 */ /* 0x040fe40000410000 */
[C---:B------:R-:W-:Y:S02]  /*19220*/  FMUL.FTZ R102, R164.reuse, R102 ;  /* 0x00000066a4667220 */ /* 0x040fe40000410000 */
        /* <DEDUP_REMOVED lines=14> */
[C---:B------:R-:W-:Y:S02]  /*19310*/  FMUL.FTZ R118, R164.reuse, R118 ;  /* 0x00000076a4767220 */ /* 0x040fe40000410000 */
[C---:B------:R-:W-:Y:S02]  /*19320*/  FMUL.FTZ R119, R164.reuse, R119 ;  /* 0x00000077a4777220 */ /* 0x040fe40000410000 */
[C---:B------:R-:W-:Y:S04]  /*19330*/  FMUL.FTZ R128, R165.reuse, R128 ;  /* 0x00000080a5807220 */ /* 0x040fe80000410000 */
[----:B------:R-:W-:Y:S02]  /*19340*/  FMUL.FTZ R129, R165, R129 ;  /* 0x00000081a5817220 */ /* 0x000fe40000410000 */
[C---:B------:R-:W-:Y:S02]  /*19350*/  FMUL.FTZ R130, R164.reuse, R130 ;  /* 0x00000082a4827220 */ /* 0x040fe40000410000 */
[----:B------:R-:W-:Y:S02]  /*19360*/  FMUL.FTZ R131, R164, R131 ;  /* 0x00000083a4837220 */ /* 0x000fe40000410000 */
[--C-:B------:R-:W-:Y:S02]  /*19370*/  FFMA.FTZ R140, R200, c[0x0][0x2d0], -R174.reuse ;  /* 0x0000b400c88c7a23 */ /* 0x100fe400000108ae */
[C---:B------:R-:W-:Y:S02]  /*19380*/  FMUL.FTZ R104, R2.reuse, R104 ;  /* 0x0000006802687220 */ /* 0x040fe40000410000 */
[----:B------:R3:W4:Y:S01]  /*19390*/  MUFU.EX2 R184, R140 ;  /* 0x0000008c00b87308 */ /* 0x0007220000000800 */
[----:B------:R-:W-:Y:S02]  /*193a0*/  FMUL.FTZ R105, R2, R105 ;  /* 0x0000006902697220 */ /* 0x000fe40000410000 */
[--C-:B--2---:R-:W-:Y:S02]  /*193b0*/  FFMA.FTZ R132, R202, c[0x0][0x2d0], -R173.reuse ;  /* 0x0000b400ca847a23 */ /* 0x104fe400000108ad */
[C---:B------:R-:W-:Y:S02]  /*193c0*/  FMUL.FTZ R106, R0.reuse, R106 ;  /* 0x0000006a006a7220 */ /* 0x040fe40000410000 */
[----:B------:R-:W-:Y:S02]  /*193d0*/  FMUL.FTZ R107, R0, R107 ;  /* 0x0000006b006b7220 */ /* 0x000fe40000410000 */
[C---:B------:R-:W-:Y:S01]  /*193e0*/  FMUL.FTZ R108, R2.reuse, R108 ;  /* 0x0000006c026c7220 */ /* 0x040fe20000410000 */
[----:B------:R2:W5:Y:S01]  /*193f0*/  MUFU.EX2 R191, R132 ;  /* 0x0000008400bf7308 */ /* 0x0005620000000800 */
[-C--:B-1----:R-:W-:Y:S03]  /*19400*/  HMMA.16816.F32 R84, R192, R136.reuse, R84 ;  /* 0x00000088c054723c */ /* 0x082fe60000001854 */
[----:B------:R-:W-:Y:S02]  /*19410*/  FMUL.FTZ R109, R2, R109 ;  /* 0x0000006d026d7220 */ /* 0x000fe40000410000 */
[C---:B------:R-:W-:Y:S02]  /*19420*/  FMUL.FTZ R110, R0.reuse, R110 ;  /* 0x0000006e006e7220 */ /* 0x040fe40000410000 */
[----:B------:R-:W-:Y:S01]  /*19430*/  FMUL.FTZ R111, R0, R111 ;  /* 0x0000006f006f7220 */ /* 0x000fe20000410000 */
[C---:B------:R-:W-:Y:S04]  /*19440*/  HMMA.16816.F32 R88, R176.reuse, R136, R88 ;  /* 0x00000088b058723c */ /* 0x040fe80000001858 */
[C---:B------:R-:W-:Y:S02]  /*19450*/  FMUL.FTZ R120, R2.reuse, R120 ;  /* 0x0000007802787220 */ /* 0x040fe40000410000 */
[----:B---3--:R-:W-:Y:S02]  /*19460*/  FFMA.FTZ R140, R203, c[0x0][0x2d0], -R173 ;  /* 0x0000b400cb8c7a23 */ /* 0x008fe400000108ad */
[-C--:B------:R-:W-:Y:S02]  /*19470*/  HMMA.16816.F32 R92, R176, R138.reuse, R92 ;  /* 0x0000008ab05c723c */ /* 0x080fe4000000185c */
[----:B------:R1:W-:Y:S02]  /*19480*/  MUFU.EX2 R150, R140 ;  /* 0x0000008c00967308 */ /* 0x0003e40000000800 */
[--C-:B------:R-:W-:Y:S02]  /*19490*/  FFMA.FTZ R136, R207, c[0x0][0x2d0], -R174.reuse ;  /* 0x0000b400cf887a23 */ /* 0x100fe400000108ae */
[----:B------:R-:W-:Y:S01]  /*194a0*/  FMUL.FTZ R121, R2, R121 ;  /* 0x0000007902797220 */ /* 0x000fe20000410000 */
[----:B--2---:R-:W2:Y:S01]  /*194b0*/  LDSM.16.MT88.4 R132, [R224+0x3880] ;  /* 0x00388000e084783b */ /* 0x004ea20000004200 */
[C---:B------:R-:W-:Y:S04]  /*194c0*/  HMMA.16816.F32 R96, R192.reuse, R138, R96 ;  /* 0x0000008ac060723c */ /* 0x040fe80000001860 */
[----:B------:R3:W-:Y:S01]  /*194d0*/  MUFU.EX2 R197, R136 ;  /* 0x0000008800c57308 */ /* 0x0007e20000000800 */
[C---:B------:R-:W-:Y:S02]  /*194e0*/  FMUL.FTZ R122, R0.reuse, R122 ;  /* 0x0000007a007a7220 */ /* 0x040fe40000410000 */
[----:B------:R-:W-:Y:S02]  /*194f0*/  FMUL.FTZ R123, R0, R123 ;  /* 0x0000007b007b7220 */ /* 0x000fe40000410000 */
[C---:B------:R-:W-:Y:S03]  /*19500*/  FMUL.FTZ R124, R2.reuse, R124 ;  /* 0x0000007c027c7220 */ /* 0x040fe60000410000 */
[----:B------:R-:W-:Y:S02]  /*19510*/  FMUL.FTZ R125, R2, R125 ;  /* 0x0000007d027d7220 */ /* 0x000fe40000410000 */
[C---:B------:R-:W-:Y:S02]  /*19520*/  FMUL.FTZ R126, R0.reuse, R126 ;  /* 0x0000007e007e7220 */ /* 0x040fe40000410000 */
[----:B------:R-:W-:Y:S02]  /*19530*/  FMUL.FTZ R127, R0, R127 ;  /* 0x0000007f007f7220 */ /* 0x000fe40000410000 */
[----:B-1----:R-:W-:Y:S04]  /*19540*/  FFMA.FTZ R140, R205, c[0x0][0x2d0], -R174 ;  /* 0x0000b400cd8c7a23 */ /* 0x002fe800000108ae */
[----:B------:R1:W-:Y:S01]  /*19550*/  MUFU.EX2 R170, R140 ;  /* 0x0000008c00aa7308 */ /* 0x0003e20000000800 */
[--C-:B---3--:R-:W-:Y:S09]  /*19560*/  FFMA.FTZ R136, R204, c[0x0][0x2d0], -R175.reuse ;  /* 0x0000b400cc887a23 */ /* 0x108ff200000108af */
[----:B------:R3:W-:Y:S01]  /*19570*/  MUFU.EX2 R187, R136 ;  /* 0x0000008800bb7308 */ /* 0x0007e20000000800 */
[-C--:B--2---:R-:W-:Y:S03]  /*19580*/  HMMA.16816.F32 R100, R192, R132.reuse, R100 ;  /* 0x00000084c064723c */ /* 0x084fe60000001864 */
[--C-:B-1----:R-:W-:Y:S05]  /*19590*/  FFMA.FTZ R140, R206, c[0x0][0x2d0], -R175.reuse ;  /* 0x0000b400ce8c7a23 */ /* 0x102fea00000108af */
[C---:B------:R-:W-:Y:S01]  /*195a0*/  HMMA.16816.F32 R104, R176.reuse, R132, R104 ;  /* 0x00000084b068723c */ /* 0x040fe20000001868 */
[----:B------:R1:W2:Y:S06]  /*195b0*/  MUFU.EX2 R190, R140 ;  /* 0x0000008c00be7308 */ /* 0x0002ac0000000800 */
[--C-:B------:R-:W-:Y:S01]  /*195c0*/  FFMA.FTZ R132, R211, c[0x0][0x2d0], -R175.reuse ;  /* 0x0000b400d3847a23 */ /* 0x100fe200000108af */
[-C--:B------:R-:W-:Y:S01]  /*195d0*/  HMMA.16816.F32 R108, R176, R134.reuse, R108 ;  /* 0x00000086b06c723c */ /* 0x080fe2000000186c */
[----:B---3--:R-:W3:Y:S03]  /*195e0*/  LDSM.16.MT88.4 R136, [R223+0x3880] ;  /* 0x00388000df88783b */ /* 0x008ee60000004200 */
[----:B----4-:R-:W-:Y:S01]  /*195f0*/  F2FP.PACK_AB R133, R161, R184 ;  /* 0x000000b8a185723e */ /* 0x010fe200000000ff */
[----:B------:R4:W-:Y:S03]  /*19600*/  MUFU.EX2 R252, R132 ;  /* 0x0000008400fc7308 */ /* 0x0009e60000000800 */
[C---:B------:R-:W-:Y:S04]  /*19610*/  HMMA.16816.F32 R112, R192.reuse, R134, R112 ;  /* 0x00000086c070723c */ /* 0x040fe80000001870 */
[----:B-1----:R-:W-:Y:S04]  /*19620*/  FFMA.FTZ R140, R210, c[0x0][0x2d0], -R175 ;  /* 0x0000b400d28c7a23 */ /* 0x002fe800000108af */
[----:B------:R1:W1:Y:S01]  /*19630*/  MUFU.EX2 R171, R140 ;  /* 0x0000008c00ab7308 */ /* 0x0002620000000800 */
[--C-:B----4-:R-:W-:Y:S09]  /*19640*/  FFMA.FTZ R132, R208, c[0x0][0x2d0], -R166.reuse ;  /* 0x0000b400d0847a23 */ /* 0x110ff200000108a6 */
[----:B------:R4:W-:Y:S01]  /*19650*/  MUFU.EX2 R251, R132 ;  /* 0x0000008400fb7308 */ /* 0x0009e20000000800 */
[-C--:B---3--:R-:W-:Y:S01]  /*19660*/  HMMA.16816.F32 R116, R192, R136.reuse, R116 ;  /* 0x00000088c074723c */ /* 0x088fe20000001874 */
[----:B-1----:R-:W1:Y:S07]  /*19670*/  LDSM.16.MT88.4 R140, [R221+0x2880] ;  /* 0x00288000dd8c783b */ /* 0x002e6e0000004200 */
[C---:B------:R-:W-:Y:S08]  /*19680*/  HMMA.16816.F32 R120, R176.reuse, R136, R120 ;  /* 0x00000088b078723c */ /* 0x040ff00000001878 */
[-C--:B------:R-:W-:Y:S04]  /*19690*/  HMMA.16816.F32 R124, R176, R138.reuse, R124 ;  /* 0x0000008ab07c723c */ /* 0x080fe8000000187c */
[--C-:B----4-:R-:W-:Y:S03]  /*196a0*/  FFMA.FTZ R132, R209, c[0x0][0x2d0], -R166.reuse ;  /* 0x0000b400d1847a23 */ /* 0x110fe600000108a6 */
[----:B-----5:R-:W-:Y:S01]  /*196b0*/  MOV R176, R191 ;  /* 0x000000bf00b07202 */ /* 0x020fe20000000f00 */
[----:B------:R-:W-:Y:S01]  /*196c0*/  HMMA.16816.F32 R128, R192, R138, R128 ;  /* 0x0000008ac080723c */ /* 0x000fe20000001880 */
[----:B------:R3:W4:Y:S01]  /*196d0*/  MUFU.EX2 R199, R132 ;  /* 0x0000008400c77308 */ /* 0x0007220000000800 */
[----:B------:R-:W5:Y:S02]  /*196e0*/  LDL.LU R192, [R1+0x20] ;  /* 0x0000200001c07983 */ /* 0x000f640000300800 */
[----:B--2---:R-:W-:Y:S02]  /*196f0*/  MOV R177, R190 ;  /* 0x000000be00b17202 */ /* 0x004fe40000000f00 */
[----:B------:R-:W-:Y:S02]  /*19700*/  MOV R179, R189 ;  /* 0x000000bd00b37202 */ /* 0x000fe40000000f00 */
[----:B------:R-:W-:Y:S04]  /*19710*/  MOV R195, R170 ;  /* 0x000000aa00c37202 */ /* 0x000fe80000000f00 */
[----:B------:R-:W-:Y:S02]  /*19720*/  MOV R194, R171 ;  /* 0x000000ab00c27202 */ /* 0x000fe40000000f00 */
[----:B------:R-:W-:Y:S02]  /*19730*/  F2FP.PACK_AB R136, R177, R187 ;  /* 0x000000bbb188723e */ /* 0x000fe400000000ff */
[----:B------:R-:W-:Y:S02]  /*19740*/  F2FP.PACK_AB R138, R252, R194 ;  /* 0x000000c2fc8a723e */ /* 0x000fe400000000ff */
[----:B------:R-:W-:Y:S02]  /*19750*/  MOV R178, R188 ;  /* 0x000000bc00b27202 */ /* 0x000fe40000000f00 */
[----:B------:R-:W-:Y:S01]  /*19760*/  LDSM.16.MT88.4 R188, [R221+0x3080] ;  /* 0x00308000ddbc783b */ /* 0x000fe20000004200 */
[----:B------:R-:W-:Y:S01]  /*19770*/  MOV R193, R196 ;  /* 0x000000c400c17202 */ /* 0x000fe20000000f00 */
[--C-:B---3--:R-:W-:Y:S01]  /*19780*/  FFMA.FTZ R132, R212, c[0x0][0x2d0], -R166.reuse ;  /* 0x0000b400d4847a23 */ /* 0x108fe200000108a6 */
[----:B------:R-:W-:Y:S02]  /*19790*/  MOV R212, R197 ;  /* 0x000000c500d47202 */ /* 0x000fe40000000f00 */
[----:B----4-:R-:W-:Y:S01]  /*197a0*/  F2FP.PACK_AB R137, R199, R251 ;  /* 0x000000fbc789723e */ /* 0x010fe200000000ff */
[----:B------:R2:W-:Y:S01]  /*197b0*/  MUFU.EX2 R197, R132 ;  /* 0x0000008400c57308 */ /* 0x0005e20000000800 */
[----:B------:R-:W-:Y:S01]  /*197c0*/  F2FP.PACK_AB R135, R212, R195 ;  /* 0x000000c3d487723e */ /* 0x000fe200000000ff */
[----:B--2---:R-:W-:Y:S01]  /*197d0*/  FFMA.FTZ R132, R213, c[0x0][0x2d0], -R166 ;  /* 0x0000b400d5847a23 */ /* 0x004fe200000108a6 */
[----:B------:R-:W-:Y:S02]  /*197e0*/  MOV R213, R150 ;  /* 0x0000009600d57202 */ /* 0x000fe40000000f00 */
[----:B------:R-:W2:Y:S05]  /*197f0*/  LDSM.16.MT88.4 R148, [R224+0x2880] ;  /* 0x00288000e094783b */ /* 0x000eaa0000004200 */
[----:B------:R3:W4:Y:S01]  /*19800*/  MUFU.EX2 R198, R132 ;  /* 0x0000008400c67308 */ /* 0x0007220000000800 */
[----:B------:R-:W-:Y:S02]  /*19810*/  F2FP.PACK_AB R134, R213, R176 ;  /* 0x000000b0d586723e */ /* 0x000fe400000000ff */
[----:B---3--:R-:W-:Y:S02]  /*19820*/  F2FP.PACK_AB R132, R156, R183 ;  /* 0x000000b79c84723e */ /* 0x008fe400000000ff */
[----:B----4-:R-:W-:Y:S05]  /*19830*/  F2FP.PACK_AB R139, R198, R197 ;  /* 0x000000c5c68b723e */ /* 0x010fea00000000ff */
        /* <DEDUP_REMOVED lines=12> */
[-C--:B--2---:R-:W-:Y:S08]  /*19900*/  HMMA.16816.F32 R36, R132, R148.reuse, R36 ;  /* 0x000000948424723c */ /* 0x084ff00000001824 */
[C---:B------:R-:W-:Y:S01]  /*19910*/  HMMA.16816.F32 R40, R136.reuse, R148, R40 ;  /* 0x000000948828723c */ /* 0x040fe20000001828 */
[----:B---3--:R-:W2:Y:S06]  /*19920*/  LDSM.16.MT88.4 R144, [R222+0x4080] ;  /* 0x00408000de90783b */ /* 0x008eac0000004200 */
[--C-:B------:R-:W-:Y:S01]  /*19930*/  FFMA.FTZ R148, R219, c[0x0][0x2d0], -R173.reuse ;  /* 0x0000b400db947a23 */ /* 0x100fe200000108ad */
[-C--:B------:R-:W-:Y:S03]  /*19940*/  HMMA.16816.F32 R44, R136, R150.reuse, R44 ;  /* 0x00000096882c723c */ /* 0x080fe6000000182c */
[----:B------:R3:W-:Y:S01]  /*19950*/  MUFU.EX2 R211, R148 ;  /* 0x0000009400d37308 */ /* 0x0007e20000000800 */
[----:B------:R-:W-:Y:S04]  /*19960*/  MOV R219, R195 ;  /* 0x000000c300db7202 */ /* 0x000fe80000000f00 */
[C---:B------:R-:W-:Y:S08]  /*19970*/  HMMA.16816.F32 R48, R132.reuse, R150, R48 ;  /* 0x000000968430723c */ /* 0x040ff00000001830 */
[-C--:B------:R-:W-:Y:S08]  /*19980*/  HMMA.16816.F32 R52, R132, R152.reuse, R52 ;  /* 0x000000988434723c */ /* 0x080ff00000001834 */
[C---:B------:R-:W-:Y:S04]  /*19990*/  HMMA.16816.F32 R56, R136.reuse, R152, R56 ;  /* 0x000000988838723c */ /* 0x040fe80000001838 */
[--C-:B---3--:R-:W-:Y:S01]  /*199a0*/  FFMA.FTZ R148, R240, c[0x0][0x2d0], -R174.reuse ;  /* 0x0000b400f0947a23 */ /* 0x108fe200000108ae */
[----:B------:R-:W-:Y:S02]  /*199b0*/  MOV R240, R176 ;  /* 0x000000b000f07202 */ /* 0x000fe40000000f00 */
[----:B------:R-:W-:Y:S01]  /*199c0*/  MOV R152, R163 ;  /* 0x000000a300987202 */ /* 0x000fe20000000f00 */
[-C--:B------:R-:W-:Y:S01]  /*199d0*/  HMMA.16816.F32 R60, R136, R154.reuse, R60 ;  /* 0x0000009a883c723c */ /* 0x080fe2000000183c */
[----:B------:R3:W-:Y:S03]  /*199e0*/  MUFU.EX2 R209, R148 ;  /* 0x0000009400d17308 */ /* 0x0007e60000000800 */
[----:B------:R-:W-:Y:S04]  /*199f0*/  MOV R153, R162 ;  /* 0x000000a200997202 */ /* 0x000fe80000000f00 */
[C---:B------:R-:W-:Y:S07]  /*19a00*/  HMMA.16816.F32 R64, R132.reuse, R154, R64 ;  /* 0x0000009a8440723c */ /* 0x040fee0000001840 */
[----:B------:R-:W-:Y:S01]  /*19a10*/  MOV R154, R178 ;  /* 0x000000b2009a7202 */ /* 0x000fe20000000f00 */
[-C--:B-1----:R-:W-:Y:S04]  /*19a20*/  HMMA.16816.F32 R68, R132, R140.reuse, R68 ;  /* 0x0000008c8444723c */ /* 0x082fe80000001844 */
[----:B------:R-:W-:Y:S04]  /*19a30*/  MOV R155, R179 ;  /* 0x000000b3009b7202 */ /* 0x000fe80000000f00 */
[C---:B------:R-:W-:Y:S04]  /*19a40*/  HMMA.16816.F32 R72, R136.reuse, R140, R72 ;  /* 0x0000008c8848723c */ /* 0x040fe80000001848 */
[--C-:B---3--:R-:W-:Y:S01]  /*19a50*/  FFMA.FTZ R148, R241, c[0x0][0x2d0], -R174.reuse ;  /* 0x0000b400f1947a23 */ /* 0x108fe200000108ae */
[----:B------:R-:W-:Y:S02]  /*19a60*/  MOV R241, R177 ;  /* 0x000000b100f17202 */ /* 0x000fe40000000f00 */
[--C-:B------:R-:W-:Y:S01]  /*19a70*/  FFMA.FTZ R140, R242, c[0x0][0x2d0], -R173.reuse ;  /* 0x0000b400f28c7a23 */ /* 0x100fe200000108ad */
[-C--:B------:R-:W-:Y:S01]  /*19a80*/  HMMA.16816.F32 R76, R136, R142.reuse, R76 ;  /* 0x0000008e884c723c */ /* 0x080fe2000000184c */
[----:B------:R1:W3:Y:S03]  /*19a90*/  MUFU.EX2 R208, R148 ;  /* 0x0000009400d07308 */ /* 0x0002e60000000800 */
[----:B------:R-:W-:Y:S01]  /*19aa0*/  MOV R242, R161 ;  /* 0x000000a100f27202 */ /* 0x000fe20000000f00 */
[----:B------:R-:W-:Y:S01]  /*19ab0*/  FFMA.FTZ R173, R244, c[0x0][0x2d0], -R173 ;  /* 0x0000b400f4ad7a23 */ /* 0x000fe200000108ad */
[----:B------:R-:W-:Y:S02]  /*19ac0*/  MOV R244, R160 ;  /* 0x000000a000f47202 */ /* 0x000fe40000000f00 */
[C---:B------:R-:W-:Y:S01]  /*19ad0*/  HMMA.16816.F32 R80, R132.reuse, R142, R80 ;  /* 0x0000008e8450723c */ /* 0x040fe20000001850 */
[----:B------:R-:W-:Y:S02]  /*19ae0*/  LDSM.16.MT88.4 R160, [R224+0x3080] ;  /* 0x00308000e0a0783b */ /* 0x000fe40000004200 */
[----:B------:R3:W-:Y:S05]  /*19af0*/  MUFU.EX2 R206, R173 ;  /* 0x000000ad00ce7308 */ /* 0x0007ea0000000800 */
[-C--:B--2---:R-:W-:Y:S05]  /*19b00*/  HMMA.16816.F32 R84, R132, R144.reuse, R84 ;  /* 0x000000908454723c */ /* 0x084fea0000001854 */
[----:B------:R2:W4:Y:S03]  /*19b10*/  MUFU.EX2 R207, R140 ;  /* 0x0000008c00cf7308 */ /* 0x0005260000000800 */
[C---:B------:R-:W-:Y:S01]  /*19b20*/  HMMA.16816.F32 R88, R136.reuse, R144, R88 ;  /* 0x000000908858723c */ /* 0x040fe20000001858 */
[----:B-1----:R-:W1:Y:S06]  /*19b30*/  LDSM.16.MT88.4 R148, [R224+0x4080] ;  /* 0x00408000e094783b */ /* 0x002e6c0000004200 */
[--C-:B------:R-:W-:Y:S01]  /*19b40*/  FFMA.FTZ R144, R248, c[0x0][0x2d0], -R175.reuse ;  /* 0x0000b400f8907a23 */ /* 0x100fe200000108af */
[-C--:B------:R-:W-:Y:S03]  /*19b50*/  HMMA.16816.F32 R92, R136, R146.reuse, R92 ;  /* 0x00000092885c723c */ /* 0x080fe6000000185c */
[----:B------:R4:W-:Y:S01]  /*19b60*/  MUFU.EX2 R202, R144 ;  /* 0x0000009000ca7308 */ /* 0x0009e20000000800 */
[----:B---3--:R-:W-:Y:S02]  /*19b70*/  F2FP.PACK_AB R173, R208, R209 ;  /* 0x000000d1d0ad723e */ /* 0x008fe400000000ff */
[----:B------:R-:W-:Y:S02]  /*19b80*/  MOV R248, R184 ;  /* 0x000000b800f87202 */ /* 0x000fe40000000f00 */
[C---:B------:R-:W-:Y:S04]  /*19b90*/  HMMA.16816.F32 R96, R132.reuse, R146, R96 ;  /* 0x000000928460723c */ /* 0x040fe80000001860 */
[--C-:B--2---:R-:W-:Y:S01]  /*19ba0*/  FFMA.FTZ R140, R246, c[0x0][0x2d0], -R174.reuse ;  /* 0x0000b400f68c7a23 */ /* 0x104fe200000108ae */
[----:B------:R-:W-:Y:S01]  /*19bb0*/  MOV R246, R156 ;  /* 0x0000009c00f67202 */ /* 0x000fe20000000f00 */
[----:B------:R-:W-:Y:S01]  /*19bc0*/  FFMA.FTZ R174, R247, c[0x0][0x2d0], -R174 ;  /* 0x0000b400f7ae7a23 */ /* 0x000fe200000108ae */
[----:B------:R-:W-:Y:S01]  /*19bd0*/  MOV R247, R187 ;  /* 0x000000bb00f77202 */ /* 0x000fe20000000f00 */
[----:B------:R2:W-:Y:S01]  /*19be0*/  MUFU.EX2 R205, R140 ;  /* 0x0000008c00cd7308 */ /* 0x0005e20000000800 */
[----:B------:R-:W-:Y:S03]  /*19bf0*/  MOV R156, R185 ;  /* 0x000000b9009c7202 */ /* 0x000fe60000000f00 */
[----:B----4-:R-:W-:Y:S06]  /*19c00*/  FFMA.FTZ R144, R249, c[0x0][0x2d0], -R175 ;  /* 0x0000b400f9907a23 */ /* 0x010fec00000108af */
[----:B------:R3:W-:Y:S01]  /*19c10*/  MUFU.EX2 R204, R174 ;  /* 0x000000ae00cc7308 */ /* 0x0007e20000000800 */
[----:B------:R-:W-:Y:S01]  /*19c20*/  MOV R249, R183 ;  /* 0x000000b700f97202 */ /* 0x000fe20000000f00 */
[-C--:B-1----:R-:W-:Y:S08]  /*19c30*/  HMMA.16816.F32 R100, R132, R148.reuse, R100 ;  /* 0x000000948464723c */ /* 0x082ff00000001864 */
[----:B------:R1:W-:Y:S01]  /*19c40*/  MUFU.EX2 R201, R144 ;  /* 0x0000009000c97308 */ /* 0x0003e20000000800 */
[----:B-----5:R-:W-:Y:S01]  /*19c50*/  FFMA.FTZ R165, R165, R192, R193 ;  /* 0x000000c0a5a57223 */ /* 0x020fe200000100c1 */
[C---:B------:R-:W-:Y:S04]  /*19c60*/  HMMA.16816.F32 R104, R136.reuse, R148, R104 ;  /* 0x000000948868723c */ /* 0x040fe80000001868 */
[--C-:B--2---:R-:W-:Y:S01]  /*19c70*/  FFMA.FTZ R140, R245, c[0x0][0x2d0], -R175.reuse ;  /* 0x0000b400f58c7a23 */ /* 0x104fe200000108af */
[----:B------:R-:W-:Y:S01]  /*19c80*/  MOV R245, R186 ;  /* 0x000000ba00f57202 */ /* 0x000fe20000000f00 */
[----:B------:R-:W-:Y:S01]  /*19c90*/  FFMA.FTZ R175, R250, c[0x0][0x2d0], -R175 ;  /* 0x0000b400faaf7a23 */ /* 0x000fe200000108af */
[----:B------:R-:W-:Y:S01]  /*19ca0*/  MOV R250, R182 ;  /* 0x000000b600fa7202 */ /* 0x000fe20000000f00 */
[-C--:B------:R-:W-:Y:S01]  /*19cb0*/  HMMA.16816.F32 R108, R136, R150.reuse, R108 ;  /* 0x00000096886c723c */ /* 0x080fe2000000186c */
[----:B------:R2:W4:Y:S03]  /*19cc0*/  MUFU.EX2 R203, R140 ;  /* 0x0000008c00cb7308 */ /* 0x0005260000000800 */
[----:B---3--:R-:W-:Y:S04]  /*19cd0*/  F2FP.PACK_AB R174, R206, R207 ;  /* 0x000000cfceae723e */ /* 0x008fe800000000ff */
[C---:B------:R-:W-:Y:S03]  /*19ce0*/  HMMA.16816.F32 R112, R132.reuse, R150, R112 ;  /* 0x000000968470723c */ /* 0x040fe60000001870 */
[----:B------:R3:W5:Y:S01]  /*19cf0*/  MUFU.EX2 R200, R175 ;  /* 0x000000af00c87308 */ /* 0x0007620000000800 */
[--C-:B-1----:R-:W-:Y:S01]  /*19d00*/  FFMA.FTZ R144, R243, c[0x0][0x2d0], -R166.reuse ;  /* 0x0000b400f3907a23 */ /* 0x102fe200000108a6 */
[----:B------:R-:W-:Y:S08]  /*19d10*/  MOV R243, R181 ;  /* 0x000000b500f37202 */ /* 0x000ff00000000f00 */
[----:B------:R1:W-:Y:S01]  /*19d20*/  MUFU.EX2 R171, R144 ;  /* 0x0000009000ab7308 */ /* 0x0003e20000000800 */
[----:B--2---:R-:W2:Y:S01]  /*19d30*/  LDSM.16.MT88.4 R140, [R223+0x4080] ;  /* 0x00408000df8c783b */ /* 0x004ea20000004200 */
[----:B----4-:R-:W-:Y:S02]  /*19d40*/  F2FP.PACK_AB R192, R202, R203 ;  /* 0x000000cbcac0723e */ /* 0x010fe400000000ff */
[----:B---3--:R-:W-:Y:S02]  /*19d50*/  F2FP.PACK_AB R175, R204, R205 ;  /* 0x000000cdccaf723e */ /* 0x008fe400000000ff */
[----:B-----5:R-:W-:Y:S01]  /*19d60*/  F2FP.PACK_AB R194, R200, R201 ;  /* 0x000000c9c8c2723e */ /* 0x020fe200000000ff */
[--C-:B-1----:R-:W-:Y:S01]  /*19d70*/  FFMA.FTZ R144, R215, c[0x0][0x2d0], -R166.reuse ;  /* 0x0000b400d7907a23 */ /* 0x102fe200000108a6 */
[----:B------:R-:W-:Y:S03]  /*19d80*/  MOV R215, R180 ;  /* 0x000000b400d77202 */ /* 0x000fe60000000f00 */
[----:B------:R1:W3:Y:S01]  /*19d90*/  MUFU.EX2 R196, R144 ;  /* 0x0000009000c47308 */ /* 0x0002e20000000800 */
[-C--:B--2---:R-:W-:Y:S08]  /*19da0*/  HMMA.16816.F32 R116, R132, R140.reuse, R116 ;  /* 0x0000008c8474723c */ /* 0x084ff00000001874 */
[C---:B------:R-:W-:Y:S04]  /*19db0*/  HMMA.16816.F32 R120, R136.reuse, R140, R120 ;  /* 0x0000008c8878723c */ /* 0x040fe80000001878 */
[--C-:B-1----:R-:W-:Y:S01]  /*19dc0*/  FFMA.FTZ R144, R214, c[0x0][0x2d0], -R166.reuse ;  /* 0x0000b400d6907a23 */ /* 0x102fe200000108a6 */
[----:B---3--:R-:W-:Y:S01]  /*19dd0*/  F2FP.PACK_AB R193, R196, R171 ;  /* 0x000000abc4c1723e */ /* 0x008fe200000000ff */
[----:B------:R-:W-:Y:S01]  /*19de0*/  FFMA.FTZ R166, R172, c[0x0][0x2d0], -R166 ;  /* 0x0000b400aca67a23 */ /* 0x000fe200000108a6 */
[----:B------:R-:W2:Y:S01]  /*19df0*/  LDL.LU R214, [R1+0x2c] ;  /* 0x00002c0001d67983 */ /* 0x000ea20000300800 */
[-C--:B------:R-:W-:Y:S01]  /*19e00*/  HMMA.16816.F32 R124, R136, R142.reuse, R124 ;  /* 0x0000008e887c723c */ /* 0x080fe2000000187c */
[----:B------:R1:W-:Y:S03]  /*19e10*/  MUFU.EX2 R170, R144 ;  /* 0x0000009000aa7308 */ /* 0x0003e60000000800 */
[----:B------:R-:W-:Y:S04]  /*19e20*/  F2FP.PACK_AB R172, R211, R210 ;  /* 0x000000d2d3ac723e */ /* 0x000fe800000000ff */
[----:B------:R-:W-:Y:S03]  /*19e30*/  HMMA.16816.F32 R128, R132, R142, R128 ;  /* 0x0000008e8480723c */ /* 0x000fe60000001880 */
[----:B------:R-:W3:Y:S05]  /*19e40*/  MUFU.EX2 R166, R166 ;  /* 0x000000a600a67308 */ /* 0x000eea0000000800 */
[-C--:B------:R-:W-:Y:S01]  /*19e50*/  HMMA.16816.F32 R176, R172, R188.reuse, R4 ;  /* 0x000000bcacb0723c */ /* 0x080fe20000001804 */
[----:B------:R-:W-:Y:S08]  /*19e60*/  LDSM.16.MT88.4 R4, [R223+0x3080] ;  /* 0x00308000df04783b */ /* 0x000ff00000004200 */
[----:B-1----:R-:W1:Y:S03]  /*19e70*/  LDSM.16.MT88.4 R144, [R222+0x3080] ;  /* 0x00308000de90783b */ /* 0x002e660000004200 */
        /* <DEDUP_REMOVED lines=8> */
[----:B------:R-:W1:Y:S07]  /*19f00*/  LDSM.16.MT88.4 R20, [R223+0x4880] ;  /* 0x00488000df14783b */ /* 0x000e6e0000004200 */
[C---:B------:R-:W-:Y:S07]  /*19f10*/  HMMA.16816.F32 R136, R192.reuse, R144, R24 ;  /* 0x00000090c088723c */ /* 0x040fee0000001818 */
[----:B------:R-:W-:Y:S01]  /*19f20*/  MOV R27, R154 ;  /* 0x0000009a001b7202 */ /* 0x000fe20000000f00 */
[-C--:B------:R-:W-:Y:S01]  /*19f30*/  HMMA.16816.F32 R140, R192, R146.reuse, R28 ;  /* 0x00000092c08c723c */ /* 0x080fe2000000181c */
[----:B------:R-:W2:Y:S03]  /*19f40*/  LDL.LU R28, [R1+0x28] ;  /* 0x00002800011c7983 */ /* 0x000ea60000300800 */
[----:B------:R-:W-:Y:S02]  /*19f50*/  MOV R26, R155 ;  /* 0x0000009b001a7202 */ /* 0x000fe40000000f00 */
[----:B------:R-:W-:Y:S02]  /*19f60*/  MOV R25, R153 ;  /* 0x0000009900197202 */ /* 0x000fe40000000f00 */
[C---:B------:R-:W-:Y:S01]  /*19f70*/  HMMA.16816.F32 R144, R172.reuse, R146, R32 ;  /* 0x00000092ac90723c */ /* 0x040fe20000001820 */
[----:B------:R-:W2:Y:S03]  /*19f80*/  LDL.LU R35, [R1+0x24] ;  /* 0x0000240001237983 */ /* 0x000ea60000300800 */
[----:B------:R-:W-:Y:S02]  /*19f90*/  MOV R24, R152 ;  /* 0x0000009800187202 */ /* 0x000fe40000000f00 */
[----:B------:R-:W-:Y:S02]  /*19fa0*/  MOV R30, R158 ;  /* 0x0000009e001e7202 */ /* 0x000fe40000000f00 */
[-C--:B------:R-:W-:Y:S04]  /*19fb0*/  HMMA.16816.F32 R148, R172, R160.reuse, R36 ;  /* 0x000000a0ac94723c */ /* 0x080fe80000001824 */
[----:B------:R-:W-:Y:S02]  /*19fc0*/  MOV R31, R157 ;  /* 0x0000009d001f7202 */ /* 0x000fe40000000f00 */
[----:B------:R-:W-:Y:S02]  /*19fd0*/  MOV R29, R159 ;  /* 0x0000009f001d7202 */ /* 0x000fe40000000f00 */
[C---:B------:R-:W-:Y:S04]  /*19fe0*/  HMMA.16816.F32 R152, R192.reuse, R160, R40 ;  /* 0x000000a0c098723c */ /* 0x040fe80000001828 */
[----:B------:R-:W-:Y:S04]  /*19ff0*/  MOV R34, R156 ;  /* 0x0000009c00227202 */ /* 0x000fe80000000f00 */
        /* <DEDUP_REMOVED lines=17> */
[C---:B------:R-:W-:Y:S08]  /*1a110*/  HMMA.16816.F32 R112, R172.reuse, R18, R112 ;  /* 0x00000012ac70723c */ /* 0x040ff00000001870 */
[-C--:B-1----:R-:W-:Y:S08]  /*1a120*/  HMMA.16816.F32 R116, R172, R20.reuse, R116 ;  /* 0x00000014ac74723c */ /* 0x082ff00000001874 */
[C---:B------:R-:W-:Y:S08]  /*1a130*/  HMMA.16816.F32 R120, R192.reuse, R20, R120 ;  /* 0x00000014c078723c */ /* 0x040ff00000001878 */
[-C--:B------:R-:W-:Y:S08]  /*1a140*/  HMMA.16816.F32 R124, R192, R22.reuse, R124 ;  /* 0x00000016c07c723c */ /* 0x080ff0000000187c */
[----:B------:R-:W-:Y:S04]  /*1a150*/  HMMA.16816.F32 R128, R172, R22, R128 ;  /* 0x00000016ac80723c */ /* 0x000fe80000001880 */
[----:B--2---:R-:W-:Y:S02]  /*1a160*/  FFMA.FTZ R4, R2, R28, R29 ;  /* 0x0000001c02047223 */ /* 0x004fe4000001001d */
[----:B------:R-:W-:Y:S02]  /*1a170*/  FADD.FTZ R2, R30, R165 ;  /* 0x000000a51e027221 */ /* 0x000fe40000010000 */
[----:B------:R-:W-:Y:S04]  /*1a180*/  FADD.FTZ R4, R24, R4 ;  /* 0x0000000418047221 */ /* 0x000fe80000010000 */
[----:B------:R-:W-:Y:S02]  /*1a190*/  FADD.FTZ R2, R25, R2 ;  /* 0x0000000219027221 */ /* 0x000fe40000010000 */
[----:B------:R-:W-:Y:S02]  /*1a1a0*/  FFMA.FTZ R164, R164, R35, R34 ;  /* 0x00000023a4a47223 */ /* 0x000fe40000010022 */
        /* <DEDUP_REMOVED lines=51> */
.L_x_3093:
[----:B-1----:R-:W2:Y:S04]  /*1a4e0*/  LDL R4, [R1+0x34] ;  /* 0x0000340001047983 */ /* 0x002ea80000100800 */
[----:B------:R-:W3:Y:S01]  /*1a4f0*/  LDL R2, [R1+0x30] ;  /* 0x0000300001027983 */ /* 0x000ee20000100800 */
[----:B------:R-:W-:-:S02]  /*1a500*/  IMAD.MOV.U32 R0, RZ, RZ, c[0x0][0x2c4] ;  /* 0x0000b100ff007624 */ /* 0x000fc400078e00ff */
[----:B------:R-:W-:-:S03]  /*1a510*/  IMAD.MOV.U32 R5, RZ, RZ, c[0x0][0x32c] ;  /* 0x0000cb00ff057624 */ /* 0x000fc600078e00ff */
[----:B------:R-:W-:Y:S02]  /*1a520*/  ISETP.NE.AND P0, PT, R0, 0x1, PT ;  /* 0x000000010000780c */ /* 0x000fe40003f05270 */
[----:B------:R-:W1:Y:S02]  /*1a530*/  S2R R0, SR_CTAID.X ;  /* 0x0000000000007919 */ /* 0x000e640000002500 */
[----:B-1----:R-:W-:Y:S01]  /*1a540*/  LEA R0, R0, 0x7f, 0x7 ;  /* 0x0000007f00007811 */ /* 0x002fe200078e38ff */
[----:B--2---:R-:W-:-:S08]  /*1a550*/  IMAD.MOV.U32 R6, RZ, RZ, R4 ;  /* 0x000000ffff067224 */ /* 0x004fd000078e0004 */
[----:B------:R-:W-:Y:S01]  /*1a560*/  @P0 IMAD.HI.U32 R4, R0, c[0x0][0x2c8], RZ ;  /* 0x0000b20000040a27 */ /* 0x000fe200078e00ff */
[----:B---3--:R-:W-:-:S04]  /*1a570*/  IADD3 R2, R2, 0x1, -R6 ;  /* 0x0000000102027810 */ /* 0x008fc80007ffe806 */
[----:B------:R-:W-:Y:S02]  /*1a580*/  @P0 SHF.R.U32.HI R0, RZ, c[0x0][0x2cc], R4 ;  /* 0x0000b300ff000a19 */ /* 0x000fe40000011604 */
[----:B------:R-:W-:-:S03]  /*1a590*/  ISETP.GE.AND P0, PT, R5, 0x1, PT ;  /* 0x000000010500780c */ /* 0x000fc60003f06270 */
[----:B------:R-:W-:-:S05]  /*1a5a0*/  IMAD.IADD R0, R0, 0x1, R2 ;  /* 0x0000000100007824 */ /* 0x000fca00078e0202 */
[----:B------:R-:W-:-:S04]  /*1a5b0*/  IADD3 R2, R0, -c[0x0][0x324], RZ ;  /* 0x8000c90000027a10 */ /* 0x000fc80007ffe0ff */
[----:B------:R1:W2:Y:S02]  /*1a5c0*/  R2UR UR6, R2 ;  /* 0x00000000020673c2 */ /* 0x0002a400000e0000 */
[----:B-12---:R-:W-:Y:S05]  /*1a5d0*/  @!P0 BRA `(.L_x_3111) ;  /* 0x0000017000008947 */ /* 0x006fea0003800000 */
        /* <DEDUP_REMOVED lines=13> */
.L_x_3112:
[----:B------:R-:W-:Y:S02]  /*1a6b0*/  ULDC UR4, c[0x0][0x32c] ;  /* 0x0000cb0000047ab9 */ /* 0x000fe40000000800 */
[----:B------:R-:W-:-:S03]  /*1a6c0*/  UISETP.NE.AND UP0, UPT, UR4, 0x1, UPT ;  /* 0x000000010400788c */ /* 0x000fc6000bf05270 */
[----:B------:R-:W-:Y:S02]  /*1a6d0*/  ULDC.64 UR4, c[0x0][0x330] ;  /* 0x0000cc0000047ab9 */ /* 0x000fe40000000a00 */
[----:B------:R-:W-:-:S07]  /*1a6e0*/  UIMAD.WIDE.U32 UR12, UR10, UR4, URZ ;  /* 0x000000040a0c72a5 */ /* 0x000fce000f8e003f */
[----:B------:R-:W-:Y:S02]  /*1a6f0*/  @UP0 UMOV UR11, UR13 ;  /* 0x0000000d000b0c82 */ /* 0x000fe40008000000 */
[----:B------:R-:W-:Y:S02]  /*1a700*/  @UP0 USHF.R.U32.HI UR10, URZ, UR5, UR11 ;  /* 0x000000053f0a0299 */ /* 0x000fe4000801160b */
.L_x_3113:
[----:B------:R-:W-:Y:S02]  /*1a710*/  ULDC UR4, c[0x0][0x32c] ;  /* 0x0000cb0000047ab9 */ /* 0x000fe40000000800 */
[----:B------:R-:W-:-:S04]  /*1a720*/  UIMAD UR4, UR10, UR4, URZ ;  /* 0x000000040a0472a4 */ /* 0x000fc8000f8e023f */
[----:B------:R-:W-:-:S04]  /*1a730*/  UISETP.LT.AND UP0, UPT, UR6, UR4, UPT ;  /* 0x000000040600728c */ /* 0x000fc8000bf01270 */
[----:B------:R-:W-:-:S04]  /*1a740*/  USEL UR6, UR6, UR4, !UP0 ;  /* 0x0000000406067287 */ /* 0x000fc8000c000000 */
.L_x_3111:
        /* <DEDUP_REMOVED lines=10> */
[----:B------:R-:W-:Y:S01]  /*1a7f0*/  MOV R0, R169 ;  /* 0x000000a900007202 */ /* 0x000fe20000000f00 */
[----:B------:R-:W-:Y:S01]  /*1a800*/  IMAD.MOV.U32 R240, RZ, RZ, R238 ;  /* 0x000000fffff07224 */ /* 0x000fe200078e00ee */
[----:B------:R-:W-:Y:S01]  /*1a810*/  MOV R164, R167 ;  /* 0x000000a700a47202 */ /* 0x000fe20000000f00 */
[----:B------:R-:W-:Y:S01]  /*1a820*/  IMAD.MOV.U32 R251, RZ, RZ, 0x5 ;  /* 0x00000005fffb7424 */ /* 0x000fe200078e00ff */
[----:B------:R-:W-:Y:S02]  /*1a830*/  MOV R250, c[0x0][0x1e0] ;  /* 0x0000780000fa7a02 */ /* 0x000fe40000000f00 */
.L_x_3115:
[----:B------:R-:W2:Y:S01]  /*1a840*/  LDL R3, [R1+0x38] ;  /* 0x0000380001037983 */ /* 0x000ea20000100800 */
[----:B------:R-:W-:Y:S04]  /*1a850*/  DEPBAR.LE SB0, 0x0 ;  /* 0x000080000000791a */ /* 0x000fe80000000000 */
[----:B------:R-:W3:Y:S06]  /*1a860*/  LDL.64 R204, [R1+0x58] ;  /* 0x0000580001cc7983 */ /* 0x000eec0000100a00 */
[----:B------:R-:W-:Y:S01]  /*1a870*/  BAR.SYNC.DEFER_BLOCKING 0x0 ;  /* 0x0000000000007b1d */ /* 0x000fe20000010000 */
[C---:B------:R-:W-:Y:S02]  /*1a880*/  ISETP.LT.AND P0, PT, R240.reuse, UR7, PT ;  /* 0x00000007f0007c0c */ /* 0x040fe4000bf01270 */
[C---:B------:R-:W-:Y:S11]  /*1a890*/  IADD3 R238, R240.reuse, -0x1, RZ ;  /* 0xfffffffff0ee7810 */ /* 0x040ff60007ffe0ff */
[C---:B------:R-:W-:Y:S01]  /*1a8a0*/  @!P0 IMAD.WIDE.U32 R168, R240.reuse, c[0x0][0x208], RZ ;  /* 0x00008200f0a88a25 */ /* 0x040fe200078e00ff */
[----:B-----5:R-:W-:Y:S08]  /*1a8b0*/  LDSM.16.M88.4 R48, [R227+0x8080] ;  /* 0x00808000e330783b */ /* 0x020ff00000000200 */
[----:B------:R-:W3:Y:S06]  /*1a8c0*/  LDL.64 R166, [R1+0x60] ;  /* 0x0000600001a67983 */ /* 0x000eec0000100a00 */
[----:B------:R-:W1:Y:S08]  /*1a8d0*/  LDSM.16.M88.4 R16, [R220+0x5080] ;  /* 0x00508000dc10783b */ /* 0x000e700000000200 */
[----:B------:R-:W4:Y:S08]  /*1a8e0*/  LDSM.16.M88.4 R44, [R227+0xa080] ;  /* 0x00a08000e32c783b */ /* 0x000f300000000200 */
[----:B------:R-:W4:Y:S08]  /*1a8f0*/  LDSM.16.M88.4 R32, [R220+0x5880] ;  /* 0x00588000dc20783b */ /* 0x000f300000000200 */
[----:B------:R-:W4:Y:S08]  /*1a900*/  LDSM.16.M88.4 R172, [R220+0x6080] ;  /* 0x00608000dcac783b */ /* 0x000f300000000200 */
[----:B------:R-:W-:Y:S01]  /*1a910*/  LDSM.16.M88.4 R192, [R229+0x8080] ;  /* 0x00808000e5c0783b */ /* 0x000fe20000000200 */
[-C--:B-1----:R-:W-:Y:S07]  /*1a920*/  HMMA.16816.F32 R4, R48, R16.reuse, RZ ;  /* 0x000000103004723c */ /* 0x082fee00000018ff */
[----:B------:R-:W1:Y:S01]  /*1a930*/  LDSM.16.M88.4 R196, [R231] ;  /* 0x00000000e7c4783b */ /* 0x000e620000000200 */
[C---:B----4-:R-:W-:Y:S07]  /*1a940*/  HMMA.16816.F32 R8, R44.reuse, R16, RZ ;  /* 0x000000102c08723c */ /* 0x050fee00000018ff */
[----:B------:R-:W4:Y:S01]  /*1a950*/  LDSM.16.M88.4 R200, [R229+0xa080] ;  /* 0x00a08000e5c8783b */ /* 0x000f220000000200 */
[-C--:B------:R-:W-:Y:S08]  /*1a960*/  HMMA.16816.F32 R12, R44, R18.reuse, RZ ;  /* 0x000000122c0c723c */ /* 0x080ff000000018ff */
        /* <DEDUP_REMOVED lines=17> */
[C---:B------:R-:W-:Y:S04]  /*1aa80*/  HMMA.16816.F32 R32, R192.reuse, R174, R32 ;  /* 0x000000aec020723c */ /* 0x040fe80000001820 */
[C---:B--2---:R-:W-:Y:S02]  /*1aa90*/  LOP3.LUT P4, RZ, R3.reuse, 0x40, RZ, 0xc0, !PT ;  /* 0x0000004003ff7812 */ /* 0x044fe4000788c0ff */
[----:B------:R-:W-:Y:S02]  /*1aaa0*/  LOP3.LUT P3, RZ, R3, 0x80, RZ, 0xc0, !PT ;  /* 0x0000008003ff7812 */ /* 0x000fe4000786c0ff */
[----:B------:R-:W-:Y:S05]  /*1aab0*/  @!P0 SHF.R.S32.HI R3, RZ, 0x1f, R240 ;  /* 0x0000001fff038819 */ /* 0x000fea00000114f0 */
[----:B------:R-:W-:Y:S04]  /*1aac0*/  @!P0 IMAD R3, R3, c[0x0][0x208], RZ ;  /* 0x0000820003038a24 */ /* 0x000fe800078e02ff */
[----:B------:R-:W-:Y:S05]  /*1aad0*/  @!P0 IMAD R3, R240, c[0x0][0x20c], R3 ;  /* 0x00008300f0038a24 */ /* 0x000fea00078e0203 */
[----:B------:R-:W-:Y:S05]  /*1aae0*/  @!P0 IADD3 R3, R169, R3, RZ ;  /* 0x00000003a9038210 */ /* 0x000fea0007ffe0ff */
[----:B------:R-:W-:Y:S01]  /*1aaf0*/  @!P0 IMAD R3, R3, 0x30, RZ ;  /* 0x0000003003038824 */ /* 0x000fe200078e02ff */
[----:B---3--:R-:W-:Y:S02]  /*1ab00*/  @!P0 MOV R167, R205 ;  /* 0x000000cd00a78202 */ /* 0x008fe40000000f00 */
[----:B------:R-:W1:Y:S03]  /*1ab10*/  LDSM.16.M88.4 R204, [R236] ;  /* 0x00000000eccc783b */ /* 0x000e660000000200 */
[----:B------:R-:W-:Y:S05]  /*1ab20*/  @!P0 IMAD.WIDE.U32 R166, R168, 0x30, R166 ;  /* 0x00000030a8a68825 */ /* 0x000fea00078e00a6 */
[----:B------:R-:W-:Y:S02]  /*1ab30*/  @!P0 SHF.L.U32 R168, R166, 0x1, RZ ;  /* 0x00000001a6a88819 */ /* 0x000fe400000006ff */
[----:B------:R-:W-:Y:S02]  /*1ab40*/  @!P0 IADD3 R3, R167, R3, RZ ;  /* 0x00000003a7038210 */ /* 0x000fe40007ffe0ff */
[----:B------:R-:W-:Y:S02]  /*1ab50*/  @!P0 IADD3 R208, P2, R168, 0x80, RZ ;  /* 0x00000080a8d08810 */ /* 0x000fe40007f5e0ff */
[----:B------:R-:W-:Y:S02]  /*1ab60*/  @!P0 SHF.L.U64.HI R167, R166, 0x1, R3 ;  /* 0x00000001a6a78819 */ /* 0x000fe40000010203 */
[----:B------:R-:W-:Y:S04]  /*1ab70*/  @!P0 IADD3 R208, P1, R208, c[0x0][0x1f8], RZ ;  /* 0x00007e00d0d08a10 */ /* 0x000fe80007f3e0ff */
[----:B------:R-:W-:Y:S02]  /*1ab80*/  @!P0 IADD3.X R209, RZ, c[0x0][0x1fc], R167, P1, P2 ;  /* 0x00007f00ffd18a10 */ /* 0x000fe40000fe44a7 */
[----:B------:R-:W-:Y:S04]  /*1ab90*/  @!P0 IADD3 R168, P1, R168, c[0x0][0x1f8], RZ ;  /* 0x00007e00a8a88a10 */ /* 0x000fe80007f3e0ff */
[----:B------:R-:W-:Y:S02]  /*1aba0*/  @!P0 IADD3.X R169, R167, c[0x0][0x1fc], RZ, P1, !PT ;  /* 0x00007f00a7a98a10 */ /* 0x000fe40000ffe4ff */
[----:B------:R-:W-:Y:S03]  /*1abb0*/  @!P0 IADD3 R166, P2, R168, UR9, RZ ;  /* 0x00000009a8a68c10 */ /* 0x000fe6000ff5e0ff */
[----:B------:R-:W-:Y:S01]  /*1abc0*/  @!PT LDS RZ, [RZ] ;  /* 0x00000000fffff984 */ /* 0x000fe20000000800 */
[----:B------:R-:W-:Y:S01]  /*1abd0*/  @!PT LDS RZ, [RZ] ;  /* 0x00000000fffff984 */ /* 0x000fe20000000800 */
[----:B------:R-:W-:Y:S01]  /*1abe0*/  @!PT LDS RZ, [RZ] ;  /* 0x00000000fffff984 */ /* 0x000fe20000000800 */
[----:B------:R2:W-:Y:S01]  /*1abf0*/  @!P0 LDGSTS.E.BYPASS.LTC128B.128 [R239+0x2080], [R168.64], !P4 ;  /* 0x02080000a8ef8fae */ /* 0x0005e2000e101d4e */
[----:B------:R-:W-:Y:S02]  /*1ac00*/  @!P0 IADD3.X R167, R169, UR8, RZ, P2, !PT ;  /* 0x00000008a9a78c10 */ /* 0x000fe400097fe4ff */
[----:B------:R-:W-:Y:S04]  /*1ac10*/  @!P0 IADD3 R196, P1, R166, UR9, RZ ;  /* 0x00000009a6c48c10 */ /* 0x000fe8000ff3e0ff */
[----:B------:R-:W-:Y:S01]  /*1ac20*/  @!P0 IADD3.X R197, R167, UR8, RZ, P1, !PT ;  /* 0x00000008a7c58c10 */ /* 0x000fe20008ffe4ff */
[----:B------:R3:W-:Y:S01]  /*1ac30*/  @!P0 LDGSTS.E.BYPASS.LTC128B.128 [R239+0x3880], [R208.64], !P3 ;  /* 0x03880000d0ef8fae */ /* 0x0007e2000d901d4e */
[-C--:B-1----:R-:W-:Y:S07]  /*1ac40*/  HMMA.16816.F32 R36, R192, R204.reuse, R36 ;  /* 0x000000ccc024723c */ /* 0x082fee0000001824 */
[----:B------:R1:W-:Y:S01]  /*1ac50*/  @!P0 LDGSTS.E.BYPASS.LTC128B.128 [R239+0x2880], [R166.64], !P4 ;  /* 0x02880000a6ef8fae */ /* 0x0003e2000e101d4e */
[C---:B------:R-:W-:Y:S07]  /*1ac60*/  HMMA.16816.F32 R40, R200.reuse, R204, R40 ;  /* 0x000000ccc828723c */ /* 0x040fee0000001828 */
[----:B------:R1:W-:Y:S01]  /*1ac70*/  @!P0 LDGSTS.E.BYPASS.LTC128B.128 [R239+0x4080], [R166.64+0x80], !P3 ;  /* 0x04080080a6ef8fae */ /* 0x0003e2000d901d4e */
[-C--:B------:R-:W-:Y:S07]  /*1ac80*/  HMMA.16816.F32 R44, R200, R206.reuse, R44 ;  /* 0x000000cec82c723c */ /* 0x080fee000000182c */
[----:B------:R4:W-:Y:S01]  /*1ac90*/  @!P0 LDGSTS.E.BYPASS.LTC128B.128 [R239+0x3080], [R196.64], !P4 ;  /* 0x03080000c4ef8fae */ /* 0x0009e2000e101d4e */
[----:B------:R-:W-:Y:S07]  /*1aca0*/  HMMA.16816.F32 R48, R192, R206, R48 ;  /* 0x000000cec030723c */ /* 0x000fee0000001830 */
[----:B------:R4:W-:Y:S01]  /*1acb0*/  @!P0 LDGSTS.E.BYPASS.LTC128B.128 [R239+0x4880], [R196.64+0x80], !P3 ;  /* 0x04880080c4ef8fae */ /* 0x0009e2000d901d4e */
[----:B------:R-:W-:Y:S07]  /*1acc0*/  ISETP.GT.AND P0, PT, R240, UR7, PT ;  /* 0x00000007f0007c0c */ /* 0x000fee000bf04270 */
[----:B---3--:R-:W-:Y:S08]  /*1acd0*/  LDSM.16.M88.4 R208, [R228+0x8080] ;  /* 0x00808000e4d0783b */ /* 0x008ff00000000200 */
[----:B------:R-:W3:Y:S08]  /*1ace0*/  LDSM.16.M88.4 R212, [R226+0x5080] ;  /* 0x00508000e2d4783b */ /* 0x000ef00000000200 */
[----:B------:R-:W-:Y:S08]  /*1acf0*/  LDSM.16.M88.4 R216, [R226+0x5880] ;  /* 0x00588000e2d8783b */ /* 0x000ff00000000200 */
[----:B----4-:R-:W4:Y:S08]  /*1ad00*/  LDSM.16.M88.4 R196, [R228+0xa080] ;  /* 0x00a08000e4c4783b */ /* 0x010f300000000200 */
[----:B------:R-:W0:Y:S08]  /*1ad10*/  LDGDEPBAR ;  /* 0x00000000000079af */ /* 0x000e300000000000 */
[----:B------:R-:W1:Y:S01]  /*1ad20*/  LDSM.16.M88.4 R172, [R226+0x6080] ;  /* 0x00608000e2ac783b */ /* 0x000e620000000200 */
[-C--:B---3--:R-:W-:Y:S07]  /*1ad30*/  HMMA.16816.F32 R4, R208, R212.reuse, R4 ;  /* 0x000000d4d004723c */ /* 0x088fee0000001804 */
[----:B------:R-:W-:Y:S08]  /*1ad40*/  LDSM.16.M88.4 R192, [R230+0x8080] ;  /* 0x00808000e6c0783b */ /* 0x000ff00000000200 */
[----:B------:R-:W3:Y:S01]  /*1ad50*/  LDSM.16.M88.4 R200, [R225] ;  /* 0x00000000e1c8783b */ /* 0x000ee20000000200 */
[C---:B----4-:R-:W-:Y:S07]  /*1ad60*/  HMMA.16816.F32 R8, R196.reuse, R212, R8 ;  /* 0x000000d4c408723c */ /* 0x050fee0000001808 */
[----:B------:R-:W4:Y:S01]  /*1ad70*/  LDSM.16.M88.4 R204, [R230+0xa080] ;  /* 0x00a08000e6cc783b */ /* 0x000f220000000200 */
        /* <DEDUP_REMOVED lines=15> */
[----:B------:R-:W-:Y:S07]  /*1ae70*/  LDSM.16.M88.4 R208, [R227+0xe080] ;  /* 0x00e08000e3d0783b */ /* 0x000fee0000000200 */
[C---:B----4-:R-:W-:Y:S08]  /*1ae80*/  HMMA.16816.F32 R8, R204.reuse, R200, R8 ;  /* 0x000000c8cc08723c */ /* 0x050ff00000001808 */
        /* <DEDUP_REMOVED lines=11> */
[----:B------:R-:W-:Y:S07]  /*1af40*/  LDSM.16.M88.4 R204, [R234] ;  /* 0x00000000eacc783b */ /* 0x000fee0000000200 */
[----:B------:R-:W-:Y:S01]  /*1af50*/  HMMA.16816.F32 R48, R192, R174, R48 ;  /* 0x000000aec030723c */ /* 0x000fe20000001830 */
[----:B------:R-:W-:Y:S07]  /*1af60*/  LDSM.16.M88.4 R172, [R229+0xc080] ;  /* 0x00c08000e5ac783b */ /* 0x000fee0000000200 */
[-C--:B---3--:R-:W-:Y:S01]  /*1af70*/  HMMA.16816.F32 R4, R196, R200.reuse, R4 ;  /* 0x000000c8c404723c */ /* 0x088fe20000001804 */
[----:B------:R-:W1:Y:S07]  /*1af80*/  LDSM.16.M88.4 R192, [R235] ;  /* 0x00000000ebc0783b */ /* 0x000e6e0000000200 */
[C---:B------:R-:W-:Y:S08]  /*1af90*/  HMMA.16816.F32 R8, R208.reuse, R200, R8 ;  /* 0x000000c8d008723c */ /* 0x040ff00000001808 */
[-C--:B------:R-:W-:Y:S08]  /*1afa0*/  HMMA.16816.F32 R12, R208, R202.reuse, R12 ;  /* 0x000000cad00c723c */ /* 0x080ff0000000180c */
[C---:B------:R-:W-:Y:S01]  /*1afb0*/  HMMA.16816.F32 R16, R196.reuse, R202, R16 ;  /* 0x000000cac410723c */ /* 0x040fe20000001810 */
[----:B------:R-:W3:Y:S07]  /*1afc0*/  LDSM.16.M88.4 R200, [R229+0xe080] ;  /* 0x00e08000e5c8783b */ /* 0x000eee0000000200 */
[-C--:B------:R-:W-:Y:S08]  /*1afd0*/  HMMA.16816.F32 R20, R196, R216.reuse, R20 ;  /* 0x000000d8c414723c */ /* 0x080ff00000001814 */
[C---:B------:R-:W-:Y:S08]  /*1afe0*/  HMMA.16816.F32 R24, R208.reuse, R216, R24 ;  /* 0x000000d8d018723c */ /* 0x040ff00000001818 */
[-C--:B------:R-:W-:Y:S08]  /*1aff0*/  HMMA.16816.F32 R28, R208, R218.reuse, R28 ;  /* 0x000000dad01c723c */ /* 0x080ff0000000181c */
[C---:B------:R-:W-:Y:S01]  /*1b000*/  HMMA.16816.F32 R32, R196.reuse, R218, R32 ;  /* 0x000000dac420723c */ /* 0x040fe20000001820 */
[----:B------:R-:W4:Y:S07]  /*1b010*/  LDSM.16.M88.4 R216, [R233] ;  /* 0x00000000e9d8783b */ /* 0x000f2e0000000200 */
[-C--:B--2---:R-:W-:Y:S08]  /*1b020*/  HMMA.16816.F32 R36, R196, R212.reuse, R36 ;  /* 0x000000d4c424723c */ /* 0x084ff00000001824 */
[C---:B------:R-:W-:Y:S08]  /*1b030*/  HMMA.16816.F32 R40, R208.reuse, R212, R40 ;  /* 0x000000d4d028723c */ /* 0x040ff00000001828 */
[-C--:B------:R-:W-:Y:S01]  /*1b040*/  HMMA.16816.F32 R44, R208, R214.reuse, R44 ;  /* 0x000000d6d02c723c */ /* 0x080fe2000000182c */
[----:B------:R-:W-:Y:S07]  /*1b050*/  LDSM.16.M88.4 R208, [R228+0xe080] ;  /* 0x00e08000e4d0783b */ /* 0x000fee0000000200 */
[----:B------:R-:W-:Y:S01]  /*1b060*/  HMMA.16816.F32 R48, R196, R214, R48 ;  /* 0x000000d6c430723c */ /* 0x000fe20000001830 */
[----:B------:R-:W-:Y:S07]  /*1b070*/  LDSM.16.M88.4 R196, [R226+0x6880] ;  /* 0x00688000e2c4783b */ /* 0x000fee0000000200 */
[-C--:B-1----:R-:W-:Y:S01]  /*1b080*/  HMMA.16816.F32 R4, R172, R192.reuse, R4 ;  /* 0x000000c0ac04723c */ /* 0x082fe20000001804 */
[----:B------:R-:W-:Y:S07]  /*1b090*/  LDSM.16.M88.4 R212, [R226+0x7080] ;  /* 0x00708000e2d4783b */ /* 0x000fee0000000200 */
[C---:B---3--:R-:W-:Y:S08]  /*1b0a0*/  HMMA.16816.F32 R8, R200.reuse, R192, R8 ;  /* 0x000000c0c808723c */ /* 0x048ff00000001808 */
        /* <DEDUP_REMOVED lines=8> */
[-C--:B----4-:R-:W-:Y:S08]  /*1b130*/  HMMA.16816.F32 R36, R172, R216.reuse, R36 ;  /* 0x000000d8ac24723c */ /* 0x090ff00000001824 */
[C---:B------:R-:W-:Y:S08]  /*1b140*/  HMMA.16816.F32 R40, R200.reuse, R216, R40 ;  /* 0x000000d8c828723c */ /* 0x040ff00000001828 */
[-C--:B------:R-:W-:Y:S01]  /*1b150*/  HMMA.16816.F32 R44, R200, R218.reuse, R44 ;  /* 0x000000dac82c723c */ /* 0x080fe2000000182c */
[----:B------:R-:W-:Y:S07]  /*1b160*/  LDSM.16.M88.4 R200, [R232+0xe080] ;  /* 0x00e08000e8c8783b */ /* 0x000fee0000000200 */
[----:B------:R-:W-:Y:S01]  /*1b170*/  HMMA.16816.F32 R48, R172, R218, R48 ;  /* 0x000000daac30723c */ /* 0x000fe20000001830 */
[----:B------:R-:W-:Y:S07]  /*1b180*/  LDSM.16.M88.4 R172, [R230+0xc080] ;  /* 0x00c08000e6ac783b */ /* 0x000fee0000000200 */
[-C--:B-1----:R-:W-:Y:S01]  /*1b190*/  HMMA.16816.F32 R4, R192, R196.reuse, R4 ;  /* 0x000000c4c004723c */ /* 0x082fe20000001804 */
[----:B------:R-:W-:Y:S07]  /*1b1a0*/  LDSM.16.M88.4 R216, [R225+0x2800] ;  /* 0x00280000e1d8783b */ /* 0x000fee0000000200 */
        /* <DEDUP_REMOVED lines=8> */
[----:B------:R-:W3:Y:S01]  /*1b230*/  LDSM.16.M88.4 R212, [R225+0x2000] ;  /* 0x00200000e1d4783b */ /* 0x000ee20000000200 */
[----:B------:R-:W-:Y:S06]  /*1b240*/  DEPBAR.LE SB0, 0x0 ;  /* 0x000080000000791a */ /* 0x000fec0000000000 */
[-C--:B--2---:R-:W-:Y:S01]  /*1b250*/  HMMA.16816.F32 R36, R192, R204.reuse, R36 ;  /* 0x000000ccc024723c */ /* 0x084fe20000001824 */
[----:B------:R-:W-:Y:S07]  /*1b260*/  BAR.SYNC.DEFER_BLOCKING 0x0 ;  /* 0x0000000000007b1d */ /* 0x000fee0000010000 */
[C---:B------:R-:W-:Y:S08]  /*1b270*/  HMMA.16816.F32 R40, R208.reuse, R204, R40 ;  /* 0x000000ccd028723c */ /* 0x040ff00000001828 */
[-C--:B------:R-:W-:Y:S08]  /*1b280*/  HMMA.16816.F32 R44, R208, R206.reuse, R44 ;  /* 0x000000ced02c723c */ /* 0x080ff0000000182c */
[----:B------:R-:W-:Y:S01]  /*1b290*/  HMMA.16816.F32 R48, R192, R206, R48 ;  /* 0x000000cec030723c */ /* 0x000fe20000001830 */
[----:B------:R-:W2:Y:S06]  /*1b2a0*/  LDL.64 R208, [R1+0x48] ;  /* 0x0000480001d07983 */ /* 0x000eac0000100a00 */
[----:B------:R-:W4:Y:S01]  /*1b2b0*/  LDL.64 R210, [R1+0x50] ;  /* 0x0000500001d27983 */ /* 0x000f220000100a00 */
[-C--:B-1----:R-:W-:Y:S05]  /*1b2c0*/  HMMA.16816.F32 R4, R172, R196.reuse, R4 ;  /* 0x000000c4ac04723c */ /* 0x082fea0000001804 */
[----:B------:R-:W4:Y:S03]  /*1b2d0*/  LDL.LU R252, [R1+0x24] ;  /* 0x0000240001fc7983 */ /* 0x000f260000300800 */
        /* <DEDUP_REMOVED lines=59> */
[----:B------:R-:W-:Y:S02]  /*1b690*/  FMNMX.FTZ R165, R165, R168, !PT ;  /* 0x000000a8a5a57209 */ /* 0x000fe40007810000 */
        /* <DEDUP_REMOVED lines=16> */
[----:B------:R-:W-:Y:S01]  /*1b7a0*/  FMNMX.FTZ R167, R165, R172, !PT ;  /* 0x000000aca5a77209 */ /* 0x000fe20007810000 */
[----:B------:R-:W-:Y:S02]  /*1b7b0*/  FMUL.FTZ R2, R2, c[0x0][0x2d0] ;  /* 0x0000b40002027a20 */ /* 0x000fe40000410000 */
[--C-:B------:R-:W-:Y:S01]  /*1b7c0*/  FFMA.FTZ R6, R6, c[0x0][0x2d0], -R205.reuse ;  /* 0x0000b40006067a23 */ /* 0x100fe200000108cd */
[----:B------:R3:W3:Y:S01]  /*1b7d0*/  MUFU.EX2 R166, R0 ;  /* 0x0000000000a67308 */ /* 0x0006e20000000800 */
[--C-:B------:R-:W-:Y:S02]  /*1b7e0*/  FFMA.FTZ R7, R7, c[0x0][0x2d0], -R205.reuse ;  /* 0x0000b40007077a23 */ /* 0x100fe400000108cd */
[----:B------:R-:W-:Y:S02]  /*1b7f0*/  FMUL.FTZ R206, R167, c[0x0][0x2d0] ;  /* 0x0000b400a7ce7a20 */ /* 0x000fe40000410000 */
[----:B------:R-:W-:Y:S02]  /*1b800*/  FFMA.FTZ R17, R17, c[0x0][0x2d0], -R204 ;  /* 0x0000b40011117a23 */ /* 0x000fe400000108cc */
[--C-:B------:R-:W-:Y:S02]  /*1b810*/  FFMA.FTZ R8, R8, c[0x0][0x2d0], -R206.reuse ;  /* 0x0000b40008087a23 */ /* 0x100fe400000108ce */
[----:B------:R-:W-:Y:S01]  /*1b820*/  FFMA.FTZ R9, R9, c[0x0][0x2d0], -R206 ;  /* 0x0000b40009097a23 */ /* 0x000fe200000108ce */
[----:B------:R3:W3:Y:S01]  /*1b830*/  MUFU.EX2 R165, R2 ;  /* 0x0000000200a57308 */ /* 0x0006e20000000800 */
[--C-:B------:R-:W-:Y:S02]  /*1b840*/  FFMA.FTZ R18, R18, c[0x0][0x2d0], -R205.reuse ;  /* 0x0000b40012127a23 */ /* 0x100fe400000108cd */
[--C-:B------:R-:W-:Y:S01]  /*1b850*/  FFMA.FTZ R19, R19, c[0x0][0x2d0], -R205.reuse ;  /* 0x0000b40013137a23 */ /* 0x100fe200000108cd */
[----:B-1----:R-:W-:Y:S01]  /*1b860*/  @P0 SHF.R.S32.HI R4, RZ, 0x1f, R238 ;  /* 0x0000001fff040819 */ /* 0x002fe200000114ee */
[--C-:B------:R-:W-:Y:S02]  /*1b870*/  FFMA.FTZ R12, R12, c[0x0][0x2d0], -R206.reuse ;  /* 0x0000b4000c0c7a23 */ /* 0x100fe400000108ce */
[----:B------:R-:W-:Y:S02]  /*1b880*/  FFMA.FTZ R13, R13, c[0x0][0x2d0], -R206 ;  /* 0x0000b4000d0d7a23 */ /* 0x000fe400000108ce */
[--C-:B------:R-:W-:Y:S01]  /*1b890*/  FFMA.FTZ R20, R20, c[0x0][0x2d0], -R204.reuse ;  /* 0x0000b40014147a23 */ /* 0x100fe200000108cc */
[----:B------:R-:W-:Y:S01]  /*1b8a0*/  MUFU.EX2 R217, R6 ;  /* 0x0000000600d97308 */ /* 0x000fe20000000800 */
[----:B------:R-:W-:Y:S02]  /*1b8b0*/  FFMA.FTZ R21, R21, c[0x0][0x2d0], -R204 ;  /* 0x0000b40015157a23 */ /* 0x000fe400000108cc */
[----:B------:R-:W-:Y:S01]  /*1b8c0*/  FFMA.FTZ R22, R22, c[0x0][0x2d0], -R205 ;  /* 0x0000b40016167a23 */ /* 0x000fe200000108cd */
[----:B---3--:R-:W-:Y:S01]  /*1b8d0*/  FMNMX.FTZ R0, R43, R3, !PT ;  /* 0x000000032b007209 */ /* 0x008fe20007810000 */
[C---:B------:R-:W-:Y:S02]  /*1b8e0*/  FMUL.FTZ R132, R166.reuse, R132 ;  /* 0x00000084a6847220 */ /* 0x040fe40000410000 */
[----:B------:R-:W-:Y:S01]  /*1b8f0*/  FMUL.FTZ R133, R166, R133 ;  /* 0x00000085a6857220 */ /* 0x000fe20000410000 */
[----:B------:R-:W-:Y:S01]  /*1b900*/  FMNMX.FTZ R0, R46, R0, !PT ;  /* 0x000000002e007209 */ /* 0x000fe20007810000 */
[C---:B------:R-:W-:Y:S01]  /*1b910*/  FMUL.FTZ R144, R166.reuse, R144 ;  /* 0x00000090a6907220 */ /* 0x040fe20000410000 */
[----:B------:R1:W3:Y:S01]  /*1b920*/  MUFU.EX2 R244, R7 ;  /* 0x0000000700f47308 */ /* 0x0002e20000000800 */
[C---:B------:R-:W-:Y:S01]  /*1b930*/  FMUL.FTZ R145, R166.reuse, R145 ;  /* 0x00000091a6917220 */ /* 0x040fe20000410000 */
[----:B------:R-:W-:Y:S01]  /*1b940*/  FMNMX.FTZ R0, R47, R0, !PT ;  /* 0x000000002f007209 */ /* 0x000fe20007810000 */
[----:B------:R-:W-:Y:S02]  /*1b950*/  FMUL.FTZ R148, R166, R148 ;  /* 0x00000094a6947220 */ /* 0x000fe40000410000 */
[----:B------:R-:W-:Y:S02]  /*1b960*/  FADD.FTZ R2, -R167, R164 ;  /* 0x000000a4a7027221 */ /* 0x000fe40000010100 */
[----:B------:R-:W3:Y:S01]  /*1b970*/  SHFL.BFLY PT, R3, R0, 0x2, 0x1f ;  /* 0x0c401f0000037f89 */ /* 0x000ee200000e0000 */
[C---:B------:R-:W-:Y:S02]  /*1b980*/  FMUL.FTZ R134, R165.reuse, R134 ;  /* 0x00000086a5867220 */ /* 0x040fe40000410000 */
[----:B------:R-:W-:Y:S01]  /*1b990*/  FMUL.FTZ R2, R2, c[0x0][0x2d0] ;  /* 0x0000b40002027a20 */ /* 0x000fe20000410000 */
[----:B------:R-:W3:Y:S01]  /*1b9a0*/  MUFU.EX2 R247, R5 ;  /* 0x0000000500f77308 */ /* 0x000ee20000000800 */
[C---:B------:R-:W-:Y:S02]  /*1b9b0*/  FMUL.FTZ R135, R165.reuse, R135 ;  /* 0x00000087a5877220 */ /* 0x040fe40000410000 */
[C---:B------:R-:W-:Y:S02]  /*1b9c0*/  FMUL.FTZ R146, R165.reuse, R146 ;  /* 0x00000092a5927220 */ /* 0x040fe40000410000 */
[C---:B------:R-:W-:Y:S02]  /*1b9d0*/  FMUL.FTZ R147, R165.reuse, R147 ;  /* 0x00000093a5937220 */ /* 0x040fe40000410000 */
[----:B------:R-:W-:Y:S02]  /*1b9e0*/  FMUL.FTZ R149, R166, R149 ;  /* 0x00000095a6957220 */ /* 0x000fe40000410000 */
[C---:B------:R-:W-:Y:S01]  /*1b9f0*/  FMUL.FTZ R150, R165.reuse, R150 ;  /* 0x00000096a5967220 */ /* 0x040fe20000410000 */
[----:B------:R3:W3:Y:S01]  /*1ba00*/  MUFU.EX2 R164, R2 ;  /* 0x0000000200a47308 */ /* 0x0006e20000000800 */
[C---:B------:R-:W-:Y:S02]  /*1ba10*/  FMUL.FTZ R151, R165.reuse, R151 ;  /* 0x00000097a5977220 */ /* 0x040fe40000410000 */
[----:B-1----:R-:W-:Y:S01]  /*1ba20*/  @P0 IMAD.WIDE.U32 R6, R238, c[0x0][0x1e0], RZ ;  /* 0x00007800ee060a25 */ /* 0x002fe200078e00ff */
[----:B---3--:R-:W-:Y:S03]  /*1ba30*/  F2FP.PACK_AB R173, R244, R217 ;  /* 0x000000d9f4ad723e */ /* 0x008fe600000000ff */
[C---:B------:R-:W-:Y:S02]  /*1ba40*/  FMUL.FTZ R160, R166.reuse, R160 ;  /* 0x000000a0a6a07220 */ /* 0x040fe40000410000 */
[----:B------:R-:W-:Y:S01]  /*1ba50*/  FMUL.FTZ R161, R166, R161 ;  /* 0x000000a1a6a17220 */ /* 0x000fe20000410000 */
[----:B------:R-:W-:Y:S01]  /*1ba60*/  FMNMX.FTZ R0, R0, R3, !PT ;  /* 0x0000000300007209 */ /* 0x000fe20007810000 */
[----:B------:R-:W-:Y:S01]  /*1ba70*/  MUFU.EX2 R242, R8 ;  /* 0x0000000800f27308 */ /* 0x000fe20000000800 */
[----:B------:R-:W-:Y:S01]  /*1ba80*/  FMUL.FTZ R162, R165, R162 ;  /* 0x000000a2a5a27220 */ /* 0x000fe20000410000 */
[----:B------:R-:W-:Y:S01]  /*1ba90*/  F2FP.PACK_AB R172, R247, R243 ;  /* 0x000000f3f7ac723e */ /* 0x000fe200000000ff */
[C---:B------:R-:W-:Y:S02]  /*1baa0*/  FMUL.FTZ R163, R165.reuse, R163 ;  /* 0x000000a3a5a37220 */ /* 0x040fe40000410000 */
[C---:B------:R-:W-:Y:S02]  /*1bab0*/  FMUL.FTZ R52, R166.reuse, R52 ;  /* 0x00000034a6347220 */ /* 0x040fe40000410000 */
[----:B------:R-:W-:Y:S03]  /*1bac0*/  FMUL.FTZ R53, R166, R53 ;  /* 0x00000035a6357220 */ /* 0x000fe60000410000 */
[----:B------:R-:W-:Y:S01]  /*1bad0*/  MUFU.EX2 R241, R9 ;  /* 0x0000000900f17308 */ /* 0x000fe20000000800 */
[C---:B------:R-:W-:Y:S01]  /*1bae0*/  FMUL.FTZ R54, R165.reuse, R54 ;  /* 0x00000036a5367220 */ /* 0x040fe20000410000 */
[----:B------:R-:W1:Y:S01]  /*1baf0*/  SHFL.BFLY PT, R2, R0, 0x1, 0x1f ;  /* 0x0c201f0000027f89 */ /* 0x000e6200000e0000 */
[C---:B------:R-:W-:Y:S02]  /*1bb00*/  FMUL.FTZ R136, R164.reuse, R136 ;  /* 0x00000088a4887220 */ /* 0x040fe40000410000 */
[C---:B------:R-:W-:Y:S02]  /*1bb10*/  FMUL.FTZ R137, R164.reuse, R137 ;  /* 0x00000089a4897220 */ /* 0x040fe40000410000 */
[C---:B------:R-:W-:Y:S03]  /*1bb20*/  FMUL.FTZ R140, R164.reuse, R140 ;  /* 0x0000008ca48c7220 */ /* 0x040fe60000410000 */
[----:B------:R3:W-:Y:S01]  /*1bb30*/  MUFU.EX2 R249, R16 ;  /* 0x0000001000f97308 */ /* 0x0007e20000000800 */
[C---:B------:R-:W-:Y:S02]  /*1bb40*/  FMUL.FTZ R141, R164.reuse, R141 ;  /* 0x0000008da48d7220 */ /* 0x040fe40000410000 */
[C---:B------:R-:W-:Y:S02]  /*1bb50*/  FMUL.FTZ R152, R164.reuse, R152 ;  /* 0x00000098a4987220 */ /* 0x040fe40000410000 */
[C---:B------:R-:W-:Y:S02]  /*1bb60*/  FMUL.FTZ R153, R164.reuse, R153 ;  /* 0x00000099a4997220 */ /* 0x040fe40000410000 */
[C---:B------:R-:W-:Y:S02]  /*1bb70*/  FMUL.FTZ R156, R164.reuse, R156 ;  /* 0x0000009ca49c7220 */ /* 0x040fe40000410000 */
[C---:B------:R-:W-:Y:S01]  /*1bb80*/  FMUL.FTZ R157, R164.reuse, R157 ;  /* 0x0000009da49d7220 */ /* 0x040fe20000410000 */
[----:B------:R-:W3:Y:S01]  /*1bb90*/  MUFU.EX2 R248, R17 ;  /* 0x0000001100f87308 */ /* 0x000ee20000000800 */
[----:B--2---:R-:W-:Y:S01]  /*1bba0*/  @P0 MOV R5, R209 ;  /* 0x000000d100050202 */ /* 0x004fe20000000f00 */
[----:B------:R-:W-:Y:S02]  /*1bbb0*/  FMUL.FTZ R55, R165, R55 ;  /* 0x00000037a5377220 */ /* 0x000fe40000410000 */
[C---:B------:R-:W-:Y:S02]  /*1bbc0*/  FMUL.FTZ R56, R164.reuse, R56 ;  /* 0x00000038a4387220 */ /* 0x040fe40000410000 */
[----:B------:R-:W-:Y:S01]  /*1bbd0*/  FMUL.FTZ R57, R164, R57 ;  /* 0x00000039a4397220 */ /* 0x000fe20000410000 */
[----:B-1----:R-:W-:Y:S01]  /*1bbe0*/  FMNMX.FTZ R3, R0, R2, !PT ;  /* 0x0000000200037209 */ /* 0x002fe20007810000 */
[----:B------:R-:W-:Y:S01]  /*1bbf0*/  @P0 IMAD R2, R4, c[0x0][0x1e0], RZ ;  /* 0x0000780004020a24 */ /* 0x000fe200078e02ff */
[----:B----4-:R-:W-:Y:S01]  /*1bc00*/  @P0 MOV R4, R210 ;  /* 0x000000d200040202 */ /* 0x010fe20000000f00 */
[----:B------:R1:W-:Y:S01]  /*1bc10*/  MUFU.EX2 R246, R18 ;  /* 0x0000001200f67308 */ /* 0x0003e20000000800 */
[----:B------:R-:W-:Y:S02]  /*1bc20*/  FFMA.FTZ R33, R33, c[0x0][0x2d0], -R204 ;  /* 0x0000b40021217a23 */ /* 0x000fe400000108cc */
[----:B------:R-:W-:Y:S01]  /*1bc30*/  @P0 IMAD R2, R238, c[0x0][0x1e4], R2 ;  /* 0x00007900ee020a24 */ /* 0x000fe200078e0202 */
[----:B---3--:R-:W-:Y:S01]  /*1bc40*/  @P0 SHF.L.U64.HI R16, R250, R251, c[0x0][0x1e4] ;  /* 0x00007900fa100619 */ /* 0x008fe200000102fb */
[----:B------:R-:W-:Y:S03]  /*1bc50*/  @P0 IMAD.WIDE.U32 R4, R6, 0x30, R4 ;  /* 0x0000003006040825 */ /* 0x000fe600078e0004 */
[----:B------:R-:W-:Y:S01]  /*1bc60*/  @P0 IADD3 R2, R7, R2, RZ ;  /* 0x0000000207020210 */ /* 0x000fe20007ffe0ff */
[----:B------:R-:W-:Y:S01]  /*1bc70*/  FADD.FTZ R0, -R3, R170 ;  /* 0x000000aa03007221 */ /* 0x000fe20000010100 */
[----:B------:R2:W3:Y:S01]  /*1bc80*/  MUFU.EX2 R245, R19 ;  /* 0x0000001300f57308 */ /* 0x0004e20000000800 */
[--C-:B------:R-:W-:Y:S02]  /*1bc90*/  FFMA.FTZ R34, R34, c[0x0][0x2d0], -R205.reuse ;  /* 0x0000b40022227a23 */ /* 0x100fe400000108cd */
[----:B------:R-:W-:Y:S01]  /*1bca0*/  @P0 IMAD R2, R2, 0x30, RZ ;  /* 0x0000003002020824 */ /* 0x000fe200078e02ff */
[----:B------:R-:W-:Y:S01]  /*1bcb0*/  F2FP.PACK_AB R174, R248, R249 ;  /* 0x000000f9f8ae723e */ /* 0x000fe200000000ff */
[----:B------:R-:W-:Y:S02]  /*1bcc0*/  FMUL.FTZ R0, R0, c[0x0][0x2d0] ;  /* 0x0000b40000007a20 */ /* 0x000fe40000410000 */
[----:B------:R-:W-:Y:S01]  /*1bcd0*/  FMUL.FTZ R17, R166, R189 ;  /* 0x000000bda6117220 */ /* 0x000fe20000410000 */
[----:B------:R-:W-:Y:S01]  /*1bce0*/  @P0 IADD3 R5, R5, R2, RZ ;  /* 0x0000000205050210 */ /* 0x000fe20007ffe0ff */
[----:B------:R-:W-:Y:S01]  /*1bcf0*/  FFMA.FTZ R35, R35, c[0x0][0x2d0], -R205 ;  /* 0x0000b40023237a23 */ /* 0x000fe200000108cd */
[C---:B------:R-:W-:Y:S01]  /*1bd00*/  @P0 SHF.L.U32 R2, R4.reuse, 0x1, RZ ;  /* 0x0000000104020819 */ /* 0x040fe200000006ff */
[----:B------:R-:W4:Y:S01]  /*1bd10*/  MUFU.EX2 R0, R0 ;  /* 0x0000000000007308 */ /* 0x000f220000000800 */
[----:B------:R-:W-:Y:S01]  /*1bd20*/  @P0 SHF.L.U64.HI R4, R4, 0x1, R5 ;  /* 0x0000000104040819 */ /* 0x000fe20000010205 */
[--C-:B------:R-:W-:Y:S01]  /*1bd30*/  FFMA.FTZ R24, R24, c[0x0][0x2d0], -R206.reuse ;  /* 0x0000b40018187a23 */ /* 0x100fe200000108ce */
[C---:B------:R-:W-:Y:S01]  /*1bd40*/  @P0 IADD3 R6, P1, R2.reuse, c[0x0][0x1c8], RZ ;  /* 0x0000720002060a10 */ /* 0x040fe20007f3e0ff */
[----:B-1----:R-:W-:Y:S01]  /*1bd50*/  FMUL.FTZ R18, R165, R190 ;  /* 0x000000bea5127220 */ /* 0x002fe20000410000 */
[----:B------:R-:W-:Y:S01]  /*1bd60*/  @P0 IADD3 R2, P2, R2, 0x80, RZ ;  /* 0x0000008002020810 */ /* 0x000fe20007f5e0ff */
[----:B------:R-:W-:Y:S01]  /*1bd70*/  FFMA.FTZ R25, R25, c[0x0][0x2d0], -R206 ;  /* 0x0000b40019197a23 */ /* 0x000fe200000108ce */
[----:B------:R-:W-:Y:S01]  /*1bd80*/  @P0 IADD3.X R7, R4, c[0x0][0x1cc], RZ, P1, !PT ;  /* 0x0000730004070a10 */ /* 0x000fe20000ffe4ff */
[----:B------:R-:W-:Y:S01]  /*1bd90*/  FFMA.FTZ R36, R36, c[0x0][0x2d0], -R204 ;  /* 0x0000b40024247a23 */ /* 0x000fe200000108cc */
[----:B------:R-:W-:Y:S01]  /*1bda0*/  @P0 IADD3 R8, P1, R2, c[0x0][0x1c8], RZ ;  /* 0x0000720002080a10 */ /* 0x000fe20007f3e0ff */
[----:B------:R1:W-:Y:S01]  /*1bdb0*/  MUFU.EX2 R219, R12 ;  /* 0x0000000c00db7308 */ /* 0x0003e20000000800 */
[----:B------:R-:W-:Y:S01]  /*1bdc0*/  @P0 SHF.L.U32 R2, R250, 0x5, RZ ;  /* 0x00000005fa020819 */ /* 0x000fe200000006ff */
[----:B------:R1:W-:Y:S01]  /*1bdd0*/  @P0 LDGSTS.E.BYPASS.LTC128B.128 [R239+0x5080], [R6.64], !P4 ;  /* 0x0508000006ef0fae */ /* 0x0003e2000e101d4e */
[----:B------:R-:W-:Y:S01]  /*1bde0*/  @P0 IADD3.X R9, RZ, c[0x0][0x1cc], R4, P1, P2 ;  /* 0x00007300ff090a10 */ /* 0x000fe20000fe4404 */
[----:B--2---:R-:W-:Y:S01]  /*1bdf0*/  FMUL.FTZ R19, R165, R191 ;  /* 0x000000bfa5137220 */ /* 0x004fe20000410000 */
[----:B------:R-:W-:Y:S01]  /*1be00*/  @P0 IADD3 R4, P2, R6, R2, RZ ;  /* 0x0000000206040210 */ /* 0x000fe20007f5e0ff */
[----:B------:R-:W-:Y:S01]  /*1be10*/  FFMA.FTZ R37, R37, c[0x0][0x2d0], -R204 ;  /* 0x0000b40025257a23 */ /* 0x000fe200000108cc */
[----:B---3--:R-:W-:Y:S01]  /*1be20*/  F2FP.PACK_AB R175, R245, R246 ;  /* 0x000000f6f5af723e */ /* 0x008fe200000000ff */
[--C-:B------:R-:W-:Y:S01]  /*1be30*/  FFMA.FTZ R38, R38, c[0x0][0x2d0], -R205.reuse ;  /* 0x0000b40026267a23 */ /* 0x100fe200000108cd */
[----:B------:R-:W-:Y:S01]  /*1be40*/  @P0 IADD3.X R5, R7, R16, RZ, P2, !PT ;  /* 0x0000001007050210 */ /* 0x000fe200017fe4ff */
[----:B------:R2:W-:Y:S01]  /*1be50*/  @P0 LDGSTS.E.BYPASS.LTC128B.128 [R239+0x6880], [R8.64], !P3 ;  /* 0x0688000008ef0fae */ /* 0x0005e2000d901d4e */
[----:B------:R3:W2:Y:S01]  /*1be60*/  MUFU.EX2 R218, R13 ;  /* 0x0000000d00da7308 */ /* 0x0006a20000000800 */
[--C-:B------:R-:W-:Y:S02]  /*1be70*/  FFMA.FTZ R39, R39, c[0x0][0x2d0], -R205.reuse ;  /* 0x0000b40027277a23 */ /* 0x100fe400000108cd */
[C---:B----4-:R-:W-:Y:S02]  /*1be80*/  FMUL.FTZ R138, R0.reuse, R138 ;  /* 0x0000008a008a7220 */ /* 0x050fe40000410000 */
[C---:B------:R-:W-:Y:S02]  /*1be90*/  FMUL.FTZ R139, R0.reuse, R139 ;  /* 0x0000008b008b7220 */ /* 0x040fe40000410000 */
[----:B------:R4:W-:Y:S01]  /*1bea0*/  @P0 LDGSTS.E.BYPASS.LTC128B.128 [R239+0x5880], [R4.64], !P4 ;  /* 0x0588000004ef0fae */ /* 0x0009e2000e101d4e */
[C---:B------:R-:W-:Y:S02]  /*1beb0*/  FMUL.FTZ R142, R0.reuse, R142 ;  /* 0x0000008e008e7220 */ /* 0x040fe40000410000 */
[C---:B------:R-:W-:Y:S01]  /*1bec0*/  FMUL.FTZ R143, R0.reuse, R143 ;  /* 0x0000008f008f7220 */ /* 0x040fe20000410000 */
[----:B------:R-:W-:Y:S01]  /*1bed0*/  MUFU.EX2 R216, R20 ;  /* 0x0000001400d87308 */ /* 0x000fe20000000800 */
[----:B------:R-:W-:Y:S02]  /*1bee0*/  FMUL.FTZ R154, R0, R154 ;  /* 0x0000009a009a7220 */ /* 0x000fe40000410000 */
[----:B-1----:R-:W-:Y:S01]  /*1bef0*/  FMUL.FTZ R12, R164, R184 ;  /* 0x000000b8a40c7220 */ /* 0x002fe20000410000 */
[----:B------:R4:W-:Y:S01]  /*1bf00*/  @P0 LDGSTS.E.BYPASS.LTC128B.128 [R239+0x7080], [R4.64+0x80], !P3 ;  /* 0x0708008004ef0fae */ /* 0x0009e2000d901d4e */
[----:B------:R-:W-:Y:S01]  /*1bf10*/  FMUL.FTZ R155, R0, R155 ;  /* 0x0000009b009b7220 */ /* 0x000fe20000410000 */
        /* <DEDUP_REMOVED lines=10> */
[C---:B--2---:R-:W-:Y:S02]  /*1bfc0*/  FMUL.FTZ R8, R164.reuse, R180 ;  /* 0x000000b4a4087220 */ /* 0x044fe40000410000 */
[----:B------:R2:W-:Y:S01]  /*1bfd0*/  MUFU.EX2 R201, R10 ;  /* 0x0000000a00c97308 */ /* 0x0005e20000000800 */
[----:B------:R1:W-:Y:S01]  /*1bfe0*/  @P0 LDGSTS.E.BYPASS.LTC128B.128 [R239+0x7880], [R6.64+0x80], !P3 ;  /* 0x0788008006ef0fae */ /* 0x0003e2000d901d4e */
[----:B------:R-:W-:Y:S01]  /*1bff0*/  FMUL.FTZ R9, R164, R181 ;  /* 0x000000b5a4097220 */ /* 0x000fe20000410000 */
[----:B------:R-:W-:Y:S01]  /*1c000*/  ISETP.GT.AND P0, PT, R240, UR4, PT ;  /* 0x00000004f0007c0c */ /* 0x000fe2000bf04270 */
[----:B---3--:R-:W-:Y:S01]  /*1c010*/  FMUL.FTZ R13, R164, R185 ;  /* 0x000000b9a40d7220 */ /* 0x008fe20000410000 */
[----:B------:R-:W-:Y:S01]  /*1c020*/  MOV R240, R238 ;  /* 0x000000ee00f07202 */ /* 0x000fe20000000f00 */
[C---:B------:R-:W-:Y:S02]  /*1c030*/  FMUL.FTZ R16, R166.reuse, R188 ;  /* 0x000000bca6107220 */ /* 0x040fe40000410000 */
[C---:B----4-:R-:W-:Y:S01]  /*1c040*/  FMUL.FTZ R4, R166.reuse, R176 ;  /* 0x000000b0a6047220 */ /* 0x050fe20000410000 */
[----:B------:R-:W3:Y:S01]  /*1c050*/  LDSM.16.MT88.4 R192, [R221+0x2080] ;  /* 0x00208000ddc0783b */ /* 0x000ee20000004200 */
[----:B------:R4:W4:Y:S01]  /*1c060*/  MUFU.EX2 R200, R11 ;  /* 0x0000000b00c87308 */ /* 0x0009220000000800 */
[----:B------:R-:W-:Y:S01]  /*1c070*/  FMUL.FTZ R5, R166, R177 ;  /* 0x000000b1a6057220 */ /* 0x000fe20000410000 */
[----:B------:R-:W-:Y:S01]  /*1c080*/  F2FP.PACK_AB R176, R241, R242 ;  /* 0x000000f2f1b0723e */ /* 0x000fe200000000ff */
[C---:B------:R-:W-:Y:S02]  /*1c090*/  FMUL.FTZ R159, R0.reuse, R159 ;  /* 0x0000009f009f7220 */ /* 0x040fe40000410000 */
[C---:B------:R-:W-:Y:S02]  /*1c0a0*/  FMUL.FTZ R58, R0.reuse, R58 ;  /* 0x0000003a003a7220 */ /* 0x040fe40000410000 */
[----:B------:R-:W3:Y:S01]  /*1c0b0*/  LDSM.16.MT88.4 R196, [R222+0x2080] ;  /* 0x00208000dec4783b */ /* 0x000ee20000004200 */
[----:B------:R-:W-:Y:S02]  /*1c0c0*/  FMUL.FTZ R59, R0, R59 ;  /* 0x0000003b003b7220 */ /* 0x000fe40000410000 */
[----:B------:R3:W-:Y:S01]  /*1c0d0*/  MUFU.EX2 R202, R14 ;  /* 0x0000000e00ca7308 */ /* 0x0007e20000000800 */
[--C-:B------:R-:W-:Y:S02]  /*1c0e0*/  FFMA.FTZ R26, R26, c[0x0][0x2d0], -R2.reuse ;  /* 0x0000b4001a1a7a23 */ /* 0x100fe40000010802 */
[----:B------:R-:W-:Y:S02]  /*1c0f0*/  FFMA.FTZ R27, R27, c[0x0][0x2d0], -R2 ;  /* 0x0000b4001b1b7a23 */ /* 0x000fe40000010802 */
[----:B--2---:R-:W-:Y:S01]  /*1c100*/  FMUL.FTZ R10, R0, R182 ;  /* 0x000000b6000a7220 */ /* 0x004fe20000410000 */
[----:B------:R-:W-:Y:S01]  /*1c110*/  LDSM.16.MT88.4 R188, [R221+0x3080] ;  /* 0x00308000ddbc783b */ /* 0x000fe20000004200 */
[----:B------:R-:W-:Y:S02]  /*1c120*/  FMUL.FTZ R60, R164, R60 ;  /* 0x0000003ca43c7220 */ /* 0x000fe40000410000 */
[C---:B-1----:R-:W-:Y:S01]  /*1c130*/  FMUL.FTZ R6, R165.reuse, R178 ;  /* 0x000000b2a5067220 */ /* 0x042fe20000410000 */
[----:B------:R-:W1:Y:S01]  /*1c140*/  MUFU.EX2 R203, R15 ;  /* 0x0000000f00cb7308 */ /* 0x000e620000000800 */
[C---:B------:R-:W-:Y:S01]  /*1c150*/  FMUL.FTZ R7, R165.reuse, R179 ;  /* 0x000000b3a5077220 */ /* 0x040fe20000410000 */
[----:B------:R-:W-:Y:S01]  /*1c160*/  F2FP.PACK_AB R178, R218, R219 ;  /* 0x000000dbdab2723e */ /* 0x000fe200000000ff */
[----:B------:R-:W-:Y:S01]  /*1c170*/  FMUL.FTZ R61, R164, R61 ;  /* 0x0000003da43d7220 */ /* 0x000fe20000410000 */
[----:B------:R-:W0:Y:S01]  /*1c180*/  LDGDEPBAR ;  /* 0x00000000000079af */ /* 0x000e220000000000 */
[----:B----4-:R-:W-:Y:S01]  /*1c190*/  FMUL.FTZ R11, R0, R183 ;  /* 0x000000b7000b7220 */ /* 0x010fe20000410000 */
[----:B------:R-:W-:Y:S01]  /*1c1a0*/  F2FP.PACK_AB R177, R200, R201 ;  /* 0x000000c9c8b1723e */ /* 0x000fe200000000ff */
[C---:B------:R-:W-:Y:S02]  /*1c1b0*/  FMUL.FTZ R62, R0.reuse, R62 ;  /* 0x0000003e003e7220 */ /* 0x040fe40000410000 */
[----:B------:R-:W-:Y:S01]  /*1c1c0*/  FMUL.FTZ R63, R0, R63 ;  /* 0x0000003f003f7220 */ /* 0x000fe20000410000 */
[----:B------:R-:W-:Y:S01]  /*1c1d0*/  MUFU.EX2 R212, R22 ;  /* 0x0000001600d47308 */ /* 0x000fe20000000800 */
[C---:B------:R-:W-:Y:S01]  /*1c1e0*/  FMUL.FTZ R64, R166.reuse, R64 ;  /* 0x00000040a6407220 */ /* 0x040fe20000410000 */
[----:B------:R-:W2:Y:S01]  /*1c1f0*/  LDSM.16.MT88.4 R180, [R224+0x2080] ;  /* 0x00208000e0b4783b */ /* 0x000ea20000004200 */
[----:B------:R-:W-:Y:S02]  /*1c200*/  FMUL.FTZ R65, R166, R65 ;  /* 0x00000041a6417220 */ /* 0x000fe40000410000 */
[C---:B---3--:R-:W-:Y:S02]  /*1c210*/  FMUL.FTZ R14, R0.reuse, R186 ;  /* 0x000000ba000e7220 */ /* 0x048fe40000410000 */
[C---:B------:R-:W-:Y:S01]  /*1c220*/  FMUL.FTZ R66, R165.reuse, R66 ;  /* 0x00000042a5427220 */ /* 0x040fe20000410000 */
[-C--:B------:R-:W-:Y:S02]  /*1c230*/  HMMA.16816.F32 R4, R172, R192.reuse, R4 ;  /* 0x000000c0ac04723c */ /* 0x080fe40000001804 */
[----:B------:R-:W-:Y:S01]  /*1c240*/  MUFU.EX2 R213, R33 ;  /* 0x0000002100d57308 */ /* 0x000fe20000000800 */
[----:B------:R-:W-:Y:S01]  /*1c250*/  FMUL.FTZ R67, R165, R67 ;  /* 0x00000043a5437220 */ /* 0x000fe20000410000 */
[----:B-1----:R-:W-:Y:S01]  /*1c260*/  F2FP.PACK_AB R179, R203, R202 ;  /* 0x000000cacbb3723e */ /* 0x002fe200000000ff */
[----:B------:R-:W-:Y:S02]  /*1c270*/  FMUL.FTZ R15, R0, R187 ;  /* 0x000000bb000f7220 */ /* 0x000fe40000410000 */
[----:B------:R-:W1:Y:S01]  /*1c280*/  LDSM.16.MT88.4 R184, [R223+0x2080] ;  /* 0x00208000dfb8783b */ /* 0x000e620000004200 */
[C---:B------:R-:W-:Y:S04]  /*1c290*/  FMUL.FTZ R68, R166.reuse, R68 ;  /* 0x00000044a6447220 */ /* 0x040fe80000410000 */
[----:B------:R-:W-:Y:S01]  /*1c2a0*/  MUFU.EX2 R210, R34 ;  /* 0x0000002200d27308 */ /* 0x000fe20000000800 */
[C---:B------:R-:W-:Y:S04]  /*1c2b0*/  HMMA.16816.F32 R8, R176.reuse, R192, R8 ;  /* 0x000000c0b008723c */ /* 0x040fe80000001808 */
[----:B------:R-:W-:Y:S02]  /*1c2c0*/  FMUL.FTZ R69, R166, R69 ;  /* 0x00000045a6457220 */ /* 0x000fe40000410000 */
[C---:B------:R-:W-:Y:S02]  /*1c2d0*/  FMUL.FTZ R70, R165.reuse, R70 ;  /* 0x00000046a5467220 */ /* 0x040fe40000410000 */
[-C--:B------:R-:W-:Y:S01]  /*1c2e0*/  HMMA.16816.F32 R12, R176, R194.reuse, R12 ;  /* 0x000000c2b00c723c */ /* 0x080fe2000000180c */
[----:B------:R-:W-:Y:S03]  /*1c2f0*/  MUFU.EX2 R209, R35 ;  /* 0x0000002300d17308 */ /* 0x000fe60000000800 */
[C---:B------:R-:W-:Y:S02]  /*1c300*/  FMUL.FTZ R71, R165.reuse, R71 ;  /* 0x00000047a5477220 */ /* 0x040fe40000410000 */
[----:B------:R-:W-:Y:S02]  /*1c310*/  FFMA.FTZ R32, R32, c[0x0][0x2d0], -R204 ;  /* 0x0000b40020207a23 */ /* 0x000fe400000108cc */
[C---:B------:R-:W-:Y:S03]  /*1c320*/  HMMA.16816.F32 R16, R172.reuse, R194, R16 ;  /* 0x000000c2ac10723c */ /* 0x040fe60000001810 */
[----:B------:R-:W-:Y:S01]  /*1c330*/  MUFU.EX2 R208, R24 ;  /* 0x0000001800d07308 */ /* 0x000fe20000000800 */
[C---:B------:R-:W-:Y:S02]  /*1c340*/  FMUL.FTZ R72, R164.reuse, R72 ;  /* 0x00000048a4487220 */ /* 0x040fe40000410000 */
[----:B------:R-:W-:Y:S02]  /*1c350*/  FMUL.FTZ R73, R164, R73 ;  /* 0x00000049a4497220 */ /* 0x000fe40000410000 */
[-C--:B------:R-:W-:Y:S04]  /*1c360*/  HMMA.16816.F32 R132, R172, R196.reuse, R132 ;  /* 0x000000c4ac84723c */ /* 0x080fe80000001884 */
[C---:B------:R-:W-:Y:S01]  /*1c370*/  FMUL.FTZ R74, R0.reuse, R74 ;  /* 0x0000004a004a7220 */ /* 0x040fe20000410000 */
[----:B------:R-:W-:Y:S01]  /*1c380*/  MUFU.EX2 R207, R25 ;  /* 0x0000001900cf7308 */ /* 0x000fe20000000800 */
[----:B------:R-:W-:Y:S02]  /*1c390*/  FMUL.FTZ R75, R0, R75 ;  /* 0x0000004b004b7220 */ /* 0x000fe40000410000 */
[C---:B------:R-:W-:Y:S04]  /*1c3a0*/  HMMA.16816.F32 R136, R176.reuse, R196, R136 ;  /* 0x000000c4b088723c */ /* 0x040fe80000001888 */
[C---:B------:R-:W-:Y:S02]  /*1c3b0*/  FMUL.FTZ R76, R164.reuse, R76 ;  /* 0x0000004ca44c7220 */ /* 0x040fe40000410000 */
[----:B------:R-:W-:Y:S01]  /*1c3c0*/  FMUL.FTZ R77, R164, R77 ;  /* 0x0000004da44d7220 */ /* 0x000fe20000410000 */
[----:B------:R-:W-:Y:S01]  /*1c3d0*/  MUFU.EX2 R193, R26 ;  /* 0x0000001a00c17308 */ /* 0x000fe20000000800 */
[-C--:B------:R-:W-:Y:S04]  /*1c3e0*/  HMMA.16816.F32 R140, R176, R198.reuse, R140 ;  /* 0x000000c6b08c723c */ /* 0x080fe8000000188c */
[C---:B------:R-:W-:Y:S02]  /*1c3f0*/  FMUL.FTZ R78, R0.reuse, R78 ;  /* 0x0000004e004e7220 */ /* 0x040fe40000410000 */
[----:B------:R-:W-:Y:S02]  /*1c400*/  FMUL.FTZ R79, R0, R79 ;  /* 0x0000004f004f7220 */ /* 0x000fe40000410000 */
[C---:B------:R-:W-:Y:S01]  /*1c410*/  HMMA.16816.F32 R144, R172.reuse, R198, R144 ;  /* 0x000000c6ac90723c */ /* 0x040fe20000001890 */
[----:B------:R3:W-:Y:S03]  /*1c420*/  MUFU.EX2 R192, R27 ;  /* 0x0000001b00c07308 */ /* 0x0007e60000000800 */
[C---:B------:R-:W-:Y:S02]  /*1c430*/  FMUL.FTZ R80, R166.reuse, R80 ;  /* 0x00000050a6507220 */ /* 0x040fe40000410000 */
[C---:B------:R-:W-:Y:S02]  /*1c440*/  FMUL.FTZ R81, R166.reuse, R81 ;  /* 0x00000051a6517220 */ /* 0x040fe40000410000 */
[-C--:B--2---:R-:W-:Y:S03]  /*1c450*/  HMMA.16816.F32 R148, R172, R180.reuse, R148 ;  /* 0x000000b4ac94723c */ /* 0x084fe60000001894 */
[----:B------:R-:W-:Y:S01]  /*1c460*/  MUFU.EX2 R197, R36 ;  /* 0x0000002400c57308 */ /* 0x000fe20000000800 */
[C---:B------:R-:W-:Y:S02]  /*1c470*/  FMUL.FTZ R82, R165.reuse, R82 ;  /* 0x00000052a5527220 */ /* 0x040fe40000410000 */
[C---:B------:R-:W-:Y:S02]  /*1c480*/  FMUL.FTZ R83, R165.reuse, R83 ;  /* 0x00000053a5537220 */ /* 0x040fe40000410000 */
[C---:B------:R-:W-:Y:S04]  /*1c490*/  HMMA.16816.F32 R152, R176.reuse, R180, R152 ;  /* 0x000000b4b098723c */ /* 0x040fe80000001898 */
[C---:B------:R-:W-:Y:S01]  /*1c4a0*/  FMUL.FTZ R84, R166.reuse, R84 ;  /* 0x00000054a6547220 */ /* 0x040fe20000410000 */
[----:B------:R-:W-:Y:S01]  /*1c4b0*/  MUFU.EX2 R196, R37 ;  /* 0x0000002500c47308 */ /* 0x000fe20000000800 */
[----:B------:R-:W-:Y:S02]  /*1c4c0*/  FMUL.FTZ R85, R166, R85 ;  /* 0x00000055a6557220 */ /* 0x000fe40000410000 */
[-C--:B------:R-:W-:Y:S01]  /*1c4d0*/  HMMA.16816.F32 R156, R176, R182.reuse, R156 ;  /* 0x000000b6b09c723c */ /* 0x080fe2000000189c */
[----:B---3--:R-:W-:Y:S03]  /*1c4e0*/  LDSM.16.MT88.4 R24, [R221+0x2880] ;  /* 0x00288000dd18783b */ /* 0x008fe60000004200 */
[C---:B------:R-:W-:Y:S02]  /*1c4f0*/  FMUL.FTZ R86, R165.reuse, R86 ;  /* 0x00000056a5567220 */ /* 0x040fe40000410000 */
[----:B------:R-:W-:Y:S01]  /*1c500*/  FMUL.FTZ R87, R165, R87 ;  /* 0x00000057a5577220 */ /* 0x000fe20000410000 */
[----:B------:R2:W-:Y:S01]  /*1c510*/  MUFU.EX2 R214, R32 ;  /* 0x0000002000d67308 */ /* 0x0005e20000000800 */
[C---:B------:R-:W-:Y:S01]  /*1c520*/  HMMA.16816.F32 R160, R172.reuse, R182, R160 ;  /* 0x000000b6aca0723c */ /* 0x040fe200000018a0 */
[----:B------:R-:W3:Y:S03]  /*1c530*/  LDSM.16.MT88.4 R180, [R221+0x3880] ;  /* 0x00388000ddb4783b */ /* 0x000ee60000004200 */
[C---:B------:R-:W-:Y:S02]  /*1c540*/  FMUL.FTZ R88, R164.reuse, R88 ;  /* 0x00000058a4587220 */ /* 0x040fe40000410000 */
[----:B------:R-:W-:Y:S02]  /*1c550*/  FMUL.FTZ R89, R164, R89 ;  /* 0x00000059a4597220 */ /* 0x000fe40000410000 */
[-C--:B-1----:R-:W-:Y:S04]  /*1c560*/  HMMA.16816.F32 R52, R172, R184.reuse, R52 ;  /* 0x000000b8ac34723c */ /* 0x082fe80000001834 */
[C---:B------:R-:W-:Y:S02]  /*1c570*/  FMUL.FTZ R90, R0.reuse, R90 ;  /* 0x0000005a005a7220 */ /* 0x040fe40000410000 */
[----:B------:R-:W-:Y:S02]  /*1c580*/  FMUL.FTZ R91, R0, R91 ;  /* 0x0000005b005b7220 */ /* 0x000fe40000410000 */
[C---:B------:R-:W-:Y:S04]  /*1c590*/  HMMA.16816.F32 R56, R176.reuse, R184, R56 ;  /* 0x000000b8b038723c */ /* 0x040fe80000001838 */
[C---:B------:R-:W-:Y:S02]  /*1c5a0*/  FMUL.FTZ R92, R164.reuse, R92 ;  /* 0x0000005ca45c7220 */ /* 0x040fe40000410000 */
[----:B------:R-:W-:Y:S02]  /*1c5b0*/  FMUL.FTZ R93, R164, R93 ;  /* 0x0000005da45d7220 */ /* 0x000fe40000410000 */
[-C--:B------:R-:W-:Y:S04]  /*1c5c0*/  HMMA.16816.F32 R60, R176, R186.reuse, R60 ;  /* 0x000000bab03c723c */ /* 0x080fe8000000183c */
[--C-:B--2---:R-:W-:Y:S02]  /*1c5d0*/  FFMA.FTZ R32, R23, c[0x0][0x2d0], -R205.reuse ;  /* 0x0000b40017207a23 */ /* 0x104fe400000108cd */
[----:B------:R-:W-:Y:S01]  /*1c5e0*/  LDSM.16.MT88.4 R20, [R224+0x3880] ;  /* 0x00388000e014783b */ /* 0x000fe20000004200 */
[C---:B------:R-:W-:Y:S01]  /*1c5f0*/  FMUL.FTZ R94, R0.reuse, R94 ;  /* 0x0000005e005e7220 */ /* 0x040fe20000410000 */
[C---:B------:R-:W-:Y:S01]  /*1c600*/  HMMA.16816.F32 R64, R172.reuse, R186, R64 ;  /* 0x000000baac40723c */ /* 0x040fe20000001840 */
[----:B------:R1:W2:Y:S03]  /*1c610*/  MUFU.EX2 R211, R32 ;  /* 0x0000002000d37308 */ /* 0x0002a60000000800 */
[----:B------:R-:W-:Y:S02]  /*1c620*/  FMUL.FTZ R95, R0, R95 ;  /* 0x0000005f005f7220 */ /* 0x000fe40000410000 */
[----:B------:R-:W4:Y:S01]  /*1c630*/  LDSM.16.MT88.4 R184, [R222+0x3880] ;  /* 0x00388000deb8783b */ /* 0x000f220000004200 */
[C---:B------:R-:W-:Y:S01]  /*1c640*/  FMUL.FTZ R96, R166.reuse, R96 ;  /* 0x00000060a6607220 */ /* 0x040fe20000410000 */
[-C--:B---3--:R-:W-:Y:S04]  /*1c650*/  HMMA.16816.F32 R68, R172, R180.reuse, R68 ;  /* 0x000000b4ac44723c */ /* 0x088fe80000001844 */
[C---:B------:R-:W-:Y:S02]  /*1c660*/  FMUL.FTZ R97, R166.reuse, R97 ;  /* 0x00000061a6617220 */ /* 0x040fe40000410000 */
[C---:B------:R-:W-:Y:S02]  /*1c670*/  FMUL.FTZ R98, R165.reuse, R98 ;  /* 0x00000062a5627220 */ /* 0x040fe40000410000 */
[C---:B------:R-:W-:Y:S01]  /*1c680*/  FMUL.FTZ R99, R165.reuse, R99 ;  /* 0x00000063a5637220 */ /* 0x040fe20000410000 */
[C---:B------:R-:W-:Y:S04]  /*1c690*/  HMMA.16816.F32 R72, R176.reuse, R180, R72 ;  /* 0x000000b4b048723c */ /* 0x040fe80000001848 */
[C---:B------:R-:W-:Y:S02]  /*1c6a0*/  FMUL.FTZ R100, R166.reuse, R100 ;  /* 0x00000064a6647220 */ /* 0x040fe40000410000 */
[----:B------:R-:W-:Y:S02]  /*1c6b0*/  FMUL.FTZ R101, R166, R101 ;  /* 0x00000065a6657220 */ /* 0x000fe40000410000 */
[-C--:B------:R-:W-:Y:S01]  /*1c6c0*/  HMMA.16816.F32 R76, R176, R182.reuse, R76 ;  /* 0x000000b6b04c723c */ /* 0x080fe2000000184c */
[----:B-1----:R-:W1:Y:S03]  /*1c6d0*/  LDSM.16.MT88.4 R32, [R223+0x3880] ;  /* 0x00388000df20783b */ /* 0x002e660000004200 */
[C---:B------:R-:W-:Y:S02]  /*1c6e0*/  FMUL.FTZ R102, R165.reuse, R102 ;  /* 0x00000066a5667220 */ /* 0x040fe40000410000 */
[C---:B------:R-:W-:Y:S02]  /*1c6f0*/  FMUL.FTZ R103, R165.reuse, R103 ;  /* 0x00000067a5677220 */ /* 0x040fe40000410000 */
[C---:B------:R-:W-:Y:S01]  /*1c700*/  HMMA.16816.F32 R80, R172.reuse, R182, R80 ;  /* 0x000000b6ac50723c */ /* 0x040fe20000001850 */
[----:B------:R-:W-:Y:S03]  /*1c710*/  LDSM.16.MT88.4 R180, [R224+0x2880] ;  /* 0x00288000e0b4783b */ /* 0x000fe60000004200 */
[C---:B------:R-:W-:Y:S02]  /*1c720*/  FMUL.FTZ R104, R164.reuse, R104 ;  /* 0x00000068a4687220 */ /* 0x040fe40000410000 */
[----:B------:R-:W-:Y:S02]  /*1c730*/  FMUL.FTZ R105, R164, R105 ;  /* 0x00000069a4697220 */ /* 0x000fe40000410000 */
[C---:B------:R-:W-:Y:S04]  /*1c740*/  FMUL.FTZ R106, R0.reuse, R106 ;  /* 0x0000006a006a7220 */ /* 0x040fe80000410000 */
[----:B------:R-:W-:Y:S01]  /*1c750*/  FMUL.FTZ R107, R0, R107 ;  /* 0x0000006b006b7220 */ /* 0x000fe20000410000 */
[-C--:B----4-:R-:W-:Y:S03]  /*1c760*/  HMMA.16816.F32 R84, R172, R184.reuse, R84 ;  /* 0x000000b8ac54723c */ /* 0x090fe60000001854 */
[C---:B------:R-:W-:Y:S02]  /*1c770*/  FMUL.FTZ R108, R164.reuse, R108 ;  /* 0x0000006ca46c7220 */ /* 0x040fe40000410000 */
[----:B------:R-:W-:Y:S02]  /*1c780*/  FMUL.FTZ R109, R164, R109 ;  /* 0x0000006da46d7220 */ /* 0x000fe40000410000 */
[C---:B------:R-:W-:Y:S01]  /*1c790*/  FMUL.FTZ R110, R0.reuse, R110 ;  /* 0x0000006e006e7220 */ /* 0x040fe20000410000 */
[C---:B------:R-:W-:Y:S01]  /*1c7a0*/  HMMA.16816.F32 R88, R176.reuse, R184, R88 ;  /* 0x000000b8b058723c */ /* 0x040fe20000001858 */
[----:B------:R-:W3:Y:S03]  /*1c7b0*/  LDL.LU R185, [R1+0x20] ;  /* 0x0000200001b97983 */ /* 0x000ee60000300800 */
[----:B------:R-:W-:Y:S02]  /*1c7c0*/  FMUL.FTZ R111, R0, R111 ;  /* 0x0000006f006f7220 */ /* 0x000fe40000410000 */
        /* <DEDUP_REMOVED lines=9> */
[C---:B------:R-:W-:Y:S02]  /*1c860*/  FMUL.FTZ R118, R165.reuse, R118 ;  /* 0x00000076a5767220 */ /* 0x040fe40000410000 */
[C---:B------:R-:W-:Y:S04]  /*1c870*/  HMMA.16816.F32 R104, R176.reuse, R20, R104 ;  /* 0x00000014b068723c */ /* 0x040fe80000001868 */
[----:B------:R-:W-:Y:S02]  /*1c880*/  FMUL.FTZ R119, R165, R119 ;  /* 0x00000077a5777220 */ /* 0x000fe40000410000 */
[C---:B------:R-:W-:Y:S01]  /*1c890*/  FMUL.FTZ R120, R164.reuse, R120 ;  /* 0x00000078a4787220 */ /* 0x040fe20000410000 */
[----:B------:R-:W-:Y:S01]  /*1c8a0*/  F2FP.PACK_AB R20, R215, R216 ;  /* 0x000000d8d714723e */ /* 0x000fe200000000ff */
[-C--:B------:R-:W-:Y:S04]  /*1c8b0*/  HMMA.16816.F32 R108, R176, R22.reuse, R108 ;  /* 0x00000016b06c723c */ /* 0x080fe8000000186c */
[----:B------:R-:W-:Y:S01]  /*1c8c0*/  FMUL.FTZ R121, R164, R121 ;  /* 0x00000079a4797220 */ /* 0x000fe20000410000 */
[----:B--2---:R-:W-:Y:S01]  /*1c8d0*/  F2FP.PACK_AB R21, R211, R212 ;  /* 0x000000d4d315723e */ /* 0x004fe200000000ff */
[C---:B------:R-:W-:Y:S02]  /*1c8e0*/  FMUL.FTZ R122, R0.reuse, R122 ;  /* 0x0000007a007a7220 */ /* 0x040fe40000410000 */
[C---:B------:R-:W-:Y:S04]  /*1c8f0*/  HMMA.16816.F32 R112, R172.reuse, R22, R112 ;  /* 0x00000016ac70723c */ /* 0x040fe80000001870 */
[----:B------:R-:W-:Y:S02]  /*1c900*/  FMUL.FTZ R123, R0, R123 ;  /* 0x0000007b007b7220 */ /* 0x000fe40000410000 */
[--C-:B------:R-:W-:Y:S01]  /*1c910*/  FFMA.FTZ R28, R28, c[0x0][0x2d0], -R206.reuse ;  /* 0x0000b4001c1c7a23 */ /* 0x100fe200000108ce */
[----:B------:R-:W-:Y:S01]  /*1c920*/  F2FP.PACK_AB R22, R213, R214 ;  /* 0x000000d6d516723e */ /* 0x000fe200000000ff */
[-C--:B-1----:R-:W-:Y:S02]  /*1c930*/  HMMA.16816.F32 R116, R172, R32.reuse, R116 ;  /* 0x00000020ac74723c */ /* 0x082fe40000001874 */
[----:B------:R1:W-:Y:S02]  /*1c940*/  MUFU.EX2 R199, R28 ;  /* 0x0000001c00c77308 */ /* 0x0003e40000000800 */
[----:B------:R-:W-:Y:S01]  /*1c950*/  FFMA.FTZ R29, R29, c[0x0][0x2d0], -R206 ;  /* 0x0000b4001d1d7a23 */ /* 0x000fe200000108ce */
[----:B------:R-:W-:Y:S01]  /*1c960*/  F2FP.PACK_AB R23, R209, R210 ;  /* 0x000000d2d117723e */ /* 0x000fe200000000ff */
[--C-:B------:R-:W-:Y:S02]  /*1c970*/  FFMA.FTZ R30, R30, c[0x0][0x2d0], -R2.reuse ;  /* 0x0000b4001e1e7a23 */ /* 0x100fe40000010802 */
[C---:B------:R-:W-:Y:S04]  /*1c980*/  HMMA.16816.F32 R120, R176.reuse, R32, R120 ;  /* 0x00000020b078723c */ /* 0x040fe80000001878 */
[--C-:B------:R-:W-:Y:S01]  /*1c990*/  FFMA.FTZ R31, R31, c[0x0][0x2d0], -R2.reuse ;  /* 0x0000b4001f1f7a23 */ /* 0x100fe20000010802 */
[----:B------:R2:W4:Y:S01]  /*1c9a0*/  MUFU.EX2 R198, R29 ;  /* 0x0000001d00c67308 */ /* 0x0005220000000800 */
[C---:B------:R-:W-:Y:S02]  /*1c9b0*/  FMUL.FTZ R124, R164.reuse, R124 ;  /* 0x0000007ca47c7220 */ /* 0x040fe40000410000 */
[----:B------:R-:W-:Y:S04]  /*1c9c0*/  FMUL.FTZ R125, R164, R125 ;  /* 0x0000007da47d7220 */ /* 0x000fe80000410000 */
[C---:B------:R-:W-:Y:S02]  /*1c9d0*/  FMUL.FTZ R126, R0.reuse, R126 ;  /* 0x0000007e007e7220 */ /* 0x040fe40000410000 */
[----:B------:R-:W-:Y:S01]  /*1c9e0*/  FMUL.FTZ R127, R0, R127 ;  /* 0x0000007f007f7220 */ /* 0x000fe20000410000 */
[----:B------:R4:W-:Y:S01]  /*1c9f0*/  MUFU.EX2 R170, R30 ;  /* 0x0000001e00aa7308 */ /* 0x0009e20000000800 */
[C---:B------:R-:W-:Y:S01]  /*1ca00*/  FMUL.FTZ R128, R166.reuse, R128 ;  /* 0x00000080a6807220 */ /* 0x040fe20000410000 */
[----:B-1----:R-:W-:Y:S01]  /*1ca10*/  F2FP.PACK_AB R28, R207, R208 ;  /* 0x000000d0cf1c723e */ /* 0x002fe200000000ff */
[----:B------:R-:W-:Y:S03]  /*1ca20*/  FMUL.FTZ R129, R166, R129 ;  /* 0x00000081a6817220 */ /* 0x000fe60000410000 */
[-C--:B------:R-:W-:Y:S01]  /*1ca30*/  HMMA.16816.F32 R124, R176, R34.reuse, R124 ;  /* 0x00000022b07c723c */ /* 0x080fe2000000187c */
[----:B------:R-:W1:Y:S02]  /*1ca40*/  LDSM.16.MT88.4 R176, [R222+0x2880] ;  /* 0x00288000deb0783b */ /* 0x000e640000004200 */
[C---:B------:R-:W-:Y:S01]  /*1ca50*/  FMUL.FTZ R130, R165.reuse, R130 ;  /* 0x00000082a5827220 */ /* 0x040fe20000410000 */
[----:B------:R-:W4:Y:S01]  /*1ca60*/  MUFU.EX2 R171, R31 ;  /* 0x0000001f00ab7308 */ /* 0x000f220000000800 */
[----:B------:R-:W-:Y:S02]  /*1ca70*/  FMUL.FTZ R131, R165, R131 ;  /* 0x00000083a5837220 */ /* 0x000fe40000410000 */
[--C-:B------:R-:W-:Y:S01]  /*1ca80*/  FFMA.FTZ R42, R42, c[0x0][0x2d0], -R2.reuse ;  /* 0x0000b4002a2a7a23 */ /* 0x100fe20000010802 */
[----:B--2---:R-:W-:Y:S01]  /*1ca90*/  F2FP.PACK_AB R29, R192, R193 ;  /* 0x000000c1c01d723e */ /* 0x004fe200000000ff */
[--C-:B------:R-:W-:Y:S03]  /*1caa0*/  FFMA.FTZ R43, R43, c[0x0][0x2d0], -R2.reuse ;  /* 0x0000b4002b2b7a23 */ /* 0x100fe60000010802 */
[----:B------:R-:W-:Y:S01]  /*1cab0*/  HMMA.16816.F32 R128, R172, R34, R128 ;  /* 0x00000022ac80723c */ /* 0x000fe20000001880 */
[----:B------:R-:W2:Y:S01]  /*1cac0*/  LDSM.16.MT88.4 R32, [R223+0x2880] ;  /* 0x00288000df20783b */ /* 0x000ea20000004200 */
[----:B------:R-:W-:Y:S02]  /*1cad0*/  MUFU.EX2 R42, R42 ;  /* 0x0000002a002a7308 */ /* 0x000fe40000000800 */
[--C-:B------:R-:W-:Y:S01]  /*1cae0*/  FFMA.FTZ R46, R46, c[0x0][0x2d0], -R2.reuse ;  /* 0x0000b4002e2e7a23 */ /* 0x100fe20000010802 */
[----:B----4-:R-:W-:Y:S01]  /*1caf0*/  F2FP.PACK_AB R30, R198, R199 ;  /* 0x000000c7c61e723e */ /* 0x010fe200000000ff */
[----:B------:R-:W-:Y:S02]  /*1cb00*/  FFMA.FTZ R2, R47, c[0x0][0x2d0], -R2 ;  /* 0x0000b4002f027a23 */ /* 0x000fe40000010802 */
[-C--:B------:R-:W-:Y:S01]  /*1cb10*/  HMMA.16816.F32 R4, R20, R24.reuse, R4 ;  /* 0x000000181404723c */ /* 0x080fe20000001804 */
[----:B------:R-:W-:Y:S03]  /*1cb20*/  LDSM.16.MT88.4 R172, [R222+0x4080] ;  /* 0x00408000deac783b */ /* 0x000fe60000004200 */
[----:B------:R-:W-:Y:S01]  /*1cb30*/  MUFU.EX2 R43, R43 ;  /* 0x0000002b002b7308 */ /* 0x000fe20000000800 */
[--C-:B------:R-:W-:Y:S02]  /*1cb40*/  FFMA.FTZ R48, R48, c[0x0][0x2d0], -R204.reuse ;  /* 0x0000b40030307a23 */ /* 0x100fe400000108cc */
[----:B------:R-:W-:Y:S01]  /*1cb50*/  FFMA.FTZ R49, R49, c[0x0][0x2d0], -R204 ;  /* 0x0000b40031317a23 */ /* 0x000fe200000108cc */
[----:B------:R-:W-:Y:S01]  /*1cb60*/  F2FP.PACK_AB R31, R171, R170 ;  /* 0x000000aaab1f723e */ /* 0x000fe200000000ff */
[--C-:B------:R-:W-:Y:S03]  /*1cb70*/  FFMA.FTZ R51, R51, c[0x0][0x2d0], -R205.reuse ;  /* 0x0000b40033337a23 */ /* 0x100fe600000108cd */
[--C-:B------:R-:W-:Y:S02]  /*1cb80*/  FFMA.FTZ R45, R45, c[0x0][0x2d0], -R206.reuse ;  /* 0x0000b4002d2d7a23 */ /* 0x100fe400000108ce */
[----:B------:R-:W-:Y:S01]  /*1cb90*/  MUFU.EX2 R195, R48 ;  /* 0x0000003000c37308 */ /* 0x000fe20000000800 */
[C---:B------:R-:W-:Y:S04]  /*1cba0*/  HMMA.16816.F32 R8, R28.reuse, R24, R8 ;  /* 0x000000181c08723c */ /* 0x040fe80000001808 */
[----:B------:R-:W-:Y:S02]  /*1cbb0*/  FFMA.FTZ R50, R50, c[0x0][0x2d0], -R205 ;  /* 0x0000b40032327a23 */ /* 0x000fe400000108cd */
[--C-:B------:R-:W-:Y:S02]  /*1cbc0*/  FFMA.FTZ R40, R40, c[0x0][0x2d0], -R206.reuse ;  /* 0x0000b40028287a23 */ /* 0x100fe400000108ce */
[-C--:B------:R-:W-:Y:S01]  /*1cbd0*/  HMMA.16816.F32 R12, R28, R26.reuse, R12 ;  /* 0x0000001a1c0c723c */ /* 0x080fe2000000180c */
[----:B------:R-:W-:Y:S03]  /*1cbe0*/  MUFU.EX2 R48, R39 ;  /* 0x0000002700307308 */ /* 0x000fe60000000800 */
[--C-:B------:R-:W-:Y:S02]  /*1cbf0*/  FFMA.FTZ R41, R41, c[0x0][0x2d0], -R206.reuse ;  /* 0x0000b40029297a23 */ /* 0x100fe400000108ce */
[----:B------:R-:W-:Y:S02]  /*1cc00*/  FFMA.FTZ R44, R44, c[0x0][0x2d0], -R206 ;  /* 0x0000b4002c2c7a23 */ /* 0x000fe400000108ce */
[C---:B------:R-:W-:Y:S01]  /*1cc10*/  HMMA.16816.F32 R16, R20.reuse, R26, R16 ;  /* 0x0000001a1410723c */ /* 0x040fe20000001810 */
[----:B------:R-:W4:Y:S02]  /*1cc20*/  LDSM.16.MT88.4 R24, [R221+0x4080] ;  /* 0x00408000dd18783b */ /* 0x000f240000004200 */
[----:B------:R-:W-:Y:S01]  /*1cc30*/  MUFU.EX2 R194, R49 ;  /* 0x0000003100c27308 */ /* 0x000fe20000000800 */
[----:B------:R-:W-:Y:S04]  /*1cc40*/  FFMA.FTZ R165, R165, R252, R217 ;  /* 0x000000fca5a57223 */ /* 0x000fe800000100d9 */
[-C--:B-1----:R-:W-:Y:S05]  /*1cc50*/  HMMA.16816.F32 R132, R20, R176.reuse, R132 ;  /* 0x000000b01484723c */ /* 0x082fea0000001884 */
[----:B------:R1:W-:Y:S03]  /*1cc60*/  MUFU.EX2 R49, R38 ;  /* 0x0000002600317308 */ /* 0x0003e60000000800 */
[C---:B------:R-:W-:Y:S07]  /*1cc70*/  HMMA.16816.F32 R136, R28.reuse, R176, R136 ;  /* 0x000000b01c88723c */ /* 0x040fee0000001888 */
[----:B------:R-:W-:Y:S01]  /*1cc80*/  MUFU.EX2 R51, R51 ;  /* 0x0000003300337308 */ /* 0x000fe20000000800 */
[-C--:B------:R-:W-:Y:S08]  /*1cc90*/  HMMA.16816.F32 R140, R28, R178.reuse, R140 ;  /* 0x000000b21c8c723c */ /* 0x080ff0000000188c */
[C---:B------:R-:W-:Y:S01]  /*1cca0*/  HMMA.16816.F32 R144, R20.reuse, R178, R144 ;  /* 0x000000b21490723c */ /* 0x040fe20000001890 */
[----:B------:R-:W-:Y:S01]  /*1ccb0*/  MUFU.EX2 R45, R45 ;  /* 0x0000002d002d7308 */ /* 0x000fe20000000800 */
[----:B-1----:R-:W-:Y:S06]  /*1ccc0*/  LDSM.16.MT88.4 R36, [R222+0x3080] ;  /* 0x00308000de24783b */ /* 0x002fec0000004200 */
[-C--:B------:R-:W-:Y:S03]  /*1ccd0*/  HMMA.16816.F32 R148, R20, R180.reuse, R148 ;  /* 0x000000b41494723c */ /* 0x080fe60000001894 */
[----:B------:R-:W-:Y:S05]  /*1cce0*/  MUFU.EX2 R50, R50 ;  /* 0x0000003200327308 */ /* 0x000fea0000000800 */
[C---:B------:R-:W-:Y:S05]  /*1ccf0*/  HMMA.16816.F32 R152, R28.reuse, R180, R152 ;  /* 0x000000b41c98723c */ /* 0x040fea0000001898 */
[----:B------:R-:W-:Y:S03]  /*1cd00*/  MUFU.EX2 R40, R40 ;  /* 0x0000002800287308 */ /* 0x000fe60000000800 */
[-C--:B------:R-:W-:Y:S07]  /*1cd10*/  HMMA.16816.F32 R156, R28, R182.reuse, R156 ;  /* 0x000000b61c9c723c */ /* 0x080fee000000189c */
[----:B------:R-:W1:Y:S01]  /*1cd20*/  MUFU.EX2 R41, R41 ;  /* 0x0000002900297308 */ /* 0x000e620000000800 */
[C---:B------:R-:W-:Y:S08]  /*1cd30*/  HMMA.16816.F32 R160, R20.reuse, R182, R160 ;  /* 0x000000b614a0723c */ /* 0x040ff000000018a0 */
[-C--:B--2---:R-:W-:Y:S01]  /*1cd40*/  HMMA.16816.F32 R52, R20, R32.reuse, R52 ;  /* 0x000000201434723c */ /* 0x084fe20000001834 */
[----:B------:R-:W2:Y:S07]  /*1cd50*/  MUFU.EX2 R44, R44 ;  /* 0x0000002c002c7308 */ /* 0x000eae0000000800 */
[C---:B------:R-:W-:Y:S03]  /*1cd60*/  HMMA.16816.F32 R56, R28.reuse, R32, R56 ;  /* 0x000000201c38723c */ /* 0x040fe60000001838 */
[----:B------:R-:W-:Y:S05]  /*1cd70*/  MUFU.EX2 R46, R46 ;  /* 0x0000002e002e7308 */ /* 0x000fea0000000800 */
[-C--:B------:R-:W-:Y:S08]  /*1cd80*/  HMMA.16816.F32 R60, R28, R34.reuse, R60 ;  /* 0x000000221c3c723c */ /* 0x080ff0000000183c */
[C---:B------:R-:W-:Y:S01]  /*1cd90*/  HMMA.16816.F32 R64, R20.reuse, R34, R64 ;  /* 0x000000221440723c */ /* 0x040fe20000001840 */
[----:B------:R-:W1:Y:S07]  /*1cda0*/  LDSM.16.MT88.4 R32, [R224+0x4080] ;  /* 0x00408000e020783b */ /* 0x000e6e0000004200 */
[-C--:B----4-:R-:W-:Y:S08]  /*1cdb0*/  HMMA.16816.F32 R68, R20, R24.reuse, R68 ;  /* 0x000000181444723c */ /* 0x090ff00000001844 */
[C---:B------:R-:W-:Y:S08]  /*1cdc0*/  HMMA.16816.F32 R72, R28.reuse, R24, R72 ;  /* 0x000000181c48723c */ /* 0x040ff00000001848 */
[-C--:B------:R-:W-:Y:S08]  /*1cdd0*/  HMMA.16816.F32 R76, R28, R26.reuse, R76 ;  /* 0x0000001a1c4c723c */ /* 0x080ff0000000184c */
[C---:B------:R-:W-:Y:S01]  /*1cde0*/  HMMA.16816.F32 R80, R20.reuse, R26, R80 ;  /* 0x0000001a1450723c */ /* 0x040fe20000001850 */
[----:B------:R-:W4:Y:S07]  /*1cdf0*/  LDSM.16.MT88.4 R24, [R223+0x4080] ;  /* 0x00408000df18783b */ /* 0x000f2e0000004200 */
[-C--:B------:R-:W-:Y:S08]  /*1ce00*/  HMMA.16816.F32 R84, R20, R172.reuse, R84 ;  /* 0x000000ac1454723c */ /* 0x080ff00000001854 */
[C---:B------:R-:W-:Y:S08]  /*1ce10*/  HMMA.16816.F32 R88, R28.reuse, R172, R88 ;  /* 0x000000ac1c58723c */ /* 0x040ff00000001858 */
[-C--:B------:R-:W-:Y:S08]  /*1ce20*/  HMMA.16816.F32 R92, R28, R174.reuse, R92 ;  /* 0x000000ae1c5c723c */ /* 0x080ff0000000185c */
[C---:B------:R-:W-:Y:S04]  /*1ce30*/  HMMA.16816.F32 R96, R20.reuse, R174, R96 ;  /* 0x000000ae1460723c */ /* 0x040fe80000001860 */
[----:B---3--:R-:W-:Y:S04]  /*1ce40*/  FFMA.FTZ R166, R166, R185, R243 ;  /* 0x000000b9a6a67223 */ /* 0x008fe800000100f3 */
[-C--:B-1----:R-:W-:Y:S08]  /*1ce50*/  HMMA.16816.F32 R100, R20, R32.reuse, R100 ;  /* 0x000000201464723c */ /* 0x082ff00000001864 */
[C---:B------:R-:W-:Y:S01]  /*1ce60*/  HMMA.16816.F32 R104, R28.reuse, R32, R104 ;  /* 0x000000201c68723c */ /* 0x040fe20000001868 */
[----:B------:R1:W2:Y:S01]  /*1ce70*/  MUFU.EX2 R32, R2 ;  /* 0x0000000200207308 */ /* 0x0002a20000000800 */
[----:B------:R-:W3:Y:S06]  /*1ce80*/  LDL.LU R33, [R1+0x28] ;  /* 0x0000280001217983 */ /* 0x000eec0000300800 */
[-C--:B------:R-:W-:Y:S08]  /*1ce90*/  HMMA.16816.F32 R108, R28, R34.reuse, R108 ;  /* 0x000000221c6c723c */ /* 0x080ff0000000186c */
[C---:B------:R-:W-:Y:S08]  /*1cea0*/  HMMA.16816.F32 R112, R20.reuse, R34, R112 ;  /* 0x000000221470723c */ /* 0x040ff00000001870 */
[-C--:B----4-:R-:W-:Y:S01]  /*1ceb0*/  HMMA.16816.F32 R116, R20, R24.reuse, R116 ;  /* 0x000000181474723c */ /* 0x090fe20000001874 */
[----:B-1----:R-:W4:Y:S07]  /*1cec0*/  LDL.LU R2, [R1+0x2c] ;  /* 0x00002c0001027983 */ /* 0x002f2e0000300800 */
        /* <DEDUP_REMOVED lines=10> */
[----:B--2---:R-:W-:Y:S02]  /*1cf70*/  F2FP.PACK_AB R26, R45, R44 ;  /* 0x0000002c2d1a723e */ /* 0x004fe400000000ff */
[----:B------:R-:W-:Y:S03]  /*1cf80*/  F2FP.PACK_AB R27, R32, R46 ;  /* 0x0000002e201b723e */ /* 0x000fe600000000ff */
[-C--:B------:R-:W-:Y:S01]  /*1cf90*/  HMMA.16816.F32 R176, R20, R188.reuse, R4 ;  /* 0x000000bc14b0723c */ /* 0x080fe20000001804 */
[----:B------:R-:W2:Y:S07]  /*1cfa0*/  LDSM.16.MT88.4 R4, [R223+0x3080] ;  /* 0x00308000df04783b */ /* 0x000eae0000004200 */
[C---:B------:R-:W-:Y:S01]  /*1cfb0*/  HMMA.16816.F32 R180, R24.reuse, R188, R8 ;  /* 0x000000bc18b4723c */ /* 0x040fe20000001808 */
[----:B------:R-:W1:Y:S07]  /*1cfc0*/  LDSM.16.MT88.4 R8, [R221+0x4880] ;  /* 0x00488000dd08783b */ /* 0x000e6e0000004200 */
[-C--:B------:R-:W-:Y:S01]  /*1cfd0*/  HMMA.16816.F32 R184, R24, R190.reuse, R12 ;  /* 0x000000be18b8723c */ /* 0x080fe2000000180c */
[----:B------:R-:W1:Y:S07]  /*1cfe0*/  LDSM.16.MT88.4 R12, [R222+0x4880] ;  /* 0x00488000de0c783b */ /* 0x000e6e0000004200 */
[C---:B------:R-:W-:Y:S01]  /*1cff0*/  HMMA.16816.F32 R188, R20.reuse, R190, R16 ;  /* 0x000000be14bc723c */ /* 0x040fe20000001810 */
[----:B------:R-:W2:Y:S07]  /*1d000*/  LDSM.16.MT88.4 R16, [R224+0x4880] ;  /* 0x00488000e010783b */ /* 0x000eae0000004200 */
[-C--:B------:R-:W-:Y:S08]  /*1d010*/  HMMA.16816.F32 R132, R20, R36.reuse, R132 ;  /* 0x000000241484723c */ /* 0x080ff00000001884 */
[C---:B------:R-:W-:Y:S08]  /*1d020*/  HMMA.16816.F32 R136, R24.reuse, R36, R136 ;  /* 0x000000241888723c */ /* 0x040ff00000001888 */
[-C--:B------:R-:W-:Y:S08]  /*1d030*/  HMMA.16816.F32 R140, R24, R38.reuse, R140 ;  /* 0x00000026188c723c */ /* 0x080ff0000000188c */
[C---:B------:R-:W-:Y:S08]  /*1d040*/  HMMA.16816.F32 R144, R20.reuse, R38, R144 ;  /* 0x000000261490723c */ /* 0x040ff00000001890 */
[-C--:B-1----:R-:W-:Y:S08]  /*1d050*/  HMMA.16816.F32 R148, R20, R28.reuse, R148 ;  /* 0x0000001c1494723c */ /* 0x082ff00000001894 */
[C---:B------:R-:W-:Y:S08]  /*1d060*/  HMMA.16816.F32 R152, R24.reuse, R28, R152 ;  /* 0x0000001c1898723c */ /* 0x040ff00000001898 */
[-C--:B------:R-:W-:Y:S08]  /*1d070*/  HMMA.16816.F32 R156, R24, R30.reuse, R156 ;  /* 0x0000001e189c723c */ /* 0x080ff0000000189c */
[C---:B------:R-:W-:Y:S01]  /*1d080*/  HMMA.16816.F32 R160, R20.reuse, R30, R160 ;  /* 0x0000001e14a0723c */ /* 0x040fe200000018a0 */
[----:B------:R-:W1:Y:S07]  /*1d090*/  LDSM.16.MT88.4 R28, [R223+0x4880] ;  /* 0x00488000df1c783b */ /* 0x000e6e0000004200 */
[-C--:B--2---:R-:W-:Y:S08]  /*1d0a0*/  HMMA.16816.F32 R52, R20, R4.reuse, R52 ;  /* 0x000000041434723c */ /* 0x084ff00000001834 */
[C---:B------:R-:W-:Y:S07]  /*1d0b0*/  HMMA.16816.F32 R56, R24.reuse, R4, R56 ;  /* 0x000000041838723c */ /* 0x040fee0000001838 */
[----:B------:R-:W-:Y:S01]  /*1d0c0*/  FADD.FTZ R5, R247, R166 ;  /* 0x000000a6f7057221 */ /* 0x000fe20000010000 */
[-C--:B------:R-:W-:Y:S04]  /*1d0d0*/  HMMA.16816.F32 R60, R24, R6.reuse, R60 ;  /* 0x00000006183c723c */ /* 0x080fe8000000183c */
[----:B------:R-:W-:Y:S04]  /*1d0e0*/  FADD.FTZ R5, R249, R5 ;  /* 0x00000005f9057221 */ /* 0x000fe80000010000 */
[C---:B------:R-:W-:Y:S08]  /*1d0f0*/  HMMA.16816.F32 R64, R20.reuse, R6, R64 ;  /* 0x000000061440723c */ /* 0x040ff00000001840 */
[-C--:B------:R-:W-:Y:S08]  /*1d100*/  HMMA.16816.F32 R68, R20, R8.reuse, R68 ;  /* 0x000000081444723c */ /* 0x080ff00000001844 */
[C---:B------:R-:W-:Y:S07]  /*1d110*/  HMMA.16816.F32 R72, R24.reuse, R8, R72 ;  /* 0x000000081848723c */ /* 0x040fee0000001848 */
[----:B------:R-:W-:Y:S01]  /*1d120*/  FADD.FTZ R8, R244, R165 ;  /* 0x000000a5f4087221 */ /* 0x000fe20000010000 */
        /* <DEDUP_REMOVED lines=13> */
[C---:B------:R-:W-:Y:S04]  /*1d200*/  HMMA.16816.F32 R120, R24.reuse, R28, R120 ;  /* 0x0000001c1878723c */ /* 0x040fe80000001878 */
[----:B---3--:R-:W-:Y:S04]  /*1d210*/  FFMA.FTZ R164, R164, R33, R242 ;  /* 0x00000021a4a47223 */ /* 0x008fe800000100f2 */
[----:B------:R-:W-:Y:S01]  /*1d220*/  FADD.FTZ R4, R241, R164 ;  /* 0x000000a4f1047221 */ /* 0x000fe20000010000 */
[----:B------:R-:W-:Y:S01]  /*1d230*/  MOV R164, R167 ;  /* 0x000000a700a47202 */ /* 0x000fe20000000f00 */
[-C--:B------:R-:W-:Y:S03]  /*1d240*/  HMMA.16816.F32 R124, R24, R30.reuse, R124 ;  /* 0x0000001e187c723c */ /* 0x080fe6000000187c */
[----:B------:R-:W-:Y:S04]  /*1d250*/  FADD.FTZ R4, R219, R4 ;  /* 0x00000004db047221 */ /* 0x000fe80000010000 */
[----:B------:R-:W-:Y:S01]  /*1d260*/  FADD.FTZ R7, R218, R4 ;  /* 0x00000004da077221 */ /* 0x000fe20000010000 */
[----:B------:R-:W-:Y:S04]  /*1d270*/  HMMA.16816.F32 R128, R20, R30, R128 ;  /* 0x0000001e1480723c */ /* 0x000fe80000001880 */
[----:B------:R-:W-:Y:S02]  /*1d280*/  FADD.FTZ R4, R212, R8 ;  /* 0x00000008d4047221 */ /* 0x000fe40000010000 */
[----:B----4-:R-:W-:Y:S06]  /*1d290*/  FFMA.FTZ R0, R0, R2, R201 ;  /* 0x0000000200007223 */ /* 0x010fec00000100c9 */
        /* <DEDUP_REMOVED lines=43> */
.L_x_3114:
[----:B------:R-:W-:-:S13]  /*1d550*/  ISETP.GE.AND P0, PT, R238, UR7, PT ;  /* 0x00000007ee007c0c */ /* 0x000fda000bf06270 */
[----:B------:R-:W-:Y:S05]  /*1d560*/  @!P0 BRA `(.L_x_3116) ;  /* 0x0000440000008947 */ /* 0x000fea0003800000 */
[----:B------:R-:W2:Y:S01]  /*1d570*/  LDL.LU.64 R6, [R1+0x58] ;  /* 0x0000580001067983 */ /* 0x000ea20000300a00 */
[----:B------:R-:W-:Y:S02]  /*1d580*/  UMOV UR12, 0x5 ;  /* 0x00000005000c7882 */ /* 0x000fe40000000000 */
[----:B------:R-:W-:Y:S01]  /*1d590*/  ULDC.64 UR4, c[0x0][0x1e0] ;  /* 0x0000780000047ab9 */ /* 0x000fe20000000a00 */
[----:B------:R-:W3:Y:S04]  /*1d5a0*/  LDL.LU.64 R4, [R1+0x60] ;  /* 0x0000600001047983 */ /* 0x000ee80000300a00 */
[----:B------:R-:W4:Y:S01]  /*1d5b0*/  LDL R10, [R1+0x40] ;  /* 0x00004000010a7983 */ /* 0x000f220000100800 */
[----:B------:R-:W-:Y:S01]  /*1d5c0*/  IMAD.MOV.U32 R8, RZ, RZ, c[0x0][0x2c4] ;  /* 0x0000b100ff087624 */ /* 0x000fe200078e00ff */
[----:B------:R-:W-:Y:S01]  /*1d5d0*/  UIMAD.WIDE.U32 UR10, UR4, 0x20, URZ ;  /* 0x00000020040a78a5 */ /* 0x000fe2000f8e003f */
[----:B------:R-:W-:Y:S01]  /*1d5e0*/  IMAD.MOV.U32 R170, RZ, RZ, R3 ;  /* 0x000000ffffaa7224 */ /* 0x000fe200078e0003 */
[----:B------:R-:W-:Y:S01]  /*1d5f0*/  USHF.L.U32 UR6, UR5, 0x5, URZ ;  /* 0x0000000505067899 */ /* 0x000fe2000800063f */
[----:B------:R-:W-:Y:S01]  /*1d600*/  IMAD.MOV.U32 R165, RZ, RZ, R168 ;  /* 0x000000ffffa57224 */ /* 0x000fe200078e00a8 */
[----:B------:R-:W-:Y:S01]  /*1d610*/  ISETP.NE.AND P1, PT, R8, 0x1, PT ;  /* 0x000000010800780c */ /* 0x000fe20003f25270 */
[----:B------:R-:W-:Y:S01]  /*1d620*/  USHF.L.U64.HI UR12, UR4, UR12, UR5 ;  /* 0x0000000c040c7299 */ /* 0x000fe20008010205 */
[----:B------:R-:W-:Y:S01]  /*1d630*/  MOV R164, R169 ;  /* 0x000000a900a47202 */ /* 0x000fe20000000f00 */
[----:B------:R-:W-:Y:S01]  /*1d640*/  UMOV UR13, 0x30 ;  /* 0x00000030000d7882 */ /* 0x000fe20000000000 */
[----:B------:R-:W-:Y:S01]  /*1d650*/  MOV R166, R167 ;  /* 0x000000a700a67202 */ /* 0x000fe20000000f00 */
[----:B------:R-:W-:-:S02]  /*1d660*/  ULDC.64 UR4, c[0x0][0x208] ;  /* 0x0000820000047ab9 */ /* 0x000fc40000000a00 */
[----:B------:R-:W-:Y:S02]  /*1d670*/  UIADD3 UR16, UP0, UR9, 0x80, URZ ;  /* 0x0000008009107890 */ /* 0x000fe4000ff1e03f */
[----:B------:R-:W-:Y:S02]  /*1d680*/  ULDC UR17, c[0x0][0x208] ;  /* 0x0000820000117ab9 */ /* 0x000fe40000000800 */
[----:B------:R-:W-:Y:S02]  /*1d690*/  UIMAD.WIDE.U32 UR18, UR13, UR4, URZ ;  /* 0x000000040d1272a5 */ /* 0x000fe4000f8e003f */
[----:B------:R-:W-:Y:S02]  /*1d6a0*/  UIMAD UR18, UR13, UR5, URZ ;  /* 0x000000050d1272a4 */ /* 0x000fe4000f8e023f */
[----:B------:R-:W-:Y:S02]  /*1d6b0*/  UIMAD UR17, UR13, UR17, URZ ;  /* 0x000000110d1172a4 */ /* 0x000fe4000f8e023f */
[----:B------:R-:W-:-:S02]  /*1d6c0*/  UIADD3.X UR13, URZ, UR8, URZ, UP0, !UPT ;  /* 0x000000083f0d7290 */ /* 0x000fc400087fe43f */
[----:B------:R-:W-:Y:S02]  /*1d6d0*/  UIADD3 UR6, UR11, UR6, URZ ;  /* 0x000000060b067290 */ /* 0x000fe4000fffe03f */
[----:B------:R-:W-:Y:S02]  /*1d6e0*/  UIADD3 UR10, UP0, UR10, 0x80, URZ ;  /* 0x000000800a0a7890 */ /* 0x000fe4000ff1e03f */
[----:B------:R-:W-:Y:S02]  /*1d6f0*/  ULDC UR4, c[0x0][0x324] ;  /* 0x0000c90000047ab9 */ /* 0x000fe40000000800 */
[----:B------:R-:W-:Y:S02]  /*1d700*/  ULDC UR5, c[0x0][0x1e0] ;  /* 0x0000780000057ab9 */ /* 0x000fe40000000800 */
[----:B------:R-:W-:Y:S02]  /*1d710*/  ULOP3.LUT UR4, URZ, UR4, URZ, 0x33, !UPT ;  /* 0x000000043f047292 */ /* 0x000fe4000f8e333f */
[----:B------:R-:W-:-:S02]  /*1d720*/  USHF.L.U32 UR5, UR5, 0x5, URZ ;  /* 0x0000000505057899 */ /* 0x000fc4000800063f */
[----:B------:R-:W-:Y:S02]  /*1d730*/  UIADD3 UR18, UR19, UR18, URZ ;  /* 0x0000001213127290 */ /* 0x000fe4000fffe03f */
[----:B------:R-:W-:Y:S01]  /*1d740*/  UIADD3.X UR6, URZ, UR6, URZ, UP0, !UPT ;  /* 0x000000063f067290 */ /* 0x000fe200087fe43f */
[----:B--2---:R-:W-:Y:S02]  /*1d750*/  MOV R3, R7 ;  /* 0x0000000700037202 */ /* 0x004fe40000000f00 */
[----:B---3--:R-:W-:Y:S02]  /*1d760*/  IADD3 R8, P0, R4, 0x40, RZ ;  /* 0x0000004004087810 */ /* 0x008fe40007f1e0ff */
[----:B------:R-:W-:Y:S01]  /*1d770*/  MOV R2, R4 ;  /* 0x0000000400027202 */ /* 0x000fe20000000f00 */
[----:B----4-:R-:W-:-:S04]  /*1d780*/  @P1 IMAD.HI.U32 R0, R10, c[0x0][0x2c8], RZ ;  /* 0x0000b2000a001a27 */ /* 0x010fc800078e00ff */
[----:B------:R-:W-:Y:S01]  /*1d790*/  IMAD.X R9, RZ, RZ, R7, P0 ;  /* 0x000000ffff097224 */ /* 0x000fe200000e0607 */
[----:B------:R1:W-:Y:S04]  /*1d7a0*/  @P1 STL [R1], R0 ;  /* 0x0000000001001387 */ /* 0x0003e80000100800 */
[----:B------:R1:W-:Y:S04]  /*1d7b0*/  STL.64 [R1+0x10], R2 ;  /* 0x0000100201007387 */ /* 0x0003e80000100a00 */
[----:B------:R1:W-:Y:S02]  /*1d7c0*/  STL.64 [R1+0x8], R8 ;  /* 0x0000080801007387 */ /* 0x0003e40000100a00 */
.L_x_3133:
[----:B-12---:R-:W2:Y:S01]  /*1d7d0*/  LDL R0, [R1+0x38] ;  /* 0x0000380001007983 */ /* 0x006ea20000100800 */
[----:B------:R-:W-:Y:S04]  /*1d7e0*/  DEPBAR.LE SB0, 0x0 ;  /* 0x000080000000791a */ /* 0x000fe80000000000 */
[----:B------:R-:W3:Y:S01]  /*1d7f0*/  LDL.64 R40, [R1+0x10] ;  /* 0x0000100001287983 */ /* 0x000ee20000100a00 */
[----:B------:R-:W-:Y:S01]  /*1d800*/  SHF.R.S32.HI R2, RZ, 0x1f, R238 ;  /* 0x0000001fff027819 */ /* 0x000fe200000114ee */
[----:B------:R-:W-:Y:S03]  /*1d810*/  IMAD.MOV.U32 R171, RZ, RZ, c[0x0][0x2c4] ;  /* 0x0000b100ffab7624 */ /* 0x000fe600078e00ff */
[----:B------:R-:W4:Y:S05]  /*1d820*/  LDL.64 R168, [R1+0x8] ;  /* 0x0000080001a87983 */ /* 0x000f2a0000100a00 */
[----:B------:R-:W-:Y:S01]  /*1d830*/  BAR.SYNC.DEFER_BLOCKING 0x0 ;  /* 0x0000000000007b1d */ /* 0x000fe20000010000 */
[----:B------:R-:W-:Y:S05]  /*1d840*/  ISETP.NE.AND P5, PT, R171, 0x1, PT ;  /* 0x00000001ab00780c */ /* 0x000fea0003fa5270 */
[----:B-----5:R-:W-:Y:S05]  /*1d850*/  LDSM.16.M88.4 R48, [R227+0x8080] ;  /* 0x00808000e330783b */ /* 0x020fea0000000200 */
[----:B------:R-:W1:Y:S05]  /*1d860*/  LDSM.16.M88.4 R16, [R220+0x5080] ;  /* 0x00508000dc10783b */ /* 0x000e6a0000000200 */
[----:B------:R-:W1:Y:S05]  /*1d870*/  LDSM.16.M88.4 R44, [R227+0xa080] ;  /* 0x00a08000e32c783b */ /* 0x000e6a0000000200 */
[----:B------:R-:W1:Y:S05]  /*1d880*/  LDSM.16.M88.4 R32, [R220+0x5880] ;  /* 0x00588000dc20783b */ /* 0x000e6a0000000200 */
[----:B------:R-:W4:Y:S05]  /*1d890*/  LDL.64 R244, [R1+0x48] ;  /* 0x0000480001f47983 */ /* 0x000f2a0000100a00 */
[----:B------:R-:W1:Y:S05]  /*1d8a0*/  LDSM.16.M88.4 R172, [R220+0x6080] ;  /* 0x00608000dcac783b */ /* 0x000e6a0000000200 */
[----:B------:R-:W4:Y:S05]  /*1d8b0*/  LDL.64 R242, [R1+0x50] ;  /* 0x0000500001f27983 */ /* 0x000f2a0000100a00 */
[----:B------:R-:W-:Y:S05]  /*1d8c0*/  LDSM.16.M88.4 R192, [R229+0x8080] ;  /* 0x00808000e5c0783b */ /* 0x000fea0000000200 */
[----:B------:R-:W4:Y:S01]  /*1d8d0*/  LDL R241, [R1] ;  /* 0x0000000001f17983 */ /* 0x000f220000100800 */
[-C--:B-1----:R-:W-:Y:S04]  /*1d8e0*/  HMMA.16816.F32 R4, R48, R16.reuse, RZ ;  /* 0x000000103004723c */ /* 0x082fe800000018ff */
[----:B------:R-:W1:Y:S05]  /*1d8f0*/  LDSM.16.M88.4 R196, [R231] ;  /* 0x00000000e7c4783b */ /* 0x000e6a0000000200 */
[----:B------:R1:W4:Y:S01]  /*1d900*/  LDL R171, [R1+0x40] ;  /* 0x0000400001ab7983 */ /* 0x0003220000100800 */
[C---:B------:R-:W-:Y:S04]  /*1d910*/  HMMA.16816.F32 R8, R44.reuse, R16, RZ ;  /* 0x000000102c08723c */ /* 0x040fe800000018ff */
[----:B------:R-:W1:Y:S04]  /*1d920*/  LDSM.16.M88.4 R200, [R229+0xa080] ;  /* 0x00a08000e5c8783b */ /* 0x000e680000000200 */
[-C--:B------:R-:W-:Y:S01]  /*1d930*/  HMMA.16816.F32 R12, R44, R18.reuse, RZ ;  /* 0x000000122c0c723c */ /* 0x080fe200000018ff */
[----:B------:R-:W4:Y:S05]  /*1d940*/  LDL R240, [R1+0x30] ;  /* 0x0000300001f07983 */ /* 0x000f2a0000100800 */
[----:B------:R-:W1:Y:S02]  /*1d950*/  LDSM.16.M88.4 R204, [R237] ;  /* 0x00000000edcc783b */ /* 0x000e640000000200 */
[C---:B------:R-:W-:Y:S03]  /*1d960*/  HMMA.16816.F32 R16, R48.reuse, R18, RZ ;  /* 0x000000123010723c */ /* 0x040fe600000018ff */
[----:B------:R-:W1:Y:S05]  /*1d970*/  LDSM.16.M88.4 R208, [R236] ;  /* 0x00000000ecd0783b */ /* 0x000e6a0000000200 */
[-C--:B------:R-:W-:Y:S08]  /*1d980*/  HMMA.16816.F32 R20, R48, R32.reuse, RZ ;  /* 0x000000203014723c */ /* 0x080ff000000018ff */
[C---:B------:R-:W-:Y:S08]  /*1d990*/  HMMA.16816.F32 R24, R44.reuse, R32, RZ ;  /* 0x000000202c18723c */ /* 0x040ff000000018ff */
[-C--:B------:R-:W-:Y:S08]  /*1d9a0*/  HMMA.16816.F32 R28, R44, R34.reuse, RZ ;  /* 0x000000222c1c723c */ /* 0x080ff000000018ff */
[C---:B------:R-:W-:Y:S08]  /*1d9b0*/  HMMA.16816.F32 R32, R48.reuse, R34, RZ ;  /* 0x000000223020723c */ /* 0x040ff000000018ff */
[-C--:B------:R-:W-:Y:S01]  /*1d9c0*/  HMMA.16816.F32 R36, R48, R172.reuse, RZ ;  /* 0x000000ac3024723c */ /* 0x080fe200000018ff */
[C---:B--2---:R-:W-:Y:S02]  /*1d9d0*/  LOP3.LUT P4, RZ, R0.reuse, 0x40, RZ, 0xc0, !PT ;  /* 0x0000004000ff7812 */ /* 0x044fe4000788c0ff */
[----:B------:R-:W-:Y:S01]  /*1d9e0*/  LOP3.LUT P3, RZ, R0, 0x80, RZ, 0xc0, !PT ;  /* 0x0000008000ff7812 */ /* 0x000fe2000786c0ff */
[----:B------:R-:W-:Y:S04]  /*1d9f0*/  IMAD R0, R238, UR18, RZ ;  /* 0x00000012ee007c24 */ /* 0x000fe8000f8e02ff */
[----:B------:R-:W-:Y:S04]  /*1da00*/  IMAD R0, R2, UR17, R0 ;  /* 0x0000001102007c24 */ /* 0x000fe8000f8e0200 */
[C---:B---3--:R-:W-:Y:S02]  /*1da10*/  IMAD.WIDE.U32 R2, R238.reuse, UR17, R40 ;  /* 0x00000011ee027c25 */ /* 0x048fe4000f8e0028 */
[C---:B------:R-:W-:Y:S02]  /*1da20*/  HMMA.16816.F32 R40, R44.reuse, R172, RZ ;  /* 0x000000ac2c28723c */ /* 0x040fe400000018ff */
[----:B------:R-:W-:Y:S05]  /*1da30*/  IMAD.IADD R3, R3, 0x1, R0 ;  /* 0x0000000103037824 */ /* 0x000fea00078e0200 */
[----:B----4-:R-:W-:Y:S01]  /*1da40*/  IMAD.WIDE.U32 R172, R238, UR17, R168 ;  /* 0x00000011eeac7c25 */ /* 0x010fe2000f8e00a8 */
[-C--:B------:R-:W-:Y:S01]  /*1da50*/  HMMA.16816.F32 R44, R44, R174.reuse, RZ ;  /* 0x000000ae2c2c723c */ /* 0x080fe200000018ff */
[----:B------:R-:W-:Y:S03]  /*1da60*/  LEA R168, P1, R2, c[0x0][0x1f8], 0x1 ;  /* 0x00007e0002a87a11 */ /* 0x000fe600078208ff */
[----:B------:R-:W-:Y:S01]  /*1da70*/  LEA R212, P0, R172, c[0x0][0x1f8], 0x1 ;  /* 0x00007e00acd47a11 */ /* 0x000fe200078008ff */
[----:B------:R-:W-:Y:S01]  /*1da80*/  IMAD.IADD R0, R0, 0x1, R173 ;  /* 0x0000000100007824 */ /* 0x000fe200078e02ad */
[----:B------:R-:W-:Y:S02]  /*1da90*/  LEA.HI.X R169, R2, c[0x0][0x1fc], R3, 0x1, P1 ;  /* 0x00007f0002a97a11 */ /* 0x000fe400008f0c03 */
[----:B------:R-:W-:Y:S03]  /*1daa0*/  HMMA.16816.F32 R48, R48, R174, RZ ;  /* 0x000000ae3030723c */ /* 0x000fe600000018ff */
[----:B------:R-:W-:Y:S01]  /*1dab0*/  @!PT LDS RZ, [RZ] ;  /* 0x00000000fffff984 */ /* 0x000fe20000000800 */
[----:B------:R-:W-:Y:S01]  /*1dac0*/  @!PT LDS RZ, [RZ] ;  /* 0x00000000fffff984 */ /* 0x000fe20000000800 */
[----:B------:R-:W-:Y:S01]  /*1dad0*/  @!PT LDS RZ, [RZ] ;  /* 0x00000000fffff984 */ /* 0x000fe20000000800 */
[----:B------:R2:W-:Y:S01]  /*1dae0*/  LDGSTS.E.BYPASS.LTC128B.128 [R239+0x2080], [R168.64], !P4 ;  /* 0x02080000a8ef7fae */ /* 0x0005e2000e101d4e */
[----:B------:R-:W-:Y:S02]  /*1daf0*/  LEA.HI.X R213, R172, c[0x0][0x1fc], R0, 0x1, P0 ;  /* 0x00007f00acd57a11 */ /* 0x000fe400000f0c00 */
[----:B------:R-:W-:Y:S02]  /*1db00*/  IADD3 R2, P0, R168, UR9, RZ ;  /* 0x00000009a8027c10 */ /* 0x000fe4000ff1e0ff */
[-C--:B-1----:R-:W-:Y:S01]  /*1db10*/  HMMA.16816.F32 R4, R192, R196.reuse, R4 ;  /* 0x000000c4c004723c */ /* 0x082fe20000001804 */
[----:B------:R1:W-:Y:S04]  /*1db20*/  LDGSTS.E.BYPASS.LTC128B.128 [R239+0x3880], [R212.64], !P3 ;  /* 0x03880000d4ef7fae */ /* 0x0003e8000d901d4e */
[----:B------:R-:W-:Y:S02]  /*1db30*/  IADD3.X R3, R169, UR8, RZ, P0, !PT ;  /* 0x00000008a9037c10 */ /* 0x000fe400087fe4ff */
[C---:B------:R-:W-:Y:S01]  /*1db40*/  IADD3 R172, P1, R2.reuse, UR9, RZ ;  /* 0x0000000902ac7c10 */ /* 0x040fe2000ff3e0ff */
[C---:B------:R-:W-:Y:S02]  /*1db50*/  HMMA.16816.F32 R8, R200.reuse, R196, R8 ;  /* 0x000000c4c808723c */ /* 0x040fe40000001808 */
[----:B------:R3:W-:Y:S02]  /*1db60*/  LDGSTS.E.BYPASS.LTC128B.128 [R239+0x2880], [R2.64], !P4 ;  /* 0x0288000002ef7fae */ /* 0x0007e4000e101d4e */
[C---:B------:R-:W-:Y:S03]  /*1db70*/  IADD3.X R173, R3.reuse, UR8, RZ, P1, !PT ;  /* 0x0000000803ad7c10 */ /* 0x040fe60008ffe4ff */
[----:B------:R3:W-:Y:S01]  /*1db80*/  LDGSTS.E.BYPASS.LTC128B.128 [R239+0x4080], [R2.64+0x80], !P3 ;  /* 0x0408008002ef7fae */ /* 0x0007e2000d901d4e */
[-C--:B------:R-:W-:Y:S04]  /*1db90*/  HMMA.16816.F32 R12, R200, R198.reuse, R12 ;  /* 0x000000c6c80c723c */ /* 0x080fe8000000180c */
[----:B------:R4:W-:Y:S01]  /*1dba0*/  LDGSTS.E.BYPASS.LTC128B.128 [R239+0x3080], [R172.64], !P4 ;  /* 0x03080000acef7fae */ /* 0x0009e2000e101d4e */
[----:B--2---:R-:W-:Y:S03]  /*1dbb0*/  IADD3 R168, P0, R2, UR16, RZ ;  /* 0x0000001002a87c10 */ /* 0x004fe6000ff1e0ff */
[C---:B------:R-:W-:Y:S04]  /*1dbc0*/  HMMA.16816.F32 R16, R192.reuse, R198, R16 ;  /* 0x000000c6c010723c */ /* 0x040fe80000001810 */
[----:B------:R-:W-:Y:S02]  /*1dbd0*/  IADD3.X R169, R3, UR13, RZ, P0, !PT ;  /* 0x0000000d03a97c10 */ /* 0x000fe400087fe4ff */
[C---:B------:R-:W-:Y:S02]  /*1dbe0*/  ISETP.GT.AND P0, PT, R238.reuse, UR7, PT ;  /* 0x00000007ee007c0c */ /* 0x040fe4000bf04270 */
[-C--:B------:R-:W-:Y:S01]  /*1dbf0*/  HMMA.16816.F32 R20, R192, R204.reuse, R20 ;  /* 0x000000ccc014723c */ /* 0x080fe20000001814 */
[----:B------:R2:W-:Y:S05]  /*1dc00*/  LDGSTS.E.BYPASS.LTC128B.128 [R239+0x4880], [R168.64], !P3 ;  /* 0x04880000a8ef7fae */ /* 0x0005ea000d901d4e */
[----:B-1----:R-:W-:Y:S02]  /*1dc10*/  LDSM.16.M88.4 R212, [R226+0x5080] ;  /* 0x00508000e2d4783b */ /* 0x002fe40000000200 */
[C---:B------:R-:W-:Y:S03]  /*1dc20*/  HMMA.16816.F32 R24, R200.reuse, R204, R24 ;  /* 0x000000ccc818723c */ /* 0x040fe60000001818 */
[----:B------:R-:W0:Y:S01]  /*1dc30*/  LDGDEPBAR ;  /* 0x00000000000079af */ /* 0x000e220000000000 */
[----:B------:R-:W-:Y:S01]  /*1dc40*/  @P0 IADD3 R0, R238, -0x1, RZ ;  /* 0xffffffffee000810 */ /* 0x000fe20007ffe0ff */
[----:B---3--:R-:W-:Y:S03]  /*1dc50*/  @P0 IMAD.MOV.U32 R3, RZ, RZ, R245 ;  /* 0x000000ffff030224 */ /* 0x008fe600078e00f5 */
[-C--:B------:R-:W-:Y:S01]  /*1dc60*/  HMMA.16816.F32 R28, R200, R206.reuse, R28 ;  /* 0x000000cec81c723c */ /* 0x080fe2000000181c */
[----:B----4-:R-:W1:Y:S03]  /*1dc70*/  LDSM.16.M88.4 R172, [R228+0x8080] ;  /* 0x00808000e4ac783b */ /* 0x010e660000000200 */
[----:B------:R-:W-:Y:S02]  /*1dc80*/  @P0 SHF.R.S32.HI R2, RZ, 0x1f, R0 ;  /* 0x0000001fff020819 */ /* 0x000fe40000011400 */
[----:B------:R-:W3:Y:S01]  /*1dc90*/  LDSM.16.M88.4 R216, [R228+0xa080] ;  /* 0x00a08000e4d8783b */ /* 0x000ee20000000200 */
[----:B------:R-:W-:Y:S01]  /*1dca0*/  @P5 SHF.R.U32.HI R171, RZ, c[0x0][0x2cc], R241 ;  /* 0x0000b300ffab5a19 */ /* 0x000fe200000116f1 */
[C---:B------:R-:W-:Y:S01]  /*1dcb0*/  HMMA.16816.F32 R32, R192.reuse, R206, R32 ;  /* 0x000000cec020723c */ /* 0x040fe20000001820 */
[----:B------:R-:W-:Y:S02]  /*1dcc0*/  IMAD.MOV.U32 R241, RZ, RZ, c[0x0][0x32c] ;  /* 0x0000cb00fff17624 */ /* 0x000fe400078e00ff */
[----:B------:R-:W4:Y:S01]  /*1dcd0*/  LDSM.16.M88.4 R196, [R226+0x5880] ;  /* 0x00588000e2c4783b */ /* 0x000f220000000200 */
[----:B--2---:R-:W-:Y:S04]  /*1dce0*/  @P0 IMAD.WIDE.U32 R168, R0, c[0x0][0x1e0], RZ ;  /* 0x0000780000a80a25 */ /* 0x004fe800078e00ff */
[-C--:B------:R-:W-:Y:S01]  /*1dcf0*/  HMMA.16816.F32 R36, R192, R208.reuse, R36 ;  /* 0x000000d0c024723c */ /* 0x080fe20000001824 */
[----:B------:R-:W-:Y:S03]  /*1dd00*/  LDSM.16.M88.4 R204, [R225] ;  /* 0x00000000e1cc783b */ /* 0x000fe60000000200 */
[----:B------:R-:W-:Y:S04]  /*1dd10*/  @P0 IMAD R2, R2, c[0x0][0x1e0], RZ ;  /* 0x0000780002020a24 */ /* 0x000fe800078e02ff */
[C---:B------:R-:W-:Y:S04]  /*1dd20*/  HMMA.16816.F32 R40, R200.reuse, R208, R40 ;  /* 0x000000d0c828723c */ /* 0x040fe80000001828 */
[----:B------:R-:W-:Y:S04]  /*1dd30*/  @P0 IMAD R2, R0, c[0x0][0x1e4], R2 ;  /* 0x0000790000020a24 */ /* 0x000fe800078e0202 */
[-C--:B------:R-:W-:Y:S01]  /*1dd40*/  HMMA.16816.F32 R44, R200, R210.reuse, R44 ;  /* 0x000000d2c82c723c */ /* 0x080fe2000000182c */
[----:B------:R-:W2:Y:S03]  /*1dd50*/  LDSM.16.M88.4 R200, [R226+0x6080] ;  /* 0x00608000e2c8783b */ /* 0x000ea60000000200 */
[----:B------:R-:W-:Y:S02]  /*1dd60*/  @P0 IMAD.IADD R0, R169, 0x1, R2 ;  /* 0x00000001a9000824 */ /* 0x000fe400078e0202 */
[----:B------:R-:W-:Y:S02]  /*1dd70*/  @P0 IMAD.MOV.U32 R2, RZ, RZ, R242 ;  /* 0x000000ffff020224 */ /* 0x000fe400078e00f2 */
[----:B------:R-:W-:Y:S01]  /*1dd80*/  HMMA.16816.F32 R48, R192, R210, R48 ;  /* 0x000000d2c030723c */ /* 0x000fe20000001830 */
[----:B------:R-:W2:Y:S03]  /*1dd90*/  LDSM.16.M88.4 R192, [R230+0x8080] ;  /* 0x00808000e6c0783b */ /* 0x000ea60000000200 */
[----:B------:R-:W-:Y:S02]  /*1dda0*/  @P0 IMAD.WIDE.U32 R2, R168, 0x30, R2 ;  /* 0x00000030a8020825 */ /* 0x000fe400078e0002 */
[----:B------:R-:W2:Y:S02]  /*1ddb0*/  LDSM.16.M88.4 R208, [R230+0xa080] ;  /* 0x00a08000e6d0783b */ /* 0x000ea40000000200 */
[-C--:B-1----:R-:W-:Y:S05]  /*1ddc0*/  HMMA.16816.F32 R4, R172, R212.reuse, R4 ;  /* 0x000000d4ac04723c */ /* 0x082fea0000001804 */
[----:B------:R-:W-:Y:S03]  /*1ddd0*/  @P0 IMAD R0, R0, 0x30, RZ ;  /* 0x0000003000000824 */ /* 0x000fe600078e02ff */
[C---:B---3--:R-:W-:Y:S04]  /*1dde0*/  HMMA.16816.F32 R8, R216.reuse, R212, R8 ;  /* 0x000000d4d808723c */ /* 0x048fe80000001808 */
[----:B------:R-:W-:Y:S02]  /*1ddf0*/  @P0 IMAD.IADD R167, R3, 0x1, R0 ;  /* 0x0000000103a70824 */ /* 0x000fe400078e0200 */
[C---:B------:R-:W-:Y:S02]  /*1de00*/  @P0 IMAD.SHL.U32 R0, R2.reuse, 0x2, RZ ;  /* 0x0000000202000824 */ /* 0x040fe400078e00ff */
[-C--:B------:R-:W-:Y:S04]  /*1de10*/  HMMA.16816.F32 R12, R216, R214.reuse, R12 ;  /* 0x000000d6d80c723c */ /* 0x080fe8000000180c */
[----:B------:R-:W-:Y:S02]  /*1de20*/  @P0 SHF.L.U64.HI R167, R2, 0x1, R167 ;  /* 0x0000000102a70819 */ /* 0x000fe400000102a7 */
[C---:B------:R-:W-:Y:S02]  /*1de30*/  @P0 IADD3 R2, P1, R0.reuse, c[0x0][0x1c8], RZ ;  /* 0x0000720000020a10 */ /* 0x040fe40007f3e0ff */
[C---:B------:R-:W-:Y:S01]  /*1de40*/  HMMA.16816.F32 R16, R172.reuse, R214, R16 ;  /* 0x000000d6ac10723c */ /* 0x040fe20000001810 */
[----:B------:R-:W1:Y:S03]  /*1de50*/  LDSM.16.M88.4 R212, [R225+0x800] ;  /* 0x00080000e1d4783b */ /* 0x000e660000000200 */
[----:B------:R-:W-:Y:S02]  /*1de60*/  @P0 IADD3.X R3, R167, c[0x0][0x1cc], RZ, P1, !PT ;  /* 0x00007300a7030a10 */ /* 0x000fe40000ffe4ff */
[----:B------:R-:W-:Y:S02]  /*1de70*/  @P0 IADD3 R0, P2, R0, 0x80, RZ ;  /* 0x0000008000000810 */ /* 0x000fe40007f5e0ff */
[-C--:B----4-:R-:W-:Y:S04]  /*1de80*/  HMMA.16816.F32 R20, R172, R196.reuse, R20 ;  /* 0x000000c4ac14723c */ /* 0x090fe80000001814 */
[----:B------:R-:W-:Y:S04]  /*1de90*/  @P0 IADD3 R168, P1, R0, c[0x0][0x1c8], RZ ;  /* 0x0000720000a80a10 */ /* 0x000fe80007f3e0ff */
[C---:B------:R-:W-:Y:S04]  /*1dea0*/  HMMA.16816.F32 R24, R216.reuse, R196, R24 ;  /* 0x000000c4d818723c */ /* 0x040fe80000001818 */
[----:B------:R-:W-:Y:S04]  /*1deb0*/  @P0 IADD3.X R169, RZ, c[0x0][0x1cc], R167, P1, P2 ;  /* 0x00007300ffa90a10 */ /* 0x000fe80000fe44a7 */
[-C--:B------:R-:W-:Y:S08]  /*1dec0*/  HMMA.16816.F32 R28, R216, R198.reuse, R28 ;  /* 0x000000c6d81c723c */ /* 0x080ff0000000181c */
[C---:B------:R-:W-:Y:S01]  /*1ded0*/  HMMA.16816.F32 R32, R172.reuse, R198, R32 ;  /* 0x000000c6ac20723c */ /* 0x040fe20000001820 */
[----:B------:R-:W3:Y:S07]  /*1dee0*/  LDSM.16.M88.4 R196, [R225+0x1000] ;  /* 0x00100000e1c4783b */ /* 0x000eee0000000200 */
[-C--:B--2---:R-:W-:Y:S08]  /*1def0*/  HMMA.16816.F32 R36, R172, R200.reuse, R36 ;  /* 0x000000c8ac24723c */ /* 0x084ff00000001824 */
[C---:B------:R-:W-:Y:S08]  /*1df00*/  HMMA.16816.F32 R40, R216.reuse, R200, R40 ;  /* 0x000000c8d828723c */ /* 0x040ff00000001828 */
[-C--:B------:R-:W-:Y:S01]  /*1df10*/  HMMA.16816.F32 R44, R216, R202.reuse, R44 ;  /* 0x000000cad82c723c */ /* 0x080fe2000000182c */
[----:B------:R-:W-:Y:S07]  /*1df20*/  LDSM.16.M88.4 R216, [R227+0xe080] ;  /* 0x00e08000e3d8783b */ /* 0x000fee0000000200 */
[----:B------:R-:W-:Y:S01]  /*1df30*/  HMMA.16816.F32 R48, R172, R202, R48 ;  /* 0x000000caac30723c */ /* 0x000fe20000001830 */
[----:B------:R-:W-:Y:S05]  /*1df40*/  LDSM.16.M88.4 R172, [R227+0xc080] ;  /* 0x00c08000e3ac783b */ /* 0x000fea0000000200 */
[----:B------:R-:W2:Y:S02]  /*1df50*/  LDSM.16.M88.4 R200, [R220+0x6880] ;  /* 0x00688000dcc8783b */ /* 0x000ea40000000200 */
[-C--:B------:R-:W-:Y:S08]  /*1df60*/  HMMA.16816.F32 R4, R192, R204.reuse, R4 ;  /* 0x000000ccc004723c */ /* 0x080ff00000001804 */
        /* <DEDUP_REMOVED lines=14> */
[----:B------:R-:W-:Y:S05]  /*1e050*/  LDSM.16.M88.4 R192, [R229+0xc080] ;  /* 0x00c08000e5c0783b */ /* 0x000fea0000000200 */
[----:B------:R-:W3:Y:S02]  /*1e060*/  LDSM.16.M88.4 R196, [R235] ;  /* 0x00000000ebc4783b */ /* 0x000ee40000000200 */
[-C--:B--2---:R-:W-:Y:S08]  /*1e070*/  HMMA.16816.F32 R4, R172, R200.reuse, R4 ;  /* 0x000000c8ac04723c */ /* 0x084ff00000001804 */
[C---:B------:R-:W-:Y:S08]  /*1e080*/  HMMA.16816.F32 R8, R216.reuse, R200, R8 ;  /* 0x000000c8d808723c */ /* 0x040ff00000001808 */
[-C--:B------:R-:W-:Y:S08]  /*1e090*/  HMMA.16816.F32 R12, R216, R202.reuse, R12 ;  /* 0x000000cad80c723c */ /* 0x080ff0000000180c */
[C---:B------:R-:W-:Y:S01]  /*1e0a0*/  HMMA.16816.F32 R16, R172.reuse, R202, R16 ;  /* 0x000000caac10723c */ /* 0x040fe20000001810 */
[----:B------:R-:W2:Y:S07]  /*1e0b0*/  LDSM.16.M88.4 R200, [R234] ;  /* 0x00000000eac8783b */ /* 0x000eae0000000200 */
[-C--:B----4-:R-:W-:Y:S08]  /*1e0c0*/  HMMA.16816.F32 R20, R172, R204.reuse, R20 ;  /* 0x000000ccac14723c */ /* 0x090ff00000001814 */
[C---:B------:R-:W-:Y:S08]  /*1e0d0*/  HMMA.16816.F32 R24, R216.reuse, R204, R24 ;  /* 0x000000ccd818723c */ /* 0x040ff00000001818 */
[-C--:B------:R-:W-:Y:S08]  /*1e0e0*/  HMMA.16816.F32 R28, R216, R206.reuse, R28 ;  /* 0x000000ced81c723c */ /* 0x080ff0000000181c */
[C---:B------:R-:W-:Y:S01]  /*1e0f0*/  HMMA.16816.F32 R32, R172.reuse, R206, R32 ;  /* 0x000000ceac20723c */ /* 0x040fe20000001820 */
[----:B------:R-:W4:Y:S07]  /*1e100*/  LDSM.16.M88.4 R204, [R233] ;  /* 0x00000000e9cc783b */ /* 0x000f2e0000000200 */
        /* <DEDUP_REMOVED lines=22> */
[----:B------:R-:W-:Y:S05]  /*1e270*/  LDSM.16.M88.4 R192, [R230+0xc080] ;  /* 0x00c08000e6c0783b */ /* 0x000fea0000000200 */
[----:B------:R-:W4:Y:S02]  /*1e280*/  LDSM.16.M88.4 R204, [R225+0x1800] ;  /* 0x00180000e1cc783b */ /* 0x000f240000000200 */
        /* <DEDUP_REMOVED lines=9> */
[----:B------:R-:W3:Y:S07]  /*1e320*/  LDL R198, [R1+0x1c] ;  /* 0x00001c0001c67983 */ /* 0x000eee0000100800 */
[-C--:B--2---:R-:W-:Y:S08]  /*1e330*/  HMMA.16816.F32 R36, R172, R200.reuse, R36 ;  /* 0x000000c8ac24723c */ /* 0x084ff00000001824 */
[C---:B------:R-:W-:Y:S08]  /*1e340*/  HMMA.16816.F32 R40, R216.reuse, R200, R40 ;  /* 0x000000c8d828723c */ /* 0x040ff00000001828 */
[-C--:B------:R-:W-:Y:S01]  /*1e350*/  HMMA.16816.F32 R44, R216, R202.reuse, R44 ;  /* 0x000000cad82c723c */ /* 0x080fe2000000182c */
[----:B------:R-:W2:Y:S07]  /*1e360*/  LDL R219, [R1+0x34] ;  /* 0x0000340001db7983 */ /* 0x000eae0000100800 */
[----:B------:R-:W-:Y:S01]  /*1e370*/  HMMA.16816.F32 R48, R172, R202, R48 ;  /* 0x000000caac30723c */ /* 0x000fe20000001830 */
[----:B------:R-:W1:Y:S01]  /*1e380*/  LDSM.16.M88.4 R172, [R225+0x2800] ;  /* 0x00280000e1ac783b */ /* 0x000e620000000200 */
[----:B------:R-:W-:Y:S04]  /*1e390*/  DEPBAR.LE SB0, 0x0 ;  /* 0x000080000000791a */ /* 0x000fe80000000000 */
[----:B------:R-:W-:Y:S02]  /*1e3a0*/  BAR.SYNC.DEFER_BLOCKING 0x0 ;  /* 0x0000000000007b1d */ /* 0x000fe40000010000 */
[-C--:B----4-:R-:W-:Y:S08]  /*1e3b0*/  HMMA.16816.F32 R4, R192, R204.reuse, R4 ;  /* 0x000000ccc004723c */ /* 0x090ff00000001804 */
[C---:B------:R-:W-:Y:S08]  /*1e3c0*/  HMMA.16816.F32 R8, R212.reuse, R204, R8 ;  /* 0x000000ccd408723c */ /* 0x040ff00000001808 */
[-C--:B------:R-:W-:Y:S01]  /*1e3d0*/  HMMA.16816.F32 R12, R212, R206.reuse, R12 ;  /* 0x000000ced40c723c */ /* 0x080fe2000000180c */
[----:B------:R-:W-:Y:S01]  /*1e3e0*/  @!PT LDS RZ, [RZ] ;  /* 0x00000000fffff984 */ /* 0x000fe20000000800 */
[----:B------:R-:W-:Y:S01]  /*1e3f0*/  @!PT LDS RZ, [RZ] ;  /* 0x00000000fffff984 */ /* 0x000fe20000000800 */
[----:B------:R-:W-:Y:S01]  /*1e400*/  @!PT LDS RZ, [RZ] ;  /* 0x00000000fffff984 */ /* 0x000fe20000000800 */
[----:B------:R4:W-:Y:S07]  /*1e410*/  @P0 LDGSTS.E.BYPASS.LTC128B.128 [R239+0x5080], [R2.64], !P4 ;  /* 0x0508000002ef0fae */ /* 0x0009ee000e101d4e */
[C---:B------:R-:W-:Y:S01]  /*1e420*/  HMMA.16816.F32 R16, R192.reuse, R206, R16 ;  /* 0x000000cec010723c */ /* 0x040fe20000001810 */
[----:B------:R4:W-:Y:S07]  /*1e430*/  @P0 LDGSTS.E.BYPASS.LTC128B.128 [R239+0x6880], [R168.64], !P3 ;  /* 0x06880000a8ef0fae */ /* 0x0009ee000d901d4e */
[-C--:B-1----:R-:W-:Y:S08]  /*1e440*/  HMMA.16816.F32 R20, R192, R208.reuse, R20 ;  /* 0x000000d0c014723c */ /* 0x082ff00000001814 */
[C---:B------:R-:W-:Y:S08]  /*1e450*/  HMMA.16816.F32 R24, R212.reuse, R208, R24 ;  /* 0x000000d0d418723c */ /* 0x040ff00000001818 */
[-C--:B------:R-:W-:Y:S04]  /*1e460*/  HMMA.16816.F32 R28, R212, R210.reuse, R28 ;  /* 0x000000d2d41c723c */ /* 0x080fe8000000181c */
[----:B----4-:R-:W-:Y:S01]  /*1e470*/  @P0 IADD3 R2, P1, R2, UR5, RZ ;  /* 0x0000000502020c10 */ /* 0x010fe2000ff3e0ff */
[----:B------:R-:W1:Y:S03]  /*1e480*/  SHFL.IDX PT, R168, R171, RZ, 0x1c1f ;  /* 0x001c1fffaba87589 */ /* 0x000e6600000e0000 */
[C---:B------:R-:W-:Y:S04]  /*1e490*/  HMMA.16816.F32 R32, R192.reuse, R210, R32 ;  /* 0x000000d2c020723c */ /* 0x040fe80000001820 */
[----:B------:R-:W-:Y:S02]  /*1e4a0*/  @P0 IADD3.X R3, R3, UR12, RZ, P1, !PT ;  /* 0x0000000c03030c10 */ /* 0x000fe40008ffe4ff */
[C---:B------:R-:W-:Y:S02]  /*1e4b0*/  @P0 IADD3 R196, P2, R2.reuse, UR5, RZ ;  /* 0x0000000502c40c10 */ /* 0x040fe4000ff5e0ff */
[-C--:B------:R-:W-:Y:S01]  /*1e4c0*/  HMMA.16816.F32 R36, R192, R172.reuse, R36 ;  /* 0x000000acc024723c */ /* 0x080fe20000001824 */
[----:B------:R4:W-:Y:S03]  /*1e4d0*/  @P0 LDGSTS.E.BYPASS.LTC128B.128 [R239+0x5880], [R2.64], !P4 ;  /* 0x0588000002ef0fae */ /* 0x0009e6000e101d4e */
[C---:B------:R-:W-:Y:S02]  /*1e4e0*/  @P0 IADD3.X R197, R3.reuse, UR12, RZ, P2, !PT ;  /* 0x0000000c03c50c10 */ /* 0x040fe400097fe4ff */
[----:B------:R4:W-:Y:S02]  /*1e4f0*/  @P0 LDGSTS.E.BYPASS.LTC128B.128 [R239+0x7080], [R2.64+0x80], !P3 ;  /* 0x0708008002ef0fae */ /* 0x0009e4000d901d4e */
[C---:B------:R-:W-:Y:S03]  /*1e500*/  HMMA.16816.F32 R40, R212.reuse, R172, R40 ;  /* 0x000000acd428723c */ /* 0x040fe60000001828 */
[----:B------:R1:W-:Y:S04]  /*1e510*/  @P0 LDGSTS.E.BYPASS.LTC128B.128 [R239+0x6080], [R196.64], !P4 ;  /* 0x06080000c4ef0fae */ /* 0x0003e8000e101d4e */
[----:B------:R-:W-:Y:S01]  /*1e520*/  @P0 IADD3 R172, P1, R2, UR10, RZ ;  /* 0x0000000a02ac0c10 */ /* 0x000fe2000ff3e0ff */
[-C--:B------:R-:W-:Y:S04]  /*1e530*/  HMMA.16816.F32 R44, R212, R174.reuse, R44 ;  /* 0x000000aed42c723c */ /* 0x080fe8000000182c */
[----:B------:R-:W-:Y:S04]  /*1e540*/  @P0 IADD3.X R173, R3, UR6, RZ, P1, !PT ;  /* 0x0000000603ad0c10 */ /* 0x000fe80008ffe4ff */
[----:B------:R-:W-:Y:S01]  /*1e550*/  HMMA.16816.F32 R48, R192, R174, R48 ;  /* 0x000000aec030723c */ /* 0x000fe20000001830 */
[----:B------:R3:W-:Y:S03]  /*1e560*/  @P0 LDGSTS.E.BYPASS.LTC128B.128 [R239+0x7880], [R172.64], !P3 ;  /* 0x07880000acef0fae */ /* 0x0007e6000d901d4e */
[----:B------:R-:W-:Y:S02]  /*1e570*/  ISETP.GE.AND P3, PT, R241, 0x1, PT ;  /* 0x00000001f100780c */ /* 0x000fe40003f66270 */
[----:B------:R-:W0:Y:S01]  /*1e580*/  LDGDEPBAR ;  /* 0x00000000000079af */ /* 0x000e220000000000 */
[----:B----4-:R-:W-:Y:S05]  /*1e590*/  IMAD R2, R238, -0x30, RZ ;  /* 0xffffffd0ee027824 */ /* 0x010fea00078e02ff */
[----:B---3--:R-:W-:Y:S01]  /*1e5a0*/  IADD3 R173, -R198, 0x1, R2 ;  /* 0x00000001c6ad7810 */ /* 0x008fe20007ffe102 */
[----:B------:R-:W-:Y:S03]  /*1e5b0*/  IMAD.IADD R174, R2, 0x1, -R198 ;  /* 0x0000000102ae7824 */ /* 0x000fe600078e0ac6 */
[----:B--2---:R-:W-:Y:S04]  /*1e5c0*/  IADD3 R173, -R219, R173, R240 ;  /* 0x000000addbad7210 */ /* 0x004fe80007ffe1f0 */
[C---:B------:R-:W-:Y:S02]  /*1e5d0*/  IADD3 R172, R173.reuse, c[0x0][0x328], RZ ;  /* 0x0000ca00adac7a10 */ /* 0x040fe40007ffe0ff */
[----:B------:R-:W-:Y:S03]  /*1e5e0*/  IADD3 R173, R173, UR4, RZ ;  /* 0x00000004adad7c10 */ /* 0x000fe6000fffe0ff */
[--C-:B-1----:R-:W-:Y:S02]  /*1e5f0*/  IMAD.IADD R167, R172, 0x1, R168.reuse ;  /* 0x00000001aca77824 */ /* 0x102fe400078e02a8 */
[----:B------:R-:W-:Y:S01]  /*1e600*/  IMAD.IADD R0, R173, 0x1, R168 ;  /* 0x00000001ad007824 */ /* 0x000fe200078e02a8 */
        /* <DEDUP_REMOVED lines=14> */
.L_x_3119:
[----:B------:R-:W-:Y:S04]  /*1e6f0*/  MOV R168, c[0x0][0x32c] ;  /* 0x0000cb0000a87a02 */ /* 0x000fe80000000f00 */
[----:B------:R-:W-:Y:S11]  /*1e700*/  ISETP.NE.AND P0, PT, R168, 0x1, PT ;  /* 0x00000001a800780c */ /* 0x000ff60003f05270 */
[----:B------:R-:W-:Y:S02]  /*1e710*/  @!UPT UIADD3 URZ, URZ, URZ, URZ ;  /* 0x0000003f3f3ff290 */ /* 0x000fe4000fffe03f */
[----:B------:R-:W-:Y:S05]  /*1e720*/  @P0 IMAD.HI.U32 R168, R3, c[0x0][0x330], RZ ;  /* 0x0000cc0003a80a27 */ /* 0x000fea00078e00ff */
[----:B------:R-:W-:Y:S02]  /*1e730*/  @P0 SHF.R.U32.HI R3, RZ, c[0x0][0x334], R168 ;  /* 0x0000cd00ff030a19 */ /* 0x000fe400000116a8 */
.L_x_3120:
[----:B------:R-:W-:Y:S05]  /*1e740*/  BSYNC B0 ;  /* 0x0000000000007941 */ /* 0x000fea0003800000 */
.L_x_3118:
[----:B------:R-:W-:Y:S05]  /*1e750*/  IMAD R3, R3, c[0x0][0x32c], R174 ;  /* 0x0000cb0003037a24 */ /* 0x000fea00078e02ae */
[----:B------:R-:W-:Y:S02]  /*1e760*/  IADD3 R168, R3, c[0x0][0x32c], RZ ;  /* 0x0000cb0003a87a10 */ /* 0x000fe40007ffe0ff */
[----:B------:R-:W-:Y:S02]  /*1e770*/  IMNMX R0, R0, R3, !PT ;  /* 0x0000000300007217 */ /* 0x000fe40007800200 */
[----:B------:R-:W-:Y:S02]  /*1e780*/  IMNMX R167, R167, R168, PT ;  /* 0x000000a8a7a77217 */ /* 0x000fe40003800200 */
.L_x_3117:
        /* <DEDUP_REMOVED lines=17> */
.L_x_3123:
[----:B------:R-:W-:Y:S04]  /*1e8a0*/  MOV R175, c[0x0][0x32c] ;  /* 0x0000cb0000af7a02 */ /* 0x000fe80000000f00 */
[----:B------:R-:W-:Y:S11]  /*1e8b0*/  ISETP.NE.AND P0, PT, R175, 0x1, PT ;  /* 0x00000001af00780c */ /* 0x000ff60003f05270 */
[----:B------:R-:W-:Y:S02]  /*1e8c0*/  @!UPT UIADD3 URZ, URZ, URZ, URZ ;  /* 0x0000003f3f3ff290 */ /* 0x000fe4000fffe03f */
[----:B------:R-:W-:Y:S05]  /*1e8d0*/  @P0 IMAD.HI.U32 R175, R169, c[0x0][0x330], RZ ;  /* 0x0000cc00a9af0a27 */ /* 0x000fea00078e00ff */
[----:B------:R-:W-:Y:S02]  /*1e8e0*/  @P0 SHF.R.U32.HI R169, RZ, c[0x0][0x334], R175 ;  /* 0x0000cd00ffa90a19 */ /* 0x000fe400000116af */
.L_x_3124:
[----:B------:R-:W-:Y:S05]  /*1e8f0*/  BSYNC B0 ;  /* 0x0000000000007941 */ /* 0x000fea0003800000 */
.L_x_3122:
[----:B------:R-:W-:Y:S05]  /*1e900*/  IMAD R169, R169, c[0x0][0x32c], R174 ;  /* 0x0000cb00a9a97a24 */ /* 0x000fea00078e02ae */
[----:B------:R-:W-:Y:S02]  /*1e910*/  IADD3 R175, R169, c[0x0][0x32c], RZ ;  /* 0x0000cb00a9af7a10 */ /* 0x000fe40007ffe0ff */
[----:B------:R-:W-:Y:S02]  /*1e920*/  IMNMX R3, R3, R169, !PT ;  /* 0x000000a903037217 */ /* 0x000fe40007800200 */
[----:B------:R-:W-:Y:S02]  /*1e930*/  IMNMX R168, R168, R175, PT ;  /* 0x000000afa8a87217 */ /* 0x000fe40003800200 */
.L_x_3121:
[C---:B------:R-:W-:Y:S02]  /*1e940*/  ISETP.GE.AND P0, PT, R2.reuse, 0x2, PT ;  /* 0x000000020200780c */ /* 0x040fe40003f06270 */
[----:B------:R-:W-:Y:S02]  /*1e950*/  ISETP.GE.AND P1, PT, R2, 0x9, PT ;  /* 0x000000090200780c */ /* 0x000fe40003f26270 */
[----:B------:R-:W-:Y:S02]  /*1e960*/  P2R R192, PR, RZ, 0x1 ;  /* 0x00000001ffc07803 */ /* 0x000fe40000000000 */
[----:B------:R-:W-:Y:S02]  /*1e970*/  ISETP.GT.AND P0, PT, R0, 0x1, !P0 ;  /* 0x000000010000780c */ /* 0x000fe40004704270 */
[----:B------:R-:W-:Y:S02]  /*1e980*/  P2R R175, PR, RZ, 0x2 ;  /* 0x00000002ffaf7803 */ /* 0x000fe40000000000 */
        /* <DEDUP_REMOVED lines=9> */
[C---:B------:R-:W-:Y:S02]  /*1ea20*/  ISETP.GE.AND P1, PT, R2.reuse, 0x11, PT ;  /* 0x000000110200780c */ /* 0x040fe40003f26270 */
[----:B------:R-:W-:Y:S02]  /*1ea30*/  ISETP.LT.OR P0, PT, R167, 0xa, P0 ;  /* 0x0000000aa700780c */ /* 0x000fe40000701670 */
[----:B------:R-:W-:Y:S02]  /*1ea40*/  ISETP.GE.AND P5, PT, R2, 0x19, PT ;  /* 0x000000190200780c */ /* 0x000fe40003fa6270 */
[----:B------:R-:W-:Y:S02]  /*1ea50*/  FSEL R195, R17, -INF , !P0 ;  /* 0xff80000011c37808 */ /* 0x000fe40004000000 */
[----:B------:R-:W-:Y:S02]  /*1ea60*/  ISETP.GT.AND P0, PT, R0, 0x10, !P1 ;  /* 0x000000100000780c */ /* 0x000fe40004f04270 */
[C---:B------:R-:W-:Y:S02]  /*1ea70*/  ISETP.GE.AND P4, PT, R2.reuse, 0x1a, PT ;  /* 0x0000001a0200780c */ /* 0x040fe40003f86270 */
        /* <DEDUP_REMOVED lines=10> */
[C---:B------:R-:W-:Y:S02]  /*1eb20*/  ISETP.LT.OR P0, PT, R167.reuse, 0x19, P0 ;  /* 0x00000019a700780c */ /* 0x040fe40000701670 */
[----:B------:R-:W-:Y:S02]  /*1eb30*/  P2R R16, PR, RZ, 0x2 ;  /* 0x00000002ff107803 */ /* 0x000fe40000000000 */
        /* <DEDUP_REMOVED lines=12> */
[C---:B------:R-:W-:Y:S04]  /*1ec00*/  ISETP.LT.OR P0, PT, R167.reuse, 0x29, P0 ;  /* 0x00000029a700780c */ /* 0x040fe80000701670 */
[----:B------:R-:W-:Y:S02]  /*1ec10*/  FSEL R215, R48, -INF , !P0 ;  /* 0xff80000030d77808 */ /* 0x000fe40004000000 */
[----:B------:R-:W-:Y:S04]  /*1ec20*/  ISETP.GT.AND P0, PT, R0, RZ, !P1 ;  /* 0x000000ff0000720c */ /* 0x000fe80004f04270 */
[C---:B------:R-:W-:Y:S04]  /*1ec30*/  ISETP.LT.OR P0, PT, R167.reuse, 0x1, P0 ;  /* 0x00000001a700780c */ /* 0x040fe80000701670 */
[----:B------:R-:W-:Y:S02]  /*1ec40*/  FSEL R20, R4, -INF , !P0 ;  /* 0xff80000004147808 */ /* 0x000fe40004000000 */
[----:B------:R-:W-:Y:S01]  /*1ec50*/  ISETP.GE.AND P0, PT, R2, 0x2a, PT ;  /* 0x0000002a0200780c */ /* 0x000fe20003f06270 */
[----:B------:R-:W1:Y:S03]  /*1ec60*/  SHFL.IDX PT, R4, R171, 0x2, 0x1c1f ;  /* 0x005c1f00ab047f89 */ /* 0x000e6600000e0000 */
[----:B------:R-:W-:Y:S02]  /*1ec70*/  P2R R5, PR, RZ, 0x1 ;  /* 0x00000001ff057803 */ /* 0x000fe40000000000 */
[----:B------:R-:W-:Y:S04]  /*1ec80*/  ISETP.GT.AND P0, PT, R0, 0x29, !P0 ;  /* 0x000000290000780c */ /* 0x000fe80004704270 */
        /* <DEDUP_REMOVED lines=19> */
.L_x_3127:
[----:B------:R-:W-:Y:S04]  /*1edc0*/  MOV R21, c[0x0][0x32c] ;  /* 0x0000cb0000157a02 */ /* 0x000fe80000000f00 */
[----:B------:R-:W-:Y:S11]  /*1edd0*/  ISETP.NE.AND P0, PT, R21, 0x1, PT ;  /* 0x000000011500780c */ /* 0x000ff60003f05270 */
[----:B------:R-:W-:Y:S02]  /*1ede0*/  @!UPT UIADD3 URZ, URZ, URZ, URZ ;  /* 0x0000003f3f3ff290 */ /* 0x000fe4000fffe03f */
[----:B------:R-:W-:Y:S05]  /*1edf0*/  @P0 IMAD.HI.U32 R21, R4, c[0x0][0x330], RZ ;  /* 0x0000cc0004150a27 */ /* 0x000fea00078e00ff */
[----:B------:R-:W-:Y:S02]  /*1ee00*/  @P0 SHF.R.U32.HI R4, RZ, c[0x0][0x334], R21 ;  /* 0x0000cd00ff040a19 */ /* 0x000fe40000011615 */
.L_x_3128:
[----:B------:R-:W-:Y:S05]  /*1ee10*/  BSYNC B0 ;  /* 0x0000000000007941 */ /* 0x000fea0003800000 */
.L_x_3126:
[----:B------:R-:W-:Y:S05]  /*1ee20*/  IMAD R4, R4, c[0x0][0x32c], R174 ;  /* 0x0000cb0004047a24 */ /* 0x000fea00078e02ae */
[----:B------:R-:W-:Y:S02]  /*1ee30*/  IADD3 R21, R4, c[0x0][0x32c], RZ ;  /* 0x0000cb0004157a10 */ /* 0x000fe40007ffe0ff */
[----:B------:R-:W-:Y:S02]  /*1ee40*/  IMNMX R0, R0, R4, !PT ;  /* 0x0000000400007217 */ /* 0x000fe40007800200 */
[----:B------:R-:W-:Y:S02]  /*1ee50*/  IMNMX R2, R2, R21, PT ;  /* 0x0000001502027217 */ /* 0x000fe40003800200 */
.L_x_3125:
        /* <DEDUP_REMOVED lines=31> */
[C---:B------:R-:W-:Y:S04]  /*1f050*/  ISETP.GT.AND P0, PT, R3.reuse, RZ, !P1 ;  /* 0x000000ff0300720c */ /* 0x040fe80004f04270 */
[----:B------:R-:W-:Y:S04]  /*1f060*/  ISETP.LT.OR P0, PT, R168, 0x1, P0 ;  /* 0x00000001a800780c */ /* 0x000fe80000701670 */
[----:B------:R-:W-:Y:S02]  /*1f070*/  FSEL R6, R6, -INF , !P0 ;  /* 0xff80000006067808 */ /* 0x000fe40004000000 */
[----:B------:R-:W-:Y:S04]  /*1f080*/  ISETP.NE.AND P0, PT, R16, RZ, PT ;  /* 0x000000ff1000720c */ /* 0x000fe80003f05270 */
[----:B------:R-:W-:Y:S04]  /*1f090*/  ISETP.GT.AND P0, PT, R3, 0x28, !P0 ;  /* 0x000000280300780c */ /* 0x000fe80004704270 */
[----:B------:R-:W-:Y:S04]  /*1f0a0*/  ISETP.LT.OR P0, PT, R168, 0x29, P0 ;  /* 0x00000029a800780c */ /* 0x000fe80000701670 */
[----:B------:R-:W-:Y:S02]  /*1f0b0*/  FSEL R212, R50, -INF , !P0 ;  /* 0xff80000032d47808 */ /* 0x000fe40004000000 */
[----:B------:R-:W-:Y:S04]  /*1f0c0*/  ISETP.NE.AND P0, PT, R5, RZ, PT ;  /* 0x000000ff0500720c */ /* 0x000fe80003f05270 */
[----:B------:R-:W-:Y:S02]  /*1f0d0*/  ISETP.GT.AND P0, PT, R3, 0x29, !P0 ;  /* 0x000000290300780c */ /* 0x000fe40004704270 */
[----:B------:R-:W1:Y:S02]  /*1f0e0*/  SHFL.IDX PT, R3, R171, 0x3, 0x1c1f ;  /* 0x007c1f00ab037f89 */ /* 0x000e6400000e0000 */
[----:B------:R-:W-:Y:S04]  /*1f0f0*/  ISETP.LT.OR P0, PT, R168, 0x2a, P0 ;  /* 0x0000002aa800780c */ /* 0x000fe80000701670 */
[----:B------:R-:W-:Y:S02]  /*1f100*/  FSEL R213, R51, -INF , !P0 ;  /* 0xff80000033d57808 */ /* 0x000fe40004000000 */
[----:B------:R-:W-:Y:S04]  /*1f110*/  ISETP.GT.AND P0, PT, R0, RZ, !P1 ;  /* 0x000000ff0000720c */ /* 0x000fe80004f04270 */
        /* <DEDUP_REMOVED lines=59> */
.L_x_3131:
[----:B------:R-:W-:Y:S04]  /*1f4d0*/  MOV R4, c[0x0][0x32c] ;  /* 0x0000cb0000047a02 */ /* 0x000fe80000000f00 */
[----:B------:R-:W-:Y:S11]  /*1f4e0*/  ISETP.NE.AND P0, PT, R4, 0x1, PT ;  /* 0x000000010400780c */ /* 0x000ff60003f05270 */
[----:B------:R-:W-:Y:S02]  /*1f4f0*/  @!UPT UIADD3 URZ, URZ, URZ, URZ ;  /* 0x0000003f3f3ff290 */ /* 0x000fe4000fffe03f */
[----:B------:R-:W-:Y:S05]  /*1f500*/  @P0 IMAD.HI.U32 R4, R3, c[0x0][0x330], RZ ;  /* 0x0000cc0003040a27 */ /* 0x000fea00078e00ff */
[----:B------:R-:W-:Y:S02]  /*1f510*/  @P0 SHF.R.U32.HI R3, RZ, c[0x0][0x334], R4 ;  /* 0x0000cd00ff030a19 */ /* 0x000fe40000011604 */
.L_x_3132:
[----:B------:R-:W-:Y:S05]  /*1f520*/  BSYNC B0 ;  /* 0x0000000000007941 */ /* 0x000fea0003800000 */
.L_x_3130:
[----:B------:R-:W-:Y:S05]  /*1f530*/  IMAD R174, R3, c[0x0][0x32c], R174 ;  /* 0x0000cb0003ae7a24 */ /* 0x000fea00078e02ae */
[----:B------:R-:W-:Y:S02]  /*1f540*/  IADD3 R3, R174, c[0x0][0x32c], RZ ;  /* 0x0000cb00ae037a10 */ /* 0x000fe40007ffe0ff */
[----:B------:R-:W-:Y:S02]  /*1f550*/  IMNMX R0, R0, R174, !PT ;  /* 0x000000ae00007217 */ /* 0x000fe40007800200 */
[----:B------:R-:W-:Y:S02]  /*1f560*/  IMNMX R2, R2, R3, PT ;  /* 0x0000000302027217 */ /* 0x000fe40003800200 */
.L_x_3129:
        /* <DEDUP_REMOVED lines=23> */
[----:B------:R-:W-:Y:S02]  /*1f6e0*/  ISETP.NE.AND P1, PT, R17, RZ, PT ;  /* 0x000000ff1100720c */ /* 0x000fe40003f25270 */
[----:B------:R-:W-:Y:S02]  /*1f6f0*/  FMNMX.FTZ R169, R194, R169, !PT ;  /* 0x000000a9c2a97209 */ /* 0x000fe40007810000 */
[----:B------:R-:W-:Y:S02]  /*1f700*/  ISETP.LT.OR P0, PT, R2, 0xa, P0 ;  /* 0x0000000a0200780c */ /* 0x000fe40000701670 */
[----:B------:R-:W-:Y:S02]  /*1f710*/  FMNMX.FTZ R169, R195, R169, !PT ;  /* 0x000000a9c3a97209 */ /* 0x000fe40007810000 */
[----:B------:R-:W-:Y:S02]  /*1f720*/  FMNMX.FTZ R3, R207, R3, !PT ;  /* 0x00000003cf037209 */ /* 0x000fe40007810000 */
[----:B------:R-:W-:Y:S02]  /*1f730*/  FMNMX.FTZ R169, R196, R169, !PT ;  /* 0x000000a9c4a97209 */ /* 0x000fe40007810000 */
        /* <DEDUP_REMOVED lines=9> */
[----:B------:R-:W-:Y:S02]  /*1f7d0*/  FMNMX.FTZ R169, R210, R169, !PT ;  /* 0x000000a9d2a97209 */ /* 0x000fe40007810000 */
[----:B------:R-:W-:Y:S02]  /*1f7e0*/  FMNMX.FTZ R4, R18, R166, !PT ;  /* 0x000000a612047209 */ /* 0x000fe40007810000 */
[----:B------:R-:W-:Y:S02]  /*1f7f0*/  FMNMX.FTZ R169, R215, R169, !PT ;  /* 0x000000a9d7a97209 */ /* 0x000fe40007810000 */
[----:B------:R-:W-:Y:S02]  /*1f800*/  FSEL R41, R26, -INF , !P0 ;  /* 0xff8000001a297808 */ /* 0x000fe40004000000 */
[----:B------:R-:W-:Y:S02]  /*1f810*/  FMNMX.FTZ R169, R218, R169, !PT ;  /* 0x000000a9daa97209 */ /* 0x000fe40007810000 */
[----:B------:R-:W-:Y:S02]  /*1f820*/  ISETP.GT.AND P0, PT, R0, 0x11, !P6 ;  /* 0x000000110000780c */ /* 0x000fe40007704270 */
[----:B------:R-:W-:Y:S02]  /*1f830*/  ISETP.NE.AND P6, PT, R5, RZ, PT ;  /* 0x000000ff0500720c */ /* 0x000fe40003fc5270 */
[----:B------:R-:W-:Y:S01]  /*1f840*/  FMNMX.FTZ R3, R213, R3, !PT ;  /* 0x00000003d5037209 */ /* 0x000fe20007810000 */
[----:B------:R-:W1:Y:S01]  /*1f850*/  SHFL.BFLY PT, R5, R169, 0x2, 0x1f ;  /* 0x0c401f00a9057f89 */ /* 0x000e6200000e0000 */
[----:B------:R-:W-:Y:S02]  /*1f860*/  FMNMX.FTZ R4, R9, R4, !PT ;  /* 0x0000000409047209 */ /* 0x000fe40007810000 */
[----:B------:R-:W-:Y:S02]  /*1f870*/  ISETP.LT.OR P0, PT, R2, 0x12, P0 ;  /* 0x000000120200780c */ /* 0x000fe40000701670 */
[----:B------:R-:W-:Y:S02]  /*1f880*/  FMNMX.FTZ R4, R12, R4, !PT ;  /* 0x000000040c047209 */ /* 0x000fe40007810000 */
[----:B------:R-:W-:Y:S01]  /*1f890*/  FSEL R44, R27, -INF , !P0 ;  /* 0xff8000001b2c7808 */ /* 0x000fe20004000000 */
[----:B------:R-:W2:Y:S01]  /*1f8a0*/  SHFL.BFLY PT, R168, R3, 0x2, 0x1f ;  /* 0x0c401f0003a87f89 */ /* 0x000ea200000e0000 */
[----:B------:R-:W-:Y:S02]  /*1f8b0*/  FMNMX.FTZ R4, R13, R4, !PT ;  /* 0x000000040d047209 */ /* 0x000fe40007810000 */
[----:B------:R-:W-:Y:S02]  /*1f8c0*/  ISETP.GT.AND P0, PT, R0, 0x18, !P5 ;  /* 0x000000180000780c */ /* 0x000fe40006f04270 */
        /* <DEDUP_REMOVED lines=8> */
[----:B------:R-:W-:Y:S02]  /*1f950*/  ISETP.NE.AND P1, PT, R16, RZ, PT ;  /* 0x000000ff1000720c */ /* 0x000fe40003f25270 */
[----:B------:R-:W-:Y:S02]  /*1f960*/  FSEL R171, R31, -INF , !P0 ;  /* 0xff8000001fab7808 */ /* 0x000fe40004000000 */
[----:B-1----:R-:W-:Y:S01]  /*1f970*/  FMNMX.FTZ R169, R169, R5, !PT ;  /* 0x00000005a9a97209 */ /* 0x002fe20007810000 */
[----:B------:R-:W-:Y:S01]  /*1f980*/  LDSM.16.MT88.4 R28, [R221+0x2080] ;  /* 0x00208000dd1c783b */ /* 0x000fe20000004200 */
[----:B--2---:R-:W-:Y:S02]  /*1f990*/  FMNMX.FTZ R168, R3, R168, !PT ;  /* 0x000000a803a87209 */ /* 0x004fe40007810000 */
[----:B------:R-:W-:Y:S02]  /*1f9a0*/  FMNMX.FTZ R3, R211, R4, !PT ;  /* 0x00000004d3037209 */ /* 0x000fe40007810000 */
[----:B------:R-:W-:Y:S02]  /*1f9b0*/  ISETP.GT.AND P0, PT, R0, 0x20, !P3 ;  /* 0x000000200000780c */ /* 0x000fe40005f04270 */
[----:B------:R-:W-:Y:S01]  /*1f9c0*/  FMNMX.FTZ R3, R214, R3, !PT ;  /* 0x00000003d6037209 */ /* 0x000fe20007810000 */
[----:B------:R-:W1:Y:S01]  /*1f9d0*/  SHFL.BFLY PT, R5, R169, 0x1, 0x1f ;  /* 0x0c201f00a9057f89 */ /* 0x000e6200000e0000 */
[----:B------:R-:W-:Y:S02]  /*1f9e0*/  ISETP.LT.OR P0, PT, R2, 0x21, P0 ;  /* 0x000000210200780c */ /* 0x000fe40000701670 */
[----:B------:R-:W-:Y:S02]  /*1f9f0*/  FMNMX.FTZ R3, R216, R3, !PT ;  /* 0x00000003d8037209 */ /* 0x000fe40007810000 */
[----:B------:R-:W-:Y:S02]  /*1fa00*/  FSEL R192, R42, -INF , !P0 ;  /* 0xff8000002ac07808 */ /* 0x000fe40004000000 */
[----:B------:R-:W-:Y:S01]  /*1fa10*/  FMNMX.FTZ R3, R217, R3, !PT ;  /* 0x00000003d9037209 */ /* 0x000fe20007810000 */
[----:B------:R-:W2:Y:S01]  /*1fa20*/  SHFL.BFLY PT, R7, R168, 0x1, 0x1f ;  /* 0x0c201f00a8077f89 */ /* 0x000ea200000e0000 */
[----:B------:R-:W-:Y:S04]  /*1fa30*/  ISETP.GT.AND P0, PT, R0, 0x21, !P2 ;  /* 0x000000210000780c */ /* 0x000fe80005704270 */
[----:B------:R-:W-:Y:S03]  /*1fa40*/  ISETP.LT.OR P0, PT, R2, 0x22, P0 ;  /* 0x000000220200780c */ /* 0x000fe60000701670 */
[----:B------:R-:W3:Y:S01]  /*1fa50*/  SHFL.BFLY PT, R8, R3, 0x2, 0x1f ;  /* 0x0c401f0003087f89 */ /* 0x000ee200000e0000 */
[----:B------:R-:W-:Y:S02]  /*1fa60*/  FSEL R173, R43, -INF , !P0 ;  /* 0xff8000002bad7808 */ /* 0x000fe40004000000 */
[----:B------:R-:W-:Y:S04]  /*1fa70*/  ISETP.GT.AND P0, PT, R0, 0x28, !P1 ;  /* 0x000000280000780c */ /* 0x000fe80004f04270 */
[----:B------:R-:W-:Y:S02]  /*1fa80*/  ISETP.LT.OR P0, PT, R2, 0x29, P0 ;  /* 0x000000290200780c */ /* 0x000fe40000701670 */
[----:B-1----:R-:W-:Y:S02]  /*1fa90*/  FMNMX.FTZ R169, R169, R5, !PT ;  /* 0x00000005a9a97209 */ /* 0x002fe40007810000 */
[----:B------:R-:W-:Y:S02]  /*1faa0*/  FSEL R172, R46, -INF , !P0 ;  /* 0xff8000002eac7808 */ /* 0x000fe40004000000 */
[C---:B------:R-:W-:Y:S01]  /*1fab0*/  FSETP.NEU.FTZ.AND P2, PT, R169.reuse, -INF , PT ;  /* 0xff800000a900780b */ /* 0x040fe20003f5d000 */
[----:B------:R-:W-:Y:S01]  /*1fac0*/  FMUL.FTZ R23, R169, c[0x0][0x2d0] ;  /* 0x0000b400a9177a20 */ /* 0x000fe20000410000 */
[----:B------:R-:W-:Y:S02]  /*1fad0*/  ISETP.GT.AND P0, PT, R0, 0x29, !P6 ;  /* 0x000000290000780c */ /* 0x000fe40007704270 */
[----:B--2---:R-:W-:Y:S02]  /*1fae0*/  FMNMX.FTZ R168, R168, R7, !PT ;  /* 0x00000007a8a87209 */ /* 0x004fe40007810000 */
[----:B------:R-:W-:Y:S02]  /*1faf0*/  FSEL R23, R23, RZ, P2 ;  /* 0x000000ff17177208 */ /* 0x000fe40001000000 */
[C---:B------:R-:W-:Y:S01]  /*1fb00*/  FSETP.NEU.FTZ.AND P1, PT, R168.reuse, -INF , PT ;  /* 0xff800000a800780b */ /* 0x040fe20003f3d000 */
[----:B------:R-:W-:Y:S01]  /*1fb10*/  FMUL.FTZ R48, R168, c[0x0][0x2d0] ;  /* 0x0000b400a8307a20 */ /* 0x000fe20000410000 */
[----:B------:R-:W-:Y:S01]  /*1fb20*/  ISETP.LT.OR P0, PT, R2, 0x2a, P0 ;  /* 0x0000002a0200780c */ /* 0x000fe20000701670 */
[--C-:B------:R-:W-:Y:S01]  /*1fb30*/  FFMA.FTZ R4, R20, c[0x0][0x2d0], -R23.reuse ;  /* 0x0000b40014047a23 */ /* 0x100fe20000010817 */
[----:B---3--:R-:W-:Y:S01]  /*1fb40*/  FMNMX.FTZ R3, R3, R8, !PT ;  /* 0x0000000803037209 */ /* 0x008fe20007810000 */
[--C-:B------:R-:W-:Y:S01]  /*1fb50*/  FFMA.FTZ R5, R193, c[0x0][0x2d0], -R23.reuse ;  /* 0x0000b400c1057a23 */ /* 0x100fe20000010817 */
[----:B------:R-:W-:Y:S01]  /*1fb60*/  FSEL R48, R48, RZ, P1 ;  /* 0x000000ff30307208 */ /* 0x000fe20000800000 */
[----:B------:R1:W-:Y:S01]  /*1fb70*/  MUFU.EX2 R250, R4 ;  /* 0x0000000400fa7308 */ /* 0x0003e20000000800 */
[----:B------:R-:W-:Y:S01]  /*1fb80*/  FSEL R22, R47, -INF , !P0 ;  /* 0xff8000002f167808 */ /* 0x000fe20004000000 */
[----:B------:R-:W2:Y:S01]  /*1fb90*/  SHFL.BFLY PT, R167, R3, 0x1, 0x1f ;  /* 0x0c201f0003a77f89 */ /* 0x000ea200000e0000 */
[--C-:B------:R-:W-:Y:S02]  /*1fba0*/  FFMA.FTZ R40, R198, c[0x0][0x2d0], -R23.reuse ;  /* 0x0000b400c6287a23 */ /* 0x100fe40000010817 */
[--C-:B------:R-:W-:Y:S05]  /*1fbb0*/  FFMA.FTZ R2, R19, c[0x0][0x2d0], -R48.reuse ;  /* 0x0000b40013027a23 */ /* 0x100fea0000010830 */
[----:B------:R3:W4:Y:S10]  /*1fbc0*/  MUFU.EX2 R36, R5 ;  /* 0x0000000500247308 */ /* 0x0007340000000800 */
[----:B------:R5:W-:Y:S01]  /*1fbd0*/  MUFU.EX2 R35, R2 ;  /* 0x0000000200237308 */ /* 0x000be20000000800 */
[----:B-1----:R-:W-:Y:S02]  /*1fbe0*/  FMNMX.FTZ R4, R10, R170, !PT ;  /* 0x000000aa0a047209 */ /* 0x002fe40007810000 */
[----:B--2---:R-:W-:Y:S01]  /*1fbf0*/  FMNMX.FTZ R167, R3, R167, !PT ;  /* 0x000000a703a77209 */ /* 0x004fe20007810000 */
[--C-:B------:R-:W-:Y:S01]  /*1fc00*/  FFMA.FTZ R3, R32, c[0x0][0x2d0], -R48.reuse ;  /* 0x0000b40020037a23 */ /* 0x100fe20000010830 */
[----:B------:R-:W-:Y:S02]  /*1fc10*/  FMNMX.FTZ R4, R11, R4, !PT ;  /* 0x000000040b047209 */ /* 0x000fe40007810000 */
[C---:B------:R-:W-:Y:S03]  /*1fc20*/  FSETP.NEU.FTZ.AND P0, PT, R167.reuse, -INF , PT ;  /* 0xff800000a700780b */ /* 0x040fe60003f1d000 */
[----:B------:R1:W-:Y:S01]  /*1fc30*/  MUFU.EX2 R252, R3 ;  /* 0x0000000300fc7308 */ /* 0x0003e20000000800 */
[----:B------:R-:W-:Y:S01]  /*1fc40*/  FMUL.FTZ R49, R167, c[0x0][0x2d0] ;  /* 0x0000b400a7317a20 */ /* 0x000fe20000410000 */
[----:B---3--:R-:W-:Y:S01]  /*1fc50*/  FMNMX.FTZ R5, R14, R4, !PT ;  /* 0x000000040e057209 */ /* 0x008fe20007810000 */
[----:B------:R-:W-:Y:S01]  /*1fc60*/  FFMA.FTZ R4, R194, c[0x0][0x2d0], -R23 ;  /* 0x0000b400c2047a23 */ /* 0x000fe20000010817 */
[----:B----4-:R-:W-:Y:S02]  /*1fc70*/  F2FP.PACK_AB R24, R36, R250 ;  /* 0x000000fa2418723e */ /* 0x010fe400000000ff */
[----:B------:R-:W-:Y:S02]  /*1fc80*/  FMNMX.FTZ R5, R15, R5, !PT ;  /* 0x000000050f057209 */ /* 0x000fe40007810000 */
[----:B------:R-:W-:Y:S02]  /*1fc90*/  FSEL R49, R49, RZ, P0 ;  /* 0x000000ff31317208 */ /* 0x000fe40000000000 */
[----:B------:R2:W-:Y:S01]  /*1fca0*/  MUFU.EX2 R34, R4 ;  /* 0x0000000400227308 */ /* 0x0005e20000000800 */
[----:B------:R-:W-:Y:S01]  /*1fcb0*/  FMNMX.FTZ R5, R41, R5, !PT ;  /* 0x0000000529057209 */ /* 0x000fe20007810000 */
[--C-:B-----5:R-:W-:Y:S03]  /*1fcc0*/  FFMA.FTZ R2, R21, c[0x0][0x2d0], -R48.reuse ;  /* 0x0000b40015027a23 */ /* 0x120fe60000010830 */
[----:B------:R-:W-:Y:S04]  /*1fcd0*/  FMNMX.FTZ R5, R44, R5, !PT ;  /* 0x000000052c057209 */ /* 0x000fe80007810000 */
[----:B------:R-:W-:Y:S01]  /*1fce0*/  FMNMX.FTZ R5, R45, R5, !PT ;  /* 0x000000052d057209 */ /* 0x000fe20007810000 */
[----:B------:R3:W4:Y:S03]  /*1fcf0*/  MUFU.EX2 R251, R2 ;  /* 0x0000000200fb7308 */ /* 0x0007260000000800 */
[----:B------:R-:W-:Y:S01]  /*1fd00*/  FMNMX.FTZ R5, R171, R5, !PT ;  /* 0x00000005ab057209 */ /* 0x000fe20007810000 */
[----:B-1----:R-:W-:Y:S03]  /*1fd10*/  FFMA.FTZ R3, R18, c[0x0][0x2d0], -R49 ;  /* 0x0000b40012037a23 */ /* 0x002fe60000010831 */
[----:B------:R-:W-:Y:S03]  /*1fd20*/  FMNMX.FTZ R0, R192, R5, !PT ;  /* 0x00000005c0007209 */ /* 0x000fe60007810000 */
[----:B------:R1:W-:Y:S01]  /*1fd30*/  MUFU.EX2 R247, R3 ;  /* 0x0000000300f77308 */ /* 0x0003e20000000800 */
[----:B------:R-:W-:Y:S01]  /*1fd40*/  FMNMX.FTZ R0, R173, R0, !PT ;  /* 0x00000000ad007209 */ /* 0x000fe20007810000 */
[----:B--2---:R-:W-:Y:S03]  /*1fd50*/  FFMA.FTZ R4, R195, c[0x0][0x2d0], -R23 ;  /* 0x0000b400c3047a23 */ /* 0x004fe60000010817 */
[----:B------:R-:W-:Y:S04]  /*1fd60*/  FMNMX.FTZ R0, R172, R0, !PT ;  /* 0x00000000ac007209 */ /* 0x000fe80007810000 */
[----:B------:R-:W-:Y:S01]  /*1fd70*/  FMNMX.FTZ R0, R22, R0, !PT ;  /* 0x0000000016007209 */ /* 0x000fe20007810000 */
[----:B------:R2:W5:Y:S04]  /*1fd80*/  MUFU.EX2 R33, R4 ;  /* 0x0000000400217308 */ /* 0x0005680000000800 */
[----:B---3--:R-:W3:Y:S01]  /*1fd90*/  SHFL.BFLY PT, R2, R0, 0x2, 0x1f ;  /* 0x0c401f0000027f89 */ /* 0x008ee200000e0000 */
[----:B----4-:R-:W-:Y:S05]  /*1fda0*/  F2FP.PACK_AB R27, R252, R251 ;  /* 0x000000fbfc1b723e */ /* 0x010fea00000000ff */
[----:B------:R4:W-:Y:S01]  /*1fdb0*/  MUFU.EX2 R242, R40 ;  /* 0x0000002800f27308 */ /* 0x0009e20000000800 */
[--C-:B-1----:R-:W-:Y:S09]  /*1fdc0*/  FFMA.FTZ R3, R9, c[0x0][0x2d0], -R49.reuse ;  /* 0x0000b40009037a23 */ /* 0x102ff20000010831 */
[----:B------:R3:W1:Y:S01]  /*1fdd0*/  MUFU.EX2 R248, R3 ;  /* 0x0000000300f87308 */ /* 0x0006620000000800 */
[--C-:B--2---:R-:W-:Y:S01]  /*1fde0*/  FFMA.FTZ R4, R6, c[0x0][0x2d0], -R48.reuse ;  /* 0x0000b40006047a23 */ /* 0x104fe20000010830 */
[----:B-----5:R-:W-:Y:S08]  /*1fdf0*/  F2FP.PACK_AB R26, R33, R34 ;  /* 0x00000022211a723e */ /* 0x020ff000000000ff */
[----:B------:R2:W5:Y:S01]  /*1fe00*/  MUFU.EX2 R37, R4 ;  /* 0x0000000400257308 */ /* 0x0005620000000800 */
[----:B----4-:R-:W-:Y:S09]  /*1fe10*/  FFMA.FTZ R40, R197, c[0x0][0x2d0], -R48 ;  /* 0x0000b400c5287a23 */ /* 0x010ff20000010830 */
[----:B------:R4:W-:Y:S01]  /*1fe20*/  MUFU.EX2 R241, R40 ;  /* 0x0000002800f17308 */ /* 0x0009e20000000800 */
[----:B---3--:R-:W-:Y:S01]  /*1fe30*/  FMNMX.FTZ R3, R0, R2, !PT ;  /* 0x0000000200037209 */ /* 0x008fe20007810000 */
[--C-:B------:R-:W-:Y:S01]  /*1fe40*/  FFMA.FTZ R2, R13, c[0x0][0x2d0], -R49.reuse ;  /* 0x0000b4000d027a23 */ /* 0x100fe20000010831 */
[----:B------:R-:W-:Y:S02]  /*1fe50*/  FSEL R0, R169, RZ, P2 ;  /* 0x000000ffa9007208 */ /* 0x000fe40001000000 */
[----:B-1----:R-:W-:Y:S05]  /*1fe60*/  F2FP.PACK_AB R32, R248, R247 ;  /* 0x000000f7f820723e */ /* 0x002fea00000000ff */
[----:B------:R1:W-:Y:S01]  /*1fe70*/  MUFU.EX2 R249, R2 ;  /* 0x0000000200f97308 */ /* 0x0003e20000000800 */
[----:B------:R-:W-:Y:S02]  /*1fe80*/  FADD.FTZ R0, -R0, R164 ;  /* 0x000000a400007221 */ /* 0x000fe40000010100 */
[----:B--2---:R-:W-:Y:S01]  /*1fe90*/  FFMA.FTZ R4, R12, c[0x0][0x2d0], -R49 ;  /* 0x0000b4000c047a23 */ /* 0x004fe20000010831 */
[----:B-----5:R-:W-:Y:S01]  /*1fea0*/  F2FP.PACK_AB R25, R35, R37 ;  /* 0x000000252319723e */ /* 0x020fe200000000ff */
[----:B------:R-:W-:Y:S05]  /*1feb0*/  FMUL.FTZ R0, R0, c[0x0][0x2d0] ;  /* 0x0000b40000007a20 */ /* 0x000fea0000410000 */
[----:B------:R2:W-:Y:S01]  /*1fec0*/  MUFU.EX2 R246, R4 ;  /* 0x0000000400f67308 */ /* 0x0005e20000000800 */
[----:B----4-:R-:W-:Y:S09]  /*1fed0*/  FFMA.FTZ R40, R202, c[0x0][0x2d0], -R23 ;  /* 0x0000b400ca287a23 */ /* 0x010ff20000010817 */
[----:B------:R3:W4:Y:S01]  /*1fee0*/  MUFU.EX2 R21, R0 ;  /* 0x0000000000157308 */ /* 0x0007220000000800 */
[----:B-1----:R-:W-:Y:S05]  /*1fef0*/  FSEL R2, R168, RZ, P1 ;  /* 0x000000ffa8027208 */ /* 0x002fea0000800000 */
[----:B------:R-:W-:Y:S04]  /*1ff00*/  FADD.FTZ R2, -R2, R165 ;  /* 0x000000a502027221 */ /* 0x000fe80000010100 */
[----:B------:R-:W-:Y:S01]  /*1ff10*/  MUFU.EX2 R202, R40 ;  /* 0x0000002800ca7308 */ /* 0x000fe20000000800 */
[----:B------:R-:W-:Y:S01]  /*1ff20*/  FMUL.FTZ R2, R2, c[0x0][0x2d0] ;  /* 0x0000b40002027a20 */ /* 0x000fe20000410000 */
[----:B--2---:R-:W1:Y:S08]  /*1ff30*/  SHFL.BFLY PT, R4, R3, 0x1, 0x1f ;  /* 0x0c201f0003047f89 */ /* 0x004e7000000e0000 */
[----:B------:R-:W2:Y:S01]  /*1ff40*/  MUFU.EX2 R20, R2 ;  /* 0x0000000200147308 */ /* 0x000ea20000000800 */
[----:B---3--:R-:W-:Y:S01]  /*1ff50*/  FSEL R0, R167, RZ, P0 ;  /* 0x000000ffa7007208 */ /* 0x008fe20000000000 */
[C---:B----4-:R-:W-:Y:S01]  /*1ff60*/  FMUL.FTZ R5, R21.reuse, R177 ;  /* 0x000000b115057220 */ /* 0x050fe20000410000 */
[----:B------:R-:W-:Y:S01]  /*1ff70*/  MOV R177, R36 ;  /* 0x0000002400b17202 */ /* 0x000fe20000000f00 */
[C---:B------:R-:W-:Y:S02]  /*1ff80*/  FMUL.FTZ R16, R21.reuse, R188 ;  /* 0x000000bc15107220 */ /* 0x040fe40000410000 */
[----:B------:R-:W-:Y:S02]  /*1ff90*/  FADD.FTZ R0, -R0, R166 ;  /* 0x000000a600007221 */ /* 0x000fe40000010100 */
[C---:B------:R-:W-:Y:S02]  /*1ffa0*/  FMUL.FTZ R17, R21.reuse, R189 ;  /* 0x000000bd15117220 */ /* 0x040fe40000410000 */
[----:B------:R-:W-:Y:S02]  /*1ffb0*/  FMUL.FTZ R0, R0, c[0x0][0x2d0] ;  /* 0x0000b40000007a20 */ /* 0x000fe40000410000 */
[----:B------:R-:W-:Y:S02]  /*1ffc0*/  FMUL.FTZ R132, R21, R132 ;  /* 0x0000008415847220 */ /* 0x000fe40000410000 */
[----:B------:R3:W4:Y:S01]  /*1ffd0*/  MUFU.EX2 R2, R0 ;  /* 0x0000000000027308 */ /* 0x0007220000000800 */
[----:B-1----:R-:W-:Y:S01]  /*1ffe0*/  FMNMX.FTZ R3, R3, R4, !PT ;  /* 0x0000000403037209 */ /* 0x002fe20007810000 */
[C---:B------:R-:W-:Y:S02]  /*1fff0*/  FMUL.FTZ R133, R21.reuse, R133 ;  /* 0x0000008515857220 */ /* 0x040fe40000410000 */
[----:B------:R-:W-:Y:S01]  /*20000*/  FMUL.FTZ R144, R21, R144 ;  /* 0x0000009015907220 */ /* 0x000fe20000410000 */
[C---:B------:R-:W-:Y:S01]  /*20010*/  FSETP.NEU.FTZ.AND P0, PT, R3.reuse, -INF , PT ;  /* 0xff8000000300780b */ /* 0x040fe20003f1d000 */
[----:B------:R-:W-:Y:S02]  /*20020*/  FMUL.FTZ R50, R3, c[0x0][0x2d0] ;  /* 0x0000b40003327a20 */ /* 0x000fe40000410000 */
[C---:B--2---:R-:W-:Y:S01]  /*20030*/  FMUL.FTZ R6, R20.reuse, R178 ;  /* 0x000000b214067220 */ /* 0x044fe20000410000 */
[----:B------:R-:W-:Y:S01]  /*20040*/  MOV R178, R35 ;  /* 0x0000002300b27202 */ /* 0x000fe20000000f00 */
[----:B------:R-:W-:Y:S01]  /*20050*/  FMUL.FTZ R7, R20, R179 ;  /* 0x000000b314077220 */ /* 0x000fe20000410000 */
[----:B------:R-:W-:Y:S01]  /*20060*/  FSEL R50, R50, RZ, P0 ;  /* 0x000000ff32327208 */ /* 0x000fe20000000000 */
[C---:B------:R-:W-:Y:S01]  /*20070*/  FMUL.FTZ R18, R20.reuse, R190 ;  /* 0x000000be14127220 */ /* 0x040fe20000410000 */
[----:B------:R-:W-:Y:S01]  /*20080*/  MOV R179, R34 ;  /* 0x0000002200b37202 */ /* 0x000fe20000000f00 */
[----:B------:R-:W-:Y:S01]  /*20090*/  FMUL.FTZ R19, R20, R191 ;  /* 0x000000bf14137220 */ /* 0x000fe20000410000 */
[----:B------:R-:W-:Y:S01]  /*200a0*/  F2FP.PACK_AB R34, R249, R246 ;  /* 0x000000f6f922723e */ /* 0x000fe200000000ff */
[--C-:B------:R-:W-:Y:S01]  /*200b0*/  FFMA.FTZ R4, R14, c[0x0][0x2d0], -R50.reuse ;  /* 0x0000b4000e047a23 */ /* 0x100fe20000010832 */
[----:B------:R-:W-:Y:S01]  /*200c0*/  LDSM.16.MT88.4 R188, [R221+0x3080] ;  /* 0x00308000ddbc783b */ /* 0x000fe20000004200 */
[C---:B------:R-:W-:Y:S02]  /*200d0*/  FMUL.FTZ R134, R20.reuse, R134 ;  /* 0x0000008614867220 */ /* 0x040fe40000410000 */
[----:B------:R1:W-:Y:S01]  /*200e0*/  MUFU.EX2 R245, R4 ;  /* 0x0000000400f57308 */ /* 0x0003e20000000800 */
[----:B------:R-:W-:Y:S02]  /*200f0*/  FMUL.FTZ R135, R20, R135 ;  /* 0x0000008714877220 */ /* 0x000fe40000410000 */
[----:B------:R-:W-:Y:S02]  /*20100*/  FMUL.FTZ R145, R21, R145 ;  /* 0x0000009115917220 */ /* 0x000fe40000410000 */
[--C-:B---3--:R-:W-:Y:S02]  /*20110*/  FFMA.FTZ R0, R10, c[0x0][0x2d0], -R50.reuse ;  /* 0x0000b4000a007a23 */ /* 0x108fe40000010832 */
[C---:B----4-:R-:W-:Y:S02]  /*20120*/  FMUL.FTZ R9, R2.reuse, R181 ;  /* 0x000000b502097220 */ /* 0x050fe40000410000 */
[C---:B------:R-:W-:Y:S01]  /*20130*/  FMUL.FTZ R8, R2.reuse, R180 ;  /* 0x000000b402087220 */ /* 0x040fe20000410000 */
[----:B------:R2:W-:Y:S01]  /*20140*/  MUFU.EX2 R174, R0 ;  /* 0x0000000000ae7308 */ /* 0x0005e20000000800 */
[----:B------:R-:W-:Y:S01]  /*20150*/  MOV R180, R33 ;  /* 0x0000002100b47202 */ /* 0x000fe20000000f00 */
[C---:B------:R-:W-:Y:S01]  /*20160*/  FMUL.FTZ R12, R2.reuse, R184 ;  /* 0x000000b8020c7220 */ /* 0x040fe20000410000 */
[----:B------:R-:W3:Y:S01]  /*20170*/  LDL.LU R181, [R1+0x20] ;  /* 0x0000200001b57983 */ /* 0x000ee20000300800 */
[C---:B------:R-:W-:Y:S02]  /*20180*/  FMUL.FTZ R13, R2.reuse, R185 ;  /* 0x000000b9020d7220 */ /* 0x040fe40000410000 */
[C---:B------:R-:W-:Y:S02]  /*20190*/  FMUL.FTZ R136, R2.reuse, R136 ;  /* 0x0000008802887220 */ /* 0x040fe40000410000 */
[C---:B------:R-:W-:Y:S02]  /*201a0*/  FMUL.FTZ R137, R2.reuse, R137 ;  /* 0x0000008902897220 */ /* 0x040fe40000410000 */
[C---:B------:R-:W-:Y:S02]  /*201b0*/  FMUL.FTZ R140, R2.reuse, R140 ;  /* 0x0000008c028c7220 */ /* 0x040fe40000410000 */
[----:B------:R-:W-:Y:S02]  /*201c0*/  FMUL.FTZ R141, R2, R141 ;  /* 0x0000008d028d7220 */ /* 0x000fe40000410000 */
[--C-:B-1----:R-:W-:Y:S02]  /*201d0*/  FFMA.FTZ R4, R15, c[0x0][0x2d0], -R50.reuse ;  /* 0x0000b4000f047a23 */ /* 0x102fe40000010832 */
[C---:B------:R-:W-:Y:S02]  /*201e0*/  FMUL.FTZ R146, R20.reuse, R146 ;  /* 0x0000009214927220 */ /* 0x040fe40000410000 */
[----:B------:R1:W4:Y:S01]  /*201f0*/  MUFU.EX2 R175, R4 ;  /* 0x0000000400af7308 */ /* 0x0003220000000800 */
[C---:B------:R-:W-:Y:S02]  /*20200*/  FMUL.FTZ R147, R20.reuse, R147 ;  /* 0x0000009314937220 */ /* 0x040fe40000410000 */
[C---:B------:R-:W-:Y:S02]  /*20210*/  FMUL.FTZ R148, R21.reuse, R148 ;  /* 0x0000009415947220 */ /* 0x040fe40000410000 */
[----:B------:R-:W-:Y:S02]  /*20220*/  FMUL.FTZ R149, R21, R149 ;  /* 0x0000009515957220 */ /* 0x000fe40000410000 */
[----:B--2---:R-:W-:Y:S02]  /*20230*/  FFMA.FTZ R0, R11, c[0x0][0x2d0], -R50 ;  /* 0x0000b4000b007a23 */ /* 0x004fe40000010832 */
[C---:B------:R-:W-:Y:S02]  /*20240*/  FMUL.FTZ R150, R20.reuse, R150 ;  /* 0x0000009614967220 */ /* 0x040fe40000410000 */
[----:B------:R2:W5:Y:S01]  /*20250*/  MUFU.EX2 R244, R0 ;  /* 0x0000000000f47308 */ /* 0x0005620000000800 */
[----:B------:R-:W-:Y:S02]  /*20260*/  FMUL.FTZ R151, R20, R151 ;  /* 0x0000009714977220 */ /* 0x000fe40000410000 */
[C---:B------:R-:W-:Y:S02]  /*20270*/  FMUL.FTZ R152, R2.reuse, R152 ;  /* 0x0000009802987220 */ /* 0x040fe40000410000 */
[C---:B------:R-:W-:Y:S02]  /*20280*/  FMUL.FTZ R153, R2.reuse, R153 ;  /* 0x0000009902997220 */ /* 0x040fe40000410000 */
[C---:B------:R-:W-:Y:S02]  /*20290*/  FMUL.FTZ R156, R2.reuse, R156 ;  /* 0x0000009c029c7220 */ /* 0x040fe40000410000 */
[----:B------:R-:W-:Y:S02]  /*202a0*/  FMUL.FTZ R157, R2, R157 ;  /* 0x0000009d029d7220 */ /* 0x000fe40000410000 */
[C---:B------:R-:W-:Y:S02]  /*202b0*/  FMUL.FTZ R160, R21.reuse, R160 ;  /* 0x000000a015a07220 */ /* 0x040fe40000410000 */
[C---:B-1----:R-:W-:Y:S01]  /*202c0*/  FMUL.FTZ R4, R21.reuse, R176 ;  /* 0x000000b015047220 */ /* 0x042fe20000410000 */
[----:B------:R-:W-:Y:S01]  /*202d0*/  MOV R176, R37 ;  /* 0x0000002500b07202 */ /* 0x000fe20000000f00 */
[----:B------:R-:W-:Y:S01]  /*202e0*/  FMUL.FTZ R161, R21, R161 ;  /* 0x000000a115a17220 */ /* 0x000fe20000410000 */
[----:B------:R-:W1:Y:S01]  /*202f0*/  LDSM.16.MT88.4 R36, [R222+0x2080] ;  /* 0x00208000de24783b */ /* 0x000e620000004200 */
[----:B----4-:R-:W-:Y:S01]  /*20300*/  F2FP.PACK_AB R35, R175, R245 ;  /* 0x000000f5af23723e */ /* 0x010fe200000000ff */
[C---:B------:R-:W-:Y:S02]  /*20310*/  FMUL.FTZ R162, R20.reuse, R162 ;  /* 0x000000a214a27220 */ /* 0x040fe40000410000 */
[-C--:B------:R-:W-:Y:S05]  /*20320*/  HMMA.16816.F32 R4, R24, R28.reuse, R4 ;  /* 0x0000001c1804723c */ /* 0x080fea0000001804 */
[----:B--2---:R-:W-:Y:S01]  /*20330*/  FSEL R0, R3, RZ, P0 ;  /* 0x000000ff03007208 */ /* 0x004fe20000000000 */
[----:B------:R-:W-:Y:S01]  /*20340*/  FMUL.FTZ R163, R20, R163 ;  /* 0x000000a314a37220 */ /* 0x000fe20000410000 */
[----:B-----5:R-:W-:Y:S01]  /*20350*/  F2FP.PACK_AB R33, R244, R174 ;  /* 0x000000aef421723e */ /* 0x020fe200000000ff */
[C---:B------:R-:W-:Y:S01]  /*20360*/  FMUL.FTZ R52, R21.reuse, R52 ;  /* 0x0000003415347220 */ /* 0x040fe20000410000 */
[----:B------:R-:W-:Y:S03]  /*20370*/  ISETP.GT.AND P0, PT, R238, UR7, PT ;  /* 0x00000007ee007c0c */ /* 0x000fe6000bf04270 */
[----:B------:R-:W-:Y:S02]  /*20380*/  FADD.FTZ R0, -R0, R170 ;  /* 0x000000aa00007221 */ /* 0x000fe40000010100 */
[C---:B------:R-:W-:Y:S02]  /*20390*/  FMUL.FTZ R53, R21.reuse, R53 ;  /* 0x0000003515357220 */ /* 0x040fe40000410000 */
[----:B------:R-:W-:Y:S02]  /*203a0*/  FMUL.FTZ R0, R0, c[0x0][0x2d0] ;  /* 0x0000b40000007a20 */ /* 0x000fe40000410000 */
[C---:B------:R-:W-:Y:S02]  /*203b0*/  FMUL.FTZ R54, R20.reuse, R54 ;  /* 0x0000003614367220 */ /* 0x040fe40000410000 */
[----:B------:R-:W-:Y:S02]  /*203c0*/  FMUL.FTZ R55, R20, R55 ;  /* 0x0000003714377220 */ /* 0x000fe40000410000 */
[----:B------:R-:W2:Y:S01]  /*203d0*/  MUFU.EX2 R0, R0 ;  /* 0x0000000000007308 */ /* 0x000ea20000000800 */
        /* <DEDUP_REMOVED lines=12> */
[C---:B--2---:R-:W-:Y:S02]  /*204a0*/  FMUL.FTZ R10, R0.reuse, R182 ;  /* 0x000000b6000a7220 */ /* 0x044fe40000410000 */
        /* <DEDUP_REMOVED lines=11> */
[----:B------:R-:W2:Y:S03]  /*20560*/  LDSM.16.MT88.4 R28, [R224+0x2080] ;  /* 0x00208000e01c783b */ /* 0x000ea60000004200 */
[C---:B------:R-:W-:Y:S02]  /*20570*/  FMUL.FTZ R155, R0.reuse, R155 ;  /* 0x0000009b009b7220 */ /* 0x040fe40000410000 */
[C---:B------:R-:W-:Y:S02]  /*20580*/  FMUL.FTZ R158, R0.reuse, R158 ;  /* 0x0000009e009e7220 */ /* 0x040fe40000410000 */
[-C--:B-1----:R-:W-:Y:S04]  /*20590*/  HMMA.16816.F32 R132, R24, R36.reuse, R132 ;  /* 0x000000241884723c */ /* 0x082fe80000001884 */
        /* <DEDUP_REMOVED lines=48> */
[-C--:B------:R-:W-:Y:S01]  /*208a0*/  HMMA.16816.F32 R76, R32, R30.reuse, R76 ;  /* 0x0000001e204c723c */ /* 0x080fe2000000184c */
[----:B-1----:R-:W1:Y:S03]  /*208b0*/  LDSM.16.MT88.4 R36, [R222+0x3880] ;  /* 0x00388000de24783b */ /* 0x002e660000004200 */
[--C-:B------:R-:W-:Y:S02]  /*208c0*/  FFMA.FTZ R28, R199, c[0x0][0x2d0], -R48.reuse ;  /* 0x0000b400c71c7a23 */ /* 0x100fe40000010830 */
[C---:B------:R-:W-:Y:S02]  /*208d0*/  FMUL.FTZ R98, R20.reuse, R98 ;  /* 0x0000006214627220 */ /* 0x040fe40000410000 */
[C---:B------:R-:W-:Y:S01]  /*208e0*/  HMMA.16816.F32 R80, R24.reuse, R30, R80 ;  /* 0x0000001e1850723c */ /* 0x040fe20000001850 */
[----:B------:R2:W-:Y:S03]  /*208f0*/  MUFU.EX2 R240, R28 ;  /* 0x0000001c00f07308 */ /* 0x0005e60000000800 */
[C---:B------:R-:W-:Y:S02]  /*20900*/  FMUL.FTZ R99, R20.reuse, R99 ;  /* 0x0000006314637220 */ /* 0x040fe40000410000 */
[C---:B------:R-:W-:Y:S02]  /*20910*/  FMUL.FTZ R100, R21.reuse, R100 ;  /* 0x0000006415647220 */ /* 0x040fe40000410000 */
[C---:B------:R-:W-:Y:S04]  /*20920*/  FMUL.FTZ R101, R21.reuse, R101 ;  /* 0x0000006515657220 */ /* 0x040fe80000410000 */
[C---:B------:R-:W-:Y:S02]  /*20930*/  FMUL.FTZ R102, R20.reuse, R102 ;  /* 0x0000006614667220 */ /* 0x040fe40000410000 */
[----:B------:R-:W-:Y:S02]  /*20940*/  FMUL.FTZ R103, R20, R103 ;  /* 0x0000006714677220 */ /* 0x000fe40000410000 */
[C---:B------:R-:W-:Y:S02]  /*20950*/  FMUL.FTZ R104, R2.reuse, R104 ;  /* 0x0000006802687220 */ /* 0x040fe40000410000 */
[----:B------:R-:W-:Y:S02]  /*20960*/  FMUL.FTZ R105, R2, R105 ;  /* 0x0000006902697220 */ /* 0x000fe40000410000 */
[C---:B------:R-:W-:Y:S02]  /*20970*/  FMUL.FTZ R106, R0.reuse, R106 ;  /* 0x0000006a006a7220 */ /* 0x040fe40000410000 */
[----:B------:R-:W-:Y:S02]  /*20980*/  FMUL.FTZ R107, R0, R107 ;  /* 0x0000006b006b7220 */ /* 0x000fe40000410000 */
[----:B------:R-:W-:Y:S02]  /*20990*/  FMUL.FTZ R108, R2, R108 ;  /* 0x0000006c026c7220 */ /* 0x000fe40000410000 */
[----:B--2---:R-:W-:Y:S02]  /*209a0*/  FFMA.FTZ R28, R200, c[0x0][0x2d0], -R23 ;  /* 0x0000b400c81c7a23 */ /* 0x004fe40000010817 */
[----:B------:R-:W-:Y:S02]  /*209b0*/  FMUL.FTZ R109, R2, R109 ;  /* 0x0000006d026d7220 */ /* 0x000fe40000410000 */
[----:B------:R2:W-:Y:S01]  /*209c0*/  MUFU.EX2 R219, R28 ;  /* 0x0000001c00db7308 */ /* 0x0005e20000000800 */
        /* <DEDUP_REMOVED lines=9> */
[----:B------:R-:W-:Y:S01]  /*20a60*/  FFMA.FTZ R36, R203, c[0x0][0x2d0], -R48 ;  /* 0x0000b400cb247a23 */ /* 0x000fe20000010830 */
[----:B--2---:R-:W1:Y:S01]  /*20a70*/  LDSM.16.MT88.4 R28, [R224+0x3880] ;  /* 0x00388000e01c783b */ /* 0x004e620000004200 */
[----:B------:R-:W-:Y:S01]  /*20a80*/  MOV R203, R180 ;  /* 0x000000b400cb7202 */ /* 0x000fe20000000f00 */
[C---:B------:R-:W-:Y:S01]  /*20a90*/  FMUL.FTZ R116, R21.reuse, R116 ;  /* 0x0000007415747220 */ /* 0x040fe20000410000 */
        /* <DEDUP_REMOVED lines=13> */
[----:B------:R-:W-:Y:S02]  /*20b70*/  FMUL.FTZ R127, R0, R127 ;  /* 0x0000007f007f7220 */ /* 0x000fe40000410000 */
[----:B------:R2:W-:Y:S01]  /*20b80*/  MUFU.EX2 R199, R36 ;  /* 0x0000002400c77308 */ /* 0x0005e20000000800 */
[C---:B------:R-:W-:Y:S02]  /*20b90*/  FMUL.FTZ R128, R21.reuse, R128 ;  /* 0x0000008015807220 */ /* 0x040fe40000410000 */
[C---:B------:R-:W-:Y:S02]  /*20ba0*/  FMUL.FTZ R129, R21.reuse, R129 ;  /* 0x0000008115817220 */ /* 0x040fe40000410000 */
[C---:B------:R-:W-:Y:S01]  /*20bb0*/  FMUL.FTZ R130, R20.reuse, R130 ;  /* 0x0000008214827220 */ /* 0x040fe20000410000 */
[-C--:B-1----:R-:W-:Y:S03]  /*20bc0*/  HMMA.16816.F32 R100, R24, R28.reuse, R100 ;  /* 0x0000001c1864723c */ /* 0x082fe60000001864 */
[----:B------:R-:W-:Y:S02]  /*20bd0*/  FMUL.FTZ R131, R20, R131 ;  /* 0x0000008314837220 */ /* 0x000fe40000410000 */
[----:B---3--:R-:W-:Y:S02]  /*20be0*/  FFMA.FTZ R21, R21, R181, R250 ;  /* 0x000000b515157223 */ /* 0x008fe400000100fa */
[----:B------:R-:W-:Y:S01]  /*20bf0*/  FFMA.FTZ R40, R201, c[0x0][0x2d0], -R48 ;  /* 0x0000b400c9287a23 */ /* 0x000fe20000010830 */
[C---:B------:R-:W-:Y:S03]  /*20c00*/  HMMA.16816.F32 R104, R32.reuse, R28, R104 ;  /* 0x0000001c2068723c */ /* 0x040fe60000001868 */
[----:B------:R1:W-:Y:S04]  /*20c10*/  MUFU.EX2 R201, R40 ;  /* 0x0000002800c97308 */ /* 0x0003e80000000800 */
[--C-:B------:R-:W-:Y:S01]  /*20c20*/  FFMA.FTZ R28, R206, c[0x0][0x2d0], -R49.reuse ;  /* 0x0000b400ce1c7a23 */ /* 0x100fe20000010831 */
[-C--:B------:R-:W-:Y:S01]  /*20c30*/  HMMA.16816.F32 R108, R32, R30.reuse, R108 ;  /* 0x0000001e206c723c */ /* 0x080fe2000000186c */
[----:B--2---:R-:W2:Y:S03]  /*20c40*/  LDSM.16.MT88.4 R36, [R223+0x3880] ;  /* 0x00388000df24783b */ /* 0x004ea60000004200 */
[----:B------:R-:W-:Y:S01]  /*20c50*/  MOV R206, R177 ;  /* 0x000000b100ce7202 */ /* 0x000fe20000000f00 */
[----:B------:R3:W-:Y:S03]  /*20c60*/  MUFU.EX2 R196, R28 ;  /* 0x0000001c00c47308 */ /* 0x0007e60000000800 */
[C---:B------:R-:W-:Y:S04]  /*20c70*/  HMMA.16816.F32 R112, R24.reuse, R30, R112 ;  /* 0x0000001e1870723c */ /* 0x040fe80000001870 */
[--C-:B-1----:R-:W-:Y:S01]  /*20c80*/  FFMA.FTZ R40, R204, c[0x0][0x2d0], -R49.reuse ;  /* 0x0000b400cc287a23 */ /* 0x102fe20000010831 */
[----:B------:R-:W-:Y:S03]  /*20c90*/  MOV R204, R179 ;  /* 0x000000b300cc7202 */ /* 0x000fe60000000f00 */
[----:B------:R1:W4:Y:S01]  /*20ca0*/  MUFU.EX2 R198, R40 ;  /* 0x0000002800c67308 */ /* 0x0003220000000800 */
[--C-:B---3--:R-:W-:Y:S09]  /*20cb0*/  FFMA.FTZ R28, R41, c[0x0][0x2d0], -R50.reuse ;  /* 0x0000b400291c7a23 */ /* 0x108ff20000010832 */
[----:B------:R3:W-:Y:S01]  /*20cc0*/  MUFU.EX2 R166, R28 ;  /* 0x0000001c00a67308 */ /* 0x0007e20000000800 */
[-C--:B--2---:R-:W-:Y:S03]  /*20cd0*/  HMMA.16816.F32 R116, R24, R36.reuse, R116 ;  /* 0x000000241874723c */ /* 0x084fe60000001874 */
[----:B-1----:R-:W-:Y:S05]  /*20ce0*/  FFMA.FTZ R40, R205, c[0x0][0x2d0], -R49 ;  /* 0x0000b400cd287a23 */ /* 0x002fea0000010831 */
[C---:B------:R-:W-:Y:S01]  /*20cf0*/  HMMA.16816.F32 R120, R32.reuse, R36, R120 ;  /* 0x000000242078723c */ /* 0x040fe20000001878 */
[----:B------:R1:W2:Y:S03]  /*20d00*/  MUFU.EX2 R197, R40 ;  /* 0x0000002800c57308 */ /* 0x0002a60000000800 */
[----:B------:R-:W-:Y:S03]  /*20d10*/  MOV R205, R178 ;  /* 0x000000b200cd7202 */ /* 0x000fe60000000f00 */
[--C-:B------:R-:W-:Y:S01]  /*20d20*/  FFMA.FTZ R36, R171, c[0x0][0x2d0], -R50.reuse ;  /* 0x0000b400ab247a23 */ /* 0x100fe20000010832 */
[-C--:B------:R-:W-:Y:S04]  /*20d30*/  HMMA.16816.F32 R124, R32, R38.reuse, R124 ;  /* 0x00000026207c723c */ /* 0x080fe8000000187c */
[--C-:B---3--:R-:W-:Y:S01]  /*20d40*/  FFMA.FTZ R28, R44, c[0x0][0x2d0], -R50.reuse ;  /* 0x0000b4002c1c7a23 */ /* 0x108fe20000010832 */
[----:B------:R3:W-:Y:S02]  /*20d50*/  MUFU.EX2 R164, R36 ;  /* 0x0000002400a47308 */ /* 0x0007e40000000800 */
[----:B----4-:R-:W-:Y:S01]  /*20d60*/  F2FP.PACK_AB R32, R198, R199 ;  /* 0x000000c7c620723e */ /* 0x010fe200000000ff */
[----:B------:R-:W-:Y:S07]  /*20d70*/  HMMA.16816.F32 R128, R24, R38, R128 ;  /* 0x000000261880723c */ /* 0x000fee0000001880 */
[----:B------:R4:W5:Y:S01]  /*20d80*/  MUFU.EX2 R165, R28 ;  /* 0x0000001c00a57308 */ /* 0x0009620000000800 */
[----:B------:R-:W-:Y:S01]  /*20d90*/  F2FP.PACK_AB R24, R242, R243 ;  /* 0x000000f3f218723e */ /* 0x000fe200000000ff */
[----:B-1----:R-:W-:Y:S03]  /*20da0*/  FFMA.FTZ R40, R45, c[0x0][0x2d0], -R50 ;  /* 0x0000b4002d287a23 */ /* 0x002fe60000010832 */
[----:B------:R-:W-:Y:S01]  /*20db0*/  F2FP.PACK_AB R25, R240, R241 ;  /* 0x000000f1f019723e */ /* 0x000fe200000000ff */
[----:B------:R-:W-:Y:S01]  /*20dc0*/  LDSM.16.MT88.4 R44, [R223+0x2880] ;  /* 0x00288000df2c783b */ /* 0x000fe20000004200 */
[----:B------:R-:W-:Y:S03]  /*20dd0*/  F2FP.PACK_AB R26, R202, R219 ;  /* 0x000000dbca1a723e */ /* 0x000fe600000000ff */
[----:B------:R1:W1:Y:S01]  /*20de0*/  MUFU.EX2 R51, R40 ;  /* 0x0000002800337308 */ /* 0x0002620000000800 */
[----:B------:R-:W-:Y:S02]  /*20df0*/  F2FP.PACK_AB R27, R200, R201 ;  /* 0x000000c9c81b723e */ /* 0x000fe400000000ff */
[----:B--2---:R-:W-:Y:S01]  /*20e00*/  F2FP.PACK_AB R34, R196, R197 ;  /* 0x000000c5c422723e */ /* 0x004fe200000000ff */
[----:B---3--:R-:W-:Y:S08]  /*20e10*/  LDSM.16.MT88.4 R36, [R224+0x2880] ;  /* 0x00288000e024783b */ /* 0x008ff00000004200 */
[----:B----4-:R-:W2:Y:S01]  /*20e20*/  LDSM.16.MT88.4 R28, [R221+0x2880] ;  /* 0x00288000dd1c783b */ /* 0x010ea20000004200 */
[----:B-----5:R-:W-:Y:S07]  /*20e30*/  F2FP.PACK_AB R33, R165, R166 ;  /* 0x000000a6a521723e */ /* 0x020fee00000000ff */
[----:B-1----:R-:W1:Y:S01]  /*20e40*/  LDSM.16.MT88.4 R40, [R222+0x2880] ;  /* 0x00288000de28783b */ /* 0x002e620000004200 */
[----:B------:R-:W-:Y:S01]  /*20e50*/  F2FP.PACK_AB R35, R164, R51 ;  /* 0x00000033a423723e */ /* 0x000fe200000000ff */
[-C--:B--2---:R-:W-:Y:S08]  /*20e60*/  HMMA.16816.F32 R4, R24, R28.reuse, R4 ;  /* 0x0000001c1804723c */ /* 0x084ff00000001804 */
[C---:B------:R-:W-:Y:S08]  /*20e70*/  HMMA.16816.F32 R8, R32.reuse, R28, R8 ;  /* 0x0000001c2008723c */ /* 0x040ff00000001808 */
[-C--:B------:R-:W-:Y:S08]  /*20e80*/  HMMA.16816.F32 R12, R32, R30.reuse, R12 ;  /* 0x0000001e200c723c */ /* 0x080ff0000000180c */
[C---:B------:R-:W-:Y:S01]  /*20e90*/  HMMA.16816.F32 R16, R24.reuse, R30, R16 ;  /* 0x0000001e1810723c */ /* 0x040fe20000001810 */
[----:B------:R-:W2:Y:S07]  /*20ea0*/  LDSM.16.MT88.4 R28, [R221+0x4080] ;  /* 0x00408000dd1c783b */ /* 0x000eae0000004200 */
[-C--:B-1----:R-:W-:Y:S08]  /*20eb0*/  HMMA.16816.F32 R132, R24, R40.reuse, R132 ;  /* 0x000000281884723c */ /* 0x082ff00000001884 */
[C---:B------:R-:W-:Y:S07]  /*20ec0*/  HMMA.16816.F32 R136, R32.reuse, R40, R136 ;  /* 0x000000282088723c */ /* 0x040fee0000001888 */
[--C-:B------:R-:W-:Y:S01]  /*20ed0*/  FFMA.FTZ R40, R210, c[0x0][0x2d0], -R23.reuse ;  /* 0x0000b400d2287a23 */ /* 0x100fe20000010817 */
[-C--:B------:R-:W-:Y:S03]  /*20ee0*/  HMMA.16816.F32 R140, R32, R42.reuse, R140 ;  /* 0x0000002a208c723c */ /* 0x080fe6000000188c */
[----:B------:R1:W-:Y:S05]  /*20ef0*/  MUFU.EX2 R195, R40 ;  /* 0x0000002800c37308 */ /* 0x0003ea0000000800 */
[C---:B------:R-:W-:Y:S08]  /*20f00*/  HMMA.16816.F32 R144, R24.reuse, R42, R144 ;  /* 0x0000002a1890723c */ /* 0x040ff00000001890 */
[-C--:B------:R-:W-:Y:S08]  /*20f10*/  HMMA.16816.F32 R148, R24, R36.reuse, R148 ;  /* 0x000000241894723c */ /* 0x080ff00000001894 */
[C---:B------:R-:W-:Y:S04]  /*20f20*/  HMMA.16816.F32 R152, R32.reuse, R36, R152 ;  /* 0x000000242098723c */ /* 0x040fe80000001898 */
[--C-:B-1----:R-:W-:Y:S03]  /*20f30*/  FFMA.FTZ R40, R207, c[0x0][0x2d0], -R48.reuse ;  /* 0x0000b400cf287a23 */ /* 0x102fe60000010830 */
[--C-:B------:R-:W-:Y:S01]  /*20f40*/  FFMA.FTZ R36, R209, c[0x0][0x2d0], -R23.reuse ;  /* 0x0000b400d1247a23 */ /* 0x100fe20000010817 */
[-C--:B------:R-:W-:Y:S01]  /*20f50*/  HMMA.16816.F32 R156, R32, R38.reuse, R156 ;  /* 0x00000026209c723c */ /* 0x080fe2000000189c */
[----:B------:R1:W-:Y:S03]  /*20f60*/  MUFU.EX2 R193, R40 ;  /* 0x0000002800c17308 */ /* 0x0003e60000000800 */
[----:B------:R-:W-:Y:S04]  /*20f70*/  MOV R209, R176 ;  /* 0x000000b000d17202 */ /* 0x000fe80000000f00 */
[C---:B------:R-:W-:Y:S03]  /*20f80*/  HMMA.16816.F32 R160, R24.reuse, R38, R160 ;  /* 0x0000002618a0723c */ /* 0x040fe600000018a0 */
[----:B------:R3:W4:Y:S05]  /*20f90*/  MUFU.EX2 R194, R36 ;  /* 0x0000002400c27308 */ /* 0x00072a0000000800 */
[-C--:B------:R-:W-:Y:S08]  /*20fa0*/  HMMA.16816.F32 R52, R24, R44.reuse, R52 ;  /* 0x0000002c1834723c */ /* 0x080ff00000001834 */
[C---:B------:R-:W-:Y:S04]  /*20fb0*/  HMMA.16816.F32 R56, R32.reuse, R44, R56 ;  /* 0x0000002c2038723c */ /* 0x040fe80000001838 */
[--C-:B-1----:R-:W-:Y:S04]  /*20fc0*/  FFMA.FTZ R40, R208, c[0x0][0x2d0], -R48.reuse ;  /* 0x0000b400d0287a23 */ /* 0x102fe80000010830 */
[-C--:B------:R-:W-:Y:S01]  /*20fd0*/  HMMA.16816.F32 R60, R32, R46.reuse, R60 ;  /* 0x0000002e203c723c */ /* 0x080fe2000000183c */
[----:B------:R1:W5:Y:S01]  /*20fe0*/  MUFU.EX2 R171, R40 ;  /* 0x0000002800ab7308 */ /* 0x0003620000000800 */
[----:B---3--:R-:W3:Y:S06]  /*20ff0*/  LDSM.16.MT88.4 R36, [R222+0x4080] ;  /* 0x00408000de24783b */ /* 0x008eec0000004200 */
[C---:B------:R-:W-:Y:S08]  /*21000*/  HMMA.16816.F32 R64, R24.reuse, R46, R64 ;  /* 0x0000002e1840723c */ /* 0x040ff00000001840 */
[-C--:B--2---:R-:W-:Y:S08]  /*21010*/  HMMA.16816.F32 R68, R24, R28.reuse, R68 ;  /* 0x0000001c1844723c */ /* 0x084ff00000001844 */
[C---:B------:R-:W-:Y:S01]  /*21020*/  HMMA.16816.F32 R72, R32.reuse, R28, R72 ;  /* 0x0000001c2048723c */ /* 0x040fe20000001848 */
[----:B-1----:R-:W1:Y:S06]  /*21030*/  LDSM.16.MT88.4 R40, [R224+0x4080] ;  /* 0x00408000e028783b */ /* 0x002e6c0000004200 */
[--C-:B------:R-:W-:Y:S01]  /*21040*/  FFMA.FTZ R28, R215, c[0x0][0x2d0], -R23.reuse ;  /* 0x0000b400d71c7a23 */ /* 0x100fe20000010817 */
[-C--:B------:R-:W-:Y:S03]  /*21050*/  HMMA.16816.F32 R76, R32, R30.reuse, R76 ;  /* 0x0000001e204c723c */ /* 0x080fe6000000184c */
[----:B------:R2:W-:Y:S01]  /*21060*/  MUFU.EX2 R170, R28 ;  /* 0x0000001c00aa7308 */ /* 0x0005e20000000800 */
[----:B------:R-:W-:Y:S04]  /*21070*/  FFMA.FTZ R23, R218, c[0x0][0x2d0], -R23 ;  /* 0x0000b400da177a23 */ /* 0x000fe80000010817 */
[C---:B------:R-:W-:Y:S05]  /*21080*/  HMMA.16816.F32 R80, R24.reuse, R30, R80 ;  /* 0x0000001e1850723c */ /* 0x040fea0000001850 */
[----:B------:R1:W1:Y:S03]  /*21090*/  MUFU.EX2 R47, R23 ;  /* 0x00000017002f7308 */ /* 0x0002660000000800 */
[-C--:B---3--:R-:W-:Y:S08]  /*210a0*/  HMMA.16816.F32 R84, R24, R36.reuse, R84 ;  /* 0x000000241854723c */ /* 0x088ff00000001854 */
[C---:B------:R-:W-:Y:S01]  /*210b0*/  HMMA.16816.F32 R88, R32.reuse, R36, R88 ;  /* 0x000000242058723c */ /* 0x040fe20000001858 */
[----:B--2---:R-:W2:Y:S07]  /*210c0*/  LDSM.16.MT88.4 R28, [R223+0x4080] ;  /* 0x00408000df1c783b */ /* 0x004eae0000004200 */
[-C--:B------:R-:W-:Y:S04]  /*210d0*/  HMMA.16816.F32 R92, R32, R38.reuse, R92 ;  /* 0x00000026205c723c */ /* 0x080fe8000000185c */
[--C-:B-1----:R-:W-:Y:S02]  /*210e0*/  FFMA.FTZ R23, R212, c[0x0][0x2d0], -R48.reuse ;  /* 0x0000b400d4177a23 */ /* 0x102fe40000010830 */
[----:B------:R-:W-:Y:S02]  /*210f0*/  FFMA.FTZ R48, R213, c[0x0][0x2d0], -R48 ;  /* 0x0000b400d5307a23 */ /* 0x000fe40000010830 */
[C---:B------:R-:W-:Y:S01]  /*21100*/  HMMA.16816.F32 R96, R24.reuse, R38, R96 ;  /* 0x000000261860723c */ /* 0x040fe20000001860 */
[----:B------:R1:W-:Y:S07]  /*21110*/  MUFU.EX2 R46, R23 ;  /* 0x00000017002e7308 */ /* 0x0003ee0000000800 */
[-C--:B------:R-:W-:Y:S03]  /*21120*/  HMMA.16816.F32 R100, R24, R40.reuse, R100 ;  /* 0x000000281864723c */ /* 0x080fe60000001864 */
[----:B------:R-:W2:Y:S05]  /*21130*/  MUFU.EX2 R48, R48 ;  /* 0x0000003000307308 */ /* 0x000eaa0000000800 */
[C---:B------:R-:W-:Y:S01]  /*21140*/  HMMA.16816.F32 R104, R32.reuse, R40, R104 ;  /* 0x000000282068723c */ /* 0x040fe20000001868 */
[----:B------:R-:W3:Y:S04]  /*21150*/  LDL.LU R40, [R1+0x24] ;  /* 0x0000240001287983 */ /* 0x000ee80000300800 */
[----:B------:R-:W3:Y:S03]  /*21160*/  LDL.LU R39, [R1+0x28] ;  /* 0x0000280001277983 */ /* 0x000ee60000300800 */
[-C--:B------:R-:W-:Y:S04]  /*21170*/  HMMA.16816.F32 R108, R32, R42.reuse, R108 ;  /* 0x0000002a206c723c */ /* 0x080fe8000000186c */
[--C-:B-1----:R-:W-:Y:S04]  /*21180*/  FFMA.FTZ R23, R211, c[0x0][0x2d0], -R49.reuse ;  /* 0x0000b400d3177a23 */ /* 0x102fe80000010831 */
[C---:B------:R-:W-:Y:S01]  /*21190*/  HMMA.16816.F32 R112, R24.reuse, R42, R112 ;  /* 0x0000002a1870723c */ /* 0x040fe20000001870 */
[----:B------:R1:W-:Y:S07]  /*211a0*/  MUFU.EX2 R45, R23 ;  /* 0x00000017002d7308 */ /* 0x0003ee0000000800 */
[-C--:B--2---:R-:W-:Y:S08]  /*211b0*/  HMMA.16816.F32 R116, R24, R28.reuse, R116 ;  /* 0x0000001c1874723c */ /* 0x084ff00000001874 */
[C---:B------:R-:W-:Y:S08]  /*211c0*/  HMMA.16816.F32 R120, R32.reuse, R28, R120 ;  /* 0x0000001c2078723c */ /* 0x040ff00000001878 */
[-C--:B------:R-:W-:Y:S01]  /*211d0*/  HMMA.16816.F32 R124, R32, R30.reuse, R124 ;  /* 0x0000001e207c723c */ /* 0x080fe2000000187c */
[----:B------:R-:W2:Y:S03]  /*211e0*/  LDSM.16.MT88.4 R32, [R222+0x3080] ;  /* 0x00308000de20783b */ /* 0x000ea60000004200 */
[--C-:B-1----:R-:W-:Y:S04]  /*211f0*/  FFMA.FTZ R23, R214, c[0x0][0x2d0], -R49.reuse ;  /* 0x0000b400d6177a23 */ /* 0x102fe80000010831 */
[----:B------:R-:W-:Y:S01]  /*21200*/  HMMA.16816.F32 R128, R24, R30, R128 ;  /* 0x0000001e1880723c */ /* 0x000fe20000001880 */
[----:B------:R1:W1:Y:S06]  /*21210*/  MUFU.EX2 R44, R23 ;  /* 0x00000017002c7308 */ /* 0x00026c0000000800 */
[----:B----4-:R-:W-:Y:S02]  /*21220*/  F2FP.PACK_AB R24, R195, R194 ;  /* 0x000000c2c318723e */ /* 0x010fe400000000ff */
[----:B-----5:R-:W-:Y:S03]  /*21230*/  F2FP.PACK_AB R25, R171, R193 ;  /* 0x000000c1ab19723e */ /* 0x020fe600000000ff */
[----:B------:R-:W-:Y:S02]  /*21240*/  F2FP.PACK_AB R26, R47, R170 ;  /* 0x000000aa2f1a723e */ /* 0x000fe400000000ff */
[----:B------:R-:W-:Y:S07]  /*21250*/  F2FP.PACK_AB R27, R48, R46 ;  /* 0x0000002e301b723e */ /* 0x000fee00000000ff */
[-C--:B------:R-:W-:Y:S01]  /*21260*/  HMMA.16816.F32 R176, R24, R188.reuse, R4 ;  /* 0x000000bc18b0723c */ /* 0x080fe20000001804 */
[----:B------:R-:W4:Y:S02]  /*21270*/  LDSM.16.MT88.4 R4, [R224+0x3080] ;  /* 0x00308000e004783b */ /* 0x000f240000004200 */
[--C-:B-1----:R-:W-:Y:S01]  /*21280*/  FFMA.FTZ R23, R216, c[0x0][0x2d0], -R49.reuse ;  /* 0x0000b400d8177a23 */ /* 0x102fe20000010831 */
[----:B------:R-:W-:Y:S01]  /*21290*/  F2FP.PACK_AB R28, R44, R45 ;  /* 0x0000002d2c1c723e */ /* 0x000fe200000000ff */
[----:B------:R-:W-:Y:S02]  /*212a0*/  FFMA.FTZ R49, R217, c[0x0][0x2d0], -R49 ;  /* 0x0000b400d9317a23 */ /* 0x000fe40000010831 */
[----:B------:R1:W-:Y:S10]  /*212b0*/  MUFU.EX2 R38, R23 ;  /* 0x0000001700267308 */ /* 0x0003f40000000800 */
[----:B------:R-:W5:Y:S01]  /*212c0*/  MUFU.EX2 R49, R49 ;  /* 0x0000003100317308 */ /* 0x000f620000000800 */
[--C-:B-1----:R-:W-:Y:S09]  /*212d0*/  FFMA.FTZ R23, R192, c[0x0][0x2d0], -R50.reuse ;  /* 0x0000b400c0177a23 */ /* 0x102ff20000010832 */
[----:B------:R1:W-:Y:S01]  /*212e0*/  MUFU.EX2 R36, R23 ;  /* 0x0000001700247308 */ /* 0x0003e20000000800 */
[----:B-----5:R-:W-:Y:S01]  /*212f0*/  F2FP.PACK_AB R30, R49, R38 ;  /* 0x00000026311e723e */ /* 0x020fe200000000ff */
[--C-:B-1----:R-:W-:Y:S08]  /*21300*/  FFMA.FTZ R23, R173, c[0x0][0x2d0], -R50.reuse ;  /* 0x0000b400ad177a23 */ /* 0x102ff00000010832 */
[----:B------:R1:W5:Y:S02]  /*21310*/  MUFU.EX2 R37, R23 ;  /* 0x0000001700257308 */ /* 0x0003640000000800 */
[--C-:B-1----:R-:W-:Y:S01]  /*21320*/  FFMA.FTZ R23, R172, c[0x0][0x2d0], -R50.reuse ;  /* 0x0000b400ac177a23 */ /* 0x102fe20000010832 */
[----:B-----5:R-:W-:Y:S01]  /*21330*/  F2FP.PACK_AB R29, R37, R36 ;  /* 0x00000024251d723e */ /* 0x020fe200000000ff */
[----:B------:R-:W-:Y:S02]  /*21340*/  FFMA.FTZ R50, R22, c[0x0][0x2d0], -R50 ;  /* 0x0000b40016327a23 */ /* 0x000fe40000010832 */
[----:B------:R-:W5:Y:S04]  /*21350*/  LDL.LU R22, [R1+0x2c] ;  /* 0x00002c0001167983 */ /* 0x000f680000300800 */
[----:B------:R-:W-:Y:S10]  /*21360*/  MUFU.EX2 R23, R23 ;  /* 0x0000001700177308 */ /* 0x000ff40000000800 */
[----:B------:R-:W1:Y:S02]  /*21370*/  MUFU.EX2 R50, R50 ;  /* 0x0000003200327308 */ /* 0x000e640000000800 */
[----:B-1----:R-:W-:Y:S07]  /*21380*/  F2FP.PACK_AB R31, R50, R23 ;  /* 0x00000017321f723e */ /* 0x002fee00000000ff */
[C---:B------:R-:W-:Y:S01]  /*21390*/  HMMA.16816.F32 R180, R28.reuse, R188, R8 ;  /* 0x000000bc1cb4723c */ /* 0x040fe20000001808 */
[----:B------:R-:W1:Y:S07]  /*213a0*/  LDSM.16.MT88.4 R8, [R223+0x3080] ;  /* 0x00308000df08783b */ /* 0x000e6e0000004200 */
[-C--:B------:R-:W-:Y:S01]  /*213b0*/  HMMA.16816.F32 R184, R28, R190.reuse, R12 ;  /* 0x000000be1cb8723c */ /* 0x080fe2000000180c */
[----:B------:R-:W1:Y:S07]  /*213c0*/  LDSM.16.MT88.4 R12, [R221+0x4880] ;  /* 0x00488000dd0c783b */ /* 0x000e6e0000004200 */
[C---:B------:R-:W-:Y:S01]  /*213d0*/  HMMA.16816.F32 R188, R24.reuse, R190, R16 ;  /* 0x000000be18bc723c */ /* 0x040fe20000001810 */
[----:B------:R-:W1:Y:S07]  /*213e0*/  LDSM.16.MT88.4 R16, [R222+0x4880] ;  /* 0x00488000de10783b */ /* 0x000e6e0000004200 */
[-C--:B--2---:R-:W-:Y:S08]  /*213f0*/  HMMA.16816.F32 R132, R24, R32.reuse, R132 ;  /* 0x000000201884723c */ /* 0x084ff00000001884 */
[C---:B------:R-:W-:Y:S08]  /*21400*/  HMMA.16816.F32 R136, R28.reuse, R32, R136 ;  /* 0x000000201c88723c */ /* 0x040ff00000001888 */
[-C--:B------:R-:W-:Y:S08]  /*21410*/  HMMA.16816.F32 R140, R28, R34.reuse, R140 ;  /* 0x000000221c8c723c */ /* 0x080ff0000000188c */
[C---:B------:R-:W-:Y:S01]  /*21420*/  HMMA.16816.F32 R144, R24.reuse, R34, R144 ;  /* 0x000000221890723c */ /* 0x040fe20000001890 */
[----:B------:R-:W2:Y:S07]  /*21430*/  LDSM.16.MT88.4 R32, [R224+0x4880] ;  /* 0x00488000e020783b */ /* 0x000eae0000004200 */
[-C--:B----4-:R-:W-:Y:S08]  /*21440*/  HMMA.16816.F32 R148, R24, R4.reuse, R148 ;  /* 0x000000041894723c */ /* 0x090ff00000001894 */
[C---:B------:R-:W-:Y:S08]  /*21450*/  HMMA.16816.F32 R152, R28.reuse, R4, R152 ;  /* 0x000000041c98723c */ /* 0x040ff00000001898 */
[-C--:B------:R-:W-:Y:S08]  /*21460*/  HMMA.16816.F32 R156, R28, R6.reuse, R156 ;  /* 0x000000061c9c723c */ /* 0x080ff0000000189c */
[C---:B------:R-:W-:Y:S01]  /*21470*/  HMMA.16816.F32 R160, R24.reuse, R6, R160 ;  /* 0x0000000618a0723c */ /* 0x040fe200000018a0 */
[----:B------:R-:W4:Y:S07]  /*21480*/  LDSM.16.MT88.4 R4, [R223+0x4880] ;  /* 0x00488000df04783b */ /* 0x000f2e0000004200 */
[-C--:B-1----:R-:W-:Y:S08]  /*21490*/  HMMA.16816.F32 R52, R24, R8.reuse, R52 ;  /* 0x000000081834723c */ /* 0x082ff00000001834 */
[C---:B------:R-:W-:Y:S04]  /*214a0*/  HMMA.16816.F32 R56, R28.reuse, R8, R56 ;  /* 0x000000081c38723c */ /* 0x040fe80000001838 */
[----:B---3--:R-:W-:Y:S03]  /*214b0*/  FFMA.FTZ R20, R20, R40, R209 ;  /* 0x0000002814147223 */ /* 0x008fe600000100d1 */
[----:B------:R-:W-:Y:S01]  /*214c0*/  FFMA.FTZ R8, R2, R39, R247 ;  /* 0x0000002702087223 */ /* 0x000fe200000100f7 */
        /* <DEDUP_REMOVED lines=26> */
[C---:B------:R-:W-:Y:S08]  /*21670*/  HMMA.16816.F32 R120, R28.reuse, R4, R120 ;  /* 0x000000041c78723c */ /* 0x040ff00000001878 */
[-C--:B------:R-:W-:Y:S08]  /*21680*/  HMMA.16816.F32 R124, R28, R6.reuse, R124 ;  /* 0x000000061c7c723c */ /* 0x080ff0000000187c */
[----:B------:R-:W-:Y:S04]  /*21690*/  HMMA.16816.F32 R128, R24, R6, R128 ;  /* 0x000000061880723c */ /* 0x000fe80000001880 */
[----:B-----5:R-:W-:Y:S02]  /*216a0*/  FFMA.FTZ R8, R0, R22, R174 ;  /* 0x0000001600087223 */ /* 0x020fe400000100ae */
        /* <DEDUP_REMOVED lines=44> */
.L_x_3116:
[----:B------:R-:W3:Y:S04]  /*21970*/  LDL.LU R0, [R1+0x20] ;  /* 0x0000200001007983 */ /* 0x000ee80000300800 */
[----:B--2---:R-:W2:Y:S04]  /*21980*/  LDL.LU R4, [R1+0x24] ;  /* 0x0000240001047983 */ /* 0x004ea80000300800 */
[----:B------:R-:W4:Y:S04]  /*21990*/  LDL.LU R5, [R1+0x28] ;  /* 0x0000280001057983 */ /* 0x000f280000300800 */
[----:B------:R-:W4:Y:S01]  /*219a0*/  LDL.LU R2, [R1+0x2c] ;  /* 0x00002c0001027983 */ /* 0x000f220000300800 */
[----:B------:R-:W-:-:S03]  /*219b0*/  PLOP3.LUT P4, PT, PT, PT, PT, 0x8, 0x0 ;  /* 0x000000000000781c */ /* 0x000fc60003f8e170 */
[----:B---3--:R-:W1:Y:S04]  /*219c0*/  SHFL.BFLY PT, R11, R0, 0x2, 0x1f ;  /* 0x0c401f00000b7f89 */ /* 0x008e6800000e0000 */
[----:B--2---:R-:W2:Y:S04]  /*219d0*/  SHFL.BFLY PT, R9, R4, 0x2, 0x1f ;  /* 0x0c401f0004097f89 */ /* 0x004ea800000e0000 */
        /* <DEDUP_REMOVED lines=178> */
.L_x_2984:
[----:B------:R-:W1:Y:S02]  /*22500*/  S2R R81, SR_CTAID.Y ;  /* 0x0000000000517919 */ /* 0x000e640000002600 */
[----:B-1----:R-:W-:Y:S01]  /*22510*/  SHF.R.S32.HI R71, RZ, 0x1f, R81 ;  /* 0x0000001fff477819 */ /* 0x002fe20000011451 */
        /* <DEDUP_REMOVED lines=184> */
.L_x_3135:
[----:B-1----:R-:W-:Y:S01]  /*230a0*/  LOP3.LUT R0, R63, 0xffffffe0, RZ, 0xc0, !PT ;  /* 0xffffffe03f007812 */ /* 0x002fe200078ec0ff */
[----:B------:R-:W1:Y:S01]  /*230b0*/  S2R R80, SR_CTAID.X ;  /* 0x0000000000507919 */ /* 0x000e620000002500 */
[----:B------:R-:W-:Y:S01]  /*230c0*/  LEA.HI R4, R26, R26, RZ, 0x1 ;  /* 0x0000001a1a047211 */ /* 0x000fe200078f08ff */
[----:B------:R-:W-:Y:S01]  /*230d0*/  IMAD R14, R71, c[0x0][0x3e8], RZ ;  /* 0x0000fa00470e7a24 */ /* 0x000fe200078e02ff */
[----:B------:R-:W-:Y:S01]  /*230e0*/  SHF.R.S32.HI R6, RZ, 0x1f, R59 ;  /* 0x0000001fff067819 */ /* 0x000fe2000001143b */
[----:B------:R-:W-:Y:S01]  /*230f0*/  IMAD.IADD R0, R69, 0x1, -R0 ;  /* 0x0000000145007824 */ /* 0x000fe200078e0a00 */
[C---:B------:R-:W-:Y:S01]  /*23100*/  LOP3.LUT R5, R4.reuse, 0x1ffffffe, RZ, 0xc0, !PT ;  /* 0x1ffffffe04057812 */ /* 0x040fe200078ec0ff */
[----:B------:R-:W-:Y:S01]  /*23110*/  IMAD.SHL.U32 R4, R4, 0x20, RZ ;  /* 0x0000002004047824 */ /* 0x000fe200078e00ff */
[----:B------:R-:W-:Y:S01]  /*23120*/  LEA.HI R6, R6, R59, RZ, 0x2 ;  /* 0x0000003b06067211 */ /* 0x000fe200078f10ff */
[----:B------:R-:W-:Y:S01]  /*23130*/  IMAD R14, R81, c[0x0][0x3ec], R14 ;  /* 0x0000fb00510e7a24 */ /* 0x000fe200078e020e */
[----:B------:R-:W-:Y:S01]  /*23140*/  SHF.R.S32.HI R7, RZ, 0x1f, R0 ;  /* 0x0000001fff077819 */ /* 0x000fe20000011400 */
[----:B------:R-:W-:Y:S01]  /*23150*/  IMAD.IADD R8, R26, 0x1, -R5 ;  /* 0x000000011a087824 */ /* 0x000fe200078e0a05 */
[----:B------:R-:W-:Y:S01]  /*23160*/  LOP3.LUT R5, R6, 0xffffffc, RZ, 0xc0, !PT ;  /* 0x0ffffffc06057812 */ /* 0x000fe200078ec0ff */
[----:B-----5:R-:W-:Y:S01]  /*23170*/  IMAD R20, R20, c[0x0][0x4e8], RZ ;  /* 0x00013a0014147a24 */ /* 0x020fe200078e02ff */
        /* <DEDUP_REMOVED lines=11> */
[----:B------:R-:W-:Y:S01]  /*23230*/  LEA.HI R10, R66, R69, RZ, 0x3 ;  /* 0x00000045420a7211 */ /* 0x000fe200078f18ff */
[----:B------:R-:W-:Y:S01]  /*23240*/  IMAD.WIDE.U32 R4, R81, c[0x0][0x490], R2 ;  /* 0x0001240051047a25 */ /* 0x000fe200078e0002 */
[----:B------:R-:W-:Y:S02]  /*23250*/  IADD3 R6, R19, R7, RZ ;  /* 0x0000000713067210 */ /* 0x000fe40007ffe0ff */
[----:B------:R-:W-:Y:S01]  /*23260*/  SHF.R.S32.HI R21, RZ, 0x3, R10 ;  /* 0x00000003ff157819 */ /* 0x000fe2000001140a */
[----:B------:R-:W-:Y:S01]  /*23270*/  IMAD R7, R2, c[0x0][0x3a4], R0 ;  /* 0x0000e90002077a24 */ /* 0x000fe200078e0200 */
[----:B------:R-:W-:Y:S01]  /*23280*/  LOP3.LUT R12, R10, 0xfffffff8, RZ, 0xc0, !PT ;  /* 0xfffffff80a0c7812 */ /* 0x000fe200078ec0ff */
[----:B------:R-:W-:Y:S01]  /*23290*/  IMAD.WIDE.U32 R2, R2, c[0x0][0x3a0], RZ ;  /* 0x0000e80002027a25 */ /* 0x000fe200078e00ff */
[----:B------:R-:W-:-:S02]  /*232a0*/  SEL R18, R73, RZ, !P1 ;  /* 0x000000ff49127207 */ /* 0x000fc40004800000 */
[----:B------:R-:W-:Y:S01]  /*232b0*/  LEA.HI R23, R66, R69, RZ, 0x6 ;  /* 0x0000004542177211 */ /* 0x000fe200078f30ff */
        /* <DEDUP_REMOVED lines=113> */
.L_x_3137:
[----:B--234-:R-:W-:Y:S05]  /*239d0*/  BSYNC B0 ;  /* 0x0000000000007941 */ /* 0x01cfea0003800000 */
.L_x_3136:
        /* <DEDUP_REMOVED lines=16> */
.L_x_3139:
[----:B------:R-:W-:Y:S05]  /*23ae0*/  BSYNC B0 ;  /* 0x0000000000007941 */ /* 0x000fea0003800000 */
.L_x_3138:
        /* <DEDUP_REMOVED lines=16> */
.L_x_3141:
[----:B------:R-:W-:Y:S05]  /*23bf0*/  BSYNC B0 ;  /* 0x0000000000007941 */ /* 0x000fea0003800000 */
.L_x_3140:
        /* <DEDUP_REMOVED lines=16> */
.L_x_3143:
[----:B------:R-:W-:Y:S05]  /*23d00*/  BSYNC B0 ;  /* 0x0000000000007941 */ /* 0x000fea0003800000 */
.L_x_3142:
        /* <DEDUP_REMOVED lines=16> */
.L_x_3145:
[----:B------:R-:W-:Y:S05]  /*23e10*/  BSYNC B0 ;  /* 0x0000000000007941 */ /* 0x000fea0003800000 */
.L_x_3144:
        /* <DEDUP_REMOVED lines=16> */
.L_x_3147:
[----:B------:R-:W-:Y:S05]  /*23f20*/  BSYNC B0 ;  /* 0x0000000000007941 */ /* 0x000fea0003800000 */
.L_x_3146:
        /* <DEDUP_REMOVED lines=16> */
.L_x_3149:
[----:B------:R-:W-:Y:S05]  /*24030*/  BSYNC B0 ;  /* 0x0000000000007941 */ /* 0x000fea0003800000 */
.L_x_3148:
        /* <DEDUP_REMOVED lines=17> */
.L_x_3134:
        /* <DEDUP_REMOVED lines=19> */
.L_x_3150:
        /* <DEDUP_REMOVED lines=40> */
.L_x_3152:
[----:B------:R-:W-:Y:S05]  /*24500*/  BSYNC B0 ;  /* 0x0000000000007941 */ /* 0x000fea0003800000 */
.L_x_3151:
        /* <DEDUP_REMOVED lines=57> */
.L_x_3154:
[----:B------:R-:W-:Y:S05]  /*248a0*/  BSYNC B0 ;  /* 0x0000000000007941 */ /* 0x000fea0003800000 */
.L_x_3153:
        /* <DEDUP_REMOVED lines=15> */
.L_x_3156:
[----:B------:R-:W-:Y:S05]  /*249a0*/  BSYNC B0 ;  /* 0x0000000000007941 */ /* 0x000fea0003800000 */
.L_x_3155:
        /* <DEDUP_REMOVED lines=15> */
.L_x_3158:
[----:B------:R-:W-:Y:S05]  /*24aa0*/  BSYNC B0 ;  /* 0x0000000000007941 */ /* 0x000fea0003800000 */
.L_x_3157:
        /* <DEDUP_REMOVED lines=15> */
.L_x_3160:
[----:B------:R-:W-:Y:S05]  /*24ba0*/  BSYNC B0 ;  /* 0x0000000000007941 */ /* 0x000fea0003800000 */
.L_x_3159:
        /* <DEDUP_REMOVED lines=15> */
.L_x_3162:
[----:B------:R-:W-:Y:S05]  /*24ca0*/  BSYNC B0 ;  /* 0x0000000000007941 */ /* 0x000fea0003800000 */
.L_x_3161:
        /* <DEDUP_REMOVED lines=15> */
.L_x_3164:
[----:B------:R-:W-:Y:S05]  /*24da0*/  BSYNC B0 ;  /* 0x0000000000007941 */ /* 0x000fea0003800000 */
.L_x_3163:
        /* <DEDUP_REMOVED lines=15> */
.L_x_3166:
[----:B------:R-:W-:Y:S05]  /*24ea0*/  BSYNC B0 ;  /* 0x0000000000007941 */ /* 0x000fea0003800000 */
.L_x_3165:
        /* <DEDUP_REMOVED lines=16> */
.L_x_3167:
        /* <DEDUP_REMOVED lines=13> */
.L_x_3577:


//--------------------- .text._ZN7cutlass13device_kernelIN5flash19enable_sm80_to_sm89INS1_16FlashAttnFwdSm80INS1_25CollectiveMainloopFwdSm80ILi4ELi1ELb0EN4cute5tupleIJNS5_1CILi128EEENS7_ILi64EEES8_EEELi128ENS_6half_tEfNS_4arch4Sm80ELb1ELb0ELb0ELb0ELb0ELb0ELb1ELb0EEENS1_21CollectiveEpilogueFwdINS6_IJS8_S8_S9_EEENS6_IJNS7_ILi1EEESH_SH_EEESB_SD_Li128ELb0ELb1ELb0ELb0EEENS1_30DynamicPersistentTileSchedulerILi128ELi128ELb0ELb1ELb0EEEEEEEEEvNT_6ParamsE --------------------------
	.section	.text._ZN7cutlass13device_kernelIN5flash19enable_sm80_to_sm89INS1_16FlashAttnFwdSm80INS1_25CollectiveMainloopFwdSm80ILi4ELi1ELb0EN4cute5tupleIJNS5_1CILi128EEENS7_ILi64EEES8_EEELi128ENS_6half_tEfNS_4arch4Sm80ELb1ELb0ELb0ELb0ELb0ELb0ELb1ELb0EEENS1_21CollectiveEpilogueFwdINS6_IJS8_S8_S9_EEENS6_IJNS7_ILi1EEESH_SH_EEESB_SD_Li128ELb0ELb1ELb0ELb0EEENS1_30DynamicPersistentTileSchedulerILi128ELi128ELb0ELb1ELb0EEEEEEEEEvNT_6ParamsE,"ax",@progbits
	.sectioninfo	@"SHI_REGISTERS=255"
	.align	128
.text._ZN7cutlass13device_kernelIN5flash19enable_sm80_to_sm89INS1_16FlashAttnFwdSm80INS1_25CollectiveMainloopFwdSm80ILi4ELi1ELb0EN4cute5tupleIJNS5_1CILi128EEENS7_ILi64EEES8_EEELi128ENS_6half_tEfNS_4arch4Sm80ELb1ELb0ELb0ELb0ELb0ELb0ELb1ELb0EEENS1_21CollectiveEpilogueFwdINS6_IJS8_S8_S9_EEENS6_IJNS7_ILi1EEESH_SH_EEESB_SD_Li128ELb0ELb1ELb0ELb0EEENS1_30DynamicPersistentTileSchedulerILi128ELi128ELb0ELb1ELb0EEEEEEEEEvNT_6ParamsE:
        .type           _ZN7cutlass13device_kernelIN5flash19enable_sm80_to_sm89INS1_16FlashAttnFwdSm80INS1_25CollectiveMainloopFwdSm80ILi4ELi1ELb0EN4cute5tupleIJNS5_1CILi128EEENS7_ILi64EEES8_EEELi128ENS_6half_tEfNS_4arch4Sm80ELb1ELb0ELb0ELb0ELb0ELb0ELb1ELb0EEENS1_21CollectiveEpilogueFwdINS6_IJS8_S8_S9_EEENS6_IJNS7_ILi1EEESH_SH_EEESB_SD_Li128ELb0ELb1ELb0ELb0EEENS1_30DynamicPersistentTileSchedulerILi128ELi128ELb0ELb1ELb0EEEEEEEEEvNT_6ParamsE,@function
        .size           _ZN7cutlass13device_kernelIN5flash19enable_sm80_to_sm89INS1_16FlashAttnFwdSm80INS1_25CollectiveMainloopFwdSm80ILi4ELi1ELb0EN4cute5tupleIJNS5_1CILi128EEENS7_ILi64EEES8_EEELi128ENS_6half_tEfNS_4arch4Sm80ELb1ELb0ELb0ELb0ELb0ELb0ELb1ELb0EEENS1_21CollectiveEpilogueFwdINS6_IJS8_S8_S9_EEENS6_IJNS7_ILi1EEESH_SH_EEESB_SD_Li128ELb0ELb1ELb0ELb0EEENS1_30DynamicPersistentTileSchedulerILi128ELi128ELb0ELb1ELb0EEEEEEEEEvNT_6ParamsE,(.L_x_3578 - _ZN7cutlass13device_kernelIN5flash19enable_sm80_to_sm89INS1_16FlashAttnFwdSm80INS1_25CollectiveMainloopFwdSm80ILi4ELi1ELb0EN4cute5tupleIJNS5_1CILi128EEENS7_ILi64EEES8_EEELi128ENS_6half_tEfNS_4arch4Sm80ELb1ELb0ELb0ELb0ELb0ELb0ELb1ELb0EEENS1_21CollectiveEpilogueFwdINS6_IJS8_S8_S9_EEENS6_IJNS7_ILi1EEESH_SH_EEESB_SD_Li128ELb0ELb1ELb0ELb0EEENS1_30DynamicPersistentTileSchedulerILi128ELi128ELb0ELb1ELb0EEEEEEEEEvNT_6ParamsE)
        .other          _ZN7cutlass13device_kernelIN5flash19enable_sm80_to_sm89INS1_16FlashAttnFwdSm80INS1_25CollectiveMainloopFwdSm80ILi4ELi1ELb0EN4cute5tupleIJNS5_1CILi128EEENS7_ILi64EEES8_EEELi128ENS_6half_tEfNS_4arch4Sm80ELb1ELb0ELb0ELb0ELb0ELb0ELb1ELb0EEENS1_21CollectiveEpilogueFwdINS6_IJS8_S8_S9_EEENS6_IJNS7_ILi1EEESH_SH_EEESB_SD_Li128ELb0ELb1ELb0ELb0EEENS1_30DynamicPersistentTileSchedulerILi128ELi128ELb0ELb1ELb0EEEEEEEEEvNT_6ParamsE,@"STO_CUDA_ENTRY STV_DEFAULT"
_ZN7cutlass13device_kernelIN5flash19enable_sm80_to_sm89INS1_16FlashAttnFwdSm80INS1_25CollectiveMainloopFwdSm80ILi4ELi1ELb0EN4cute5tupleIJNS5_1CILi128EEENS7_ILi64EEES8_EEELi128ENS_6half_tEfNS_4arch4Sm80ELb1ELb0ELb0ELb0ELb0ELb0ELb1ELb0EEENS1_21CollectiveEpilogueFwdINS6_IJS8_S8_S9_EEENS6_IJNS7_ILi1EEESH_SH_EEESB_SD_Li128ELb0ELb1ELb0ELb0EEENS1_30DynamicPersistentTileSchedulerILi128ELi128ELb0ELb1ELb0EEEEEEEEEvNT_6ParamsE:
        /* <DEDUP_REMOVED lines=154> */
.L_x_3257:
        /* <DEDUP_REMOVED lines=19> */
.L_x_3169:
[----:B------:R-:W-:-:S04]  /*0ad0*/  MOV R0, c[0x0][0x554] ;  /* 0x0001550000007a02 */ /* 0x000fc80000000f00 */
[----:B------:R-:W-:Y:S02]  /*0ae0*/  ISETP.NE.AND P0, PT, R0, 0x1, PT ;  /* 0x000000010000780c */ /* 0x000fe40003f05270 */
[----:B------:R-:W-:-:S11]  /*0af0*/  MOV R0, R2 ;  /* 0x0000000200007202 */ /* 0x000fd60000000f00 */
[----:B------:R-:W-:-:S05]  /*0b00*/  @P0 IMAD.HI.U32 R4, R2, c[0x0][0x558], RZ ;  /* 0x0001560002040a27 */ /* 0x000fca00078e00ff */
[----:B------:R-:W-:-:S05]  /*0b10*/  @P0 SHF.R.U32.HI R0, RZ, c[0x0][0x55c], R4 ;  /* 0x00015700ff000a19 */ /* 0x000fca0000011604 */
[----:B------:R-:W-:Y:S02]  /*0b20*/  IMAD R4, R0, c[0x0][0x554], RZ ;  /* 0x0001550000047a24 */ /* 0x000fe400078e02ff */
.L_x_3170:
[----:B------:R-:W-:Y:S05]  /*0b30*/  BSYNC B0 ;  /* 0x0000000000007941 */ /* 0x000fea0003800000 */
.L_x_3168:
        /* <DEDUP_REMOVED lines=209> */
.L_x_3258:
[----:B------:R-:W-:Y:S05]  /*1850*/  BRA.DIV ~URZ, `(.L_x_3173) ;  /* 0x00010aa27f007947 */ /* 0x000fea000b800000 */
[----:B-1----:R1:W4:Y:S02]  /*1860*/  SHFL.IDX PT, R4, R3, RZ, 0x181f ;  /* 0x00181fff03047589 */ /* 0x00232400000e0000 */
.L_x_3259:
        /* <DEDUP_REMOVED lines=17> */
.L_x_3175:
[----:B------:R-:W-:Y:S05]  /*1980*/  BSYNC B0 ;  /* 0x0000000000007941 */ /* 0x000fea0003800000 */
.L_x_3174:
[----:B------:R-:W-:Y:S05]  /*1990*/  BRA.DIV ~URZ, `(.L_x_3176) ;  /* 0x000109c27f007947 */ /* 0x000fea000b800000 */
[----:B--23--:R2:W3:Y:S04]  /*19a0*/  SHFL.IDX PT, R5, R2, 0x1, 0x181f ;  /* 0x00381f0002057f89 */ /* 0x00c4e800000e0000 */
[----:B----4-:R2:W4:Y:S02]  /*19b0*/  SHFL.IDX PT, R4, R3, 0x1, 0x181f ;  /* 0x00381f0003047f89 */ /* 0x01052400000e0000 */
.L_x_3260:
        /* <DEDUP_REMOVED lines=16> */
.L_x_3178:
[----:B------:R-:W-:Y:S05]  /*1ac0*/  BSYNC B0 ;  /* 0x0000000000007941 */ /* 0x000fea0003800000 */
.L_x_3177:
[----:B------:R-:W-:Y:S05]  /*1ad0*/  BRA.DIV ~URZ, `(.L_x_3179) ;  /* 0x000109427f007947 */ /* 0x000fea000b800000 */
[----:B--23--:R2:W3:Y:S02]  /*1ae0*/  SHFL.IDX PT, R5, R2, 0x2, 0x181f ;  /* 0x00581f0002057f89 */ /* 0x00c4e400000e0000 */
.L_x_3261:
[----:B------:R-:W-:Y:S05]  /*1af0*/  BRA.DIV ~URZ, `(.L_x_3180) ;  /* 0x000109927f007947 */ /* 0x000fea000b800000 */
[----:B----4-:R4:W1:Y:S02]  /*1b00*/  SHFL.IDX PT, R4, R3, 0x2, 0x181f ;  /* 0x00581f0003047f89 */ /* 0x01086400000e0000 */
.L_x_3262:
        /* <DEDUP_REMOVED lines=16> */
.L_x_3182:
[----:B------:R-:W-:Y:S05]  /*1c10*/  BSYNC B0 ;  /* 0x0000000000007941 */ /* 0x000fea0003800000 */
.L_x_3181:
[----:B------:R-:W-:Y:S05]  /*1c20*/  BRA.DIV ~URZ, `(.L_x_3183) ;  /* 0x000108c27f007947 */ /* 0x000fea000b800000 */
[----:B-1-3--:R1:W3:Y:S04]  /*1c30*/  SHFL.IDX PT, R5, R2, 0x3, 0x181f ;  /* 0x00781f0002057f89 */ /* 0x00a2e800000e0000 */
[----:B------:R1:W2:Y:S02]  /*1c40*/  SHFL.IDX PT, R4, R3, 0x3, 0x181f ;  /* 0x00781f0003047f89 */ /* 0x0002a400000e0000 */
.L_x_3263:
        /* <DEDUP_REMOVED lines=16> */
.L_x_3185:
[----:B------:R-:W-:Y:S05]  /*1d50*/  BSYNC B0 ;  /* 0x0000000000007941 */ /* 0x000fea0003800000 */
.L_x_3184:
[----:B------:R-:W-:Y:S05]  /*1d60*/  BRA.DIV ~URZ, `(.L_x_3186) ;  /* 0x000108427f007947 */ /* 0x000fea000b800000 */
[----:B--23--:R2:W3:Y:S02]  /*1d70*/  SHFL.IDX PT, R5, R2, 0x4, 0x181f ;  /* 0x00981f0002057f89 */ /* 0x00c4e400000e0000 */
.L_x_3264:
[----:B------:R-:W-:Y:S05]  /*1d80*/  BRA.DIV ~URZ, `(.L_x_3187) ;  /* 0x000108927f007947 */ /* 0x000fea000b800000 */
[----:B------:R1:W2:Y:S02]  /*1d90*/  SHFL.IDX PT, R4, R3, 0x4, 0x181f ;  /* 0x00981f0003047f89 */ /* 0x0002a400000e0000 */
.L_x_3265:
        /* <DEDUP_REMOVED lines=16> */
.L_x_3189:
[----:B------:R-:W-:Y:S05]  /*1ea0*/  BSYNC B0 ;  /* 0x0000000000007941 */ /* 0x000fea0003800000 */
.L_x_3188:
[----:B------:R-:W-:Y:S05]  /*1eb0*/  BRA.DIV ~URZ, `(.L_x_3190) ;  /* 0x000107c27f007947 */ /* 0x000fea000b800000 */
[----:B--23--:R2:W3:Y:S04]  /*1ec0*/  SHFL.IDX PT, R5, R2, 0x5, 0x181f ;  /* 0x00b81f0002057f89 */ /* 0x00c4e800000e0000 */
[----:B------:R2:W1:Y:S02]  /*1ed0*/  SHFL.IDX PT, R4, R3, 0x5, 0x181f ;  /* 0x00b81f0003047f89 */ /* 0x00046400000e0000 */
.L_x_3266:
        /* <DEDUP_REMOVED lines=16> */
.L_x_3192:
[----:B------:R-:W-:Y:S05]  /*1fe0*/  BSYNC B0 ;  /* 0x0000000000007941 */ /* 0x000fea0003800000 */
.L_x_3191:
[----:B------:R-:W-:Y:S05]  /*1ff0*/  BRA.DIV ~URZ, `(.L_x_3193) ;  /* 0x000107427f007947 */ /* 0x000fea000b800000 */
[----:B-1-3--:R1:W3:Y:S02]  /*2000*/  SHFL.IDX PT, R5, R2, 0x6, 0x181f ;  /* 0x00d81f0002057f89 */ /* 0x00a2e400000e0000 */
.L_x_3267:
[----:B------:R-:W-:Y:S05]  /*2010*/  BRA.DIV ~URZ, `(.L_x_3194) ;  /* 0x000107927f007947 */ /* 0x000fea000b800000 */
[----:B------:R1:W2:Y:S02]  /*2020*/  SHFL.IDX PT, R4, R3, 0x6, 0x181f ;  /* 0x00d81f0003047f89 */ /* 0x0002a400000e0000 */
.L_x_3268:
        /* <DEDUP_REMOVED lines=16> */
.L_x_3196:
[----:B------:R-:W-:Y:S05]  /*2130*/  BSYNC B0 ;  /* 0x0000000000007941 */ /* 0x000fea0003800000 */
.L_x_3195:
[----:B------:R-:W-:Y:S05]  /*2140*/  BRA.DIV ~URZ, `(.L_x_3197) ;  /* 0x000106c27f007947 */ /* 0x000fea000b800000 */
[----:B--2---:R2:W1:Y:S04]  /*2150*/  SHFL.IDX PT, R6, R2, 0x7, 0x181f ;  /* 0x00f81f0002067f89 */ /* 0x00446800000e0000 */
[----:B-1--4-:R-:W1:Y:S02]  /*2160*/  SHFL.IDX PT, R3, R3, 0x7, 0x181f ;  /* 0x00f81f0003037f89 */ /* 0x012e6400000e0000 */
.L_x_3269:
        /* <DEDUP_REMOVED lines=33> */
[----:B------:R-:W-:-:S04]  /*2380*/  IMAD R3, R52, c[0x0][0x1e4], R2 ;  /* 0x0000790034037a24 */ /* 0x000fc800078e0202 */
[----:B------:R-:W-:-:S04]  /*2390*/  IMAD.IADD R3, R5, 0x1, R3 ;  /* 0x0000000105037824 */ /* 0x000fc800078e0203 */
[----:B------:R-:W-:Y:S01]  /*23a0*/  @P1 ISETP.GE.AND P0, PT, R154, c[0x0][0x1d4], PT ;  /* 0x000075009a001a0c */ /* 0x000fe20003f06270 */
[----:B------:R-:W-:Y:S01]  /*23b0*/  IMAD.MOV.U32 R54, RZ, RZ, c[0x0][0x1e0] ;  /* 0x00007800ff367624 */ /* 0x000fe200078e00ff */
[----:B------:R-:W-:Y:S01]  /*23c0*/  BAR.SYNC.DEFER_BLOCKING 0x0 ;  /* 0x0000000000007b1d */ /* 0x000fe20000010000 */
[----:B------:R-:W-:Y:S01]  /*23d0*/  ISETP.GE.AND P6, PT, R7, c[0x0][0x1d4], PT ;  /* 0x0000750007007a0c */ /* 0x000fe20003fc6270 */
[----:B------:R-:W-:Y:S01]  /*23e0*/  IMAD.MOV.U32 R55, RZ, RZ, c[0x0][0x1e4] ;  /* 0x00007900ff377624 */ /* 0x000fe200078e00ff */
[----:B------:R-:W-:Y:S01]  /*23f0*/  ISETP.GE.AND P5, PT, R0, 0x21, PT ;  /* 0x000000210000780c */ /* 0x000fe20003fa6270 */
[----:B------:R-:W-:-:S04]  /*2400*/  IMAD.WIDE.U32 R10, R54, 0x20, RZ ;  /* 0x00000020360a7825 */ /* 0x000fc800078e00ff */
[----:B------:R-:W-:-:S04]  /*2410*/  IMAD.MOV.U32 R152, RZ, RZ, -0x40 ;  /* 0xffffffc0ff987424 */ /* 0x000fc800078e00ff */
[----:B------:R-:W-:Y:S01]  /*2420*/  IMAD R53, R52, R152, c[0x0][0x1d0] ;  /* 0x0000740034357624 */ /* 0x000fe200078e0298 */
        /* <DEDUP_REMOVED lines=17> */
[----:B-1----:R-:W-:Y:S01]  /*2540*/  IMAD.SHL.U32 R4, R55, 0x20, RZ ;  /* 0x0000002037047824 */ /* 0x002fe200078e00ff */
[----:B------:R-:W-:Y:S02]  /*2550*/  @P3 ISETP.GE.AND P0, PT, R154, c[0x0][0x1d4], PT ;  /* 0x000075009a003a0c */ /* 0x000fe40003f06270 */
[----:B------:R2:W-:Y:S02]  /*2560*/  @P2 LDGSTS.E.BYPASS.LTC128B.128 [R248+0x6900], [R8.64+0x80], !P6 ;  /* 0x0690008008f82fae */ /* 0x0005e4000f101d46 */
[----:B------:R-:W-:Y:S02]  /*2570*/  @P5 IADD3.X R4, R3, R11, R4, P1, !PT ;  /* 0x0000000b03045210 */ /* 0x000fe40000ffe404 */
[----:B------:R-:W-:Y:S01]  /*2580*/  @P5 LEA R6, P1, R0, c[0x0][0x1c8], 0x1 ;  /* 0x0000720000065a11 */ /* 0x000fe200078208ff */
[----:B------:R-:W-:-:S03]  /*2590*/  @P3 IMAD.WIDE.U32 R2, R54, 0x30, R2 ;  /* 0x0000003036023825 */ /* 0x000fc600078e0002 */
[----:B------:R-:W-:Y:S01]  /*25a0*/  @P5 LEA.HI.X R7, R0, c[0x0][0x1cc], R4, 0x1, P1 ;  /* 0x0000730000075a11 */ /* 0x000fe200008f0c04 */
[----:B------:R-:W-:Y:S01]  /*25b0*/  @P3 IMAD R0, R55, 0x30, RZ ;  /* 0x0000003037003824 */ /* 0x000fe200078e02ff */
[----:B------:R-:W-:Y:S02]  /*25c0*/  @P5 ISETP.GE.AND P1, PT, R154, c[0x0][0x1d4], PT ;  /* 0x000075009a005a0c */ /* 0x000fe40003f26270 */
[----:B------:R-:W-:Y:S01]  /*25d0*/  @P3 LEA R4, P2, R2, c[0x0][0x1c8], 0x1 ;  /* 0x0000720002043a11 */ /* 0x000fe200078408ff */
[----:B------:R-:W-:-:S05]  /*25e0*/  @P3 IMAD.IADD R0, R3, 0x1, R0 ;  /* 0x0000000103003824 */ /* 0x000fca00078e0200 */
[----:B------:R-:W-:-:S05]  /*25f0*/  @P3 LEA.HI.X R5, R2, c[0x0][0x1cc], R0, 0x1, P2 ;  /* 0x0000730002053a11 */ /* 0x000fca00010f0c00 */
        /* <DEDUP_REMOVED lines=9> */
[----:B------:R-:W1:Y:S04]  /*2690*/  LDSM.16.M88.4 R12, [R228+0x800] ;  /* 0x00080000e40c783b */ /* 0x000e680000000200 */
[----:B--2---:R-:W2:Y:S04]  /*26a0*/  LDSM.16.M88.4 R8, [R235] ;  /* 0x00000000eb08783b */ /* 0x004ea80000000200 */
[----:B------:R-:W3:Y:S04]  /*26b0*/  LDSM.16.M88.4 R16, [R228] ;  /* 0x00000000e410783b */ /* 0x000ee80000000200 */
[----:B------:R-:W3:Y:S04]  /*26c0*/  LDSM.16.M88.4 R20, [R228+0x1000] ;  /* 0x00100000e414783b */ /* 0x000ee80000000200 */
[----:B------:R-:W3:Y:S01]  /*26d0*/  LDSM.16.M88.4 R28, [R228+0x1800] ;  /* 0x00180000e41c783b */ /* 0x000ee20000000200 */
[----:B------:R-:W-:Y:S01]  /*26e0*/  IMAD R0, R24, c[0x0][0x208], RZ ;  /* 0x0000820018007a24 */ /* 0x000fe200078e02ff */
[----:B------:R-:W-:-:S02]  /*26f0*/  ISETP.GE.AND P5, PT, R154, c[0x0][0x1d4], PT ;  /* 0x000075009a007a0c */ /* 0x000fc40003fa6270 */
[----:B------:R-:W-:Y:S01]  /*2700*/  LDSM.16.M88.4 R36, [R239] ;  /* 0x00000000ef24783b */ /* 0x000fe20000000200 */
[C---:B------:R-:W-:Y:S01]  /*2710*/  IMAD R0, R52.reuse, c[0x0][0x20c], R0 ;  /* 0x0000830034007a24 */ /* 0x040fe200078e0200 */
[-C--:B-1----:R-:W-:Y:S08]  /*2720*/  HMMA.16816.F32 R60, R4, R12.reuse, RZ ;  /* 0x0000000c043c723c */ /* 0x082ff000000018ff */
[----:B--2---:R-:W-:Y:S07]  /*2730*/  HMMA.16816.F32 R80, R8, R12, RZ ;  /* 0x0000000c0850723c */ /* 0x004fee00000018ff */
[----:B------:R-:W-:-:S04]  /*2740*/  IMAD.WIDE.U32 R12, R52, c[0x0][0x208], RZ ;  /* 0x00008200340c7a25 */ /* 0x000fc800078e00ff */
[----:B------:R-:W-:Y:S01]  /*2750*/  IMAD.IADD R0, R13, 0x1, R0 ;  /* 0x000000010d007824 */ /* 0x000fe200078e0200 */
[C---:B----4-:R-:W-:Y:S01]  /*2760*/  LEA R3, P0, R12.reuse, R32, 0x6 ;  /* 0x000000200c037211 */ /* 0x050fe200078030ff */
[----:B---3--:R-:W-:Y:S01]  /*2770*/  HMMA.16816.F32 R40, R4, R16, RZ ;  /* 0x000000100428723c */ /* 0x008fe200000018ff */
[----:B------:R-:W-:Y:S02]  /*2780*/  LDSM.16.M88.4 R32, [R247] ;  /* 0x00000000f720783b */ /* 0x000fe40000000200 */
[----:B-----5:R-:W-:Y:S01]  /*2790*/  LEA.HI.X R12, R12, R26, R0, 0x6, P0 ;  /* 0x0000001a0c0c7211 */ /* 0x020fe200000f3400 */
[----:B------:R-:W-:-:S04]  /*27a0*/  IMAD.IADD R0, R53, 0x1, -R25 ;  /* 0x0000000135007824 */ /* 0x000fc800078e0a19 */
[----:B------:R-:W-:Y:S01]  /*27b0*/  HMMA.16816.F32 R92, R8, R16, RZ ;  /* 0x00000010085c723c */ /* 0x000fe200000018ff */
[----:B------:R-:W-:Y:S06]  /*27c0*/  LDSM.16.M88.4 R24, [R246] ;  /* 0x00000000f618783b */ /* 0x000fec0000000200 */
[----:B------:R-:W-:Y:S02]  /*27d0*/  IMAD.MOV.U32 R17, RZ, RZ, c[0x0][0x208] ;  /* 0x00008200ff117624 */ /* 0x000fe400078e00ff */
[----:B------:R-:W-:Y:S01]  /*27e0*/  IMAD.MOV.U32 R16, RZ, RZ, 0x5 ;  /* 0x00000005ff107424 */ /* 0x000fe200078e00ff */
[----:B------:R-:W-:Y:S01]  /*27f0*/  HMMA.16816.F32 R44, R4, R20, RZ ;  /* 0x00000014042c723c */ /* 0x000fe200000018ff */
[----:B------:R-:W-:-:S02]  /*2800*/  LEA R2, P0, R3, c[0x0][0x1f8], 0x1 ;  /* 0x00007e0003027a11 */ /* 0x000fc400078008ff */
[C---:B------:R-:W-:Y:S02]  /*2810*/  ISETP.LT.OR P3, PT, R0.reuse, 0x1, P5 ;  /* 0x000000010000780c */ /* 0x040fe40002f61670 */
[C---:B------:R-:W-:Y:S01]  /*2820*/  SHF.L.U64.HI R16, R17.reuse, R16, c[0x0][0x20c] ;  /* 0x0000830011107619 */ /* 0x040fe20000010210 */
[----:B------:R-:W-:Y:S02]  /*2830*/  IMAD.SHL.U32 R17, R17, 0x20, RZ ;  /* 0x0000002011117824 */ /* 0x000fe400078e00ff */
[----:B------:R-:W-:Y:S01]  /*2840*/  HMMA.16816.F32 R48, R4, R28, RZ ;  /* 0x0000001c0430723c */ /* 0x000fe200000018ff */
[C---:B------:R-:W-:Y:S02]  /*2850*/  ISETP.LT.OR P2, PT, R0.reuse, 0x1, P6 ;  /* 0x000000010000780c */ /* 0x040fe40003741670 */
[----:B------:R-:W-:-:S05]  /*2860*/  ISETP.LT.OR P1, PT, R0, 0x11, P5 ;  /* 0x000000110000780c */ /* 0x000fca0002f21670 */
[----:B------:R-:W-:Y:S01]  /*2870*/  HMMA.16816.F32 R88, R4, R18, RZ ;  /* 0x000000120458723c */ /* 0x000fe200000018ff */
[----:B------:R-:W-:-:S07]  /*2880*/  LEA.HI.X R3, R3, c[0x0][0x1fc], R12, 0x1, P0 ;  /* 0x00007f0003037a11 */ /* 0x000fce00000f0c0c */
[C---:B------:R-:W-:Y:S08]  /*2890*/  HMMA.16816.F32 R100, R4.reuse, R14, RZ ;  /* 0x0000000e0464723c */ /* 0x040ff000000018ff */
[C---:B------:R-:W-:Y:S08]  /*28a0*/  HMMA.16816.F32 R104, R4.reuse, R22, RZ ;  /* 0x000000160468723c */ /* 0x040ff000000018ff */
[----:B------:R-:W-:Y:S01]  /*28b0*/  HMMA.16816.F32 R96, R4, R30, RZ ;  /* 0x0000001e0460723c */ /* 0x000fe200000018ff */
[----:B------:R-:W1:Y:S07]  /*28c0*/  LDSM.16.M88.4 R4, [R237+0x2000] ;  /* 0x00200000ed04783b */ /* 0x000e6e0000000200 */
[C---:B------:R-:W-:Y:S07]  /*28d0*/  HMMA.16816.F32 R84, R8.reuse, R14, RZ ;  /* 0x0000000e0854723c */ /* 0x040fee00000018ff */
[----:B------:R-:W-:Y:S01]  /*28e0*/  IADD3 R14, P0, R17, R2, RZ ;  /* 0x00000002110e7210 */ /* 0x000fe20007f1e0ff */
[----:B------:R-:W-:Y:S04]  /*28f0*/  HMMA.16816.F32 R108, R8, R18, RZ ;  /* 0x00000012086c723c */ /* 0x000fe800000018ff */
[----:B------:R-:W-:Y:S01]  /*2900*/  IMAD.X R15, R16, 0x1, R3, P0 ;  /* 0x00000001100f7824 */ /* 0x000fe200000e0603 */
[----:B------:R-:W-:-:S03]  /*2910*/  IADD3 R12, P0, R14, R17, RZ ;  /* 0x000000110e0c7210 */ /* 0x000fc60007f1e0ff */
[----:B------:R-:W-:Y:S02]  /*2920*/  HMMA.16816.F32 R76, R8, R20, RZ ;  /* 0x00000014084c723c */ /* 0x000fe400000018ff */
[----:B------:R-:W-:-:S06]  /*2930*/  IMAD.X R13, R15, 0x1, R16, P0 ;  /* 0x000000010f0d7824 */ /* 0x000fcc00000e0610 */
[C---:B------:R-:W-:Y:S01]  /*2940*/  HMMA.16816.F32 R72, R8.reuse, R22, RZ ;  /* 0x000000160848723c */ /* 0x040fe200000018ff */
[----:B------:R-:W2:Y:S07]  /*2950*/  LDSM.16.M88.4 R20, [R245] ;  /* 0x00000000f514783b */ /* 0x000eae0000000200 */
[C---:B------:R-:W-:Y:S08]  /*2960*/  HMMA.16816.F32 R68, R8.reuse, R28, RZ ;  /* 0x0000001c0844723c */ /* 0x040ff000000018ff */
[----:B------:R-:W-:Y:S01]  /*2970*/  HMMA.16816.F32 R64, R8, R30, RZ ;  /* 0x0000001e0840723c */ /* 0x000fe200000018ff */
[----:B------:R-:W3:Y:S04]  /*2980*/  LDSM.16.M88.4 R8, [R237] ;  /* 0x00000000ed08783b */ /* 0x000ee80000000200 */
[----:B------:R-:W-:Y:S01]  /*2990*/  @!PT LDS RZ, [RZ] ;  /* 0x00000000fffff984 */ /* 0x000fe20000000800 */
[----:B------:R-:W-:Y:S01]  /*29a0*/  @!PT LDS RZ, [RZ] ;  /* 0x00000000fffff984 */ /* 0x000fe20000000800 */
[----:B------:R-:W-:Y:S01]  /*29b0*/  @!PT LDS RZ, [RZ] ;  /* 0x00000000fffff984 */ /* 0x000fe20000000800 */
[----:B------:R4:W-:Y:S04]  /*29c0*/  LDGSTS.E.BYPASS.LTC128B.128 [R248+0x100], [R2.64], !P3 ;  /* 0x0010000002f87fae */ /* 0x0009e8000d901d46 */
[----:B------:R4:W-:Y:S04]  /*29d0*/  LDGSTS.E.BYPASS.LTC128B.128 [R248+0x2100], [R2.64+0x80], !P2 ;  /* 0x0210008002f87fae */ /* 0x0009e8000d101d46 */
[----:B------:R5:W-:Y:S01]  /*29e0*/  LDGSTS.E.BYPASS.LTC128B.128 [R248+0x900], [R14.64], !P1 ;  /* 0x009000000ef87fae */ /* 0x000be2000c901d46 */
[----:B------:R-:W-:-:S02]  /*29f0*/  ISETP.LT.OR P3, PT, R0, 0x11, P6 ;  /* 0x000000110000780c */ /* 0x000fc40003761670 */
[----:B-----5:R-:W-:Y:S02]  /*2a00*/  IADD3 R14, P2, P1, R17, 0x80, R2 ;  /* 0x00000080110e7810 */ /* 0x020fe4000795e002 */
[----:B----4-:R-:W-:Y:S02]  /*2a10*/  IADD3 R2, P0, R12, R17, RZ ;  /* 0x000000110c027210 */ /* 0x010fe40007f1e0ff */
[----:B------:R-:W-:Y:S02]  /*2a20*/  IADD3.X R15, R16, RZ, R3, P2, P1 ;  /* 0x000000ff100f7210 */ /* 0x000fe400017e2403 */
[C---:B------:R-:W-:Y:S01]  /*2a30*/  ISETP.LT.OR P1, PT, R0.reuse, 0x21, P5 ;  /* 0x000000210000780c */ /* 0x040fe20002f21670 */
[----:B------:R-:W-:Y:S01]  /*2a40*/  IMAD.X R3, R13, 0x1, R16, P0 ;  /* 0x000000010d037824 */ /* 0x000fe200000e0610 */
[----:B------:R-:W-:-:S03]  /*2a50*/  ISETP.LT.OR P0, PT, R0, 0x21, P6 ;  /* 0x000000210000780c */ /* 0x000fc60003701670 */
[----:B------:R4:W-:Y:S01]  /*2a60*/  LDGSTS.E.BYPASS.LTC128B.128 [R248+0x2900], [R14.64], !P3 ;  /* 0x029000000ef87fae */ /* 0x0009e2000d901d46 */
[C---:B------:R-:W-:Y:S02]  /*2a70*/  ISETP.LT.OR P5, PT, R0.reuse, 0x31, P5 ;  /* 0x000000310000780c */ /* 0x040fe40002fa1670 */
[----:B------:R-:W-:-:S05]  /*2a80*/  ISETP.LT.OR P2, PT, R0, 0x31, P6 ;  /* 0x000000310000780c */ /* 0x000fca0003741670 */
[----:B------:R4:W-:Y:S04]  /*2a90*/  LDGSTS.E.BYPASS.LTC128B.128 [R248+0x1100], [R12.64], !P1 ;  /* 0x011000000cf87fae */ /* 0x0009e8000c901d46 */
[----:B------:R4:W-:Y:S04]  /*2aa0*/  LDGSTS.E.BYPASS.LTC128B.128 [R248+0x3100], [R12.64+0x80], !P0 ;  /* 0x031000800cf87fae */ /* 0x0009e8000c101d46 */
[----:B------:R2:W-:Y:S04]  /*2ab0*/  LDGSTS.E.BYPASS.LTC128B.128 [R248+0x1900], [R2.64], !P5 ;  /* 0x0190000002f87fae */ /* 0x0005e8000e901d46 */
[----:B------:R2:W-:Y:S04]  /*2ac0*/  LDGSTS.E.BYPASS.LTC128B.128 [R248+0x3900], [R2.64+0x80], !P2 ;  /* 0x0390008002f87fae */ /* 0x0005e8000d101d46 */
[----:B------:R-:W-:Y:S04]  /*2ad0*/  LDSM.16.M88.4 R16, [R236+0x2000] ;  /* 0x00200000ec10783b */ /* 0x000fe80000000200 */
[----:B------:R-:W5:Y:S01]  /*2ae0*/  LDSM.16.M88.4 R56, [R234] ;  /* 0x00000000ea38783b */ /* 0x000f620000000200 */
[C---:B-1----:R-:W-:Y:S03]  /*2af0*/  HMMA.16816.F32 R60, R4.reuse, R32, R60 ;  /* 0x00000020043c723c */ /* 0x042fe6000000183c */
[----:B------:R-:W0:Y:S05]  /*2b00*/  LDGDEPBAR ;  /* 0x00000000000079af */ /* 0x000e2a0000000000 */
[C---:B----4-:R-:W-:Y:S01]  /*2b10*/  HMMA.16816.F32 R12, R4.reuse, R24, R44 ;  /* 0x00000018040c723c */ /* 0x050fe2000000182c */
[----:B------:R-:W1:Y:S07]  /*2b20*/  LDSM.16.M88.4 R44, [R234+0x1000] ;  /* 0x00100000ea2c783b */ /* 0x000e6e0000000200 */
[C---:B--2---:R-:W-:Y:S01]  /*2b30*/  HMMA.16816.F32 R124, R4.reuse, R20, R48 ;  /* 0x00000014047c723c */ /* 0x044fe20000001830 */
[----:B------:R-:W2:Y:S07]  /*2b40*/  LDSM.16.M88.4 R48, [R234+0x800] ;  /* 0x00080000ea30783b */ /* 0x000eae0000000200 */
[----:B------:R-:W-:Y:S08]  /*2b50*/  HMMA.16816.F32 R132, R4, R34, R100 ;  /* 0x000000220484723c */ /* 0x000ff00000001864 */
[C---:B---3--:R-:W-:Y:S08]  /*2b60*/  HMMA.16816.F32 R136, R8.reuse, R32, R80 ;  /* 0x000000200888723c */ /* 0x048ff00000001850 */
[----:B------:R-:W-:Y:S08]  /*2b70*/  HMMA.16816.F32 R148, R8, R20, R68 ;  /* 0x000000140894723c */ /* 0x000ff00000001844 */
[-C--:B------:R-:W-:Y:S01]  /*2b80*/  HMMA.16816.F32 R28, R4, R36.reuse, R40 ;  /* 0x00000024041c723c */ /* 0x080fe20000001828 */
[----:B------:R-:W3:Y:S07]  /*2b90*/  LDSM.16.M88.4 R40, [R234+0x1800] ;  /* 0x00180000ea28783b */ /* 0x000eee0000000200 */
[C---:B------:R-:W-:Y:S08]  /*2ba0*/  HMMA.16816.F32 R100, R8.reuse, R36, R92 ;  /* 0x000000240864723c */ /* 0x040ff0000000185c */
[C---:B------:R-:W-:Y:S08]  /*2bb0*/  HMMA.16816.F32 R144, R8.reuse, R24, R76 ;  /* 0x000000180890723c */ /* 0x040ff0000000184c */
[C---:B------:R-:W-:Y:S08]  /*2bc0*/  HMMA.16816.F32 R68, R8.reuse, R38, R108 ;  /* 0x000000260844723c */ /* 0x040ff0000000186c */
[C---:B------:R-:W-:Y:S08]  /*2bd0*/  HMMA.16816.F32 R32, R8.reuse, R34, R84 ;  /* 0x000000220820723c */ /* 0x040ff00000001854 */
[C---:B------:R-:W-:Y:S08]  /*2be0*/  HMMA.16816.F32 R116, R8.reuse, R26, R72 ;  /* 0x0000001a0874723c */ /* 0x040ff00000001848 */
[----:B------:R-:W-:Y:S01]  /*2bf0*/  HMMA.16816.F32 R112, R8, R22, R64 ;  /* 0x000000160870723c */ /* 0x000fe20000001840 */
[----:B------:R-:W4:Y:S07]  /*2c00*/  LDSM.16.M88.4 R8, [R236] ;  /* 0x00000000ec08783b */ /* 0x000f2e0000000200 */
[C---:B------:R-:W-:Y:S01]  /*2c10*/  HMMA.16816.F32 R140, R4.reuse, R38, R88 ;  /* 0x00000026048c723c */ /* 0x040fe20000001858 */
[----:B------:R-:W-:Y:S07]  /*2c20*/  LDSM.16.M88.4 R36, [R231+0x1800] ;  /* 0x00180000e724783b */ /* 0x000fee0000000200 */
[C---:B------:R-:W-:Y:S01]  /*2c30*/  HMMA.16816.F32 R128, R4.reuse, R26, R104 ;  /* 0x0000001a0480723c */ /* 0x040fe20000001868 */
[----:B------:R-:W-:Y:S07]  /*2c40*/  LDSM.16.M88.4 R24, [R231+0x800] ;  /* 0x00080000e718783b */ /* 0x000fee0000000200 */
[----:B------:R-:W-:Y:S01]  /*2c50*/  HMMA.16816.F32 R120, R4, R22, R96 ;  /* 0x000000160478723c */ /* 0x000fe20000001860 */
[----:B------:R-:W-:Y:S04]  /*2c60*/  LDSM.16.M88.4 R4, [R238+0x2000] ;  /* 0x00200000ee04783b */ /* 0x000fe80000000200 */
[----:B------:R-:W-:Y:S03]  /*2c70*/  LDSM.16.M88.4 R20, [R231+0x1000] ;  /* 0x00100000e714783b */ /* 0x000fe60000000200 */
[C---:B-----5:R-:W-:Y:S01]  /*2c80*/  HMMA.16816.F32 R108, R16.reuse, R56, R28 ;  /* 0x00000038106c723c */ /* 0x060fe2000000181c */
[----:B------:R-:W5:Y:S07]  /*2c90*/  LDSM.16.M88.4 R28, [R231] ;  /* 0x00000000e71c783b */ /* 0x000f6e0000000200 */
[C---:B-1----:R-:W-:Y:S01]  /*2ca0*/  HMMA.16816.F32 R88, R16.reuse, R44, R12 ;  /* 0x0000002c1058723c */ /* 0x042fe2000000180c */
[----:B------:R-:W1:Y:S07]  /*2cb0*/  LDSM.16.M88.4 R12, [R238] ;  /* 0x00000000ee0c783b */ /* 0x000e6e0000000200 */
[C---:B--2---:R-:W-:Y:S08]  /*2cc0*/  HMMA.16816.F32 R104, R16.reuse, R48, R60 ;  /* 0x000000301068723c */ /* 0x044ff0000000183c */
[C---:B---3--:R-:W-:Y:S08]  /*2cd0*/  HMMA.16816.F32 R80, R16.reuse, R40, R124 ;  /* 0x000000281050723c */ /* 0x048ff0000000187c */
        /* <DEDUP_REMOVED lines=9> */
[C---:B------:R-:W-:Y:S01]  /*2d70*/  HMMA.16816.F32 R32, R8.reuse, R46, R116 ;  /* 0x0000002e0820723c */ /* 0x040fe20000001874 */
[----:B------:R-:W-:Y:S07]  /*2d80*/  LDSM.16.M88.4 R44, [R228+0x2000] ;  /* 0x00200000e42c783b */ /* 0x000fee0000000200 */
[C---:B------:R-:W-:Y:S08]  /*2d90*/  HMMA.16816.F32 R48, R8.reuse, R40, R148 ;  /* 0x000000280830723c */ /* 0x040ff00000001894 */
[----:B------:R-:W-:Y:S01]  /*2da0*/  HMMA.16816.F32 R16, R8, R42, R112 ;  /* 0x0000002a0810723c */ /* 0x000fe20000001870 */
[----:B------:R-:W2:Y:S04]  /*2db0*/  LDSM.16.M88.4 R8, [R235+0x6000] ;  /* 0x00600000eb08783b */ /* 0x000ea80000000200 */
[----:B------:R-:W3:Y:S03]  /*2dc0*/  LDSM.16.M88.4 R40, [R228+0x2800] ;  /* 0x00280000e428783b */ /* 0x000ee60000000200 */
[C---:B-----5:R-:W-:Y:S08]  /*2dd0*/  HMMA.16816.F32 R68, R4.reuse, R28, R108 ;  /* 0x0000001c0444723c */ /* 0x060ff0000000186c */
[C---:B------:R-:W-:Y:S08]  /*2de0*/  HMMA.16816.F32 R124, R4.reuse, R24, R104 ;  /* 0x00000018047c723c */ /* 0x040ff00000001868 */
[C---:B------:R-:W-:Y:S08]  /*2df0*/  HMMA.16816.F32 R120, R4.reuse, R26, R92 ;  /* 0x0000001a0478723c */ /* 0x040ff0000000185c */
[----:B------:R-:W-:Y:S08]  /*2e00*/  HMMA.16816.F32 R136, R4, R36, R80 ;  /* 0x000000240488723c */ /* 0x000ff00000001850 */
[C---:B-1----:R-:W-:Y:S08]  /*2e10*/  HMMA.16816.F32 R132, R12.reuse, R28, R100 ;  /* 0x0000001c0c84723c */ /* 0x042ff00000001864 */
[C---:B------:R-:W-:Y:S08]  /*2e20*/  HMMA.16816.F32 R128, R12.reuse, R30, R76 ;  /* 0x0000001e0c80723c */ /* 0x040ff0000000184c */
[C---:B------:R-:W-:Y:S08]  /*2e30*/  HMMA.16816.F32 R116, R12.reuse, R24, R64 ;  /* 0x000000180c74723c */ /* 0x040ff00000001840 */
[C---:B------:R-:W-:Y:S01]  /*2e40*/  HMMA.16816.F32 R112, R12.reuse, R26, R60 ;  /* 0x0000001a0c70723c */ /* 0x040fe2000000183c */
[----:B------:R-:W-:Y:S04]  /*2e50*/  LDSM.16.M88.4 R24, [R243] ;  /* 0x00000000f318783b */ /* 0x000fe80000000200 */
[----:B------:R-:W-:Y:S03]  /*2e60*/  LDSM.16.M88.4 R60, [R241] ;  /* 0x00000000f13c783b */ /* 0x000fe60000000200 */
[C---:B------:R-:W-:Y:S08]  /*2e70*/  HMMA.16816.F32 R108, R12.reuse, R20, R56 ;  /* 0x000000140c6c723c */ /* 0x040ff00000001838 */
[C---:B------:R-:W-:Y:S01]  /*2e80*/  HMMA.16816.F32 R104, R12.reuse, R22, R32 ;  /* 0x000000160c68723c */ /* 0x040fe20000001820 */
[----:B------:R-:W-:Y:S07]  /*2e90*/  LDSM.16.M88.4 R32, [R228+0x3000] ;  /* 0x00300000e420783b */ /* 0x000fee0000000200 */
[C---:B------:R-:W-:Y:S01]  /*2ea0*/  HMMA.16816.F32 R92, R12.reuse, R36, R48 ;  /* 0x000000240c5c723c */ /* 0x040fe20000001830 */
[----:B------:R-:W-:Y:S07]  /*2eb0*/  LDSM.16.M88.4 R48, [R242] ;  /* 0x00000000f230783b */ /* 0x000fee0000000200 */
[----:B------:R-:W-:Y:S01]  /*2ec0*/  HMMA.16816.F32 R80, R12, R38, R16 ;  /* 0x000000260c50723c */ /* 0x000fe20000001810 */
[----:B------:R-:W1:Y:S04]  /*2ed0*/  LDSM.16.M88.4 R12, [R235+0x4000] ;  /* 0x00400000eb0c783b */ /* 0x000e680000000200 */
[----:B------:R-:W4:Y:S03]  /*2ee0*/  LDSM.16.M88.4 R16, [R228+0x3800] ;  /* 0x00380000e410783b */ /* 0x000f260000000200 */
[C---:B------:R-:W-:Y:S01]  /*2ef0*/  HMMA.16816.F32 R96, R4.reuse, R30, R96 ;  /* 0x0000001e0460723c */ /* 0x040fe20000001860 */
[----:B------:R-:W-:Y:S07]  /*2f00*/  LDSM.16.M88.4 R28, [R244] ;  /* 0x00000000f41c783b */ /* 0x000fee0000000200 */
[C---:B------:R-:W-:Y:S08]  /*2f10*/  HMMA.16816.F32 R140, R4.reuse, R22, R84 ;  /* 0x00000016048c723c */ /* 0x040ff00000001854 */
[C---:B------:R-:W-:Y:S01]  /*2f20*/  HMMA.16816.F32 R88, R4.reuse, R20, R88 ;  /* 0x000000140458723c */ /* 0x040fe20000001858 */
[----:B------:R-:W-:Y:S07]  /*2f30*/  LDSM.16.M88.4 R20, [R237+0x4000] ;  /* 0x00400000ed14783b */ /* 0x000fee0000000200 */
[----:B------:R-:W-:Y:S01]  /*2f40*/  HMMA.16816.F32 R84, R4, R38, R72 ;  /* 0x000000260454723c */ /* 0x000fe20000001848 */
[----:B------:R-:W5:Y:S07]  /*2f50*/  LDSM.16.M88.4 R4, [R237+0x6000] ;  /* 0x00600000ed04783b */ /* 0x000f6e0000000200 */
[C---:B--2---:R-:W-:Y:S08]  /*2f60*/  HMMA.16816.F32 R72, R8.reuse, R44, R68 ;  /* 0x0000002c0848723c */ /* 0x044ff00000001844 */
[C---:B------:R-:W-:Y:S08]  /*2f70*/  HMMA.16816.F32 R68, R8.reuse, R46, R96 ;  /* 0x0000002e0844723c */ /* 0x040ff00000001860 */
[C---:B---3--:R-:W-:Y:S08]  /*2f80*/  HMMA.16816.F32 R64, R8.reuse, R40, R124 ;  /* 0x000000280840723c */ /* 0x048ff0000000187c */
[----:B------:R-:W-:Y:S08]  /*2f90*/  HMMA.16816.F32 R56, R8, R42, R120 ;  /* 0x0000002a0838723c */ /* 0x000ff00000001878 */
[C---:B-1----:R-:W-:Y:S08]  /*2fa0*/  HMMA.16816.F32 R76, R12.reuse, R44, R132 ;  /* 0x0000002c0c4c723c */ /* 0x042ff00000001884 */
[C---:B------:R-:W-:Y:S08]  /*2fb0*/  HMMA.16816.F32 R36, R12.reuse, R40, R116 ;  /* 0x000000280c24723c */ /* 0x040ff00000001874 */
[C---:B------:R-:W-:Y:S08]  /*2fc0*/  HMMA.16816.F32 R44, R12.reuse, R46, R128 ;  /* 0x0000002e0c2c723c */ /* 0x040ff00000001880 */
[----:B------:R-:W-:Y:S08]  /*2fd0*/  HMMA.16816.F32 R40, R12, R42, R112 ;  /* 0x0000002a0c28723c */ /* 0x000ff00000001870 */
[C---:B------:R-:W-:Y:S08]  /*2fe0*/  HMMA.16816.F32 R88, R8.reuse, R32, R88 ;  /* 0x000000200858723c */ /* 0x040ff00000001858 */
[C---:B------:R-:W-:Y:S08]  /*2ff0*/  HMMA.16816.F32 R100, R8.reuse, R34, R140 ;  /* 0x000000220864723c */ /* 0x040ff0000000188c */
[C---:B----4-:R-:W-:Y:S08]  /*3000*/  HMMA.16816.F32 R96, R8.reuse, R16, R136 ;  /* 0x000000100860723c */ /* 0x050ff00000001888 */
[----:B------:R-:W-:Y:S08]  /*3010*/  HMMA.16816.F32 R84, R8, R18, R84 ;  /* 0x000000120854723c */ /* 0x000ff00000001854 */
[C---:B------:R-:W-:Y:S08]  /*3020*/  HMMA.16816.F32 R8, R12.reuse, R32, R108 ;  /* 0x000000200c08723c */ /* 0x040ff0000000186c */
[C---:B------:R-:W-:Y:S08]  /*3030*/  HMMA.16816.F32 R32, R12.reuse, R34, R104 ;  /* 0x000000220c20723c */ /* 0x040ff00000001868 */
[C---:B------:R-:W-:Y:S08]  /*3040*/  HMMA.16816.F32 R92, R12.reuse, R16, R92 ;  /* 0x000000100c5c723c */ /* 0x040ff0000000185c */
[----:B------:R-:W-:Y:S01]  /*3050*/  HMMA.16816.F32 R80, R12, R18, R80 ;  /* 0x000000120c50723c */ /* 0x000fe20000001850 */
[----:B------:R-:W-:Y:S04]  /*3060*/  LDSM.16.M88.4 R16, [R236+0x6000] ;  /* 0x00600000ec10783b */ /* 0x000fe80000000200 */
[----:B------:R-:W-:Y:S03]  /*3070*/  LDSM.16.M88.4 R12, [R236+0x4000] ;  /* 0x00400000ec0c783b */ /* 0x000fe60000000200 */
[----:B-----5:R-:W-:Y:S01]  /*3080*/  HMMA.16816.F32 R140, R4, R26, R56 ;  /* 0x0000001a048c723c */ /* 0x020fe20000001838 */
[----:B------:R-:W1:Y:S07]  /*3090*/  LDSM.16.M88.4 R56, [R234+0x2000] ;  /* 0x00200000ea38783b */ /* 0x000e6e0000000200 */
[C---:B------:R-:W-:Y:S01]  /*30a0*/  HMMA.16816.F32 R120, R20.reuse, R30, R44 ;  /* 0x0000001e1478723c */ /* 0x040fe2000000182c */
[----:B------:R-:W2:Y:S07]  /*30b0*/  LDSM.16.M88.4 R44, [R234+0x2800] ;  /* 0x00280000ea2c783b */ /* 0x000eae0000000200 */
[C---:B------:R-:W-:Y:S01]  /*30c0*/  HMMA.16816.F32 R116, R20.reuse, R24, R36 ;  /* 0x000000181474723c */ /* 0x040fe20000001824 */
[----:B------:R-:W-:Y:S07]  /*30d0*/  LDSM.16.M88.4 R36, [R234+0x3800] ;  /* 0x00380000ea24783b */ /* 0x000fee0000000200 */
[----:B------:R-:W-:Y:S01]  /*30e0*/  HMMA.16816.F32 R112, R20, R26, R40 ;  /* 0x0000001a1470723c */ /* 0x000fe20000001828 */
[----:B------:R-:W3:Y:S07]  /*30f0*/  LDSM.16.M88.4 R40, [R234+0x3000] ;  /* 0x00300000ea28783b */ /* 0x000eee0000000200 */
[C---:B------:R-:W-:Y:S08]  /*3100*/  HMMA.16816.F32 R72, R4.reuse, R28, R72 ;  /* 0x0000001c0448723c */ /* 0x040ff00000001848 */
[C---:B------:R-:W-:Y:S01]  /*3110*/  HMMA.16816.F32 R144, R4.reuse, R24, R64 ;  /* 0x000000180490723c */ /* 0x040fe20000001840 */
[----:B------:R-:W-:Y:S07]  /*3120*/  LDSM.16.M88.4 R24, [R231+0x3000] ;  /* 0x00300000e718783b */ /* 0x000fee0000000200 */
[C---:B------:R-:W-:Y:S08]  /*3130*/  HMMA.16816.F32 R148, R4.reuse, R30, R68 ;  /* 0x0000001e0494723c */ /* 0x040ff00000001844 */
        /* <DEDUP_REMOVED lines=8> */
[----:B------:R-:W-:Y:S07]  /*31c0*/  LDSM.16.M88.4 R8, [R238+0x4000] ;  /* 0x00400000ee08783b */ /* 0x000fee0000000200 */
[C---:B------:R-:W-:Y:S01]  /*31d0*/  HMMA.16816.F32 R104, R20.reuse, R50, R32 ;  /* 0x000000321468723c */ /* 0x040fe20000001820 */
[----:B------:R-:W-:Y:S07]  /*31e0*/  LDSM.16.M88.4 R32, [R231+0x2000] ;  /* 0x00200000e720783b */ /* 0x000fee0000000200 */
[C---:B------:R-:W-:Y:S08]  /*31f0*/  HMMA.16816.F32 R100, R20.reuse, R60, R92 ;  /* 0x0000003c1464723c */ /* 0x040ff0000000185c */
[----:B------:R-:W-:Y:S01]  /*3200*/  HMMA.16816.F32 R68, R20, R62, R80 ;  /* 0x0000003e1444723c */ /* 0x000fe20000001850 */
[----:B------:R-:W4:Y:S01]  /*3210*/  LDSM.16.M88.4 R20, [R231+0x3800] ;  /* 0x00380000e714783b */ /* 0x000f220000000200 */
[----:B------:R-:W-:Y:S01]  /*3220*/  ISETP.GE.AND P0, PT, R187, 0x2, PT ;  /* 0x00000002bb00780c */ /* 0x000fe20003f06270 */
[----:B------:R-:W-:-:S05]  /*3230*/  DEPBAR.LE SB0, 0x0 ;  /* 0x000080000000791a */ /* 0x000fca0000000000 */
[C---:B-1----:R-:W-:Y:S08]  /*3240*/  HMMA.16816.F32 R96, R16.reuse, R56, R72 ;  /* 0x000000381060723c */ /* 0x042ff00000001848 */
[C---:B------:R-:W-:Y:S08]  /*3250*/  HMMA.16816.F32 R92, R16.reuse, R58, R148 ;  /* 0x0000003a105c723c */ /* 0x040ff00000001894 */
[C---:B--2---:R-:W-:Y:S08]  /*3260*/  HMMA.16816.F32 R88, R16.reuse, R44, R144 ;  /* 0x0000002c1058723c */ /* 0x044ff00000001890 */
        /* <DEDUP_REMOVED lines=13> */
[----:B------:R-:W-:Y:S07]  /*3340*/  BSSY B0, `(.L_x_3198) ;  /* 0x0000034000007945 */ /* 0x000fee0003800000 */
[----:B----4-:R-:W-:Y:S08]  /*3350*/  HMMA.16816.F32 R68, R4, R22, R64 ;  /* 0x000000160444723c */ /* 0x010ff00000001840 */
        /* <DEDUP_REMOVED lines=50> */
.L_x_3199:
[----:B------:R-:W-:Y:S05]  /*3680*/  BSYNC B0 ;  /* 0x0000000000007941 */ /* 0x000fea0003800000 */
.L_x_3198:
[----:B------:R-:W2:Y:S04]  /*3690*/  LDL R0, [R1+0x58] ;  /* 0x0000580001007983 */ /* 0x000ea80000100800 */
[----:B------:R-:W2:Y:S04]  /*36a0*/  LDL R204, [R1+0x44] ;  /* 0x0000440001cc7983 */ /* 0x000ea80000100800 */
[----:B-1----:R-:W3:Y:S04]  /*36b0*/  LDL R4, [R1+0x54] ;  /* 0x0000540001047983 */ /* 0x002ee80000100800 */
[----:B------:R-:W-:Y:S04]  /*36c0*/  LDSM.16.MT88.4 R100, [R233+0x2000] ;  /* 0x00200000e964783b */ /* 0x000fe80000004200 */
[----:B------:R-:W-:Y:S04]  /*36d0*/  LDSM.16.MT88.4 R116, [R232+0x2000] ;  /* 0x00200000e874783b */ /* 0x000fe80000004200 */
[----:B------:R-:W0:Y:S01]  /*36e0*/  LDGDEPBAR ;  /* 0x00000000000079af */ /* 0x000e220000000000 */
[----:B--2---:R-:W-:-:S04]  /*36f0*/  IMAD.IADD R0, R0, 0x1, R204 ;  /* 0x0000000100007824 */ /* 0x004fc800078e02cc */
[----:B------:R-:W-:-:S05]  /*3700*/  @P4 IMAD.HI.U32 R2, R0, c[0x0][0x2c8], RZ ;  /* 0x0000b20000024a27 */ /* 0x000fca00078e00ff */
[----:B------:R-:W-:-:S05]  /*3710*/  @P4 SHF.R.U32.HI R0, RZ, c[0x0][0x2cc], R2 ;  /* 0x0000b300ff004a19 */ /* 0x000fca0000011602 */
[----:B------:R-:W1:Y:S04]  /*3720*/  SHFL.IDX PT, R2, R0, RZ, 0x1c1f ;  /* 0x001c1fff00027589 */ /* 0x000e6800000e0000 */
[----:B------:R-:W2:Y:S04]  /*3730*/  SHFL.IDX PT, R3, R0, 0x1, 0x1c1f ;  /* 0x003c1f0000037f89 */ /* 0x000ea800000e0000 */
[----:B------:R-:W4:Y:S04]  /*3740*/  SHFL.IDX PT, R6, R0, 0x2, 0x1c1f ;  /* 0x005c1f0000067f89 */ /* 0x000f2800000e0000 */
[----:B------:R1:W2:Y:S02]  /*3750*/  SHFL.IDX PT, R5, R0, 0x3, 0x1c1f ;  /* 0x007c1f0000057f89 */ /* 0x0002a400000e0000 */
[----:B-1----:R-:W-:-:S05]  /*3760*/  IMAD R0, R52, R152, 0x1 ;  /* 0x0000000134007424 */ /* 0x002fca00078e0298 */
[----:B---3--:R-:W-:-:S04]  /*3770*/  IADD3 R0, -R4, c[0x0][0x1d0], R0 ;  /* 0x0000740004007a10 */ /* 0x008fc80007ffe100 */
[----:B------:R-:W-:Y:S01]  /*3780*/  IADD3 R0, R0, -c[0x0][0x168], RZ ;  /* 0x80005a0000007a10 */ /* 0x000fe20007ffe0ff */
[----:B------:R-:W-:-:S04]  /*3790*/  IMAD.IADD R4, R53, 0x1, -R4 ;  /* 0x0000000135047824 */ /* 0x000fc800078e0a04 */
[----:B------:R-:W-:-:S05]  /*37a0*/  IMAD.IADD R2, R0, 0x1, R2 ;  /* 0x0000000100027824 */ /* 0x000fca00078e0202 */
[----:B------:R-:W-:Y:S01]  /*37b0*/  IMNMX R2, R4, R2, PT ;  /* 0x0000000204027217 */ /* 0x000fe20003800200 */
[C---:B--2---:R-:W-:Y:S02]  /*37c0*/  IMAD.IADD R3, R0.reuse, 0x1, R3 ;  /* 0x0000000100037824 */ /* 0x044fe400078e0203 */
[----:B----4-:R-:W-:Y:S01]  /*37d0*/  IMAD.IADD R6, R0, 0x1, R6 ;  /* 0x0000000100067824 */ /* 0x010fe200078e0206 */
[C---:B------:R-:W-:Y:S02]  /*37e0*/  ISETP.GT.AND P2, PT, R2.reuse, RZ, PT ;  /* 0x000000ff0200720c */ /* 0x040fe40003f44270 */
[----:B------:R-:W-:Y:S01]  /*37f0*/  ISETP.GT.AND P0, PT, R2, 0x1, PT ;  /* 0x000000010200780c */ /* 0x000fe20003f04270 */
[----:B------:R-:W-:Y:S01]  /*3800*/  IMAD.IADD R5, R0, 0x1, R5 ;  /* 0x0000000100057824 */ /* 0x000fe200078e0205 */
[----:B------:R-:W-:Y:S02]  /*3810*/  ISETP.GT.AND P1, PT, R2, 0x8, PT ;  /* 0x000000080200780c */ /* 0x000fe40003f24270 */
[----:B------:R-:W-:-:S02]  /*3820*/  FSEL R7, R60, -INF , P2 ;  /* 0xff8000003c077808 */ /* 0x000fc40001000000 */
[----:B------:R-:W-:Y:S02]  /*3830*/  FSEL R8, R61, -INF , P0 ;  /* 0xff8000003d087808 */ /* 0x000fe40000000000 */
[C---:B------:R-:W-:Y:S02]  /*3840*/  IMNMX R0, R4.reuse, R3, PT ;  /* 0x0000000304007217 */ /* 0x040fe40003800200 */
[C---:B------:R-:W-:Y:S02]  /*3850*/  IMNMX R3, R4.reuse, R6, PT ;  /* 0x0000000604037217 */ /* 0x040fe40003800200 */
[----:B------:R-:W-:Y:S02]  /*3860*/  IMNMX R4, R4, R5, PT ;  /* 0x0000000504047217 */ /* 0x000fe40003800200 */
[----:B------:R-:W-:Y:S02]  /*3870*/  ISETP.GT.AND P3, PT, R2, 0x9, PT ;  /* 0x000000090200780c */ /* 0x000fe40003f64270 */
[----:B------:R-:W-:-:S02]  /*3880*/  FSEL R9, R56, -INF , P1 ;  /* 0xff80000038097808 */ /* 0x000fc40000800000 */
[----:B------:R-:W-:Y:S02]  /*3890*/  FMNMX.FTZ R5, R7, R8, !PT ;  /* 0x0000000807057209 */ /* 0x000fe40007810000 */
[----:B------:R-:W-:Y:S02]  /*38a0*/  ISETP.GT.AND P1, PT, R0, 0x1, PT ;  /* 0x000000010000780c */ /* 0x000fe40003f24270 */
[----:B------:R-:W-:Y:S02]  /*38b0*/  ISETP.GT.AND P0, PT, R2, 0x10, PT ;  /* 0x000000100200780c */ /* 0x000fe40003f04270 */
[----:B------:R-:W-:Y:S02]  /*38c0*/  FSEL R10, R57, -INF , P3 ;  /* 0xff800000390a7808 */ /* 0x000fe40001800000 */
        /* <DEDUP_REMOVED lines=10> */
[----:B------:R-:W-:Y:S02]  /*3970*/  FMNMX.FTZ R5, R12, R5, !PT ;  /* 0x000000050c057209 */ /* 0x000fe40007810000 */
[C---:B------:R-:W-:Y:S02]  /*3980*/  ISETP.GT.AND P2, PT, R0.reuse, RZ, PT ;  /* 0x000000ff0000720c */ /* 0x040fe40003f44270 */
[----:B------:R-:W-:Y:S02]  /*3990*/  ISETP.GT.AND P0, PT, R0, 0x9, PT ;  /* 0x000000090000780c */ /* 0x000fe40003f04270 */
[----:B------:R-:W-:-:S02]  /*39a0*/  ISETP.GT.AND P1, PT, R2, 0x20, PT ;  /* 0x000000200200780c */ /* 0x000fc40003f24270 */
[----:B------:R-:W-:Y:S02]  /*39b0*/  FSEL R14, R49, -INF , P3 ;  /* 0xff800000310e7808 */ /* 0x000fe40001800000 */
[----:B------:R-:W-:Y:S02]  /*39c0*/  FMNMX.FTZ R5, R13, R5, !PT ;  /* 0x000000050d057209 */ /* 0x000fe40007810000 */
[----:B------:R-:W-:Y:S02]  /*39d0*/  FSEL R25, R62, -INF , P2 ;  /* 0xff8000003e197808 */ /* 0x000fe40001000000 */
[----:B------:R-:W-:Y:S02]  /*39e0*/  ISETP.GT.AND P2, PT, R0, 0x8, PT ;  /* 0x000000080000780c */ /* 0x000fe40003f44270 */
        /* <DEDUP_REMOVED lines=14> */
[C---:B------:R-:W-:Y:S02]  /*3ad0*/  ISETP.GT.AND P5, PT, R2.reuse, 0x31, PT ;  /* 0x000000310200780c */ /* 0x040fe40003fa4270 */
[C---:B------:R-:W-:Y:S02]  /*3ae0*/  ISETP.GT.AND P3, PT, R2.reuse, 0x38, PT ;  /* 0x000000380200780c */ /* 0x040fe40003f64270 */
[----:B------:R-:W-:Y:S02]  /*3af0*/  ISETP.GT.AND P2, PT, R2, 0x39, PT ;  /* 0x000000390200780c */ /* 0x000fe40003f44270 */
[----:B------:R-:W-:Y:S02]  /*3b00*/  FSEL R162, R40, -INF , P0 ;  /* 0xff80000028a27808 */ /* 0x000fe40000000000 */
[----:B------:R-:W-:Y:S02]  /*3b10*/  FMNMX.FTZ R2, R164, R5, !PT ;  /* 0x00000005a4027209 */ /* 0x000fe40007810000 */
[----:B------:R-:W-:-:S02]  /*3b20*/  FSEL R161, R41, -INF , P5 ;  /* 0xff80000029a17808 */ /* 0x000fc40002800000 */
[----:B------:R-:W-:Y:S02]  /*3b30*/  FMNMX.FTZ R2, R162, R2, !PT ;  /* 0x00000002a2027209 */ /* 0x000fe40007810000 */
[----:B------:R-:W-:Y:S02]  /*3b40*/  FSEL R159, R32, -INF , P3 ;  /* 0xff800000209f7808 */ /* 0x000fe40001800000 */
[----:B------:R-:W-:Y:S02]  /*3b50*/  FMNMX.FTZ R2, R161, R2, !PT ;  /* 0x00000002a1027209 */ /* 0x000fe40007810000 */
[----:B------:R-:W-:Y:S02]  /*3b60*/  ISETP.GT.AND P0, PT, R0, 0x11, PT ;  /* 0x000000110000780c */ /* 0x000fe40003f04270 */
[----:B------:R-:W-:Y:S02]  /*3b70*/  FSEL R157, R33, -INF , P2 ;  /* 0xff800000219d7808 */ /* 0x000fe40001000000 */
[----:B------:R-:W-:-:S02]  /*3b80*/  FMNMX.FTZ R2, R159, R2, !PT ;  /* 0x000000029f027209 */ /* 0x000fc40007810000 */
[----:B------:R-:W-:Y:S02]  /*3b90*/  FSEL R23, R67, -INF , P0 ;  /* 0xff80000043177808 */ /* 0x000fe40000000000 */
[C---:B------:R-:W-:Y:S02]  /*3ba0*/  ISETP.GT.AND P1, PT, R0.reuse, 0x10, PT ;  /* 0x000000100000780c */ /* 0x040fe40003f24270 */
[----:B------:R-:W-:Y:S02]  /*3bb0*/  ISETP.GT.AND P0, PT, R0, 0x19, PT ;  /* 0x000000190000780c */ /* 0x000fe40003f04270 */
[----:B------:R-:W-:Y:S02]  /*3bc0*/  FMNMX.FTZ R2, R157, R2, !PT ;  /* 0x000000029d027209 */ /* 0x000fe40007810000 */
[----:B------:R-:W-:Y:S02]  /*3bd0*/  FSEL R19, R66, -INF , P1 ;  /* 0xff80000042137808 */ /* 0x000fe40000800000 */
[----:B------:R-:W-:Y:S01]  /*3be0*/  FSEL R26, R51, -INF , P0 ;  /* 0xff800000331a7808 */ /* 0x000fe20000000000 */
[----:B------:R-:W1:Y:S01]  /*3bf0*/  SHFL.BFLY PT, R6, R2, 0x2, 0x1f ;  /* 0x0c401f0002067f89 */ /* 0x000e6200000e0000 */
[----:B------:R-:W-:-:S02]  /*3c00*/  ISETP.GT.AND P1, PT, R0, 0x18, PT ;  /* 0x000000180000780c */ /* 0x000fc40003f24270 */
[C---:B------:R-:W-:Y:S02]  /*3c10*/  ISETP.GT.AND P3, PT, R0.reuse, 0x20, PT ;  /* 0x000000200000780c */ /* 0x040fe40003f64270 */
[C---:B------:R-:W-:Y:S02]  /*3c20*/  ISETP.GT.AND P2, PT, R0.reuse, 0x21, PT ;  /* 0x000000210000780c */ /* 0x040fe40003f44270 */
[----:B------:R-:W-:Y:S02]  /*3c30*/  ISETP.GT.AND P0, PT, R0, 0x28, PT ;  /* 0x000000280000780c */ /* 0x000fe40003f04270 */
[----:B------:R-:W-:Y:S02]  /*3c40*/  FMNMX.FTZ R5, R25, R29, !PT ;  /* 0x0000001d19057209 */ /* 0x000fe40007810000 */
[----:B------:R-:W-:Y:S02]  /*3c50*/  FSEL R24, R50, -INF , P1 ;  /* 0xff80000032187808 */ /* 0x000fe40000800000 */
[----:B------:R-:W-:-:S02]  /*3c60*/  FSEL R154, R38, -INF , P3 ;  /* 0xff800000269a7808 */ /* 0x000fc40001800000 */
[----:B------:R-:W-:Y:S02]  /*3c70*/  FSEL R152, R39, -INF , P2 ;  /* 0xff80000027987808 */ /* 0x000fe40001000000 */
[----:B------:R-:W-:Y:S01]  /*3c80*/  FSEL R151, R46, -INF , P0 ;  /* 0xff8000002e977808 */ /* 0x000fe20000000000 */
[----:B------:R-:W-:Y:S01]  /*3c90*/  LDSM.16.MT88.4 R36, [R229+0x800] ;  /* 0x00080000e524783b */ /* 0x000fe20000004200 */
[C---:B------:R-:W-:Y:S02]  /*3ca0*/  ISETP.GT.AND P5, PT, R0.reuse, 0x29, PT ;  /* 0x000000290000780c */ /* 0x040fe40003fa4270 */
[C---:B------:R-:W-:Y:S02]  /*3cb0*/  ISETP.GT.AND P3, PT, R0.reuse, 0x30, PT ;  /* 0x000000300000780c */ /* 0x040fe40003f64270 */
[C---:B------:R-:W-:Y:S02]  /*3cc0*/  ISETP.GT.AND P2, PT, R0.reuse, 0x31, PT ;  /* 0x000000310000780c */ /* 0x040fe40003f44270 */
[----:B------:R-:W-:-:S02]  /*3cd0*/  ISETP.GT.AND P1, PT, R0, 0x38, PT ;  /* 0x000000380000780c */ /* 0x000fc40003f24270 */
[----:B------:R-:W-:Y:S02]  /*3ce0*/  ISETP.GT.AND P0, PT, R0, 0x39, PT ;  /* 0x000000390000780c */ /* 0x000fe40003f04270 */
[----:B------:R-:W-:-:S04]  /*3cf0*/  FMNMX.FTZ R0, R28, R5, !PT ;  /* 0x000000051c007209 */ /* 0x000fc80007810000 */
[----:B------:R-:W-:-:S04]  /*3d00*/  FMNMX.FTZ R0, R27, R0, !PT ;  /* 0x000000001b007209 */ /* 0x000fc80007810000 */
[----:B------:R-:W-:-:S04]  /*3d10*/  FMNMX.FTZ R0, R19, R0, !PT ;  /* 0x0000000013007209 */ /* 0x000fc80007810000 */
[----:B------:R-:W-:-:S04]  /*3d20*/  FMNMX.FTZ R0, R23, R0, !PT ;  /* 0x0000000017007209 */ /* 0x000fc80007810000 */
[----:B------:R-:W-:Y:S02]  /*3d30*/  FMNMX.FTZ R5, R24, R0, !PT ;  /* 0x0000000018057209 */ /* 0x000fe40007810000 */
[----:B-1----:R-:W-:Y:S02]  /*3d40*/  FMNMX.FTZ R0, R2, R6, !PT ;  /* 0x0000000602007209 */ /* 0x002fe40007810000 */
[----:B------:R-:W-:-:S04]  /*3d50*/  FMNMX.FTZ R2, R26, R5, !PT ;  /* 0x000000051a027209 */ /* 0x000fc80007810000 */
[----:B------:R-:W-:Y:S01]  /*3d60*/  FMNMX.FTZ R2, R154, R2, !PT ;  /* 0x000000029a027209 */ /* 0x000fe20007810000 */
[----:B------:R-:W1:Y:S03]  /*3d70*/  SHFL.BFLY PT, R5, R0, 0x1, 0x1f ;  /* 0x0c201f0000057f89 */ /* 0x000e6600000e0000 */
[----:B------:R-:W-:Y:S02]  /*3d80*/  FMNMX.FTZ R2, R152, R2, !PT ;  /* 0x0000000298027209 */ /* 0x000fe40007810000 */
[----:B------:R-:W-:Y:S02]  /*3d90*/  FSEL R150, R47, -INF , P5 ;  /* 0xff8000002f967808 */ /* 0x000fe40002800000 */
[----:B------:R-:W-:Y:S01]  /*3da0*/  FMNMX.FTZ R2, R151, R2, !PT ;  /* 0x0000000297027209 */ /* 0x000fe20007810000 */
[----:B------:R-:W-:Y:S01]  /*3db0*/  LDSM.16.MT88.4 R44, [R233] ;  /* 0x00000000e92c783b */ /* 0x000fe20000004200 */
[----:B------:R-:W-:-:S02]  /*3dc0*/  FSEL R149, R42, -INF , P3 ;  /* 0xff8000002a957808 */ /* 0x000fc40001800000 */
[----:B------:R-:W-:Y:S02]  /*3dd0*/  FMNMX.FTZ R2, R150, R2, !PT ;  /* 0x0000000296027209 */ /* 0x000fe40007810000 */
[----:B------:R-:W-:Y:S02]  /*3de0*/  FSEL R148, R43, -INF , P2 ;  /* 0xff8000002b947808 */ /* 0x000fe40001000000 */
[----:B------:R-:W-:Y:S01]  /*3df0*/  FMNMX.FTZ R2, R149, R2, !PT ;  /* 0x0000000295027209 */ /* 0x000fe20007810000 */
[----:B------:R-:W-:Y:S01]  /*3e00*/  LDSM.16.MT88.4 R40, [R229] ;  /* 0x00000000e528783b */ /* 0x000fe20000004200 */
[----:B------:R-:W-:Y:S02]  /*3e10*/  FSEL R146, R35, -INF , P0 ;  /* 0xff80000023927808 */ /* 0x000fe40000000000 */
[----:B------:R-:W-:Y:S02]  /*3e20*/  FSEL R147, R34, -INF , P1 ;  /* 0xff80000022937808 */ /* 0x000fe40000800000 */
[----:B------:R-:W-:-:S02]  /*3e30*/  ISETP.GT.AND P0, PT, R4, 0x1, PT ;  /* 0x000000010400780c */ /* 0x000fc40003f04270 */
[----:B------:R-:W-:Y:S02]  /*3e40*/  FMNMX.FTZ R2, R148, R2, !PT ;  /* 0x0000000294027209 */ /* 0x000fe40007810000 */
[C---:B------:R-:W-:Y:S02]  /*3e50*/  ISETP.GT.AND P3, PT, R3.reuse, RZ, PT ;  /* 0x000000ff0300720c */ /* 0x040fe40003f64270 */
[----:B------:R-:W-:Y:S02]  /*3e60*/  ISETP.GT.AND P2, PT, R3, 0x1, PT ;  /* 0x000000010300780c */ /* 0x000fe40003f44270 */
[----:B------:R-:W-:Y:S02]  /*3e70*/  ISETP.GT.AND P1, PT, R4, RZ, PT ;  /* 0x000000ff0400720c */ /* 0x000fe40003f24270 */
[----:B------:R-:W-:Y:S02]  /*3e80*/  FSEL R34, R99, -INF , P0 ;  /* 0xff80000063227808 */ /* 0x000fe40000000000 */
[----:B------:R-:W-:-:S02]  /*3e90*/  FMNMX.FTZ R2, R147, R2, !PT ;  /* 0x0000000293027209 */ /* 0x000fc40007810000 */
[----:B------:R-:W-:Y:S02]  /*3ea0*/  FSEL R22, R96, -INF , P3 ;  /* 0xff80000060167808 */ /* 0x000fe40001800000 */
[----:B------:R-:W-:Y:S02]  /*3eb0*/  ISETP.GT.AND P0, PT, R4, 0x9, PT ;  /* 0x000000090400780c */ /* 0x000fe40003f04270 */
[----:B------:R-:W-:Y:S02]  /*3ec0*/  FSEL R21, R97, -INF , P2 ;  /* 0xff80000061157808 */ /* 0x000fe40001000000 */
[----:B------:R-:W-:Y:S02]  /*3ed0*/  ISETP.GT.AND P3, PT, R3, 0x8, PT ;  /* 0x000000080300780c */ /* 0x000fe40003f64270 */
[----:B------:R-:W-:Y:S02]  /*3ee0*/  FSEL R32, R98, -INF , P1 ;  /* 0xff80000062207808 */ /* 0x000fe40000800000 */
[----:B-1----:R-:W-:-:S02]  /*3ef0*/  FMNMX.FTZ R185, R0, R5, !PT ;  /* 0x0000000500b97209 */ /* 0x002fc40007810000 */
[----:B------:R-:W-:Y:S02]  /*3f00*/  ISETP.GT.AND P1, PT, R4, 0x8, PT ;  /* 0x000000080400780c */ /* 0x000fe40003f24270 */
[----:B------:R-:W-:Y:S02]  /*3f10*/  FMNMX.FTZ R0, R146, R2, !PT ;  /* 0x0000000292007209 */ /* 0x000fe40007810000 */
[----:B------:R-:W-:Y:S02]  /*3f20*/  FSEL R33, R95, -INF , P0 ;  /* 0xff8000005f217808 */ /* 0x000fe40000000000 */
[----:B------:R-:W-:Y:S02]  /*3f30*/  ISETP.GT.AND P2, PT, R3, 0x9, PT ;  /* 0x000000090300780c */ /* 0x000fe40003f44270 */
[----:B------:R-:W-:Y:S02]  /*3f40*/  FSEL R15, R92, -INF , P3 ;  /* 0xff8000005c0f7808 */ /* 0x000fe40001800000 */
[----:B------:R-:W-:-:S02]  /*3f50*/  ISETP.GT.AND P0, PT, R4, 0x11, PT ;  /* 0x000000110400780c */ /* 0x000fc40003f04270 */
[----:B------:R-:W-:Y:S01]  /*3f60*/  FMNMX.FTZ R2, R22, R21, !PT ;  /* 0x0000001516027209 */ /* 0x000fe20007810000 */
[----:B------:R-:W1:Y:S01]  /*3f70*/  SHFL.BFLY PT, R6, R0, 0x2, 0x1f ;  /* 0x0c401f0000067f89 */ /* 0x000e6200000e0000 */
[----:B------:R-:W-:Y:S02]  /*3f80*/  FSEL R30, R94, -INF , P1 ;  /* 0xff8000005e1e7808 */ /* 0x000fe40000800000 */
[----:B------:R-:W-:Y:S02]  /*3f90*/  ISETP.GT.AND P1, PT, R4, 0x10, PT ;  /* 0x000000100400780c */ /* 0x000fe40003f24270 */
[----:B------:R-:W-:Y:S02]  /*3fa0*/  FSEL R17, R93, -INF , P2 ;  /* 0xff8000005d117808 */ /* 0x000fe40001000000 */
[----:B------:R-:W-:Y:S02]  /*3fb0*/  ISETP.GT.AND P3, PT, R3, 0x10, PT ;  /* 0x000000100300780c */ /* 0x000fe40003f64270 */
[----:B------:R-:W-:-:S02]  /*3fc0*/  FSEL R49, R91, -INF , P0 ;  /* 0xff8000005b317808 */ /* 0x000fc40000000000 */
[----:B------:R-:W-:Y:S02]  /*3fd0*/  FMNMX.FTZ R2, R15, R2, !PT ;  /* 0x000000020f027209 */ /* 0x000fe40007810000 */
[----:B------:R-:W-:Y:S02]  /*3fe0*/  ISETP.GT.AND P0, PT, R4, 0x19, PT ;  /* 0x000000190400780c */ /* 0x000fe40003f04270 */
[----:B------:R-:W-:Y:S02]  /*3ff0*/  FSEL R48, R90, -INF , P1 ;  /* 0xff8000005a307808 */ /* 0x000fe40000800000 */
[----:B------:R-:W-:Y:S02]  /*4000*/  ISETP.GT.AND P2, PT, R3, 0x11, PT ;  /* 0x000000110300780c */ /* 0x000fe40003f44270 */
[----:B------:R-:W-:Y:S02]  /*4010*/  FSEL R16, R88, -INF , P3 ;  /* 0xff80000058107808 */ /* 0x000fe40001800000 */
[----:B------:R-:W-:-:S02]  /*4020*/  ISETP.GT.AND P1, PT, R4, 0x18, PT ;  /* 0x000000180400780c */ /* 0x000fc40003f24270 */
[----:B------:R-:W-:Y:S02]  /*4030*/  FMNMX.FTZ R2, R17, R2, !PT ;  /* 0x0000000211027209 */ /* 0x000fe40007810000 */
[----:B------:R-:W-:Y:S02]  /*4040*/  FSEL R56, R87, -INF , P0 ;  /* 0xff80000057387808 */ /* 0x000fe40000000000 */
[----:B------:R-:W-:Y:S02]  /*4050*/  ISETP.GT.AND P0, PT, R3, 0x29, PT ;  /* 0x000000290300780c */ /* 0x000fe40003f04270 */
[----:B------:R-:W-:Y:S02]  /*4060*/  FSEL R18, R89, -INF , P2 ;  /* 0xff80000059127808 */ /* 0x000fe40001000000 */
[----:B------:R-:W-:Y:S01]  /*4070*/  ISETP.GT.AND P3, PT, R3, 0x18, PT ;  /* 0x000000180300780c */ /* 0x000fe20003f64270 */
[----:B------:R-:W-:Y:S01]  /*4080*/  LDSM.16.MT88.4 R88, [R230+0x2000] ;  /* 0x00200000e658783b */ /* 0x000fe20000004200 */
[----:B------:R-:W-:-:S02]  /*4090*/  FSEL R50, R86, -INF , P1 ;  /* 0xff80000056327808 */ /* 0x000fc40000800000 */
[----:B------:R-:W-:Y:S01]  /*40a0*/  FMNMX.FTZ R5, R16, R2, !PT ;  /* 0x0000000210057209 */ /* 0x000fe20007810000 */
[----:B------:R-:W-:Y:S01]  /*40b0*/  FMUL.FTZ R2, R185, c[0x0][0x2d0] ;  /* 0x0000b400b9027a20 */ /* 0x000fe20000410000 */
[C---:B------:R-:W-:Y:S02]  /*40c0*/  ISETP.GT.AND P2, PT, R3.reuse, 0x19, PT ;  /* 0x000000190300780c */ /* 0x040fe40003f44270 */
[----:B------:R-:W-:Y:S02]  /*40d0*/  ISETP.GT.AND P1, PT, R3, 0x28, PT ;  /* 0x000000280300780c */ /* 0x000fe40003f24270 */
[----:B------:R-:W-:Y:S02]  /*40e0*/  FSEL R140, R77, -INF , P0 ;  /* 0xff8000004d8c7808 */ /* 0x000fe40000000000 */
[----:B------:R-:W-:Y:S02]  /*40f0*/  FSETP.NEU.FTZ.AND P0, PT, R185, -INF , PT ;  /* 0xff800000b900780b */ /* 0x000fe40003f1d000 */
[----:B------:R-:W-:-:S02]  /*4100*/  FSEL R31, R84, -INF , P3 ;  /* 0xff800000541f7808 */ /* 0x000fc40001800000 */
[----:B------:R-:W-:Y:S02]  /*4110*/  FMNMX.FTZ R5, R18, R5, !PT ;  /* 0x0000000512057209 */ /* 0x000fe40007810000 */
[----:B------:R-:W-:Y:S02]  /*4120*/  FSEL R35, R85, -INF , P2 ;  /* 0xff80000055237808 */ /* 0x000fe40001000000 */
[----:B------:R-:W-:Y:S01]  /*4130*/  FSEL R141, R76, -INF , P1 ;  /* 0xff8000004c8d7808 */ /* 0x000fe20000800000 */
[----:B------:R-:W-:Y:S01]  /*4140*/  LDSM.16.MT88.4 R84, [R233+0x800] ;  /* 0x00080000e954783b */ /* 0x000fe20000004200 */
[C---:B------:R-:W-:Y:S02]  /*4150*/  ISETP.GT.AND P3, PT, R3.reuse, 0x20, PT ;  /* 0x000000200300780c */ /* 0x040fe40003f64270 */
[----:B------:R-:W-:Y:S02]  /*4160*/  ISETP.GT.AND P2, PT, R3, 0x21, PT ;  /* 0x000000210300780c */ /* 0x000fe40003f44270 */
[----:B------:R-:W-:-:S02]  /*4170*/  ISETP.GT.AND P1, PT, R4, 0x20, PT ;  /* 0x000000200400780c */ /* 0x000fc40003f24270 */
[----:B------:R-:W-:Y:S02]  /*4180*/  FSEL R20, R2, RZ, P0 ;  /* 0x000000ff02147208 */ /* 0x000fe40000000000 */
[----:B------:R-:W-:Y:S02]  /*4190*/  FMNMX.FTZ R5, R31, R5, !PT ;  /* 0x000000051f057209 */ /* 0x000fe40007810000 */
[----:B------:R-:W-:Y:S02]  /*41a0*/  FSEL R143, R80, -INF , P3 ;  /* 0xff800000508f7808 */ /* 0x000fe40001800000 */
[----:B------:R-:W-:Y:S02]  /*41b0*/  FSEL R142, R81, -INF , P2 ;  /* 0xff800000518e7808 */ /* 0x000fe40001000000 */
[----:B------:R-:W-:Y:S01]  /*41c0*/  FSEL R139, R82, -INF , P1 ;  /* 0xff800000528b7808 */ /* 0x000fe20000800000 */
[----:B------:R-:W-:Y:S01]  /*41d0*/  FFMA.FTZ R2, R7, c[0x0][0x2d0], -R20 ;  /* 0x0000b40007027a23 */ /* 0x000fe20000010814 */
[----:B------:R-:W-:-:S02]  /*41e0*/  ISETP.GT.AND P5, PT, R3, 0x30, PT ;  /* 0x000000300300780c */ /* 0x000fc40003fa4270 */
[C---:B------:R-:W-:Y:S02]  /*41f0*/  ISETP.GT.AND P3, PT, R3.reuse, 0x31, PT ;  /* 0x000000310300780c */ /* 0x040fe40003f64270 */
[C---:B------:R-:W-:Y:S02]  /*4200*/  ISETP.GT.AND P2, PT, R3.reuse, 0x38, PT ;  /* 0x000000380300780c */ /* 0x040fe40003f44270 */
[----:B------:R-:W-:Y:S02]  /*4210*/  ISETP.GT.AND P1, PT, R3, 0x39, PT ;  /* 0x000000390300780c */ /* 0x000fe40003f24270 */
[----:B------:R-:W-:Y:S01]  /*4220*/  FMNMX.FTZ R3, R35, R5, !PT ;  /* 0x0000000523037209 */ /* 0x000fe20007810000 */
[----:B------:R2:W-:Y:S01]  /*4230*/  MUFU.EX2 R173, R2 ;  /* 0x0000000200ad7308 */ /* 0x0005e20000000800 */
[----:B-1----:R-:W-:Y:S02]  /*4240*/  FMNMX.FTZ R5, R0, R6, !PT ;  /* 0x0000000600057209 */ /* 0x002fe40007810000 */
[----:B------:R-:W-:-:S04]  /*4250*/  FMNMX.FTZ R0, R143, R3, !PT ;  /* 0x000000038f007209 */ /* 0x000fc80007810000 */
[----:B------:R-:W-:Y:S02]  /*4260*/  FMNMX.FTZ R0, R142, R0, !PT ;  /* 0x000000008e007209 */ /* 0x000fe40007810000 */
[----:B--2---:R-:W-:-:S04]  /*4270*/  FMNMX.FTZ R2, R32, R34, !PT ;  /* 0x0000002220027209 */ /* 0x004fc80007810000 */
[----:B------:R-:W-:Y:S02]  /*4280*/  FMNMX.FTZ R2, R30, R2, !PT ;  /* 0x000000021e027209 */ /* 0x000fe40007810000 */
[----:B------:R-:W-:Y:S02]  /*4290*/  FMNMX.FTZ R0, R141, R0, !PT ;  /* 0x000000008d007209 */ /* 0x000fe40007810000 */
[----:B------:R-:W-:Y:S02]  /*42a0*/  FMNMX.FTZ R2, R33, R2, !PT ;  /* 0x0000000221027209 */ /* 0x000fe40007810000 */
[----:B------:R-:W-:Y:S02]  /*42b0*/  FSEL R137, R72, -INF , P5 ;  /* 0xff80000048897808 */ /* 0x000fe40002800000 */
[----:B------:R-:W-:Y:S02]  /*42c0*/  FMNMX.FTZ R0, R140, R0, !PT ;  /* 0x000000008c007209 */ /* 0x000fe40007810000 */
[----:B------:R-:W-:-:S02]  /*42d0*/  FMNMX.FTZ R2, R48, R2, !PT ;  /* 0x0000000230027209 */ /* 0x000fc40007810000 */
[----:B------:R-:W-:Y:S02]  /*42e0*/  FSEL R136, R73, -INF , P3 ;  /* 0xff80000049887808 */ /* 0x000fe40001800000 */
[----:B------:R-:W-:Y:S02]  /*42f0*/  FMNMX.FTZ R0, R137, R0, !PT ;  /* 0x0000000089007209 */ /* 0x000fe40007810000 */
[----:B------:R-:W-:Y:S02]  /*4300*/  FMNMX.FTZ R2, R49, R2, !PT ;  /* 0x0000000231027209 */ /* 0x000fe40007810000 */
[----:B------:R-:W-:Y:S02]  /*4310*/  FMNMX.FTZ R183, R136, R0, !PT ;  /* 0x0000000088b77209 */ /* 0x000fe40007810000 */
[----:B------:R-:W-:Y:S02]  /*4320*/  FSEL R135, R68, -INF , P2 ;  /* 0xff80000044877808 */ /* 0x000fe40001000000 */
[----:B------:R-:W-:Y:S01]  /*4330*/  FMNMX.FTZ R0, R50, R2, !PT ;  /* 0x0000000232007209 */ /* 0x000fe20007810000 */
[----:B------:R-:W1:Y:S01]  /*4340*/  SHFL.BFLY PT, R7, R5, 0x1, 0x1f ;  /* 0x0c201f0005077f89 */ /* 0x000e6200000e0000 */
[----:B------:R-:W-:-:S02]  /*4350*/  FSEL R134, R69, -INF , P1 ;  /* 0xff80000045867808 */ /* 0x000fc40000800000 */
[----:B------:R-:W-:Y:S02]  /*4360*/  FMNMX.FTZ R183, R135, R183, !PT ;  /* 0x000000b787b77209 */ /* 0x000fe40007810000 */
[----:B------:R-:W-:Y:S01]  /*4370*/  FMNMX.FTZ R2, R56, R0, !PT ;  /* 0x0000000038027209 */ /* 0x000fe20007810000 */
[----:B------:R-:W-:Y:S01]  /*4380*/  FFMA.FTZ R0, R11, c[0x0][0x2d0], -R20 ;  /* 0x0000b4000b007a23 */ /* 0x000fe20000010814 */
[----:B------:R-:W-:Y:S02]  /*4390*/  ISETP.GT.AND P0, PT, R4, 0x21, PT ;  /* 0x000000210400780c */ /* 0x000fe40003f04270 */
[----:B------:R-:W-:Y:S01]  /*43a0*/  FMNMX.FTZ R183, R134, R183, !PT ;  /* 0x000000b786b77209 */ /* 0x000fe20007810000 */
[----:B------:R2:W-:Y:S01]  /*43b0*/  MUFU.EX2 R250, R0 ;  /* 0x0000000000fa7308 */ /* 0x0005e20000000800 */
[----:B------:R-:W-:Y:S02]  /*43c0*/  FSEL R138, R83, -INF , P0 ;  /* 0xff800000538a7808 */ /* 0x000fe40000000000 */
[C---:B------:R-:W-:Y:S01]  /*43d0*/  ISETP.GT.AND P0, PT, R4.reuse, 0x28, PT ;  /* 0x000000280400780c */ /* 0x040fe20003f04270 */
[----:B------:R-:W3:Y:S01]  /*43e0*/  SHFL.BFLY PT, R6, R183, 0x2, 0x1f ;  /* 0x0c401f00b7067f89 */ /* 0x000ee200000e0000 */
[----:B------:R-:W-:-:S02]  /*43f0*/  ISETP.GT.AND P1, PT, R4, 0x29, PT ;  /* 0x000000290400780c */ /* 0x000fc40003f24270 */
[----:B------:R-:W-:Y:S01]  /*4400*/  FSEL R133, R78, -INF , P0 ;  /* 0xff8000004e857808 */ /* 0x000fe20000000000 */
[----:B------:R-:W-:Y:S01]  /*4410*/  FFMA.FTZ R3, R8, c[0x0][0x2d0], -R20 ;  /* 0x0000b40008037a23 */ /* 0x000fe20000010814 */
[----:B------:R-:W-:Y:S02]  /*4420*/  FSEL R132, R79, -INF , P1 ;  /* 0xff8000004f847808 */ /* 0x000fe40000800000 */
[----:B--2---:R-:W-:-:S04]  /*4430*/  FMNMX.FTZ R0, R139, R2, !PT ;  /* 0x000000028b007209 */ /* 0x004fc80007810000 */
[----:B------:R-:W-:Y:S02]  /*4440*/  FMNMX.FTZ R0, R138, R0, !PT ;  /* 0x000000008a007209 */ /* 0x000fe40007810000 */
[C---:B------:R-:W-:Y:S02]  /*4450*/  ISETP.GT.AND P1, PT, R4.reuse, 0x30, PT ;  /* 0x000000300400780c */ /* 0x040fe40003f24270 */
[----:B------:R-:W-:Y:S01]  /*4460*/  FMNMX.FTZ R0, R133, R0, !PT ;  /* 0x0000000085007209 */ /* 0x000fe20007810000 */
[----:B------:R2:W4:Y:S01]  /*4470*/  MUFU.EX2 R172, R3 ;  /* 0x0000000300ac7308 */ /* 0x0005220000000800 */
[----:B------:R-:W-:Y:S02]  /*4480*/  ISETP.GT.AND P0, PT, R4, 0x31, PT ;  /* 0x000000310400780c */ /* 0x000fe40003f04270 */
[----:B------:R-:W-:Y:S02]  /*4490*/  FSEL R131, R74, -INF , P1 ;  /* 0xff8000004a837808 */ /* 0x000fe40000800000 */
[----:B------:R-:W-:Y:S01]  /*44a0*/  FMNMX.FTZ R0, R132, R0, !PT ;  /* 0x0000000084007209 */ /* 0x000fe20007810000 */
[----:B------:R-:W-:Y:S01]  /*44b0*/  FFMA.FTZ R2, R12, c[0x0][0x2d0], -R20 ;  /* 0x0000b4000c027a23 */ /* 0x000fe20000010814 */
[----:B-1----:R-:W-:-:S02]  /*44c0*/  FMNMX.FTZ R184, R5, R7, !PT ;  /* 0x0000000705b87209 */ /* 0x002fc40007810000 */
[C---:B------:R-:W-:Y:S02]  /*44d0*/  ISETP.GT.AND P2, PT, R4.reuse, 0x38, PT ;  /* 0x000000380400780c */ /* 0x040fe40003f44270 */
[----:B------:R-:W-:Y:S01]  /*44e0*/  FSEL R130, R75, -INF , P0 ;  /* 0xff8000004b827808 */ /* 0x000fe20000000000 */
[----:B--2---:R-:W-:Y:S01]  /*44f0*/  FFMA.FTZ R3, R9, c[0x0][0x2d0], -R20 ;  /* 0x0000b40009037a23 */ /* 0x004fe20000010814 */
[----:B------:R-:W-:Y:S01]  /*4500*/  FMNMX.FTZ R0, R131, R0, !PT ;  /* 0x0000000083007209 */ /* 0x000fe20007810000 */
[----:B------:R1:W-:Y:S01]  /*4510*/  MUFU.EX2 R249, R2 ;  /* 0x0000000200f97308 */ /* 0x0003e20000000800 */
[----:B------:R-:W-:Y:S01]  /*4520*/  ISETP.GT.AND P1, PT, R4, 0x39, PT ;  /* 0x000000390400780c */ /* 0x000fe20003f24270 */
[----:B------:R-:W-:Y:S01]  /*4530*/  LDSM.16.MT88.4 R72, [R229+0x2000] ;  /* 0x00200000e548783b */ /* 0x000fe20000004200 */
[----:B------:R-:W-:-:S05]  /*4540*/  FSEL R129, R70, -INF , P2 ;  /* 0xff80000046817808 */ /* 0x000fca0001000000 */
[----:B------:R2:W-:Y:S01]  /*4550*/  MUFU.EX2 R175, R3 ;  /* 0x0000000300af7308 */ /* 0x0005e20000000800 */
[----:B------:R-:W-:Y:S02]  /*4560*/  FMNMX.FTZ R0, R130, R0, !PT ;  /* 0x0000000082007209 */ /* 0x000fe40007810000 */
[----:B------:R-:W-:Y:S02]  /*4570*/  FSETP.NEU.FTZ.AND P0, PT, R184, -INF , PT ;  /* 0xff800000b800780b */ /* 0x000fe40003f1d000 */
[----:B------:R-:W-:Y:S01]  /*4580*/  FSEL R128, R71, -INF , P1 ;  /* 0xff80000047807808 */ /* 0x000fe20000800000 */
[--C-:B-1----:R-:W-:Y:S02]  /*4590*/  FFMA.FTZ R2, R13, c[0x0][0x2d0], -R20.reuse ;  /* 0x0000b4000d027a23 */ /* 0x102fe40000010814 */
[----:B--2---:R-:W-:-:S04]  /*45a0*/  FFMA.FTZ R3, R10, c[0x0][0x2d0], -R20 ;  /* 0x0000b4000a037a23 */ /* 0x004fc80000010814 */
[----:B------:R1:W2:Y:S01]  /*45b0*/  MUFU.EX2 R174, R3 ;  /* 0x0000000300ae7308 */ /* 0x0002a20000000800 */
[----:B------:R-:W-:Y:S02]  /*45c0*/  FMNMX.FTZ R182, R129, R0, !PT ;  /* 0x0000000081b67209 */ /* 0x000fe40007810000 */
[----:B---3--:R-:W-:Y:S02]  /*45d0*/  FMNMX.FTZ R183, R183, R6, !PT ;  /* 0x00000006b7b77209 */ /* 0x008fe40007810000 */
[----:B------:R-:W-:-:S03]  /*45e0*/  FMNMX.FTZ R182, R128, R182, !PT ;  /* 0x000000b680b67209 */ /* 0x000fc60007810000 */
[----:B------:R3:W-:Y:S01]  /*45f0*/  MUFU.EX2 R251, R2 ;  /* 0x0000000200fb7308 */ /* 0x0007e20000000800 */
[----:B-1----:R-:W-:-:S05]  /*4600*/  FMUL.FTZ R3, R184, c[0x0][0x2d0] ;  /* 0x0000b400b8037a20 */ /* 0x002fca0000410000 */
[----:B------:R-:W-:Y:S01]  /*4610*/  FSEL R3, R3, RZ, P0 ;  /* 0x000000ff03037208 */ /* 0x000fe20000000000 */
[----:B---3--:R-:W-:-:S04]  /*4620*/  FFMA.FTZ R2, R14, c[0x0][0x2d0], -R20 ;  /* 0x0000b4000e027a23 */ /* 0x008fc80000010814 */
[--C-:B------:R-:W-:Y:S01]  /*4630*/  FFMA.FTZ R0, R25, c[0x0][0x2d0], -R3.reuse ;  /* 0x0000b40019007a23 */ /* 0x100fe20000010803 */
[----:B------:R1:W-:Y:S01]  /*4640*/  MUFU.EX2 R252, R2 ;  /* 0x0000000200fc7308 */ /* 0x0003e20000000800 */
[----:B------:R-:W-:Y:S07]  /*4650*/  SHFL.BFLY PT, R4, R182, 0x2, 0x1f ;  /* 0x0c401f00b6047f89 */ /* 0x000fee00000e0000 */
[----:B------:R3:W-:Y:S01]  /*4660*/  MUFU.EX2 R169, R0 ;  /* 0x0000000000a97308 */ /* 0x0007e20000000800 */
[----:B-1----:R-:W1:Y:S01]  /*4670*/  SHFL.BFLY PT, R2, R183, 0x1, 0x1f ;  /* 0x0c201f00b7027f89 */ /* 0x002e6200000e0000 */
[----:B---3--:R-:W-:-:S06]  /*4680*/  FFMA.FTZ R0, R29, c[0x0][0x2d0], -R3 ;  /* 0x0000b4001d007a23 */ /* 0x008fcc0000010803 */
[----:B------:R3:W1:Y:S02]  /*4690*/  MUFU.EX2 R168, R0 ;  /* 0x0000000000a87308 */ /* 0x0006640000000800 */
[----:B---3--:R-:W-:-:S06]  /*46a0*/  FFMA.FTZ R0, R28, c[0x0][0x2d0], -R3 ;  /* 0x0000b4001c007a23 */ /* 0x008fcc0000010803 */
[----:B------:R3:W-:Y:S01]  /*46b0*/  MUFU.EX2 R170, R0 ;  /* 0x0000000000aa7308 */ /* 0x0007e20000000800 */
[----:B-1----:R-:W-:Y:S02]  /*46c0*/  FMNMX.FTZ R183, R183, R2, !PT ;  /* 0x00000002b7b77209 */ /* 0x002fe40007810000 */
[----:B------:R-:W-:Y:S01]  /*46d0*/  FMNMX.FTZ R182, R182, R4, !PT ;  /* 0x00000004b6b67209 */ /* 0x000fe20007810000 */
[----:B---3--:R-:W-:-:S04]  /*46e0*/  FFMA.FTZ R0, R27, c[0x0][0x2d0], -R3 ;  /* 0x0000b4001b007a23 */ /* 0x008fc80000010803 */
[----:B------:R1:W3:Y:S01]  /*46f0*/  MUFU.EX2 R171, R0 ;  /* 0x0000000000ab7308 */ /* 0x0002e20000000800 */
[C---:B------:R-:W-:Y:S01]  /*4700*/  FMUL.FTZ R2, R183.reuse, c[0x0][0x2d0] ;  /* 0x0000b400b7027a20 */ /* 0x040fe20000410000 */
[----:B------:R-:W-:Y:S01]  /*4710*/  FSETP.NEU.FTZ.AND P0, PT, R183, -INF , PT ;  /* 0xff800000b700780b */ /* 0x000fe20003f1d000 */
[----:B------:R-:W2:Y:S01]  /*4720*/  SHFL.BFLY PT, R4, R182, 0x1, 0x1f ;  /* 0x0c201f00b6047f89 */ /* 0x000ea200000e0000 */
[----:B-1----:R-:W-:-:S04]  /*4730*/  FFMA.FTZ R0, R19, c[0x0][0x2d0], -R3 ;  /* 0x0000b40013007a23 */ /* 0x002fc80000010803 */
[----:B------:R1:W-:Y:S01]  /*4740*/  MUFU.EX2 R216, R0 ;  /* 0x0000000000d87308 */ /* 0x0003e20000000800 */
[----:B------:R-:W-:Y:S01]  /*4750*/  FSEL R2, R2, RZ, P0 ;  /* 0x000000ff02027208 */ /* 0x000fe20000000000 */
[----:B-1----:R-:W-:-:S06]  /*4760*/  FFMA.FTZ R0, R23, c[0x0][0x2d0], -R3 ;  /* 0x0000b40017007a23 */ /* 0x002fcc0000010803 */
[----:B------:R1:W-:Y:S02]  /*4770*/  MUFU.EX2 R217, R0 ;  /* 0x0000000000d97308 */ /* 0x0003e40000000800 */
[----:B-1----:R-:W-:-:S06]  /*4780*/  FFMA.FTZ R0, R24, c[0x0][0x2d0], -R3 ;  /* 0x0000b40018007a23 */ /* 0x002fcc0000010803 */
[----:B------:R1:W-:Y:S02]  /*4790*/  MUFU.EX2 R218, R0 ;  /* 0x0000000000da7308 */ /* 0x0003e40000000800 */
[----:B-1----:R-:W-:Y:S01]  /*47a0*/  FFMA.FTZ R0, R26, c[0x0][0x2d0], -R3 ;  /* 0x0000b4001a007a23 */ /* 0x002fe20000010803 */
[----:B--2---:R-:W-:Y:S01]  /*47b0*/  FMNMX.FTZ R182, R182, R4, !PT ;  /* 0x00000004b6b67209 */ /* 0x004fe20007810000 */
[----:B------:R-:W1:Y:S04]  /*47c0*/  LDSM.16.MT88.4 R24, [R230] ;  /* 0x00000000e618783b */ /* 0x000e680000004200 */
[----:B------:R2:W-:Y:S02]  /*47d0*/  MUFU.EX2 R219, R0 ;  /* 0x0000000000db7308 */ /* 0x0005e40000000800 */
[----:B--2---:R-:W-:-:S06]  /*47e0*/  FFMA.FTZ R0, R22, c[0x0][0x2d0], -R2 ;  /* 0x0000b40016007a23 */ /* 0x004fcc0000010802 */
[----:B------:R2:W-:Y:S01]  /*47f0*/  MUFU.EX2 R158, R0 ;  /* 0x00000000009e7308 */ /* 0x0005e20000000800 */
[--C-:B------:R-:W-:Y:S02]  /*4800*/  FFMA.FTZ R4, R16, c[0x0][0x2d0], -R2.reuse ;  /* 0x0000b40010047a23 */ /* 0x100fe40000010802 */
[----:B--2---:R-:W-:-:S05]  /*4810*/  FFMA.FTZ R0, R21, c[0x0][0x2d0], -R2 ;  /* 0x0000b40015007a23 */ /* 0x004fca0000010802 */
[----:B------:R2:W1:Y:S01]  /*4820*/  MUFU.EX2 R156, R0 ;  /* 0x00000000009c7308 */ /* 0x0004620000000800 */
[----:B------:R-:W-:Y:S01]  /*4830*/  FSETP.NEU.FTZ.AND P0, PT, R182, -INF , PT ;  /* 0xff800000b600780b */ /* 0x000fe20003f1d000 */
[----:B--2---:R-:W-:-:S06]  /*4840*/  FFMA.FTZ R0, R15, c[0x0][0x2d0], -R2 ;  /* 0x0000b4000f007a23 */ /* 0x004fcc0000010802 */
[----:B------:R2:W-:Y:S02]  /*4850*/  MUFU.EX2 R160, R0 ;  /* 0x0000000000a07308 */ /* 0x0005e40000000800 */
[----:B--2---:R-:W-:-:S06]  /*4860*/  FFMA.FTZ R0, R17, c[0x0][0x2d0], -R2 ;  /* 0x0000b40011007a23 */ /* 0x004fcc0000010802 */
[----:B------:R2:W1:Y:S08]  /*4870*/  MUFU.EX2 R163, R0 ;  /* 0x0000000000a37308 */ /* 0x0004700000000800 */
[----:B------:R1:W-:Y:S01]  /*4880*/  MUFU.EX2 R179, R4 ;  /* 0x0000000400b37308 */ /* 0x0003e20000000800 */
[----:B--2---:R-:W-:-:S05]  /*4890*/  FMUL.FTZ R0, R182, c[0x0][0x2d0] ;  /* 0x0000b400b6007a20 */ /* 0x004fca0000410000 */
[----:B------:R-:W-:Y:S01]  /*48a0*/  FSEL R0, R0, RZ, P0 ;  /* 0x000000ff00007208 */ /* 0x000fe20000000000 */
[----:B-1----:R-:W-:-:S04]  /*48b0*/  FFMA.FTZ R4, R18, c[0x0][0x2d0], -R2 ;  /* 0x0000b40012047a23 */ /* 0x002fc80000010802 */
[----:B------:R1:W-:Y:S02]  /*48c0*/  MUFU.EX2 R210, R4 ;  /* 0x0000000400d27308 */ /* 0x0003e40000000800 */
[----:B-1----:R-:W-:-:S06]  /*48d0*/  FFMA.FTZ R4, R32, c[0x0][0x2d0], -R0 ;  /* 0x0000b40020047a23 */ /* 0x002fcc0000010800 */
[----:B------:R1:W-:Y:S02]  /*48e0*/  MUFU.EX2 R145, R4 ;  /* 0x0000000400917308 */ /* 0x0003e40000000800 */
[----:B-1----:R-:W-:-:S06]  /*48f0*/  FFMA.FTZ R4, R34, c[0x0][0x2d0], -R0 ;  /* 0x0000b40022047a23 */ /* 0x002fcc0000010800 */
[----:B------:R1:W2:Y:S02]  /*4900*/  MUFU.EX2 R144, R4 ;  /* 0x0000000400907308 */ /* 0x0002a40000000800 */
[----:B-1----:R-:W-:-:S06]  /*4910*/  FFMA.FTZ R4, R30, c[0x0][0x2d0], -R0 ;  /* 0x0000b4001e047a23 */ /* 0x002fcc0000010800 */
[----:B------:R1:W-:Y:S02]  /*4920*/  MUFU.EX2 R153, R4 ;  /* 0x0000000400997308 */ /* 0x0003e40000000800 */
[----:B-1----:R-:W-:-:S06]  /*4930*/  FFMA.FTZ R4, R33, c[0x0][0x2d0], -R0 ;  /* 0x0000b40021047a23 */ /* 0x002fcc0000010800 */
[----:B------:R1:W1:Y:S01]  /*4940*/  MUFU.EX2 R155, R4 ;  /* 0x00000004009b7308 */ /* 0x0002620000000800 */
[----:B----4-:R-:W-:Y:S01]  /*4950*/  F2FP.PACK_AB R16, R172, R173 ;  /* 0x000000adac10723e */ /* 0x010fe200000000ff */
[----:B-1----:R-:W-:-:S06]  /*4960*/  FFMA.FTZ R4, R31, c[0x0][0x2d0], -R2 ;  /* 0x0000b4001f047a23 */ /* 0x002fcc0000010802 */
[----:B------:R1:W-:Y:S01]  /*4970*/  MUFU.EX2 R208, R4 ;  /* 0x0000000400d07308 */ /* 0x0003e20000000800 */
[----:B------:R-:W-:Y:S02]  /*4980*/  F2FP.PACK_AB R18, R174, R175 ;  /* 0x000000afae12723e */ /* 0x000fe400000000ff */
[----:B------:R-:W-:Y:S02]  /*4990*/  F2FP.PACK_AB R17, R168, R169 ;  /* 0x000000a9a811723e */ /* 0x000fe400000000ff */
[----:B---3--:R-:W-:Y:S01]  /*49a0*/  F2FP.PACK_AB R19, R171, R170 ;  /* 0x000000aaab13723e */ /* 0x008fe200000000ff */
[----:B-1----:R-:W-:Y:S02]  /*49b0*/  FFMA.FTZ R4, R35, c[0x0][0x2d0], -R2 ;  /* 0x0000b40023047a23 */ /* 0x002fe40000010802 */
[----:B------:R-:W1:Y:S02]  /*49c0*/  LDSM.16.MT88.4 R32, [R230+0x800] ;  /* 0x00080000e620783b */ /* 0x000e640000004200 */
[----:B------:R3:W4:Y:S01]  /*49d0*/  MUFU.EX2 R211, R4 ;  /* 0x0000000400d37308 */ /* 0x0007220000000800 */
[----:B------:R-:W-:Y:S01]  /*49e0*/  F2FP.PACK_AB R12, R156, R158 ;  /* 0x0000009e9c0c723e */ /* 0x000fe200000000ff */
[----:B------:R-:W-:Y:S01]  /*49f0*/  HMMA.16816.F32 R64, R16, R40, RZ ;  /* 0x000000281040723c */ /* 0x000fe200000018ff */
[----:B------:R-:W-:-:S02]  /*4a00*/  F2FP.PACK_AB R14, R163, R160 ;  /* 0x000000a0a30e723e */ /* 0x000fc400000000ff */
[----:B--2---:R-:W-:Y:S01]  /*4a10*/  F2FP.PACK_AB R13, R144, R145 ;  /* 0x00000091900d723e */ /* 0x004fe200000000ff */
[----:B---3--:R-:W-:-:S04]  /*4a20*/  FFMA.FTZ R4, R48, c[0x0][0x2d0], -R0 ;  /* 0x0000b40030047a23 */ /* 0x008fc80000010800 */
[----:B------:R2:W-:Y:S01]  /*4a30*/  MUFU.EX2 R176, R4 ;  /* 0x0000000400b07308 */ /* 0x0005e20000000800 */
[----:B------:R-:W-:Y:S01]  /*4a40*/  F2FP.PACK_AB R15, R155, R153 ;  /* 0x000000999b0f723e */ /* 0x000fe200000000ff */
[----:B------:R-:W-:Y:S01]  /*4a50*/  HMMA.16816.F32 R52, R16, R24, RZ ;  /* 0x000000181034723c */ /* 0x000fe200000018ff */
[----:B--2---:R-:W-:-:S05]  /*4a60*/  FFMA.FTZ R4, R49, c[0x0][0x2d0], -R0 ;  /* 0x0000b40031047a23 */ /* 0x004fca0000010800 */
[----:B------:R2:W3:Y:S02]  /*4a70*/  MUFU.EX2 R177, R4 ;  /* 0x0000000400b17308 */ /* 0x0004e40000000800 */
[----:B--2---:R-:W-:-:S06]  /*4a80*/  FFMA.FTZ R4, R50, c[0x0][0x2d0], -R0 ;  /* 0x0000b40032047a23 */ /* 0x004fcc0000010800 */
[----:B------:R2:W-:Y:S01]  /*4a90*/  MUFU.EX2 R178, R4 ;  /* 0x0000000400b27308 */ /* 0x0005e20000000800 */
[C---:B------:R-:W-:Y:S01]  /*4aa0*/  HMMA.16816.F32 R48, R12.reuse, R24, RZ ;  /* 0x000000180c30723c */ /* 0x040fe200000018ff */
[----:B------:R-:W-:Y:S01]  /*4ab0*/  F2FP.PACK_AB R8, R249, R250 ;  /* 0x000000faf908723e */ /* 0x000fe200000000ff */
[----:B--2---:R-:W-:Y:S01]  /*4ac0*/  FFMA.FTZ R4, R56, c[0x0][0x2d0], -R0 ;  /* 0x0000b40038047a23 */ /* 0x004fe20000010800 */
[----:B------:R-:W-:Y:S02]  /*4ad0*/  F2FP.PACK_AB R9, R217, R216 ;  /* 0x000000d8d909723e */ /* 0x000fe400000000ff */
[----:B------:R-:W-:Y:S02]  /*4ae0*/  F2FP.PACK_AB R10, R252, R251 ;  /* 0x000000fbfc0a723e */ /* 0x000fe400000000ff */
[----:B------:R2:W1:Y:S01]  /*4af0*/  MUFU.EX2 R209, R4 ;  /* 0x0000000400d17308 */ /* 0x0004620000000800 */
[----:B------:R-:W-:Y:S02]  /*4b00*/  F2FP.PACK_AB R11, R219, R218 ;  /* 0x000000dadb0b723e */ /* 0x000fe400000000ff */
[----:B----4-:R-:W-:Y:S01]  /*4b10*/  F2FP.PACK_AB R6, R211, R208 ;  /* 0x000000d0d306723e */ /* 0x010fe200000000ff */
[----:B------:R-:W-:Y:S01]  /*4b20*/  HMMA.16816.F32 R80, R12, R100, RZ ;  /* 0x000000640c50723c */ /* 0x000fe200000018ff */
[----:B---3--:R-:W-:Y:S01]  /*4b30*/  F2FP.PACK_AB R5, R177, R176 ;  /* 0x000000b0b105723e */ /* 0x008fe200000000ff */
[----:B------:R-:W-:Y:S06]  /*4b40*/  LDSM.16.MT88.4 R56, [R232] ;  /* 0x00000000e838783b */ /* 0x000fec0000004200 */
[----:B------:R-:W-:Y:S01]  /*4b50*/  HMMA.16816.F32 R192, R8, R36, R64 ;  /* 0x0000002408c0723c */ /* 0x000fe20000001840 */
[----:B------:R-:W3:Y:S01]  /*4b60*/  LDSM.16.MT88.4 R64, [R233+0x2800] ;  /* 0x00280000e940783b */ /* 0x000ee20000004200 */
[----:B--2---:R-:W-:-:S02]  /*4b70*/  F2FP.PACK_AB R4, R210, R179 ;  /* 0x000000b3d204723e */ /* 0x004fc400000000ff */
[----:B-1----:R-:W-:-:S04]  /*4b80*/  F2FP.PACK_AB R7, R209, R178 ;  /* 0x000000b2d107723e */ /* 0x002fc800000000ff */
[-C--:B------:R-:W-:Y:S01]  /*4b90*/  HMMA.16816.F32 R212, R8, R32.reuse, R52 ;  /* 0x0000002008d4723c */ /* 0x080fe20000001834 */
[----:B------:R-:W1:Y:S07]  /*4ba0*/  LDSM.16.MT88.4 R52, [R230+0x2800] ;  /* 0x00280000e634783b */ /* 0x000e6e0000004200 */
[----:B------:R-:W-:Y:S01]  /*4bb0*/  HMMA.16816.F32 R200, R4, R32, R48 ;  /* 0x0000002004c8723c */ /* 0x000fe20000001830 */
[----:B------:R-:W2:Y:S07]  /*4bc0*/  LDSM.16.MT88.4 R48, [R229+0x2800] ;  /* 0x00280000e530783b */ /* 0x000eae0000004200 */
[----:B------:R-:W-:Y:S08]  /*4bd0*/  HMMA.16816.F32 R96, R12, R88, RZ ;  /* 0x000000580c60723c */ /* 0x000ff000000018ff */
[C---:B------:R-:W-:Y:S08]  /*4be0*/  HMMA.16816.F32 R28, R16.reuse, R44, RZ ;  /* 0x0000002c101c723c */ /* 0x040ff000000018ff */
[-C--:B------:R-:W-:Y:S08]  /*4bf0*/  HMMA.16816.F32 R112, R16, R72.reuse, RZ ;  /* 0x000000481070723c */ /* 0x080ff000000018ff */
[----:B------:R-:W-:Y:S08]  /*4c00*/  HMMA.16816.F32 R108, R12, R72, RZ ;  /* 0x000000480c6c723c */ /* 0x000ff000000018ff */
[----:B------:R-:W-:Y:S08]  /*4c10*/  HMMA.16816.F32 R92, R16, R100, RZ ;  /* 0x00000064105c723c */ /* 0x000ff000000018ff */
[----:B---3--:R-:W-:Y:S08]  /*4c20*/  HMMA.16816.F32 R80, R4, R64, R80 ;  /* 0x000000400450723c */ /* 0x008ff00000001850 */
[----:B------:R-:W-:Y:S08]  /*4c30*/  HMMA.16816.F32 R60, R12, R40, RZ ;  /* 0x000000280c3c723c */ /* 0x000ff000000018ff */
[----:B-1----:R-:W-:Y:S08]  /*4c40*/  HMMA.16816.F32 R96, R4, R52, R96 ;  /* 0x000000340460723c */ /* 0x002ff00000001860 */
[C---:B------:R-:W-:Y:S01]  /*4c50*/  HMMA.16816.F32 R104, R8.reuse, R84, R28 ;  /* 0x000000540868723c */ /* 0x040fe2000000181c */
[----:B------:R-:W1:Y:S07]  /*4c60*/  LDSM.16.MT88.4 R28, [R232+0x800] ;  /* 0x00080000e81c783b */ /* 0x000e6e0000004200 */
[-C--:B--2---:R-:W-:Y:S08]  /*4c70*/  HMMA.16816.F32 R112, R8, R48.reuse, R112 ;  /* 0x000000300870723c */ /* 0x084ff00000001870 */
[----:B------:R-:W-:Y:S08]  /*4c80*/  HMMA.16816.F32 R108, R4, R48, R108 ;  /* 0x00000030046c723c */ /* 0x000ff0000000186c */
[----:B------:R-:W-:Y:S01]  /*4c90*/  HMMA.16816.F32 R92, R8, R64, R92 ;  /* 0x00000040085c723c */ /* 0x000fe2000000185c */
[----:B------:R-:W-:-:S07]  /*4ca0*/  FFMA.FTZ R159, R159, c[0x0][0x2d0], -R20 ;  /* 0x0000b4009f9f7a23 */ /* 0x000fce0000010814 */
[----:B------:R-:W-:Y:S01]  /*4cb0*/  HMMA.16816.F32 R68, R12, R44, RZ ;  /* 0x0000002c0c44723c */ /* 0x000fe200000018ff */
[----:B------:R-:W-:-:S06]  /*4cc0*/  FFMA.FTZ R157, R157, c[0x0][0x2d0], -R20 ;  /* 0x0000b4009d9d7a23 */ /* 0x000fcc0000010814 */
[----:B------:R-:W-:Y:S01]  /*4cd0*/  IMAD.MOV.U32 R44, RZ, RZ, R83 ;  /* 0x000000ffff2c7224 */ /* 0x000fe200078e0053 */
[----:B------:R-:W-:Y:S01]  /*4ce0*/  HMMA.16816.F32 R188, R4, R36, R60 ;  /* 0x0000002404bc723c */ /* 0x000fe2000000183c */
[----:B------:R-:W-:Y:S01]  /*4cf0*/  FFMA.FTZ R45, R165, c[0x0][0x2d0], -R20 ;  /* 0x0000b400a52d7a23 */ /* 0x000fe20000010814 */
[----:B------:R-:W2:Y:S01]  /*4d00*/  LDSM.16.MT88.4 R60, [R232+0x2800] ;  /* 0x00280000e83c783b */ /* 0x000ea20000004200 */
[----:B------:R-:W-:Y:S02]  /*4d10*/  IMAD.MOV.U32 R165, RZ, RZ, R44 ;  /* 0x000000ffffa57224 */ /* 0x000fe400078e002c */
[----:B------:R-:W-:Y:S02]  /*4d20*/  FFMA.FTZ R44, R164, c[0x0][0x2d0], -R20 ;  /* 0x0000b400a42c7a23 */ /* 0x000fe40000010814 */
[----:B------:R-:W-:Y:S01]  /*4d30*/  IMAD.MOV.U32 R37, RZ, RZ, R97 ;  /* 0x000000ffff257224 */ /* 0x000fe200078e0061 */
[----:B------:R-:W-:Y:S01]  /*4d40*/  HMMA.16816.F32 R124, R16, R56, RZ ;  /* 0x00000038107c723c */ /* 0x000fe200000018ff */
[----:B------:R-:W-:-:S02]  /*4d50*/  FFMA.FTZ R181, R148, c[0x0][0x2d0], -R3 ;  /* 0x0000b40094b57a23 */ /* 0x000fc40000010803 */
[----:B------:R-:W-:Y:S02]  /*4d60*/  IMAD.MOV.U32 R199, RZ, RZ, R104 ;  /* 0x000000ffffc77224 */ /* 0x000fe400078e0068 */
[----:B------:R-:W-:-:S03]  /*4d70*/  IMAD.MOV.U32 R198, RZ, RZ, R105 ;  /* 0x000000ffffc67224 */ /* 0x000fc600078e0069 */
[----:B------:R-:W-:Y:S01]  /*4d80*/  HMMA.16816.F32 R120, R12, R56, RZ ;  /* 0x000000380c78723c */ /* 0x000fe200000018ff */
[----:B------:R-:W-:Y:S02]  /*4d90*/  IMAD.MOV.U32 R197, RZ, RZ, R106 ;  /* 0x000000ffffc57224 */ /* 0x000fe400078e006a */
[----:B------:R-:W-:Y:S02]  /*4da0*/  IMAD.MOV.U32 R196, RZ, RZ, R107 ;  /* 0x000000ffffc47224 */ /* 0x000fe400078e006b */
[----:B------:R-:W-:Y:S02]  /*4db0*/  IMAD.MOV.U32 R23, RZ, RZ, R114 ;  /* 0x000000ffff177224 */ /* 0x000fe400078e0072 */
[--C-:B------:R-:W-:Y:S02]  /*4dc0*/  FFMA.FTZ R57, R167, c[0x0][0x2d0], -R20.reuse ;  /* 0x0000b400a7397a23 */ /* 0x100fe40000010814 */
[--C-:B------:R-:W-:Y:S02]  /*4dd0*/  FFMA.FTZ R56, R166, c[0x0][0x2d0], -R20.reuse ;  /* 0x0000b400a6387a23 */ /* 0x100fe40000010814 */
[----:B------:R-:W-:-:S02]  /*4de0*/  FFMA.FTZ R166, R162, c[0x0][0x2d0], -R20 ;  /* 0x0000b400a2a67a23 */ /* 0x000fc40000010814 */
[----:B------:R-:W-:Y:S01]  /*4df0*/  FFMA.FTZ R167, R161, c[0x0][0x2d0], -R20 ;  /* 0x0000b400a1a77a23 */ /* 0x000fe20000010814 */
[----:B------:R-:W-:Y:S01]  /*4e00*/  HMMA.16816.F32 R104, R16, R88, RZ ;  /* 0x000000581068723c */ /* 0x000fe200000018ff */
[----:B------:R-:W-:Y:S02]  /*4e10*/  IMAD.MOV.U32 R22, RZ, RZ, R108 ;  /* 0x000000ffff167224 */ /* 0x000fe400078e006c */
[----:B------:R-:W-:Y:S02]  /*4e20*/  IMAD.MOV.U32 R21, RZ, RZ, R109 ;  /* 0x000000ffff157224 */ /* 0x000fe400078e006d */
[--C-:B------:R-:W-:Y:S02]  /*4e30*/  FFMA.FTZ R20, R149, c[0x0][0x2d0], -R3.reuse ;  /* 0x0000b40095147a23 */ /* 0x100fe40000010803 */
[----:B------:R-:W-:Y:S02]  /*4e40*/  FFMA.FTZ R148, R147, c[0x0][0x2d0], -R3 ;  /* 0x0000b40093947a23 */ /* 0x000fe40000010803 */
[----:B------:R-:W-:-:S02]  /*4e50*/  IMAD.MOV.U32 R49, RZ, RZ, R94 ;  /* 0x000000ffff317224 */ /* 0x000fc400078e005e */
[----:B------:R-:W-:Y:S02]  /*4e60*/  IMAD.MOV.U32 R101, RZ, RZ, R93 ;  /* 0x000000ffff657224 */ /* 0x000fe400078e005d */
[----:B------:R-:W-:Y:S02]  /*4e70*/  FFMA.FTZ R149, R146, c[0x0][0x2d0], -R3 ;  /* 0x0000b40092957a23 */ /* 0x000fe40000010803 */
[--C-:B------:R-:W-:Y:S02]  /*4e80*/  FFMA.FTZ R147, R135, c[0x0][0x2d0], -R2.reuse ;  /* 0x0000b40087937a23 */ /* 0x100fe40000010802 */
[--C-:B------:R-:W-:Y:S02]  /*4e90*/  FFMA.FTZ R94, R143, c[0x0][0x2d0], -R2.reuse ;  /* 0x0000b4008f5e7a23 */ /* 0x100fe40000010802 */
[--C-:B------:R-:W-:Y:S02]  /*4ea0*/  FFMA.FTZ R93, R142, c[0x0][0x2d0], -R2.reuse ;  /* 0x0000b4008e5d7a23 */ /* 0x100fe40000010802 */
[----:B------:R-:W-:-:S02]  /*4eb0*/  FFMA.FTZ R89, R141, c[0x0][0x2d0], -R2 ;  /* 0x0000b4008d597a23 */ /* 0x000fc40000010802 */
[--C-:B------:R-:W-:Y:S02]  /*4ec0*/  FFMA.FTZ R88, R140, c[0x0][0x2d0], -R2.reuse ;  /* 0x0000b4008c587a23 */ /* 0x100fe40000010802 */
[--C-:B------:R-:W-:Y:S02]  /*4ed0*/  FFMA.FTZ R162, R137, c[0x0][0x2d0], -R2.reuse ;  /* 0x0000b40089a27a23 */ /* 0x100fe40000010802 */
[--C-:B------:R-:W-:Y:S02]  /*4ee0*/  FFMA.FTZ R161, R136, c[0x0][0x2d0], -R2.reuse ;  /* 0x0000b40088a17a23 */ /* 0x100fe40000010802 */
[----:B------:R-:W-:Y:S02]  /*4ef0*/  IMAD.MOV.U32 R135, RZ, RZ, R37 ;  /* 0x000000ffff877224 */ /* 0x000fe400078e0025 */
[----:B------:R-:W-:Y:S02]  /*4f00*/  FFMA.FTZ R146, R134, c[0x0][0x2d0], -R2 ;  /* 0x0000b40086927a23 */ /* 0x000fe40000010802 */
[----:B------:R-:W-:-:S02]  /*4f10*/  FFMA.FTZ R2, R138, c[0x0][0x2d0], -R0 ;  /* 0x0000b4008a027a23 */ /* 0x000fc40000010800 */
[--C-:B------:R-:W-:Y:S02]  /*4f20*/  FFMA.FTZ R37, R133, c[0x0][0x2d0], -R0.reuse ;  /* 0x0000b40085257a23 */ /* 0x100fe40000010800 */
[----:B------:R-:W-:Y:S02]  /*4f30*/  FFMA.FTZ R73, R132, c[0x0][0x2d0], -R0 ;  /* 0x0000b40084497a23 */ /* 0x000fe40000010800 */
[----:B------:R-:W-:Y:S02]  /*4f40*/  IMAD.MOV.U32 R143, RZ, RZ, R20 ;  /* 0x000000ffff8f7224 */ /* 0x000fe400078e0014 */
[----:B------:R-:W-:Y:S02]  /*4f50*/  IMAD.MOV.U32 R138, RZ, RZ, R23 ;  /* 0x000000ffff8a7224 */ /* 0x000fe400078e0017 */
[----:B------:R-:W-:Y:S02]  /*4f60*/  IMAD.MOV.U32 R133, RZ, RZ, R22 ;  /* 0x000000ffff857224 */ /* 0x000fe400078e0016 */
[----:B------:R-:W-:-:S02]  /*4f70*/  IMAD.MOV.U32 R132, RZ, RZ, R21 ;  /* 0x000000ffff847224 */ /* 0x000fc400078e0015 */
[----:B------:R-:W-:Y:S01]  /*4f80*/  HMMA.16816.F32 R20, R12, R58, RZ ;  /* 0x0000003a0c14723c */ /* 0x000fe200000018ff */
[----:B------:R-:W-:Y:S02]  /*4f90*/  IMAD.MOV.U32 R48, RZ, RZ, R96 ;  /* 0x000000ffff307224 */ /* 0x000fe400078e0060 */
[----:B------:R-:W-:Y:S02]  /*4fa0*/  IMAD.MOV.U32 R41, RZ, RZ, R99 ;  /* 0x000000ffff297224 */ /* 0x000fe400078e0063 */
[----:B------:R-:W-:-:S03]  /*4fb0*/  IMAD.MOV.U32 R40, RZ, RZ, R98 ;  /* 0x000000ffff287224 */ /* 0x000fc600078e0062 */
[----:B------:R-:W-:Y:S08]  /*4fc0*/  HMMA.16816.F32 R104, R8, R52, R104 ;  /* 0x000000340868723c */ /* 0x000ff00000001868 */
[C---:B------:R-:W-:Y:S08]  /*4fd0*/  HMMA.16816.F32 R220, R4.reuse, R84, R68 ;  /* 0x0000005404dc723c */ /* 0x040ff00000001844 */
[----:B-1----:R-:W-:Y:S08]  /*4fe0*/  HMMA.16816.F32 R96, R4, R30, R20 ;  /* 0x0000001e0460723c */ /* 0x002ff00000001814 */
[----:B------:R-:W-:Y:S08]  /*4ff0*/  HMMA.16816.F32 R20, R12, R74, RZ ;  /* 0x0000004a0c14723c */ /* 0x000ff000000018ff */
[-C--:B------:R-:W-:Y:S08]  /*5000*/  HMMA.16816.F32 R76, R16, R116.reuse, RZ ;  /* 0x00000074104c723c */ /* 0x080ff000000018ff */
[----:B------:R-:W-:Y:S01]  /*5010*/  HMMA.16816.F32 R68, R12, R116, RZ ;  /* 0x000000740c44723c */ /* 0x000fe200000018ff */
[----:B------:R-:W-:-:S02]  /*5020*/  IMAD.MOV.U32 R32, RZ, RZ, R107 ;  /* 0x000000ffff207224 */ /* 0x000fc400078e006b */
[----:B------:R-:W-:Y:S02]  /*5030*/  IMAD.MOV.U32 R24, RZ, RZ, R106 ;  /* 0x000000ffff187224 */ /* 0x000fe400078e006a */
[----:B------:R-:W-:Y:S02]  /*5040*/  IMAD.MOV.U32 R206, RZ, RZ, R105 ;  /* 0x000000ffffce7224 */ /* 0x000fe400078e0069 */
[----:B------:R-:W-:Y:S02]  /*5050*/  IMAD.MOV.U32 R205, RZ, RZ, R104 ;  /* 0x000000ffffcd7224 */ /* 0x000fe400078e0068 */
[----:B------:R-:W-:Y:S08]  /*5060*/  HMMA.16816.F32 R104, R4, R50, R20 ;  /* 0x000000320468723c */ /* 0x000ff00000001814 */
[-C--:B--2---:R-:W-:Y:S08]  /*5070*/  HMMA.16816.F32 R76, R8, R60.reuse, R76 ;  /* 0x0000003c084c723c */ /* 0x084ff0000000184c */
[----:B------:R-:W-:Y:S08]  /*5080*/  HMMA.16816.F32 R68, R4, R60, R68 ;  /* 0x0000003c0444723c */ /* 0x000ff00000001844 */
[----:B------:R-:W-:Y:S01]  /*5090*/  HMMA.16816.F32 R20, R12, R90, RZ ;  /* 0x0000005a0c14723c */ /* 0x000fe200000018ff */
[----:B------:R1:W-:Y:S04]  /*50a0*/  STL [R1+0xa0], R237 ;  /* 0x0000a0ed01007387 */ /* 0x0003e80000100800 */
[----:B------:R2:W-:Y:S01]  /*50b0*/  STL [R1+0x9c], R236 ;  /* 0x00009cec01007387 */ /* 0x0005e20000100800 */
[----:B------:R-:W-:-:S03]  /*50c0*/  IMAD.MOV.U32 R186, RZ, RZ, R110 ;  /* 0x000000ffffba7224 */ /* 0x000fc600078e006e */
[----:B------:R3:W-:Y:S01]  /*50d0*/  STL [R1+0x98], R235 ;  /* 0x000098eb01007387 */ /* 0x0007e20000100800 */
[----:B------:R-:W-:-:S03]  /*50e0*/  IMAD.MOV.U32 R180, RZ, RZ, R111 ;  /* 0x000000ffffb47224 */ /* 0x000fc600078e006f */
[----:B------:R4:W-:Y:S01]  /*50f0*/  STL [R1+0x94], R234 ;  /* 0x000094ea01007387 */ /* 0x0009e20000100800 */
[----:B------:R-:W-:-:S03]  /*5100*/  IMAD.MOV.U32 R36, RZ, RZ, R82 ;  /* 0x000000ffff247224 */ /* 0x000fc600078e0052 */
[----:B------:R4:W-:Y:S01]  /*5110*/  STL [R1+0x90], R231 ;  /* 0x000090e701007387 */ /* 0x0009e20000100800 */
[----:B------:R-:W-:Y:S02]  /*5120*/  IMAD.MOV.U32 R33, RZ, RZ, R81 ;  /* 0x000000ffff217224 */ /* 0x000fe400078e0051 */
[----:B------:R-:W-:Y:S01]  /*5130*/  IMAD.MOV.U32 R53, RZ, RZ, R80 ;  /* 0x000000ffff357224 */ /* 0x000fe200078e0050 */
[----:B------:R4:W-:Y:S01]  /*5140*/  STL [R1+0x8c], R228 ;  /* 0x00008ce401007387 */ /* 0x0009e20000100800 */
[----:B------:R-:W-:Y:S01]  /*5150*/  IMAD.MOV.U32 R116, RZ, RZ, R76 ;  /* 0x000000ffff747224 */ /* 0x000fe200078e004c */
[----:B------:R-:W-:Y:S01]  /*5160*/  HMMA.16816.F32 R80, R12, R42, RZ ;  /* 0x0000002a0c50723c */ /* 0x000fe200000018ff */
[----:B------:R-:W-:Y:S02]  /*5170*/  IMAD.MOV.U32 R117, RZ, RZ, R77 ;  /* 0x000000ffff757224 */ /* 0x000fe400078e004d */
[----:B-1----:R-:W-:Y:S02]  /*5180*/  IMAD.MOV.U32 R237, RZ, RZ, R68 ;  /* 0x000000ffffed7224 */ /* 0x002fe400078e0044 */
[----:B--2---:R-:W-:-:S03]  /*5190*/  IMAD.MOV.U32 R236, RZ, RZ, R69 ;  /* 0x000000ffffec7224 */ /* 0x004fc600078e0045 */
[----:B------:R-:W-:Y:S01]  /*51a0*/  HMMA.16816.F32 R108, R4, R54, R20 ;  /* 0x00000036046c723c */ /* 0x000fe20000001814 */
[----:B---3--:R-:W-:Y:S02]  /*51b0*/  IMAD.MOV.U32 R235, RZ, RZ, R70 ;  /* 0x000000ffffeb7224 */ /* 0x008fe400078e0046 */
[----:B----4-:R-:W-:-:S05]  /*51c0*/  IMAD.MOV.U32 R234, RZ, RZ, R71 ;  /* 0x000000ffffea7224 */ /* 0x010fca00078e0047 */
[----:B------:R-:W-:Y:S01]  /*51d0*/  HMMA.16816.F32 R20, R12, R102, RZ ;  /* 0x000000660c14723c */ /* 0x000fe200000018ff */
[----:B------:R-:W-:Y:S02]  /*51e0*/  IMAD.MOV.U32 R231, RZ, RZ, R78 ;  /* 0x000000ffffe77224 */ /* 0x000fe400078e004e */
[----:B------:R-:W-:-:S05]  /*51f0*/  IMAD.MOV.U32 R228, RZ, RZ, R79 ;  /* 0x000000ffffe47224 */ /* 0x000fca00078e004f */
[C---:B------:R-:W-:Y:S08]  /*5200*/  HMMA.16816.F32 R68, R12.reuse, R46, RZ ;  /* 0x0000002e0c44723c */ /* 0x040ff000000018ff */
[C---:B------:R-:W-:Y:S08]  /*5210*/  HMMA.16816.F32 R76, R12.reuse, R26, RZ ;  /* 0x0000001a0c4c723c */ /* 0x040ff000000018ff */
[----:B------:R-:W-:Y:S01]  /*5220*/  HMMA.16816.F32 R12, R12, R118, RZ ;  /* 0x000000760c0c723c */ /* 0x000fe200000018ff */
[----:B------:R-:W-:-:S07]  /*5230*/  IMAD.MOV.U32 R25, RZ, RZ, R113 ;  /* 0x000000ffff197224 */ /* 0x000fce00078e0071 */
[-C--:B------:R-:W-:Y:S08]  /*5240*/  HMMA.16816.F32 R224, R8, R28.reuse, R124 ;  /* 0x0000001c08e0723c */ /* 0x080ff0000000187c */
[C---:B------:R-:W-:Y:S07]  /*5250*/  HMMA.16816.F32 R120, R4.reuse, R28, R120 ;  /* 0x0000001c0478723c */ /* 0x040fee0000001878 */
[----:B------:R-:W-:Y:S01]  /*5260*/  IMAD.MOV.U32 R29, RZ, RZ, R115 ;  /* 0x000000ffff1d7224 */ /* 0x000fe200078e0073 */
[----:B------:R-:W-:Y:S01]  /*5270*/  HMMA.16816.F32 R80, R4, R38, R80 ;  /* 0x000000260450723c */ /* 0x000fe20000001850 */
[----:B------:R-:W-:-:S07]  /*5280*/  IMAD.MOV.U32 R28, RZ, RZ, R112 ;  /* 0x000000ffff1c7224 */ /* 0x000fce00078e0070 */
[C---:B------:R-:W-:Y:S08]  /*5290*/  HMMA.16816.F32 R76, R4.reuse, R34, R76 ;  /* 0x00000022044c723c */ /* 0x040ff0000000184c */
[C---:B------:R-:W-:Y:S08]  /*52a0*/  HMMA.16816.F32 R68, R4.reuse, R86, R68 ;  /* 0x000000560444723c */ /* 0x040ff00000001844 */
[C---:B------:R-:W-:Y:S08]  /*52b0*/  HMMA.16816.F32 R112, R4.reuse, R66, R20 ;  /* 0x000000420470723c */ /* 0x040ff00000001814 */
[----:B------:R-:W-:Y:S01]  /*52c0*/  HMMA.16816.F32 R124, R4, R62, R12 ;  /* 0x0000003e047c723c */ /* 0x000fe2000000180c */
[----:B------:R-:W-:Y:S01]  /*52d0*/  IMAD.MOV.U32 R164, RZ, RZ, R36 ;  /* 0x000000ffffa47224 */ /* 0x000fe200078e0024 */
[----:B------:R-:W1:Y:S06]  /*52e0*/  LDSM.16.MT88.4 R12, [R229+0x1000] ;  /* 0x00100000e50c783b */ /* 0x000e6c0000004200 */
[----:B------:R-:W-:Y:S01]  /*52f0*/  HMMA.16816.F32 R4, R16, R46, RZ ;  /* 0x0000002e1004723c */ /* 0x000fe200000018ff */
[----:B------:R-:W-:-:S02]  /*5300*/  IMAD.MOV.U32 R52, RZ, RZ, R95 ;  /* 0x000000ffff347224 */ /* 0x000fc400078e005f */
[----:B------:R-:W-:Y:S11]  /*5310*/  FFMA.FTZ R36, R154, c[0x0][0x2d0], -R3 ;  /* 0x0000b4009a247a23 */ /* 0x000ff60000010803 */
[----:B------:R-:W-:Y:S10]  /*5320*/  @!UPT UIADD3 URZ, URZ, URZ, URZ ;  /* 0x0000003f3f3ff290 */ /* 0x000ff4000fffe03f */
[----:B------:R-:W-:Y:S08]  /*5330*/  HMMA.16816.F32 R84, R8, R86, R4 ;  /* 0x000000560854723c */ /* 0x000ff00000001804 */
[----:B------:R-:W-:Y:S01]  /*5340*/  HMMA.16816.F32 R4, R16, R58, RZ ;  /* 0x0000003a1004723c */ /* 0x000fe200000018ff */
[----:B------:R-:W-:Y:S02]  /*5350*/  IMAD.MOV.U32 R100, RZ, RZ, R92 ;  /* 0x000000ffff647224 */ /* 0x000fe400078e005c */
[----:B------:R-:W-:-:S02]  /*5360*/  IMAD.MOV.U32 R154, RZ, RZ, R33 ;  /* 0x000000ffff9a7224 */ /* 0x000fc400078e0021 */
[----:B------:R-:W-:Y:S02]  /*5370*/  IMAD.MOV.U32 R95, RZ, RZ, R32 ;  /* 0x000000ffff5f7224 */ /* 0x000fe400078e0020 */
        /* <DEDUP_REMOVED lines=8> */
[----:B------:R-:W-:Y:S11]  /*5400*/  IMAD.MOV.U32 R140, RZ, RZ, R48 ;  /* 0x000000ffff8c7224 */ /* 0x000ff600078e0030 */
[----:B------:R-:W-:Y:S10]  /*5410*/  @!UPT UIADD3 URZ, URZ, URZ, URZ ;  /* 0x0000003f3f3ff290 */ /* 0x000ff4000fffe03f */
[----:B------:R-:W-:Y:S08]  /*5420*/  HMMA.16816.F32 R48, R8, R50, R4 ;  /* 0x000000320830723c */ /* 0x000ff00000001804 */
[----:B------:R-:W-:Y:S01]  /*5430*/  HMMA.16816.F32 R4, R16, R90, RZ ;  /* 0x0000005a1004723c */ /* 0x000fe200000018ff */
[----:B------:R-:W-:Y:S02]  /*5440*/  IMAD.MOV.U32 R152, RZ, RZ, R53 ;  /* 0x000000ffff987224 */ /* 0x000fe400078e0035 */
[----:B------:R-:W-:-:S02]  /*5450*/  IMAD.MOV.U32 R142, RZ, RZ, R52 ;  /* 0x000000ffff8e7224 */ /* 0x000fc400078e0034 */
[----:B------:R-:W-:Y:S02]  /*5460*/  IMAD.MOV.U32 R137, RZ, RZ, R41 ;  /* 0x000000ffff897224 */ /* 0x000fe400078e0029 */
[----:B------:R-:W-:Y:S02]  /*5470*/  IMAD.MOV.U32 R136, RZ, RZ, R40 ;  /* 0x000000ffff887224 */ /* 0x000fe400078e0028 */
[----:B------:R-:W-:Y:S11]  /*5480*/  HMMA.16816.F32 R40, R16, R42, RZ ;  /* 0x0000002a1028723c */ /* 0x000ff600000018ff */
[----:B------:R-:W-:Y:S04]  /*5490*/  @!UPT UIADD3 URZ, URZ, URZ, URZ ;  /* 0x0000003f3f3ff290 */ /* 0x000fe8000fffe03f */
[----:B------:R-:W-:Y:S08]  /*54a0*/  HMMA.16816.F32 R52, R8, R54, R4 ;  /* 0x000000360834723c */ /* 0x000ff00000001804 */
[----:B------:R-:W-:Y:S01]  /*54b0*/  HMMA.16816.F32 R4, R16, R102, RZ ;  /* 0x000000661004723c */ /* 0x000fe200000018ff */
[----:B------:R-:W-:Y:S02]  /*54c0*/  FFMA.FTZ R72, R139, c[0x0][0x2d0], -R0 ;  /* 0x0000b4008b487a23 */ /* 0x000fe40000010800 */
[----:B------:R-:W-:-:S02]  /*54d0*/  IMAD.MOV.U32 R139, RZ, RZ, R25 ;  /* 0x000000ffff8b7224 */ /* 0x000fc400078e0019 */
[----:B------:R-:W-:-:S03]  /*54e0*/  IMAD.MOV.U32 R23, RZ, RZ, R24 ;  /* 0x000000ffff177224 */ /* 0x000fc600078e0018 */
[----:B------:R-:W-:Y:S01]  /*54f0*/  HMMA.16816.F32 R24, R16, R26, RZ ;  /* 0x0000001a1018723c */ /* 0x000fe200000018ff */
[----:B------:R-:W-:-:S07]  /*5500*/  IMAD.MOV.U32 R150, RZ, RZ, R187 ;  /* 0x000000ffff967224 */ /* 0x000fce00078e00bb */
[----:B------:R-:W-:Y:S01]  /*5510*/  HMMA.16816.F32 R16, R16, R118, RZ ;  /* 0x000000761010723c */ /* 0x000fe200000018ff */
[----:B------:R-:W-:Y:S01]  /*5520*/  IMAD.MOV.U32 R151, RZ, RZ, R204 ;  /* 0x000000ffff977224 */ /* 0x000fe200078e00cc */
[----:B------:R-:W-:Y:S01]  /*5530*/  MUFU.EX2 R187, R57 ;  /* 0x0000003900bb7308 */ /* 0x000fe20000000800 */
[----:B------:R-:W-:Y:S02]  /*5540*/  IMAD.MOV.U32 R90, RZ, RZ, R186 ;  /* 0x000000ffff5a7224 */ /* 0x000fe400078e00ba */
[----:B------:R-:W-:Y:S02]  /*5550*/  IMAD.MOV.U32 R91, RZ, RZ, R180 ;  /* 0x000000ffff5b7224 */ /* 0x000fe400078e00b4 */
[----:B------:R-:W-:Y:S01]  /*5560*/  IMAD.MOV.U32 R119, RZ, RZ, R206 ;  /* 0x000000ffff777224 */ /* 0x000fe200078e00ce */
[C---:B------:R-:W-:Y:S01]  /*5570*/  HMMA.16816.F32 R64, R8.reuse, R66, R4 ;  /* 0x000000420840723c */ /* 0x040fe20000001804 */
[----:B------:R-:W-:Y:S01]  /*5580*/  IMAD.MOV.U32 R118, RZ, RZ, R205 ;  /* 0x000000ffff767224 */ /* 0x000fe200078e00cd */
[----:B------:R-:W-:Y:S05]  /*5590*/  MUFU.EX2 R206, R45 ;  /* 0x0000002d00ce7308 */ /* 0x000fea0000000800 */
[----:B------:R-:W-:Y:S01]  /*55a0*/  FADD.FTZ R5, R158, R156 ;  /* 0x0000009c9e057221 */ /* 0x000fe20000010000 */
[----:B------:R-:W-:Y:S01]  /*55b0*/  HMMA.16816.F32 R40, R8, R38, R40 ;  /* 0x000000260828723c */ /* 0x000fe20000001828 */
[----:B------:R-:W-:Y:S01]  /*55c0*/  IMAD.MOV.U32 R158, RZ, RZ, R181 ;  /* 0x000000ffff9e7224 */ /* 0x000fe200078e00b5 */
[----:B------:R-:W-:Y:S01]  /*55d0*/  MUFU.EX2 R205, R56 ;  /* 0x0000003800cd7308 */ /* 0x000fe20000000800 */
[----:B------:R-:W-:-:S02]  /*55e0*/  FFMA.FTZ R131, R131, c[0x0][0x2d0], -R0 ;  /* 0x0000b40083837a23 */ /* 0x000fc40000010800 */
[----:B------:R-:W-:-:S05]  /*55f0*/  FFMA.FTZ R130, R130, c[0x0][0x2d0], -R0 ;  /* 0x0000b40082827a23 */ /* 0x000fca0000010800 */
[----:B------:R-:W-:Y:S01]  /*5600*/  MUFU.EX2 R207, R44 ;  /* 0x0000002c00cf7308 */ /* 0x000fe20000000800 */
[--C-:B------:R-:W-:Y:S02]  /*5610*/  FFMA.FTZ R129, R129, c[0x0][0x2d0], -R0.reuse ;  /* 0x0000b40081817a23 */ /* 0x100fe40000010800 */
[----:B------:R-:W-:-:S05]  /*5620*/  FFMA.FTZ R128, R128, c[0x0][0x2d0], -R0 ;  /* 0x0000b40080807a23 */ /* 0x000fca0000010800 */
[----:B------:R-:W-:Y:S01]  /*5630*/  MUFU.EX2 R180, R36 ;  /* 0x0000002400b47308 */ /* 0x000fe20000000800 */
[----:B------:R-:W-:Y:S02]  /*5640*/  FADD.FTZ R0, R173, R172 ;  /* 0x000000acad007221 */ /* 0x000fe40000010000 */
[----:B------:R-:W-:-:S05]  /*5650*/  IMAD.MOV.U32 R75, RZ, RZ, R3 ;  /* 0x000000ffff4b7224 */ /* 0x000fca00078e0003 */
[----:B------:R-:W-:Y:S01]  /*5660*/  MUFU.EX2 R186, R33 ;  /* 0x0000002100ba7308 */ /* 0x000fe20000000800 */
[----:B------:R-:W-:-:S07]  /*5670*/  FADD.FTZ R3, R169, R168 ;  /* 0x000000a8a9037221 */ /* 0x000fce0000010000 */
[----:B------:R-:W-:Y:S08]  /*5680*/  MUFU.EX2 R204, R32 ;  /* 0x0000002000cc7308 */ /* 0x000ff00000000800 */
[----:B------:R-:W-:Y:S08]  /*5690*/  MUFU.EX2 R181, R92 ;  /* 0x0000005c00b57308 */ /* 0x000ff00000000800 */
[----:B------:R-:W-:Y:S08]  /*56a0*/  MUFU.EX2 R47, R94 ;  /* 0x0000005e002f7308 */ /* 0x000ff00000000800 */
[----:B------:R-:W-:Y:S08]  /*56b0*/  MUFU.EX2 R57, R93 ;  /* 0x0000005d00397308 */ /* 0x000ff00000000800 */
[----:B------:R-:W-:Y:S08]  /*56c0*/  MUFU.EX2 R58, R89 ;  /* 0x00000059003a7308 */ /* 0x000ff00000000800 */
[----:B------:R-:W2:Y:S08]  /*56d0*/  MUFU.EX2 R59, R88 ;  /* 0x00000058003b7308 */ /* 0x000eb00000000800 */
[----:B------:R-:W-:Y:S08]  /*56e0*/  MUFU.EX2 R44, R72 ;  /* 0x00000048002c7308 */ /* 0x000ff00000000800 */
[----:B------:R3:W4:Y:S08]  /*56f0*/  MUFU.EX2 R46, R2 ;  /* 0x00000002002e7308 */ /* 0x0007300000000800 */
[----:B------:R-:W-:Y:S08]  /*5700*/  MUFU.EX2 R56, R37 ;  /* 0x0000002500387308 */ /* 0x000ff00000000800 */
[----:B------:R-:W1:Y:S01]  /*5710*/  MUFU.EX2 R45, R73 ;  /* 0x00000049002d7308 */ /* 0x000e620000000800 */
[----:B---3--:R-:W-:-:S02]  /*5720*/  FADD.FTZ R2, R175, R0 ;  /* 0x00000000af027221 */ /* 0x008fc40000010000 */
[----:B------:R-:W-:Y:S02]  /*5730*/  FADD.FTZ R0, R170, R3 ;  /* 0x00000003aa007221 */ /* 0x000fe40000010000 */
[----:B------:R-:W-:Y:S02]  /*5740*/  FADD.FTZ R4, R145, R144 ;  /* 0x0000009091047221 */ /* 0x000fe40000010000 */
[----:B------:R-:W-:Y:S02]  /*5750*/  FADD.FTZ R5, R160, R5 ;  /* 0x00000005a0057221 */ /* 0x000fe40000010000 */
[----:B------:R-:W-:Y:S01]  /*5760*/  FADD.FTZ R21, R174, R2 ;  /* 0x00000002ae157221 */ /* 0x000fe20000010000 */
[----:B------:R-:W-:Y:S01]  /*5770*/  HMMA.16816.F32 R24, R8, R34, R24 ;  /* 0x000000220818723c */ /* 0x000fe20000001818 */
[----:B------:R-:W-:Y:S01]  /*5780*/  FADD.FTZ R2, R171, R0 ;  /* 0x00000000ab027221 */ /* 0x000fe20000010000 */
[----:B--2---:R-:W-:Y:S01]  /*5790*/  F2FP.PACK_AB R6, R59, R58 ;  /* 0x0000003a3b06723e */ /* 0x004fe200000000ff */
[----:B------:R-:W-:Y:S01]  /*57a0*/  FADD.FTZ R3, R153, R4 ;  /* 0x0000000499037221 */ /* 0x000fe20000010000 */
[----:B------:R-:W-:Y:S01]  /*57b0*/  F2FP.PACK_AB R4, R57, R47 ;  /* 0x0000002f3904723e */ /* 0x000fe200000000ff */
[----:B------:R-:W-:Y:S01]  /*57c0*/  FADD.FTZ R0, R163, R5 ;  /* 0x00000005a3007221 */ /* 0x000fe20000010000 */
[----:B----4-:R-:W-:-:S02]  /*57d0*/  F2FP.PACK_AB R5, R46, R44 ;  /* 0x0000002c2e05723e */ /* 0x010fc400000000ff */
[----:B------:R-:W-:Y:S01]  /*57e0*/  HMMA.16816.F32 R60, R8, R62, R16 ;  /* 0x0000003e083c723c */ /* 0x000fe20000001810 */
[----:B-1----:R-:W-:Y:S01]  /*57f0*/  F2FP.PACK_AB R7, R45, R56 ;  /* 0x000000382d07723e */ /* 0x002fe200000000ff */
[----:B------:R-:W-:-:S05]  /*5800*/  IMAD.MOV.U32 R92, RZ, RZ, R148 ;  /* 0x000000ffff5c7224 */ /* 0x000fca00078e0094 */
[----:B------:R-:W-:Y:S02]  /*5810*/  F2FP.PACK_AB R8, R205, R187 ;  /* 0x000000bbcd08723e */ /* 0x000fe400000000ff */
[----:B------:R-:W-:Y:S02]  /*5820*/  F2FP.PACK_AB R9, R186, R180 ;  /* 0x000000b4ba09723e */ /* 0x000fe400000000ff */
[----:B------:R-:W-:Y:S02]  /*5830*/  F2FP.PACK_AB R10, R207, R206 ;  /* 0x000000cecf0a723e */ /* 0x000fe400000000ff */
[----:B------:R-:W-:Y:S01]  /*5840*/  F2FP.PACK_AB R11, R181, R204 ;  /* 0x000000ccb50b723e */ /* 0x000fe200000000ff */
[----:B------:R-:W-:Y:S02]  /*5850*/  IMAD.MOV.U32 R145, RZ, RZ, R149 ;  /* 0x000000ffff917224 */ /* 0x000fe400078e0095 */
[----:B------:R-:W-:Y:S02]  /*5860*/  IMAD.MOV.U32 R144, RZ, RZ, R150 ;  /* 0x000000ffff907224 */ /* 0x000fe400078e0096 */
[----:B------:R-:W-:Y:S01]  /*5870*/  IMAD.MOV.U32 R22, RZ, RZ, R151 ;  /* 0x000000ffff167224 */ /* 0x000fe200078e0097 */
[----:B------:R-:W-:Y:S01]  /*5880*/  HMMA.16816.F32 R188, R4, R12, R188 ;  /* 0x0000000c04bc723c */ /* 0x000fe200000018bc */
[----:B------:R-:W-:-:S02]  /*5890*/  IMAD.MOV.U32 R148, RZ, RZ, R199 ;  /* 0x000000ffff947224 */ /* 0x000fc400078e00c7 */
[----:B------:R-:W-:Y:S02]  /*58a0*/  IMAD.MOV.U32 R149, RZ, RZ, R198 ;  /* 0x000000ffff957224 */ /* 0x000fe400078e00c6 */
[----:B------:R-:W-:Y:S02]  /*58b0*/  IMAD.MOV.U32 R150, RZ, RZ, R197 ;  /* 0x000000ffff967224 */ /* 0x000fe400078e00c5 */
[----:B------:R-:W-:Y:S01]  /*58c0*/  IMAD.MOV.U32 R151, RZ, RZ, R196 ;  /* 0x000000ffff977224 */ /* 0x000fe200078e00c4 */
[----:B------:R-:W-:Y:S08]  /*58d0*/  HMMA.16816.F32 R192, R8, R12, R192 ;  /* 0x0000000c08c0723c */ /* 0x000ff000000018c0 */
[-C--:B------:R-:W-:Y:S08]  /*58e0*/  HMMA.16816.F32 R196, R4, R14.reuse, R80 ;  /* 0x0000000e04c4723c */ /* 0x080ff00000001850 */
        /* <DEDUP_REMOVED lines=10> */
[----:B------:R-:W-:Y:S02]  /*5990*/  IMAD.MOV.U32 R16, RZ, RZ, R140 ;  /* 0x000000ffff107224 */ /* 0x000fe400078e008c */
[----:B------:R-:W-:Y:S02]  /*59a0*/  IMAD.MOV.U32 R102, RZ, RZ, R141 ;  /* 0x000000ffff667224 */ /* 0x000fe400078e008d */
[----:B------:R-:W-:Y:S02]  /*59b0*/  IMAD.MOV.U32 R103, RZ, RZ, R142 ;  /* 0x000000ffff677224 */ /* 0x000fe400078e008e */
[----:B------:R-:W-:Y:S01]  /*59c0*/  IMAD.MOV.U32 R156, RZ, RZ, R143 ;  /* 0x000000ffff9c7224 */ /* 0x000fe200078e008f */
[-C--:B-1----:R-:W-:Y:S08]  /*59d0*/  HMMA.16816.F32 R132, R8, R12.reuse, R212 ;  /* 0x0000000c0884723c */ /* 0x082ff000000018d4 */
[C---:B------:R-:W-:Y:S08]  /*59e0*/  HMMA.16816.F32 R136, R4.reuse, R12, R200 ;  /* 0x0000000c0488723c */ /* 0x040ff000000018c8 */
[-C--:B------:R-:W-:Y:S08]  /*59f0*/  HMMA.16816.F32 R140, R4, R14.reuse, R76 ;  /* 0x0000000e048c723c */ /* 0x080ff0000000184c */
[----:B------:R-:W-:Y:S01]  /*5a00*/  HMMA.16816.F32 R36, R8, R14, R24 ;  /* 0x0000000e0824723c */ /* 0x000fe20000001818 */
[----:B------:R-:W1:Y:S01]  /*5a10*/  LDSM.16.MT88.4 R12, [R233+0x1000] ;  /* 0x00100000e90c783b */ /* 0x000e620000004200 */
[----:B------:R-:W-:-:S02]  /*5a20*/  FADD.FTZ R20, R155, R3 ;  /* 0x000000039b147221 */ /* 0x000fc40000010000 */
        /* <DEDUP_REMOVED lines=20> */
[-C--:B-1----:R-:W-:Y:S08]  /*5b70*/  HMMA.16816.F32 R164, R8, R12.reuse, R224 ;  /* 0x0000000c08a4723c */ /* 0x082ff000000018e0 */
[C---:B------:R-:W-:Y:S08]  /*5b80*/  HMMA.16816.F32 R168, R4.reuse, R12, R120 ;  /* 0x0000000c04a8723c */ /* 0x040ff00000001878 */
[----:B------:R-:W-:Y:S01]  /*5b90*/  HMMA.16816.F32 R172, R4, R14, R96 ;  /* 0x0000000e04ac723c */ /* 0x000fe20000001860 */
[----:B------:R-:W-:-:S02]  /*5ba0*/  IMAD.MOV.U32 R160, RZ, RZ, R92 ;  /* 0x000000ffffa07224 */ /* 0x000fc400078e005c */
[----:B------:R-:W-:Y:S02]  /*5bb0*/  IMAD.MOV.U32 R93, RZ, RZ, R119 ;  /* 0x000000ffff5d7224 */ /* 0x000fe400078e0077 */
[----:B------:R-:W-:Y:S02]  /*5bc0*/  IMAD.MOV.U32 R200, RZ, RZ, R237 ;  /* 0x000000ffffc87224 */ /* 0x000fe400078e00ed */
[----:B------:R-:W-:Y:S01]  /*5bd0*/  IMAD.MOV.U32 R201, RZ, RZ, R236 ;  /* 0x000000ffffc97224 */ /* 0x000fe200078e00ec */
[----:B------:R-:W-:Y:S01]  /*5be0*/  HMMA.16816.F32 R68, R8, R14, R28 ;  /* 0x0000000e0844723c */ /* 0x000fe2000000181c */
[----:B------:R-:W1:Y:S01]  /*5bf0*/  LDSM.16.MT88.4 R12, [R229+0x3000] ;  /* 0x00300000e50c783b */ /* 0x000e620000004200 */
[----:B------:R-:W-:Y:S02]  /*5c00*/  IMAD.MOV.U32 R92, RZ, RZ, R118 ;  /* 0x000000ffff5c7224 */ /* 0x000fe400078e0076 */
[----:B------:R-:W-:Y:S02]  /*5c10*/  IMAD.MOV.U32 R202, RZ, RZ, R235 ;  /* 0x000000ffffca7224 */ /* 0x000fe400078e00eb */
[----:B------:R-:W-:-:S02]  /*5c20*/  IMAD.MOV.U32 R203, RZ, RZ, R234 ;  /* 0x000000ffffcb7224 */ /* 0x000fc400078e00ea */
[----:B------:R-:W-:Y:S02]  /*5c30*/  FADD.FTZ R0, R179, R0 ;  /* 0x00000000b3007221 */ /* 0x000fe40000010000 */
[----:B------:R-:W-:Y:S01]  /*5c40*/  FADD.FTZ R2, R216, R2 ;  /* 0x00000002d8027221 */ /* 0x000fe20000010000 */
[----:B------:R-:W-:Y:S01]  /*5c50*/  MUFU.EX2 R23, R23 ;  /* 0x0000001700177308 */ /* 0x000fe20000000800 */
[----:B------:R-:W-:Y:S01]  /*5c60*/  IMAD.MOV.U32 R119, RZ, RZ, R228 ;  /* 0x000000ffff777224 */ /* 0x000fe200078e00e4 */
[----:B------:R-:W-:Y:S01]  /*5c70*/  LDSM.16.MT88.4 R96, [R230+0x3800] ;  /* 0x00380000e660783b */ /* 0x000fe20000004200 */
[----:B------:R-:W-:Y:S02]  /*5c80*/  IMAD.MOV.U32 R222, RZ, RZ, R22 ;  /* 0x000000ffffde7224 */ /* 0x000fe400078e0016 */
[----:B------:R-:W-:Y:S01]  /*5c90*/  IMAD.MOV.U32 R223, RZ, RZ, R144 ;  /* 0x000000ffffdf7224 */ /* 0x000fe200078e0090 */
[----:B------:R2:W5:Y:S01]  /*5ca0*/  LDL.LU R237, [R1+0xa0] ;  /* 0x0000a00001ed7983 */ /* 0x0005620000300800 */
[----:B-1----:R-:W-:Y:S08]  /*5cb0*/  HMMA.16816.F32 R212, R8, R12, R72 ;  /* 0x0000000c08d4723c */ /* 0x002ff00000001848 */
[-C--:B------:R-:W-:Y:S08]  /*5cc0*/  HMMA.16816.F32 R76, R4, R14.reuse, R104 ;  /* 0x0000000e044c723c */ /* 0x080ff00000001868 */
[----:B------:R-:W-:Y:S01]  /*5cd0*/  HMMA.16816.F32 R48, R8, R14, R48 ;  /* 0x0000000e0830723c */ /* 0x000fe20000001830 */
[----:B------:R-:W-:Y:S01]  /*5ce0*/  IMAD.MOV.U32 R118, RZ, RZ, R231 ;  /* 0x000000ffff767224 */ /* 0x000fe200078e00e7 */
[----:B------:R-:W-:Y:S01]  /*5cf0*/  MUFU.EX2 R22, R147 ;  /* 0x0000009300167308 */ /* 0x000fe20000000800 */
[----:B------:R2:W5:Y:S04]  /*5d00*/  LDL.LU R236, [R1+0x9c] ;  /* 0x00009c0001ec7983 */ /* 0x0005680000300800 */
[----:B------:R2:W5:Y:S01]  /*5d10*/  LDL.LU R235, [R1+0x98] ;  /* 0x0000980001eb7983 */ /* 0x0005620000300800 */
[----:B------:R-:W-:Y:S03]  /*5d20*/  HMMA.16816.F32 R72, R4, R12, R88 ;  /* 0x0000000c0448723c */ /* 0x000fe60000001858 */
[----:B------:R-:W1:Y:S04]  /*5d30*/  LDSM.16.MT88.4 R12, [R230+0x3000] ;  /* 0x00300000e60c783b */ /* 0x000e680000004200 */
[----:B------:R2:W5:Y:S04]  /*5d40*/  LDL.LU R234, [R1+0x94] ;  /* 0x0000940001ea7983 */ /* 0x0005680000300800 */
[----:B------:R2:W5:Y:S04]  /*5d50*/  LDL.LU R231, [R1+0x90] ;  /* 0x0000900001e77983 */ /* 0x0005680000300800 */
[----:B------:R2:W5:Y:S01]  /*5d60*/  LDL.LU R228, [R1+0x8c] ;  /* 0x00008c0001e47983 */ /* 0x0005620000300800 */
[-C--:B-1----:R-:W-:Y:S08]  /*5d70*/  HMMA.16816.F32 R40, R8, R12.reuse, R92 ;  /* 0x0000000c0828723c */ /* 0x082ff0000000185c */
[C---:B------:R-:W-:Y:S01]  /*5d80*/  HMMA.16816.F32 R88, R4.reuse, R12, R16 ;  /* 0x0000000c0458723c */ /* 0x040fe20000001810 */
[----:B------:R-:W1:Y:S07]  /*5d90*/  LDSM.16.MT88.4 R16, [R233+0x3000] ;  /* 0x00300000e910783b */ /* 0x000e6e0000004200 */
[-C--:B------:R-:W-:Y:S08]  /*5da0*/  HMMA.16816.F32 R92, R4, R14.reuse, R108 ;  /* 0x0000000e045c723c */ /* 0x080ff0000000186c */
[----:B------:R-:W-:Y:S01]  /*5db0*/  HMMA.16816.F32 R52, R8, R14, R52 ;  /* 0x0000000e0834723c */ /* 0x000fe20000001834 */
[----:B------:R-:W3:Y:S07]  /*5dc0*/  LDSM.16.MT88.4 R12, [R232+0x3000] ;  /* 0x00300000e80c783b */ /* 0x000eee0000004200 */
[C---:B-1----:R-:W-:Y:S08]  /*5dd0*/  HMMA.16816.F32 R104, R4.reuse, R16, R24 ;  /* 0x000000100468723c */ /* 0x042ff00000001818 */
[C---:B------:R-:W-:Y:S08]  /*5de0*/  HMMA.16816.F32 R108, R4.reuse, R18, R112 ;  /* 0x00000012046c723c */ /* 0x040ff00000001870 */
[-C--:B---3--:R-:W-:Y:S08]  /*5df0*/  HMMA.16816.F32 R120, R4, R12.reuse, R200 ;  /* 0x0000000c0478723c */ /* 0x088ff000000018c8 */
[----:B------:R-:W-:Y:S01]  /*5e00*/  HMMA.16816.F32 R116, R8, R12, R116 ;  /* 0x0000000c0874723c */ /* 0x000fe20000001874 */
[----:B------:R1:W-:Y:S01]  /*5e10*/  MUFU.EX2 R12, R3 ;  /* 0x00000003000c7308 */ /* 0x0003e20000000800 */
[----:B------:R-:W-:Y:S04]  /*5e20*/  LDSM.16.MT88.4 R200, [R229+0x1800] ;  /* 0x00180000e5c8783b */ /* 0x000fe80000004200 */
[----:B------:R-:W-:Y:S02]  /*5e30*/  LDSM.16.MT88.4 R112, [R233+0x3800] ;  /* 0x00380000e970783b */ /* 0x000fe40000004200 */
[----:B------:R-:W-:Y:S07]  /*5e40*/  HMMA.16816.F32 R28, R4, R14, R124 ;  /* 0x0000000e041c723c */ /* 0x000fee000000187c */
[----:B------:R-:W-:-:S02]  /*5e50*/  FADD.FTZ R4, R210, R0 ;  /* 0x00000000d2047221 */ /* 0x000fc40000010000 */
[----:B-1----:R-:W-:Y:S02]  /*5e60*/  FADD.FTZ R3, R250, R21 ;  /* 0x00000015fa037221 */ /* 0x002fe40000010000 */
        /* <DEDUP_REMOVED lines=8> */
[----:B------:R-:W1:Y:S01]  /*5ef0*/  LDSM.16.MT88.4 R4, [R232+0x3800] ;  /* 0x00380000e804783b */ /* 0x000e620000004200 */
[C---:B------:R-:W-:Y:S01]  /*5f00*/  HMMA.16816.F32 R100, R8.reuse, R16, R100 ;  /* 0x000000100864723c */ /* 0x040fe20000001864 */
[----:B------:R-:W-:Y:S07]  /*5f10*/  MUFU.EX2 R16, R163 ;  /* 0x000000a300107308 */ /* 0x000fee0000000800 */
[C---:B------:R-:W-:Y:S01]  /*5f20*/  HMMA.16816.F32 R64, R8.reuse, R18, R64 ;  /* 0x000000120840723c */ /* 0x040fe20000001840 */
[----:B------:R-:W-:Y:S07]  /*5f30*/  MUFU.EX2 R18, R83 ;  /* 0x0000005300127308 */ /* 0x000fee0000000800 */
[----:B------:R-:W-:Y:S01]  /*5f40*/  HMMA.16816.F32 R60, R8, R14, R60 ;  /* 0x0000000e083c723c */ /* 0x000fe2000000183c */
[----:B------:R-:W-:Y:S08]  /*5f50*/  MUFU.EX2 R11, R81 ;  /* 0x00000051000b7308 */ /* 0x000ff00000000800 */
[----:B------:R3:W4:Y:S08]  /*5f60*/  MUFU.EX2 R15, R82 ;  /* 0x00000052000f7308 */ /* 0x0007300000000800 */
[----:B------:R-:W-:Y:S08]  /*5f70*/  MUFU.EX2 R19, R160 ;  /* 0x000000a000137308 */ /* 0x000ff00000000800 */
[----:B------:R-:W1:Y:S08]  /*5f80*/  MUFU.EX2 R24, R145 ;  /* 0x0000009100187308 */ /* 0x000e700000000800 */
[----:B------:R-:W-:Y:S08]  /*5f90*/  MUFU.EX2 R25, R146 ;  /* 0x0000009200197308 */ /* 0x000ff00000000800 */
[----:B------:R4:W-:Y:S01]  /*5fa0*/  MUFU.EX2 R13, R128 ;  /* 0x00000080000d7308 */ /* 0x0009e20000000800 */
[----:B------:R-:W-:Y:S01]  /*5fb0*/  FADD.FTZ R27, R252, R2 ;  /* 0x00000002fc1b7221 */ /* 0x000fe20000010000 */
[----:B---3--:R-:W-:Y:S06]  /*5fc0*/  LDSM.16.MT88.4 R80, [R229+0x3800] ;  /* 0x00380000e550783b */ /* 0x008fec0000004200 */
[----:B------:R-:W-:Y:S08]  /*5fd0*/  MUFU.EX2 R14, R162 ;  /* 0x000000a2000e7308 */ /* 0x000ff00000000800 */
[----:B------:R-:W3:Y:S08]  /*5fe0*/  MUFU.EX2 R17, R161 ;  /* 0x000000a100117308 */ /* 0x000ef00000000800 */
[----:B------:R-:W-:Y:S08]  /*5ff0*/  MUFU.EX2 R8, R131 ;  /* 0x0000008300087308 */ /* 0x000ff00000000800 */
[----:B------:R1:W1:Y:S08]  /*6000*/  MUFU.EX2 R10, R130 ;  /* 0x00000082000a7308 */ /* 0x0002700000000800 */
[----:B------:R2:W2:Y:S01]  /*6010*/  MUFU.EX2 R9, R129 ;  /* 0x0000008100097308 */ /* 0x0004a20000000800 */
[----:B------:R-:W-:-:S04]  /*6020*/  @P4 IMAD.HI.U32 R2, R222, c[0x0][0x2c8], RZ ;  /* 0x0000b200de024a27 */ /* 0x000fc800078e00ff */
[----:B------:R-:W-:Y:S01]  /*6030*/  FADD.FTZ R26, R219, R0 ;  /* 0x00000000db1a7221 */ /* 0x000fe20000010000 */
[----:B----4-:R-:W-:Y:S01]  /*6040*/  F2FP.PACK_AB R128, R15, R11 ;  /* 0x0000000b0f80723e */ /* 0x010fe200000000ff */
[----:B------:R-:W-:Y:S01]  /*6050*/  IMAD.MOV.U32 R0, RZ, RZ, R222 ;  /* 0x000000ffff007224 */ /* 0x000fe200078e00de */
[----:B------:R-:W-:Y:S01]  /*6060*/  @P4 SHF.R.U32.HI R0, RZ, c[0x0][0x2cc], R2 ;  /* 0x0000b300ff004a19 */ /* 0x000fe20000011602 */
[----:B------:R-:W-:Y:S01]  /*6070*/  IMAD.MOV.U32 R2, RZ, RZ, c[0x0][0x168] ;  /* 0x00005a00ff027624 */ /* 0x000fe200078e00ff */
[----:B-1----:R-:W-:Y:S01]  /*6080*/  F2FP.PACK_AB R130, R23, R18 ;  /* 0x000000121782723e */ /* 0x002fe200000000ff */
[----:B------:R-:W-:Y:S01]  /*6090*/  FADD.FTZ R3, R178, R3 ;  /* 0x00000003b2037221 */ /* 0x000fe20000010000 */
[----:B------:R-:W-:Y:S01]  /*60a0*/  F2FP.PACK_AB R131, R24, R19 ;  /* 0x000000131883723e */ /* 0x000fe200000000ff */
[----:B------:R-:W1:Y:S01]  /*60b0*/  LDSM.16.MT88.4 R160, [R233+0x1800] ;  /* 0x00180000e9a0783b */ /* 0x000e620000004200 */
[----:B---3--:R-:W-:Y:S02]  /*60c0*/  F2FP.PACK_AB R124, R17, R14 ;  /* 0x0000000e117c723e */ /* 0x008fe400000000ff */
[----:B--2---:R-:W-:Y:S01]  /*60d0*/  F2FP.PACK_AB R129, R16, R12 ;  /* 0x0000000c1081723e */ /* 0x004fe200000000ff */
[----:B------:R-:W2:Y:S01]  /*60e0*/  LDSM.16.MT88.4 R176, [R232+0x1800] ;  /* 0x00180000e8b0783b */ /* 0x000ea20000004200 */
[----:B------:R-:W-:-:S02]  /*60f0*/  F2FP.PACK_AB R125, R10, R8 ;  /* 0x000000080a7d723e */ /* 0x000fc400000000ff */
[----:B------:R-:W-:Y:S01]  /*6100*/  F2FP.PACK_AB R126, R25, R22 ;  /* 0x00000016197e723e */ /* 0x000fe200000000ff */
[----:B------:R-:W3:Y:S01]  /*6110*/  LDSM.16.MT88.4 R144, [R230+0x1800] ;  /* 0x00180000e690783b */ /* 0x000ee20000004200 */
[----:B------:R-:W-:Y:S02]  /*6120*/  F2FP.PACK_AB R127, R13, R9 ;  /* 0x000000090d7f723e */ /* 0x000fe400000000ff */
[----:B------:R-:W-:Y:S01]  /*6130*/  IADD3 R0, R0, c[0x0][0x1d0], -R2 ;  /* 0x0000740000007a10 */ /* 0x000fe20007ffe802 */
[-C--:B------:R-:W-:Y:S08]  /*6140*/  HMMA.16816.F32 R116, R128, R4.reuse, R116 ;  /* 0x000000048074723c */ /* 0x080ff00000001874 */
[----:B------:R-:W-:Y:S07]  /*6150*/  HMMA.16816.F32 R120, R124, R4, R120 ;  /* 0x000000047c78723c */ /* 0x000fee0000001878 */
[----:B------:R-:W-:Y:S01]  /*6160*/  SHF.R.S32.HI R5, RZ, 0x1f, R0 ;  /* 0x0000001fff057819 */ /* 0x000fe20000011400 */
[----:B------:R-:W-:-:S03]  /*6170*/  FADD.FTZ R20, R209, R3 ;  /* 0x00000003d1147221 */ /* 0x000fc60000010000 */
[----:B------:R-:W-:Y:S01]  /*6180*/  LEA.HI R5, R5, R0, RZ, 0x6 ;  /* 0x0000000005057211 */ /* 0x000fe200078f30ff */
        /* <DEDUP_REMOVED lines=19> */
[----:B------:R-:W-:Y:S01]  /*62c0*/  SHF.R.S32.HI R5, RZ, 0x6, R5 ;  /* 0x00000006ff057819 */ /* 0x000fe20000011405 */
[----:B------:R-:W-:Y:S02]  /*62d0*/  FADD.FTZ R4, R8, R4 ;  /* 0x0000000408047221 */ /* 0x000fe40000010000 */
[----:B------:R-:W-:Y:S02]  /*62e0*/  FADD.FTZ R3, R14, R3 ;  /* 0x000000030e037221 */ /* 0x000fe40000010000 */
[----:B------:R-:W-:Y:S02]  /*62f0*/  FADD.FTZ R0, R18, R0 ;  /* 0x0000000012007221 */ /* 0x000fe40000010000 */
[----:B------:R-:W-:Y:S01]  /*6300*/  FADD.FTZ R2, R16, R2 ;  /* 0x0000000210027221 */ /* 0x000fe20000010000 */
[----:B------:R-:W-:Y:S01]  /*6310*/  IMNMX R5, RZ, R5, !PT ;  /* 0x00000005ff057217 */ /* 0x000fe20007800200 */
[----:B------:R-:W-:Y:S01]  /*6320*/  FADD.FTZ R4, R10, R4 ;  /* 0x000000040a047221 */ /* 0x000fe20000010000 */
[----:B------:R-:W-:Y:S01]  /*6330*/  IADD3 R249, R223, -0x2, RZ ;  /* 0xfffffffedff97810 */ /* 0x000fe20007ffe0ff */
[----:B------:R-:W-:-:S02]  /*6340*/  FADD.FTZ R3, R17, R3 ;  /* 0x0000000311037221 */ /* 0x000fc40000010000 */
[----:B------:R-:W-:Y:S02]  /*6350*/  FADD.FTZ R0, R23, R0 ;  /* 0x0000000017007221 */ /* 0x000fe40000010000 */
[----:B------:R-:W-:Y:S02]  /*6360*/  FADD.FTZ R2, R19, R2 ;  /* 0x0000000213027221 */ /* 0x000fe40000010000 */
[----:B------:R-:W-:Y:S01]  /*6370*/  FADD.FTZ R4, R9, R4 ;  /* 0x0000000409047221 */ /* 0x000fe20000010000 */
[----:B------:R4:W-:Y:S01]  /*6380*/  STL [R1+0x40], R5 ;  /* 0x0000400501007387 */ /* 0x0009e20000100800 */
[----:B------:R-:W-:Y:S01]  /*6390*/  FADD.FTZ R3, R22, R3 ;  /* 0x0000000316037221 */ /* 0x000fe20000010000 */
[----:B------:R-:W-:Y:S02]  /*63a0*/  ISETP.GE.AND P0, PT, R249, R5, PT ;  /* 0x00000005f900720c */ /* 0x000fe40003f06270 */
[----:B------:R2:W-:Y:S01]  /*63b0*/  STL [R1+0x4], R0 ;  /* 0x0000040001007387 */ /* 0x0005e20000100800 */
[----:B-1----:R-:W-:Y:S01]  /*63c0*/  HMMA.16816.F32 R148, R128, R160, R148 ;  /* 0x000000a08094723c */ /* 0x002fe20000001894 */
[----:B----4-:R-:W-:-:S02]  /*63d0*/  FADD.FTZ R5, R24, R2 ;  /* 0x0000000218057221 */ /* 0x010fc40000010000 */
[----:B------:R-:W-:Y:S02]  /*63e0*/  FADD.FTZ R2, R25, R3 ;  /* 0x0000000319027221 */ /* 0x000fe40000010000 */
[----:B--2---:R-:W-:Y:S01]  /*63f0*/  FADD.FTZ R0, R13, R4 ;  /* 0x000000040d007221 */ /* 0x004fe20000010000 */
[----:B------:R1:W-:Y:S04]  /*6400*/  STL [R1+0x18], R5 ;  /* 0x0000180501007387 */ /* 0x0003e80000100800 */
[----:B------:R1:W-:Y:S04]  /*6410*/  STL [R1+0x20], R0 ;  /* 0x0000200001007387 */ /* 0x0003e80000100800 */
[----:B------:R1:W-:Y:S01]  /*6420*/  STL [R1+0x1c], R2 ;  /* 0x00001c0201007387 */ /* 0x0003e20000100800 */
[C---:B------:R-:W-:Y:S08]  /*6430*/  HMMA.16816.F32 R152, R124.reuse, R160, R152 ;  /* 0x000000a07c98723c */ /* 0x040ff00000001898 */
[C---:B------:R-:W-:Y:S08]  /*6440*/  HMMA.16816.F32 R156, R124.reuse, R162, R156 ;  /* 0x000000a27c9c723c */ /* 0x040ff0000000189c */
[C---:B------:R-:W-:Y:S08]  /*6450*/  HMMA.16816.F32 R168, R124.reuse, R176, R168 ;  /* 0x000000b07ca8723c */ /* 0x040ff000000018a8 */
[----:B------:R-:W-:Y:S08]  /*6460*/  HMMA.16816.F32 R172, R124, R178, R172 ;  /* 0x000000b27cac723c */ /* 0x000ff000000018ac */
[C---:B------:R-:W-:Y:S08]  /*6470*/  HMMA.16816.F32 R164, R128.reuse, R176, R164 ;  /* 0x000000b080a4723c */ /* 0x040ff000000018a4 */
[C---:B------:R-:W-:Y:S08]  /*6480*/  HMMA.16816.F32 R160, R128.reuse, R162, R84 ;  /* 0x000000a280a0723c */ /* 0x040ff00000001854 */
[C---:B------:R-:W-:Y:S08]  /*6490*/  HMMA.16816.F32 R176, R128.reuse, R178, R68 ;  /* 0x000000b280b0723c */ /* 0x040ff00000001844 */
[-C--:B------:R-:W-:Y:S08]  /*64a0*/  HMMA.16816.F32 R192, R128, R200.reuse, R192 ;  /* 0x000000c880c0723c */ /* 0x080ff000000018c0 */
[C---:B------:R-:W-:Y:S08]  /*64b0*/  HMMA.16816.F32 R188, R124.reuse, R200, R188 ;  /* 0x000000c87cbc723c */ /* 0x040ff000000018bc */
[----:B------:R-:W-:Y:S08]  /*64c0*/  HMMA.16816.F32 R196, R124, R202, R196 ;  /* 0x000000ca7cc4723c */ /* 0x000ff000000018c4 */
[-C--:B---3--:R-:W-:Y:S08]  /*64d0*/  HMMA.16816.F32 R132, R128, R144.reuse, R132 ;  /* 0x000000908084723c */ /* 0x088ff00000001884 */
        /* <DEDUP_REMOVED lines=25> */
.L_x_3201:
[----:B------:R-:W-:Y:S04]  /*6670*/  DEPBAR.LE SB0, 0x0 ;  /* 0x000080000000791a */ /* 0x000fe80000000000 */
[----:B------:R-:W-:Y:S01]  /*6680*/  WARPSYNC 0xffffffff ;  /* 0xffffffff00007948 */ /* 0x000fe20003800000 */
[----:B------:R-:W-:Y:S08]  /*6690*/  BAR.SYNC.DEFER_BLOCKING 0x0 ;  /* 0x0000000000007b1d */ /* 0x000ff00000010000 */
[----:B-----5:R-:W-:Y:S08]  /*66a0*/  LDSM.16.M88.4 R64, [R235] ;  /* 0x00000000eb40783b */ /* 0x020ff00000000200 */
[----:B------:R-:W2:Y:S08]  /*66b0*/  LDSM.16.M88.4 R16, [R228] ;  /* 0x00000000e410783b */ /* 0x000eb00000000200 */
[----:B------:R-:W3:Y:S08]  /*66c0*/  LDSM.16.M88.4 R60, [R235+0x2000] ;  /* 0x00200000eb3c783b */ /* 0x000ef00000000200 */
[----:B------:R-:W3:Y:S08]  /*66d0*/  LDSM.16.M88.4 R32, [R228+0x800] ;  /* 0x00080000e420783b */ /* 0x000ef00000000200 */
[----:B------:R-:W4:Y:S06]  /*66e0*/  LDL.64 R218, [R1+0x10] ;  /* 0x0000100001da7983 */ /* 0x000f2c0000100a00 */
[----:B------:R-:W1:Y:S08]  /*66f0*/  LDSM.16.M88.4 R48, [R228+0x1000] ;  /* 0x00100000e430783b */ /* 0x000e700000000200 */
[----:B------:R-:W4:Y:S01]  /*6700*/  LDL R217, [R1+0x38] ;  /* 0x0000380001d97983 */ /* 0x000f220000100800 */
[-C--:B--2---:R-:W-:Y:S03]  /*6710*/  HMMA.16816.F32 R4, R64, R16.reuse, RZ ;  /* 0x000000104004723c */ /* 0x084fe600000018ff */
[----:B------:R-:W2:Y:S05]  /*6720*/  LDL.64 R220, [R1+0x30] ;  /* 0x0000300001dc7983 */ /* 0x000eaa0000100a00 */
[C---:B---3--:R-:W-:Y:S01]  /*6730*/  HMMA.16816.F32 R8, R60.reuse, R16, RZ ;  /* 0x000000103c08723c */ /* 0x048fe200000018ff */
[----:B------:R-:W3:Y:S04]  /*6740*/  LDL.LU R216, [R1] ;  /* 0x0000000001d87983 */ /* 0x000ee80000300800 */
[----:B------:R-:W1:Y:S03]  /*6750*/  LDSM.16.M88.4 R204, [R228+0x1800] ;  /* 0x00180000e4cc783b */ /* 0x000e660000000200 */
[-C--:B------:R-:W-:Y:S05]  /*6760*/  HMMA.16816.F32 R12, R60, R18.reuse, RZ ;  /* 0x000000123c0c723c */ /* 0x080fea00000018ff */
[----:B------:R-:W-:Y:S03]  /*6770*/  LDSM.16.M88.4 R208, [R237] ;  /* 0x00000000edd0783b */ /* 0x000fe60000000200 */
[C---:B------:R-:W-:Y:S05]  /*6780*/  HMMA.16816.F32 R16, R64.reuse, R18, RZ ;  /* 0x000000124010723c */ /* 0x040fea00000018ff */
[----:B------:R-:W-:Y:S03]  /*6790*/  LDSM.16.M88.4 R212, [R237+0x2000] ;  /* 0x00200000edd4783b */ /* 0x000fe60000000200 */
[-C--:B------:R-:W-:Y:S05]  /*67a0*/  HMMA.16816.F32 R20, R64, R32.reuse, RZ ;  /* 0x000000204014723c */ /* 0x080fea00000018ff */
[----:B------:R1:W-:Y:S03]  /*67b0*/  STL [R1+0xac], R130 ;  /* 0x0000ac8201007387 */ /* 0x0003e60000100800 */
[C---:B------:R-:W-:Y:S01]  /*67c0*/  HMMA.16816.F32 R24, R60.reuse, R32, RZ ;  /* 0x000000203c18723c */ /* 0x040fe200000018ff */
[----:B------:R1:W-:Y:S04]  /*67d0*/  STL [R1+0xa8], R131 ;  /* 0x0000a88301007387 */ /* 0x0003e80000100800 */
[----:B------:R-:W-:Y:S03]  /*67e0*/  STL [R1+0x8c], R239 ;  /* 0x00008cef01007387 */ /* 0x000fe60000100800 */
[-C--:B------:R-:W-:Y:S01]  /*67f0*/  HMMA.16816.F32 R28, R60, R34.reuse, RZ ;  /* 0x000000223c1c723c */ /* 0x080fe200000018ff */
[----:B------:R-:W-:Y:S04]  /*6800*/  STL [R1+0x90], R247 ;  /* 0x000090f701007387 */ /* 0x000fe80000100800 */
[----:B------:R-:W-:Y:S03]  /*6810*/  STL [R1+0x94], R246 ;  /* 0x000094f601007387 */ /* 0x000fe60000100800 */
[C---:B------:R-:W-:Y:S01]  /*6820*/  HMMA.16816.F32 R32, R64.reuse, R34, RZ ;  /* 0x000000224020723c */ /* 0x040fe200000018ff */
[----:B------:R-:W-:Y:S04]  /*6830*/  STL [R1+0x98], R245 ;  /* 0x000098f501007387 */ /* 0x000fe80000100800 */
[----:B-1----:R-:W2:Y:S03]  /*6840*/  LDL R130, [R1+0x54] ;  /* 0x0000540001827983 */ /* 0x002ea60000100800 */
[-C--:B------:R-:W-:Y:S01]  /*6850*/  HMMA.16816.F32 R36, R64, R48.reuse, RZ ;  /* 0x000000304024723c */ /* 0x080fe200000018ff */
[----:B------:R-:W2:Y:S07]  /*6860*/  LDL R131, [R1+0x58] ;  /* 0x0000580001837983 */ /* 0x000eae0000100800 */
        /* <DEDUP_REMOVED lines=20> */
[-C--:B------:R-:W-:Y:S03]  /*69b0*/  HMMA.16816.F32 R44, R212, R206.reuse, R44 ;  /* 0x000000ced42c723c */ /* 0x080fe6000000182c */
[C---:B---3--:R-:W-:Y:S05]  /*69c0*/  ISETP.GE.AND P5, PT, R216.reuse, RZ, PT ;  /* 0x000000ffd800720c */ /* 0x048fea0003fa6270 */
[C---:B------:R-:W-:Y:S01]  /*69d0*/  HMMA.16816.F32 R48, R208.reuse, R206, R48 ;  /* 0x000000ced030723c */ /* 0x040fe20000001830 */
[----:B------:R-:W1:Y:S07]  /*69e0*/  LDSM.16.M88.4 R204, [R245] ;  /* 0x00000000f5cc783b */ /* 0x000e6e0000000200 */
[----:B------:R-:W-:Y:S01]  /*69f0*/  @P5 SHF.R.S32.HI R0, RZ, 0x1f, R216 ;  /* 0x0000001fff005819 */ /* 0x000fe200000114d8 */
[----:B------:R-:W-:Y:S01]  /*6a00*/  @P5 IMAD.WIDE.U32 R2, R216, c[0x0][0x208], RZ ;  /* 0x00008200d8025a25 */ /* 0x000fe200078e00ff */
[----:B----4-:R-:W-:Y:S03]  /*6a10*/  @P5 ISETP.GE.AND P0, PT, R218, c[0x0][0x1d4], PT ;  /* 0x00007500da005a0c */ /* 0x010fe60003f06270 */
[----:B------:R-:W-:Y:S02]  /*6a20*/  @P5 IMAD R0, R0, c[0x0][0x208], RZ ;  /* 0x0000820000005a24 */ /* 0x000fe400078e02ff */
[----:B------:R-:W-:Y:S02]  /*6a30*/  @P5 IMAD.MOV.U32 R182, RZ, RZ, 0x5 ;  /* 0x00000005ffb65424 */ /* 0x000fe400078e00ff */
[----:B------:R-:W-:Y:S04]  /*6a40*/  @P5 IMAD R0, R216, c[0x0][0x20c], R0 ;  /* 0x00008300d8005a24 */ /* 0x000fe800078e0200 */
[----:B------:R-:W-:Y:S05]  /*6a50*/  @P5 IMAD.IADD R0, R3, 0x1, R0 ;  /* 0x0000000103005824 */ /* 0x000fea00078e0200 */
[C---:B------:R-:W-:Y:S01]  /*6a60*/  @P5 SHF.L.U64.HI R3, R2.reuse, 0x6, R0 ;  /* 0x0000000602035819 */ /* 0x040fe20000010200 */
[----:B------:R-:W-:Y:S05]  /*6a70*/  @P5 IMAD.SHL.U32 R2, R2, 0x40, RZ ;  /* 0x0000004002025824 */ /* 0x000fea00078e00ff */
[C---:B--2---:R-:W-:Y:S02]  /*6a80*/  @P5 IADD3 R0, P3, R2.reuse, R220, RZ ;  /* 0x000000dc02005210 */ /* 0x044fe40007f7e0ff */
[----:B------:R-:W-:Y:S03]  /*6a90*/  @P5 IADD3 R2, P2, P1, R2, 0x40, R220 ;  /* 0x0000004002025810 */ /* 0x000fe6000795e0dc */
[C-C-:B------:R-:W-:Y:S01]  /*6aa0*/  @P5 IMAD.X R183, R3.reuse, 0x1, R217.reuse, P3 ;  /* 0x0000000103b75824 */ /* 0x140fe200018e06d9 */
[C---:B------:R-:W-:Y:S02]  /*6ab0*/  @P5 LEA R184, P3, R0.reuse, c[0x0][0x1f8], 0x1 ;  /* 0x00007e0000b85a11 */ /* 0x040fe400078608ff */
[----:B------:R-:W-:Y:S01]  /*6ac0*/  @P5 IADD3.X R3, R3, RZ, R217, P2, P1 ;  /* 0x000000ff03035210 */ /* 0x000fe200017e24d9 */
[-C--:B-1----:R-:W-:Y:S01]  /*6ad0*/  HMMA.16816.F32 R52, R208, R204.reuse, R52 ;  /* 0x000000ccd034723c */ /* 0x082fe20000001834 */
[----:B------:R-:W2:Y:S02]  /*6ae0*/  LDL R217, [R1+0x44] ;  /* 0x0000440001d97983 */ /* 0x000ea40000100800 */
[----:B------:R-:W-:Y:S02]  /*6af0*/  @P5 LEA.HI.X R185, R0, c[0x0][0x1fc], R183, 0x1, P3 ;  /* 0x00007f0000b95a11 */ /* 0x000fe400018f0cb7 */
[----:B------:R-:W-:Y:S03]  /*6b00*/  STL [R1+0x9c], R235 ;  /* 0x00009ceb01007387 */ /* 0x000fe60000100800 */
[C---:B------:R-:W-:Y:S01]  /*6b10*/  HMMA.16816.F32 R56, R212.reuse, R204, R56 ;  /* 0x000000ccd438723c */ /* 0x040fe20000001838 */
[----:B------:R-:W-:Y:S01]  /*6b20*/  @!PT LDS RZ, [RZ] ;  /* 0x00000000fffff984 */ /* 0x000fe20000000800 */
[----:B------:R-:W-:Y:S01]  /*6b30*/  @!PT LDS RZ, [RZ] ;  /* 0x00000000fffff984 */ /* 0x000fe20000000800 */
[----:B------:R-:W-:Y:S01]  /*6b40*/  @!PT LDS RZ, [RZ] ;  /* 0x00000000fffff984 */ /* 0x000fe20000000800 */
[----:B------:R1:W-:Y:S06]  /*6b50*/  @P5 LDGSTS.E.BYPASS.LTC128B.128 [R248+0x100], [R184.64], !P0 ;  /* 0x00100000b8f85fae */ /* 0x0003ec000c101d46 */
[C---:B------:R-:W-:Y:S01]  /*6b60*/  @P5 LEA R204, P2, R2.reuse, c[0x0][0x1f8], 0x1 ;  /* 0x00007e0002cc5a11 */ /* 0x040fe200078408ff */
[-C--:B------:R-:W-:Y:S01]  /*6b70*/  HMMA.16816.F32 R60, R212, R206.reuse, R60 ;  /* 0x000000ced43c723c */ /* 0x080fe2000000183c */
[----:B------:R-:W-:Y:S03]  /*6b80*/  STL [R1+0xa0], R228 ;  /* 0x0000a0e401007387 */ /* 0x000fe60000100800 */
[----:B------:R-:W-:Y:S01]  /*6b90*/  @P5 LEA.HI.X R205, R2, c[0x0][0x1fc], R3, 0x1, P2 ;  /* 0x00007f0002cd5a11 */ /* 0x000fe200010f0c03 */
[----:B------:R-:W-:Y:S03]  /*6ba0*/  STL [R1+0xa4], R244 ;  /* 0x0000a4f401007387 */ /* 0x000fe60000100800 */
[----:B------:R-:W-:Y:S01]  /*6bb0*/  HMMA.16816.F32 R64, R208, R206, R64 ;  /* 0x000000ced040723c */ /* 0x000fe20000001840 */
[----:B------:R3:W-:Y:S06]  /*6bc0*/  @P5 LDGSTS.E.BYPASS.LTC128B.128 [R248+0x2100], [R204.64], !P6 ;  /* 0x02100000ccf85fae */ /* 0x0007ec000f101d46 */
[----:B------:R-:W-:Y:S05]  /*6bd0*/  @P5 MOV R206, c[0x0][0x208] ;  /* 0x0000820000ce5a02 */ /* 0x000fea0000000f00 */
[C---:B------:R-:W-:Y:S02]  /*6be0*/  @P5 SHF.L.U32 R207, R206.reuse, 0x5, RZ ;  /* 0x00000005cecf5819 */ /* 0x040fe400000006ff */
[----:B------:R-:W-:Y:S02]  /*6bf0*/  @P5 SHF.L.U64.HI R206, R206, R182, c[0x0][0x20c] ;  /* 0x00008300cece5619 */ /* 0x000fe400000102b6 */
[-C--:B------:R-:W-:Y:S04]  /*6c00*/  @P5 IADD3 R182, P1, R184, R207.reuse, RZ ;  /* 0x000000cfb8b65210 */ /* 0x080fe80007f3e0ff */
[-C--:B------:R-:W-:Y:S02]  /*6c10*/  @P5 IADD3.X R183, R185, R206.reuse, RZ, P1, !PT ;  /* 0x000000ceb9b75210 */ /* 0x080fe40000ffe4ff */
[-C--:B------:R-:W-:Y:S03]  /*6c20*/  @P5 IADD3 R2, P2, R182, R207.reuse, RZ ;  /* 0x000000cfb6025210 */ /* 0x080fe60007f5e0ff */
[----:B------:R4:W-:Y:S01]  /*6c30*/  @P5 LDGSTS.E.BYPASS.LTC128B.128 [R248+0x900], [R182.64], !P0 ;  /* 0x00900000b6f85fae */ /* 0x0009e2000c101d46 */
[----:B-1----:R-:W-:Y:S01]  /*6c40*/  @P5 IADD3 R184, P1, R2, R207, RZ ;  /* 0x000000cf02b85210 */ /* 0x002fe20007f3e0ff */
[----:B------:R-:W-:Y:S05]  /*6c50*/  @P5 IMAD.X R3, R183, 0x1, R206, P2 ;  /* 0x00000001b7035824 */ /* 0x000fea00010e06ce */
[----:B------:R-:W-:Y:S01]  /*6c60*/  @P5 IADD3.X R185, R3, R206, RZ, P1, !PT ;  /* 0x000000ce03b95210 */ /* 0x000fe20000ffe4ff */
[----:B------:R4:W-:Y:S08]  /*6c70*/  @P5 LDGSTS.E.BYPASS.LTC128B.128 [R248+0x2900], [R182.64+0x80], !P6 ;  /* 0x02900080b6f85fae */ /* 0x0009f0000f101d46 */
[----:B------:R1:W-:Y:S08]  /*6c80*/  @P5 LDGSTS.E.BYPASS.LTC128B.128 [R248+0x1100], [R2.64], !P0 ;  /* 0x0110000002f85fae */ /* 0x0003f0000c101d46 */
        /* <DEDUP_REMOVED lines=21> */
[----:B------:R-:W1:Y:S03]  /*6de0*/  LDSM.16.M88.4 R208, [R234+0x1800] ;  /* 0x00180000ead0783b */ /* 0x000e660000000200 */
[----:B--2---:R-:W-:Y:S04]  /*6df0*/  IMAD.IADD R0, R131, 0x1, R217 ;  /* 0x0000000183007824 */ /* 0x004fe800078e02d9 */
[----:B------:R-:W-:Y:S05]  /*6e00*/  @P4 IMAD.HI.U32 R2, R0, c[0x0][0x2c8], RZ ;  /* 0x0000b20000024a27 */ /* 0x000fea00078e00ff */
[----:B------:R-:W-:Y:S05]  /*6e10*/  @P4 SHF.R.U32.HI R0, RZ, c[0x0][0x2cc], R2 ;  /* 0x0000b300ff004a19 */ /* 0x000fea0000011602 */
[----:B------:R-:W-:Y:S08]  /*6e20*/  SHFL.IDX PT, R2, R0, 0x2, 0x1c1f ;  /* 0x005c1f0000027f89 */ /* 0x000ff000000e0000 */
[----:B----4-:R-:W-:Y:S08]  /*6e30*/  SHFL.IDX PT, R182, R0, RZ, 0x1c1f ;  /* 0x001c1fff00b67589 */ /* 0x010ff000000e0000 */
[----:B------:R-:W-:Y:S01]  /*6e40*/  SHFL.IDX PT, R183, R0, 0x3, 0x1c1f ;  /* 0x007c1f0000b77f89 */ /* 0x000fe200000e0000 */
[-C--:B-1----:R-:W-:Y:S07]  /*6e50*/  HMMA.16816.F32 R52, R204, R208.reuse, R52 ;  /* 0x000000d0cc34723c */ /* 0x082fee0000001834 */
[----:B------:R1:W2:Y:S01]  /*6e60*/  SHFL.IDX PT, R3, R0, 0x1, 0x1c1f ;  /* 0x003c1f0000037f89 */ /* 0x0002a200000e0000 */
[C---:B------:R-:W-:Y:S08]  /*6e70*/  HMMA.16816.F32 R56, R212.reuse, R208, R56 ;  /* 0x000000d0d438723c */ /* 0x040ff00000001838 */
[-C--:B------:R-:W-:Y:S01]  /*6e80*/  HMMA.16816.F32 R60, R212, R210.reuse, R60 ;  /* 0x000000d2d43c723c */ /* 0x080fe2000000183c */
[----:B------:R-:W-:Y:S07]  /*6e90*/  LDSM.16.M88.4 R212, [R238+0x2000] ;  /* 0x00200000eed4783b */ /* 0x000fee0000000200 */
[----:B------:R-:W-:Y:S01]  /*6ea0*/  HMMA.16816.F32 R64, R204, R210, R64 ;  /* 0x000000d2cc40723c */ /* 0x000fe20000001840 */
[----:B------:R-:W-:Y:S03]  /*6eb0*/  LDSM.16.M88.4 R204, [R238] ;  /* 0x00000000eecc783b */ /* 0x000fe60000000200 */
[----:B-1----:R-:W-:Y:S05]  /*6ec0*/  MOV R0, 0xffffffc0 ;  /* 0xffffffc000007802 */ /* 0x002fea0000000f00 */
[----:B------:R-:W1:Y:S03]  /*6ed0*/  LDSM.16.M88.4 R208, [R231] ;  /* 0x00000000e7d0783b */ /* 0x000e660000000200 */
[----:B------:R-:W-:Y:S05]  /*6ee0*/  IMAD R0, R216, R0, 0x1 ;  /* 0x00000001d8007424 */ /* 0x000fea00078e0200 */
[----:B------:R-:W-:Y:S02]  /*6ef0*/  IADD3 R0, R0, c[0x0][0x1d0], -R130 ;  /* 0x0000740000007a10 */ /* 0x000fe40007ffe882 */
[----:B------:R-:W3:Y:S02]  /*6f00*/  LDL R130, [R1+0x24] ;  /* 0x0000240001827983 */ /* 0x000ee40000100800 */
[----:B------:R-:W-:Y:S04]  /*6f10*/  IADD3 R0, R0, -c[0x0][0x168], RZ ;  /* 0x80005a0000007a10 */ /* 0x000fe80007ffe0ff */
[C---:B--2---:R-:W-:Y:S01]  /*6f20*/  IADD3 R3, R0.reuse, R3, RZ ;  /* 0x0000000300037210 */ /* 0x044fe20007ffe0ff */
[C---:B------:R-:W-:Y:S02]  /*6f30*/  IMAD.IADD R2, R0.reuse, 0x1, R2 ;  /* 0x0000000100027824 */ /* 0x040fe400078e0202 */
[C---:B------:R-:W-:Y:S01]  /*6f40*/  IMAD.IADD R182, R0.reuse, 0x1, R182 ;  /* 0x0000000100b67824 */ /* 0x040fe200078e02b6 */
[----:B------:R-:W-:Y:S02]  /*6f50*/  IADD3 R0, R0, R183, RZ ;  /* 0x000000b700007210 */ /* 0x000fe40007ffe0ff */
[C---:B------:R-:W-:Y:S02]  /*6f60*/  ISETP.GT.AND P0, PT, R3.reuse, 0x1, PT ;  /* 0x000000010300780c */ /* 0x040fe40003f04270 */
[C---:B------:R-:W-:Y:S02]  /*6f70*/  ISETP.GT.AND P3, PT, R182.reuse, RZ, PT ;  /* 0x000000ffb600720c */ /* 0x040fe40003f64270 */
[----:B------:R-:W-:Y:S02]  /*6f80*/  ISETP.GT.AND P2, PT, R182, 0x1, PT ;  /* 0x00000001b600780c */ /* 0x000fe40003f44270 */
[C---:B------:R-:W-:Y:S02]  /*6f90*/  ISETP.GT.AND P1, PT, R3.reuse, RZ, PT ;  /* 0x000000ff0300720c */ /* 0x040fe40003f24270 */
[----:B------:R-:W-:Y:S01]  /*6fa0*/  ISETP.GT.AND P5, PT, R3, 0x28, PT ;  /* 0x000000280300780c */ /* 0x000fe20003fa4270 */
        /* <DEDUP_REMOVED lines=102> */
[----:B------:R-:W1:Y:S01]  /*7610*/  LDSM.16.M88.4 R208, [R231+0x3800] ;  /* 0x00380000e7d0783b */ /* 0x000e620000000200 */
[----:B------:R-:W-:Y:S07]  /*7620*/  DEPBAR.LE SB0, 0x0 ;  /* 0x000080000000791a */ /* 0x000fee0000000000 */
[----:B------:R-:W-:Y:S11]  /*7630*/  BAR.SYNC.DEFER_BLOCKING 0x0 ;  /* 0x0000000000007b1d */ /* 0x000ff60000010000 */
[----:B------:R-:W-:Y:S04]  /*7640*/  @!UPT UIADD3 URZ, URZ, URZ, URZ ;  /* 0x0000003f3f3ff290 */ /* 0x000fe8000fffe03f */
[----:B------:R-:W-:Y:S02]  /*7650*/  FSEL R50, R50, -INF , P5 ;  /* 0xff80000032327808 */ /* 0x000fe40002800000 */
[----:B------:R-:W-:Y:S01]  /*7660*/  ISETP.GT.AND P5, PT, R182, 0x39, PT ;  /* 0x00000039b600780c */ /* 0x000fe20003fa4270 */
[-C--:B-1----:R-:W-:Y:S08]  /*7670*/  HMMA.16816.F32 R52, R204, R208.reuse, R52 ;  /* 0x000000d0cc34723c */ /* 0x082ff00000001834 */
[C---:B------:R-:W-:Y:S08]  /*7680*/  HMMA.16816.F32 R56, R212.reuse, R208, R56 ;  /* 0x000000d0d438723c */ /* 0x040ff00000001838 */
[-C--:B------:R-:W-:Y:S01]  /*7690*/  HMMA.16816.F32 R60, R212, R210.reuse, R60 ;  /* 0x000000d2d43c723c */ /* 0x080fe2000000183c */
[----:B------:R-:W2:Y:S06]  /*76a0*/  LDL.64 R212, [R1+0x28] ;  /* 0x0000280001d47983 */ /* 0x000eac0000100a00 */
[----:B------:R-:W-:Y:S01]  /*76b0*/  IADD3 R214, R216, -0x1, RZ ;  /* 0xffffffffd8d67810 */ /* 0x000fe20007ffe0ff */
[----:B------:R-:W-:Y:S07]  /*76c0*/  HMMA.16816.F32 R64, R204, R210, R64 ;  /* 0x000000d2cc40723c */ /* 0x000fee0000001840 */
[----:B------:R-:W-:Y:S02]  /*76d0*/  FSEL R204, R4, -INF , P3 ;  /* 0xff80000004cc7808 */ /* 0x000fe40001800000 */
[----:B------:R-:W-:Y:S03]  /*76e0*/  ISETP.GT.AND P3, PT, R2, RZ, PT ;  /* 0x000000ff0200720c */ /* 0x000fe60003f64270 */
[----:B------:R-:W-:Y:S02]  /*76f0*/  FSEL R205, R5, -INF , P2 ;  /* 0xff80000005cd7808 */ /* 0x000fe40001000000 */
[----:B------:R-:W-:Y:S02]  /*7700*/  FSEL R206, R7, -INF , P0 ;  /* 0xff80000007ce7808 */ /* 0x000fe40000000000 */
[----:B------:R-:W-:Y:S02]  /*7710*/  ISETP.GT.AND P0, PT, R0, 0x1, PT ;  /* 0x000000010000780c */ /* 0x000fe40003f04270 */
[----:B------:R-:W-:Y:S02]  /*7720*/  ISETP.GT.AND P2, PT, R2, 0x1, PT ;  /* 0x000000010200780c */ /* 0x000fe40003f44270 */
[----:B------:R-:W-:Y:S02]  /*7730*/  FSEL R209, R8, -INF , P3 ;  /* 0xff80000008d17808 */ /* 0x000fe40001800000 */
[----:B------:R-:W-:Y:S02]  /*7740*/  ISETP.GT.AND P3, PT, R2, 0x8, PT ;  /* 0x000000080200780c */ /* 0x000fe40003f64270 */
[----:B------:R-:W-:Y:S02]  /*7750*/  FSEL R210, R11, -INF , P0 ;  /* 0xff8000000bd27808 */ /* 0x000fe40000000000 */
[----:B------:R-:W-:Y:S02]  /*7760*/  FSEL R12, R12, -INF , P3 ;  /* 0xff8000000c0c7808 */ /* 0x000fe40001800000 */
[----:B------:R-:W-:Y:S02]  /*7770*/  FSEL R208, R9, -INF , P2 ;  /* 0xff80000009d07808 */ /* 0x000fe40001000000 */
[----:B------:R-:W-:Y:S02]  /*7780*/  ISETP.GT.AND P2, PT, R2, 0x9, PT ;  /* 0x000000090200780c */ /* 0x000fe40003f44270 */
[----:B------:R-:W-:Y:S02]  /*7790*/  ISETP.GT.AND P3, PT, R182, 0x8, PT ;  /* 0x00000008b600780c */ /* 0x000fe40003f64270 */
[----:B------:R-:W-:Y:S02]  /*77a0*/  ISETP.GT.AND P0, PT, R0, 0x9, PT ;  /* 0x000000090000780c */ /* 0x000fe40003f04270 */
        /* <DEDUP_REMOVED lines=10> */
[----:B------:R-:W-:Y:S02]  /*7850*/  FSEL R19, R19, -INF , P0 ;  /* 0xff80000013137808 */ /* 0x000fe40000000000 */
[----:B------:R-:W-:Y:S02]  /*7860*/  ISETP.GT.AND P0, PT, R3, 0x11, PT ;  /* 0x000000110300780c */ /* 0x000fe40003f04270 */
[----:B------:R-:W-:Y:S02]  /*7870*/  ISETP.GT.AND P3, PT, R2, 0x10, PT ;  /* 0x000000100200780c */ /* 0x000fe40003f64270 */
[----:B------:R-:W-:Y:S02]  /*7880*/  ISETP.GT.AND P1, PT, R0, RZ, PT ;  /* 0x000000ff0000720c */ /* 0x000fe40003f24270 */
[----:B------:R-:W-:Y:S02]  /*7890*/  FSEL R21, R21, -INF , P2 ;  /* 0xff80000015157808 */ /* 0x000fe40001000000 */
[----:B------:R-:W-:Y:S02]  /*78a0*/  FSEL R23, R23, -INF , P0 ;  /* 0xff80000017177808 */ /* 0x000fe40000000000 */
[----:B------:R-:W-:Y:S02]  /*78b0*/  FSEL R24, R24, -INF , P3 ;  /* 0xff80000018187808 */ /* 0x000fe40001800000 */
[----:B------:R-:W-:Y:S02]  /*78c0*/  FSEL R211, R10, -INF , P1 ;  /* 0xff8000000ad37808 */ /* 0x000fe40000800000 */
[----:B------:R-:W-:Y:S02]  /*78d0*/  ISETP.GT.AND P2, PT, R2, 0x11, PT ;  /* 0x000000110200780c */ /* 0x000fe40003f44270 */
[----:B------:R-:W-:Y:S02]  /*78e0*/  ISETP.GT.AND P0, PT, R0, 0x11, PT ;  /* 0x000000110000780c */ /* 0x000fe40003f04270 */
[----:B------:R-:W-:Y:S02]  /*78f0*/  ISETP.GT.AND P3, PT, R2, 0x18, PT ;  /* 0x000000180200780c */ /* 0x000fe40003f64270 */
[----:B------:R-:W-:Y:S02]  /*7900*/  ISETP.GT.AND P1, PT, R0, 0x8, PT ;  /* 0x000000080000780c */ /* 0x000fe40003f24270 */
        /* <DEDUP_REMOVED lines=11> */
[----:B------:R-:W-:Y:S02]  /*79c0*/  ISETP.GT.AND P1, PT, R3, 0x10, PT ;  /* 0x000000100300780c */ /* 0x000fe40003f24270 */
[----:B------:R-:W-:Y:S02]  /*79d0*/  FSEL R31, R31, -INF , P0 ;  /* 0xff8000001f1f7808 */ /* 0x000fe40000000000 */
[C---:B------:R-:W-:Y:S02]  /*79e0*/  ISETP.GT.AND P3, PT, R182.reuse, 0x20, PT ;  /* 0x00000020b600780c */ /* 0x040fe40003f64270 */
[----:B------:R-:W-:Y:S02]  /*79f0*/  ISETP.GT.AND P2, PT, R182, 0x19, PT ;  /* 0x00000019b600780c */ /* 0x000fe40003f44270 */
[----:B------:R-:W-:Y:S02]  /*7a00*/  ISETP.GT.AND P0, PT, R3, 0x19, PT ;  /* 0x000000190300780c */ /* 0x000fe40003f04270 */
[----:B------:R-:W-:Y:S02]  /*7a10*/  FSEL R22, R22, -INF , P1 ;  /* 0xff80000016167808 */ /* 0x000fe40000800000 */
[----:B------:R-:W-:Y:S02]  /*7a20*/  FSEL R36, R36, -INF , P3 ;  /* 0xff80000024247808 */ /* 0x000fe40001800000 */
[----:B------:R-:W-:Y:S02]  /*7a30*/  ISETP.GT.AND P1, PT, R0, 0x10, PT ;  /* 0x000000100000780c */ /* 0x000fe40003f24270 */
[----:B------:R-:W-:Y:S02]  /*7a40*/  FSEL R33, R33, -INF , P2 ;  /* 0xff80000021217808 */ /* 0x000fe40001000000 */
[----:B------:R-:W-:Y:S02]  /*7a50*/  FSEL R35, R35, -INF , P0 ;  /* 0xff80000023237808 */ /* 0x000fe40000000000 */
        /* <DEDUP_REMOVED lines=8> */
[----:B------:R-:W-:Y:S02]  /*7ae0*/  ISETP.GT.AND P3, PT, R2, 0x28, PT ;  /* 0x000000280200780c */ /* 0x000fe40003f64270 */
[C---:B------:R-:W-:Y:S02]  /*7af0*/  ISETP.GT.AND P1, PT, R0.reuse, 0x18, PT ;  /* 0x000000180000780c */ /* 0x040fe40003f24270 */
[----:B------:R-:W-:Y:S02]  /*7b00*/  ISETP.GT.AND P0, PT, R0, 0x21, PT ;  /* 0x000000210000780c */ /* 0x000fe40003f04270 */
[----:B------:R-:W-:Y:S02]  /*7b10*/  FSEL R30, R30, -INF , P1 ;  /* 0xff8000001e1e7808 */ /* 0x000fe40000800000 */
[----:B------:R-:W-:Y:S02]  /*7b20*/  ISETP.GT.AND P1, PT, R3, 0x18, PT ;  /* 0x000000180300780c */ /* 0x000fe40003f24270 */
[----:B------:R-:W-:Y:S02]  /*7b30*/  FSEL R41, R41, -INF , P2 ;  /* 0xff80000029297808 */ /* 0x000fe40001000000 */
[----:B------:R-:W-:Y:S02]  /*7b40*/  FSEL R43, R43, -INF , P0 ;  /* 0xff8000002b2b7808 */ /* 0x000fe40000000000 */
[----:B------:R-:W-:Y:S02]  /*7b50*/  ISETP.GT.AND P2, PT, R2, 0x29, PT ;  /* 0x000000290200780c */ /* 0x000fe40003f44270 */
[----:B------:R-:W-:Y:S02]  /*7b60*/  FSEL R44, R44, -INF , P3 ;  /* 0xff8000002c2c7808 */ /* 0x000fe40001800000 */
[----:B------:R-:W-:Y:S02]  /*7b70*/  ISETP.GT.AND P3, PT, R182, 0x28, PT ;  /* 0x00000028b600780c */ /* 0x000fe40003f64270 */
[----:B------:R-:W-:Y:S02]  /*7b80*/  ISETP.GT.AND P0, PT, R0, 0x29, PT ;  /* 0x000000290000780c */ /* 0x000fe40003f04270 */
[----:B------:R-:W-:Y:S02]  /*7b90*/  FSEL R45, R45, -INF , P2 ;  /* 0xff8000002d2d7808 */ /* 0x000fe40001000000 */
[----:B------:R-:W-:Y:S02]  /*7ba0*/  FSEL R34, R34, -INF , P1 ;  /* 0xff80000022227808 */ /* 0x000fe40000800000 */
[----:B------:R-:W-:Y:S02]  /*7bb0*/  ISETP.GT.AND P1, PT, R3, 0x20, PT ;  /* 0x000000200300780c */ /* 0x000fe40003f24270 */
[----:B------:R-:W-:Y:S02]  /*7bc0*/  FSEL R47, R47, -INF , P0 ;  /* 0xff8000002f2f7808 */ /* 0x000fe40000000000 */
[----:B------:R-:W-:Y:S02]  /*7bd0*/  ISETP.GT.AND P0, PT, R182, 0x29, PT ;  /* 0x00000029b600780c */ /* 0x000fe40003f04270 */
[----:B------:R-:W-:Y:S02]  /*7be0*/  FSEL R48, R48, -INF , P3 ;  /* 0xff80000030307808 */ /* 0x000fe40001800000 */
[C---:B------:R-:W-:Y:S02]  /*7bf0*/  ISETP.GT.AND P3, PT, R182.reuse, 0x31, PT ;  /* 0x00000031b600780c */ /* 0x040fe40003f64270 */
        /* <DEDUP_REMOVED lines=14> */
[C---:B------:R-:W-:Y:S02]  /*7ce0*/  ISETP.GT.AND P5, PT, R2.reuse, 0x38, PT ;  /* 0x000000380200780c */ /* 0x040fe40003fa4270 */
[----:B------:R-:W-:Y:S02]  /*7cf0*/  ISETP.GT.AND P2, PT, R2, 0x30, PT ;  /* 0x000000300200780c */ /* 0x000fe40003f44270 */
[----:B------:R-:W-:Y:S02]  /*7d00*/  FSEL R66, R66, -INF , P3 ;  /* 0xff80000042427808 */ /* 0x000fe40001800000 */
[----:B------:R-:W-:Y:S02]  /*7d10*/  ISETP.GT.AND P3, PT, R2, 0x39, PT ;  /* 0x000000390200780c */ /* 0x000fe40003f64270 */
[----:B------:R-:W-:Y:S02]  /*7d20*/  FMNMX.FTZ R2, R207, R181, !PT ;  /* 0x000000b5cf027209 */ /* 0x000fe40007810000 */
[----:B------:R-:W-:Y:S02]  /*7d30*/  ISETP.GT.AND P1, PT, R0, 0x28, PT ;  /* 0x000000280000780c */ /* 0x000fe40003f24270 */
[----:B------:R-:W-:Y:S02]  /*7d40*/  FMNMX.FTZ R185, R204, R180, !PT ;  /* 0x000000b4ccb97209 */ /* 0x000fe40007810000 */
        /* <DEDUP_REMOVED lines=8> */
[----:B------:R-:W-:Y:S02]  /*7dd0*/  FSEL R54, R54, -INF , P1 ;  /* 0xff80000036367808 */ /* 0x000fe40000800000 */
[----:B------:R-:W-:Y:S02]  /*7de0*/  FMNMX.FTZ R185, R16, R185, !PT ;  /* 0x000000b910b97209 */ /* 0x000fe40007810000 */
[----:B------:R-:W-:Y:S02]  /*7df0*/  FMNMX.FTZ R4, R211, R187, !PT ;  /* 0x000000bbd3047209 */ /* 0x000fe40007810000 */
        /* <DEDUP_REMOVED lines=43> */
[----:B------:R-:W-:Y:S02]  /*80b0*/  ISETP.GT.AND P1, PT, R0, 0x30, PT ;  /* 0x000000300000780c */ /* 0x000fe40003f24270 */
[----:B------:R-:W-:Y:S02]  /*80c0*/  FMNMX.FTZ R185, R53, R185, !PT ;  /* 0x000000b935b97209 */ /* 0x000fe40007810000 */
[----:B------:R-:W-:Y:S02]  /*80d0*/  FSEL R56, R56, -INF , P2 ;  /* 0xff80000038387808 */ /* 0x000fe40001000000 */
[----:B------:R-:W-:Y:S02]  /*80e0*/  FSEL R58, R58, -INF , P1 ;  /* 0xff8000003a3a7808 */ /* 0x000fe40000800000 */
[C---:B------:R-:W-:Y:S02]  /*80f0*/  ISETP.GT.AND P2, PT, R0.reuse, 0x31, PT ;  /* 0x000000310000780c */ /* 0x040fe40003f44270 */
[C---:B------:R-:W-:Y:S02]  /*8100*/  ISETP.GT.AND P1, PT, R0.reuse, 0x38, PT ;  /* 0x000000380000780c */ /* 0x040fe40003f24270 */
[----:B------:R-:W-:Y:S02]  /*8110*/  FSEL R57, R57, -INF , P0 ;  /* 0xff80000039397808 */ /* 0x000fe40000000000 */
[----:B------:R-:W-:Y:S02]  /*8120*/  ISETP.GT.AND P0, PT, R0, 0x39, PT ;  /* 0x000000390000780c */ /* 0x000fe40003f04270 */
[----:B------:R-:W-:Y:S02]  /*8130*/  FMNMX.FTZ R0, R45, R2, !PT ;  /* 0x000000022d007209 */ /* 0x000fe40007810000 */
[----:B------:R-:W-:Y:S02]  /*8140*/  FMNMX.FTZ R2, R47, R3, !PT ;  /* 0x000000032f027209 */ /* 0x000fe40007810000 */
[----:B------:R-:W-:Y:S02]  /*8150*/  FSEL R59, R59, -INF , P2 ;  /* 0xff8000003b3b7808 */ /* 0x000fe40001000000 */
[----:B------:R-:W-:Y:S02]  /*8160*/  FMNMX.FTZ R185, R64, R185, !PT ;  /* 0x000000b940b97209 */ /* 0x000fe40007810000 */
[----:B------:R-:W-:Y:S02]  /*8170*/  FMNMX.FTZ R0, R56, R0, !PT ;  /* 0x0000000038007209 */ /* 0x000fe40007810000 */
[----:B------:R-:W-:Y:S02]  /*8180*/  FMNMX.FTZ R2, R58, R2, !PT ;  /* 0x000000023a027209 */ /* 0x000fe40007810000 */
[----:B------:R-:W-:Y:S02]  /*8190*/  FSEL R60, R60, -INF , P5 ;  /* 0xff8000003c3c7808 */ /* 0x000fe40002800000 */
[----:B------:R-:W-:Y:S02]  /*81a0*/  FSEL R62, R62, -INF , P1 ;  /* 0xff8000003e3e7808 */ /* 0x000fe40000800000 */
[----:B------:R-:W-:Y:S02]  /*81b0*/  FMNMX.FTZ R0, R57, R0, !PT ;  /* 0x0000000039007209 */ /* 0x000fe40007810000 */
[----:B------:R-:W-:Y:S02]  /*81c0*/  FMNMX.FTZ R2, R59, R2, !PT ;  /* 0x000000023b027209 */ /* 0x000fe40007810000 */
[----:B------:R-:W-:Y:S02]  /*81d0*/  FMNMX.FTZ R185, R65, R185, !PT ;  /* 0x000000b941b97209 */ /* 0x000fe40007810000 */
[----:B------:R-:W-:Y:S02]  /*81e0*/  FSEL R6, R63, -INF , P0 ;  /* 0xff8000003f067808 */ /* 0x000fe40000000000 */
[----:B------:R-:W-:Y:S01]  /*81f0*/  FMNMX.FTZ R3, R60, R0, !PT ;  /* 0x000000003c037209 */ /* 0x000fe20007810000 */
[----:B------:R-:W1:Y:S01]  /*8200*/  SHFL.BFLY PT, R4, R185, 0x2, 0x1f ;  /* 0x0c401f00b9047f89 */ /* 0x000e6200000e0000 */
[----:B------:R-:W-:Y:S02]  /*8210*/  FMNMX.FTZ R0, R62, R2, !PT ;  /* 0x000000023e007209 */ /* 0x000fe40007810000 */
[----:B------:R-:W-:Y:S02]  /*8220*/  FSEL R61, R61, -INF , P3 ;  /* 0xff8000003d3d7808 */ /* 0x000fe40001800000 */
[----:B------:R-:W-:Y:S02]  /*8230*/  FMNMX.FTZ R0, R6, R0, !PT ;  /* 0x0000000006007209 */ /* 0x000fe40007810000 */
[----:B------:R-:W-:Y:S02]  /*8240*/  FMNMX.FTZ R184, R66, R184, !PT ;  /* 0x000000b842b87209 */ /* 0x000fe40007810000 */
[----:B------:R-:W-:Y:S01]  /*8250*/  FMNMX.FTZ R3, R61, R3, !PT ;  /* 0x000000033d037209 */ /* 0x000fe20007810000 */
[----:B------:R-:W4:Y:S01]  /*8260*/  SHFL.BFLY PT, R2, R0, 0x2, 0x1f ;  /* 0x0c401f0000027f89 */ /* 0x000f2200000e0000 */
[----:B------:R-:W-:Y:S02]  /*8270*/  FMNMX.FTZ R184, R67, R184, !PT ;  /* 0x000000b843b87209 */ /* 0x000fe40007810000 */
[----:B------:R-:W-:Y:S05]  /*8280*/  ISETP.GE.AND P5, PT, R216, 0x1, PT ;  /* 0x00000001d800780c */ /* 0x000fea0003fa6270 */
[----:B------:R-:W2:Y:S01]  /*8290*/  SHFL.BFLY PT, R183, R3, 0x2, 0x1f ;  /* 0x0c401f0003b77f89 */ /* 0x000ea200000e0000 */
[----:B-1----:R-:W-:Y:S07]  /*82a0*/  FMNMX.FTZ R185, R185, R4, !PT ;  /* 0x00000004b9b97209 */ /* 0x002fee0007810000 */
[----:B------:R-:W1:Y:S01]  /*82b0*/  SHFL.BFLY PT, R5, R184, 0x2, 0x1f ;  /* 0x0c401f00b8057f89 */ /* 0x000e6200000e0000 */
[----:B------:R-:W-:Y:S01]  /*82c0*/  @P5 IMAD.WIDE.U32 R8, R214, c[0x0][0x1e0], RZ ;  /* 0x00007800d6085a25 */ /* 0x000fe200078e00ff */
[----:B------:R-:W-:Y:S04]  /*82d0*/  @P5 ISETP.GE.AND P3, PT, R218, c[0x0][0x1d4], PT ;  /* 0x00007500da005a0c */ /* 0x000fe80003f66270 */
[----:B------:R-:W-:Y:S02]  /*82e0*/  @P5 SHF.L.U32 R7, R8, 0x6, RZ ;  /* 0x0000000608075819 */ /* 0x000fe400000006ff */
[----:B------:R-:W3:Y:S01]  /*82f0*/  SHFL.BFLY PT, R4, R185, 0x1, 0x1f ;  /* 0x0c201f00b9047f89 */ /* 0x000ee200000e0000 */
[----:B----4-:R-:W-:Y:S02]  /*8300*/  FMNMX.FTZ R0, R0, R2, !PT ;  /* 0x0000000200007209 */ /* 0x010fe40007810000 */
[----:B------:R-:W-:Y:S02]  /*8310*/  @P5 SHF.R.S32.HI R2, RZ, 0x1f, R214 ;  /* 0x0000001fff025819 */ /* 0x000fe400000114d6 */
[----:B--2---:R-:W-:Y:S03]  /*8320*/  FMNMX.FTZ R183, R3, R183, !PT ;  /* 0x000000b703b77209 */ /* 0x004fe60007810000 */
[----:B------:R-:W-:Y:S01]  /*8330*/  @P5 IMAD R2, R2, c[0x0][0x1e0], RZ ;  /* 0x0000780002025a24 */ /* 0x000fe200078e02ff */
[----:B------:R-:W2:Y:S03]  /*8340*/  SHFL.BFLY PT, R3, R0, 0x1, 0x1f ;  /* 0x0c201f0000037f89 */ /* 0x000ea600000e0000 */
[----:B------:R-:W-:Y:S01]  /*8350*/  @P5 IMAD R2, R214, c[0x0][0x1e4], R2 ;  /* 0x00007900d6025a24 */ /* 0x000fe200078e0202 */
[----:B-1----:R-:W-:Y:S03]  /*8360*/  FMNMX.FTZ R184, R184, R5, !PT ;  /* 0x00000005b8b87209 */ /* 0x002fe60007810000 */
[----:B------:R-:W-:Y:S01]  /*8370*/  @P5 IMAD.IADD R2, R9, 0x1, R2 ;  /* 0x0000000109025824 */ /* 0x000fe200078e0202 */
[----:B------:R-:W1:Y:S01]  /*8380*/  SHFL.BFLY PT, R10, R183, 0x1, 0x1f ;  /* 0x0c201f00b70a7f89 */ /* 0x000e6200000e0000 */
[----:B---3--:R-:W-:Y:S07]  /*8390*/  FMNMX.FTZ R185, R185, R4, !PT ;  /* 0x00000004b9b97209 */ /* 0x008fee0007810000 */
[----:B------:R-:W3:Y:S01]  /*83a0*/  SHFL.BFLY PT, R5, R184, 0x1, 0x1f ;  /* 0x0c201f00b8057f89 */ /* 0x000ee200000e0000 */
[----:B------:R-:W-:Y:S02]  /*83b0*/  @P5 SHF.L.U64.HI R4, R8, 0x6, R2 ;  /* 0x0000000608045819 */ /* 0x000fe40000010202 */
[C---:B------:R-:W-:Y:S04]  /*83c0*/  FSETP.NEU.FTZ.AND P2, PT, R185.reuse, -INF , PT ;  /* 0xff800000b900780b */ /* 0x040fe80003f5d000 */
[----:B------:R-:W-:Y:S02]  /*83d0*/  FSEL R2, R185, RZ, P2 ;  /* 0x000000ffb9027208 */ /* 0x000fe40001000000 */
[----:B--2---:R-:W-:Y:S02]  /*83e0*/  FMNMX.FTZ R182, R0, R3, !PT ;  /* 0x0000000300b67209 */ /* 0x004fe40007810000 */
[----:B------:R-:W-:Y:S04]  /*83f0*/  @P5 IADD3 R0, P1, R7, R212, RZ ;  /* 0x000000d407005210 */ /* 0x000fe80007f3e0ff */
[----:B------:R-:W-:Y:S02]  /*8400*/  @P5 LEA R8, P0, R0, c[0x0][0x1c8], 0x1 ;  /* 0x0000720000085a11 */ /* 0x000fe400078008ff */
[----:B-1----:R-:W-:Y:S02]  /*8410*/  FMNMX.FTZ R183, R183, R10, !PT ;  /* 0x0000000ab7b77209 */ /* 0x002fe40007810000 */
[----:B---3--:R-:W-:Y:S01]  /*8420*/  FMNMX.FTZ R184, R184, R5, !PT ;  /* 0x00000005b8b87209 */ /* 0x008fe20007810000 */
[----:B------:R-:W-:Y:S02]  /*8430*/  FADD.FTZ R5, -R2, R180 ;  /* 0x000000b402057221 */ /* 0x000fe40000010100 */
[----:B------:R-:W-:Y:S05]  /*8440*/  @P5 IMAD.X R2, R4, 0x1, R130, P1 ;  /* 0x0000000104025824 */ /* 0x000fea00008e0682 */
        /* <DEDUP_REMOVED lines=17> */
[----:B--2---:R-:W-:Y:S02]  /*8560*/  FMUL.FTZ R11, R185, c[0x0][0x2d0] ;  /* 0x0000b400b90b7a20 */ /* 0x004fe40000410000 */
[----:B------:R-:W-:Y:S03]  /*8570*/  FMUL.FTZ R10, R184, c[0x0][0x2d0] ;  /* 0x0000b400b80a7a20 */ /* 0x000fe60000410000 */
[----:B------:R-:W-:Y:S02]  /*8580*/  FSEL R11, R11, RZ, P2 ;  /* 0x000000ff0b0b7208 */ /* 0x000fe40001000000 */
[----:B-1----:R-:W-:Y:S02]  /*8590*/  @P5 IADD3 R8, P2, R8, R2, RZ ;  /* 0x0000000208085210 */ /* 0x002fe40007f5e0ff */
[----:B------:R-:W-:Y:S01]  /*85a0*/  FSEL R10, R10, RZ, P1 ;  /* 0x000000ff0a0a7208 */ /* 0x000fe20000800000 */
[----:B------:R-:W-:Y:S02]  /*85b0*/  FFMA.FTZ R7, R204, c[0x0][0x2d0], -R11 ;  /* 0x0000b400cc077a23 */ /* 0x000fe4000001080b */
[----:B------:R-:W-:Y:S02]  /*85c0*/  @P5 IMAD.X R9, R0, 0x1, R9, P2 ;  /* 0x0000000100095824 */ /* 0x000fe400010e0609 */
[----:B------:R1:W-:Y:S01]  /*85d0*/  MUFU.EX2 R213, R7 ;  /* 0x0000000700d57308 */ /* 0x0003e20000000800 */
[--C-:B------:R-:W-:Y:S01]  /*85e0*/  FFMA.FTZ R252, R33, c[0x0][0x2d0], -R11.reuse ;  /* 0x0000b40021fc7a23 */ /* 0x100fe2000001080b */
[----:B------:R-:W-:Y:S01]  /*85f0*/  MOV R33, R214 ;  /* 0x000000d600217202 */ /* 0x000fe20000000f00 */
[----:B------:R2:W-:Y:S01]  /*8600*/  @P5 LDGSTS.E.BYPASS.LTC128B.128 [R248+0x4900], [R8.64], !P3 ;  /* 0x0490000008f85fae */ /* 0x0005e2000d901d46 */
[--C-:B------:R-:W-:Y:S02]  /*8610*/  FFMA.FTZ R244, R64, c[0x0][0x2d0], -R11.reuse ;  /* 0x0000b40040f47a23 */ /* 0x100fe4000001080b */
[--C-:B------:R-:W-:Y:S02]  /*8620*/  FFMA.FTZ R63, R20, c[0x0][0x2d0], -R11.reuse ;  /* 0x0000b400143f7a23 */ /* 0x100fe4000001080b */
[--C-:B------:R-:W-:Y:S02]  /*8630*/  FFMA.FTZ R130, R21, c[0x0][0x2d0], -R11.reuse ;  /* 0x0000b40015827a23 */ /* 0x100fe4000001080b */
[--C-:B------:R-:W-:Y:S01]  /*8640*/  FFMA.FTZ R250, R22, c[0x0][0x2d0], -R10.reuse ;  /* 0x0000b40016fa7a23 */ /* 0x100fe2000001080a */
[----:B------:R2:W-:Y:S01]  /*8650*/  @P5 LDGSTS.E.BYPASS.LTC128B.128 [R248+0x6900], [R8.64+0x80], !P6 ;  /* 0x0690008008f85fae */ /* 0x0005e2000f101d46 */
[--C-:B------:R-:W-:Y:S02]  /*8660*/  FFMA.FTZ R249, R23, c[0x0][0x2d0], -R10.reuse ;  /* 0x0000b40017f97a23 */ /* 0x100fe4000001080a */
[--C-:B------:R-:W-:Y:S02]  /*8670*/  FFMA.FTZ R228, R36, c[0x0][0x2d0], -R11.reuse ;  /* 0x0000b40024e47a23 */ /* 0x100fe4000001080b */
[--C-:B------:R-:W-:Y:S02]  /*8680*/  FFMA.FTZ R36, R49, c[0x0][0x2d0], -R11.reuse ;  /* 0x0000b40031247a23 */ /* 0x100fe4000001080b */
[--C-:B------:R-:W-:Y:S02]  /*8690*/  FFMA.FTZ R39, R39, c[0x0][0x2d0], -R10.reuse ;  /* 0x0000b40027277a23 */ /* 0x100fe4000001080a */
[--C-:B------:R-:W-:Y:S02]  /*86a0*/  FFMA.FTZ R131, R32, c[0x0][0x2d0], -R11.reuse ;  /* 0x0000b40020837a23 */ /* 0x100fe4000001080b */
[--C-:B------:R-:W-:Y:S02]  /*86b0*/  FFMA.FTZ R32, R38, c[0x0][0x2d0], -R10.reuse ;  /* 0x0000b40026207a23 */ /* 0x100fe4000001080a */
[--C-:B-1----:R-:W-:Y:S02]  /*86c0*/  FFMA.FTZ R7, R205, c[0x0][0x2d0], -R11.reuse ;  /* 0x0000b400cd077a23 */ /* 0x102fe4000001080b */
[--C-:B------:R-:W-:Y:S02]  /*86d0*/  FFMA.FTZ R54, R54, c[0x0][0x2d0], -R10.reuse ;  /* 0x0000b40036367a23 */ /* 0x100fe4000001080a */
[----:B------:R1:W3:Y:S01]  /*86e0*/  MUFU.EX2 R220, R7 ;  /* 0x0000000700dc7308 */ /* 0x0002e20000000800 */
[--C-:B------:R-:W-:Y:S02]  /*86f0*/  FFMA.FTZ R55, R55, c[0x0][0x2d0], -R10.reuse ;  /* 0x0000b40037377a23 */ /* 0x100fe4000001080a */
[--C-:B------:R-:W-:Y:S02]  /*8700*/  FFMA.FTZ R48, R48, c[0x0][0x2d0], -R11.reuse ;  /* 0x0000b40030307a23 */ /* 0x100fe4000001080b */
[--C-:B------:R-:W-:Y:S02]  /*8710*/  FFMA.FTZ R251, R34, c[0x0][0x2d0], -R10.reuse ;  /* 0x0000b40022fb7a23 */ /* 0x100fe4000001080a */
[--C-:B------:R-:W-:Y:S02]  /*8720*/  FFMA.FTZ R65, R65, c[0x0][0x2d0], -R11.reuse ;  /* 0x0000b40041417a23 */ /* 0x100fe4000001080b */
[--C-:B------:R-:W-:Y:S01]  /*8730*/  FFMA.FTZ R49, R35, c[0x0][0x2d0], -R10.reuse ;  /* 0x0000b40023317a23 */ /* 0x100fe2000001080a */
[----:B--2---:R-:W-:Y:S01]  /*8740*/  @P5 IADD3 R8, P2, R8, R2, RZ ;  /* 0x0000000208085210 */ /* 0x004fe20007f5e0ff */
[--C-:B------:R-:W-:Y:S02]  /*8750*/  FFMA.FTZ R50, R50, c[0x0][0x2d0], -R10.reuse ;  /* 0x0000b40032327a23 */ /* 0x100fe4000001080a */
[--C-:B------:R-:W-:Y:S01]  /*8760*/  FFMA.FTZ R51, R51, c[0x0][0x2d0], -R10.reuse ;  /* 0x0000b40033337a23 */ /* 0x100fe2000001080a */
[----:B------:R-:W-:Y:S01]  /*8770*/  @P5 IADD3.X R9, R9, R0, RZ, P2, !PT ;  /* 0x0000000009095210 */ /* 0x000fe200017fe4ff */
[--C-:B------:R-:W-:Y:S02]  /*8780*/  FFMA.FTZ R66, R66, c[0x0][0x2d0], -R10.reuse ;  /* 0x0000b40042427a23 */ /* 0x100fe4000001080a */
[--C-:B------:R-:W-:Y:S02]  /*8790*/  FFMA.FTZ R67, R67, c[0x0][0x2d0], -R10.reuse ;  /* 0x0000b40043437a23 */ /* 0x100fe4000001080a */
[----:B------:R2:W-:Y:S01]  /*87a0*/  @P5 LDGSTS.E.BYPASS.LTC128B.128 [R248+0x5100], [R8.64], !P3 ;  /* 0x0510000008f85fae */ /* 0x0005e2000d901d46 */
[--C-:B-1----:R-:W-:Y:S01]  /*87b0*/  FFMA.FTZ R7, R16, c[0x0][0x2d0], -R11.reuse ;  /* 0x0000b40010077a23 */ /* 0x102fe2000001080b */
[----:B---3--:R-:W-:Y:S06]  /*87c0*/  F2FP.PACK_AB R204, R220, R213 ;  /* 0x000000d5dccc723e */ /* 0x008fec00000000ff */
[----:B------:R2:W-:Y:S01]  /*87d0*/  @P5 LDGSTS.E.BYPASS.LTC128B.128 [R248+0x7100], [R8.64+0x80], !P6 ;  /* 0x0710008008f85fae */ /* 0x0005e2000f101d46 */
[----:B------:R1:W-:Y:S02]  /*87e0*/  MUFU.EX2 R222, R7 ;  /* 0x0000000700de7308 */ /* 0x0003e40000000800 */
[----:B-1----:R-:W-:Y:S01]  /*87f0*/  FFMA.FTZ R7, R17, c[0x0][0x2d0], -R11 ;  /* 0x0000b40011077a23 */ /* 0x002fe2000001080b */
[----:B--2---:R-:W-:Y:S01]  /*8800*/  @P5 IADD3 R8, P1, R8, R2, RZ ;  /* 0x0000000208085210 */ /* 0x004fe20007f3e0ff */
[----:B------:R-:W-:Y:S06]  /*8810*/  FFMA.FTZ R2, R19, c[0x0][0x2d0], -R10 ;  /* 0x0000b40013027a23 */ /* 0x000fec000001080a */
[----:B------:R1:W2:Y:S01]  /*8820*/  MUFU.EX2 R227, R7 ;  /* 0x0000000700e37308 */ /* 0x0002a20000000800 */
[----:B------:R-:W-:Y:S01]  /*8830*/  @P5 IMAD.X R9, R9, 0x1, R0, P1 ;  /* 0x0000000109095824 */ /* 0x000fe200008e0600 */
[C---:B------:R-:W-:Y:S04]  /*8840*/  FSETP.NEU.FTZ.AND P1, PT, R182.reuse, -INF , PT ;  /* 0xff800000b600780b */ /* 0x040fe80003f3d000 */
[----:B------:R-:W-:Y:S01]  /*8850*/  FSEL R0, R182, RZ, P1 ;  /* 0x000000ffb6007208 */ /* 0x000fe20000800000 */
[----:B------:R3:W-:Y:S03]  /*8860*/  @P5 LDGSTS.E.BYPASS.LTC128B.128 [R248+0x5900], [R8.64], !P3 ;  /* 0x0590000008f85fae */ /* 0x0007e6000d901d46 */
[----:B------:R4:W-:Y:S05]  /*8870*/  MUFU.EX2 R221, R2 ;  /* 0x0000000200dd7308 */ /* 0x0009ea0000000800 */
[----:B------:R3:W-:Y:S01]  /*8880*/  @P5 LDGSTS.E.BYPASS.LTC128B.128 [R248+0x7900], [R8.64+0x80], !P6 ;  /* 0x0790008008f85fae */ /* 0x0007e2000f101d46 */
[--C-:B-1----:R-:W-:Y:S07]  /*8890*/  FFMA.FTZ R7, R207, c[0x0][0x2d0], -R10.reuse ;  /* 0x0000b400cf077a23 */ /* 0x102fee000001080a */
[----:B------:R-:W1:Y:S01]  /*88a0*/  LDSM.16.MT88.4 R20, [R229] ;  /* 0x00000000e514783b */ /* 0x000e620000004200 */
[----:B------:R2:W-:Y:S07]  /*88b0*/  MUFU.EX2 R212, R7 ;  /* 0x0000000700d47308 */ /* 0x0005ee0000000800 */
[----:B------:R-:W0:Y:S01]  /*88c0*/  LDGDEPBAR ;  /* 0x00000000000079af */ /* 0x000e220000000000 */
[----:B----4-:R-:W-:Y:S02]  /*88d0*/  FADD.FTZ R2, -R0, R187 ;  /* 0x000000bb00027221 */ /* 0x010fe40000010100 */
[----:B---3--:R-:W-:Y:S02]  /*88e0*/  FFMA.FTZ R9, R52, c[0x0][0x2d0], -R11 ;  /* 0x0000b40034097a23 */ /* 0x008fe4000001080b */
[--C-:B--2---:R-:W-:Y:S01]  /*88f0*/  FFMA.FTZ R7, R206, c[0x0][0x2d0], -R10.reuse ;  /* 0x0000b400ce077a23 */ /* 0x104fe2000001080a */
[----:B------:R-:W-:Y:S03]  /*8900*/  F2FP.PACK_AB R206, R227, R222 ;  /* 0x000000dee3ce723e */ /* 0x000fe600000000ff */
[----:B------:R2:W3:Y:S02]  /*8910*/  MUFU.EX2 R218, R7 ;  /* 0x0000000700da7308 */ /* 0x0004e40000000800 */
[----:B--2---:R-:W-:Y:S01]  /*8920*/  FFMA.FTZ R7, R18, c[0x0][0x2d0], -R10 ;  /* 0x0000b40012077a23 */ /* 0x004fe2000001080a */
[----:B---3--:R-:W-:Y:S07]  /*8930*/  F2FP.PACK_AB R205, R218, R212 ;  /* 0x000000d4dacd723e */ /* 0x008fee00000000ff */
[----:B------:R2:W3:Y:S02]  /*8940*/  MUFU.EX2 R219, R7 ;  /* 0x0000000700db7308 */ /* 0x0004e40000000800 */
[----:B--2---:R-:W-:Y:S01]  /*8950*/  FMUL.FTZ R7, R183, c[0x0][0x2d0] ;  /* 0x0000b400b7077a20 */ /* 0x004fe20000410000 */
[----:B---3--:R-:W-:Y:S04]  /*8960*/  F2FP.PACK_AB R207, R221, R219 ;  /* 0x000000dbddcf723e */ /* 0x008fe800000000ff */
[----:B------:R-:W-:Y:S05]  /*8970*/  FSEL R7, R7, RZ, P0 ;  /* 0x000000ff07077208 */ /* 0x000fea0000000000 */
[--C-:B------:R-:W-:Y:S02]  /*8980*/  FFMA.FTZ R0, R208, c[0x0][0x2d0], -R7.reuse ;  /* 0x0000b400d0007a23 */ /* 0x100fe40000010807 */
[--C-:B------:R-:W-:Y:S02]  /*8990*/  FFMA.FTZ R8, R209, c[0x0][0x2d0], -R7.reuse ;  /* 0x0000b400d1087a23 */ /* 0x100fe40000010807 */
[----:B------:R2:W-:Y:S01]  /*89a0*/  MUFU.EX2 R215, R0 ;  /* 0x0000000000d77308 */ /* 0x0005e20000000800 */
        /* <DEDUP_REMOVED lines=10> */
[--C-:B------:R-:W-:Y:S02]  /*8a50*/  FFMA.FTZ R57, R57, c[0x0][0x2d0], -R7.reuse ;  /* 0x0000b40039397a23 */ /* 0x100fe40000010807 */
[--C-:B------:R-:W-:Y:S02]  /*8a60*/  FFMA.FTZ R60, R60, c[0x0][0x2d0], -R7.reuse ;  /* 0x0000b4003c3c7a23 */ /* 0x100fe40000010807 */
[--C-:B------:R-:W-:Y:S02]  /*8a70*/  FFMA.FTZ R61, R61, c[0x0][0x2d0], -R7.reuse ;  /* 0x0000b4003d3d7a23 */ /* 0x100fe40000010807 */
[----:B--2---:R-:W-:Y:S04]  /*8a80*/  FFMA.FTZ R0, R12, c[0x0][0x2d0], -R7 ;  /* 0x0000b4000c007a23 */ /* 0x004fe80000010807 */
[----:B------:R2:W-:Y:S01]  /*8a90*/  MUFU.EX2 R214, R0 ;  /* 0x0000000000d67308 */ /* 0x0005e20000000800 */
[--C-:B---3--:R-:W-:Y:S02]  /*8aa0*/  FFMA.FTZ R8, R37, c[0x0][0x2d0], -R11.reuse ;  /* 0x0000b40025087a23 */ /* 0x108fe4000001080b */
[----:B------:R-:W-:Y:S03]  /*8ab0*/  IMAD.MOV.U32 R37, RZ, RZ, R216 ;  /* 0x000000ffff257224 */ /* 0x000fe600078e00d8 */
[----:B------:R-:W-:Y:S01]  /*8ac0*/  MOV R52, R8 ;  /* 0x0000000800347202 */ /* 0x000fe20000000f00 */
[----:B------:R-:W-:Y:S02]  /*8ad0*/  FFMA.FTZ R8, R53, c[0x0][0x2d0], -R11 ;  /* 0x0000b40035087a23 */ /* 0x000fe4000001080b */
[----:B------:R-:W-:Y:S03]  /*8ae0*/  IMAD.MOV.U32 R53, RZ, RZ, R9 ;  /* 0x000000ffff357224 */ /* 0x000fe600078e0009 */
[----:B------:R-:W-:Y:S01]  /*8af0*/  MOV R64, R8 ;  /* 0x0000000800407202 */ /* 0x000fe20000000f00 */
[----:B------:R-:W-:Y:S05]  /*8b00*/  FMUL.FTZ R8, R182, c[0x0][0x2d0] ;  /* 0x0000b400b6087a20 */ /* 0x000fea0000410000 */
[----:B------:R-:W-:Y:S01]  /*8b10*/  FSEL R8, R8, RZ, P1 ;  /* 0x000000ff08087208 */ /* 0x000fe20000800000 */
[----:B--2---:R-:W-:Y:S04]  /*8b20*/  FFMA.FTZ R0, R13, c[0x0][0x2d0], -R7 ;  /* 0x0000b4000d007a23 */ /* 0x004fe80000010807 */
[--C-:B------:R-:W-:Y:S01]  /*8b30*/  FFMA.FTZ R7, R210, c[0x0][0x2d0], -R8.reuse ;  /* 0x0000b400d2077a23 */ /* 0x100fe20000010808 */
[----:B------:R2:W-:Y:S01]  /*8b40*/  MUFU.EX2 R245, R0 ;  /* 0x0000000000f57308 */ /* 0x0005e20000000800 */
        /* <DEDUP_REMOVED lines=14> */
[----:B--2---:R-:W-:Y:S02]  /*8c30*/  FMUL.FTZ R0, R5, c[0x0][0x2d0] ;  /* 0x0000b40005007a20 */ /* 0x004fe40000410000 */
[--C-:B------:R-:W-:Y:S02]  /*8c40*/  FFMA.FTZ R5, R14, c[0x0][0x2d0], -R8.reuse ;  /* 0x0000b4000e057a23 */ /* 0x100fe40000010808 */
[--C-:B------:R-:W-:Y:S01]  /*8c50*/  FFMA.FTZ R58, R58, c[0x0][0x2d0], -R8.reuse ;  /* 0x0000b4003a3a7a23 */ /* 0x100fe20000010808 */
[----:B------:R2:W3:Y:S10]  /*8c60*/  MUFU.EX2 R181, R0 ;  /* 0x0000000000b57308 */ /* 0x0004f40000000800 */
[----:B------:R4:W-:Y:S01]  /*8c70*/  MUFU.EX2 R209, R5 ;  /* 0x0000000500d17308 */ /* 0x0009e20000000800 */
[----:B--2---:R-:W-:Y:S02]  /*8c80*/  FMUL.FTZ R0, R4, c[0x0][0x2d0] ;  /* 0x0000b40004007a20 */ /* 0x004fe40000410000 */
[----:B------:R-:W-:Y:S07]  /*8c90*/  FFMA.FTZ R4, R15, c[0x0][0x2d0], -R8 ;  /* 0x0000b4000f047a23 */ /* 0x000fee0000010808 */
[----:B------:R2:W1:Y:S01]  /*8ca0*/  MUFU.EX2 R180, R0 ;  /* 0x0000000000b47308 */ /* 0x0004620000000800 */
[C---:B---3--:R-:W-:Y:S02]  /*8cb0*/  FMUL.FTZ R16, R181.reuse, R200 ;  /* 0x000000c8b5107220 */ /* 0x048fe40000410000 */
[C---:B------:R-:W-:Y:S01]  /*8cc0*/  FMUL.FTZ R17, R181.reuse, R201 ;  /* 0x000000c9b5117220 */ /* 0x040fe20000410000 */
[----:B------:R-:W-:Y:S01]  /*8cd0*/  MOV R201, R60 ;  /* 0x0000003c00c97202 */ /* 0x000fe20000000f00 */
[----:B------:R-:W-:Y:S02]  /*8ce0*/  IMAD.MOV.U32 R200, RZ, RZ, R58 ;  /* 0x000000ffffc87224 */ /* 0x000fe400078e003a */
[C---:B----4-:R-:W-:Y:S02]  /*8cf0*/  FMUL.FTZ R5, R181.reuse, R193 ;  /* 0x000000c1b5057220 */ /* 0x050fe40000410000 */
[----:B------:R-:W-:Y:S01]  /*8d00*/  IMAD.MOV.U32 R193, RZ, RZ, R41 ;  /* 0x000000ffffc17224 */ /* 0x000fe200078e0029 */
[----:B------:R3:W-:Y:S01]  /*8d10*/  MUFU.EX2 R247, R4 ;  /* 0x0000000400f77308 */ /* 0x0007e20000000800 */
[C---:B------:R-:W-:Y:S02]  /*8d20*/  FMUL.FTZ R68, R181.reuse, R68 ;  /* 0x00000044b5447220 */ /* 0x040fe40000410000 */
[C---:B------:R-:W-:Y:S02]  /*8d30*/  FMUL.FTZ R69, R181.reuse, R69 ;  /* 0x00000045b5457220 */ /* 0x040fe40000410000 */
[C---:B------:R-:W-:Y:S02]  /*8d40*/  FMUL.FTZ R80, R181.reuse, R80 ;  /* 0x00000050b5507220 */ /* 0x040fe40000410000 */
[C---:B------:R-:W-:Y:S02]  /*8d50*/  FMUL.FTZ R81, R181.reuse, R81 ;  /* 0x00000051b5517220 */ /* 0x040fe40000410000 */
[C---:B------:R-:W-:Y:S01]  /*8d60*/  FMUL.FTZ R84, R181.reuse, R84 ;  /* 0x00000054b5547220 */ /* 0x040fe20000410000 */
[----:B------:R-:W-:Y:S01]  /*8d70*/  MUFU.EX2 R193, R193 ;  /* 0x000000c100c17308 */ /* 0x000fe20000000800 */
[C---:B------:R-:W-:Y:S02]  /*8d80*/  FMUL.FTZ R85, R181.reuse, R85 ;  /* 0x00000055b5557220 */ /* 0x040fe40000410000 */
[----:B------:R-:W-:Y:S02]  /*8d90*/  FMUL.FTZ R96, R181, R96 ;  /* 0x00000060b5607220 */ /* 0x000fe40000410000 */
[----:B--2---:R-:W-:Y:S02]  /*8da0*/  FMUL.FTZ R0, R3, c[0x0][0x2d0] ;  /* 0x0000b40003007a20 */ /* 0x004fe40000410000 */
[C---:B-1----:R-:W-:Y:S02]  /*8db0*/  FMUL.FTZ R7, R180.reuse, R195 ;  /* 0x000000c3b4077220 */ /* 0x042fe40000410000 */
[C---:B------:R-:W-:Y:S01]  /*8dc0*/  FMUL.FTZ R6, R180.reuse, R194 ;  /* 0x000000c2b4067220 */ /* 0x040fe20000410000 */
[----:B------:R1:W2:Y:S01]  /*8dd0*/  MUFU.EX2 R3, R0 ;  /* 0x0000000000037308 */ /* 0x0002a20000000800 */
[----:B------:R-:W-:Y:S02]  /*8de0*/  IMAD.MOV.U32 R195, RZ, RZ, R39 ;  /* 0x000000ffffc37224 */ /* 0x000fe400078e0027 */
[C---:B------:R-:W-:Y:S02]  /*8df0*/  FMUL.FTZ R18, R180.reuse, R202 ;  /* 0x000000cab4127220 */ /* 0x040fe40000410000 */
[----:B---3--:R-:W-:Y:S02]  /*8e00*/  FMUL.FTZ R4, R181, R192 ;  /* 0x000000c0b5047220 */ /* 0x008fe40000410000 */
[----:B------:R-:W-:Y:S02]  /*8e10*/  IMAD.MOV.U32 R202, RZ, RZ, R56 ;  /* 0x000000ffffca7224 */ /* 0x000fe400078e0038 */
[C---:B------:R-:W-:Y:S01]  /*8e20*/  FMUL.FTZ R70, R180.reuse, R70 ;  /* 0x00000046b4467220 */ /* 0x040fe20000410000 */
[----:B------:R-:W-:Y:S01]  /*8e30*/  MUFU.EX2 R195, R195 ;  /* 0x000000c300c37308 */ /* 0x000fe20000000800 */
[C---:B------:R-:W-:Y:S01]  /*8e40*/  FMUL.FTZ R71, R180.reuse, R71 ;  /* 0x00000047b4477220 */ /* 0x040fe20000410000 */
[-C--:B------:R-:W-:Y:S03]  /*8e50*/  HMMA.16816.F32 R4, R204, R20.reuse, R4 ;  /* 0x00000014cc04723c */ /* 0x080fe60000001804 */
[C---:B------:R-:W-:Y:S01]  /*8e60*/  FMUL.FTZ R19, R180.reuse, R203 ;  /* 0x000000cbb4137220 */ /* 0x040fe20000410000 */
[----:B------:R-:W-:Y:S01]  /*8e70*/  MOV R203, R67 ;  /* 0x0000004300cb7202 */ /* 0x000fe20000000f00 */
[C---:B------:R-:W-:Y:S01]  /*8e80*/  FMUL.FTZ R34, R180.reuse, R146 ;  /* 0x00000092b4227220 */ /* 0x040fe20000410000 */
[----:B------:R-:W-:Y:S01]  /*8e90*/  MOV R146, R44 ;  /* 0x0000002c00927202 */ /* 0x000fe20000000f00 */
[----:B------:R-:W-:Y:S02]  /*8ea0*/  FMUL.FTZ R35, R180, R147 ;  /* 0x00000093b4237220 */ /* 0x000fe40000410000 */
[----:B------:R-:W-:Y:S03]  /*8eb0*/  IMAD.MOV.U32 R147, RZ, RZ, R45 ;  /* 0x000000ffff937224 */ /* 0x000fe600078e002d */
[----:B-1----:R-:W-:Y:S02]  /*8ec0*/  FMUL.FTZ R0, R2, c[0x0][0x2d0] ;  /* 0x0000b40002007a20 */ /* 0x002fe40000410000 */
[C---:B--2---:R-:W-:Y:S01]  /*8ed0*/  FMUL.FTZ R12, R3.reuse, R196 ;  /* 0x000000c4030c7220 */ /* 0x044fe20000410000 */
[----:B------:R-:W-:Y:S01]  /*8ee0*/  MOV R196, R52 ;  /* 0x0000003400c47202 */ /* 0x000fe20000000f00 */
[C---:B------:R-:W-:Y:S01]  /*8ef0*/  FMUL.FTZ R8, R3.reuse, R188 ;  /* 0x000000bc03087220 */ /* 0x040fe20000410000 */
[----:B------:R-:W-:Y:S01]  /*8f00*/  MOV R52, R37 ;  /* 0x0000002500347202 */ /* 0x000fe20000000f00 */
[----:B------:R-:W1:Y:S01]  /*8f10*/  MUFU.EX2 R0, R0 ;  /* 0x0000000000007308 */ /* 0x000e620000000800 */
        /* <DEDUP_REMOVED lines=10> */
[C---:B------:R-:W-:Y:S01]  /*8fc0*/  FMUL.FTZ R28, R3.reuse, R140 ;  /* 0x0000008c031c7220 */ /* 0x040fe20000410000 */
[----:B------:R-:W-:Y:S01]  /*8fd0*/  MUFU.EX2 R196, R196 ;  /* 0x000000c400c47308 */ /* 0x000fe20000000800 */
[C---:B------:R-:W-:Y:S02]  /*8fe0*/  FMUL.FTZ R41, R3.reuse, R153 ;  /* 0x0000009903297220 */ /* 0x040fe40000410000 */
[C---:B------:R-:W-:Y:S02]  /*8ff0*/  FMUL.FTZ R44, R3.reuse, R156 ;  /* 0x0000009c032c7220 */ /* 0x040fe40000410000 */
[C---:B------:R-:W-:Y:S02]  /*9000*/  FMUL.FTZ R45, R3.reuse, R157 ;  /* 0x0000009d032d7220 */ /* 0x040fe40000410000 */
[----:B------:R-:W-:Y:S02]  /*9010*/  IMAD.MOV.U32 R2, RZ, RZ, R57 ;  /* 0x000000ffff027224 */ /* 0x000fe400078e0039 */
[C---:B------:R-:W-:Y:S02]  /*9020*/  FMUL.FTZ R56, R3.reuse, R168 ;  /* 0x000000a803387220 */ /* 0x040fe40000410000 */
[----:B------:R-:W-:Y:S01]  /*9030*/  FMUL.FTZ R57, R3, R169 ;  /* 0x000000a903397220 */ /* 0x000fe20000410000 */
[----:B------:R-:W-:Y:S01]  /*9040*/  MUFU.EX2 R168, R211 ;  /* 0x000000d300a87308 */ /* 0x000fe20000000800 */
[C---:B-1----:R-:W-:Y:S02]  /*9050*/  FMUL.FTZ R27, R0.reuse, R139 ;  /* 0x0000008b001b7220 */ /* 0x042fe40000410000 */
[----:B------:R-:W-:Y:S02]  /*9060*/  IMAD.MOV.U32 R139, RZ, RZ, R36 ;  /* 0x000000ffff8b7224 */ /* 0x000fe400078e0024 */
[----:B------:R-:W1:Y:S01]  /*9070*/  LDSM.16.MT88.4 R36, [R230] ;  /* 0x00000000e624783b */ /* 0x000e620000004200 */
[C---:B------:R-:W-:Y:S01]  /*9080*/  FMUL.FTZ R10, R0.reuse, R190 ;  /* 0x000000be000a7220 */ /* 0x040fe20000410000 */
[----:B------:R-:W-:Y:S01]  /*9090*/  F2FP.PACK_AB R190, R245, R214 ;  /* 0x000000d6f5be723e */ /* 0x000fe200000000ff */
[C---:B------:R-:W-:Y:S01]  /*90a0*/  FMUL.FTZ R11, R0.reuse, R191 ;  /* 0x000000bf000b7220 */ /* 0x040fe20000410000 */
[----:B------:R-:W-:Y:S01]  /*90b0*/  F2FP.PACK_AB R191, R247, R209 ;  /* 0x000000d1f7bf723e */ /* 0x000fe200000000ff */
[C---:B------:R-:W-:Y:S01]  /*90c0*/  FMUL.FTZ R60, R3.reuse, R172 ;  /* 0x000000ac033c7220 */ /* 0x040fe20000410000 */
[----:B------:R-:W-:Y:S01]  /*90d0*/  MUFU.EX2 R169, R131 ;  /* 0x0000008300a97308 */ /* 0x000fe20000000800 */
[----:B------:R-:W-:Y:S02]  /*90e0*/  IMAD.MOV.U32 R136, RZ, RZ, R64 ;  /* 0x000000ffff887224 */ /* 0x000fe400078e0040 */
[----:B------:R-:W-:Y:S02]  /*90f0*/  FMUL.FTZ R72, R3, R72 ;  /* 0x0000004803487220 */ /* 0x000fe40000410000 */
[C---:B------:R-:W-:Y:S04]  /*9100*/  HMMA.16816.F32 R8, R188.reuse, R20, R8 ;  /* 0x00000014bc08723c */ /* 0x040fe80000001808 */
[C---:B------:R-:W-:Y:S01]  /*9110*/  FMUL.FTZ R14, R0.reuse, R198 ;  /* 0x000000c6000e7220 */ /* 0x040fe20000410000 */
[----:B------:R-:W-:Y:S01]  /*9120*/  MOV R198, R54 ;  /* 0x0000003600c67202 */ /* 0x000fe20000000f00 */
[C---:B------:R-:W-:Y:S01]  /*9130*/  FMUL.FTZ R15, R0.reuse, R199 ;  /* 0x000000c7000f7220 */ /* 0x040fe20000410000 */
[----:B------:R-:W2:Y:S01]  /*9140*/  LDSM.16.MT88.4 R52, [R233] ;  /* 0x00000000e934783b */ /* 0x000ea20000004200 */
[C---:B------:R-:W-:Y:S04]  /*9150*/  FMUL.FTZ R20, R181.reuse, R132 ;  /* 0x00000084b5147220 */ /* 0x040fe80000410000 */
[----:B------:R-:W-:Y:S01]  /*9160*/  FMUL.FTZ R21, R181, R133 ;  /* 0x00000085b5157220 */ /* 0x000fe20000410000 */
        /* <DEDUP_REMOVED lines=8> */
[C---:B------:R-:W-:Y:S04]  /*91f0*/  FMUL.FTZ R22, R180.reuse, R134 ;  /* 0x00000086b4167220 */ /* 0x040fe80000410000 */
[----:B------:R-:W-:Y:S02]  /*9200*/  FMUL.FTZ R23, R180, R135 ;  /* 0x00000087b4177220 */ /* 0x000fe40000410000 */
[----:B------:R-:W3:Y:S01]  /*9210*/  LDSM.16.MT88.4 R132, [R232] ;  /* 0x00000000e884783b */ /* 0x000ee20000004200 */
[----:B------:R-:W-:Y:S02]  /*9220*/  IMAD.MOV.U32 R138, RZ, RZ, R48 ;  /* 0x000000ffff8a7224 */ /* 0x000fe400078e0030 */
[C---:B------:R-:W-:Y:S02]  /*9230*/  FMUL.FTZ R88, R3.reuse, R88 ;  /* 0x0000005803587220 */ /* 0x040fe40000410000 */
[-C--:B-1----:R-:W-:Y:S03]  /*9240*/  HMMA.16816.F32 R20, R204, R36.reuse, R20 ;  /* 0x00000024cc14723c */ /* 0x082fe60000001814 */
[C---:B------:R-:W-:Y:S02]  /*9250*/  FMUL.FTZ R89, R3.reuse, R89 ;  /* 0x0000005903597220 */ /* 0x040fe40000410000 */
[C---:B------:R-:W-:Y:S02]  /*9260*/  FMUL.FTZ R92, R3.reuse, R92 ;  /* 0x0000005c035c7220 */ /* 0x040fe40000410000 */
[C---:B------:R-:W-:Y:S01]  /*9270*/  FMUL.FTZ R93, R3.reuse, R93 ;  /* 0x0000005d035d7220 */ /* 0x040fe20000410000 */
[C---:B------:R-:W-:Y:S04]  /*9280*/  HMMA.16816.F32 R24, R188.reuse, R36, R24 ;  /* 0x00000024bc18723c */ /* 0x040fe80000001818 */
[----:B------:R-:W-:Y:S01]  /*9290*/  FMUL.FTZ R31, R0, R143 ;  /* 0x0000008f001f7220 */ /* 0x000fe20000410000 */
[----:B------:R-:W-:Y:S01]  /*92a0*/  MOV R143, R32 ;  /* 0x00000020008f7202 */ /* 0x000fe20000000f00 */
[C---:B------:R-:W-:Y:S02]  /*92b0*/  FMUL.FTZ R104, R3.reuse, R104 ;  /* 0x0000006803687220 */ /* 0x040fe40000410000 */
[----:B------:R-:W-:Y:S03]  /*92c0*/  FMUL.FTZ R105, R3, R105 ;  /* 0x0000006903697220 */ /* 0x000fe60000410000 */
[-C--:B------:R-:W-:Y:S03]  /*92d0*/  HMMA.16816.F32 R28, R188, R38.reuse, R28 ;  /* 0x00000026bc1c723c */ /* 0x080fe6000000181c */
[C---:B------:R-:W-:Y:S02]  /*92e0*/  FMUL.FTZ R32, R181.reuse, R144 ;  /* 0x00000090b5207220 */ /* 0x040fe40000410000 */
[----:B------:R-:W-:Y:S02]  /*92f0*/  IMAD.MOV.U32 R48, RZ, RZ, R33 ;  /* 0x000000ffff307224 */ /* 0x000fe400078e0021 */
[----:B------:R-:W-:Y:S01]  /*9300*/  FMUL.FTZ R33, R181, R145 ;  /* 0x00000091b5217220 */ /* 0x000fe20000410000 */
[----:B------:R-:W-:Y:S01]  /*9310*/  MOV R145, R40 ;  /* 0x0000002800917202 */ /* 0x000fe20000000f00 */
[C---:B------:R-:W-:Y:S03]  /*9320*/  FMUL.FTZ R40, R3.reuse, R152 ;  /* 0x0000009803287220 */ /* 0x040fe60000410000 */
[----:B------:R-:W-:Y:S01]  /*9330*/  FMUL.FTZ R108, R3, R108 ;  /* 0x0000006c036c7220 */ /* 0x000fe20000410000 */
[----:B------:R-:W-:Y:S01]  /*9340*/  MOV R194, R48 ;  /* 0x0000003000c27202 */ /* 0x000fe20000000f00 */
        /* <DEDUP_REMOVED lines=8> */
[----:B------:R-:W-:Y:S01]  /*93d0*/  MOV R157, R152 ;  /* 0x00000098009d7202 */ /* 0x000fe20000000f00 */
[C---:B------:R-:W-:Y:S02]  /*93e0*/  FMUL.FTZ R109, R3.reuse, R109 ;  /* 0x0000006d036d7220 */ /* 0x040fe40000410000 */
[C---:B------:R-:W-:Y:S02]  /*93f0*/  FMUL.FTZ R120, R3.reuse, R120 ;  /* 0x0000007803787220 */ /* 0x040fe40000410000 */
[C---:B------:R-:W-:Y:S01]  /*9400*/  FMUL.FTZ R121, R3.reuse, R121 ;  /* 0x0000007903797220 */ /* 0x040fe20000410000 */
[-C--:B--2---:R-:W-:Y:S03]  /*9410*/  HMMA.16816.F32 R36, R204, R52.reuse, R36 ;  /* 0x00000034cc24723c */ /* 0x084fe60000001824 */
[C---:B------:R-:W-:Y:S02]  /*9420*/  FMUL.FTZ R42, R0.reuse, R154 ;  /* 0x0000009a002a7220 */ /* 0x040fe40000410000 */
[----:B------:R-:W-:Y:S02]  /*9430*/  IMAD.MOV.U32 R149, RZ, RZ, R43 ;  /* 0x000000ffff957224 */ /* 0x000fe400078e002b */
[C---:B------:R-:W-:Y:S01]  /*9440*/  FMUL.FTZ R43, R0.reuse, R155 ;  /* 0x0000009b002b7220 */ /* 0x040fe20000410000 */
[----:B------:R-:W-:Y:S01]  /*9450*/  MOV R155, R150 ;  /* 0x00000096009b7202 */ /* 0x000fe20000000f00 */
[C---:B------:R-:W-:Y:S03]  /*9460*/  FMUL.FTZ R124, R3.reuse, R124 ;  /* 0x0000007c037c7220 */ /* 0x040fe60000410000 */
[----:B------:R-:W-:Y:S02]  /*9470*/  FMUL.FTZ R125, R3, R125 ;  /* 0x0000007d037d7220 */ /* 0x000fe40000410000 */
[C---:B------:R-:W-:Y:S04]  /*9480*/  HMMA.16816.F32 R40, R188.reuse, R52, R40 ;  /* 0x00000034bc28723c */ /* 0x040fe80000001828 */
[----:B------:R-:W-:Y:S02]  /*9490*/  IMAD.MOV.U32 R151, RZ, RZ, R47 ;  /* 0x000000ffff977224 */ /* 0x000fe400078e002f */
[C---:B------:R-:W-:Y:S02]  /*94a0*/  FMUL.FTZ R46, R0.reuse, R158 ;  /* 0x0000009e002e7220 */ /* 0x040fe40000410000 */
[----:B------:R-:W-:Y:S01]  /*94b0*/  FMUL.FTZ R47, R0, R159 ;  /* 0x0000009f002f7220 */ /* 0x000fe20000410000 */
[----:B------:R-:W-:Y:S03]  /*94c0*/  MUFU.EX2 R158, R226 ;  /* 0x000000e2009e7308 */ /* 0x000fe60000000800 */
[----:B------:R-:W-:Y:S01]  /*94d0*/  IMAD.MOV.U32 R154, RZ, RZ, R151 ;  /* 0x000000ffff9a7224 */ /* 0x000fe200078e0097 */
[----:B------:R-:W-:Y:S01]  /*94e0*/  MOV R151, R146 ;  /* 0x0000009200977202 */ /* 0x000fe20000000f00 */
[----:B------:R-:W-:Y:S01]  /*94f0*/  IMAD.MOV.U32 R146, RZ, RZ, R139 ;  /* 0x000000ffff927224 */ /* 0x000fe200078e008b */
[-C--:B------:R-:W-:Y:S03]  /*9500*/  HMMA.16816.F32 R44, R188, R54.reuse, R44 ;  /* 0x00000036bc2c723c */ /* 0x080fe6000000182c */
[----:B------:R-:W-:Y:S01]  /*9510*/  IMAD.MOV.U32 R144, RZ, RZ, R51 ;  /* 0x000000ffff907224 */ /* 0x000fe200078e0033 */
[----:B------:R-:W-:Y:S01]  /*9520*/  MUFU.EX2 R159, R217 ;  /* 0x000000d9009f7308 */ /* 0x000fe20000000800 */
[C---:B------:R-:W-:Y:S02]  /*9530*/  FMUL.FTZ R48, R181.reuse, R160 ;  /* 0x000000a0b5307220 */ /* 0x040fe40000410000 */
[C---:B------:R-:W-:Y:S02]  /*9540*/  FMUL.FTZ R49, R181.reuse, R161 ;  /* 0x000000a1b5317220 */ /* 0x040fe40000410000 */
[C---:B------:R-:W-:Y:S03]  /*9550*/  FMUL.FTZ R50, R180.reuse, R162 ;  /* 0x000000a2b4327220 */ /* 0x040fe60000410000 */
[----:B------:R-:W-:Y:S02]  /*9560*/  FMUL.FTZ R51, R180, R163 ;  /* 0x000000a3b4337220 */ /* 0x000fe40000410000 */
[----:B------:R-:W-:Y:S01]  /*9570*/  MUFU.EX2 R163, R250 ;  /* 0x000000fa00a37308 */ /* 0x000fe20000000800 */
[C---:B------:R-:W-:Y:S02]  /*9580*/  FMUL.FTZ R52, R181.reuse, R164 ;  /* 0x000000a4b5347220 */ /* 0x040fe40000410000 */
[----:B------:R-:W-:Y:S02]  /*9590*/  FMUL.FTZ R53, R181, R165 ;  /* 0x000000a5b5357220 */ /* 0x000fe40000410000 */
[C---:B------:R-:W-:Y:S04]  /*95a0*/  HMMA.16816.F32 R48, R204.reuse, R54, R48 ;  /* 0x00000036cc30723c */ /* 0x040fe80000001830 */
[C---:B------:R-:W-:Y:S01]  /*95b0*/  FMUL.FTZ R58, R0.reuse, R170 ;  /* 0x000000aa003a7220 */ /* 0x040fe20000410000 */
[----:B------:R1:W-:Y:S01]  /*95c0*/  MUFU.EX2 R165, R130 ;  /* 0x0000008200a57308 */ /* 0x0003e20000000800 */
[----:B------:R-:W-:Y:S02]  /*95d0*/  FMUL.FTZ R59, R0, R171 ;  /* 0x000000ab003b7220 */ /* 0x000fe40000410000 */
[C---:B------:R-:W-:Y:S04]  /*95e0*/  FMUL.FTZ R54, R180.reuse, R166 ;  /* 0x000000a6b4367220 */ /* 0x040fe80000410000 */
[----:B------:R-:W-:Y:S02]  /*95f0*/  FMUL.FTZ R55, R180, R167 ;  /* 0x000000a7b4377220 */ /* 0x000fe40000410000 */
[----:B------:R-:W-:Y:S01]  /*9600*/  IMAD.MOV.U32 R197, RZ, RZ, R61 ;  /* 0x000000ffffc57224 */ /* 0x000fe200078e003d */
[----:B------:R-:W2:Y:S01]  /*9610*/  MUFU.EX2 R160, R225 ;  /* 0x000000e100a07308 */ /* 0x000ea20000000800 */
[----:B------:R-:W-:Y:S02]  /*9620*/  FMUL.FTZ R61, R3, R173 ;  /* 0x000000ad033d7220 */ /* 0x000fe40000410000 */
[----:B------:R-:W-:Y:S01]  /*9630*/  IMAD.MOV.U32 R153, RZ, RZ, R63 ;  /* 0x000000ffff997224 */ /* 0x000fe200078e003f */
[-C--:B---3--:R-:W-:Y:S03]  /*9640*/  HMMA.16816.F32 R52, R204, R132.reuse, R52 ;  /* 0x00000084cc34723c */ /* 0x088fe60000001834 */
[C---:B------:R-:W-:Y:S02]  /*9650*/  FMUL.FTZ R62, R0.reuse, R174 ;  /* 0x000000ae003e7220 */ /* 0x040fe40000410000 */
[----:B------:R-:W-:Y:S01]  /*9660*/  FMUL.FTZ R63, R0, R175 ;  /* 0x000000af003f7220 */ /* 0x000fe20000410000 */
[----:B------:R3:W-:Y:S01]  /*9670*/  MUFU.EX2 R162, R153 ;  /* 0x0000009900a27308 */ /* 0x0007e20000000800 */
[----:B------:R-:W-:Y:S01]  /*9680*/  IMAD.MOV.U32 R199, RZ, RZ, R65 ;  /* 0x000000ffffc77224 */ /* 0x000fe200078e0041 */
[C---:B------:R-:W-:Y:S01]  /*9690*/  HMMA.16816.F32 R56, R188.reuse, R132, R56 ;  /* 0x00000084bc38723c */ /* 0x040fe20000001838 */
[----:B-1----:R-:W4:Y:S03]  /*96a0*/  LDL.LU R130, [R1+0xac] ;  /* 0x0000ac0001827983 */ /* 0x002f260000300800 */
[C---:B------:R-:W-:Y:S01]  /*96b0*/  FMUL.FTZ R64, R181.reuse, R176 ;  /* 0x000000b0b5407220 */ /* 0x040fe20000410000 */
[----:B------:R-:W4:Y:S01]  /*96c0*/  LDL.LU R131, [R1+0xa8] ;  /* 0x0000a80001837983 */ /* 0x000f220000300800 */
[C---:B------:R-:W-:Y:S02]  /*96d0*/  FMUL.FTZ R65, R181.reuse, R177 ;  /* 0x000000b1b5417220 */ /* 0x040fe40000410000 */
[-C--:B------:R-:W-:Y:S01]  /*96e0*/  HMMA.16816.F32 R60, R188, R134.reuse, R60 ;  /* 0x00000086bc3c723c */ /* 0x080fe2000000183c */
[----:B------:R1:W-:Y:S03]  /*96f0*/  MUFU.EX2 R171, R157 ;  /* 0x0000009d00ab7308 */ /* 0x0003e60000000800 */
[C---:B------:R-:W-:Y:S02]  /*9700*/  FMUL.FTZ R67, R180.reuse, R179 ;  /* 0x000000b3b4437220 */ /* 0x040fe40000410000 */
[----:B------:R-:W-:Y:S02]  /*9710*/  IMAD.MOV.U32 R140, RZ, RZ, R66 ;  /* 0x000000ffff8c7224 */ /* 0x000fe400078e0042 */
[----:B------:R-:W-:Y:S03]  /*9720*/  FMUL.FTZ R66, R180, R178 ;  /* 0x000000b2b4427220 */ /* 0x000fe60000410000 */
[----:B------:R-:W2:Y:S01]  /*9730*/  MUFU.EX2 R161, R216 ;  /* 0x000000d800a17308 */ /* 0x000ea20000000800 */
[C---:B------:R-:W-:Y:S02]  /*9740*/  FMUL.FTZ R74, R0.reuse, R74 ;  /* 0x0000004a004a7220 */ /* 0x040fe40000410000 */
[C---:B------:R-:W-:Y:S01]  /*9750*/  FMUL.FTZ R75, R0.reuse, R75 ;  /* 0x0000004b004b7220 */ /* 0x040fe20000410000 */
[C---:B------:R-:W-:Y:S01]  /*9760*/  HMMA.16816.F32 R64, R204.reuse, R134, R64 ;  /* 0x00000086cc40723c */ /* 0x040fe20000001840 */
[----:B------:R-:W2:Y:S03]  /*9770*/  LDSM.16.MT88.4 R132, [R229+0x2000] ;  /* 0x00200000e584783b */ /* 0x000ea60000004200 */
[C---:B------:R-:W-:Y:S01]  /*9780*/  FMUL.FTZ R78, R0.reuse, R78 ;  /* 0x0000004e004e7220 */ /* 0x040fe20000410000 */
[----:B---3--:R-:W-:Y:S01]  /*9790*/  MOV R153, R148 ;  /* 0x0000009400997202 */ /* 0x008fe20000000f00 */
[----:B------:R-:W-:Y:S01]  /*97a0*/  FMUL.FTZ R79, R0, R79 ;  /* 0x0000004f004f7220 */ /* 0x000fe20000410000 */
[----:B------:R-:W-:Y:S01]  /*97b0*/  MUFU.EX2 R170, R252 ;  /* 0x000000fc00aa7308 */ /* 0x000fe20000000800 */
[C---:B------:R-:W-:Y:S04]  /*97c0*/  FMUL.FTZ R82, R180.reuse, R82 ;  /* 0x00000052b4527220 */ /* 0x040fe80000410000 */
[C---:B------:R-:W-:Y:S01]  /*97d0*/  FMUL.FTZ R83, R180.reuse, R83 ;  /* 0x00000053b4537220 */ /* 0x040fe20000410000 */
[----:B-1----:R-:W-:Y:S01]  /*97e0*/  MOV R157, R153 ;  /* 0x00000099009d7202 */ /* 0x002fe20000000f00 */
[C---:B------:R-:W-:Y:S01]  /*97f0*/  FMUL.FTZ R86, R180.reuse, R86 ;  /* 0x00000056b4567220 */ /* 0x040fe20000410000 */
[----:B------:R-:W-:Y:S01]  /*9800*/  MOV R153, R151 ;  /* 0x0000009700997202 */ /* 0x000fe20000000f00 */
[----:B------:R-:W-:Y:S01]  /*9810*/  FMUL.FTZ R87, R180, R87 ;  /* 0x00000057b4577220 */ /* 0x000fe20000410000 */
[----:B------:R-:W-:Y:S01]  /*9820*/  MUFU.EX2 R167, R249 ;  /* 0x000000f900a77308 */ /* 0x000fe20000000800 */
[C---:B------:R-:W-:Y:S02]  /*9830*/  FMUL.FTZ R90, R0.reuse, R90 ;  /* 0x0000005a005a7220 */ /* 0x040fe40000410000 */
[C---:B------:R-:W-:Y:S02]  /*9840*/  FMUL.FTZ R91, R0.reuse, R91 ;  /* 0x0000005b005b7220 */ /* 0x040fe40000410000 */
[C---:B------:R-:W-:Y:S02]  /*9850*/  FMUL.FTZ R94, R0.reuse, R94 ;  /* 0x0000005e005e7220 */ /* 0x040fe40000410000 */
        /* <DEDUP_REMOVED lines=11> */
[-C--:B--2---:R-:W-:Y:S03]  /*9910*/  HMMA.16816.F32 R68, R204, R132.reuse, R68 ;  /* 0x00000084cc44723c */ /* 0x084fe60000001844 */
[C---:B------:R-:W-:Y:S02]  /*9920*/  FMUL.FTZ R107, R0.reuse, R107 ;  /* 0x0000006b006b7220 */ /* 0x040fe40000410000 */
        /* <DEDUP_REMOVED lines=12> */
[C---:B------:R-:W-:Y:S04]  /*99f0*/  FMUL.FTZ R118, R180.reuse, R118 ;  /* 0x00000076b4767220 */ /* 0x040fe80000410000 */
[----:B------:R-:W-:Y:S02]  /*9a00*/  FMUL.FTZ R119, R180, R119 ;  /* 0x00000077b4777220 */ /* 0x000fe40000410000 */
[C---:B------:R-:W-:Y:S02]  /*9a10*/  FMUL.FTZ R122, R0.reuse, R122 ;  /* 0x0000007a007a7220 */ /* 0x040fe40000410000 */
[C---:B------:R-:W-:Y:S02]  /*9a20*/  FMUL.FTZ R123, R0.reuse, R123 ;  /* 0x0000007b007b7220 */ /* 0x040fe40000410000 */
        /* <DEDUP_REMOVED lines=9> */
[C---:B------:R-:W-:Y:S01]  /*9ac0*/  FMUL.FTZ R126, R0.reuse, R126 ;  /* 0x0000007e007e7220 */ /* 0x040fe20000410000 */
[----:B------:R-:W-:Y:S01]  /*9ad0*/  LDSM.16.MT88.4 R136, [R229+0x800] ;  /* 0x00080000e588783b */ /* 0x000fe20000004200 */
[----:B------:R-:W-:Y:S02]  /*9ae0*/  FMUL.FTZ R127, R0, R127 ;  /* 0x0000007f007f7220 */ /* 0x000fe40000410000 */
[C---:B------:R-:W-:Y:S02]  /*9af0*/  FMUL.FTZ R128, R181.reuse, R128 ;  /* 0x00000080b5807220 */ /* 0x040fe40000410000 */
[----:B------:R-:W-:Y:S02]  /*9b00*/  FMUL.FTZ R129, R181, R129 ;  /* 0x00000081b5817220 */ /* 0x000fe40000410000 */
[----:B------:R-:W-:Y:S01]  /*9b10*/  IMAD.MOV.U32 R152, RZ, RZ, R147 ;  /* 0x000000ffff987224 */ /* 0x000fe200078e0093 */
[----:B------:R-:W-:Y:S01]  /*9b20*/  MOV R147, R142 ;  /* 0x0000008e00937202 */ /* 0x000fe20000000f00 */
[----:B------:R-:W-:Y:S02]  /*9b30*/  IMAD.MOV.U32 R142, RZ, RZ, R244 ;  /* 0x000000ffff8e7224 */ /* 0x000fe400078e00f4 */
[----:B------:R3:W5:Y:S01]  /*9b40*/  LDL.LU R244, [R1+0xa4] ;  /* 0x0000a40001f47983 */ /* 0x0007620000300800 */
[-C--:B--2---:R-:W-:Y:S03]  /*9b50*/  HMMA.16816.F32 R84, R204, R132.reuse, R84 ;  /* 0x00000084cc54723c */ /* 0x084fe60000001854 */
[----:B------:R-:W-:Y:S01]  /*9b60*/  MOV R149, R147 ;  /* 0x0000009300957202 */ /* 0x000fe20000000f00 */
[----:B------:R-:W-:Y:S01]  /*9b70*/  IMAD.MOV.U32 R172, RZ, RZ, R152 ;  /* 0x000000ffffac7224 */ /* 0x000fe200078e0098 */
[----:B------:R-:W-:Y:S01]  /*9b80*/  MOV R147, R145 ;  /* 0x0000009100937202 */ /* 0x000fe20000000f00 */
[----:B------:R-:W-:Y:S02]  /*9b90*/  IMAD.MOV.U32 R145, RZ, RZ, R143 ;  /* 0x000000ffff917224 */ /* 0x000fe400078e008f */
[C---:B------:R-:W-:Y:S04]  /*9ba0*/  HMMA.16816.F32 R88, R188.reuse, R132, R88 ;  /* 0x00000084bc58723c */ /* 0x040fe80000001858 */
[----:B-1----:R-:W-:Y:S01]  /*9bb0*/  MOV R251, R145 ;  /* 0x0000009100fb7202 */ /* 0x002fe20000000f00 */
[----:B------:R-:W-:Y:S02]  /*9bc0*/  IMAD.MOV.U32 R143, RZ, RZ, R199 ;  /* 0x000000ffff8f7224 */ /* 0x000fe400078e00c7 */
[----:B------:R-:W1:Y:S01]  /*9bd0*/  MUFU.EX2 R199, R223 ;  /* 0x000000df00c77308 */ /* 0x000e620000000800 */
[-C--:B------:R-:W-:Y:S04]  /*9be0*/  HMMA.16816.F32 R92, R188, R134.reuse, R92 ;  /* 0x00000086bc5c723c */ /* 0x080fe8000000185c */
[----:B------:R-:W-:Y:S02]  /*9bf0*/  IMAD.MOV.U32 R152, RZ, RZ, R150 ;  /* 0x000000ffff987224 */ /* 0x000fe400078e0096 */
[----:B------:R-:W-:Y:S02]  /*9c00*/  IMAD.MOV.U32 R150, RZ, RZ, R148 ;  /* 0x000000ffff967224 */ /* 0x000fe400078e0094 */
[C---:B------:R-:W-:Y:S01]  /*9c10*/  HMMA.16816.F32 R96, R204.reuse, R134, R96 ;  /* 0x00000086cc60723c */ /* 0x040fe20000001860 */
[----:B------:R-:W2:Y:S01]  /*9c20*/  LDSM.16.MT88.4 R132, [R233+0x2000] ;  /* 0x00200000e984783b */ /* 0x000ea20000004200 */
[----:B------:R-:W-:Y:S02]  /*9c30*/  MUFU.EX2 R251, R251 ;  /* 0x000000fb00fb7308 */ /* 0x000fe40000000800 */
[----:B------:R-:W-:Y:S01]  /*9c40*/  IMAD.MOV.U32 R148, RZ, RZ, R146 ;  /* 0x000000ffff947224 */ /* 0x000fe200078e0092 */
[----:B------:R-:W-:Y:S01]  /*9c50*/  MOV R146, R142 ;  /* 0x0000008e00927202 */ /* 0x000fe20000000f00 */
[----:B------:R-:W-:Y:S01]  /*9c60*/  IMAD.MOV.U32 R173, RZ, RZ, R172 ;  /* 0x000000ffffad7224 */ /* 0x000fe200078e00ac */
[----:B------:R-:W-:Y:S02]  /*9c70*/  MOV R142, R198 ;  /* 0x000000c6008e7202 */ /* 0x000fe40000000f00 */
[----:B------:R-:W-:Y:S03]  /*9c80*/  MOV R172, R153 ;  /* 0x0000009900ac7202 */ /* 0x000fe60000000f00 */
[----:B------:R-:W1:Y:S01]  /*9c90*/  MUFU.EX2 R198, R210 ;  /* 0x000000d200c67308 */ /* 0x000e620000000800 */
        /* <DEDUP_REMOVED lines=27> */
[----:B------:R-:W-:Y:S01]  /*9e50*/  MOV R151, R141 ;  /* 0x0000008d00977202 */ /* 0x000fe20000000f00 */
[-C--:B--2---:R-:W-:Y:S01]  /*9e60*/  HMMA.16816.F32 R100, R204, R132.reuse, R100 ;  /* 0x00000084cc64723c */ /* 0x084fe20000001864 */
[----:B------:R-:W-:Y:S02]  /*9e70*/  MUFU.EX2 R173, R173 ;  /* 0x000000ad00ad7308 */ /* 0x000fe40000000800 */
[----:B------:R-:W-:Y:S01]  /*9e80*/  F2FP.PACK_AB R141, R161, R159 ;  /* 0x0000009fa18d723e */ /* 0x000fe200000000ff */
[----:B------:R-:W-:Y:S01]  /*9e90*/  IMAD.MOV.U32 R177, RZ, RZ, R153 ;  /* 0x000000ffffb17224 */ /* 0x000fe200078e0099 */
[----:B------:R-:W-:Y:S01]  /*9ea0*/  MOV R153, R203 ;  /* 0x000000cb00997202 */ /* 0x000fe20000000f00 */
[----:B------:R-:W-:Y:S01]  /*9eb0*/  IMAD.MOV.U32 R203, RZ, RZ, R202 ;  /* 0x000000ffffcb7224 */ /* 0x000fe200078e00ca */
[----:B------:R-:W-:Y:S01]  /*9ec0*/  MOV R202, R201 ;  /* 0x000000c900ca7202 */ /* 0x000fe20000000f00 */
[C---:B------:R-:W-:Y:S03]  /*9ed0*/  HMMA.16816.F32 R104, R188.reuse, R132, R104 ;  /* 0x00000084bc68723c */ /* 0x040fe60000001868 */
[----:B------:R-:W-:Y:S01]  /*9ee0*/  MUFU.EX2 R177, R177 ;  /* 0x000000b100b17308 */ /* 0x000fe20000000800 */
[----:B------:R-:W-:Y:S01]  /*9ef0*/  IMAD.MOV.U32 R201, RZ, RZ, R197 ;  /* 0x000000ffffc97224 */ /* 0x000fe200078e00c5 */
[----:B------:R-:W-:Y:S01]  /*9f00*/  MOV R197, R228 ;  /* 0x000000e400c57202 */ /* 0x000fe20000000f00 */
[----:B------:R-:W-:Y:S01]  /*9f10*/  IMAD.MOV.U32 R250, RZ, RZ, R153 ;  /* 0x000000fffffa7224 */ /* 0x000fe200078e0099 */
[----:B------:R-:W-:Y:S01]  /*9f20*/  MOV R179, R150 ;  /* 0x0000009600b37202 */ /* 0x000fe20000000f00 */
[-C--:B------:R-:W-:Y:S04]  /*9f30*/  HMMA.16816.F32 R108, R188, R134.reuse, R108 ;  /* 0x00000086bc6c723c */ /* 0x080fe8000000186c */
[----:B------:R-:W-:Y:S01]  /*9f40*/  IMAD.MOV.U32 R150, RZ, RZ, R142 ;  /* 0x000000ffff967224 */ /* 0x000fe200078e008e */
[----:B-1----:R-:W-:Y:S01]  /*9f50*/  F2FP.PACK_AB R142, R199, R166 ;  /* 0x000000a6c78e723e */ /* 0x002fe200000000ff */
[----:B------:R-:W-:Y:S01]  /*9f60*/  MUFU.EX2 R225, R202 ;  /* 0x000000ca00e17308 */ /* 0x000fe20000000800 */
[----:B------:R-:W-:Y:S01]  /*9f70*/  MOV R174, R172 ;  /* 0x000000ac00ae7202 */ /* 0x000fe20000000f00 */
[C---:B------:R-:W-:Y:S01]  /*9f80*/  HMMA.16816.F32 R112, R204.reuse, R134, R112 ;  /* 0x00000086cc70723c */ /* 0x040fe20000001870 */
[----:B------:R-:W1:Y:S03]  /*9f90*/  LDSM.16.MT88.4 R132, [R232+0x2000] ;  /* 0x00200000e884783b */ /* 0x000e660000004200 */
[----:B------:R-:W-:Y:S01]  /*9fa0*/  MOV R252, R150 ;  /* 0x0000009600fc7202 */ /* 0x000fe20000000f00 */
[----:B------:R-:W-:Y:S01]  /*9fb0*/  IMAD.MOV.U32 R172, RZ, RZ, R149 ;  /* 0x000000ffffac7224 */ /* 0x000fe200078e0095 */
[----:B------:R-:W-:Y:S02]  /*9fc0*/  MOV R149, R143 ;  /* 0x0000008f00957202 */ /* 0x000fe40000000f00 */
[----:B------:R-:W-:Y:S01]  /*9fd0*/  F2FP.PACK_AB R143, R198, R168 ;  /* 0x000000a8c68f723e */ /* 0x000fe200000000ff */
[----:B------:R-:W2:Y:S03]  /*9fe0*/  MUFU.EX2 R224, R201 ;  /* 0x000000c900e07308 */ /* 0x000ea60000000800 */
[----:B------:R-:W-:Y:S07]  /*9ff0*/  IMAD.MOV.U32 R249, RZ, RZ, R149 ;  /* 0x000000fffff97224 */ /* 0x000fee00078e0095 */
[----:B------:R-:W-:Y:S10]  /*a000*/  MUFU.EX2 R197, R197 ;  /* 0x000000c500c57308 */ /* 0x000ff40000000800 */
[----:B------:R-:W-:Y:S01]  /*a010*/  MUFU.EX2 R172, R172 ;  /* 0x000000ac00ac7308 */ /* 0x000fe20000000800 */
[----:B--2---:R-:W-:Y:S09]  /*a020*/  F2FP.PACK_AB R210, R224, R225 ;  /* 0x000000e1e0d2723e */ /* 0x004ff200000000ff */
[----:B------:R-:W-:Y:S01]  /*a030*/  MUFU.EX2 R174, R174 ;  /* 0x000000ae00ae7308 */ /* 0x000fe20000000800 */
[-C--:B-1----:R-:W-:Y:S08]  /*a040*/  HMMA.16816.F32 R116, R204, R132.reuse, R116 ;  /* 0x00000084cc74723c */ /* 0x082ff00000001874 */
[C---:B------:R-:W-:Y:S01]  /*a050*/  HMMA.16816.F32 R120, R188.reuse, R132, R120 ;  /* 0x00000084bc78723c */ /* 0x040fe20000001878 */
[----:B------:R-:W2:Y:S01]  /*a060*/  LDL.LU R132, [R1+0x4] ;  /* 0x0000040001847983 */ /* 0x000ea20000300800 */
[----:B------:R-:W-:Y:S03]  /*a070*/  MUFU.EX2 R249, R249 ;  /* 0x000000f900f97308 */ /* 0x000fe60000000800 */
[----:B------:R-:W3:Y:S02]  /*a080*/  LDL.LU R2, [R1+0x18] ;  /* 0x0000180001027983 */ /* 0x000ee40000300800 */
[----:B------:R-:W-:Y:S01]  /*a090*/  F2FP.PACK_AB R133, R167, R163 ;  /* 0x000000a3a785723e */ /* 0x000fe200000000ff */
[-C--:B------:R-:W-:Y:S01]  /*a0a0*/  HMMA.16816.F32 R124, R188, R134.reuse, R124 ;  /* 0x00000086bc7c723c */ /* 0x080fe2000000187c */
[----:B------:R-:W3:Y:S03]  /*a0b0*/  LDL.LU R148, [R1+0x1c] ;  /* 0x00001c0001947983 */ /* 0x000ee60000300800 */
[----:B------:R-:W-:Y:S01]  /*a0c0*/  MUFU.EX2 R188, R155 ;  /* 0x0000009b00bc7308 */ /* 0x000fe20000000800 */
[----:B------:R1:W5:Y:S09]  /*a0d0*/  LDL.LU R228, [R1+0xa0] ;  /* 0x0000a00001e47983 */ /* 0x0003720000300800 */
[----:B------:R-:W-:Y:S10]  /*a0e0*/  MUFU.EX2 R189, R179 ;  /* 0x000000b300bd7308 */ /* 0x000ff40000000800 */
[----:B------:R-:W-:Y:S01]  /*a0f0*/  MUFU.EX2 R179, R176 ;  /* 0x000000b000b37308 */ /* 0x000fe20000000800 */
[C---:B----4-:R-:W-:Y:S02]  /*a100*/  FMUL.FTZ R130, R180.reuse, R130 ;  /* 0x00000082b4827220 */ /* 0x050fe40000410000 */
[----:B------:R-:W-:Y:S07]  /*a110*/  FMUL.FTZ R131, R180, R131 ;  /* 0x00000083b4837220 */ /* 0x000fee0000410000 */
[----:B------:R4:W-:Y:S01]  /*a120*/  MUFU.EX2 R176, R154 ;  /* 0x0000009a00b07308 */ /* 0x0009e20000000800 */
[----:B------:R-:W-:Y:S09]  /*a130*/  HMMA.16816.F32 R128, R204, R134, R128 ;  /* 0x00000086cc80723c */ /* 0x000ff20000001880 */
[----:B------:R-:W-:Y:S03]  /*a140*/  MUFU.EX2 R190, R178 ;  /* 0x000000b200be7308 */ /* 0x000fe60000000800 */
[----:B------:R-:W-:Y:S01]  /*a150*/  F2FP.PACK_AB R134, R170, R169 ;  /* 0x000000a9aa86723e */ /* 0x000fe200000000ff */
[----:B------:R-:W-:Y:S01]  /*a160*/  IMAD.MOV.U32 R205, RZ, RZ, R146 ;  /* 0x000000ffffcd7224 */ /* 0x000fe200078e0092 */
[----:B------:R-:W-:Y:S02]  /*a170*/  F2FP.PACK_AB R135, R171, R164 ;  /* 0x000000a4ab87723e */ /* 0x000fe400000000ff */
[----:B------:R-:W-:Y:S02]  /*a180*/  MOV R206, R147 ;  /* 0x0000009300ce7202 */ /* 0x000fe40000000f00 */
[----:B------:R-:W-:Y:S01]  /*a190*/  LDSM.16.MT88.4 R144, [R230+0x1000] ;  /* 0x00100000e690783b */ /* 0x000fe20000004200 */
[----:B------:R-:W-:Y:S01]  /*a1a0*/  MOV R207, R152 ;  /* 0x0000009800cf7202 */ /* 0x000fe20000000f00 */
[----:B------:R1:W-:Y:S06]  /*a1b0*/  MUFU.EX2 R178, R175 ;  /* 0x000000af00b27308 */ /* 0x0003ec0000000800 */
[----:B----4-:R-:W-:Y:S04]  /*a1c0*/  LDSM.16.MT88.4 R152, [R232+0x1000] ;  /* 0x00100000e898783b */ /* 0x010fe80000004200 */
[----:B------:R-:W-:Y:S10]  /*a1d0*/  MUFU.EX2 R204, R157 ;  /* 0x0000009d00cc7308 */ /* 0x000ff40000000800 */
[----:B------:R4:W-:Y:S01]  /*a1e0*/  MUFU.EX2 R191, R156 ;  /* 0x0000009c00bf7308 */ /* 0x0009e20000000800 */
[----:B-1----:R-:W-:Y:S09]  /*a1f0*/  IMAD.MOV.U32 R175, RZ, RZ, R151 ;  /* 0x000000ffffaf7224 */ /* 0x002ff200078e0097 */
[----:B------:R-:W1:Y:S10]  /*a200*/  MUFU.EX2 R252, R252 ;  /* 0x000000fc00fc7308 */ /* 0x000e740000000800 */
[----:B------:R-:W-:Y:S10]  /*a210*/  MUFU.EX2 R175, R175 ;  /* 0x000000af00af7308 */ /* 0x000ff40000000800 */
[----:B------:R-:W-:Y:S01]  /*a220*/  MUFU.EX2 R250, R250 ;  /* 0x000000fa00fa7308 */ /* 0x000fe20000000800 */
[----:B--2---:R-:W-:Y:S01]  /*a230*/  FFMA.FTZ R181, R181, R132, R213 ;  /* 0x00000084b5b57223 */ /* 0x004fe200000100d5 */
[----:B------:R-:W-:Y:S01]  /*a240*/  F2FP.PACK_AB R132, R165, R162 ;  /* 0x000000a2a584723e */ /* 0x000fe200000000ff */
[----:B---3--:R-:W-:Y:S07]  /*a250*/  FFMA.FTZ R2, R180, R2, R212 ;  /* 0x00000002b4027223 */ /* 0x008fee00000100d4 */
[----:B------:R-:W-:Y:S01]  /*a260*/  MUFU.EX2 R180, R207 ;  /* 0x000000cf00b47308 */ /* 0x000fe20000000800 */
[-C--:B------:R-:W-:Y:S05]  /*a270*/  HMMA.16816.F32 R4, R132, R136.reuse, R4 ;  /* 0x000000888404723c */ /* 0x080fea0000001804 */
[----:B------:R-:W-:Y:S02]  /*a280*/  FFMA.FTZ R148, R3, R148, R186 ;  /* 0x0000009403947223 */ /* 0x000fe400000100ba */
[----:B------:R-:W2:Y:S01]  /*a290*/  LDL.LU R3, [R1+0x20] ;  /* 0x0000200001037983 */ /* 0x000ea20000300800 */
[C---:B------:R-:W-:Y:S01]  /*a2a0*/  HMMA.16816.F32 R8, R140.reuse, R136, R8 ;  /* 0x000000888c08723c */ /* 0x040fe20000001808 */
[----:B------:R3:W-:Y:S03]  /*a2b0*/  MUFU.EX2 R186, R235 ;  /* 0x000000eb00ba7308 */ /* 0x0007e60000000800 */
[----:B------:R-:W-:Y:S04]  /*a2c0*/  FADD.FTZ R2, R218, R2 ;  /* 0x00000002da027221 */ /* 0x000fe80000010000 */
[-C--:B------:R-:W-:Y:S04]  /*a2d0*/  HMMA.16816.F32 R12, R140, R138.reuse, R12 ;  /* 0x0000008a8c0c723c */ /* 0x080fe8000000180c */
[----:B------:R-:W-:Y:S02]  /*a2e0*/  FADD.FTZ R2, R219, R2 ;  /* 0x00000002db027221 */ /* 0x000fe40000010000 */
[----:B------:R-:W-:Y:S02]  /*a2f0*/  LDSM.16.MT88.4 R216, [R230+0x3800] ;  /* 0x00380000e6d8783b */ /* 0x000fe40000004200 */
[C---:B------:R-:W-:Y:S04]  /*a300*/  HMMA.16816.F32 R16, R132.reuse, R138, R16 ;  /* 0x0000008a8410723c */ /* 0x040fe80000001810 */
[----:B----4-:R-:W-:Y:S02]  /*a310*/  FADD.FTZ R156, R221, R2 ;  /* 0x00000002dd9c7221 */ /* 0x010fe40000010000 */
[----:B------:R-:W4:Y:S01]  /*a320*/  LDSM.16.MT88.4 R136, [R230+0x800] ;  /* 0x00080000e688783b */ /* 0x000f220000004200 */
[----:B------:R1:W-:Y:S07]  /*a330*/  MUFU.EX2 R2, R205 ;  /* 0x000000cd00027308 */ /* 0x0003ee0000000800 */
[----:B---3--:R3:W5:Y:S01]  /*a340*/  LDL.LU R235, [R1+0x9c] ;  /* 0x00009c0001eb7983 */ /* 0x0087620000300800 */
[----:B-1----:R-:W-:Y:S01]  /*a350*/  F2FP.PACK_AB R205, R252, R249 ;  /* 0x000000f9fccd723e */ /* 0x002fe200000000ff */
[-C--:B----4-:R-:W-:Y:S08]  /*a360*/  HMMA.16816.F32 R20, R132, R136.reuse, R20 ;  /* 0x000000888414723c */ /* 0x090ff00000001814 */
        /* <DEDUP_REMOVED lines=31> */
[----:B--2---:R-:W-:Y:S01]  /*a560*/  FFMA.FTZ R136, R0, R3, R187 ;  /* 0x0000000300887223 */ /* 0x004fe200000100bb */
[-C--:B------:R-:W-:Y:S01]  /*a570*/  HMMA.16816.F32 R124, R140, R138.reuse, R124 ;  /* 0x0000008a8c7c723c */ /* 0x080fe2000000187c */
[----:B------:R-:W1:Y:S01]  /*a580*/  LDSM.16.MT88.4 R140, [R229+0x1000] ;  /* 0x00100000e58c783b */ /* 0x000e620000004200 */
[----:B------:R-:W2:Y:S02]  /*a590*/  MUFU.EX2 R187, R200 ;  /* 0x000000c800bb7308 */ /* 0x000ea40000000800 */
[----:B------:R-:W-:Y:S01]  /*a5a0*/  FADD.FTZ R0, R215, R148 ;  /* 0x00000094d7007221 */ /* 0x000fe20000010000 */
[----:B------:R-:W-:Y:S01]  /*a5b0*/  F2FP.PACK_AB R137, R191, R204 ;  /* 0x000000ccbf89723e */ /* 0x000fe200000000ff */
[----:B------:R-:W-:Y:S02]  /*a5c0*/  FADD.FTZ R3, R220, R181 ;  /* 0x000000b5dc037221 */ /* 0x000fe40000010000 */
[----:B------:R-:W-:Y:S01]  /*a5d0*/  HMMA.16816.F32 R128, R132, R138, R128 ;  /* 0x0000008a8480723c */ /* 0x000fe20000001880 */
[----:B------:R-:W4:Y:S03]  /*a5e0*/  LDSM.16.MT88.4 R148, [R233+0x1000] ;  /* 0x00100000e994783b */ /* 0x000f260000004200 */
[----:B------:R-:W-:Y:S01]  /*a5f0*/  FADD.FTZ R136, R208, R136 ;  /* 0x00000088d0887221 */ /* 0x000fe20000010000 */
[----:B------:R-:W-:Y:S01]  /*a600*/  MUFU.EX2 R181, R246 ;  /* 0x000000f600b57308 */ /* 0x000fe20000000800 */
        /* <DEDUP_REMOVED lines=9> */
[----:B------:R-:W-:Y:S01]  /*a6a0*/  F2FP.PACK_AB R138, R178, R179 ;  /* 0x000000b3b28a723e */ /* 0x000fe200000000ff */
[----:B------:R-:W-:Y:S01]  /*a6b0*/  FADD.FTZ R3, R227, R3 ;  /* 0x00000003e3037221 */ /* 0x000fe20000010000 */
[----:B------:R-:W-:Y:S01]  /*a6c0*/  LDSM.16.MT88.4 R220, [R233+0x3800] ;  /* 0x00380000e9dc783b */ /* 0x000fe20000004200 */
[----:B------:R-:W-:Y:S01]  /*a6d0*/  F2FP.PACK_AB R139, R176, R188 ;  /* 0x000000bcb08b723e */ /* 0x000fe200000000ff */
[----:B------:R-:W-:Y:S01]  /*a6e0*/  MUFU.EX2 R227, R226 ;  /* 0x000000e200e37308 */ /* 0x000fe20000000800 */
[----:B------:R-:W-:Y:S01]  /*a6f0*/  FADD.FTZ R3, R162, R3 ;  /* 0x00000003a2037221 */ /* 0x000fe20000010000 */
[----:B------:R-:W-:Y:S01]  /*a700*/  F2FP.PACK_AB R136, R193, R174 ;  /* 0x000000aec188723e */ /* 0x000fe200000000ff */
[----:B------:R-:W-:Y:S01]  /*a710*/  FADD.FTZ R0, R159, R0 ;  /* 0x000000009f007221 */ /* 0x000fe20000010000 */
[----:B------:R-:W-:Y:S01]  /*a720*/  MOV R159, R195 ;  /* 0x000000c3009f7202 */ /* 0x000fe20000000f00 */
[----:B------:R-:W-:Y:S01]  /*a730*/  FADD.FTZ R3, R165, R3 ;  /* 0x00000003a5037221 */ /* 0x000fe20000010000 */
[----:B--2---:R-:W-:Y:S01]  /*a740*/  F2FP.PACK_AB R209, R186, R187 ;  /* 0x000000bbbad1723e */ /* 0x004fe200000000ff */
[----:B------:R-:W-:Y:S03]  /*a750*/  IMAD.MOV.U32 R165, RZ, RZ, R194 ;  /* 0x000000ffffa57224 */ /* 0x000fe600078e00c2 */
[----:B------:R2:W2:Y:S01]  /*a760*/  MUFU.EX2 R226, R203 ;  /* 0x000000cb00e27308 */ /* 0x0004a20000000800 */
[-C--:B-1----:R-:W-:Y:S08]  /*a770*/  HMMA.16816.F32 R4, R132, R140.reuse, R4 ;  /* 0x0000008c8404723c */ /* 0x082ff00000001804 */
[C---:B------:R-:W-:Y:S08]  /*a780*/  HMMA.16816.F32 R8, R136.reuse, R140, R8 ;  /* 0x0000008c8808723c */ /* 0x040ff00000001808 */
[-C--:B------:R-:W-:Y:S01]  /*a790*/  HMMA.16816.F32 R12, R136, R142.reuse, R12 ;  /* 0x0000008e880c723c */ /* 0x080fe2000000180c */
[----:B--2---:R-:W-:Y:S03]  /*a7a0*/  LDSM.16.MT88.4 R200, [R229+0x1800] ;  /* 0x00180000e5c8783b */ /* 0x004fe60000004200 */
[----:B------:R-:W-:Y:S04]  /*a7b0*/  F2FP.PACK_AB R208, R226, R250 ;  /* 0x000000fae2d0723e */ /* 0x000fe800000000ff */
[C---:B------:R-:W-:Y:S01]  /*a7c0*/  HMMA.16816.F32 R16, R132.reuse, R142, R16 ;  /* 0x0000008e8410723c */ /* 0x040fe20000001810 */
[----:B------:R-:W1:Y:S07]  /*a7d0*/  LDSM.16.MT88.4 R140, [R229+0x3000] ;  /* 0x00300000e58c783b */ /* 0x000e6e0000004200 */
[-C--:B------:R-:W-:Y:S08]  /*a7e0*/  HMMA.16816.F32 R20, R132, R144.reuse, R20 ;  /* 0x000000908414723c */ /* 0x080ff00000001814 */
        /* <DEDUP_REMOVED lines=15> */
[C---:B------:R-:W-:Y:S01]  /*a8e0*/  HMMA.16816.F32 R72, R136.reuse, R140, R72 ;  /* 0x0000008c8848723c */ /* 0x040fe20000001848 */
[----:B------:R-:W1:Y:S06]  /*a8f0*/  MUFU.EX2 R141, R206 ;  /* 0x000000ce008d7308 */ /* 0x000e6c0000000800 */
[----:B------:R-:W-:Y:S01]  /*a900*/  FADD.FTZ R140, R163, R156 ;  /* 0x0000009ca38c7221 */ /* 0x000fe20000010000 */
[-C--:B------:R-:W-:Y:S04]  /*a910*/  HMMA.16816.F32 R76, R136, R142.reuse, R76 ;  /* 0x0000008e884c723c */ /* 0x080fe8000000184c */
[----:B------:R-:W-:Y:S04]  /*a920*/  MOV R156, R197 ;  /* 0x000000c5009c7202 */ /* 0x000fe80000000f00 */
[C---:B------:R-:W-:Y:S07]  /*a930*/  HMMA.16816.F32 R80, R132.reuse, R142, R80 ;  /* 0x0000008e8450723c */ /* 0x040fee0000001850 */
[----:B------:R-:W-:Y:S01]  /*a940*/  MOV R143, R2 ;  /* 0x00000002008f7202 */ /* 0x000fe20000000f00 */
[-C--:B--2---:R-:W-:Y:S04]  /*a950*/  HMMA.16816.F32 R84, R132, R144.reuse, R84 ;  /* 0x000000908454723c */ /* 0x084fe80000001854 */
[----:B------:R-:W-:Y:S02]  /*a960*/  FADD.FTZ R2, R245, R157 ;  /* 0x0000009df5027221 */ /* 0x000fe40000010000 */
[----:B------:R2:W5:Y:S01]  /*a970*/  LDL.LU R245, [R1+0x98] ;  /* 0x0000980001f57983 */ /* 0x0005620000300800 */
[----:B------:R-:W-:Y:S01]  /*a980*/  IMAD.MOV.U32 R142, RZ, RZ, R204 ;  /* 0x000000ffff8e7224 */ /* 0x000fe200078e00cc */
[C---:B------:R-:W-:Y:S02]  /*a990*/  HMMA.16816.F32 R88, R136.reuse, R144, R88 ;  /* 0x000000908858723c */ /* 0x040fe40000001858 */
[----:B------:R2:W5:Y:S02]  /*a9a0*/  LDL.LU R246, [R1+0x94] ;  /* 0x0000940001f67983 */ /* 0x0005640000300800 */
[----:B------:R-:W-:Y:S01]  /*a9b0*/  F2FP.PACK_AB R204, R251, R227 ;  /* 0x000000e3fbcc723e */ /* 0x000fe200000000ff */
[----:B------:R-:W-:Y:S01]  /*a9c0*/  FADD.FTZ R2, R158, R2 ;  /* 0x000000029e027221 */ /* 0x000fe20000010000 */
[----:B------:R2:W5:Y:S01]  /*a9d0*/  LDL.LU R247, [R1+0x90] ;  /* 0x0000900001f77983 */ /* 0x0005620000300800 */
[----:B------:R-:W-:Y:S01]  /*a9e0*/  IMAD.MOV.U32 R157, RZ, RZ, R198 ;  /* 0x000000ffff9d7224 */ /* 0x000fe200078e00c6 */
[-C--:B------:R-:W-:Y:S04]  /*a9f0*/  HMMA.16816.F32 R92, R136, R146.reuse, R92 ;  /* 0x00000092885c723c */ /* 0x080fe8000000185c */
[----:B------:R-:W-:Y:S04]  /*aa00*/  IMAD.MOV.U32 R158, RZ, RZ, R196 ;  /* 0x000000ffff9e7224 */ /* 0x000fe800078e00c4 */
[C---:B------:R-:W-:Y:S01]  /*aa10*/  HMMA.16816.F32 R96, R132.reuse, R146, R96 ;  /* 0x000000928460723c */ /* 0x040fe20000001860 */
[----:B------:R-:W1:Y:S07]  /*aa20*/  LDSM.16.MT88.4 R144, [R230+0x1800] ;  /* 0x00180000e690783b */ /* 0x000e6e0000004200 */
[-C--:B----4-:R-:W-:Y:S08]  /*aa30*/  HMMA.16816.F32 R100, R132, R148.reuse, R100 ;  /* 0x000000948464723c */ /* 0x090ff00000001864 */
[C---:B------:R-:W-:Y:S08]  /*aa40*/  HMMA.16816.F32 R104, R136.reuse, R148, R104 ;  /* 0x000000948868723c */ /* 0x040ff00000001868 */
[-C--:B------:R-:W-:Y:S08]  /*aa50*/  HMMA.16816.F32 R108, R136, R150.reuse, R108 ;  /* 0x00000096886c723c */ /* 0x080ff0000000186c */
[C---:B------:R-:W-:Y:S07]  /*aa60*/  HMMA.16816.F32 R112, R132.reuse, R150, R112 ;  /* 0x000000968470723c */ /* 0x040fee0000001870 */
[----:B------:R-:W-:Y:S01]  /*aa70*/  MOV R151, R199 ;  /* 0x000000c700977202 */ /* 0x000fe20000000f00 */
[-C--:B---3--:R-:W-:Y:S08]  /*aa80*/  HMMA.16816.F32 R116, R132, R152.reuse, R116 ;  /* 0x000000988474723c */ /* 0x088ff00000001874 */
[C---:B------:R-:W-:Y:S07]  /*aa90*/  HMMA.16816.F32 R120, R136.reuse, R152, R120 ;  /* 0x000000988878723c */ /* 0x040fee0000001878 */
[----:B------:R-:W-:Y:S01]  /*aaa0*/  IMAD.MOV.U32 R152, RZ, RZ, R180 ;  /* 0x000000ffff987224 */ /* 0x000fe200078e00b4 */
[-C--:B------:R-:W-:Y:S01]  /*aab0*/  HMMA.16816.F32 R124, R136, R154.reuse, R124 ;  /* 0x0000009a887c723c */ /* 0x080fe2000000187c */
[----:B------:R-:W3:Y:S03]  /*aac0*/  MUFU.EX2 R180, R239 ;  /* 0x000000ef00b47308 */ /* 0x000ee60000000800 */
[----:B-1----:R-:W-:Y:S01]  /*aad0*/  MOV R153, R141 ;  /* 0x0000008d00997202 */ /* 0x002fe20000000f00 */
[----:B------:R-:W-:Y:S01]  /*aae0*/  FADD.FTZ R141, R167, R140 ;  /* 0x0000008ca78d7221 */ /* 0x000fe20000010000 */
[----:B------:R-:W-:Y:S01]  /*aaf0*/  F2FP.PACK_AB R207, R152, R175 ;  /* 0x000000af98cf723e */ /* 0x000fe200000000ff */
[----:B------:R-:W-:Y:S01]  /*ab00*/  FADD.FTZ R140, R160, R2 ;  /* 0x00000002a08c7221 */ /* 0x000fe20000010000 */
[----:B------:R-:W-:Y:S04]  /*ab10*/  HMMA.16816.F32 R128, R132, R154, R128 ;  /* 0x0000009a8480723c */ /* 0x000fe80000001880 */
[----:B------:R-:W-:Y:S01]  /*ab20*/  F2FP.PACK_AB R206, R153, R143 ;  /* 0x0000008f99ce723e */ /* 0x000fe200000000ff */
[----:B------:R-:W-:Y:S01]  /*ab30*/  FADD.FTZ R141, R164, R141 ;  /* 0x0000008da48d7221 */ /* 0x000fe20000010000 */
[----:B------:R-:W-:Y:S01]  /*ab40*/  MOV R167, R193 ;  /* 0x000000c100a77202 */ /* 0x000fe20000000f00 */
[----:B------:R-:W-:Y:S01]  /*ab50*/  FADD.FTZ R2, R161, R0 ;  /* 0x00000000a1027221 */ /* 0x000fe20000010000 */
[----:B------:R-:W-:Y:S01]  /*ab60*/  MOV R164, R172 ;  /* 0x000000ac00a47202 */ /* 0x000fe20000000f00 */
[----:B------:R-:W-:Y:S01]  /*ab70*/  IMAD.MOV.U32 R172, RZ, RZ, R192 ;  /* 0x000000ffffac7224 */ /* 0x000fe200078e00c0 */
[----:B------:R-:W1:Y:S01]  /*ab80*/  LDSM.16.MT88.4 R160, [R233+0x1800] ;  /* 0x00180000e9a0783b */ /* 0x000e620000004200 */
[-C--:B------:R-:W-:Y:S05]  /*ab90*/  HMMA.16816.F32 R192, R204, R200.reuse, R4 ;  /* 0x000000c8ccc0723c */ /* 0x080fea0000001804 */
[----:B------:R-:W-:Y:S01]  /*aba0*/  MOV R139, R190 ;  /* 0x000000be008b7202 */ /* 0x000fe20000000f00 */
[----:B------:R-:W-:Y:S01]  /*abb0*/  IMAD.MOV.U32 R136, RZ, RZ, R189 ;  /* 0x000000ffff887224 */ /* 0x000fe200078e00bd */
[----:B---3--:R-:W-:Y:S01]  /*abc0*/  F2FP.PACK_AB R211, R180, R181 ;  /* 0x000000b5b4d3723e */ /* 0x008fe200000000ff */
[----:B------:R-:W-:Y:S01]  /*abd0*/  FADD.FTZ R0, R169, R3 ;  /* 0x00000003a9007221 */ /* 0x000fe20000010000 */
[----:B------:R-:W-:Y:S01]  /*abe0*/  MOV R137, R188 ;  /* 0x000000bc00897202 */ /* 0x000fe20000000f00 */
[----:B------:R2:W5:Y:S02]  /*abf0*/  LDL.LU R239, [R1+0x8c] ;  /* 0x00008c0001ef7983 */ /* 0x0005640000300800 */
[----:B------:R-:W-:Y:S02]  /*ac00*/  IMAD.MOV.U32 R169, RZ, RZ, R191 ;  /* 0x000000ffffa97224 */ /* 0x000fe400078e00bf */
[C---:B------:R-:W-:Y:S01]  /*ac10*/  HMMA.16816.F32 R188, R208.reuse, R200, R8 ;  /* 0x000000c8d0bc723c */ /* 0x040fe20000001808 */
[----:B------:R-:W-:Y:S03]  /*ac20*/  LDSM.16.MT88.4 R4, [R232+0x3800] ;  /* 0x00380000e804783b */ /* 0x000fe60000004200 */
[----:B------:R-:W-:Y:S02]  /*ac30*/  IMAD.MOV.U32 R138, RZ, RZ, R179 ;  /* 0x000000ffff8a7224 */ /* 0x000fe400078e00b3 */
[----:B------:R-:W-:Y:S01]  /*ac40*/  FADD.FTZ R150, R166, R140 ;  /* 0x0000008ca6967221 */ /* 0x000fe20000010000 */
[----:B------:R-:W-:Y:S01]  /*ac50*/  MOV R166, R178 ;  /* 0x000000b200a67202 */ /* 0x000fe20000000f00 */
[-C--:B------:R-:W-:Y:S04]  /*ac60*/  HMMA.16816.F32 R196, R208, R202.reuse, R12 ;  /* 0x000000cad0c4723c */ /* 0x080fe8000000180c */
[----:B------:R-:W-:Y:S01]  /*ac70*/  IMAD.MOV.U32 R140, RZ, RZ, R177 ;  /* 0x000000ffff8c7224 */ /* 0x000fe200078e00b1 */
[----:B------:R-:W-:Y:S01]  /*ac80*/  MOV R10, R159 ;  /* 0x0000009f000a7202 */ /* 0x000fe20000000f00 */
[----:B------:R-:W-:Y:S01]  /*ac90*/  FADD.FTZ R149, R168, R2 ;  /* 0x00000002a8957221 */ /* 0x000fe20000010000 */
[----:B------:R-:W-:Y:S01]  /*aca0*/  MOV R2, R176 ;  /* 0x000000b000027202 */ /* 0x000fe20000000f00 */
[C---:B------:R-:W-:Y:S01]  /*acb0*/  HMMA.16816.F32 R200, R204.reuse, R202, R16 ;  /* 0x000000caccc8723c */ /* 0x040fe20000001810 */
[----:B------:R-:W3:Y:S03]  /*acc0*/  LDSM.16.MT88.4 R176, [R232+0x1800] ;  /* 0x00180000e8b0783b */ /* 0x000ee60000004200 */
[----:B------:R-:W-:Y:S01]  /*acd0*/  MOV R14, R152 ;  /* 0x00000098000e7202 */ /* 0x000fe20000000f00 */
[----:B------:R-:W-:Y:S01]  /*ace0*/  IMAD.MOV.U32 R13, RZ, RZ, R153 ;  /* 0x000000ffff0d7224 */ /* 0x000fe200078e0099 */
[----:B------:R-:W-:Y:S01]  /*acf0*/  MOV R9, R167 ;  /* 0x000000a700097202 */ /* 0x000fe20000000f00 */
[----:B------:R-:W-:Y:S01]  /*ad00*/  IMAD.MOV.U32 R15, RZ, RZ, R165 ;  /* 0x000000ffff0f7224 */ /* 0x000fe200078e00a5 */
[-C--:B------:R-:W-:Y:S04]  /*ad10*/  HMMA.16816.F32 R132, R204, R144.reuse, R20 ;  /* 0x00000090cc84723c */ /* 0x080fe80000001814 */
[----:B------:R-:W-:Y:S01]  /*ad20*/  FADD.FTZ R3, R171, R141 ;  /* 0x0000008dab037221 */ /* 0x000fe20000010000 */
[----:B------:R-:W-:Y:S01]  /*ad30*/  MOV R19, R143 ;  /* 0x0000008f00137202 */ /* 0x000fe20000000f00 */
[----:B------:R-:W-:Y:S01]  /*ad40*/  IMAD.MOV.U32 R16, RZ, RZ, R140 ;  /* 0x000000ffff107224 */ /* 0x000fe200078e008c */
[----:B------:R-:W-:Y:S01]  /*ad50*/  MOV R23, R136 ;  /* 0x0000008800177202 */ /* 0x000fe20000000f00 */
[----:B------:R-:W-:Y:S01]  /*ad60*/  IMAD.MOV.U32 R22, RZ, RZ, R137 ;  /* 0x000000ffff167224 */ /* 0x000fe200078e0089 */
[----:B------:R-:W-:Y:S03]  /*ad70*/  MOV R21, R138 ;  /* 0x0000008a00157202 */ /* 0x000fe60000000f00 */
[----:B------:R-:W-:Y:S01]  /*ad80*/  IMAD.MOV.U32 R20, RZ, RZ, R139 ;  /* 0x000000ffff147224 */ /* 0x000fe200078e008b */
[----:B------:R-:W-:Y:S01]  /*ad90*/  MOV R17, R166 ;  /* 0x000000a600117202 */ /* 0x000fe20000000f00 */
[C---:B------:R-:W-:Y:S04]  /*ada0*/  HMMA.16816.F32 R136, R208.reuse, R144, R24 ;  /* 0x00000090d088723c */ /* 0x040fe80000001818 */
[----:B------:R-:W-:Y:S01]  /*adb0*/  FADD.FTZ R148, R170, R0 ;  /* 0x00000000aa947221 */ /* 0x000fe20000010000 */
[----:B------:R-:W-:Y:S01]  /*adc0*/  MOV R8, R156 ;  /* 0x0000009c00087202 */ /* 0x000fe20000000f00 */
[----:B------:R-:W-:Y:S01]  /*add0*/  IMAD.MOV.U32 R18, RZ, RZ, R2 ;  /* 0x000000ffff127224 */ /* 0x000fe200078e0002 */
[----:B------:R-:W-:Y:S01]  /*ade0*/  MOV R2, R151 ;  /* 0x0000009700027202 */ /* 0x000fe20000000f00 */
[----:B------:R-:W-:Y:S01]  /*adf0*/  IMAD.MOV.U32 R25, RZ, RZ, R142 ;  /* 0x000000ffff197224 */ /* 0x000fe200078e008e */
[----:B------:R-:W-:Y:S01]  /*ae00*/  MOV R27, R164 ;  /* 0x000000a4001b7202 */ /* 0x000fe20000000f00 */
[-C--:B------:R-:W-:Y:S03]  /*ae10*/  HMMA.16816.F32 R140, R208, R146.reuse, R28 ;  /* 0x00000092d08c723c */ /* 0x080fe6000000181c */
[----:B------:R-:W-:Y:S01]  /*ae20*/  IMAD.MOV.U32 R12, RZ, RZ, R175 ;  /* 0x000000ffff0c7224 */ /* 0x000fe200078e00af */
[----:B------:R-:W-:Y:S01]  /*ae30*/  MOV R24, R174 ;  /* 0x000000ae00187202 */ /* 0x000fe20000000f00 */
[----:B------:R-:W-:Y:S02]  /*ae40*/  IMAD.MOV.U32 R11, RZ, RZ, R158 ;  /* 0x000000ffff0b7224 */ /* 0x000fe400078e009e */
[----:B------:R-:W-:Y:S01]  /*ae50*/  IMAD.MOV.U32 R26, RZ, RZ, R169 ;  /* 0x000000ffff1a7224 */ /* 0x000fe200078e00a9 */
[C---:B------:R-:W-:Y:S01]  /*ae60*/  HMMA.16816.F32 R144, R204.reuse, R146, R32 ;  /* 0x00000092cc90723c */ /* 0x040fe20000001820 */
[----:B------:R-:W4:Y:S03]  /*ae70*/  LDL R34, [R1+0x40] ;  /* 0x0000400001227983 */ /* 0x000f260000100800 */
[----:B------:R-:W-:Y:S01]  /*ae80*/  IMAD.MOV.U32 R28, RZ, RZ, R150 ;  /* 0x000000ffff1c7224 */ /* 0x000fe200078e0096 */
[----:B------:R-:W-:Y:S01]  /*ae90*/  MOV R29, R149 ;  /* 0x00000095001d7202 */ /* 0x000fe20000000f00 */
[----:B------:R-:W-:Y:S01]  /*aea0*/  IMAD.MOV.U32 R30, RZ, RZ, R148 ;  /* 0x000000ffff1e7224 */ /* 0x000fe200078e0094 */
[----:B------:R-:W-:Y:S01]  /*aeb0*/  MOV R31, R173 ;  /* 0x000000ad001f7202 */ /* 0x000fe20000000f00 */
[-C--:B-1----:R-:W-:Y:S04]  /*aec0*/  HMMA.16816.F32 R148, R204, R160.reuse, R36 ;  /* 0x000000a0cc94723c */ /* 0x082fe80000001824 */
[----:B------:R-:W-:Y:S02]  /*aed0*/  FADD.FTZ R3, R31, R3 ;  /* 0x000000031f037221 */ /* 0x000fe40000010000 */
[----:B------:R-:W-:Y:S02]  /*aee0*/  FADD.FTZ R2, R2, R28 ;  /* 0x0000001c02027221 */ /* 0x000fe40000010000 */
[C---:B------:R-:W-:Y:S04]  /*aef0*/  HMMA.16816.F32 R152, R208.reuse, R160, R40 ;  /* 0x000000a0d098723c */ /* 0x040fe80000001828 */
[----:B------:R-:W-:Y:S02]  /*af00*/  IMAD.MOV.U32 R0, RZ, RZ, R157 ;  /* 0x000000ffff007224 */ /* 0x000fe400078e009d */
        /* <DEDUP_REMOVED lines=23> */
[----:B------:R-:W-:Y:S01]  /*b080*/  FADD.FTZ R3, R187, R3 ;  /* 0x00000003bb037221 */ /* 0x000fe20000010000 */
[----:B------:R-:W-:Y:S03]  /*b090*/  MOV R187, R182 ;  /* 0x000000b600bb7202 */ /* 0x000fe60000000f00 */
[-C--:B------:R-:W-:Y:S04]  /*b0a0*/  HMMA.16816.F32 R76, R208, R214.reuse, R76 ;  /* 0x000000d6d04c723c */ /* 0x080fe8000000184c */
[----:B------:R-:W-:Y:S02]  /*b0b0*/  FADD.FTZ R3, R186, R3 ;  /* 0x00000003ba037221 */ /* 0x000fe40000010000 */
[----:B------:R-:W-:Y:S02]  /*b0c0*/  IMAD.MOV.U32 R186, RZ, RZ, R183 ;  /* 0x000000ffffba7224 */ /* 0x000fe400078e00b7 */
        /* <DEDUP_REMOVED lines=17> */
[----:B------:R-:W-:Y:S01]  /*b1e0*/  FADD.FTZ R5, R250, R5 ;  /* 0x00000005fa057221 */ /* 0x000fe20000010000 */
[----:B------:R-:W-:Y:S01]  /*b1f0*/  MOV R249, R15 ;  /* 0x0000000f00f97202 */ /* 0x000fe20000000f00 */
        /* <DEDUP_REMOVED lines=16> */
[----:B------:R-:W-:Y:S03]  /*b300*/  IMAD.MOV.U32 R181, RZ, RZ, R184 ;  /* 0x000000ffffb57224 */ /* 0x000fe600078e00b8 */
[----:B------:R2:W-:Y:S04]  /*b310*/  STL [R1+0x20], R2 ;  /* 0x0000200201007387 */ /* 0x0005e80000100800 */
[----:B------:R2:W-:Y:S01]  /*b320*/  STL [R1], R0 ;  /* 0x0000000001007387 */ /* 0x0005e20000100800 */
[----:B----4-:R-:W-:Y:S11]  /*b330*/  ISETP.GT.AND P0, PT, R35, R34, PT ;  /* 0x000000222300720c */ /* 0x010ff60003f04270 */
[----:B------:R-:W-:Y:S02]  /*b340*/  @!UPT UIADD3 URZ, URZ, URZ, URZ ;  /* 0x0000003f3f3ff290 */ /* 0x000fe4000fffe03f */
[----:B--2---:R-:W-:-:S05]  /*b350*/  @P0 BRA `(.L_x_3201) ;  /* 0xffffb31000000947 */ /* 0x004fca000383ffff */
.L_x_3200:
[----:B-1----:R-:W-:-:S13]  /*b360*/  ISETP.GE.AND P0, PT, R249, RZ, PT ;  /* 0x000000fff900720c */ /* 0x002fda0003f06270 */
[----:B------:R-:W-:Y:S05]  /*b370*/  @!P0 BRA `(.L_x_3202) ;  /* 0x00003a3000008947 */ /* 0x000fea0003800000 */
[----:B------:R-:W-:Y:S01]  /*b380*/  IMAD.MOV.U32 R2, RZ, RZ, R184 ;  /* 0x000000ffff027224 */ /* 0x000fe200078e00b8 */
[----:B------:R-:W-:Y:S01]  /*b390*/  MOV R186, R182 ;  /* 0x000000b600ba7202 */ /* 0x000fe20000000f00 */
[----:B------:R-:W-:Y:S01]  /*b3a0*/  IMAD.MOV.U32 R0, RZ, RZ, R185 ;  /* 0x000000ffff007224 */ /* 0x000fe200078e00b9 */
[----:B------:R-:W-:Y:S02]  /*b3b0*/  MOV R3, R183 ;  /* 0x000000b700037202 */ /* 0x000fe40000000f00 */
.L_x_3203:
[----:B------:R-:W2:Y:S01]  /*b3c0*/  LDL.64 R40, [R1+0x30] ;  /* 0x0000300001287983 */ /* 0x000ea20000100a00 */
[----:B------:R-:W-:Y:S04]  /*b3d0*/  DEPBAR.LE SB0, 0x0 ;  /* 0x000080000000791a */ /* 0x000fe80000000000 */
[----:B------:R-:W-:Y:S01]  /*b3e0*/  WARPSYNC 0xffffffff ;  /* 0xffffffff00007948 */ /* 0x000fe20003800000 */
[----:B------:R-:W3:Y:S01]  /*b3f0*/  LDL R42, [R1+0x38] ;  /* 0x00003800012a7983 */ /* 0x000ee20000100800 */
[----:B------:R-:W-:Y:S01]  /*b400*/  SHF.R.S32.HI R20, RZ, 0x1f, R249 ;  /* 0x0000001fff147819 */ /* 0x000fe200000114f9 */
[----:B------:R-:W-:Y:S01]  /*b410*/  IMAD.WIDE.U32 R28, R249, c[0x0][0x208], RZ ;  /* 0x00008200f91c7a25 */ /* 0x000fe200078e00ff */
[----:B------:R-:W-:Y:S01]  /*b420*/  MOV R55, c[0x0][0x208] ;  /* 0x0000820000377a02 */ /* 0x000fe20000000f00 */
[----:B------:R-:W3:Y:S01]  /*b430*/  LDL.64 R38, [R1+0x10] ;  /* 0x0000100001267983 */ /* 0x000ee20000100a00 */
[----:B------:R-:W-:Y:S01]  /*b440*/  MOV R250, 0x5 ;  /* 0x0000000500fa7802 */ /* 0x000fe20000000f00 */
[----:B------:R-:W-:Y:S01]  /*b450*/  IMAD R24, R20, c[0x0][0x208], RZ ;  /* 0x0000820014187a24 */ /* 0x000fe200078e02ff */
[C---:B------:R-:W-:Y:S02]  /*b460*/  SHF.L.U32 R30, R28.reuse, 0x6, RZ ;  /* 0x000000061c1e7819 */ /* 0x040fe400000006ff */
[----:B------:R-:W-:Y:S01]  /*b470*/  SHF.L.U32 R54, R55, 0x5, RZ ;  /* 0x0000000537367819 */ /* 0x000fe200000006ff */
[----:B------:R-:W-:Y:S01]  /*b480*/  BAR.SYNC.DEFER_BLOCKING 0x0 ;  /* 0x0000000000007b1d */ /* 0x000fe20000010000 */
[----:B------:R-:W-:Y:S01]  /*b490*/  IMAD R24, R249, c[0x0][0x20c], R24 ;  /* 0x00008300f9187a24 */ /* 0x000fe200078e0218 */
[----:B------:R-:W-:Y:S04]  /*b4a0*/  SHF.L.U64.HI R55, R55, R250, c[0x0][0x20c] ;  /* 0x0000830037377619 */ /* 0x000fe800000102fa */
[----:B------:R-:W-:Y:S02]  /*b4b0*/  IADD3 R29, R29, R24, RZ ;  /* 0x000000181d1d7210 */ /* 0x000fe40007ffe0ff */
[----:B-----5:R-:W-:Y:S04]  /*b4c0*/  STL [R1+0x8c], R239 ;  /* 0x00008cef01007387 */ /* 0x020fe80000100800 */
        /* <DEDUP_REMOVED lines=9> */
[----:B------:R1:W2:Y:S01]  /*b560*/  LDSM.16.M88.4 R208, [R239] ;  /* 0x00000000efd0783b */ /* 0x0002a20000000200 */
[-C--:B------:R-:W-:Y:S07]  /*b570*/  HMMA.16816.F32 R12, R60, R18.reuse, RZ ;  /* 0x000000123c0c723c */ /* 0x080fee00000018ff */
[----:B------:R-:W2:Y:S01]  /*b580*/  LDSM.16.M88.4 R212, [R237+0x2000] ;  /* 0x00200000edd4783b */ /* 0x000ea20000000200 */
[C---:B------:R-:W-:Y:S07]  /*b590*/  HMMA.16816.F32 R16, R64.reuse, R18, RZ ;  /* 0x000000124010723c */ /* 0x040fee00000018ff */
[----:B------:R-:W2:Y:S01]  /*b5a0*/  LDSM.16.M88.4 R216, [R247] ;  /* 0x00000000f7d8783b */ /* 0x000ea20000000200 */
[-C--:B------:R-:W-:Y:S07]  /*b5b0*/  HMMA.16816.F32 R20, R64, R32.reuse, RZ ;  /* 0x000000204014723c */ /* 0x080fee00000018ff */
[----:B-1----:R-:W4:Y:S04]  /*b5c0*/  LDL R239, [R1+0x24] ;  /* 0x0000240001ef7983 */ /* 0x002f280000100800 */
[----:B------:R-:W1:Y:S01]  /*b5d0*/  LDSM.16.M88.4 R220, [R246] ;  /* 0x00000000f6dc783b */ /* 0x000e620000000200 */
[C---:B------:R-:W-:Y:S07]  /*b5e0*/  HMMA.16816.F32 R24, R60.reuse, R32, RZ ;  /* 0x000000203c18723c */ /* 0x040fee00000018ff */
[----:B------:R-:W1:Y:S01]  /*b5f0*/  LDSM.16.M88.4 R224, [R245] ;  /* 0x00000000f5e0783b */ /* 0x000e620000000200 */
[----:B------:R-:W-:Y:S07]  /*b600*/  SHF.L.U64.HI R32, R28, 0x6, R29 ;  /* 0x000000061c207819 */ /* 0x000fee000001021d */
[----:B------:R-:W-:Y:S04]  /*b610*/  STL [R1+0x90], R247 ;  /* 0x000090f701007387 */ /* 0x000fe80000100800 */
[----:B------:R-:W-:Y:S04]  /*b620*/  STL [R1+0x94], R246 ;  /* 0x000094f601007387 */ /* 0x000fe80000100800 */
[----:B------:R-:W-:Y:S01]  /*b630*/  STL [R1+0x98], R245 ;  /* 0x000098f501007387 */ /* 0x000fe20000100800 */
[C---:B--2---:R-:W-:Y:S02]  /*b640*/  IADD3 R36, P4, R30.reuse, R40, RZ ;  /* 0x000000281e247210 */ /* 0x044fe40007f9e0ff */
[----:B------:R-:W-:Y:S02]  /*b650*/  IADD3 R33, P2, P1, R30, 0x40, R40 ;  /* 0x000000401e217810 */ /* 0x000fe4000795e028 */
[-C--:B------:R-:W-:Y:S01]  /*b660*/  HMMA.16816.F32 R28, R60, R34.reuse, RZ ;  /* 0x000000223c1c723c */ /* 0x080fe200000018ff */
[----:B------:R-:W-:Y:S02]  /*b670*/  LEA R40, P3, R36, c[0x0][0x1f8], 0x1 ;  /* 0x00007e0024287a11 */ /* 0x000fe400078608ff */
[C---:B------:R-:W-:Y:S02]  /*b680*/  LEA R46, P0, R33.reuse, c[0x0][0x1f8], 0x1 ;  /* 0x00007e00212e7a11 */ /* 0x040fe400078008ff */
[C---:B---3--:R-:W-:Y:S02]  /*b690*/  IADD3.X R37, R32.reuse, R42, RZ, P4, !PT ;  /* 0x0000002a20257210 */ /* 0x048fe400027fe4ff */
[----:B------:R-:W-:Y:S02]  /*b6a0*/  IADD3.X R32, R32, RZ, R42, P2, P1 ;  /* 0x000000ff20207210 */ /* 0x000fe400017e242a */
[----:B------:R-:W-:Y:S03]  /*b6b0*/  LEA.HI.X R41, R36, c[0x0][0x1fc], R37, 0x1, P3 ;  /* 0x00007f0024297a11 */ /* 0x000fe600018f0c25 */
[----:B------:R-:W-:Y:S02]  /*b6c0*/  LEA.HI.X R47, R33, c[0x0][0x1fc], R32, 0x1, P0 ;  /* 0x00007f00212f7a11 */ /* 0x000fe400000f0c20 */
[C---:B------:R-:W-:Y:S02]  /*b6d0*/  HMMA.16816.F32 R32, R64.reuse, R34, RZ ;  /* 0x000000224020723c */ /* 0x040fe400000018ff */
[----:B------:R-:W-:Y:S02]  /*b6e0*/  ISETP.GE.AND P0, PT, R38, c[0x0][0x1d4], PT ;  /* 0x0000750026007a0c */ /* 0x000fe40003f06270 */
[-C--:B------:R-:W-:Y:S04]  /*b6f0*/  IADD3 R44, P1, R40, R54.reuse, RZ ;  /* 0x00000036282c7210 */ /* 0x080fe80007f3e0ff */
[-C--:B------:R-:W-:Y:S01]  /*b700*/  HMMA.16816.F32 R36, R64, R48.reuse, RZ ;  /* 0x000000304024723c */ /* 0x080fe200000018ff */
[-C--:B------:R-:W-:Y:S03]  /*b710*/  IADD3.X R45, R41, R55.reuse, RZ, P1, !PT ;  /* 0x00000037292d7210 */ /* 0x080fe60000ffe4ff */
[-C--:B------:R-:W-:Y:S03]  /*b720*/  IADD3 R52, P2, R44, R54.reuse, RZ ;  /* 0x000000362c347210 */ /* 0x080fe60007f5e0ff */
[----:B------:R-:W-:Y:S01]  /*b730*/  @!PT LDS RZ, [RZ] ;  /* 0x00000000fffff984 */ /* 0x000fe20000000800 */
[----:B------:R-:W-:Y:S01]  /*b740*/  @!PT LDS RZ, [RZ] ;  /* 0x00000000fffff984 */ /* 0x000fe20000000800 */
[----:B------:R-:W-:Y:S01]  /*b750*/  @!PT LDS RZ, [RZ] ;  /* 0x00000000fffff984 */ /* 0x000fe20000000800 */
[----:B------:R2:W-:Y:S01]  /*b760*/  LDGSTS.E.BYPASS.LTC128B.128 [R248+0x100], [R40.64], !P0 ;  /* 0x0010000028f87fae */ /* 0x0005e2000c101d46 */
[-C--:B------:R-:W-:Y:S04]  /*b770*/  IADD3.X R53, R45, R55.reuse, RZ, P2, !PT ;  /* 0x000000372d357210 */ /* 0x080fe800017fe4ff */
[----:B------:R-:W-:Y:S03]  /*b780*/  IADD3 R54, P1, R52, R54, RZ ;  /* 0x0000003634367210 */ /* 0x000fe60007f3e0ff */
[----:B------:R3:W-:Y:S01]  /*b790*/  LDGSTS.E.BYPASS.LTC128B.128 [R248+0x2100], [R46.64], !P6 ;  /* 0x021000002ef87fae */ /* 0x0007e2000f101d46 */
[----:B------:R-:W-:Y:S02]  /*b7a0*/  IADD3.X R55, R53, R55, RZ, P1, !PT ;  /* 0x0000003735377210 */ /* 0x000fe40000ffe4ff */
[C---:B------:R-:W-:Y:S02]  /*b7b0*/  ISETP.GT.AND P1, PT, R249.reuse, RZ, PT ;  /* 0x000000fff900720c */ /* 0x040fe40003f24270 */
[----:B------:R-:W-:Y:S03]  /*b7c0*/  IADD3 R249, R249, -0x1, RZ ;  /* 0xfffffffff9f97810 */ /* 0x000fe60007ffe0ff */
[----:B------:R3:W-:Y:S08]  /*b7d0*/  LDGSTS.E.BYPASS.LTC128B.128 [R248+0x900], [R44.64], !P0 ;  /* 0x009000002cf87fae */ /* 0x0007f0000c101d46 */
        /* <DEDUP_REMOVED lines=14> */
[-C--:B------:R-:W-:Y:S08]  /*b8c0*/  HMMA.16816.F32 R4, R204, R208.reuse, R4 ;  /* 0x000000d0cc04723c */ /* 0x080ff00000001804 */
        /* <DEDUP_REMOVED lines=19> */
[----:B------:R-:W1:Y:S07]  /*ba00*/  LDSM.16.M88.4 R204, [R234+0x800] ;  /* 0x00080000eacc783b */ /* 0x000e6e0000000200 */
[-C--:B--2---:R-:W-:Y:S08]  /*ba10*/  HMMA.16816.F32 R4, R180, R208.reuse, R4 ;  /* 0x000000d0b404723c */ /* 0x084ff00000001804 */
        /* <DEDUP_REMOVED lines=105> */
[----:B------:R-:W2:Y:S07]  /*c0b0*/  LDSM.16.M88.4 R216, [R231+0x2800] ;  /* 0x00280000e7d8783b */ /* 0x000eae0000000200 */
[----:B------:R-:W-:Y:S01]  /*c0c0*/  HMMA.16816.F32 R64, R180, R222, R64 ;  /* 0x000000deb440723c */ /* 0x000fe20000001840 */
[----:B------:R-:W4:Y:S07]  /*c0d0*/  LDSM.16.M88.4 R180, [R231+0x3000] ;  /* 0x00300000e7b4783b */ /* 0x000f2e0000000200 */
[-C--:B-1----:R-:W-:Y:S01]  /*c0e0*/  HMMA.16816.F32 R4, R204, R208.reuse, R4 ;  /* 0x000000d0cc04723c */ /* 0x082fe20000001804 */
[----:B------:R-:W1:Y:S01]  /*c0f0*/  LDSM.16.M88.4 R220, [R231+0x3800] ;  /* 0x00380000e7dc783b */ /* 0x000e620000000200 */
[----:B------:R-:W-:Y:S06]  /*c100*/  DEPBAR.LE SB0, 0x0 ;  /* 0x000080000000791a */ /* 0x000fec0000000000 */
[C---:B---3--:R-:W-:Y:S01]  /*c110*/  HMMA.16816.F32 R8, R212.reuse, R208, R8 ;  /* 0x000000d0d408723c */ /* 0x048fe20000001808 */
[----:B------:R-:W3:Y:S06]  /*c120*/  LDL.64 R208, [R1+0x28] ;  /* 0x0000280001d07983 */ /* 0x000eec0000100a00 */
[----:B------:R-:W-:Y:S01]  /*c130*/  BAR.SYNC.DEFER_BLOCKING 0x0 ;  /* 0x0000000000007b1d */ /* 0x000fe20000010000 */
        /* <DEDUP_REMOVED lines=55> */
[----:B------:R-:W-:Y:S03]  /*c4b0*/  FMNMX.FTZ R181, R40, R181, !PT ;  /* 0x000000b528b57209 */ /* 0x000fe60007810000 */
[----:B------:R-:W2:Y:S01]  /*c4c0*/  SHFL.BFLY PT, R183, R180, 0x2, 0x1f ;  /* 0x0c401f00b4b77f89 */ /* 0x000ea200000e0000 */
[----:B------:R-:W-:Y:S04]  /*c4d0*/  FMNMX.FTZ R181, R41, R181, !PT ;  /* 0x000000b529b57209 */ /* 0x000fe80007810000 */
[----:B------:R-:W-:Y:S04]  /*c4e0*/  FMNMX.FTZ R181, R44, R181, !PT ;  /* 0x000000b52cb57209 */ /* 0x000fe80007810000 */
[----:B------:R-:W-:Y:S04]  /*c4f0*/  FMNMX.FTZ R181, R45, R181, !PT ;  /* 0x000000b52db57209 */ /* 0x000fe80007810000 */
        /* <DEDUP_REMOVED lines=9> */
[----:B------:R-:W-:Y:S01]  /*c590*/  FMNMX.FTZ R182, R14, R182, !PT ;  /* 0x000000b60eb67209 */ /* 0x000fe20007810000 */
[----:B------:R-:W2:Y:S03]  /*c5a0*/  SHFL.BFLY PT, R184, R181, 0x2, 0x1f ;  /* 0x0c401f00b5b87f89 */ /* 0x000ea600000e0000 */
[----:B------:R-:W-:Y:S04]  /*c5b0*/  FMNMX.FTZ R182, R15, R182, !PT ;  /* 0x000000b60fb67209 */ /* 0x000fe80007810000 */
[----:B------:R-:W-:Y:S01]  /*c5c0*/  FMNMX.FTZ R182, R26, R182, !PT ;  /* 0x000000b61ab67209 */ /* 0x000fe20007810000 */
[----:B------:R-:W4:Y:S03]  /*c5d0*/  SHFL.BFLY PT, R183, R180, 0x1, 0x1f ;  /* 0x0c201f00b4b77f89 */ /* 0x000f2600000e0000 */
[----:B------:R-:W-:Y:S02]  /*c5e0*/  FMNMX.FTZ R182, R27, R182, !PT ;  /* 0x000000b61bb67209 */ /* 0x000fe40007810000 */
[----:B-1----:R-:W-:Y:S02]  /*c5f0*/  FMNMX.FTZ R185, R185, R187, !PT ;  /* 0x000000bbb9b97209 */ /* 0x002fe40007810000 */
[----:B------:R-:W-:Y:S03]  /*c600*/  FMNMX.FTZ R182, R30, R182, !PT ;  /* 0x000000b61eb67209 */ /* 0x000fe60007810000 */
[----:B------:R-:W-:Y:S01]  /*c610*/  FADD.FTZ R0, -R185, R0 ;  /* 0x00000000b9007221 */ /* 0x000fe20000010100 */
[----:B------:R-:W-:Y:S01]  /*c620*/  FMNMX.FTZ R182, R31, R182, !PT ;  /* 0x000000b61fb67209 */ /* 0x000fe20007810000 */
[----:B------:R-:W-:Y:S02]  /*c630*/  FMUL.FTZ R214, R185, c[0x0][0x2d0] ;  /* 0x0000b400b9d67a20 */ /* 0x000fe40000410000 */
[----:B------:R-:W-:Y:S01]  /*c640*/  FMUL.FTZ R0, R0, c[0x0][0x2d0] ;  /* 0x0000b40000007a20 */ /* 0x000fe20000410000 */
[----:B--2---:R-:W-:Y:S01]  /*c650*/  FMNMX.FTZ R181, R181, R184, !PT ;  /* 0x000000b8b5b57209 */ /* 0x004fe20007810000 */
[--C-:B------:R-:W-:Y:S01]  /*c660*/  FFMA.FTZ R4, R4, c[0x0][0x2d0], -R214.reuse ;  /* 0x0000b40004047a23 */ /* 0x100fe200000108d6 */
[----:B------:R-:W-:Y:S01]  /*c670*/  FMNMX.FTZ R182, R42, R182, !PT ;  /* 0x000000b62ab67209 */ /* 0x000fe20007810000 */
[--C-:B------:R-:W-:Y:S02]  /*c680*/  FFMA.FTZ R5, R5, c[0x0][0x2d0], -R214.reuse ;  /* 0x0000b40005057a23 */ /* 0x100fe400000108d6 */
[----:B------:R-:W1:Y:S01]  /*c690*/  SHFL.BFLY PT, R204, R181, 0x1, 0x1f ;  /* 0x0c201f00b5cc7f89 */ /* 0x000e6200000e0000 */
[----:B------:R-:W-:Y:S01]  /*c6a0*/  FMNMX.FTZ R182, R43, R182, !PT ;  /* 0x000000b62bb67209 */ /* 0x000fe20007810000 */
[----:B------:R2:W-:Y:S01]  /*c6b0*/  MUFU.EX2 R219, R4 ;  /* 0x0000000400db7308 */ /* 0x0005e20000000800 */
[----:B----4-:R-:W-:Y:S01]  /*c6c0*/  FMNMX.FTZ R184, R180, R183, !PT ;  /* 0x000000b7b4b87209 */ /* 0x010fe20007810000 */
[--C-:B------:R-:W-:Y:S01]  /*c6d0*/  FFMA.FTZ R17, R17, c[0x0][0x2d0], -R214.reuse ;  /* 0x0000b40011117a23 */ /* 0x100fe200000108d6 */
[----:B------:R-:W-:Y:S01]  /*c6e0*/  FMNMX.FTZ R182, R46, R182, !PT ;  /* 0x000000b62eb67209 */ /* 0x000fe20007810000 */
[--C-:B------:R-:W-:Y:S02]  /*c6f0*/  FFMA.FTZ R16, R16, c[0x0][0x2d0], -R214.reuse ;  /* 0x0000b40010107a23 */ /* 0x100fe400000108d6 */
[----:B------:R-:W-:Y:S02]  /*c700*/  FMUL.FTZ R213, R184, c[0x0][0x2d0] ;  /* 0x0000b400b8d57a20 */ /* 0x000fe40000410000 */
[--C-:B------:R-:W-:Y:S02]  /*c710*/  FFMA.FTZ R20, R20, c[0x0][0x2d0], -R214.reuse ;  /* 0x0000b40014147a23 */ /* 0x100fe400000108d6 */
[----:B------:R4:W4:Y:S01]  /*c720*/  MUFU.EX2 R180, R0 ;  /* 0x0000000000b47308 */ /* 0x0009220000000800 */
[--C-:B------:R-:W-:Y:S02]  /*c730*/  FFMA.FTZ R7, R7, c[0x0][0x2d0], -R213.reuse ;  /* 0x0000b40007077a23 */ /* 0x100fe400000108d5 */
[--C-:B------:R-:W-:Y:S02]  /*c740*/  FFMA.FTZ R6, R6, c[0x0][0x2d0], -R213.reuse ;  /* 0x0000b40006067a23 */ /* 0x100fe400000108d5 */
[--C-:B------:R-:W-:Y:S02]  /*c750*/  FFMA.FTZ R18, R18, c[0x0][0x2d0], -R213.reuse ;  /* 0x0000b40012127a23 */ /* 0x100fe400000108d5 */
[--C-:B------:R-:W-:Y:S02]  /*c760*/  FFMA.FTZ R19, R19, c[0x0][0x2d0], -R213.reuse ;  /* 0x0000b40013137a23 */ /* 0x100fe400000108d5 */
[--C-:B------:R-:W-:Y:S01]  /*c770*/  FFMA.FTZ R21, R21, c[0x0][0x2d0], -R214.reuse ;  /* 0x0000b40015157a23 */ /* 0x100fe200000108d6 */
[----:B------:R-:W-:Y:S01]  /*c780*/  MUFU.EX2 R251, R5 ;  /* 0x0000000500fb7308 */ /* 0x000fe20000000800 */
[--C-:B------:R-:W-:Y:S01]  /*c790*/  FFMA.FTZ R22, R22, c[0x0][0x2d0], -R213.reuse ;  /* 0x0000b40016167a23 */ /* 0x100fe200000108d5 */
[----:B-1----:R-:W-:Y:S01]  /*c7a0*/  FMNMX.FTZ R183, R181, R204, !PT ;  /* 0x000000ccb5b77209 */ /* 0x002fe20007810000 */
[----:B------:R-:W-:Y:S01]  /*c7b0*/  FFMA.FTZ R23, R23, c[0x0][0x2d0], -R213 ;  /* 0x0000b40017177a23 */ /* 0x000fe200000108d5 */
[----:B--2---:R-:W-:Y:S01]  /*c7c0*/  @P1 SHF.R.S32.HI R4, RZ, 0x1f, R249 ;  /* 0x0000001fff041819 */ /* 0x004fe200000114f9 */
[--C-:B------:R-:W-:Y:S02]  /*c7d0*/  FFMA.FTZ R32, R32, c[0x0][0x2d0], -R214.reuse ;  /* 0x0000b40020207a23 */ /* 0x100fe400000108d6 */
[----:B------:R-:W-:Y:S02]  /*c7e0*/  FMUL.FTZ R212, R183, c[0x0][0x2d0] ;  /* 0x0000b400b7d47a20 */ /* 0x000fe40000410000 */
[----:B------:R-:W-:Y:S01]  /*c7f0*/  FFMA.FTZ R33, R33, c[0x0][0x2d0], -R214 ;  /* 0x0000b40021217a23 */ /* 0x000fe200000108d6 */
[----:B------:R1:W-:Y:S01]  /*c800*/  MUFU.EX2 R225, R17 ;  /* 0x0000001100e17308 */ /* 0x0003e20000000800 */
[--C-:B------:R-:W-:Y:S02]  /*c810*/  FFMA.FTZ R8, R8, c[0x0][0x2d0], -R212.reuse ;  /* 0x0000b40008087a23 */ /* 0x100fe400000108d4 */
[----:B------:R-:W-:Y:S02]  /*c820*/  FFMA.FTZ R12, R12, c[0x0][0x2d0], -R212 ;  /* 0x0000b4000c0c7a23 */ /* 0x000fe400000108d4 */
[----:B----4-:R-:W-:Y:S01]  /*c830*/  FADD.FTZ R0, -R184, R2 ;  /* 0x00000002b8007221 */ /* 0x010fe20000010100 */
[----:B------:R-:W-:Y:S01]  /*c840*/  FMNMX.FTZ R2, R47, R182, !PT ;  /* 0x000000b62f027209 */ /* 0x000fe20007810000 */
[--C-:B------:R-:W-:Y:S02]  /*c850*/  FFMA.FTZ R13, R13, c[0x0][0x2d0], -R212.reuse ;  /* 0x0000b4000d0d7a23 */ /* 0x100fe400000108d4 */
[----:B------:R-:W-:Y:S01]  /*c860*/  FMUL.FTZ R0, R0, c[0x0][0x2d0] ;  /* 0x0000b40000007a20 */ /* 0x000fe20000410000 */
[----:B------:R-:W-:Y:S01]  /*c870*/  FMNMX.FTZ R2, R58, R2, !PT ;  /* 0x000000023a027209 */ /* 0x000fe20007810000 */
[----:B------:R-:W-:Y:S01]  /*c880*/  MUFU.EX2 R187, R6 ;  /* 0x0000000600bb7308 */ /* 0x000fe20000000800 */
[C---:B------:R-:W-:Y:S02]  /*c890*/  FMUL.FTZ R132, R180.reuse, R132 ;  /* 0x00000084b4847220 */ /* 0x040fe40000410000 */
[C---:B------:R-:W-:Y:S02]  /*c8a0*/  FMUL.FTZ R133, R180.reuse, R133 ;  /* 0x00000085b4857220 */ /* 0x040fe40000410000 */
[C---:B------:R-:W-:Y:S02]  /*c8b0*/  FMUL.FTZ R144, R180.reuse, R144 ;  /* 0x00000090b4907220 */ /* 0x040fe40000410000 */
[C---:B------:R-:W-:Y:S02]  /*c8c0*/  FMUL.FTZ R145, R180.reuse, R145 ;  /* 0x00000091b4917220 */ /* 0x040fe40000410000 */
[C---:B------:R-:W-:Y:S01]  /*c8d0*/  FMUL.FTZ R148, R180.reuse, R148 ;  /* 0x00000094b4947220 */ /* 0x040fe20000410000 */
[----:B------:R2:W4:Y:S01]  /*c8e0*/  MUFU.EX2 R181, R0 ;  /* 0x0000000000b57308 */ /* 0x0005220000000800 */
[----:B------:R-:W-:Y:S02]  /*c8f0*/  FMUL.FTZ R149, R180, R149 ;  /* 0x00000095b4957220 */ /* 0x000fe40000410000 */
[--C-:B-1----:R-:W-:Y:S02]  /*c900*/  FFMA.FTZ R17, R9, c[0x0][0x2d0], -R212.reuse ;  /* 0x0000b40009117a23 */ /* 0x102fe400000108d4 */
[--C-:B------:R-:W-:Y:S02]  /*c910*/  FFMA.FTZ R34, R34, c[0x0][0x2d0], -R213.reuse ;  /* 0x0000b40022227a23 */ /* 0x100fe400000108d5 */
[--C-:B------:R-:W-:Y:S02]  /*c920*/  FFMA.FTZ R35, R35, c[0x0][0x2d0], -R213.reuse ;  /* 0x0000b40023237a23 */ /* 0x100fe400000108d5 */
[--C-:B------:R-:W-:Y:S01]  /*c930*/  FFMA.FTZ R24, R24, c[0x0][0x2d0], -R212.reuse ;  /* 0x0000b40018187a23 */ /* 0x100fe200000108d4 */
[----:B------:R-:W-:Y:S01]  /*c940*/  MUFU.EX2 R224, R7 ;  /* 0x0000000700e07308 */ /* 0x000fe20000000800 */
[----:B------:R-:W-:Y:S02]  /*c950*/  FFMA.FTZ R25, R25, c[0x0][0x2d0], -R212 ;  /* 0x0000b40019197a23 */ /* 0x000fe400000108d4 */
[--C-:B------:R-:W-:Y:S02]  /*c960*/  FFMA.FTZ R48, R48, c[0x0][0x2d0], -R214.reuse ;  /* 0x0000b40030307a23 */ /* 0x100fe400000108d6 */
[--C-:B------:R-:W-:Y:S02]  /*c970*/  FFMA.FTZ R36, R36, c[0x0][0x2d0], -R214.reuse ;  /* 0x0000b40024247a23 */ /* 0x100fe400000108d6 */
[----:B------:R-:W-:Y:S02]  /*c980*/  FFMA.FTZ R37, R37, c[0x0][0x2d0], -R214 ;  /* 0x0000b40025257a23 */ /* 0x000fe400000108d6 */
[--C-:B------:R-:W-:Y:S01]  /*c990*/  FFMA.FTZ R38, R38, c[0x0][0x2d0], -R213.reuse ;  /* 0x0000b40026267a23 */ /* 0x100fe200000108d5 */
[----:B------:R-:W-:Y:S01]  /*c9a0*/  MUFU.EX2 R246, R16 ;  /* 0x0000001000f67308 */ /* 0x000fe20000000800 */
[----:B------:R-:W-:Y:S02]  /*c9b0*/  FFMA.FTZ R39, R39, c[0x0][0x2d0], -R213 ;  /* 0x0000b40027277a23 */ /* 0x000fe400000108d5 */
[----:B------:R-:W-:Y:S01]  /*c9c0*/  FFMA.FTZ R45, R45, c[0x0][0x2d0], -R212 ;  /* 0x0000b4002d2d7a23 */ /* 0x000fe200000108d4 */
[----:B--2---:R-:W-:Y:S01]  /*c9d0*/  FMNMX.FTZ R0, R59, R2, !PT ;  /* 0x000000023b007209 */ /* 0x004fe20007810000 */
[----:B------:R-:W-:Y:S02]  /*c9e0*/  FADD.FTZ R2, -R183, R3 ;  /* 0x00000003b7027221 */ /* 0x000fe40000010100 */
[C---:B----4-:R-:W-:Y:S01]  /*c9f0*/  FMUL.FTZ R134, R181.reuse, R134 ;  /* 0x00000086b5867220 */ /* 0x050fe20000410000 */
[----:B------:R-:W-:Y:S01]  /*ca00*/  FMNMX.FTZ R0, R62, R0, !PT ;  /* 0x000000003e007209 */ /* 0x000fe20007810000 */
[----:B------:R-:W-:Y:S01]  /*ca10*/  FMUL.FTZ R2, R2, c[0x0][0x2d0] ;  /* 0x0000b40002027a20 */ /* 0x000fe20000410000 */
[----:B------:R-:W-:Y:S01]  /*ca20*/  MUFU.EX2 R245, R17 ;  /* 0x0000001100f57308 */ /* 0x000fe20000000800 */
[----:B------:R-:W-:Y:S01]  /*ca30*/  FMUL.FTZ R135, R181, R135 ;  /* 0x00000087b5877220 */ /* 0x000fe20000410000 */
[----:B------:R-:W-:Y:S01]  /*ca40*/  FMNMX.FTZ R0, R63, R0, !PT ;  /* 0x000000003f007209 */ /* 0x000fe20007810000 */
[C---:B------:R-:W-:Y:S02]  /*ca50*/  FMUL.FTZ R146, R181.reuse, R146 ;  /* 0x00000092b5927220 */ /* 0x040fe40000410000 */
[C---:B------:R-:W-:Y:S02]  /*ca60*/  FMUL.FTZ R147, R181.reuse, R147 ;  /* 0x00000093b5937220 */ /* 0x040fe40000410000 */
[C---:B------:R-:W-:Y:S02]  /*ca70*/  FMUL.FTZ R150, R181.reuse, R150 ;  /* 0x00000096b5967220 */ /* 0x040fe40000410000 */
[C---:B------:R-:W-:Y:S01]  /*ca80*/  FMUL.FTZ R151, R181.reuse, R151 ;  /* 0x00000097b5977220 */ /* 0x040fe20000410000 */
[----:B------:R1:W2:Y:S01]  /*ca90*/  MUFU.EX2 R3, R2 ;  /* 0x0000000200037308 */ /* 0x0002a20000000800 */
        /* <DEDUP_REMOVED lines=11> */
[----:B------:R4:W-:Y:S01]  /*cb50*/  MUFU.EX2 R247, R18 ;  /* 0x0000001200f77308 */ /* 0x0009e20000000800 */
[C---:B------:R-:W-:Y:S02]  /*cb60*/  FMUL.FTZ R178, R181.reuse, R178 ;  /* 0x000000b2b5b27220 */ /* 0x040fe40000410000 */
[----:B------:R-:W-:Y:S01]  /*cb70*/  FMUL.FTZ R179, R181, R179 ;  /* 0x000000b3b5b37220 */ /* 0x000fe20000410000 */
[----:B-1----:R-:W1:Y:S01]  /*cb80*/  SHFL.BFLY PT, R2, R0, 0x2, 0x1f ;  /* 0x0c401f0000027f89 */ /* 0x002e6200000e0000 */
[C---:B--2---:R-:W-:Y:S02]  /*cb90*/  FMUL.FTZ R136, R3.reuse, R136 ;  /* 0x0000008803887220 */ /* 0x044fe40000410000 */
        /* <DEDUP_REMOVED lines=11> */
[----:B----4-:R-:W-:Y:S02]  /*cc50*/  FMUL.FTZ R18, R181, R202 ;  /* 0x000000cab5127220 */ /* 0x010fe40000410000 */
[C---:B------:R-:W-:Y:S01]  /*cc60*/  FMUL.FTZ R172, R3.reuse, R172 ;  /* 0x000000ac03ac7220 */ /* 0x040fe20000410000 */
[----:B-1----:R-:W-:Y:S01]  /*cc70*/  FMNMX.FTZ R0, R0, R2, !PT ;  /* 0x0000000200007209 */ /* 0x002fe20007810000 */
[----:B------:R-:W-:Y:S01]  /*cc80*/  FMUL.FTZ R173, R3, R173 ;  /* 0x000000ad03ad7220 */ /* 0x000fe20000410000 */
[----:B------:R-:W-:Y:S01]  /*cc90*/  MUFU.EX2 R221, R21 ;  /* 0x0000001500dd7308 */ /* 0x000fe20000000800 */
[C---:B------:R-:W-:Y:S02]  /*cca0*/  FMUL.FTZ R68, R180.reuse, R68 ;  /* 0x00000044b4447220 */ /* 0x040fe40000410000 */
[----:B------:R-:W1:Y:S01]  /*ccb0*/  SHFL.BFLY PT, R2, R0, 0x1, 0x1f ;  /* 0x0c201f0000027f89 */ /* 0x000e6200000e0000 */
[C---:B--2---:R-:W-:Y:S02]  /*ccc0*/  FMUL.FTZ R19, R181.reuse, R203 ;  /* 0x000000cbb5137220 */ /* 0x044fe40000410000 */
[C---:B------:R-:W-:Y:S02]  /*ccd0*/  FMUL.FTZ R69, R180.reuse, R69 ;  /* 0x00000045b4457220 */ /* 0x040fe40000410000 */
[C---:B------:R-:W-:Y:S02]  /*cce0*/  FMUL.FTZ R70, R181.reuse, R70 ;  /* 0x00000046b5467220 */ /* 0x040fe40000410000 */
[----:B------:R-:W-:Y:S01]  /*ccf0*/  MUFU.EX2 R220, R22 ;  /* 0x0000001600dc7308 */ /* 0x000fe20000000800 */
[----:B------:R-:W-:Y:S02]  /*cd00*/  FMUL.FTZ R71, R181, R71 ;  /* 0x00000047b5477220 */ /* 0x000fe40000410000 */
[C---:B------:R-:W-:Y:S02]  /*cd10*/  FMUL.FTZ R72, R3.reuse, R72 ;  /* 0x0000004803487220 */ /* 0x040fe40000410000 */
[C---:B------:R-:W-:Y:S02]  /*cd20*/  FMUL.FTZ R73, R3.reuse, R73 ;  /* 0x0000004903497220 */ /* 0x040fe40000410000 */
[C---:B------:R-:W-:Y:S02]  /*cd30*/  FMUL.FTZ R76, R3.reuse, R76 ;  /* 0x0000004c034c7220 */ /* 0x040fe40000410000 */
[----:B------:R-:W-:Y:S01]  /*cd40*/  FMUL.FTZ R77, R3, R77 ;  /* 0x0000004d034d7220 */ /* 0x000fe20000410000 */
[----:B------:R-:W-:Y:S01]  /*cd50*/  MUFU.EX2 R226, R39 ;  /* 0x0000002700e27308 */ /* 0x000fe20000000800 */
[C---:B------:R-:W-:Y:S02]  /*cd60*/  FMUL.FTZ R80, R180.reuse, R80 ;  /* 0x00000050b4507220 */ /* 0x040fe40000410000 */
[----:B------:R-:W-:Y:S02]  /*cd70*/  FMUL.FTZ R81, R180, R81 ;  /* 0x00000051b4517220 */ /* 0x000fe40000410000 */
[----:B------:R-:W-:Y:S01]  /*cd80*/  FMUL.FTZ R82, R181, R82 ;  /* 0x00000052b5527220 */ /* 0x000fe20000410000 */
[----:B-1----:R-:W-:Y:S01]  /*cd90*/  FMNMX.FTZ R182, R0, R2, !PT ;  /* 0x0000000200b67209 */ /* 0x002fe20007810000 */
[----:B------:R-:W-:Y:S02]  /*cda0*/  @P1 IMAD R2, R4, c[0x0][0x1e0], RZ ;  /* 0x0000780004021a24 */ /* 0x000fe400078e02ff */
[C---:B------:R-:W-:Y:S04]  /*cdb0*/  @P1 IMAD.WIDE.U32 R4, R249.reuse, c[0x0][0x1e0], RZ ;  /* 0x00007800f9041a25 */ /* 0x040fe800078e00ff */
[----:B------:R-:W-:Y:S01]  /*cdc0*/  @P1 IMAD R2, R249, c[0x0][0x1e4], R2 ;  /* 0x00007900f9021a24 */ /* 0x000fe200078e0202 */
[----:B------:R-:W-:Y:S01]  /*cdd0*/  @P1 SHF.L.U32 R7, R4, 0x6, RZ ;  /* 0x0000000604071819 */ /* 0x000fe200000006ff */
[----:B------:R-:W-:Y:S02]  /*cde0*/  FADD.FTZ R0, -R182, R186 ;  /* 0x000000bab6007221 */ /* 0x000fe40000010100 */
[----:B------:R1:W-:Y:S01]  /*cdf0*/  MUFU.EX2 R186, R13 ;  /* 0x0000000d00ba7308 */ /* 0x0003e20000000800 */
[----:B------:R-:W-:Y:S01]  /*ce00*/  @P1 IADD3 R6, R5, R2, RZ ;  /* 0x0000000205061210 */ /* 0x000fe20007ffe0ff */
[----:B------:R-:W-:Y:S01]  /*ce10*/  FMUL.FTZ R0, R0, c[0x0][0x2d0] ;  /* 0x0000b40000007a20 */ /* 0x000fe20000410000 */
[----:B---3--:R-:W-:Y:S01]  /*ce20*/  @P1 IADD3 R2, P3, R7, R208, RZ ;  /* 0x000000d007021210 */ /* 0x008fe20007f7e0ff */
[----:B------:R-:W-:Y:S01]  /*ce30*/  FMUL.FTZ R83, R181, R83 ;  /* 0x00000053b5537220 */ /* 0x000fe20000410000 */
[----:B------:R-:W-:Y:S01]  /*ce40*/  @P1 SHF.L.U64.HI R6, R4, 0x6, R6 ;  /* 0x0000000604061819 */ /* 0x000fe20000010206 */
[----:B------:R-:W-:Y:S01]  /*ce50*/  FMUL.FTZ R84, R180, R84 ;  /* 0x00000054b4547220 */ /* 0x000fe20000410000 */
[----:B------:R-:W-:Y:S01]  /*ce60*/  @P1 LEA R4, P2, R2, c[0x0][0x1c8], 0x1 ;  /* 0x0000720002041a11 */ /* 0x000fe200078408ff */
[----:B------:R-:W-:Y:S01]  /*ce70*/  FMUL.FTZ R85, R180, R85 ;  /* 0x00000055b4557220 */ /* 0x000fe20000410000 */
[----:B------:R-:W-:Y:S01]  /*ce80*/  @P1 IADD3.X R5, R6, R239, RZ, P3, !PT ;  /* 0x000000ef06051210 */ /* 0x000fe20001ffe4ff */
[----:B------:R-:W2:Y:S01]  /*ce90*/  MUFU.EX2 R0, R0 ;  /* 0x0000000000007308 */ /* 0x000ea20000000800 */
[----:B------:R-:W-:Y:S01]  /*cea0*/  @P1 IADD3 R7, P4, P3, R7, 0x40, R208 ;  /* 0x0000004007071810 */ /* 0x000fe20007b9e0d0 */
[C---:B------:R-:W-:Y:S01]  /*ceb0*/  FMUL.FTZ R86, R181.reuse, R86 ;  /* 0x00000056b5567220 */ /* 0x040fe20000410000 */
[----:B------:R-:W-:Y:S01]  /*cec0*/  @P1 LEA.HI.X R5, R2, c[0x0][0x1cc], R5, 0x1, P2 ;  /* 0x0000730002051a11 */ /* 0x000fe200010f0c05 */
[----:B------:R-:W-:Y:S01]  /*ced0*/  FMUL.FTZ R87, R181, R87 ;  /* 0x00000057b5577220 */ /* 0x000fe20000410000 */
[----:B------:R-:W-:Y:S01]  /*cee0*/  @P1 LEA R16, P2, R7, c[0x0][0x1c8], 0x1 ;  /* 0x0000720007101a11 */ /* 0x000fe200078408ff */
[----:B------:R-:W-:Y:S01]  /*cef0*/  FMUL.FTZ R88, R3, R88 ;  /* 0x0000005803587220 */ /* 0x000fe20000410000 */
[----:B------:R-:W-:Y:S01]  /*cf00*/  @P1 IADD3.X R6, R6, RZ, R239, P4, P3 ;  /* 0x000000ff06061210 */ /* 0x000fe200027e64ef */
[----:B------:R3:W-:Y:S01]  /*cf10*/  @P1 LDGSTS.E.BYPASS.LTC128B.128 [R248+0x4100], [R4.64], !P0 ;  /* 0x0410000004f81fae */ /* 0x0007e2000c101d46 */
[----:B------:R-:W-:Y:S01]  /*cf20*/  @P1 MOV R2, c[0x0][0x1e0] ;  /* 0x0000780000021a02 */ /* 0x000fe20000000f00 */
[----:B------:R4:W3:Y:S01]  /*cf30*/  MUFU.EX2 R239, R12 ;  /* 0x0000000c00ef7308 */ /* 0x0008e20000000800 */
[----:B------:R-:W-:Y:S01]  /*cf40*/  @P1 LEA.HI.X R17, R7, c[0x0][0x1cc], R6, 0x1, P2 ;  /* 0x0000730007111a11 */ /* 0x000fe200010f0c06 */
[C---:B------:R-:W-:Y:S01]  /*cf50*/  FMUL.FTZ R89, R3.reuse, R89 ;  /* 0x0000005903597220 */ /* 0x040fe20000410000 */
[C---:B------:R-:W-:Y:S01]  /*cf60*/  @P1 SHF.L.U32 R8, R2.reuse, 0x5, RZ ;  /* 0x0000000502081819 */ /* 0x040fe200000006ff */
[----:B-1----:R-:W-:Y:S01]  /*cf70*/  FMUL.FTZ R13, R3, R197 ;  /* 0x000000c5030d7220 */ /* 0x002fe20000410000 */
[----:B------:R-:W-:Y:S01]  /*cf80*/  @P1 SHF.L.U64.HI R9, R2, R250, c[0x0][0x1e4] ;  /* 0x0000790002091619 */ /* 0x000fe200000102fa */
[----:B------:R1:W-:Y:S01]  /*cf90*/  @P1 LDGSTS.E.BYPASS.LTC128B.128 [R248+0x6100], [R16.64], !P6 ;  /* 0x0610000010f81fae */ /* 0x0003e2000f101d46 */
[----:B------:R-:W-:Y:S01]  /*cfa0*/  @P1 IADD3 R6, P2, R4, R8, RZ ;  /* 0x0000000804061210 */ /* 0x000fe20007f5e0ff */
[----:B------:R-:W-:Y:S02]  /*cfb0*/  FMUL.FTZ R2, R182, c[0x0][0x2d0] ;  /* 0x0000b400b6027a20 */ /* 0x000fe40000410000 */
[----:B------:R-:W-:Y:S01]  /*cfc0*/  MUFU.EX2 R250, R37 ;  /* 0x0000002500fa7308 */ /* 0x000fe20000000800 */
[----:B------:R-:W-:Y:S01]  /*cfd0*/  @P1 IADD3.X R7, R5, R9, RZ, P2, !PT ;  /* 0x0000000905071210 */ /* 0x000fe200017fe4ff */
[--C-:B------:R-:W-:Y:S02]  /*cfe0*/  FFMA.FTZ R14, R14, c[0x0][0x2d0], -R2.reuse ;  /* 0x0000b4000e0e7a23 */ /* 0x100fe40000010802 */
[--C-:B------:R-:W-:Y:S02]  /*cff0*/  FFMA.FTZ R15, R15, c[0x0][0x2d0], -R2.reuse ;  /* 0x0000b4000f0f7a23 */ /* 0x100fe40000010802 */
[----:B------:R1:W-:Y:S01]  /*d000*/  @P1 LDGSTS.E.BYPASS.LTC128B.128 [R248+0x4900], [R6.64], !P0 ;  /* 0x0490000006f81fae */ /* 0x0003e2000c101d46 */
[--C-:B------:R-:W-:Y:S02]  /*d010*/  FFMA.FTZ R10, R10, c[0x0][0x2d0], -R2.reuse ;  /* 0x0000b4000a0a7a23 */ /* 0x100fe40000010802 */
[--C-:B------:R-:W-:Y:S01]  /*d020*/  FFMA.FTZ R11, R11, c[0x0][0x2d0], -R2.reuse ;  /* 0x0000b4000b0b7a23 */ /* 0x100fe20000010802 */
[----:B------:R1:W-:Y:S01]  /*d030*/  MUFU.EX2 R217, R14 ;  /* 0x0000000e00d97308 */ /* 0x0003e20000000800 */
[C---:B--2---:R-:W-:Y:S02]  /*d040*/  FMUL.FTZ R138, R0.reuse, R138 ;  /* 0x0000008a008a7220 */ /* 0x044fe40000410000 */
[----:B------:R-:W-:Y:S01]  /*d050*/  FMUL.FTZ R139, R0, R139 ;  /* 0x0000008b008b7220 */ /* 0x000fe20000410000 */
[----:B------:R2:W-:Y:S01]  /*d060*/  @P1 LDGSTS.E.BYPASS.LTC128B.128 [R248+0x6900], [R6.64+0x80], !P6 ;  /* 0x0690008006f81fae */ /* 0x0005e2000f101d46 */
[----:B---3--:R-:W-:Y:S01]  /*d070*/  @P1 IADD3 R4, P3, R6, R8, RZ ;  /* 0x0000000806041210 */ /* 0x008fe20007f7e0ff */
[----:B----4-:R-:W-:Y:S02]  /*d080*/  FMUL.FTZ R12, R3, R196 ;  /* 0x000000c4030c7220 */ /* 0x010fe40000410000 */
[----:B------:R-:W-:Y:S01]  /*d090*/  FMUL.FTZ R142, R0, R142 ;  /* 0x0000008e008e7220 */ /* 0x000fe20000410000 */
[----:B------:R-:W-:Y:S01]  /*d0a0*/  @P1 IADD3.X R5, R7, R9, RZ, P3, !PT ;  /* 0x0000000907051210 */ /* 0x000fe20001ffe4ff */
[----:B------:R3:W-:Y:S01]  /*d0b0*/  MUFU.EX2 R215, R10 ;  /* 0x0000000a00d77308 */ /* 0x0007e20000000800 */
[----:B------:R-:W-:Y:S01]  /*d0c0*/  @P1 IADD3 R8, P2, R4, R8, RZ ;  /* 0x0000000804081210 */ /* 0x000fe20007f5e0ff */
[----:B------:R-:W-:Y:S02]  /*d0d0*/  FMUL.FTZ R143, R0, R143 ;  /* 0x0000008f008f7220 */ /* 0x000fe40000410000 */
[----:B------:R4:W-:Y:S01]  /*d0e0*/  @P1 LDGSTS.E.BYPASS.LTC128B.128 [R248+0x5100], [R4.64], !P0 ;  /* 0x0510000004f81fae */ /* 0x0009e2000c101d46 */
[----:B------:R-:W-:Y:S01]  /*d0f0*/  @P1 IADD3.X R9, R5, R9, RZ, P2, !PT ;  /* 0x0000000905091210 */ /* 0x000fe200017fe4ff */
[C---:B-1----:R-:W-:Y:S02]  /*d100*/  FMUL.FTZ R16, R180.reuse, R200 ;  /* 0x000000c8b4107220 */ /* 0x042fe40000410000 */
[----:B------:R-:W-:Y:S02]  /*d110*/  FMUL.FTZ R17, R180, R201 ;  /* 0x000000c9b4117220 */ /* 0x000fe40000410000 */
[----:B------:R1:W1:Y:S01]  /*d120*/  MUFU.EX2 R218, R15 ;  /* 0x0000000f00da7308 */ /* 0x0002620000000800 */
[C---:B------:R-:W-:Y:S01]  /*d130*/  FMUL.FTZ R154, R0.reuse, R154 ;  /* 0x0000009a009a7220 */ /* 0x040fe20000410000 */
[----:B------:R4:W-:Y:S01]  /*d140*/  @P1 LDGSTS.E.BYPASS.LTC128B.128 [R248+0x7100], [R4.64+0x80], !P6 ;  /* 0x0710008004f81fae */ /* 0x0009e2000f101d46 */
[C---:B------:R-:W-:Y:S02]  /*d150*/  FMUL.FTZ R155, R0.reuse, R155 ;  /* 0x0000009b009b7220 */ /* 0x040fe40000410000 */
[C---:B------:R-:W-:Y:S02]  /*d160*/  FMUL.FTZ R14, R0.reuse, R198 ;  /* 0x000000c6000e7220 */ /* 0x040fe40000410000 */
[C---:B------:R-:W-:Y:S02]  /*d170*/  FMUL.FTZ R158, R0.reuse, R158 ;  /* 0x0000009e009e7220 */ /* 0x040fe40000410000 */
[C---:B------:R-:W-:Y:S01]  /*d180*/  FMUL.FTZ R159, R0.reuse, R159 ;  /* 0x0000009f009f7220 */ /* 0x040fe20000410000 */
[----:B------:R4:W-:Y:S01]  /*d190*/  @P1 LDGSTS.E.BYPASS.LTC128B.128 [R248+0x5900], [R8.64], !P0 ;  /* 0x0590000008f81fae */ /* 0x0009e2000c101d46 */
[----:B------:R4:W4:Y:S01]  /*d1a0*/  MUFU.EX2 R216, R11 ;  /* 0x0000000b00d87308 */ /* 0x0009220000000800 */
[----:B--2---:R-:W-:Y:S01]  /*d1b0*/  FMUL.FTZ R6, R181, R194 ;  /* 0x000000c2b5067220 */ /* 0x004fe20000410000 */
[----:B------:R-:W-:Y:S01]  /*d1c0*/  F2FP.PACK_AB R194, R225, R246 ;  /* 0x000000f6e1c2723e */ /* 0x000fe200000000ff */
[----:B------:R-:W-:Y:S01]  /*d1d0*/  FMUL.FTZ R7, R181, R195 ;  /* 0x000000c3b5077220 */ /* 0x000fe20000410000 */
[----:B------:R-:W-:Y:S01]  /*d1e0*/  F2FP.PACK_AB R195, R227, R247 ;  /* 0x000000f7e3c3723e */ /* 0x000fe200000000ff */
[----:B---3--:R-:W-:Y:S01]  /*d1f0*/  FMUL.FTZ R10, R0, R190 ;  /* 0x000000be000a7220 */ /* 0x008fe20000410000 */
[----:B------:R-:W-:Y:S01]  /*d200*/  F2FP.PACK_AB R190, R186, R239 ;  /* 0x000000efbabe723e */ /* 0x000fe200000000ff */
[----:B------:R2:W-:Y:S01]  /*d210*/  @P1 LDGSTS.E.BYPASS.LTC128B.128 [R248+0x7900], [R8.64+0x80], !P6 ;  /* 0x0790008008f81fae */ /* 0x0005e2000f101d46 */
[--C-:B------:R-:W-:Y:S02]  /*d220*/  FFMA.FTZ R26, R26, c[0x0][0x2d0], -R2.reuse ;  /* 0x0000b4001a1a7a23 */ /* 0x100fe40000010802 */
[--C-:B------:R-:W-:Y:S02]  /*d230*/  FFMA.FTZ R27, R27, c[0x0][0x2d0], -R2.reuse ;  /* 0x0000b4001b1b7a23 */ /* 0x100fe40000010802 */
[--C-:B------:R-:W-:Y:S02]  /*d240*/  FFMA.FTZ R42, R42, c[0x0][0x2d0], -R2.reuse ;  /* 0x0000b4002a2a7a23 */ /* 0x100fe40000010802 */
[----:B-1----:R-:W-:Y:S01]  /*d250*/  FMUL.FTZ R15, R0, R199 ;  /* 0x000000c7000f7220 */ /* 0x002fe20000410000 */
[----:B------:R-:W1:Y:S01]  /*d260*/  LDSM.16.MT88.4 R204, [R229] ;  /* 0x00000000e5cc783b */ /* 0x000e620000004200 */
[--C-:B------:R-:W-:Y:S02]  /*d270*/  FFMA.FTZ R46, R46, c[0x0][0x2d0], -R2.reuse ;  /* 0x0000b4002e2e7a23 */ /* 0x100fe40000010802 */
[C---:B----4-:R-:W-:Y:S01]  /*d280*/  FMUL.FTZ R4, R180.reuse, R192 ;  /* 0x000000c0b4047220 */ /* 0x050fe20000410000 */
[----:B------:R-:W-:Y:S01]  /*d290*/  F2FP.PACK_AB R192, R251, R219 ;  /* 0x000000dbfbc0723e */ /* 0x000fe200000000ff */
[----:B------:R-:W-:Y:S01]  /*d2a0*/  FMUL.FTZ R5, R180, R193 ;  /* 0x000000c1b4057220 */ /* 0x000fe20000410000 */
[----:B------:R-:W-:Y:S01]  /*d2b0*/  F2FP.PACK_AB R193, R224, R187 ;  /* 0x000000bbe0c1723e */ /* 0x000fe200000000ff */
[----:B------:R-:W-:Y:S01]  /*d2c0*/  FFMA.FTZ R47, R47, c[0x0][0x2d0], -R2 ;  /* 0x0000b4002f2f7a23 */ /* 0x000fe20000010802 */
[----:B------:R-:W3:Y:S01]  /*d2d0*/  LDSM.16.MT88.4 R208, [R230] ;  /* 0x00000000e6d0783b */ /* 0x000ee20000004200 */
[----:B------:R-:W-:Y:S01]  /*d2e0*/  FMUL.FTZ R11, R0, R191 ;  /* 0x000000bf000b7220 */ /* 0x000fe20000410000 */
[----:B------:R-:W-:Y:S01]  /*d2f0*/  F2FP.PACK_AB R191, R218, R217 ;  /* 0x000000d9dabf723e */ /* 0x000fe200000000ff */
[C---:B------:R-:W-:Y:S02]  /*d300*/  FMUL.FTZ R170, R0.reuse, R170 ;  /* 0x000000aa00aa7220 */ /* 0x040fe40000410000 */
[C---:B------:R-:W-:Y:S02]  /*d310*/  FMUL.FTZ R171, R0.reuse, R171 ;  /* 0x000000ab00ab7220 */ /* 0x040fe40000410000 */
[C---:B------:R-:W-:Y:S01]  /*d320*/  FMUL.FTZ R174, R0.reuse, R174 ;  /* 0x000000ae00ae7220 */ /* 0x040fe20000410000 */
[----:B------:R-:W4:Y:S01]  /*d330*/  LDSM.16.MT88.4 R196, [R233] ;  /* 0x00000000e9c4783b */ /* 0x000f220000004200 */
[----:B------:R-:W-:Y:S02]  /*d340*/  FMUL.FTZ R175, R0, R175 ;  /* 0x000000af00af7220 */ /* 0x000fe40000410000 */
[----:B--2---:R-:W-:Y:S01]  /*d350*/  FMUL.FTZ R8, R3, R188 ;  /* 0x000000bc03087220 */ /* 0x004fe20000410000 */
[----:B------:R-:W-:Y:S01]  /*d360*/  F2FP.PACK_AB R188, R245, R252 ;  /* 0x000000fcf5bc723e */ /* 0x000fe200000000ff */
[C---:B------:R-:W-:Y:S01]  /*d370*/  FMUL.FTZ R9, R3.reuse, R189 ;  /* 0x000000bd03097220 */ /* 0x040fe20000410000 */
[----:B------:R-:W-:Y:S01]  /*d380*/  F2FP.PACK_AB R189, R216, R215 ;  /* 0x000000d7d8bd723e */ /* 0x000fe200000000ff */
[C---:B------:R-:W-:Y:S01]  /*d390*/  FMUL.FTZ R74, R0.reuse, R74 ;  /* 0x0000004a004a7220 */ /* 0x040fe20000410000 */
[----:B------:R-:W2:Y:S01]  /*d3a0*/  LDSM.16.MT88.4 R200, [R232] ;  /* 0x00000000e8c8783b */ /* 0x000ea20000004200 */
[C---:B------:R-:W-:Y:S02]  /*d3b0*/  FMUL.FTZ R75, R0.reuse, R75 ;  /* 0x0000004b004b7220 */ /* 0x040fe40000410000 */
[C---:B------:R-:W-:Y:S02]  /*d3c0*/  FMUL.FTZ R78, R0.reuse, R78 ;  /* 0x0000004e004e7220 */ /* 0x040fe40000410000 */
[C---:B------:R-:W-:Y:S02]  /*d3d0*/  FMUL.FTZ R79, R0.reuse, R79 ;  /* 0x0000004f004f7220 */ /* 0x040fe40000410000 */
[C---:B------:R-:W-:Y:S01]  /*d3e0*/  FMUL.FTZ R90, R0.reuse, R90 ;  /* 0x0000005a005a7220 */ /* 0x040fe20000410000 */
[----:B------:R-:W0:Y:S01]  /*d3f0*/  LDGDEPBAR ;  /* 0x00000000000079af */ /* 0x000e220000000000 */
[C---:B------:R-:W-:Y:S02]  /*d400*/  FMUL.FTZ R91, R0.reuse, R91 ;  /* 0x0000005b005b7220 */ /* 0x040fe40000410000 */
[C---:B------:R-:W-:Y:S02]  /*d410*/  FMUL.FTZ R92, R3.reuse, R92 ;  /* 0x0000005c035c7220 */ /* 0x040fe40000410000 */
[----:B------:R-:W-:Y:S02]  /*d420*/  FMUL.FTZ R93, R3, R93 ;  /* 0x0000005d035d7220 */ /* 0x000fe40000410000 */
[C---:B------:R-:W-:Y:S01]  /*d430*/  FMUL.FTZ R94, R0.reuse, R94 ;  /* 0x0000005e005e7220 */ /* 0x040fe20000410000 */
[-C--:B-1----:R-:W-:Y:S05]  /*d440*/  HMMA.16816.F32 R4, R192, R204.reuse, R4 ;  /* 0x000000ccc004723c */ /* 0x082fea0000001804 */
[----:B------:R-:W-:Y:S02]  /*d450*/  FMUL.FTZ R95, R0, R95 ;  /* 0x0000005f005f7220 */ /* 0x000fe40000410000 */
[C---:B------:R-:W-:Y:S01]  /*d460*/  FMUL.FTZ R96, R180.reuse, R96 ;  /* 0x00000060b4607220 */ /* 0x040fe20000410000 */
[C---:B------:R-:W-:Y:S01]  /*d470*/  HMMA.16816.F32 R8, R188.reuse, R204, R8 ;  /* 0x000000ccbc08723c */ /* 0x040fe20000001808 */
[----:B------:R-:W1:Y:S03]  /*d480*/  MUFU.EX2 R204, R33 ;  /* 0x0000002100cc7308 */ /* 0x000e660000000800 */
[C---:B------:R-:W-:Y:S02]  /*d490*/  FMUL.FTZ R97, R180.reuse, R97 ;  /* 0x00000061b4617220 */ /* 0x040fe40000410000 */
[C---:B------:R-:W-:Y:S02]  /*d4a0*/  FMUL.FTZ R98, R181.reuse, R98 ;  /* 0x00000062b5627220 */ /* 0x040fe40000410000 */
[-C--:B------:R-:W-:Y:S04]  /*d4b0*/  HMMA.16816.F32 R12, R188, R206.reuse, R12 ;  /* 0x000000cebc0c723c */ /* 0x080fe8000000180c */
[C---:B------:R-:W-:Y:S02]  /*d4c0*/  FMUL.FTZ R99, R181.reuse, R99 ;  /* 0x00000063b5637220 */ /* 0x040fe40000410000 */
[C---:B------:R-:W-:Y:S02]  /*d4d0*/  FMUL.FTZ R100, R180.reuse, R100 ;  /* 0x00000064b4647220 */ /* 0x040fe40000410000 */
[C---:B------:R-:W-:Y:S01]  /*d4e0*/  HMMA.16816.F32 R16, R192.reuse, R206, R16 ;  /* 0x000000cec010723c */ /* 0x040fe20000001810 */
[----:B------:R-:W-:Y:S03]  /*d4f0*/  MUFU.EX2 R207, R26 ;  /* 0x0000001a00cf7308 */ /* 0x000fe60000000800 */
[----:B------:R-:W-:Y:S02]  /*d500*/  FMUL.FTZ R101, R180, R101 ;  /* 0x00000065b4657220 */ /* 0x000fe40000410000 */
[C---:B------:R-:W-:Y:S02]  /*d510*/  FMUL.FTZ R102, R181.reuse, R102 ;  /* 0x00000066b5667220 */ /* 0x040fe40000410000 */
[-C--:B---3--:R-:W-:Y:S03]  /*d520*/  HMMA.16816.F32 R132, R192, R208.reuse, R132 ;  /* 0x000000d0c084723c */ /* 0x088fe60000001884 */
[----:B------:R-:W4:Y:S01]  /*d530*/  MUFU.EX2 R206, R27 ;  /* 0x0000001b00ce7308 */ /* 0x000f220000000800 */
[----:B------:R-:W-:Y:S02]  /*d540*/  FMUL.FTZ R103, R181, R103 ;  /* 0x00000067b5677220 */ /* 0x000fe40000410000 */
[C---:B------:R-:W-:Y:S02]  /*d550*/  FMUL.FTZ R104, R3.reuse, R104 ;  /* 0x0000006803687220 */ /* 0x040fe40000410000 */
[C---:B------:R-:W-:Y:S04]  /*d560*/  HMMA.16816.F32 R136, R188.reuse, R208, R136 ;  /* 0x000000d0bc88723c */ /* 0x040fe80000001888 */
[C---:B------:R-:W-:Y:S01]  /*d570*/  FMUL.FTZ R105, R3.reuse, R105 ;  /* 0x0000006903697220 */ /* 0x040fe20000410000 */
[----:B------:R-:W-:Y:S01]  /*d580*/  MUFU.EX2 R208, R32 ;  /* 0x0000002000d07308 */ /* 0x000fe20000000800 */
[C---:B------:R-:W-:Y:S02]  /*d590*/  FMUL.FTZ R106, R0.reuse, R106 ;  /* 0x0000006a006a7220 */ /* 0x040fe40000410000 */
[-C--:B------:R-:W-:Y:S04]  /*d5a0*/  HMMA.16816.F32 R140, R188, R210.reuse, R140 ;  /* 0x000000d2bc8c723c */ /* 0x080fe8000000188c */
[C---:B------:R-:W-:Y:S02]  /*d5b0*/  FMUL.FTZ R107, R0.reuse, R107 ;  /* 0x0000006b006b7220 */ /* 0x040fe40000410000 */
[C---:B------:R-:W-:Y:S01]  /*d5c0*/  FMUL.FTZ R108, R3.reuse, R108 ;  /* 0x0000006c036c7220 */ /* 0x040fe20000410000 */
[----:B------:R-:W-:Y:S01]  /*d5d0*/  MUFU.EX2 R209, R34 ;  /* 0x0000002200d17308 */ /* 0x000fe20000000800 */
[C---:B------:R-:W-:Y:S04]  /*d5e0*/  HMMA.16816.F32 R144, R192.reuse, R210, R144 ;  /* 0x000000d2c090723c */ /* 0x040fe80000001890 */
[----:B------:R-:W-:Y:S02]  /*d5f0*/  FMUL.FTZ R109, R3, R109 ;  /* 0x0000006d036d7220 */ /* 0x000fe40000410000 */
[C---:B------:R-:W-:Y:S02]  /*d600*/  FMUL.FTZ R110, R0.reuse, R110 ;  /* 0x0000006e006e7220 */ /* 0x040fe40000410000 */
[-C--:B----4-:R-:W-:Y:S01]  /*d610*/  HMMA.16816.F32 R148, R192, R196.reuse, R148 ;  /* 0x000000c4c094723c */ /* 0x090fe20000001894 */
[----:B------:R4:W1:Y:S03]  /*d620*/  MUFU.EX2 R210, R23 ;  /* 0x0000001700d27308 */ /* 0x0008660000000800 */
[----:B------:R-:W-:Y:S02]  /*d630*/  FMUL.FTZ R111, R0, R111 ;  /* 0x0000006f006f7220 */ /* 0x000fe40000410000 */
[C---:B------:R-:W-:Y:S02]  /*d640*/  FMUL.FTZ R112, R180.reuse, R112 ;  /* 0x00000070b4707220 */ /* 0x040fe40000410000 */
[C---:B------:R-:W-:Y:S03]  /*d650*/  HMMA.16816.F32 R152, R188.reuse, R196, R152 ;  /* 0x000000c4bc98723c */ /* 0x040fe60000001898 */
[----:B------:R-:W-:Y:S01]  /*d660*/  MUFU.EX2 R211, R45 ;  /* 0x0000002d00d37308 */ /* 0x000fe20000000800 */
        /* <DEDUP_REMOVED lines=9> */
[-C--:B--2---:R-:W-:Y:S01]  /*d700*/  HMMA.16816.F32 R164, R192, R200.reuse, R164 ;  /* 0x000000c8c0a4723c */ /* 0x084fe200000018a4 */
[----:B----4-:R-:W-:Y:S03]  /*d710*/  LDSM.16.MT88.4 R20, [R233+0x2000] ;  /* 0x00200000e914783b */ /* 0x010fe60000004200 */
[----:B------:R-:W-:Y:S02]  /*d720*/  FMUL.FTZ R119, R181, R119 ;  /* 0x00000077b5777220 */ /* 0x000fe40000410000 */
[C---:B------:R-:W-:Y:S02]  /*d730*/  FMUL.FTZ R120, R3.reuse, R120 ;  /* 0x0000007803787220 */ /* 0x040fe40000410000 */
        /* <DEDUP_REMOVED lines=13> */
[----:B------:R-:W-:Y:S02]  /*d810*/  FMUL.FTZ R129, R180, R129 ;  /* 0x00000081b4817220 */ /* 0x000fe40000410000 */
[C---:B------:R-:W-:Y:S01]  /*d820*/  FMUL.FTZ R130, R181.reuse, R130 ;  /* 0x00000082b5827220 */ /* 0x040fe20000410000 */
[C---:B------:R-:W-:Y:S01]  /*d830*/  HMMA.16816.F32 R72, R188.reuse, R196, R72 ;  /* 0x000000c4bc48723c */ /* 0x040fe20000001848 */
[----:B------:R-:W-:Y:S03]  /*d840*/  MUFU.EX2 R196, R24 ;  /* 0x0000001800c47308 */ /* 0x000fe60000000800 */
[----:B------:R-:W-:Y:S02]  /*d850*/  FMUL.FTZ R131, R181, R131 ;  /* 0x00000083b5837220 */ /* 0x000fe40000410000 */
[----:B------:R-:W-:Y:S01]  /*d860*/  FFMA.FTZ R41, R41, c[0x0][0x2d0], -R212 ;  /* 0x0000b40029297a23 */ /* 0x000fe200000108d4 */
[----:B------:R-:W-:Y:S01]  /*d870*/  MOV R197, R222 ;  /* 0x000000de00c57202 */ /* 0x000fe20000000f00 */
[-C--:B------:R-:W-:Y:S04]  /*d880*/  HMMA.16816.F32 R76, R188, R198.reuse, R76 ;  /* 0x000000c6bc4c723c */ /* 0x080fe8000000184c */
[--C-:B------:R-:W-:Y:S02]  /*d890*/  FFMA.FTZ R50, R50, c[0x0][0x2d0], -R213.reuse ;  /* 0x0000b40032327a23 */ /* 0x100fe400000108d5 */
[--C-:B------:R-:W-:Y:S02]  /*d8a0*/  FFMA.FTZ R51, R51, c[0x0][0x2d0], -R213.reuse ;  /* 0x0000b40033337a23 */ /* 0x100fe400000108d5 */
[C---:B------:R-:W-:Y:S01]  /*d8b0*/  HMMA.16816.F32 R80, R192.reuse, R198, R80 ;  /* 0x000000c6c050723c */ /* 0x040fe20000001850 */
[----:B------:R1:W-:Y:S03]  /*d8c0*/  MUFU.EX2 R199, R25 ;  /* 0x0000001900c77308 */ /* 0x0003e60000000800 */
[----:B------:R-:W-:Y:S02]  /*d8d0*/  FFMA.FTZ R43, R43, c[0x0][0x2d0], -R2 ;  /* 0x0000b4002b2b7a23 */ /* 0x000fe40000010802 */
[--C-:B------:R-:W-:Y:S02]  /*d8e0*/  FFMA.FTZ R40, R40, c[0x0][0x2d0], -R212.reuse ;  /* 0x0000b40028287a23 */ /* 0x100fe400000108d4 */
[-C--:B--2---:R-:W-:Y:S03]  /*d8f0*/  HMMA.16816.F32 R84, R192, R200.reuse, R84 ;  /* 0x000000c8c054723c */ /* 0x084fe60000001854 */
[----:B------:R2:W-:Y:S01]  /*d900*/  MUFU.EX2 R222, R50 ;  /* 0x0000003200de7308 */ /* 0x0005e20000000800 */
[--C-:B------:R-:W-:Y:S02]  /*d910*/  FFMA.FTZ R44, R44, c[0x0][0x2d0], -R212.reuse ;  /* 0x0000b4002c2c7a23 */ /* 0x100fe400000108d4 */
[--C-:B------:R-:W-:Y:S02]  /*d920*/  FFMA.FTZ R57, R57, c[0x0][0x2d0], -R212.reuse ;  /* 0x0000b40039397a23 */ /* 0x100fe400000108d4 */
[C---:B------:R-:W-:Y:S04]  /*d930*/  HMMA.16816.F32 R88, R188.reuse, R200, R88 ;  /* 0x000000c8bc58723c */ /* 0x040fe80000001858 */
[--C-:B------:R-:W-:Y:S01]  /*d940*/  FFMA.FTZ R28, R28, c[0x0][0x2d0], -R212.reuse ;  /* 0x0000b4001c1c7a23 */ /* 0x100fe200000108d4 */
[----:B------:R4:W4:Y:S01]  /*d950*/  MUFU.EX2 R200, R35 ;  /* 0x0000002300c87308 */ /* 0x0009220000000800 */
[----:B------:R-:W-:Y:S02]  /*d960*/  FFMA.FTZ R29, R29, c[0x0][0x2d0], -R212 ;  /* 0x0000b4001d1d7a23 */ /* 0x000fe400000108d4 */
[-C--:B------:R-:W-:Y:S01]  /*d970*/  HMMA.16816.F32 R92, R188, R202.reuse, R92 ;  /* 0x000000cabc5c723c */ /* 0x080fe2000000185c */
[----:B-1----:R-:W-:Y:S03]  /*d980*/  LDSM.16.MT88.4 R24, [R229+0x800] ;  /* 0x00080000e518783b */ /* 0x002fe60000004200 */
[--C-:B------:R-:W-:Y:S02]  /*d990*/  FFMA.FTZ R30, R30, c[0x0][0x2d0], -R2.reuse ;  /* 0x0000b4001e1e7a23 */ /* 0x100fe40000010802 */
[----:B------:R-:W-:Y:S01]  /*d9a0*/  FFMA.FTZ R31, R31, c[0x0][0x2d0], -R2 ;  /* 0x0000b4001f1f7a23 */ /* 0x000fe20000010802 */
[----:B------:R-:W1:Y:S01]  /*d9b0*/  MUFU.EX2 R201, R28 ;  /* 0x0000001c00c97308 */ /* 0x000e620000000800 */
[C---:B------:R-:W-:Y:S01]  /*d9c0*/  HMMA.16816.F32 R96, R192.reuse, R202, R96 ;  /* 0x000000cac060723c */ /* 0x040fe20000001860 */
[----:B------:R-:W3:Y:S03]  /*d9d0*/  LDL.LU R202, [R1+0x1c] ;  /* 0x00001c0001ca7983 */ /* 0x000ee60000300800 */
[--C-:B--2---:R-:W-:Y:S02]  /*d9e0*/  FFMA.FTZ R50, R64, c[0x0][0x2d0], -R214.reuse ;  /* 0x0000b40040327a23 */ /* 0x104fe400000108d6 */
[--C-:B------:R-:W-:Y:S01]  /*d9f0*/  FFMA.FTZ R49, R49, c[0x0][0x2d0], -R214.reuse ;  /* 0x0000b40031317a23 */ /* 0x100fe200000108d6 */
[----:B------:R-:W-:Y:S01]  /*da00*/  MOV R203, R204 ;  /* 0x000000cc00cb7202 */ /* 0x000fe20000000f00 */
[-C--:B------:R-:W-:Y:S01]  /*da10*/  HMMA.16816.F32 R100, R192, R20.reuse, R100 ;  /* 0x00000014c064723c */ /* 0x080fe20000001864 */
[----:B------:R-:W-:Y:S03]  /*da20*/  MUFU.EX2 R64, R47 ;  /* 0x0000002f00407308 */ /* 0x000fe60000000800 */
[----:B------:R-:W-:Y:S01]  /*da30*/  FFMA.FTZ R52, R52, c[0x0][0x2d0], -R214 ;  /* 0x0000b40034347a23 */ /* 0x000fe200000108d6 */
[----:B----4-:R-:W2:Y:S01]  /*da40*/  LDSM.16.MT88.4 R32, [R232+0x2000] ;  /* 0x00200000e820783b */ /* 0x010ea20000004200 */
[--C-:B------:R-:W-:Y:S02]  /*da50*/  FFMA.FTZ R60, R60, c[0x0][0x2d0], -R212.reuse ;  /* 0x0000b4003c3c7a23 */ /* 0x100fe400000108d4 */
[C---:B------:R-:W-:Y:S03]  /*da60*/  HMMA.16816.F32 R104, R188.reuse, R20, R104 ;  /* 0x00000014bc68723c */ /* 0x040fe60000001868 */
[----:B------:R4:W-:Y:S01]  /*da70*/  MUFU.EX2 R223, R51 ;  /* 0x0000003300df7308 */ /* 0x0009e20000000800 */
[--C-:B------:R-:W-:Y:S02]  /*da80*/  FFMA.FTZ R66, R66, c[0x0][0x2d0], -R213.reuse ;  /* 0x0000b40042427a23 */ /* 0x100fe400000108d5 */
[--C-:B------:R-:W-:Y:S02]  /*da90*/  FFMA.FTZ R56, R56, c[0x0][0x2d0], -R212.reuse ;  /* 0x0000b40038387a23 */ /* 0x100fe400000108d4 */
[-C--:B------:R-:W-:Y:S04]  /*daa0*/  HMMA.16816.F32 R108, R188, R22.reuse, R108 ;  /* 0x00000016bc6c723c */ /* 0x080fe8000000186c */
[----:B------:R-:W-:Y:S01]  /*dab0*/  FFMA.FTZ R212, R61, c[0x0][0x2d0], -R212 ;  /* 0x0000b4003dd47a23 */ /* 0x000fe200000108d4 */
[----:B------:R1:W1:Y:S03]  /*dac0*/  MUFU.EX2 R198, R29 ;  /* 0x0000001d00c67308 */ /* 0x0002660000000800 */
[C---:B------:R-:W-:Y:S07]  /*dad0*/  HMMA.16816.F32 R112, R192.reuse, R22, R112 ;  /* 0x00000016c070723c */ /* 0x040fee0000001870 */
[----:B------:R-:W-:Y:S01]  /*dae0*/  MUFU.EX2 R212, R212 ;  /* 0x000000d400d47308 */ /* 0x000fe20000000800 */
[--C-:B----4-:R-:W-:Y:S09]  /*daf0*/  FFMA.FTZ R51, R65, c[0x0][0x2d0], -R214.reuse ;  /* 0x0000b40041337a23 */ /* 0x110ff200000108d6 */
[----:B------:R-:W-:Y:S01]  /*db00*/  MUFU.EX2 R65, R46 ;  /* 0x0000002e00417308 */ /* 0x000fe20000000800 */
[-C--:B--2---:R-:W-:Y:S03]  /*db10*/  HMMA.16816.F32 R116, R192, R32.reuse, R116 ;  /* 0x00000020c074723c */ /* 0x084fe60000001874 */
[----:B-1----:R-:W-:Y:S06]  /*db20*/  F2FP.PACK_AB R29, R206, R207 ;  /* 0x000000cfce1d723e */ /* 0x002fec00000000ff */
[----:B------:R1:W-:Y:S01]  /*db30*/  MUFU.EX2 R204, R30 ;  /* 0x0000001e00cc7308 */ /* 0x0003e20000000800 */
[C---:B------:R-:W-:Y:S08]  /*db40*/  HMMA.16816.F32 R120, R188.reuse, R32, R120 ;  /* 0x00000020bc78723c */ /* 0x040ff00000001878 */
[-C--:B------:R-:W-:Y:S01]  /*db50*/  HMMA.16816.F32 R124, R188, R34.reuse, R124 ;  /* 0x00000022bc7c723c */ /* 0x080fe2000000187c */
[----:B------:R-:W2:Y:S01]  /*db60*/  MUFU.EX2 R205, R31 ;  /* 0x0000001f00cd7308 */ /* 0x000ea20000000800 */
[----:B------:R-:W4:Y:S05]  /*db70*/  LDL.LU R190, [R1+0x20] ;  /* 0x0000200001be7983 */ /* 0x000f2a0000300800 */
[----:B------:R-:W-:Y:S01]  /*db80*/  MOV R191, R220 ;  /* 0x000000dc00bf7202 */ /* 0x000fe20000000f00 */
[----:B------:R-:W-:Y:S01]  /*db90*/  HMMA.16816.F32 R128, R192, R34, R128 ;  /* 0x00000022c080723c */ /* 0x000fe20000001880 */
[----:B------:R-:W2:Y:S02]  /*dba0*/  LDSM.16.MT88.4 R32, [R230+0x800] ;  /* 0x00080000e620783b */ /* 0x000ea40000004200 */
[----:B------:R1:W-:Y:S01]  /*dbb0*/  MUFU.EX2 R220, R40 ;  /* 0x0000002800dc7308 */ /* 0x0003e20000000800 */
[----:B------:R-:W-:Y:S02]  /*dbc0*/  MOV R188, R221 ;  /* 0x000000dd00bc7202 */ /* 0x000fe40000000f00 */
[----:B------:R-:W-:Y:S02]  /*dbd0*/  MOV R189, R210 ;  /* 0x000000d200bd7202 */ /* 0x000fe40000000f00 */
[----:B------:R-:W-:Y:S04]  /*dbe0*/  MOV R193, R209 ;  /* 0x000000d100c17202 */ /* 0x000fe80000000f00 */
[----:B------:R-:W-:Y:S01]  /*dbf0*/  MOV R194, R208 ;  /* 0x000000d000c27202 */ /* 0x000fe20000000f00 */
[----:B------:R2:W2:Y:S01]  /*dc00*/  MUFU.EX2 R221, R41 ;  /* 0x0000002900dd7308 */ /* 0x0004a20000000800 */
[----:B------:R-:W-:Y:S02]  /*dc10*/  F2FP.PACK_AB R23, R200, R193 ;  /* 0x000000c1c817723e */ /* 0x000fe400000000ff */
[----:B------:R-:W-:Y:S02]  /*dc20*/  F2FP.PACK_AB R22, R203, R194 ;  /* 0x000000c2cb16723e */ /* 0x000fe400000000ff */
[----:B------:R-:W-:Y:S02]  /*dc30*/  F2FP.PACK_AB R20, R188, R197 ;  /* 0x000000c5bc14723e */ /* 0x000fe400000000ff */
[----:B------:R-:W-:Y:S02]  /*dc40*/  F2FP.PACK_AB R21, R189, R191 ;  /* 0x000000bfbd15723e */ /* 0x000fe400000000ff */
[----:B------:R-:W-:Y:S01]  /*dc50*/  MOV R192, R201 ;  /* 0x000000c900c07202 */ /* 0x000fe20000000f00 */
[----:B------:R-:W-:Y:S01]  /*dc60*/  MUFU.EX2 R66, R66 ;  /* 0x0000004200427308 */ /* 0x000fe20000000800 */
[----:B------:R-:W-:Y:S02]  /*dc70*/  MOV R195, R199 ;  /* 0x000000c700c37202 */ /* 0x000fe40000000f00 */
[----:B------:R-:W-:Y:S01]  /*dc80*/  MOV R201, R251 ;  /* 0x000000fb00c97202 */ /* 0x000fe20000000f00 */
[-C--:B------:R-:W-:Y:S05]  /*dc90*/  HMMA.16816.F32 R4, R20, R24.reuse, R4 ;  /* 0x000000181404723c */ /* 0x080fea0000001804 */
[----:B------:R-:W-:Y:S01]  /*dca0*/  F2FP.PACK_AB R28, R195, R196 ;  /* 0x000000c4c31c723e */ /* 0x000fe200000000ff */
[----:B------:R-:W-:Y:S01]  /*dcb0*/  MUFU.EX2 R251, R36 ;  /* 0x0000002400fb7308 */ /* 0x000fe20000000800 */
[----:B-1----:R-:W-:Y:S01]  /*dcc0*/  F2FP.PACK_AB R30, R198, R192 ;  /* 0x000000c0c61e723e */ /* 0x002fe200000000ff */
[----:B------:R-:W-:Y:S01]  /*dcd0*/  FFMA.FTZ R40, R53, c[0x0][0x2d0], -R214 ;  /* 0x0000b40035287a23 */ /* 0x000fe200000108d6 */
[----:B--2---:R-:W-:Y:S03]  /*dce0*/  F2FP.PACK_AB R31, R205, R204 ;  /* 0x000000cccd1f723e */ /* 0x004fe600000000ff */
[----:B------:R-:W-:Y:S01]  /*dcf0*/  MOV R41, R187 ;  /* 0x000000bb00297202 */ /* 0x000fe20000000f00 */
[--C-:B------:R-:W-:Y:S01]  /*dd00*/  FFMA.FTZ R53, R62, c[0x0][0x2d0], -R2.reuse ;  /* 0x0000b4003e357a23 */ /* 0x100fe20000010802 */
[----:B------:R-:W-:Y:S02]  /*dd10*/  MOV R199, R225 ;  /* 0x000000e100c77202 */ /* 0x000fe40000000f00 */
[C---:B------:R-:W-:Y:S01]  /*dd20*/  HMMA.16816.F32 R8, R28.reuse, R24, R8 ;  /* 0x000000181c08723c */ /* 0x040fe20000001808 */
[----:B------:R1:W-:Y:S03]  /*dd30*/  MUFU.EX2 R225, R48 ;  /* 0x0000003000e17308 */ /* 0x0003e60000000800 */
[----:B------:R-:W-:Y:S02]  /*dd40*/  MOV R210, R186 ;  /* 0x000000ba00d27202 */ /* 0x000fe40000000f00 */
[----:B------:R-:W-:Y:S02]  /*dd50*/  MOV R209, R227 ;  /* 0x000000e300d17202 */ /* 0x000fe40000000f00 */
[-C--:B------:R-:W-:Y:S03]  /*dd60*/  HMMA.16816.F32 R12, R28, R26.reuse, R12 ;  /* 0x0000001a1c0c723c */ /* 0x080fe6000000180c */
[----:B------:R2:W-:Y:S01]  /*dd70*/  MUFU.EX2 R186, R42 ;  /* 0x0000002a00ba7308 */ /* 0x0005e20000000800 */
[----:B------:R-:W-:Y:S02]  /*dd80*/  MOV R208, R224 ;  /* 0x000000e000d07202 */ /* 0x000fe40000000f00 */
[----:B------:R-:W-:Y:S02]  /*dd90*/  MOV R214, R198 ;  /* 0x000000c600d67202 */ /* 0x000fe40000000f00 */
[C---:B------:R-:W-:Y:S01]  /*dda0*/  HMMA.16816.F32 R16, R20.reuse, R26, R16 ;  /* 0x0000001a1410723c */ /* 0x040fe20000001810 */
[----:B------:R-:W2:Y:S03]  /*ddb0*/  LDSM.16.MT88.4 R24, [R233+0x800] ;  /* 0x00080000e918783b */ /* 0x000ea60000004200 */
[----:B------:R-:W-:Y:S01]  /*ddc0*/  MOV R198, R199 ;  /* 0x000000c700c67202 */ /* 0x000fe20000000f00 */
[----:B------:R2:W-:Y:S01]  /*ddd0*/  MUFU.EX2 R227, R38 ;  /* 0x0000002600e37308 */ /* 0x0005e20000000800 */
[----:B------:R-:W-:Y:S02]  /*dde0*/  MOV R199, R210 ;  /* 0x000000d200c77202 */ /* 0x000fe40000000f00 */
[-C--:B------:R-:W-:Y:S01]  /*ddf0*/  HMMA.16816.F32 R132, R20, R32.reuse, R132 ;  /* 0x000000201484723c */ /* 0x080fe20000001884 */
[----:B-1----:R-:W3:Y:S06]  /*de00*/  LDL.LU R48, [R1+0x18] ;  /* 0x0000180001307983 */ /* 0x002eec0000300800 */
[----:B------:R-:W-:Y:S01]  /*de10*/  MUFU.EX2 R62, R50 ;  /* 0x00000032003e7308 */ /* 0x000fe20000000800 */
[C---:B------:R-:W-:Y:S01]  /*de20*/  HMMA.16816.F32 R136, R28.reuse, R32, R136 ;  /* 0x000000201c88723c */ /* 0x040fe20000001888 */
[----:B--2---:R-:W2:Y:S07]  /*de30*/  LDL.LU R42, [R1+0x4] ;  /* 0x00000400012a7983 */ /* 0x004eae0000300800 */
[-C--:B------:R-:W-:Y:S01]  /*de40*/  HMMA.16816.F32 R140, R28, R34.reuse, R140 ;  /* 0x000000221c8c723c */ /* 0x080fe2000000188c */
[----:B------:R1:W1:Y:S01]  /*de50*/  MUFU.EX2 R187, R43 ;  /* 0x0000002b00bb7308 */ /* 0x0002620000000800 */
[----:B------:R-:W-:Y:S06]  /*de60*/  LDSM.16.MT88.4 R36, [R230+0x1000] ;  /* 0x00100000e624783b */ /* 0x000fec0000004200 */
[C---:B------:R-:W-:Y:S03]  /*de70*/  HMMA.16816.F32 R144, R20.reuse, R34, R144 ;  /* 0x000000221490723c */ /* 0x040fe60000001890 */
[----:B------:R1:W-:Y:S01]  /*de80*/  MUFU.EX2 R224, R49 ;  /* 0x0000003100e07308 */ /* 0x0003e20000000800 */
[----:B------:R-:W1:Y:S04]  /*de90*/  LDSM.16.MT88.4 R32, [R232+0x800] ;  /* 0x00080000e820783b */ /* 0x000e680000004200 */
[-C--:B------:R-:W-:Y:S05]  /*dea0*/  HMMA.16816.F32 R148, R20, R24.reuse, R148 ;  /* 0x000000181494723c */ /* 0x080fea0000001894 */
[----:B------:R-:W-:Y:S03]  /*deb0*/  MUFU.EX2 R210, R52 ;  /* 0x0000003400d27308 */ /* 0x000fe60000000800 */
[C---:B------:R-:W-:Y:S04]  /*dec0*/  HMMA.16816.F32 R152, R28.reuse, R24, R152 ;  /* 0x000000181c98723c */ /* 0x040fe80000001898 */
[----:B-1----:R-:W-:Y:S03]  /*ded0*/  MOV R43, R219 ;  /* 0x000000db002b7202 */ /* 0x002fe60000000f00 */
[----:B------:R1:W1:Y:S01]  /*dee0*/  MUFU.EX2 R219, R44 ;  /* 0x0000002c00db7308 */ /* 0x0002620000000800 */
[-C--:B------:R-:W-:Y:S04]  /*def0*/  HMMA.16816.F32 R156, R28, R26.reuse, R156 ;  /* 0x0000001a1c9c723c */ /* 0x080fe8000000189c */
[--C-:B------:R-:W-:Y:S02]  /*df00*/  FFMA.FTZ R49, R55, c[0x0][0x2d0], -R213.reuse ;  /* 0x0000b40037317a23 */ /* 0x100fe400000108d5 */
[--C-:B------:R-:W-:Y:S02]  /*df10*/  FFMA.FTZ R55, R58, c[0x0][0x2d0], -R2.reuse ;  /* 0x0000b4003a377a23 */ /* 0x100fe40000010802 */
[C---:B------:R-:W-:Y:S01]  /*df20*/  HMMA.16816.F32 R160, R20.reuse, R26, R160 ;  /* 0x0000001a14a0723c */ /* 0x040fe200000018a0 */
[----:B------:R-:W1:Y:S01]  /*df30*/  LDSM.16.MT88.4 R24, [R229+0x2800] ;  /* 0x00280000e518783b */ /* 0x000e620000004200 */
[----:B------:R1:W-:Y:S06]  /*df40*/  MUFU.EX2 R58, R60 ;  /* 0x0000003c003a7308 */ /* 0x0003ec0000000800 */
[-C--:B------:R-:W-:Y:S04]  /*df50*/  HMMA.16816.F32 R164, R20, R32.reuse, R164 ;  /* 0x0000002014a4723c */ /* 0x080fe800000018a4 */
[----:B------:R-:W-:Y:S01]  /*df60*/  MUFU.EX2 R53, R53 ;  /* 0x0000003500357308 */ /* 0x000fe20000000800 */
[--C-:B-1----:R-:W-:Y:S02]  /*df70*/  FFMA.FTZ R44, R54, c[0x0][0x2d0], -R213.reuse ;  /* 0x0000b400362c7a23 */ /* 0x102fe400000108d5 */
[----:B------:R-:W-:Y:S02]  /*df80*/  FFMA.FTZ R213, R67, c[0x0][0x2d0], -R213 ;  /* 0x0000b40043d57a23 */ /* 0x000fe400000108d5 */
[--C-:B------:R-:W-:Y:S01]  /*df90*/  FFMA.FTZ R54, R59, c[0x0][0x2d0], -R2.reuse ;  /* 0x0000b4003b367a23 */ /* 0x100fe20000010802 */
[C---:B------:R-:W-:Y:S04]  /*dfa0*/  HMMA.16816.F32 R168, R28.reuse, R32, R168 ;  /* 0x000000201ca8723c */ /* 0x040fe800000018a8 */
[----:B------:R1:W-:Y:S01]  /*dfb0*/  MUFU.EX2 R67, R49 ;  /* 0x0000003100437308 */ /* 0x0003e20000000800 */
[----:B------:R-:W-:Y:S01]  /*dfc0*/  FFMA.FTZ R2, R63, c[0x0][0x2d0], -R2 ;  /* 0x0000b4003f027a23 */ /* 0x000fe20000010802 */
[----:B------:R-:W-:Y:S02]  /*dfd0*/  MOV R60, R192 ;  /* 0x000000c0003c7202 */ /* 0x000fe40000000f00 */
[-C--:B------:R-:W-:Y:S06]  /*dfe0*/  HMMA.16816.F32 R172, R28, R34.reuse, R172 ;  /* 0x000000221cac723c */ /* 0x080fec00000018ac */
[----:B------:R-:W-:Y:S02]  /*dff0*/  MUFU.EX2 R63, R51 ;  /* 0x00000033003f7308 */ /* 0x000fe40000000800 */
[C---:B------:R-:W-:Y:S01]  /*e000*/  HMMA.16816.F32 R176, R20.reuse, R34, R176 ;  /* 0x0000002214b0723c */ /* 0x040fe200000018b0 */
[----:B------:R-:W1:Y:S07]  /*e010*/  LDSM.16.MT88.4 R32, [R230+0x2800] ;  /* 0x00280000e620783b */ /* 0x000e6e0000004200 */
[----:B------:R-:W-:Y:S01]  /*e020*/  MUFU.EX2 R52, R2 ;  /* 0x0000000200347308 */ /* 0x000fe20000000800 */
[-C--:B------:R-:W-:Y:S03]  /*e030*/  HMMA.16816.F32 R68, R20, R24.reuse, R68 ;  /* 0x000000181444723c */ /* 0x080fe60000001844 */
[----:B-1----:R-:W-:Y:S05]  /*e040*/  MOV R49, R201 ;  /* 0x000000c900317202 */ /* 0x002fea0000000f00 */
[C---:B------:R-:W-:Y:S01]  /*e050*/  HMMA.16816.F32 R72, R28.reuse, R24, R72 ;  /* 0x000000181c48723c */ /* 0x040fe20000001848 */
[----:B------:R-:W-:Y:S07]  /*e060*/  MUFU.EX2 R213, R213 ;  /* 0x000000d500d57308 */ /* 0x000fee0000000800 */
[-C--:B------:R-:W-:Y:S03]  /*e070*/  HMMA.16816.F32 R76, R28, R26.reuse, R76 ;  /* 0x0000001a1c4c723c */ /* 0x080fe6000000184c */
[----:B------:R-:W-:Y:S05]  /*e080*/  MUFU.EX2 R59, R57 ;  /* 0x00000039003b7308 */ /* 0x000fea0000000800 */
[C---:B------:R-:W-:Y:S01]  /*e090*/  HMMA.16816.F32 R80, R20.reuse, R26, R80 ;  /* 0x0000001a1450723c */ /* 0x040fe20000001850 */
[----:B------:R-:W1:Y:S04]  /*e0a0*/  LDSM.16.MT88.4 R24, [R233+0x2800] ;  /* 0x00280000e918783b */ /* 0x000e680000004200 */
[----:B------:R1:W1:Y:S03]  /*e0b0*/  MUFU.EX2 R61, R56 ;  /* 0x00000038003d7308 */ /* 0x0002660000000800 */
[-C--:B------:R-:W-:Y:S07]  /*e0c0*/  HMMA.16816.F32 R84, R20, R32.reuse, R84 ;  /* 0x000000201454723c */ /* 0x080fee0000001854 */
[----:B------:R-:W-:Y:S01]  /*e0d0*/  MUFU.EX2 R55, R55 ;  /* 0x0000003700377308 */ /* 0x000fe20000000800 */
[C---:B------:R-:W-:Y:S08]  /*e0e0*/  HMMA.16816.F32 R88, R28.reuse, R32, R88 ;  /* 0x000000201c58723c */ /* 0x040ff00000001858 */
[-C--:B------:R-:W-:Y:S01]  /*e0f0*/  HMMA.16816.F32 R92, R28, R34.reuse, R92 ;  /* 0x000000221c5c723c */ /* 0x080fe2000000185c */
[----:B------:R-:W2:Y:S07]  /*e100*/  MUFU.EX2 R54, R54 ;  /* 0x0000003600367308 */ /* 0x000eae0000000800 */
[C---:B------:R-:W-:Y:S01]  /*e110*/  HMMA.16816.F32 R96, R20.reuse, R34, R96 ;  /* 0x000000221460723c */ /* 0x040fe20000001860 */
[----:B------:R-:W4:Y:S07]  /*e120*/  LDSM.16.MT88.4 R32, [R232+0x2800] ;  /* 0x00280000e820783b */ /* 0x000f2e0000004200 */
[-C--:B-1----:R-:W-:Y:S08]  /*e130*/  HMMA.16816.F32 R100, R20, R24.reuse, R100 ;  /* 0x000000181464723c */ /* 0x082ff00000001864 */
[C---:B------:R-:W-:Y:S08]  /*e140*/  HMMA.16816.F32 R104, R28.reuse, R24, R104 ;  /* 0x000000181c68723c */ /* 0x040ff00000001868 */
[-C--:B------:R-:W-:Y:S08]  /*e150*/  HMMA.16816.F32 R108, R28, R26.reuse, R108 ;  /* 0x0000001a1c6c723c */ /* 0x080ff0000000186c */
[C---:B------:R-:W-:Y:S01]  /*e160*/  HMMA.16816.F32 R112, R20.reuse, R26, R112 ;  /* 0x0000001a1470723c */ /* 0x040fe20000001870 */
[----:B------:R-:W1:Y:S07]  /*e170*/  LDSM.16.MT88.4 R24, [R229+0x1000] ;  /* 0x00100000e518783b */ /* 0x000e6e0000004200 */
[-C--:B----4-:R-:W-:Y:S08]  /*e180*/  HMMA.16816.F32 R116, R20, R32.reuse, R116 ;  /* 0x000000201474723c */ /* 0x090ff00000001874 */
[C---:B------:R-:W-:Y:S08]  /*e190*/  HMMA.16816.F32 R120, R28.reuse, R32, R120 ;  /* 0x000000201c78723c */ /* 0x040ff00000001878 */
[-C--:B------:R-:W-:Y:S07]  /*e1a0*/  HMMA.16816.F32 R124, R28, R34.reuse, R124 ;  /* 0x000000221c7c723c */ /* 0x080fee000000187c */
[----:B------:R-:W-:Y:S01]  /*e1b0*/  F2FP.PACK_AB R28, R221, R220 ;  /* 0x000000dcdd1c723e */ /* 0x000fe200000000ff */
[----:B------:R-:W-:Y:S01]  /*e1c0*/  HMMA.16816.F32 R128, R20, R34, R128 ;  /* 0x000000221480723c */ /* 0x000fe20000001880 */
[----:B------:R-:W4:Y:S03]  /*e1d0*/  LDSM.16.MT88.4 R32, [R233+0x1000] ;  /* 0x00100000e920783b */ /* 0x000f260000004200 */
[----:B------:R-:W-:Y:S01]  /*e1e0*/  F2FP.PACK_AB R29, R187, R186 ;  /* 0x000000babb1d723e */ /* 0x000fe200000000ff */
[----:B------:R-:W-:Y:S01]  /*e1f0*/  FFMA.FTZ R0, R0, R190, R215 ;  /* 0x000000be00007223 */ /* 0x000fe200000100d7 */
[----:B------:R-:W-:Y:S02]  /*e200*/  F2FP.PACK_AB R30, R211, R219 ;  /* 0x000000dbd31e723e */ /* 0x000fe400000000ff */
[----:B------:R-:W-:Y:S01]  /*e210*/  F2FP.PACK_AB R20, R250, R251 ;  /* 0x000000fbfa14723e */ /* 0x000fe200000000ff */
[----:B------:R-:W-:Y:S03]  /*e220*/  FADD.FTZ R0, R216, R0 ;  /* 0x00000000d8007221 */ /* 0x000fe60000010000 */
[----:B------:R-:W-:Y:S01]  /*e230*/  F2FP.PACK_AB R21, R226, R227 ;  /* 0x000000e3e215723e */ /* 0x000fe200000000ff */
[----:B------:R-:W-:Y:S01]  /*e240*/  FADD.FTZ R56, R217, R0 ;  /* 0x00000000d9387221 */ /* 0x000fe20000010000 */
[----:B------:R-:W-:Y:S02]  /*e250*/  F2FP.PACK_AB R22, R224, R225 ;  /* 0x000000e1e016723e */ /* 0x000fe400000000ff */
[----:B------:R-:W-:Y:S02]  /*e260*/  F2FP.PACK_AB R23, R223, R222 ;  /* 0x000000dedf17723e */ /* 0x000fe400000000ff */
[----:B------:R-:W-:Y:S02]  /*e270*/  F2FP.PACK_AB R31, R64, R65 ;  /* 0x00000041401f723e */ /* 0x000fe400000000ff */
[----:B------:R-:W-:Y:S02]  /*e280*/  MOV R215, R203 ;  /* 0x000000cb00d77202 */ /* 0x000fe40000000f00 */
[----:B------:R-:W-:Y:S01]  /*e290*/  MOV R190, R209 ;  /* 0x000000d100be7202 */ /* 0x000fe20000000f00 */
[-C--:B-1----:R-:W-:Y:S01]  /*e2a0*/  HMMA.16816.F32 R4, R20, R24.reuse, R4 ;  /* 0x000000181404723c */ /* 0x082fe20000001804 */
[----:B------:R1:W1:Y:S02]  /*e2b0*/  MUFU.EX2 R209, R40 ;  /* 0x0000002800d17308 */ /* 0x0002640000000800 */
[----:B------:R-:W-:Y:S02]  /*e2c0*/  MOV R216, R195 ;  /* 0x000000c300d87202 */ /* 0x000fe40000000f00 */
[----:B------:R-:W-:Y:S02]  /*e2d0*/  MOV R0, R188 ;  /* 0x000000bc00007202 */ /* 0x000fe40000000f00 */
[----:B------:R-:W-:Y:S01]  /*e2e0*/  MOV R217, R189 ;  /* 0x000000bd00d97202 */ /* 0x000fe20000000f00 */
[C---:B------:R-:W-:Y:S08]  /*e2f0*/  HMMA.16816.F32 R8, R28.reuse, R24, R8 ;  /* 0x000000181c08723c */ /* 0x040ff00000001808 */
[-C--:B------:R-:W-:Y:S08]  /*e300*/  HMMA.16816.F32 R12, R28, R26.reuse, R12 ;  /* 0x0000001a1c0c723c */ /* 0x080ff0000000180c */
[C---:B------:R-:W-:Y:S01]  /*e310*/  HMMA.16816.F32 R16, R20.reuse, R26, R16 ;  /* 0x0000001a1410723c */ /* 0x040fe20000001810 */
[----:B------:R-:W1:Y:S07]  /*e320*/  LDSM.16.MT88.4 R24, [R232+0x1000] ;  /* 0x00100000e818783b */ /* 0x000e6e0000004200 */
[-C--:B------:R-:W-:Y:S08]  /*e330*/  HMMA.16816.F32 R132, R20, R36.reuse, R132 ;  /* 0x000000241484723c */ /* 0x080ff00000001884 */
[C---:B------:R-:W-:Y:S08]  /*e340*/  HMMA.16816.F32 R136, R28.reuse, R36, R136 ;  /* 0x000000241c88723c */ /* 0x040ff00000001888 */
[-C--:B------:R-:W-:Y:S04]  /*e350*/  HMMA.16816.F32 R140, R28, R38.reuse, R140 ;  /* 0x000000261c8c723c */ /* 0x080fe8000000188c */
[----:B---3--:R-:W-:Y:S04]  /*e360*/  FFMA.FTZ R181, R181, R48, R41 ;  /* 0x00000030b5b57223 */ /* 0x008fe80000010029 */
[C---:B------:R-:W-:Y:S01]  /*e370*/  HMMA.16816.F32 R144, R20.reuse, R38, R144 ;  /* 0x000000261490723c */ /* 0x040fe20000001890 */
[----:B------:R-:W-:Y:S03]  /*e380*/  LDSM.16.MT88.4 R36, [R230+0x3000] ;  /* 0x00300000e624783b */ /* 0x000fe60000004200 */
[----:B------:R-:W-:Y:S01]  /*e390*/  FFMA.FTZ R48, R3, R202, R252 ;  /* 0x000000ca03307223 */ /* 0x000fe200000100fc */
[----:B------:R-:W-:Y:S02]  /*e3a0*/  MOV R252, R200 ;  /* 0x000000c800fc7202 */ /* 0x000fe40000000f00 */
[----:B------:R-:W-:Y:S01]  /*e3b0*/  MOV R3, R208 ;  /* 0x000000d000037202 */ /* 0x000fe20000000f00 */
[-C--:B----4-:R-:W-:Y:S01]  /*e3c0*/  HMMA.16816.F32 R148, R20, R32.reuse, R148 ;  /* 0x000000201494723c */ /* 0x090fe20000001894 */
[----:B------:R-:W-:Y:S01]  /*e3d0*/  LDSM.16.MT88.4 R200, [R229+0x1800] ;  /* 0x00180000e5c8783b */ /* 0x000fe20000004200 */
[----:B------:R3:W4:Y:S02]  /*e3e0*/  MUFU.EX2 R208, R44 ;  /* 0x0000002c00d07308 */ /* 0x0007240000000800 */
[----:B--2---:R-:W-:Y:S02]  /*e3f0*/  FFMA.FTZ R180, R180, R42, R43 ;  /* 0x0000002ab4b47223 */ /* 0x004fe4000001002b */
[----:B------:R-:W-:Y:S02]  /*e400*/  FADD.FTZ R2, R245, R48 ;  /* 0x00000030f5027221 */ /* 0x000fe40000010000 */
[C---:B------:R-:W-:Y:S01]  /*e410*/  HMMA.16816.F32 R152, R28.reuse, R32, R152 ;  /* 0x000000201c98723c */ /* 0x040fe20000001898 */
[----:B-1----:R-:W1:Y:S03]  /*e420*/  LDSM.16.MT88.4 R40, [R229+0x3000] ;  /* 0x00300000e528783b */ /* 0x002e660000004200 */
[----:B------:R-:W-:Y:S02]  /*e430*/  FADD.FTZ R2, R239, R2 ;  /* 0x00000002ef027221 */ /* 0x000fe40000010000 */
[----:B------:R-:W-:Y:S01]  /*e440*/  FADD.FTZ R3, R3, R181 ;  /* 0x000000b503037221 */ /* 0x000fe20000010000 */
[----:B------:R-:W-:Y:S01]  /*e450*/  MOV R181, R194 ;  /* 0x000000c200b57202 */ /* 0x000fe20000000f00 */
[-C--:B------:R-:W-:Y:S01]  /*e460*/  HMMA.16816.F32 R156, R28, R34.reuse, R156 ;  /* 0x000000221c9c723c */ /* 0x080fe2000000189c */
[----:B------:R2:W5:Y:S03]  /*e470*/  LDL.LU R245, [R1+0x98] ;  /* 0x0000980001f57983 */ /* 0x0005660000300800 */
[----:B------:R-:W-:Y:S04]  /*e480*/  FADD.FTZ R3, R247, R3 ;  /* 0x00000003f7037221 */ /* 0x000fe80000010000 */
[C---:B------:R-:W-:Y:S01]  /*e490*/  HMMA.16816.F32 R160, R20.reuse, R34, R160 ;  /* 0x0000002214a0723c */ /* 0x040fe200000018a0 */
[----:B------:R-:W-:Y:S07]  /*e4a0*/  LDSM.16.MT88.4 R32, [R232+0x3000] ;  /* 0x00300000e820783b */ /* 0x000fee0000004200 */
[-C--:B------:R-:W-:Y:S01]  /*e4b0*/  HMMA.16816.F32 R164, R20, R24.reuse, R164 ;  /* 0x0000001814a4723c */ /* 0x080fe200000018a4 */
[----:B---3--:R-:W3:Y:S07]  /*e4c0*/  LDSM.16.MT88.4 R44, [R233+0x3000] ;  /* 0x00300000e92c783b */ /* 0x008eee0000004200 */
[C---:B------:R-:W-:Y:S07]  /*e4d0*/  HMMA.16816.F32 R168, R28.reuse, R24, R168 ;  /* 0x000000181ca8723c */ /* 0x040fee00000018a8 */
[----:B------:R-:W-:Y:S01]  /*e4e0*/  FADD.FTZ R24, R49, R180 ;  /* 0x000000b431187221 */ /* 0x000fe20000010000 */
[-C--:B------:R-:W-:Y:S01]  /*e4f0*/  HMMA.16816.F32 R172, R28, R26.reuse, R172 ;  /* 0x0000001a1cac723c */ /* 0x080fe200000018ac */
[----:B------:R-:W-:Y:S03]  /*e500*/  LDSM.16.MT88.4 R48, [R233+0x3800] ;  /* 0x00380000e930783b */ /* 0x000fe60000004200 */
[----:B------:R-:W-:Y:S01]  /*e510*/  FADD.FTZ R57, R246, R24 ;  /* 0x00000018f6397221 */ /* 0x000fe20000010000 */
[----:B------:R-:W-:Y:S02]  /*e520*/  MOV R180, R193 ;  /* 0x000000c100b47202 */ /* 0x000fe40000000f00 */
[----:B------:R-:W-:Y:S01]  /*e530*/  F2FP.PACK_AB R24, R59, R61 ;  /* 0x0000003d3b18723e */ /* 0x000fe200000000ff */
[C---:B------:R-:W-:Y:S01]  /*e540*/  HMMA.16816.F32 R176, R20.reuse, R26, R176 ;  /* 0x0000001a14b0723c */ /* 0x040fe200000018b0 */
[----:B------:R2:W5:Y:S03]  /*e550*/  LDL.LU R246, [R1+0x94] ;  /* 0x0000940001f67983 */ /* 0x0005660000300800 */
[----:B------:R-:W-:Y:S01]  /*e560*/  F2FP.PACK_AB R25, R54, R55 ;  /* 0x000000373619723e */ /* 0x000fe200000000ff */
[----:B------:R2:W5:Y:S02]  /*e570*/  LDL.LU R247, [R1+0x90] ;  /* 0x0000900001f77983 */ /* 0x0005640000300800 */
[----:B------:R-:W-:Y:S01]  /*e580*/  F2FP.PACK_AB R26, R212, R58 ;  /* 0x0000003ad41a723e */ /* 0x000fe200000000ff */
[-C--:B-1----:R-:W-:Y:S01]  /*e590*/  HMMA.16816.F32 R68, R20, R40.reuse, R68 ;  /* 0x000000281444723c */ /* 0x082fe20000001844 */
[----:B------:R2:W5:Y:S03]  /*e5a0*/  LDL.LU R239, [R1+0x8c] ;  /* 0x00008c0001ef7983 */ /* 0x0005660000300800 */
[----:B------:R-:W-:Y:S04]  /*e5b0*/  F2FP.PACK_AB R27, R52, R53 ;  /* 0x00000035341b723e */ /* 0x000fe800000000ff */
[C---:B------:R-:W-:Y:S08]  /*e5c0*/  HMMA.16816.F32 R72, R28.reuse, R40, R72 ;  /* 0x000000281c48723c */ /* 0x040ff00000001848 */
[-C--:B------:R-:W-:Y:S08]  /*e5d0*/  HMMA.16816.F32 R76, R28, R42.reuse, R76 ;  /* 0x0000002a1c4c723c */ /* 0x080ff0000000184c */
[C---:B------:R-:W-:Y:S01]  /*e5e0*/  HMMA.16816.F32 R80, R20.reuse, R42, R80 ;  /* 0x0000002a1450723c */ /* 0x040fe20000001850 */
[----:B------:R-:W-:Y:S07]  /*e5f0*/  LDSM.16.MT88.4 R40, [R233+0x1800] ;  /* 0x00180000e928783b */ /* 0x000fee0000004200 */
[-C--:B------:R-:W-:Y:S08]  /*e600*/  HMMA.16816.F32 R84, R20, R36.reuse, R84 ;  /* 0x000000241454723c */ /* 0x080ff00000001854 */
        /* <DEDUP_REMOVED lines=10> */
[C---:B------:R-:W-:Y:S08]  /*e6b0*/  HMMA.16816.F32 R120, R28.reuse, R32, R120 ;  /* 0x000000201c78723c */ /* 0x040ff00000001878 */
[-C--:B------:R-:W-:Y:S01]  /*e6c0*/  HMMA.16816.F32 R124, R28, R34.reuse, R124 ;  /* 0x000000221c7c723c */ /* 0x080fe2000000187c */
[----:B------:R-:W1:Y:S07]  /*e6d0*/  LDSM.16.MT88.4 R28, [R229+0x3800] ;  /* 0x00380000e51c783b */ /* 0x000e6e0000004200 */
[----:B------:R-:W-:Y:S01]  /*e6e0*/  HMMA.16816.F32 R128, R20, R34, R128 ;  /* 0x000000221480723c */ /* 0x000fe20000001880 */
[----:B------:R-:W1:Y:S06]  /*e6f0*/  LDSM.16.MT88.4 R32, [R230+0x3800] ;  /* 0x00380000e620783b */ /* 0x000e6c0000004200 */
[----:B------:R-:W-:Y:S02]  /*e700*/  F2FP.PACK_AB R20, R209, R210 ;  /* 0x000000d2d114723e */ /* 0x000fe400000000ff */
[----:B----4-:R-:W-:Y:S03]  /*e710*/  F2FP.PACK_AB R21, R67, R208 ;  /* 0x000000d04315723e */ /* 0x010fe600000000ff */
[----:B------:R-:W-:Y:S02]  /*e720*/  F2FP.PACK_AB R22, R63, R62 ;  /* 0x0000003e3f16723e */ /* 0x000fe400000000ff */
[----:B------:R-:W-:Y:S07]  /*e730*/  F2FP.PACK_AB R23, R213, R66 ;  /* 0x00000042d517723e */ /* 0x000fee00000000ff */
[-C--:B------:R-:W-:Y:S07]  /*e740*/  HMMA.16816.F32 R192, R20, R200.reuse, R4 ;  /* 0x000000c814c0723c */ /* 0x080fee0000001804 */
[----:B------:R-:W-:Y:S02]  /*e750*/  MOV R6, R190 ;  /* 0x000000be00067202 */ /* 0x000fe40000000f00 */
[----:B------:R-:W-:Y:S02]  /*e760*/  MOV R7, R191 ;  /* 0x000000bf00077202 */ /* 0x000fe40000000f00 */
[C---:B------:R-:W-:Y:S07]  /*e770*/  HMMA.16816.F32 R188, R24.reuse, R200, R8 ;  /* 0x000000c818bc723c */ /* 0x040fee0000001808 */
[----:B------:R-:W-:Y:S02]  /*e780*/  MOV R9, R199 ;  /* 0x000000c700097202 */ /* 0x000fe40000000f00 */
[----:B------:R-:W-:Y:S03]  /*e790*/  MOV R10, R196 ;  /* 0x000000c4000a7202 */ /* 0x000fe60000000f00 */
[----:B------:R-:W-:Y:S01]  /*e7a0*/  MOV R8, R197 ;  /* 0x000000c500087202 */ /* 0x000fe20000000f00 */
[----:B------:R-:W-:Y:S01]  /*e7b0*/  FADD.FTZ R2, R9, R2 ;  /* 0x0000000209027221 */ /* 0x000fe20000010000 */
[----:B------:R-:W-:Y:S01]  /*e7c0*/  MOV R11, R0 ;  /* 0x00000000000b7202 */ /* 0x000fe20000000f00 */
[----:B------:R-:W-:Y:S01]  /*e7d0*/  FADD.FTZ R9, R218, R56 ;  /* 0x00000038da097221 */ /* 0x000fe20000010000 */
[----:B------:R-:W-:Y:S01]  /*e7e0*/  MOV R0, R198 ;  /* 0x000000c600007202 */ /* 0x000fe20000000f00 */
[----:B------:R-:W-:Y:S01]  /*e7f0*/  FADD.FTZ R2, R10, R2 ;  /* 0x000000020a027221 */ /* 0x000fe20000010000 */
[-C--:B------:R-:W-:Y:S03]  /*e800*/  HMMA.16816.F32 R196, R24, R202.reuse, R12 ;  /* 0x000000ca18c4723c */ /* 0x080fe6000000180c */
[----:B------:R-:W-:Y:S04]  /*e810*/  FADD.FTZ R0, R0, R57 ;  /* 0x0000003900007221 */ /* 0x000fe80000010000 */
[----:B------:R-:W-:Y:S01]  /*e820*/  MOV R14, R6 ;  /* 0x00000006000e7202 */ /* 0x000fe20000000f00 */
[C---:B------:R-:W-:Y:S04]  /*e830*/  HMMA.16816.F32 R200, R20.reuse, R202, R16 ;  /* 0x000000ca14c8723c */ /* 0x040fe80000001810 */
[----:B------:R-:W-:Y:S01]  /*e840*/  MOV R15, R7 ;  /* 0x00000007000f7202 */ /* 0x000fe20000000f00 */
[----:B------:R-:W-:Y:S01]  /*e850*/  FADD.FTZ R3, R14, R3 ;  /* 0x000000030e037221 */ /* 0x000fe20000010000 */
[----:B------:R-:W4:Y:S01]  /*e860*/  LDSM.16.MT88.4 R4, [R232+0x3800] ;  /* 0x00380000e804783b */ /* 0x000f220000004200 */
[----:B------:R-:W-:Y:S01]  /*e870*/  FADD.FTZ R8, R8, R0 ;  /* 0x0000000008087221 */ /* 0x000fe20000010000 */
        /* <DEDUP_REMOVED lines=23> */
[----:B------:R-:W-:Y:S01]  /*e9f0*/  MOV R186, R182 ;  /* 0x000000b600ba7202 */ /* 0x000fe20000000f00 */
        /* <DEDUP_REMOVED lines=51> */
[----:B------:R1:W-:Y:S01]  /*ed30*/  STL [R1+0x18], R3 ;  /* 0x0000180301007387 */ /* 0x0003e20000100800 */
[----:B------:R-:W-:Y:S03]  /*ed40*/  FADD.FTZ R0, R52, R0 ;  /* 0x0000000034007221 */ /* 0x000fe60000010000 */
[----:B------:R3:W-:Y:S04]  /*ed50*/  STL [R1+0x1c], R2 ;  /* 0x00001c0201007387 */ /* 0x0007e80000100800 */
[----:B------:R4:W-:Y:S01]  /*ed60*/  STL [R1+0x20], R0 ;  /* 0x0000200001007387 */ /* 0x0009e20000100800 */
[----:B-1----:R-:W-:Y:S02]  /*ed70*/  MOV R3, R183 ;  /* 0x000000b700037202 */ /* 0x002fe40000000f00 */
[----:B---3--:R-:W-:Y:S02]  /*ed80*/  MOV R2, R184 ;  /* 0x000000b800027202 */ /* 0x008fe40000000f00 */
[----:B----4-:R-:W-:Y:S01]  /*ed90*/  MOV R0, R185 ;  /* 0x000000b900007202 */ /* 0x010fe20000000f00 */
[----:B--2---:R-:W-:-:S05]  /*eda0*/  @P1 BRA `(.L_x_3203) ;  /* 0xffffc61000001947 */ /* 0x004fca000383ffff */
.L_x_3202:
[----:B------:R-:W-:Y:S02]  /*edb0*/  MOV R10, 0x1f ;  /* 0x0000001f000a7802 */ /* 0x000fe40000000f00 */
[----:B------:R-:W-:Y:S01]  /*edc0*/  MOV R9, 0xffffffff ;  /* 0xffffffff00097802 */ /* 0x000fe20000000f00 */
[----:B------:R-:W-:Y:S05]  /*edd0*/  BRA.DIV ~URZ, `(.L_x_3204) ;  /* 0x00003b027f007947 */ /* 0x000fea000b800000 */
[----:B------:R-:W2:Y:S04]  /*ede0*/  LDL R0, [R1+0x4] ;  /* 0x0000040001007983 */ /* 0x000ea80000100800 */
[----:B--2---:R1:W2:Y:S02]  /*edf0*/  SHFL.BFLY PT, R4, R0, 0x2, 0x1f ;  /* 0x0c401f0000047f89 */ /* 0x0042a400000e0000 */
.L_x_3270:
        /* <DEDUP_REMOVED lines=19> */
.L_x_3271:
        /* <DEDUP_REMOVED lines=166> */
.L_x_3171:
        /* <DEDUP_REMOVED lines=19> */
.L_x_3207:
[----:B-1----:R-:W-:Y:S05]  /*fac0*/  BSYNC B0 ;  /* 0x0000000000007941 */ /* 0x002fea0003800000 */
.L_x_3206:
        /* <DEDUP_REMOVED lines=151> */
[----:B------:R-:W-:Y:S05]  /*10440*/  CALL.REL.NOINC `($__internal_9_$__cuda_sm70_shflsync_idx_p) ;  /* 0x00002e5000007944 */ /* 0x000fea0003c00000 */
.L_x_3210:
        /* <DEDUP_REMOVED lines=128> */
.L_x_3212:
[----:B--234-:R-:W-:Y:S05]  /*10c50*/  BSYNC B0 ;  /* 0x0000000000007941 */ /* 0x01cfea0003800000 */
.L_x_3211:
        /* <DEDUP_REMOVED lines=14> */
.L_x_3214:
[----:B------:R-:W-:Y:S05]  /*10d40*/  BSYNC B0 ;  /* 0x0000000000007941 */ /* 0x000fea0003800000 */
.L_x_3213:
        /* <DEDUP_REMOVED lines=14> */
.L_x_3216:
[----:B------:R-:W-:Y:S05]  /*10e30*/  BSYNC B0 ;  /* 0x0000000000007941 */ /* 0x000fea0003800000 */
.L_x_3215:
        /* <DEDUP_REMOVED lines=14> */
.L_x_3218:
[----:B------:R-:W-:Y:S05]  /*10f20*/  BSYNC B0 ;  /* 0x0000000000007941 */ /* 0x000fea0003800000 */
.L_x_3217:
        /* <DEDUP_REMOVED lines=14> */
.L_x_3220:
[----:B------:R-:W-:Y:S05]  /*11010*/  BSYNC B0 ;  /* 0x0000000000007941 */ /* 0x000fea0003800000 */
.L_x_3219:
        /* <DEDUP_REMOVED lines=14> */
.L_x_3222:
[----:B------:R-:W-:Y:S05]  /*11100*/  BSYNC B0 ;  /* 0x0000000000007941 */ /* 0x000fea0003800000 */
.L_x_3221:
        /* <DEDUP_REMOVED lines=14> */
.L_x_3224:
[----:B------:R-:W-:Y:S05]  /*111f0*/  BSYNC B0 ;  /* 0x0000000000007941 */ /* 0x000fea0003800000 */
.L_x_3223:
        /* <DEDUP_REMOVED lines=15> */
.L_x_3209:
        /* <DEDUP_REMOVED lines=40> */
.L_x_3227:
[----:B------:R-:W-:Y:S05]  /*11570*/  BSYNC B0 ;  /* 0x0000000000007941 */ /* 0x000fea0003800000 */
.L_x_3226:
        /* <DEDUP_REMOVED lines=35> */
.L_x_3272:
[----:B------:R-:W-:Y:S05]  /*117b0*/  BRA.DIV ~URZ, `(.L_x_3229) ;  /* 0x000014527f007947 */ /* 0x000fea000b800000 */
[----:B------:R3:W4:Y:S02]  /*117c0*/  SHFL.IDX PT, R4, R3, RZ, 0x181f ;  /* 0x00181fff03047589 */ /* 0x00072400000e0000 */
.L_x_3273:
        /* <DEDUP_REMOVED lines=16> */
.L_x_3231:
[----:B------:R-:W-:Y:S05]  /*118d0*/  BSYNC B0 ;  /* 0x0000000000007941 */ /* 0x000fea0003800000 */
.L_x_3230:
[----:B------:R-:W-:Y:S05]  /*118e0*/  BRA.DIV ~URZ, `(.L_x_3232) ;  /* 0x000013827f007947 */ /* 0x000fea000b800000 */
[----:B--2---:R2:W1:Y:S04]  /*118f0*/  SHFL.IDX PT, R5, R2, 0x1, 0x181f ;  /* 0x00381f0002057f89 */ /* 0x00446800000e0000 */
[----:B----4-:R2:W4:Y:S02]  /*11900*/  SHFL.IDX PT, R4, R3, 0x1, 0x181f ;  /* 0x00381f0003047f89 */ /* 0x01052400000e0000 */
.L_x_3274:
        /* <DEDUP_REMOVED lines=15> */
.L_x_3234:
[----:B------:R-:W-:Y:S05]  /*11a00*/  BSYNC B0 ;  /* 0x0000000000007941 */ /* 0x000fea0003800000 */
.L_x_3233:
[----:B------:R-:W-:Y:S05]  /*11a10*/  BRA.DIV ~URZ, `(.L_x_3235) ;  /* 0x000013127f007947 */ /* 0x000fea000b800000 */
[----:B-1----:R1:W2:Y:S02]  /*11a20*/  SHFL.IDX PT, R5, R2, 0x2, 0x181f ;  /* 0x00581f0002057f89 */ /* 0x0022a400000e0000 */
.L_x_3275:
[----:B------:R-:W-:Y:S05]  /*11a30*/  BRA.DIV ~URZ, `(.L_x_3236) ;  /* 0x000013627f007947 */ /* 0x000fea000b800000 */
[----:B----4-:R4:W1:Y:S02]  /*11a40*/  SHFL.IDX PT, R4, R3, 0x2, 0x181f ;  /* 0x00581f0003047f89 */ /* 0x01086400000e0000 */
.L_x_3276:
        /* <DEDUP_REMOVED lines=15> */
.L_x_3238:
[----:B------:R-:W-:Y:S05]  /*11b40*/  BSYNC B0 ;  /* 0x0000000000007941 */ /* 0x000fea0003800000 */
.L_x_3237:
[----:B------:R-:W-:Y:S05]  /*11b50*/  BRA.DIV ~URZ, `(.L_x_3239) ;  /* 0x000012a27f007947 */ /* 0x000fea000b800000 */
[----:B-12---:R1:W2:Y:S04]  /*11b60*/  SHFL.IDX PT, R5, R2, 0x3, 0x181f ;  /* 0x00781f0002057f89 */ /* 0x0062a800000e0000 */
[----:B------:R1:W3:Y:S02]  /*11b70*/  SHFL.IDX PT, R4, R3, 0x3, 0x181f ;  /* 0x00781f0003047f89 */ /* 0x0002e400000e0000 */
.L_x_3277:
        /* <DEDUP_REMOVED lines=15> */
.L_x_3241:
[----:B------:R-:W-:Y:S05]  /*11c70*/  BSYNC B0 ;  /* 0x0000000000007941 */ /* 0x000fea0003800000 */
.L_x_3240:
[----:B------:R-:W-:Y:S05]  /*11c80*/  BRA.DIV ~URZ, `(.L_x_3242) ;  /* 0x000012327f007947 */ /* 0x000fea000b800000 */
[----:B--2---:R2:W1:Y:S02]  /*11c90*/  SHFL.IDX PT, R5, R2, 0x4, 0x181f ;  /* 0x00981f0002057f89 */ /* 0x00446400000e0000 */
.L_x_3278:
[----:B------:R-:W-:Y:S05]  /*11ca0*/  BRA.DIV ~URZ, `(.L_x_3243) ;  /* 0x000012827f007947 */ /* 0x000fea000b800000 */
[----:B---3--:R3:W2:Y:S02]  /*11cb0*/  SHFL.IDX PT, R4, R3, 0x4, 0x181f ;  /* 0x00981f0003047f89 */ /* 0x0086a400000e0000 */
.L_x_3279:
        /* <DEDUP_REMOVED lines=15> */
.L_x_3245:
[----:B------:R-:W-:Y:S05]  /*11db0*/  BSYNC B0 ;  /* 0x0000000000007941 */ /* 0x000fea0003800000 */
.L_x_3244:
[----:B------:R-:W-:Y:S05]  /*11dc0*/  BRA.DIV ~URZ, `(.L_x_3246) ;  /* 0x000011c27f007947 */ /* 0x000fea000b800000 */
[----:B-1----:R1:W3:Y:S04]  /*11dd0*/  SHFL.IDX PT, R5, R2, 0x5, 0x181f ;  /* 0x00b81f0002057f89 */ /* 0x0022e800000e0000 */
[----:B--2---:R1:W2:Y:S02]  /*11de0*/  SHFL.IDX PT, R4, R3, 0x5, 0x181f ;  /* 0x00b81f0003047f89 */ /* 0x0042a400000e0000 */
.L_x_3280:
        /* <DEDUP_REMOVED lines=15> */
.L_x_3248:
[----:B------:R-:W-:Y:S05]  /*11ee0*/  BSYNC B0 ;  /* 0x0000000000007941 */ /* 0x000fea0003800000 */
.L_x_3247:
[----:B------:R-:W-:Y:S05]  /*11ef0*/  BRA.DIV ~URZ, `(.L_x_3249) ;  /* 0x000011527f007947 */ /* 0x000fea000b800000 */
[----:B--23--:R2:W3:Y:S02]  /*11f00*/  SHFL.IDX PT, R5, R2, 0x6, 0x181f ;  /* 0x00d81f0002057f89 */ /* 0x00c4e400000e0000 */
.L_x_3281:
[----:B------:R-:W-:Y:S05]  /*11f10*/  BRA.DIV ~URZ, `(.L_x_3250) ;  /* 0x000011a27f007947 */ /* 0x000fea000b800000 */
[----:B------:R1:W2:Y:S02]  /*11f20*/  SHFL.IDX PT, R4, R3, 0x6, 0x181f ;  /* 0x00d81f0003047f89 */ /* 0x0002a400000e0000 */
.L_x_3282:
        /* <DEDUP_REMOVED lines=15> */
.L_x_3252:
[----:B------:R-:W-:Y:S05]  /*12020*/  BSYNC B0 ;  /* 0x0000000000007941 */ /* 0x000fea0003800000 */
.L_x_3251:
[----:B------:R-:W-:Y:S05]  /*12030*/  BRA.DIV ~URZ, `(.L_x_3253) ;  /* 0x000010e27f007947 */ /* 0x000fea000b800000 */
[----:B--2---:R2:W1:Y:S04]  /*12040*/  SHFL.IDX PT, R6, R2, 0x7, 0x181f ;  /* 0x00f81f0002067f89 */ /* 0x00446800000e0000 */
[----:B-1--4-:R-:W1:Y:S02]  /*12050*/  SHFL.IDX PT, R3, R3, 0x7, 0x181f ;  /* 0x00f81f0003037f89 */ /* 0x012e6400000e0000 */
.L_x_3283:
        /* <DEDUP_REMOVED lines=14> */
.L_x_3225:
[----:B------:R-:W-:Y:S05]  /*12140*/  BSYNC B1 ;  /* 0x0000000000017941 */ /* 0x000fea0003800000 */
.L_x_3208:
        /* <DEDUP_REMOVED lines=10> */
.L_x_3284:
[----:B------:R-:W-:Y:S01]  /*121f0*/  WARPSYNC 0xffffffff ;  /* 0xffffffff00007948 */ /* 0x000fe20003800000 */
[----:B------:R-:W-:Y:S06]  /*12200*/  BAR.SYNC.DEFER_BLOCKING 0x4, 0x80 ;  /* 0x0102000000007b1d */ /* 0x000fec0000010000 */
[----:B----4-:R4:W-:Y:S04]  /*12210*/  STL [R1+0x5c], R0 ;  /* 0x00005c0001007387 */ /* 0x0109e80000100800 */
[----:B------:R4:W-:Y:S04]  /*12220*/  @!P4 STS [0x10100], R73 ;  /* 0x01010049ff00c388 */ /* 0x0009e80000000800 */
[----:B------:R-:W-:Y:S06]  /*12230*/  BAR.ARV 0x5, 0x80 ;  /* 0x0142000000007b1d */ /* 0x000fec0000002000 */
.L_x_3254:
[----:B--2-4-:R-:W2:Y:S02]  /*12240*/  LDL R0, [R1+0x5c] ;  /* 0x00005c0001007983 */ /* 0x014ea40000100800 */
[----:B--2---:R-:W-:-:S13]  /*12250*/  ISETP.GE.AND P0, PT, R0, c[0x0][0x538], PT ;  /* 0x00014e0000007a0c */ /* 0x004fda0003f06270 */
[----:B-1-3-5:R-:W-:Y:S01]  /*12260*/  @P0 CALL.REL.NOINC `(.L_x_3256) ;  /* 0x0000001000000944 */ /* 0x02afe20003c00000 */
[----:B------:R-:W-:Y:S05]  /*12270*/  BRA `(.L_x_3257) ;  /* 0xfffee72000007947 */ /* 0x000fea000383ffff */
.L_x_3256:
[----:B------:R-:W-:Y:S05]  /*12280*/  EXIT ;  /* 0x000000000000794d */ /* 0x000fea0003800000 */
.L_x_3172:
[----:B------:R-:W-:Y:S01]  /*12290*/  IMAD.MOV.U32 R10, RZ, RZ, R2 ;  /* 0x000000ffff0a7224 */ /* 0x000fe200078e0002 */
[----:B------:R-:W-:Y:S01]  /*122a0*/  MOV R7, RZ ;  /* 0x000000ff00077202 */ /* 0x000fe20000000f00 */
[----:B-1----:R-:W-:Y:S01]  /*122b0*/  IMAD.MOV.U32 R4, RZ, RZ, 0x181f ;  /* 0x0000181fff047424 */ /* 0x002fe200078e00ff */
[----:B------:R-:W-:Y:S02]  /*122c0*/  MOV R8, 0x122e0 ;  /* 0x000122e000087802 */ /* 0x000fe40000000f00 */
[----:B------:R-:W-:Y:S05]  /*122d0*/  CALL.REL.NOINC `($__internal_9_$__cuda_sm70_shflsync_idx_p) ;  /* 0x00000fc000007944 */ /* 0x000fea0003c00000 */
[----:B------:R-:W-:Y:S01]  /*122e0*/  MOV R5, R4 ;  /* 0x0000000400057202 */ /* 0x000fe20000000f00 */
[----:B------:R-:W-:Y:S05]  /*122f0*/  BRA `(.L_x_3258) ;  /* 0xfffef55000007947 */ /* 0x000fea000383ffff */
.L_x_3173:
[----:B------:R-:W-:Y:S01]  /*12300*/  IMAD.MOV.U32 R10, RZ, RZ, R3 ;  /* 0x000000ffff0a7224 */ /* 0x000fe200078e0003 */
[----:B------:R-:W-:Y:S01]  /*12310*/  MOV R7, RZ ;  /* 0x000000ff00077202 */ /* 0x000fe20000000f00 */
[----:B-1----:R-:W-:Y:S01]  /*12320*/  IMAD.MOV.U32 R4, RZ, RZ, 0x181f ;  /* 0x0000181fff047424 */ /* 0x002fe200078e00ff */
[----:B------:R-:W-:Y:S02]  /*12330*/  MOV R8, 0x12350 ;  /* 0x0001235000087802 */ /* 0x000fe40000000f00 */
[----:B--23--:R-:W-:Y:S05]  /*12340*/  CALL.REL.NOINC `($__internal_9_$__cuda_sm70_shflsync_idx_p) ;  /* 0x00000f5000007944 */ /* 0x00cfea0003c00000 */
[----:B------:R-:W-:Y:S05]  /*12350*/  BRA `(.L_x_3259) ;  /* 0xfffef51000007947 */ /* 0x000fea000383ffff */
.L_x_3176:
[----:B------:R-:W-:Y:S01]  /*12360*/  IMAD.MOV.U32 R10, RZ, RZ, R2 ;  /* 0x000000ffff0a7224 */ /* 0x000fe200078e0002 */
[----:B--2---:R-:W-:Y:S01]  /*12370*/  MOV R7, 0x1 ;  /* 0x0000000100077802 */ /* 0x004fe20000000f00 */
[----:B----4-:R-:W-:Y:S01]  /*12380*/  IMAD.MOV.U32 R4, RZ, RZ, 0x181f ;  /* 0x0000181fff047424 */ /* 0x010fe200078e00ff */
[----:B------:R-:W-:-:S02]  /*12390*/  MOV R8, 0x123b0 ;  /* 0x000123b000087802 */ /* 0x000fc40000000f00 */
[----:B-1-3--:R-:W-:Y:S05]  /*123a0*/  CALL.REL.NOINC `($__internal_9_$__cuda_sm70_shflsync_idx_p) ;  /* 0x00000ef000007944 */ /* 0x00afea0003c00000 */
[----:B------:R-:W-:Y:S01]  /*123b0*/  IMAD.MOV.U32 R5, RZ, RZ, R4 ;  /* 0x000000ffff057224 */ /* 0x000fe200078e0004 */
[----:B------:R-:W-:Y:S01]  /*123c0*/  MOV R7, 0x1 ;  /* 0x0000000100077802 */ /* 0x000fe20000000f00 */
[----:B------:R-:W-:Y:S01]  /*123d0*/  IMAD.MOV.U32 R10, RZ, RZ, R3 ;  /* 0x000000ffff0a7224 */ /* 0x000fe200078e0003 */
[----:B------:R-:W-:-:S02]  /*123e0*/  MOV R4, 0x181f ;  /* 0x0000181f00047802 */ /* 0x000fc40000000f00 */
[----:B------:R-:W-:Y:S02]  /*123f0*/  MOV R8, 0x12410 ;  /* 0x0001241000087802 */ /* 0x000fe40000000f00 */
[----:B------:R-:W-:Y:S05]  /*12400*/  CALL.REL.NOINC `($__internal_9_$__cuda_sm70_shflsync_idx_p) ;  /* 0x00000e9000007944 */ /* 0x000fea0003c00000 */
[----:B------:R-:W-:Y:S05]  /*12410*/  BRA `(.L_x_3260) ;  /* 0xfffef5a000007947 */ /* 0x000fea000383ffff */
.L_x_3179:
[----:B------:R-:W-:Y:S01]  /*12420*/  IMAD.MOV.U32 R10, RZ, RZ, R2 ;  /* 0x000000ffff0a7224 */ /* 0x000fe200078e0002 */
[----:B--2---:R-:W-:Y:S01]  /*12430*/  MOV R7, 0x2 ;  /* 0x0000000200077802 */ /* 0x004fe20000000f00 */
[----:B----4-:R-:W-:Y:S01]  /*12440*/  IMAD.MOV.U32 R4, RZ, RZ, 0x181f ;  /* 0x0000181fff047424 */ /* 0x010fe200078e00ff */
[----:B------:R-:W-:Y:S02]  /*12450*/  MOV R8, 0x12470 ;  /* 0x0001247000087802 */ /* 0x000fe40000000f00 */
[----:B-1-3--:R-:W-:Y:S05]  /*12460*/  CALL.REL.NOINC `($__internal_9_$__cuda_sm70_shflsync_idx_p) ;  /* 0x00000e3000007944 */ /* 0x00afea0003c00000 */
[----:B------:R-:W-:Y:S01]  /*12470*/  MOV R5, R4 ;  /* 0x0000000400057202 */ /* 0x000fe20000000f00 */
[----:B------:R-:W-:Y:S05]  /*12480*/  BRA `(.L_x_3261) ;  /* 0xfffef66000007947 */ /* 0x000fea000383ffff */
.L_x_3180:
[----:B------:R-:W-:Y:S01]  /*12490*/  IMAD.MOV.U32 R10, RZ, RZ, R3 ;  /* 0x000000ffff0a7224 */ /* 0x000fe200078e0003 */
[----:B------:R-:W-:Y:S01]  /*124a0*/  MOV R7, 0x2 ;  /* 0x0000000200077802 */ /* 0x000fe20000000f00 */
[----:B----4-:R-:W-:Y:S01]  /*124b0*/  IMAD.MOV.U32 R4, RZ, RZ, 0x181f ;  /* 0x0000181fff047424 */ /* 0x010fe200078e00ff */
[----:B------:R-:W-:Y:S02]  /*124c0*/  MOV R8, 0x124e0 ;  /* 0x000124e000087802 */ /* 0x000fe40000000f00 */
[----:B-123--:R-:W-:Y:S05]  /*124d0*/  CALL.REL.NOINC `($__internal_9_$__cuda_sm70_shflsync_idx_p) ;  /* 0x00000dc000007944 */ /* 0x00efea0003c00000 */
[----:B------:R-:W-:Y:S05]  /*124e0*/  BRA `(.L_x_3262) ;  /* 0xfffef62000007947 */ /* 0x000fea000383ffff */
.L_x_3183:
[----:B------:R-:W-:Y:S01]  /*124f0*/  IMAD.MOV.U32 R10, RZ, RZ, R2 ;  /* 0x000000ffff0a7224 */ /* 0x000fe200078e0002 */
[----:B-1----:R-:W-:Y:S01]  /*12500*/  MOV R7, 0x3 ;  /* 0x0000000300077802 */ /* 0x002fe20000000f00 */
[----:B------:R-:W-:Y:S01]  /*12510*/  IMAD.MOV.U32 R4, RZ, RZ, 0x181f ;  /* 0x0000181fff047424 */ /* 0x000fe200078e00ff */
[----:B------:R-:W-:-:S02]  /*12520*/  MOV R8, 0x12540 ;  /* 0x0001254000087802 */ /* 0x000fc40000000f00 */
[----:B--234-:R-:W-:Y:S05]  /*12530*/  CALL.REL.NOINC `($__internal_9_$__cuda_sm70_shflsync_idx_p) ;  /* 0x00000d6000007944 */ /* 0x01cfea0003c00000 */
[----:B------:R-:W-:Y:S01]  /*12540*/  IMAD.MOV.U32 R5, RZ, RZ, R4 ;  /* 0x000000ffff057224 */ /* 0x000fe200078e0004 */
[----:B------:R-:W-:Y:S01]  /*12550*/  MOV R7, 0x3 ;  /* 0x0000000300077802 */ /* 0x000fe20000000f00 */
[----:B------:R-:W-:Y:S01]  /*12560*/  IMAD.MOV.U32 R10, RZ, RZ, R3 ;  /* 0x000000ffff0a7224 */ /* 0x000fe200078e0003 */
[----:B------:R-:W-:-:S02]  /*12570*/  MOV R4, 0x181f ;  /* 0x0000181f00047802 */ /* 0x000fc40000000f00 */
[----:B------:R-:W-:Y:S02]  /*12580*/  MOV R8, 0x125a0 ;  /* 0x000125a000087802 */ /* 0x000fe40000000f00 */
[----:B------:R-:W-:Y:S05]  /*12590*/  CALL.REL.NOINC `($__internal_9_$__cuda_sm70_shflsync_idx_p) ;  /* 0x00000d0000007944 */ /* 0x000fea0003c00000 */
[----:B------:R-:W-:Y:S05]  /*125a0*/  BRA `(.L_x_3263) ;  /* 0xfffef6a000007947 */ /* 0x000fea000383ffff */
.L_x_3186:
[----:B------:R-:W-:Y:S01]  /*125b0*/  IMAD.MOV.U32 R10, RZ, RZ, R2 ;  /* 0x000000ffff0a7224 */ /* 0x000fe200078e0002 */
[----:B--2---:R-:W-:Y:S01]  /*125c0*/  MOV R7, 0x4 ;  /* 0x0000000400077802 */ /* 0x004fe20000000f00 */
[----:B------:R-:W-:Y:S01]  /*125d0*/  IMAD.MOV.U32 R4, RZ, RZ, 0x181f ;  /* 0x0000181fff047424 */ /* 0x000fe200078e00ff */
[----:B------:R-:W-:Y:S02]  /*125e0*/  MOV R8, 0x12600 ;  /* 0x0001260000087802 */ /* 0x000fe40000000f00 */
[----:B-1-34-:R-:W-:Y:S05]  /*125f0*/  CALL.REL.NOINC `($__internal_9_$__cuda_sm70_shflsync_idx_p) ;  /* 0x00000ca000007944 */ /* 0x01afea0003c00000 */
[----:B------:R-:W-:Y:S01]  /*12600*/  MOV R5, R4 ;  /* 0x0000000400057202 */ /* 0x000fe20000000f00 */
[----:B------:R-:W-:Y:S05]  /*12610*/  BRA `(.L_x_3264) ;  /* 0xfffef76000007947 */ /* 0x000fea000383ffff */
.L_x_3187:
[----:B------:R-:W-:Y:S01]  /*12620*/  IMAD.MOV.U32 R10, RZ, RZ, R3 ;  /* 0x000000ffff0a7224 */ /* 0x000fe200078e0003 */
[----:B------:R-:W-:Y:S01]  /*12630*/  MOV R7, 0x4 ;  /* 0x0000000400077802 */ /* 0x000fe20000000f00 */
[----:B------:R-:W-:Y:S01]  /*12640*/  IMAD.MOV.U32 R4, RZ, RZ, 0x181f ;  /* 0x0000181fff047424 */ /* 0x000fe200078e00ff */
[----:B------:R-:W-:Y:S02]  /*12650*/  MOV R8, 0x12670 ;  /* 0x0001267000087802 */ /* 0x000fe40000000f00 */
[----:B-1234-:R-:W-:Y:S05]  /*12660*/  CALL.REL.NOINC `($__internal_9_$__cuda_sm70_shflsync_idx_p) ;  /* 0x00000c3000007944 */ /* 0x01efea0003c00000 */
[----:B------:R-:W-:Y:S05]  /*12670*/  BRA `(.L_x_3265) ;  /* 0xfffef72000007947 */ /* 0x000fea000383ffff */
.L_x_3190:
[----:B------:R-:W-:Y:S01]  /*12680*/  IMAD.MOV.U32 R10, RZ, RZ, R2 ;  /* 0x000000ffff0a7224 */ /* 0x000fe200078e0002 */
[----:B--2---:R-:W-:Y:S01]  /*12690*/  MOV R7, 0x5 ;  /* 0x0000000500077802 */ /* 0x004fe20000000f00 */
[----:B------:R-:W-:Y:S01]  /*126a0*/  IMAD.MOV.U32 R4, RZ, RZ, 0x181f ;  /* 0x0000181fff047424 */ /* 0x000fe200078e00ff */
[----:B------:R-:W-:-:S02]  /*126b0*/  MOV R8, 0x126d0 ;  /* 0x000126d000087802 */ /* 0x000fc40000000f00 */
[----:B-1-34-:R-:W-:Y:S05]  /*126c0*/  CALL.REL.NOINC `($__internal_9_$__cuda_sm70_shflsync_idx_p) ;  /* 0x00000bd000007944 */ /* 0x01afea0003c00000 */
[----:B------:R-:W-:Y:S01]  /*126d0*/  IMAD.MOV.U32 R5, RZ, RZ, R4 ;  /* 0x000000ffff057224 */ /* 0x000fe200078e0004 */
[----:B------:R-:W-:Y:S01]  /*126e0*/  MOV R7, 0x5 ;  /* 0x0000000500077802 */ /* 0x000fe20000000f00 */
[----:B------:R-:W-:Y:S01]  /*126f0*/  IMAD.MOV.U32 R10, RZ, RZ, R3 ;  /* 0x000000ffff0a7224 */ /* 0x000fe200078e0003 */
[----:B------:R-:W-:-:S02]  /*12700*/  MOV R4, 0x181f ;  /* 0x0000181f00047802 */ /* 0x000fc40000000f00 */
[----:B------:R-:W-:Y:S02]  /*12710*/  MOV R8, 0x12730 ;  /* 0x0001273000087802 */ /* 0x000fe40000000f00 */
[----:B------:R-:W-:Y:S05]  /*12720*/  CALL.REL.NOINC `($__internal_9_$__cuda_sm70_shflsync_idx_p) ;  /* 0x00000b7000007944 */ /* 0x000fea0003c00000 */
[----:B------:R-:W-:Y:S05]  /*12730*/  BRA `(.L_x_3266) ;  /* 0xfffef7a000007947 */ /* 0x000fea000383ffff */
.L_x_3193:
[----:B------:R-:W-:Y:S01]  /*12740*/  IMAD.MOV.U32 R10, RZ, RZ, R2 ;  /* 0x000000ffff0a7224 */ /* 0x000fe200078e0002 */
[----:B-1----:R-:W-:Y:S01]  /*12750*/  MOV R7, 0x6 ;  /* 0x0000000600077802 */ /* 0x002fe20000000f00 */
[----:B------:R-:W-:Y:S01]  /*12760*/  IMAD.MOV.U32 R4, RZ, RZ, 0x181f ;  /* 0x0000181fff047424 */ /* 0x000fe200078e00ff */
[----:B------:R-:W-:Y:S02]  /*12770*/  MOV R8, 0x12790 ;  /* 0x0001279000087802 */ /* 0x000fe40000000f00 */
[----:B--234-:R-:W-:Y:S05]  /*12780*/  CALL.REL.NOINC `($__internal_9_$__cuda_sm70_shflsync_idx_p) ;  /* 0x00000b1000007944 */ /* 0x01cfea0003c00000 */
[----:B------:R-:W-:Y:S01]  /*12790*/  MOV R5, R4 ;  /* 0x0000000400057202 */ /* 0x000fe20000000f00 */
[----:B------:R-:W-:Y:S05]  /*127a0*/  BRA `(.L_x_3267) ;  /* 0xfffef86000007947 */ /* 0x000fea000383ffff */
.L_x_3194:
[----:B------:R-:W-:Y:S01]  /*127b0*/  IMAD.MOV.U32 R10, RZ, RZ, R3 ;  /* 0x000000ffff0a7224 */ /* 0x000fe200078e0003 */
[----:B------:R-:W-:Y:S01]  /*127c0*/  MOV R7, 0x6 ;  /* 0x0000000600077802 */ /* 0x000fe20000000f00 */
[----:B------:R-:W-:Y:S01]  /*127d0*/  IMAD.MOV.U32 R4, RZ, RZ, 0x181f ;  /* 0x0000181fff047424 */ /* 0x000fe200078e00ff */
[----:B------:R-:W-:Y:S02]  /*127e0*/  MOV R8, 0x12800 ;  /* 0x0001280000087802 */ /* 0x000fe40000000f00 */
[----:B-1234-:R-:W-:Y:S05]  /*127f0*/  CALL.REL.NOINC `($__internal_9_$__cuda_sm70_shflsync_idx_p) ;  /* 0x00000aa000007944 */ /* 0x01efea0003c00000 */
[----:B------:R-:W-:Y:S05]  /*12800*/  BRA `(.L_x_3268) ;  /* 0xfffef82000007947 */ /* 0x000fea000383ffff */
.L_x_3197:
        /* <DEDUP_REMOVED lines=11> */
[----:B------:R-:W-:Y:S01]  /*128c0*/  MOV R3, R4 ;  /* 0x0000000400037202 */ /* 0x000fe20000000f00 */
[----:B------:R-:W-:Y:S05]  /*128d0*/  BRA `(.L_x_3269) ;  /* 0xfffef89000007947 */ /* 0x000fea000383ffff */
.L_x_3204:
[----:B------:R1:W5:Y:S01]  /*128e0*/  LDL R0, [R1+0x4] ;  /* 0x0000040001007983 */ /* 0x0003620000100800 */
[----:B------:R-:W-:Y:S02]  /*128f0*/  MOV R3, 0x2 ;  /* 0x0000000200037802 */ /* 0x000fe40000000f00 */
[----:B------:R-:W-:Y:S02]  /*12900*/  MOV R2, 0x12920 ;  /* 0x0001292000027802 */ /* 0x000fe40000000f00 */
[----:B-1---5:R-:W-:Y:S05]  /*12910*/  CALL.REL.NOINC `($__internal_8_$__cuda_sm70_shflsync_bfly_p) ;  /* 0x0000094000007944 */ /* 0x022fea0003c00000 */
[----:B------:R-:W-:Y:S01]  /*12920*/  MOV R4, R8 ;  /* 0x0000000800047202 */ /* 0x000fe20000000f00 */
[----:B------:R-:W-:Y:S05]  /*12930*/  BRA `(.L_x_3270) ;  /* 0xffffc4c000007947 */ /* 0x000fea000383ffff */
.L_x_3205:
[----:B------:R-:W-:Y:S01]  /*12940*/  IMAD.MOV.U32 R0, RZ, RZ, R4 ;  /* 0x000000ffff007224 */ /* 0x000fe200078e0004 */
[----:B------:R-:W-:Y:S02]  /*12950*/  MOV R3, 0x1 ;  /* 0x0000000100037802 */ /* 0x000fe40000000f00 */
[----:B------:R-:W-:Y:S02]  /*12960*/  MOV R2, 0x12980 ;  /* 0x0001298000027802 */ /* 0x000fe40000000f00 */
[----:B-----5:R-:W-:Y:S05]  /*12970*/  CALL.REL.NOINC `($__internal_8_$__cuda_sm70_shflsync_bfly_p) ;  /* 0x000008e000007944 */ /* 0x020fea0003c00000 */
[----:B------:R1:W5:Y:S01]  /*12980*/  LDL R0, [R1+0x18] ;  /* 0x0000180001007983 */ /* 0x0003620000100800 */
[----:B------:R-:W-:Y:S01]  /*12990*/  FADD.FTZ R4, R4, R8 ;  /* 0x0000000804047221 */ /* 0x000fe20000010000 */
[----:B------:R-:W-:-:S02]  /*129a0*/  MOV R3, 0x2 ;  /* 0x0000000200037802 */ /* 0x000fc40000000f00 */
[----:B------:R-:W-:Y:S02]  /*129b0*/  MOV R2, 0x129d0 ;  /* 0x000129d000027802 */ /* 0x000fe40000000f00 */
[----:B-1---5:R-:W-:Y:S05]  /*129c0*/  CALL.REL.NOINC `($__internal_8_$__cuda_sm70_shflsync_bfly_p) ;  /* 0x0000089000007944 */ /* 0x022fea0003c00000 */
[----:B------:R-:W2:Y:S01]  /*129d0*/  LDL.LU R0, [R1+0x18] ;  /* 0x0000180001007983 */ /* 0x000ea20000300800 */
[----:B------:R-:W-:Y:S02]  /*129e0*/  MOV R3, 0x1 ;  /* 0x0000000100037802 */ /* 0x000fe40000000f00 */
[----:B------:R-:W-:Y:S01]  /*129f0*/  MOV R2, 0x12a30 ;  /* 0x00012a3000027802 */ /* 0x000fe20000000f00 */
[----:B--2---:R-:W-:-:S05]  /*12a00*/  FADD.FTZ R5, R0, R8 ;  /* 0x0000000800057221 */ /* 0x004fca0000010000 */
[----:B------:R-:W-:Y:S02]  /*12a10*/  MOV R0, R5 ;  /* 0x0000000500007202 */ /* 0x000fe40000000f00 */
[----:B------:R-:W-:Y:S05]  /*12a20*/  CALL.REL.NOINC `($__internal_8_$__cuda_sm70_shflsync_bfly_p) ;  /* 0x0000083000007944 */ /* 0x000fea0003c00000 */
[----:B------:R1:W5:Y:S01]  /*12a30*/  LDL R0, [R1+0x1c] ;  /* 0x00001c0001007983 */ /* 0x0003620000100800 */
[----:B------:R-:W-:Y:S01]  /*12a40*/  FADD.FTZ R5, R5, R8 ;  /* 0x0000000805057221 */ /* 0x000fe20000010000 */
[----:B------:R-:W-:Y:S02]  /*12a50*/  MOV R3, 0x2 ;  /* 0x0000000200037802 */ /* 0x000fe40000000f00 */
        /* <DEDUP_REMOVED lines=19> */
[----:B------:R-:W-:Y:S05]  /*12b90*/  BRA `(.L_x_3271) ;  /* 0xffffc39000007947 */ /* 0x000fea000383ffff */
.L_x_3228:
[----:B------:R-:W-:Y:S01]  /*12ba0*/  IMAD.MOV.U32 R10, RZ, RZ, R2 ;  /* 0x000000ffff0a7224 */ /* 0x000fe200078e0002 */
[----:B------:R-:W-:Y:S01]  /*12bb0*/  MOV R7, RZ ;  /* 0x000000ff00077202 */ /* 0x000fe20000000f00 */
[----:B------:R-:W-:Y:S01]  /*12bc0*/  IMAD.MOV.U32 R4, RZ, RZ, 0x181f ;  /* 0x0000181fff047424 */ /* 0x000fe200078e00ff */
[----:B------:R-:W-:Y:S02]  /*12bd0*/  MOV R8, 0x12bf0 ;  /* 0x00012bf000087802 */ /* 0x000fe40000000f00 */
[----:B------:R-:W-:Y:S05]  /*12be0*/  CALL.REL.NOINC `($__internal_9_$__cuda_sm70_shflsync_idx_p) ;  /* 0x000006b000007944 */ /* 0x000fea0003c00000 */
[----:B------:R-:W-:Y:S01]  /*12bf0*/  MOV R5, R4 ;  /* 0x0000000400057202 */ /* 0x000fe20000000f00 */
[----:B------:R-:W-:Y:S05]  /*12c00*/  BRA `(.L_x_3272) ;  /* 0xffffeba000007947 */ /* 0x000fea000383ffff */
.L_x_3229:
[----:B------:R-:W-:Y:S01]  /*12c10*/  IMAD.MOV.U32 R10, RZ, RZ, R3 ;  /* 0x000000ffff0a7224 */ /* 0x000fe200078e0003 */
[----:B------:R-:W-:Y:S01]  /*12c20*/  MOV R7, RZ ;  /* 0x000000ff00077202 */ /* 0x000fe20000000f00 */
[----:B------:R-:W-:Y:S01]  /*12c30*/  IMAD.MOV.U32 R4, RZ, RZ, 0x181f ;  /* 0x0000181fff047424 */ /* 0x000fe200078e00ff */
[----:B------:R-:W-:Y:S02]  /*12c40*/  MOV R8, 0x12c60 ;  /* 0x00012c6000087802 */ /* 0x000fe40000000f00 */
[----:B-12---:R-:W-:Y:S05]  /*12c50*/  CALL.REL.NOINC `($__internal_9_$__cuda_sm70_shflsync_idx_p) ;  /* 0x0000064000007944 */ /* 0x006fea0003c00000 */
[----:B------:R-:W-:Y:S05]  /*12c60*/  BRA `(.L_x_3273) ;  /* 0xffffeb6000007947 */ /* 0x000fea000383ffff */
.L_x_3232:
        /* <DEDUP_REMOVED lines=12> */
.L_x_3235:
[----:B------:R-:W-:Y:S01]  /*12d30*/  IMAD.MOV.U32 R10, RZ, RZ, R2 ;  /* 0x000000ffff0a7224 */ /* 0x000fe200078e0002 */
[----:B-1----:R-:W-:Y:S01]  /*12d40*/  MOV R7, 0x2 ;  /* 0x0000000200077802 */ /* 0x002fe20000000f00 */
[----:B----4-:R-:W-:Y:S01]  /*12d50*/  IMAD.MOV.U32 R4, RZ, RZ, 0x181f ;  /* 0x0000181fff047424 */ /* 0x010fe200078e00ff */
[----:B------:R-:W-:Y:S02]  /*12d60*/  MOV R8, 0x12d80 ;  /* 0x00012d8000087802 */ /* 0x000fe40000000f00 */
[----:B--23--:R-:W-:Y:S05]  /*12d70*/  CALL.REL.NOINC `($__internal_9_$__cuda_sm70_shflsync_idx_p) ;  /* 0x0000052000007944 */ /* 0x00cfea0003c00000 */
[----:B------:R-:W-:Y:S01]  /*12d80*/  MOV R5, R4 ;  /* 0x0000000400057202 */ /* 0x000fe20000000f00 */
[----:B------:R-:W-:Y:S05]  /*12d90*/  BRA `(.L_x_3275) ;  /* 0xffffec9000007947 */ /* 0x000fea000383ffff */
.L_x_3236:
[----:B------:R-:W-:Y:S01]  /*12da0*/  IMAD.MOV.U32 R10, RZ, RZ, R3 ;  /* 0x000000ffff0a7224 */ /* 0x000fe200078e0003 */
[----:B------:R-:W-:Y:S01]  /*12db0*/  MOV R7, 0x2 ;  /* 0x0000000200077802 */ /* 0x000fe20000000f00 */
[----:B----4-:R-:W-:Y:S01]  /*12dc0*/  IMAD.MOV.U32 R4, RZ, RZ, 0x181f ;  /* 0x0000181fff047424 */ /* 0x010fe200078e00ff */
[----:B------:R-:W-:Y:S02]  /*12dd0*/  MOV R8, 0x12df0 ;  /* 0x00012df000087802 */ /* 0x000fe40000000f00 */
[----:B-123--:R-:W-:Y:S05]  /*12de0*/  CALL.REL.NOINC `($__internal_9_$__cuda_sm70_shflsync_idx_p) ;  /* 0x000004b000007944 */ /* 0x00efea0003c00000 */
[----:B------:R-:W-:Y:S05]  /*12df0*/  BRA `(.L_x_3276) ;  /* 0xffffec5000007947 */ /* 0x000fea000383ffff */
.L_x_3239:
        /* <DEDUP_REMOVED lines=12> */
.L_x_3242:
[----:B------:R-:W-:Y:S01]  /*12ec0*/  IMAD.MOV.U32 R10, RZ, RZ, R2 ;  /* 0x000000ffff0a7224 */ /* 0x000fe200078e0002 */
[----:B--2---:R-:W-:Y:S01]  /*12ed0*/  MOV R7, 0x4 ;  /* 0x0000000400077802 */ /* 0x004fe20000000f00 */
[----:B---3--:R-:W-:Y:S01]  /*12ee0*/  IMAD.MOV.U32 R4, RZ, RZ, 0x181f ;  /* 0x0000181fff047424 */ /* 0x008fe200078e00ff */
[----:B------:R-:W-:Y:S02]  /*12ef0*/  MOV R8, 0x12f10 ;  /* 0x00012f1000087802 */ /* 0x000fe40000000f00 */
[----:B-1--4-:R-:W-:Y:S05]  /*12f00*/  CALL.REL.NOINC `($__internal_9_$__cuda_sm70_shflsync_idx_p) ;  /* 0x0000039000007944 */ /* 0x012fea0003c00000 */
[----:B------:R-:W-:Y:S01]  /*12f10*/  MOV R5, R4 ;  /* 0x0000000400057202 */ /* 0x000fe20000000f00 */
[----:B------:R-:W-:Y:S05]  /*12f20*/  BRA `(.L_x_3278) ;  /* 0xffffed7000007947 */ /* 0x000fea000383ffff */
.L_x_3243:
[----:B------:R-:W-:Y:S01]  /*12f30*/  IMAD.MOV.U32 R10, RZ, RZ, R3 ;  /* 0x000000ffff0a7224 */ /* 0x000fe200078e0003 */
[----:B------:R-:W-:Y:S01]  /*12f40*/  MOV R7, 0x4 ;  /* 0x0000000400077802 */ /* 0x000fe20000000f00 */
[----:B---3--:R-:W-:Y:S01]  /*12f50*/  IMAD.MOV.U32 R4, RZ, RZ, 0x181f ;  /* 0x0000181fff047424 */ /* 0x008fe200078e00ff */
[----:B------:R-:W-:Y:S02]  /*12f60*/  MOV R8, 0x12f80 ;  /* 0x00012f8000087802 */ /* 0x000fe40000000f00 */
[----:B-12-4-:R-:W-:Y:S05]  /*12f70*/  CALL.REL.NOINC `($__internal_9_$__cuda_sm70_shflsync_idx_p) ;  /* 0x0000032000007944 */ /* 0x016fea0003c00000 */
[----:B------:R-:W-:Y:S05]  /*12f80*/  BRA `(.L_x_3279) ;  /* 0xffffed3000007947 */ /* 0x000fea000383ffff */
.L_x_3246:
[----:B------:R-:W-:Y:S01]  /*12f90*/  IMAD.MOV.U32 R10, RZ, RZ, R2 ;  /* 0x000000ffff0a7224 */ /* 0x000fe200078e0002 */
[----:B-1----:R-:W-:Y:S01]  /*12fa0*/  MOV R7, 0x5 ;  /* 0x0000000500077802 */ /* 0x002fe20000000f00 */
[----:B--2---:R-:W-:Y:S01]  /*12fb0*/  IMAD.MOV.U32 R4, RZ, RZ, 0x181f ;  /* 0x0000181fff047424 */ /* 0x004fe200078e00ff */
[----:B------:R-:W-:-:S02]  /*12fc0*/  MOV R8, 0x12fe0 ;  /* 0x00012fe000087802 */ /* 0x000fc40000000f00 */
[----:B---34-:R-:W-:Y:S05]  /*12fd0*/  CALL.REL.NOINC `($__internal_9_$__cuda_sm70_shflsync_idx_p) ;  /* 0x000002c000007944 */ /* 0x018fea0003c00000 */
[----:B------:R-:W-:Y:S01]  /*12fe0*/  IMAD.MOV.U32 R5, RZ, RZ, R4 ;  /* 0x000000ffff057224 */ /* 0x000fe200078e0004 */
[----:B------:R-:W-:Y:S01]  /*12ff0*/  MOV R7, 0x5 ;  /* 0x0000000500077802 */ /* 0x000fe20000000f00 */
[----:B------:R-:W-:Y:S01]  /*13000*/  IMAD.MOV.U32 R10, RZ, RZ, R3 ;  /* 0x000000ffff0a7224 */ /* 0x000fe200078e0003 */
[----:B------:R-:W-:-:S02]  /*13010*/  MOV R4, 0x181f ;  /* 0x0000181f00047802 */ /* 0x000fc40000000f00 */
[----:B------:R-:W-:Y:S02]  /*13020*/  MOV R8, 0x13040 ;  /* 0x0001304000087802 */ /* 0x000fe40000000f00 */
[----:B------:R-:W-:Y:S05]  /*13030*/  CALL.REL.NOINC `($__internal_9_$__cuda_sm70_shflsync_idx_p) ;  /* 0x0000026000007944 */ /* 0x000fea0003c00000 */
[----:B------:R-:W-:Y:S05]  /*13040*/  BRA `(.L_x_3280) ;  /* 0xffffeda000007947 */ /* 0x000fea000383ffff */
.L_x_3249:
[----:B------:R-:W-:Y:S01]  /*13050*/  IMAD.MOV.U32 R10, RZ, RZ, R2 ;  /* 0x000000ffff0a7224 */ /* 0x000fe200078e0002 */
[----:B--2---:R-:W-:Y:S01]  /*13060*/  MOV R7, 0x6 ;  /* 0x0000000600077802 */ /* 0x004fe20000000f00 */
[----:B------:R-:W-:Y:S01]  /*13070*/  IMAD.MOV.U32 R4, RZ, RZ, 0x181f ;  /* 0x0000181fff047424 */ /* 0x000fe200078e00ff */
[----:B------:R-:W-:Y:S02]  /*13080*/  MOV R8, 0x130a0 ;  /* 0x000130a000087802 */ /* 0x000fe40000000f00 */
[----:B-1-34-:R-:W-:Y:S05]  /*13090*/  CALL.REL.NOINC `($__internal_9_$__cuda_sm70_shflsync_idx_p) ;  /* 0x0000020000007944 */ /* 0x01afea0003c00000 */
[----:B------:R-:W-:Y:S01]  /*130a0*/  MOV R5, R4 ;  /* 0x0000000400057202 */ /* 0x000fe20000000f00 */
[----:B------:R-:W-:Y:S05]  /*130b0*/  BRA `(.L_x_3281) ;  /* 0xffffee5000007947 */ /* 0x000fea000383ffff */
.L_x_3250:
[----:B------:R-:W-:Y:S01]  /*130c0*/  IMAD.MOV.U32 R10, RZ, RZ, R3 ;  /* 0x000000ffff0a7224 */ /* 0x000fe200078e0003 */
[----:B------:R-:W-:Y:S01]  /*130d0*/  MOV R7, 0x6 ;  /* 0x0000000600077802 */ /* 0x000fe20000000f00 */
[----:B------:R-:W-:Y:S01]  /*130e0*/  IMAD.MOV.U32 R4, RZ, RZ, 0x181f ;  /* 0x0000181fff047424 */ /* 0x000fe200078e00ff */
[----:B------:R-:W-:Y:S02]  /*130f0*/  MOV R8, 0x13110 ;  /* 0x0001311000087802 */ /* 0x000fe40000000f00 */
[----:B-1234-:R-:W-:Y:S05]  /*13100*/  CALL.REL.NOINC `($__internal_9_$__cuda_sm70_shflsync_idx_p) ;  /* 0x0000019000007944 */ /* 0x01efea0003c00000 */
[----:B------:R-:W-:Y:S05]  /*13110*/  BRA `(.L_x_3282) ;  /* 0xffffee1000007947 */ /* 0x000fea000383ffff */
.L_x_3253:
        /* <DEDUP_REMOVED lines=13> */
.L_x_3255:
[----:B------:R-:W-:Y:S01]  /*131f0*/  IMAD.MOV.U32 R10, RZ, RZ, R73 ;  /* 0x000000ffff0a7224 */ /* 0x000fe200078e0049 */
[----:B------:R-:W-:Y:S01]  /*13200*/  MOV R7, RZ ;  /* 0x000000ff00077202 */ /* 0x000fe20000000f00 */
[----:B-1----:R-:W-:Y:S01]  /*13210*/  IMAD.MOV.U32 R4, RZ, RZ, 0x1f ;  /* 0x0000001fff047424 */ /* 0x002fe200078e00ff */
[----:B------:R-:W-:Y:S02]  /*13220*/  MOV R8, 0x13240 ;  /* 0x0001324000087802 */ /* 0x000fe40000000f00 */
[----:B--2345:R-:W-:Y:S05]  /*13230*/  CALL.REL.NOINC `($__internal_9_$__cuda_sm70_shflsync_idx_p) ;  /* 0x0000006000007944 */ /* 0x03cfea0003c00000 */
[----:B------:R-:W-:Y:S01]  /*13240*/  MOV R0, R4 ;  /* 0x0000000400007202 */ /* 0x000fe20000000f00 */
[----:B------:R-:W-:Y:S05]  /*13250*/  BRA `(.L_x_3284) ;  /* 0xffffef9000007947 */ /* 0x000fea000383ffff */
        .weak           $__internal_8_$__cuda_sm70_shflsync_bfly_p
        .type           $__internal_8_$__cuda_sm70_shflsync_bfly_p,@function
        .size           $__internal_8_$__cuda_sm70_shflsync_bfly_p,($__internal_9_$__cuda_sm70_shflsync_idx_p - $__internal_8_$__cuda_sm70_shflsync_bfly_p)
$__internal_8_$__cuda_sm70_shflsync_bfly_p:
[----:B------:R-:W-:Y:S04]  /*13260*/  WARPSYNC R9 ;  /* 0x0000000900007348 */ /* 0x000fe80003800000 */
[----:B------:R1:W2:Y:S02]  /*13270*/  SHFL.BFLY PT, R8, R0, R3, R10 ;  /* 0x0c00000300087389 */ /* 0x0002a400000e000a */
[----:B-1----:R-:W-:-:S04]  /*13280*/  MOV R3, 0x0 ;  /* 0x0000000000037802 */ /* 0x002fc80000000f00 */
[----:B--2---:R-:W-:Y:S05]  /*13290*/  RET.REL.NODEC R2 `(_ZN7cutlass13device_kernelIN5flash19enable_sm80_to_sm89INS1_16FlashAttnFwdSm80INS1_25CollectiveMainloopFwdSm80ILi4ELi1ELb0EN4cute5tupleIJNS5_1CILi128EEENS7_ILi64EEES8_EEELi128ENS_6half_tEfNS_4arch4Sm80ELb1ELb0ELb0ELb0ELb0ELb0ELb1ELb0EEENS1_21CollectiveEpilogueFwdINS6_IJS8_S8_S9_EEENS6_IJNS7_ILi1EEESH_SH_EEESB_SD_Li128ELb0ELb1ELb0ELb0EEENS1_30DynamicPersistentTileSchedulerILi128ELi128ELb0ELb1ELb0EEEEEEEEEvNT_6ParamsE) ;  /* 0xfffecd6002007950 */ /* 0x004fea0003c3ffff */
        .weak           $__internal_9_$__cuda_sm70_shflsync_idx_p
        .type           $__internal_9_$__cuda_sm70_shflsync_idx_p,@function
        .size           $__internal_9_$__cuda_sm70_shflsync_idx_p,(.L_x_3578 - $__internal_9_$__cuda_sm70_shflsync_idx_p)
$__internal_9_$__cuda_sm70_shflsync_idx_p:
[----:B------:R-:W-:-:S04]  /*132a0*/  MOV R9, 0xffffffff ;  /* 0xffffffff00097802 */ /* 0x000fc80000000f00 */
[----:B------:R-:W-:Y:S04]  /*132b0*/  WARPSYNC R9 ;  /* 0x0000000900007348 */ /* 0x000fe80003800000 */
[----:B------:R1:W2:Y:S02]  /*132c0*/  SHFL.IDX PT, R4, R10, R7, R4 ;  /* 0x000000070a047389 */ /* 0x0002a400000e0004 */
[----:B-1----:R-:W-:-:S04]  /*132d0*/  MOV R9, 0x0 ;  /* 0x0000000000097802 */ /* 0x002fc80000000f00 */
[----:B--2---:R-:W-:Y:S05]  /*132e0*/  RET.REL.NODEC R8 `(_ZN7cutlass13device_kernelIN5flash19enable_sm80_to_sm89INS1_16FlashAttnFwdSm80INS1_25CollectiveMainloopFwdSm80ILi4ELi1ELb0EN4cute5tupleIJNS5_1CILi128EEENS7_ILi64EEES8_EEELi128ENS_6half_tEfNS_4arch4Sm80ELb1ELb0ELb0ELb0ELb0ELb0ELb1ELb0EEENS1_21CollectiveEpilogueFwdINS6_IJS8_S8_S9_EEENS6_IJNS7_ILi1EEESH_SH_EEESB_SD_Li128ELb0ELb1ELb0ELb0EEENS1_30DynamicPersistentTileSchedulerILi128ELi128ELb0ELb1ELb0EEEEEEEEEvNT_6ParamsE) ;  /* 0xfffecd1008007950 */ /* 0x004fea0003c3ffff */
.L_x_3285:
        /* <DEDUP_REMOVED lines=9> */
.L_x_3578:


//--------------------- .text._ZN7cutlass13device_kernelIN5flash19enable_sm80_to_sm89INS1_16FlashAttnFwdSm80INS1_25CollectiveMainloopFwdSm80ILi4ELi1ELb0EN4cute5tupleIJNS5_1CILi128EEENS7_ILi64EEES8_EEELi128ENS_6half_tEfNS_4arch4Sm80ELb1ELb0ELb0ELb1ELb0ELb0ELb1ELb0EEENS1_21CollectiveEpilogueFwdINS6_IJS8_S8_S9_EEENS6_IJNS7_ILi1EEESH_SH_EEESB_SD_Li128ELb1ELb1ELb0ELb0EEENS1_19SingleTileSchedulerILb1ELb0ELb1ELi128EEEEEEEEEvNT_6ParamsE --------------------------
	.section	.text._ZN7cutlass13device_kernelIN5flash19enable_sm80_to_sm89INS1_16FlashAttnFwdSm80INS1_25CollectiveMainloopFwdSm80ILi4ELi1ELb0EN4cute5tupleIJNS5_1CILi128EEENS7_ILi64EEES8_EEELi128ENS_6half_tEfNS_4arch4Sm80ELb1ELb0ELb0ELb1ELb0ELb0ELb1ELb0EEENS1_21CollectiveEpilogueFwdINS6_IJS8_S8_S9_EEENS6_IJNS7_ILi1EEESH_SH_EEESB_SD_Li128ELb1ELb1ELb0ELb0EEENS1_19SingleTileSchedulerILb1ELb0ELb1ELi128EEEEEEEEEvNT_6ParamsE,"ax",@progbits
	.sectioninfo	@"SHI_REGISTERS=255"
	.align	128
.text._ZN7cutlass13device_kernelIN5flash19enable_sm80_to_sm89INS1_16FlashAttnFwdSm80INS1_25CollectiveMainloopFwdSm80ILi4ELi1ELb0EN4cute5tupleIJNS5_1CILi128EEENS7_ILi64EEES8_EEELi128ENS_6half_tEfNS_4arch4Sm80ELb1ELb0ELb0ELb1ELb0ELb0ELb1ELb0EEENS1_21CollectiveEpilogueFwdINS6_IJS8_S8_S9_EEENS6_IJNS7_ILi1EEESH_SH_EEESB_SD_Li128ELb1ELb1ELb0ELb0EEENS1_19SingleTileSchedulerILb1ELb0ELb1ELi128EEEEEEEEEvNT_6ParamsE:
        .type           _ZN7cutlass13device_kernelIN5flash19enable_sm80_to_sm89INS1_16FlashAttnFwdSm80INS1_25CollectiveMainloopFwdSm80ILi4ELi1ELb0EN4cute5tupleIJNS5_1CILi128EEENS7_ILi64EEES8_EEELi128ENS_6half_tEfNS_4arch4Sm80ELb1ELb0ELb0ELb1ELb0ELb0ELb1ELb0EEENS1_21CollectiveEpilogueFwdINS6_IJS8_S8_S9_EEENS6_IJNS7_ILi1EEESH_SH_EEESB_SD_Li128ELb1ELb1ELb0ELb0EEENS1_19SingleTileSchedulerILb1ELb0ELb1ELi128EEEEEEEEEvNT_6ParamsE,@function
        .size           _ZN7cutlass13device_kernelIN5flash19enable_sm80_to_sm89INS1_16FlashAttnFwdSm80INS1_25CollectiveMainloopFwdSm80ILi4ELi1ELb0EN4cute5tupleIJNS5_1CILi128EEENS7_ILi64EEES8_EEELi128ENS_6half_tEfNS_4arch4Sm80ELb1ELb0ELb0ELb1ELb0ELb0ELb1ELb0EEENS1_21CollectiveEpilogueFwdINS6_IJS8_S8_S9_EEENS6_IJNS7_ILi1EEESH_SH_EEESB_SD_Li128ELb1ELb1ELb0ELb0EEENS1_19SingleTileSchedulerILb1ELb0ELb1ELi128EEEEEEEEEvNT_6ParamsE,(.L_x_3581 - _ZN7cutlass13device_kernelIN5flash19enable_sm80_to_sm89INS1_16FlashAttnFwdSm80INS1_25CollectiveMainloopFwdSm80ILi4ELi1ELb0EN4cute5tupleIJNS5_1CILi128EEENS7_ILi64EEES8_EEELi128ENS_6half_tEfNS_4arch4Sm80ELb1ELb0ELb0ELb1ELb0ELb0ELb1ELb0EEENS1_21CollectiveEpilogueFwdINS6_IJS8_S8_S9_EEENS6_IJNS7_ILi1EEESH_SH_EEESB_SD_Li128ELb1ELb1ELb0ELb0EEENS1_19SingleTileSchedulerILb1ELb0ELb1ELi128EEEEEEEEEvNT_6ParamsE)
        .other          _ZN7cutlass13device_kernelIN5flash19enable_sm80_to_sm89INS1_16FlashAttnFwdSm80INS1_25CollectiveMainloopFwdSm80ILi4ELi1ELb0EN4cute5tupleIJNS5_1CILi128EEENS7_ILi64EEES8_EEELi128ENS_6half_tEfNS_4arch4Sm80ELb1ELb0ELb0ELb1ELb0ELb0ELb1ELb0EEENS1_21CollectiveEpilogueFwdINS6_IJS8_S8_S9_EEENS6_IJNS7_ILi1EEESH_SH_EEESB_SD_Li128ELb1ELb1ELb0ELb0EEENS1_19SingleTileSchedulerILb1ELb0ELb1ELi128EEEEEEEEEvNT_6ParamsE,@"STO_CUDA_ENTRY STV_DEFAULT"
_ZN7cutlass13device_kernelIN5flash19enable_sm80_to_sm89INS1_16FlashAttnFwdSm80INS1_25CollectiveMainloopFwdSm80ILi4ELi1ELb0EN4cute5tupleIJNS5_1CILi128EEENS7_ILi64EEES8_EEELi128ENS_6half_tEfNS_4arch4Sm80ELb1ELb0ELb0ELb1ELb0ELb0ELb1ELb0EEENS1_21CollectiveEpilogueFwdINS6_IJS8_S8_S9_EEENS6_IJNS7_ILi1EEESH_SH_EEESB_SD_Li128ELb1ELb1ELb0ELb0EEENS1_19SingleTileSchedulerILb1ELb0ELb1ELi128EEEEEEEEEvNT_6ParamsE:
        /* <DEDUP_REMOVED lines=17> */
.L_x_3287:
        /* <DEDUP_REMOVED lines=8> */
.L_x_3289:
[----:B------:R-:W-:-:S04]  /*0190*/  MOV R0, c[0x0][0x54c] ;  /* 0x0001530000007a02 */ /* 0x000fc80000000f00 */
.L_x_3288:
[----:B------:R-:W-:Y:S01]  /*01a0*/  USHF.L.U32 UR17, UR17, 0x7, URZ ;  /* 0x0000000711117899 */ /* 0x000fe2000800063f */
[----:B-----5:R-:W-:-:S05]  /*01b0*/  IMAD R0, R0, c[0x0][0x548], RZ ;  /* 0x0001520000007a24 */ /* 0x020fca00078e02ff */
[----:B------:R-:W-:-:S04]  /*01c0*/  ISETP.LE.AND P0, PT, R0, UR17, PT ;  /* 0x0000001100007c0c */ /* 0x000fc8000bf03270 */
[----:B------:R-:W-:-:S05]  /*01d0*/  SEL R0, R5, 0xffffffff, !P0 ;  /* 0xffffffff05007807 */ /* 0x000fca0004000000 */
[----:B------:R2:W-:Y:S01]  /*01e0*/  STL [R1+0x64], R0 ;  /* 0x0000640001007387 */ /* 0x0005e20000100800 */
[----:B------:R-:W-:Y:S05]  /*01f0*/  BRA `(.L_x_3290) ;  /* 0x0000013000007947 */ /* 0x000fea0003800000 */
.L_x_3286:
[----:B------:R-:W-:-:S04]  /*0200*/  ISETP.NE.U32.AND P0, PT, RZ, c[0x0][0x568], PT ;  /* 0x00015a00ff007a0c */ /* 0x000fc80003f05070 */
[----:B------:R-:W-:-:S13]  /*0210*/  ISETP.NE.AND.EX P0, PT, RZ, c[0x0][0x56c], PT, P0 ;  /* 0x00015b00ff007a0c */ /* 0x000fda0003f05300 */
[----:B------:R-:W-:Y:S05]  /*0220*/  @!P0 BRA `(.L_x_3291) ;  /* 0x0000002000008947 */ /* 0x000fea0003800000 */
[----:B------:R1:W5:Y:S01]  /*0230*/  LDG.E R0, [R2.64] ;  /* 0x0000001202007981 */ /* 0x000362000c1e1900 */
[----:B------:R-:W-:Y:S05]  /*0240*/  BRA `(.L_x_3292) ;  /* 0x0000009000007947 */ /* 0x000fea0003800000 */
.L_x_3291:
        /* <DEDUP_REMOVED lines=8> */
.L_x_3293:
[----:B------:R-:W-:-:S04]  /*02d0*/  MOV R0, c[0x0][0x54c] ;  /* 0x0001530000007a02 */ /* 0x000fc80000000f00 */
.L_x_3292:
[----:B------:R-:W-:Y:S01]  /*02e0*/  USHF.L.U32 UR17, UR17, 0x7, URZ ;  /* 0x0000000711117899 */ /* 0x000fe2000800063f */
[----:B-----5:R-:W-:-:S05]  /*02f0*/  IMAD R0, R0, c[0x0][0x548], RZ ;  /* 0x0001520000007a24 */ /* 0x020fca00078e02ff */
[----:B------:R-:W-:-:S04]  /*0300*/  ISETP.LE.AND P0, PT, R0, UR17, PT ;  /* 0x0000001100007c0c */ /* 0x000fc8000bf03270 */
[----:B------:R-:W-:-:S05]  /*0310*/  SEL R0, R5, 0xffffffff, !P0 ;  /* 0xffffffff05007807 */ /* 0x000fca0004000000 */
[----:B------:R2:W-:Y:S04]  /*0320*/  STL [R1+0x64], R0 ;  /* 0x0000640001007387 */ /* 0x0005e80000100800 */
.L_x_3290:
        /* <DEDUP_REMOVED lines=32> */
.L_x_3294:
[----:B------:R-:W-:-:S04]  /*0530*/  ISETP.NE.U32.AND P1, PT, RZ, c[0x0][0x368], PT ;  /* 0x0000da00ff007a0c */ /* 0x000fc80003f25070 */
[----:B------:R-:W-:-:S13]  /*0540*/  ISETP.NE.AND.EX P1, PT, RZ, c[0x0][0x36c], PT, P1 ;  /* 0x0000db00ff007a0c */ /* 0x000fda0003f25310 */
[----:B------:R-:W-:Y:S05]  /*0550*/  @!P1 BRA `(.L_x_3295) ;  /* 0x0000004000009947 */ /* 0x000fea0003800000 */
[----:B------:R-:W-:-:S05]  /*0560*/  IMAD.WIDE R2, R60, R9, c[0x0][0x368] ;  /* 0x0000da003c027625 */ /* 0x000fca00078e0209 */
[----:B------:R-:W2:Y:S02]  /*0570*/  LDG.E R0, [R2.64] ;  /* 0x0000001202007981 */ /* 0x000ea4000c1e1900 */
[----:B--2---:R1:W2:Y:S02]  /*0580*/  R2UR UR8, R0 ;  /* 0x00000000000873c2 */ /* 0x0042a400000e0000 */
[----:B-12---:R-:W-:Y:S05]  /*0590*/  BRA `(.L_x_3296) ;  /* 0x0000006000007947 */ /* 0x006fea0003800000 */
.L_x_3295:
[----:B------:R-:W-:Y:S05]  /*05a0*/  @!P2 BRA `(.L_x_3296) ;  /* 0x000000500000a947 */ /* 0x000fea0003800000 */
[----:B------:R1:W2:Y:S04]  /*05b0*/  LDG.E R0, [R2.64] ;  /* 0x0000001202007981 */ /* 0x0002a8000c1e1900 */
[----:B-1----:R-:W4:Y:S01]  /*05c0*/  LDG.E R2, [R2.64+0x4] ;  /* 0x0000041202027981 */ /* 0x002f22000c1e1900 */
[----:B--2---:R-:W1:Y:S08]  /*05d0*/  R2UR UR8, R0 ;  /* 0x00000000000873c2 */ /* 0x004e7000000e0000 */
[----:B----4-:R-:W1:Y:S02]  /*05e0*/  R2UR UR4, R2 ;  /* 0x00000000020473c2 */ /* 0x010e6400000e0000 */
[----:B-1----:R-:W-:-:S06]  /*05f0*/  UIADD3 UR8, -UR8, UR4, URZ ;  /* 0x0000000408087290 */ /* 0x002fcc000fffe13f */
.L_x_3296:
        /* <DEDUP_REMOVED lines=246> */
.L_x_3299:
[----:B---34-:R-:W-:Y:S05]  /*1560*/  BSYNC B0 ;  /* 0x0000000000007941 */ /* 0x018fea0003800000 */
.L_x_3298:
        /* <DEDUP_REMOVED lines=16> */
.L_x_3301:
[----:B------:R-:W-:Y:S05]  /*1670*/  BSYNC B0 ;  /* 0x0000000000007941 */ /* 0x000fea0003800000 */
.L_x_3300:
        /* <DEDUP_REMOVED lines=16> */
.L_x_3303:
[----:B------:R-:W-:Y:S05]  /*1780*/  BSYNC B0 ;  /* 0x0000000000007941 */ /* 0x000fea0003800000 */
.L_x_3302:
        /* <DEDUP_REMOVED lines=16> */
.L_x_3305:
[----:B------:R-:W-:Y:S05]  /*1890*/  BSYNC B0 ;  /* 0x0000000000007941 */ /* 0x000fea0003800000 */
.L_x_3304:
        /* <DEDUP_REMOVED lines=16> */
.L_x_3307:
[----:B------:R-:W-:Y:S05]  /*19a0*/  BSYNC B0 ;  /* 0x0000000000007941 */ /* 0x000fea0003800000 */
.L_x_3306:
        /* <DEDUP_REMOVED lines=16> */
.L_x_3309:
[----:B------:R-:W-:Y:S05]  /*1ab0*/  BSYNC B0 ;  /* 0x0000000000007941 */ /* 0x000fea0003800000 */
.L_x_3308:
        /* <DEDUP_REMOVED lines=16> */
.L_x_3311:
[----:B------:R-:W-:Y:S05]  /*1bc0*/  BSYNC B0 ;  /* 0x0000000000007941 */ /* 0x000fea0003800000 */
.L_x_3310:
        /* <DEDUP_REMOVED lines=389> */
.L_x_3312:
[----:B---3--:R-:W-:Y:S01]  /*3420*/  LEA.HI R6, R157, R161, RZ, 0x2 ;  /* 0x000000a19d067211 */ /* 0x008fe200078f10ff */
[----:B------:R-:W-:Y:S01]  /*3430*/  UMOV UR4, 0xffffffc0 ;  /* 0xffffffc000047882 */ /* 0x000fe20000000000 */
[----:B------:R-:W-:Y:S01]  /*3440*/  LOP3.LUT R4, R156, 0xffffffe0, RZ, 0xc0, !PT ;  /* 0xffffffe09c047812 */ /* 0x000fe200078ec0ff */
[----:B------:R-:W-:Y:S01]  /*3450*/  UIMAD UR4, UR21, UR4, 0x1 ;  /* 0x00000001150474a4 */ /* 0x000fe2000f8e0204 */
[----:B------:R-:W-:Y:S01]  /*3460*/  LOP3.LUT R6, R6, 0xfffffffc, RZ, 0xc0, !PT ;  /* 0xfffffffc06067812 */ /* 0x000fe200078ec0ff */
[----:B------:R-:W-:Y:S01]  /*3470*/  STL [R1+0xb0], R245 ;  /* 0x0000b0f501007387 */ /* 0x000fe20000100800 */
[----:B------:R-:W-:Y:S01]  /*3480*/  SHF.R.S32.HI R5, RZ, 0x1f, R154 ;  /* 0x0000001fff057819 */ /* 0x000fe2000001149a */
[C---:B------:R-:W-:Y:S01]  /*3490*/  IMAD.IADD R4, R161.reuse, 0x1, -R4 ;  /* 0x00000001a1047824 */ /* 0x040fe200078e0a04 */
[----:B------:R-:W-:Y:S01]  /*34a0*/  SHF.L.U32 R225, R2, 0x1, RZ ;  /* 0x0000000102e17819 */ /* 0x000fe200000006ff */
[----:B------:R-:W-:Y:S01]  /*34b0*/  IMAD.IADD R6, R161, 0x1, -R6 ;  /* 0x00000001a1067824 */ /* 0x000fe200078e0a06 */
[----:B------:R-:W-:Y:S01]  /*34c0*/  LEA.HI R5, R5, R154, RZ, 0x2 ;  /* 0x0000009a05057211 */ /* 0x000fe200078f10ff */
[----:B------:R-:W-:Y:S01]  /*34d0*/  STL [R1+0xac], R243 ;  /* 0x0000acf301007387 */ /* 0x000fe20000100800 */
[----:B------:R-:W-:Y:S01]  /*34e0*/  SHF.R.S32.HI R7, RZ, 0x1f, R4 ;  /* 0x0000001fff077819 */ /* 0x000fe20000011404 */
[--C-:B------:R-:W-:Y:S01]  /*34f0*/  IMAD R226, R3, 0x2, R225.reuse ;  /* 0x0000000203e27824 */ /* 0x100fe200078e02e1 */
[----:B------:R-:W-:Y:S01]  /*3500*/  LOP3.LUT R8, R5, 0xffffffc, RZ, 0xc0, !PT ;  /* 0x0ffffffc05087812 */ /* 0x000fe200078ec0ff */
[----:B------:R-:W-:Y:S01]  /*3510*/  STL [R1+0xa8], R242 ;  /* 0x0000a8f201007387 */ /* 0x000fe20000100800 */
[----:B------:R-:W-:Y:S01]  /*3520*/  LEA.HI R5, R6, R6, RZ, 0x1 ;  /* 0x0000000606057211 */ /* 0x000fe200078f08ff */
[----:B------:R-:W-:Y:S01]  /*3530*/  IMAD R228, R0, 0x2, R225 ;  /* 0x0000000200e47824 */ /* 0x000fe200078e02e1 */
[----:B------:R-:W-:Y:S01]  /*3540*/  LEA.HI R7, R7, R4, RZ, 0x2 ;  /* 0x0000000407077211 */ /* 0x000fe200078f10ff */
[----:B------:R-:W-:Y:S01]  /*3550*/  IMAD.IADD R9, R154, 0x1, -R8 ;  /* 0x000000019a097824 */ /* 0x000fe200078e0a08 */
[C---:B------:R-:W-:Y:S01]  /*3560*/  LOP3.LUT R11, R5.reuse, 0x1ffffffe, RZ, 0xc0, !PT ;  /* 0x1ffffffe050b7812 */ /* 0x040fe200078ec0ff */
[----:B------:R-:W-:Y:S01]  /*3570*/  IMAD.SHL.U32 R10, R5, 0x20, RZ ;  /* 0x00000020050a7824 */ /* 0x000fe200078e00ff */
[C---:B------:R-:W-:Y:S01]  /*3580*/  LEA.HI.SX32 R8, R7.reuse, UR17, 0x1e ;  /* 0x0000001107087c11 */ /* 0x040fe2000f8ff2ff */
[----:B------:R-:W-:Y:S01]  /*3590*/  STL [R1+0xa4], R241 ;  /* 0x0000a4f101007387 */ /* 0x000fe20000100800 */
[----:B------:R-:W-:Y:S01]  /*35a0*/  LOP3.LUT R7, R7, 0x7ffffffc, RZ, 0xc0, !PT ;  /* 0x7ffffffc07077812 */ /* 0x000fe200078ec0ff */
[----:B------:R-:W-:Y:S01]  /*35b0*/  IMAD.IADD R6, R6, 0x1, -R11 ;  /* 0x0000000106067824 */ /* 0x000fe200078e0a0b */
[----:B------:R-:W-:Y:S01]  /*35c0*/  LEA R5, R9, R8, 0x4 ;  /* 0x0000000809057211 */ /* 0x000fe200078e20ff */
[----:B------:R-:W-:Y:S01]  /*35d0*/  STL [R1+0xa0], R240 ;  /* 0x0000a0f001007387 */ /* 0x000fe20000100800 */
[----:B------:R-:W-:-:S02]  /*35e0*/  LOP3.LUT R8, R10, 0xffffffc0, RZ, 0xc0, !PT ;  /* 0xffffffc00a087812 */ /* 0x000fc400078ec0ff */
[----:B------:R-:W-:Y:S01]  /*35f0*/  IADD3 R4, R4, -R7, RZ ;  /* 0x8000000704047210 */ /* 0x000fe20007ffe0ff */
[----:B------:R-:W-:Y:S01]  /*3600*/  IMAD.U32 R7, RZ, RZ, UR4 ;  /* 0x00000004ff077e24 */ /* 0x000fe2000f8e00ff */
[----:B------:R-:W-:Y:S01]  /*3610*/  STL [R1+0x9c], R239 ;  /* 0x00009cef01007387 */ /* 0x000fe20000100800 */
[----:B------:R-:W-:Y:S01]  /*3620*/  IMAD.IADD R5, R8, 0x1, R5 ;  /* 0x0000000108057824 */ /* 0x000fe200078e0205 */
[----:B------:R-:W-:Y:S01]  /*3630*/  LEA R227, R0, R226, 0x1 ;  /* 0x000000e200e37211 */ /* 0x000fe200078e08ff */
[----:B------:R-:W-:Y:S01]  /*3640*/  IMAD.SHL.U32 R10, R4, 0x2, RZ ;  /* 0x00000002040a7824 */ /* 0x000fe200078e00ff */
[----:B------:R-:W-:Y:S01]  /*3650*/  STL [R1+0x98], R238 ;  /* 0x000098ee01007387 */ /* 0x000fe20000100800 */
[----:B------:R-:W-:Y:S01]  /*3660*/  IMAD R12, R6, 0x8, R5 ;  /* 0x00000008060c7824 */ /* 0x000fe200078e0205 */
[----:B------:R-:W-:Y:S02]  /*3670*/  ULDC.64 UR4, c[0x0][0x2c8] ;  /* 0x0000b20000047ab9 */ /* 0x000fe40000000a00 */
[----:B------:R-:W-:Y:S01]  /*3680*/  IADD3 R4, -R10, UR8, R7 ;  /* 0x000000080a047c10 */ /* 0x000fe2000fffe107 */
[----:B------:R-:W-:Y:S01]  /*3690*/  @P3 IMAD.HI.U32 R5, R12, c[0x0][0x2c8], RZ ;  /* 0x0000b2000c053a27 */ /* 0x000fe200078e00ff */
[----:B------:R-:W-:Y:S01]  /*36a0*/  IADD3 R11, -R10, UR20, RZ ;  /* 0x000000140a0b7c10 */ /* 0x000fe2000fffe1ff */
[----:B------:R-:W-:Y:S01]  /*36b0*/  STL [R1+0x94], R237 ;  /* 0x000094ed01007387 */ /* 0x000fe20000100800 */
[----:B------:R-:W-:Y:S01]  /*36c0*/  IADD3 R9, R4, -UR11, RZ ;  /* 0x8000000b04097c10 */ /* 0x000fe2000fffe0ff */
[----:B------:R-:W-:Y:S01]  /*36d0*/  IMAD.MOV.U32 R6, RZ, RZ, R12 ;  /* 0x000000ffff067224 */ /* 0x000fe200078e000c */
[----:B------:R-:W-:Y:S01]  /*36e0*/  @P3 SHF.R.U32.HI R6, RZ, c[0x0][0x2cc], R5 ;  /* 0x0000b300ff063a19 */ /* 0x000fe20000011605 */
[----:B------:R-:W-:Y:S04]  /*36f0*/  STL [R1+0x90], R236 ;  /* 0x000090ec01007387 */ /* 0x000fe80000100800 */
[----:B------:R-:W1:Y:S04]  /*3700*/  SHFL.IDX PT, R5, R6, 0x2, 0x1c1f ;  /* 0x005c1f0006057f89 */ /* 0x000e6800000e0000 */
[----:B------:R-:W2:Y:S04]  /*3710*/  SHFL.IDX PT, R8, R6, 0x3, 0x1c1f ;  /* 0x007c1f0006087f89 */ /* 0x000ea800000e0000 */
[----:B------:R-:W-:Y:S04]  /*3720*/  STL [R1+0x8c], R235 ;  /* 0x00008ceb01007387 */ /* 0x000fe80000100800 */
[----:B------:R-:W-:Y:S04]  /*3730*/  STL [R1+0x88], R234 ;  /* 0x000088ea01007387 */ /* 0x000fe80000100800 */
[----:B------:R-:W-:Y:S04]  /*3740*/  STL [R1+0x84], R233 ;  /* 0x000084e901007387 */ /* 0x000fe80000100800 */
[----:B------:R-:W-:Y:S01]  /*3750*/  STL [R1+0x80], R232 ;  /* 0x000080e801007387 */ /* 0x000fe20000100800 */
[----:B-1----:R-:W-:-:S03]  /*3760*/  IMAD.IADD R5, R9, 0x1, R5 ;  /* 0x0000000109057824 */ /* 0x002fc600078e0205 */
[----:B------:R-:W-:Y:S01]  /*3770*/  STL [R1+0x7c], R231 ;  /* 0x00007ce701007387 */ /* 0x000fe20000100800 */
[----:B--2---:R-:W-:Y:S01]  /*3780*/  IMAD.IADD R4, R9, 0x1, R8 ;  /* 0x0000000109047824 */ /* 0x004fe200078e0208 */
[C---:B------:R-:W-:Y:S02]  /*3790*/  IMNMX R5, R11.reuse, R5, PT ;  /* 0x000000050b057217 */ /* 0x040fe40003800200 */
[----:B------:R-:W-:Y:S02]  /*37a0*/  STL [R1+0x78], R230 ;  /* 0x000078e601007387 */ /* 0x000fe40000100800 */
[----:B------:R-:W-:Y:S02]  /*37b0*/  IMNMX R4, R11, R4, PT ;  /* 0x000000040b047217 */ /* 0x000fe40003800200 */
[----:B------:R-:W-:Y:S01]  /*37c0*/  STL [R1+0x74], R229 ;  /* 0x000074e501007387 */ /* 0x000fe20000100800 */
[C---:B------:R-:W-:Y:S02]  /*37d0*/  ISETP.GT.AND P2, PT, R5.reuse, RZ, PT ;  /* 0x000000ff0500720c */ /* 0x040fe40003f44270 */
[----:B------:R-:W-:Y:S01]  /*37e0*/  ISETP.GT.AND P6, PT, R5, 0x1, PT ;  /* 0x000000010500780c */ /* 0x000fe20003fc4270 */
[----:B------:R-:W-:Y:S01]  /*37f0*/  STL [R1+0x70], R224 ;  /* 0x000070e001007387 */ /* 0x000fe20000100800 */
[----:B------:R-:W-:-:S02]  /*3800*/  ISETP.GT.AND P0, PT, R4, 0x1, PT ;  /* 0x000000010400780c */ /* 0x000fc40003f04270 */
[----:B------:R-:W-:Y:S01]  /*3810*/  FSEL R14, R101, -INF , P6 ;  /* 0xff800000650e7808 */ /* 0x000fe20003000000 */
[----:B------:R1:W-:Y:S01]  /*3820*/  STL [R1+0x44], R12 ;  /* 0x0000440c01007387 */ /* 0x0003e20000100800 */
[----:B------:R-:W-:Y:S02]  /*3830*/  FSEL R18, R103, -INF , P0 ;  /* 0xff80000067127808 */ /* 0x000fe40000000000 */
[----:B------:R-:W-:Y:S01]  /*3840*/  ISETP.GT.AND P0, PT, R5, 0x9, PT ;  /* 0x000000090500780c */ /* 0x000fe20003f04270 */
[----:B------:R2:W-:Y:S01]  /*3850*/  STL [R1+0x60], R10 ;  /* 0x0000600a01007387 */ /* 0x0005e20000100800 */
[C---:B------:R-:W-:Y:S02]  /*3860*/  ISETP.GT.AND P1, PT, R4.reuse, RZ, PT ;  /* 0x000000ff0400720c */ /* 0x040fe40003f24270 */
[----:B------:R-:W-:Y:S01]  /*3870*/  FSEL R16, R97, -INF , P0 ;  /* 0xff80000061107808 */ /* 0x000fe20000000000 */
[----:B------:R-:W-:Y:S01]  /*3880*/  LDSM.16.MT88.4 R104, [R225+0x2100] ;  /* 0x00210000e168783b */ /* 0x000fe20000004200 */
[----:B------:R-:W-:-:S02]  /*3890*/  ISETP.GT.AND P0, PT, R4, 0x8, PT ;  /* 0x000000080400780c */ /* 0x000fc40003f04270 */
[----:B------:R-:W-:Y:S01]  /*38a0*/  FSEL R17, R102, -INF , P1 ;  /* 0xff80000066117808 */ /* 0x000fe20000800000 */
[----:B------:R-:W-:Y:S01]  /*38b0*/  LDSM.16.MT88.4 R116, [R228+0x2100] ;  /* 0x00210000e474783b */ /* 0x000fe20000004200 */
[C---:B------:R-:W-:Y:S02]  /*38c0*/  ISETP.GT.AND P1, PT, R5.reuse, 0x10, PT ;  /* 0x000000100500780c */ /* 0x040fe40003f24270 */
[----:B------:R-:W-:Y:S01]  /*38d0*/  FSEL R19, R98, -INF , P0 ;  /* 0xff80000062137808 */ /* 0x000fe20000000000 */
[----:B------:R-:W-:Y:S01]  /*38e0*/  LDSM.16.MT88.4 R112, [R226+0x2100] ;  /* 0x00210000e270783b */ /* 0x000fe20000004200 */
[----:B------:R-:W-:Y:S02]  /*38f0*/  ISETP.GT.AND P0, PT, R4, 0x11, PT ;  /* 0x000000110400780c */ /* 0x000fe40003f04270 */
[----:B------:R-:W-:Y:S01]  /*3900*/  ISETP.GT.AND P6, PT, R5, 0x11, PT ;  /* 0x000000110500780c */ /* 0x000fe20003fc4270 */
[----:B------:R-:W-:Y:S01]  /*3910*/  LDSM.16.MT88.4 R120, [R227+0x2100] ;  /* 0x00210000e378783b */ /* 0x000fe20000004200 */
[----:B------:R-:W-:-:S02]  /*3920*/  FSEL R24, R92, -INF , P1 ;  /* 0xff8000005c187808 */ /* 0x000fc40000800000 */
[----:B------:R-:W-:Y:S01]  /*3930*/  ISETP.GT.AND P1, PT, R4, 0x10, PT ;  /* 0x000000100400780c */ /* 0x000fe20003f24270 */
[----:B------:R-:W-:Y:S01]  /*3940*/  UIADD3 UR25, UR25, -0x2, URZ ;  /* 0xfffffffe19197890 */ /* 0x000fe2000fffe03f */
[----:B-1----:R-:W-:Y:S01]  /*3950*/  FSEL R12, R100, -INF , P2 ;  /* 0xff800000640c7808 */ /* 0x002fe20001000000 */
[----:B------:R-:W0:Y:S01]  /*3960*/  LDGDEPBAR ;  /* 0x00000000000079af */ /* 0x000e220000000000 */
[----:B------:R-:W-:Y:S02]  /*3970*/  ISETP.GT.AND P2, PT, R5, 0x8, PT ;  /* 0x000000080500780c */ /* 0x000fe40003f44270 */
[----:B------:R-:W-:Y:S01]  /*3980*/  FMNMX.FTZ R7, R12, R14, !PT ;  /* 0x0000000e0c077209 */ /* 0x000fe20007810000 */
[----:B------:R-:W-:Y:S01]  /*3990*/  LDSM.16.MT88.4 R100, [R227+0x100] ;  /* 0x00010000e364783b */ /* 0x000fe20000004200 */
[----:B------:R-:W-:Y:S02]  /*39a0*/  FSEL R15, R96, -INF , P2 ;  /* 0xff800000600f7808 */ /* 0x000fe40001000000 */
[----:B------:R-:W-:-:S02]  /*39b0*/  ISETP.GT.AND P2, PT, R4, 0x9, PT ;  /* 0x000000090400780c */ /* 0x000fc40003f44270 */
[----:B------:R-:W-:Y:S02]  /*39c0*/  FMNMX.FTZ R7, R15, R7, !PT ;  /* 0x000000070f077209 */ /* 0x000fe40007810000 */
[----:B------:R-:W-:Y:S02]  /*39d0*/  FSEL R36, R95, -INF , P0 ;  /* 0xff8000005f247808 */ /* 0x000fe40000000000 */
[----:B------:R-:W-:Y:S02]  /*39e0*/  FMNMX.FTZ R7, R16, R7, !PT ;  /* 0x0000000710077209 */ /* 0x000fe40007810000 */
[----:B------:R-:W-:Y:S02]  /*39f0*/  FSEL R25, R93, -INF , P6 ;  /* 0xff8000005d197808 */ /* 0x000fe40003000000 */
[----:B------:R-:W-:Y:S02]  /*3a00*/  ISETP.GT.AND P0, PT, R5, 0x18, PT ;  /* 0x000000180500780c */ /* 0x000fe40003f04270 */
[----:B------:R-:W-:-:S02]  /*3a10*/  FMNMX.FTZ R7, R24, R7, !PT ;  /* 0x0000000718077209 */ /* 0x000fc40007810000 */
[----:B------:R-:W-:Y:S02]  /*3a20*/  FSEL R35, R94, -INF , P1 ;  /* 0xff8000005e237808 */ /* 0x000fe40000800000 */
[----:B------:R-:W-:Y:S01]  /*3a30*/  FSEL R21, R99, -INF , P2 ;  /* 0xff80000063157808 */ /* 0x000fe20001000000 */
[----:B------:R-:W-:Y:S01]  /*3a40*/  LDSM.16.MT88.4 R92, [R228+0x100] ;  /* 0x00010000e45c783b */ /* 0x000fe20000004200 */
[----:B------:R-:W-:Y:S02]  /*3a50*/  ISETP.GT.AND P1, PT, R4, 0x18, PT ;  /* 0x000000180400780c */ /* 0x000fe40003f24270 */
[----:B------:R-:W-:Y:S01]  /*3a60*/  ISETP.GT.AND P2, PT, R5, 0x19, PT ;  /* 0x000000190500780c */ /* 0x000fe20003f44270 */
[----:B------:R-:W-:Y:S01]  /*3a70*/  LDSM.16.MT88.4 R96, [R226+0x100] ;  /* 0x00010000e260783b */ /* 0x000fe20000004200 */
[----:B------:R-:W-:Y:S02]  /*3a80*/  FSEL R26, R88, -INF , P0 ;  /* 0xff800000581a7808 */ /* 0x000fe40000000000 */
[----:B------:R-:W-:-:S02]  /*3a90*/  FMNMX.FTZ R7, R25, R7, !PT ;  /* 0x0000000719077209 */ /* 0x000fc40007810000 */
[----:B------:R-:W-:Y:S02]  /*3aa0*/  ISETP.GT.AND P0, PT, R4, 0x19, PT ;  /* 0x000000190400780c */ /* 0x000fe40003f04270 */
        /* <DEDUP_REMOVED lines=21> */
[----:B------:R-:W-:Y:S02]  /*3c00*/  ISETP.GT.AND P0, PT, R5, 0x30, PT ;  /* 0x000000300500780c */ /* 0x000fe40003f04270 */
[----:B------:R-:W-:Y:S02]  /*3c10*/  FMNMX.FTZ R8, R36, R8, !PT ;  /* 0x0000000824087209 */ /* 0x000fe40007810000 */
[----:B------:R-:W-:-:S02]  /*3c20*/  FMNMX.FTZ R7, R173, R7, !PT ;  /* 0x00000007ad077209 */ /* 0x000fc40007810000 */
[----:B------:R-:W-:Y:S02]  /*3c30*/  FSEL R172, R86, -INF , P1 ;  /* 0xff80000056ac7808 */ /* 0x000fe40000800000 */
[C---:B------:R-:W-:Y:S02]  /*3c40*/  ISETP.GT.AND P6, PT, R5.reuse, 0x31, PT ;  /* 0x000000310500780c */ /* 0x040fe40003fc4270 */
[C---:B------:R-:W-:Y:S02]  /*3c50*/  ISETP.GT.AND P2, PT, R5.reuse, 0x38, PT ;  /* 0x000000380500780c */ /* 0x040fe40003f44270 */
        /* <DEDUP_REMOVED lines=10> */
[----:B--2---:R-:W-:Y:S02]  /*3d00*/  FSEL R10, R64, -INF , P2 ;  /* 0xff800000400a7808 */ /* 0x004fe40001000000 */
[----:B------:R-:W-:Y:S02]  /*3d10*/  FMNMX.FTZ R5, R172, R5, !PT ;  /* 0x00000005ac057209 */ /* 0x000fe40007810000 */
[----:B------:R-:W-:Y:S01]  /*3d20*/  FMNMX.FTZ R7, R188, R7, !PT ;  /* 0x00000007bc077209 */ /* 0x000fe20007810000 */
[----:B------:R-:W-:Y:S01]  /*3d30*/  STL [R1+0x20], R10 ;  /* 0x0000200a01007387 */ /* 0x000fe20000100800 */
[----:B------:R-:W-:Y:S02]  /*3d40*/  ISETP.GT.AND P2, PT, R4, 0x29, PT ;  /* 0x000000290400780c */ /* 0x000fe40003f44270 */
[----:B------:R-:W-:-:S02]  /*3d50*/  FSEL R250, R65, -INF , P1 ;  /* 0xff80000041fa7808 */ /* 0x000fc40000800000 */
[----:B------:R-:W-:Y:S02]  /*3d60*/  FSEL R166, R82, -INF , P0 ;  /* 0xff80000052a67808 */ /* 0x000fe40000000000 */
[----:B------:R-:W-:Y:S02]  /*3d70*/  FMNMX.FTZ R5, R167, R5, !PT ;  /* 0x00000005a7057209 */ /* 0x000fe40007810000 */
[----:B------:R-:W-:Y:S02]  /*3d80*/  FMNMX.FTZ R7, R10, R7, !PT ;  /* 0x000000070a077209 */ /* 0x000fe40007810000 */
[----:B------:R-:W-:Y:S02]  /*3d90*/  FSEL R165, R83, -INF , P2 ;  /* 0xff80000053a57808 */ /* 0x000fe40001000000 */
[----:B------:R-:W-:Y:S02]  /*3da0*/  ISETP.GT.AND P1, PT, R4, 0x30, PT ;  /* 0x000000300400780c */ /* 0x000fe40003f24270 */
[----:B------:R-:W-:-:S02]  /*3db0*/  FMNMX.FTZ R5, R166, R5, !PT ;  /* 0x00000005a6057209 */ /* 0x000fc40007810000 */
[----:B------:R-:W-:Y:S02]  /*3dc0*/  FMNMX.FTZ R7, R250, R7, !PT ;  /* 0x00000007fa077209 */ /* 0x000fe40007810000 */
[----:B------:R-:W-:Y:S02]  /*3dd0*/  ISETP.GT.AND P0, PT, R4, 0x31, PT ;  /* 0x000000310400780c */ /* 0x000fe40003f04270 */
[----:B------:R-:W-:Y:S01]  /*3de0*/  FSEL R13, R78, -INF , P1 ;  /* 0xff8000004e0d7808 */ /* 0x000fe20000800000 */
[----:B------:R-:W1:Y:S01]  /*3df0*/  SHFL.BFLY PT, R10, R7, 0x2, 0x1f ;  /* 0x0c401f00070a7f89 */ /* 0x000e6200000e0000 */
[----:B------:R-:W-:Y:S02]  /*3e00*/  FMNMX.FTZ R5, R165, R5, !PT ;  /* 0x00000005a5057209 */ /* 0x000fe40007810000 */
[----:B------:R-:W-:Y:S01]  /*3e10*/  FSEL R8, R79, -INF , P0 ;  /* 0xff8000004f087808 */ /* 0x000fe20000000000 */
[----:B------:R-:W-:Y:S01]  /*3e20*/  STL [R1+0x28], R13 ;  /* 0x0000280d01007387 */ /* 0x000fe20000100800 */
[----:B------:R-:W-:-:S02]  /*3e30*/  ISETP.GT.AND P1, PT, R4, 0x38, PT ;  /* 0x000000380400780c */ /* 0x000fc40003f24270 */
[----:B------:R-:W-:Y:S01]  /*3e40*/  FMNMX.FTZ R5, R13, R5, !PT ;  /* 0x000000050d057209 */ /* 0x000fe20007810000 */
[----:B------:R-:W-:Y:S01]  /*3e50*/  STL [R1+0x24], R8 ;  /* 0x0000240801007387 */ /* 0x000fe20000100800 */
[----:B------:R-:W-:Y:S02]  /*3e60*/  ISETP.GT.AND P0, PT, R4, 0x39, PT ;  /* 0x000000390400780c */ /* 0x000fe40003f04270 */
[----:B------:R-:W-:Y:S01]  /*3e70*/  FSEL R235, R66, -INF , P1 ;  /* 0xff80000042eb7808 */ /* 0x000fe20000800000 */
[----:B------:R-:W-:Y:S01]  /*3e80*/  LDSM.16.MT88.4 R76, [R225+0x2900] ;  /* 0x00290000e14c783b */ /* 0x000fe20000004200 */
[----:B------:R-:W-:Y:S02]  /*3e90*/  FMNMX.FTZ R5, R8, R5, !PT ;  /* 0x0000000508057209 */ /* 0x000fe40007810000 */
[----:B------:R-:W-:Y:S01]  /*3ea0*/  FSEL R234, R67, -INF , P0 ;  /* 0xff80000043ea7808 */ /* 0x000fe20000000000 */
[----:B------:R-:W-:Y:S01]  /*3eb0*/  STL [R1+0xb4], R235 ;  /* 0x0000b4eb01007387 */ /* 0x000fe20000100800 */
[----:B------:R-:W-:-:S03]  /*3ec0*/  FMNMX.FTZ R5, R235, R5, !PT ;  /* 0x00000005eb057209 */ /* 0x000fc60007810000 */
[----:B------:R-:W-:Y:S01]  /*3ed0*/  STL [R1+0xb8], R234 ;  /* 0x0000b8ea01007387 */ /* 0x000fe20000100800 */
[----:B------:R-:W-:Y:S02]  /*3ee0*/  FMNMX.FTZ R5, R234, R5, !PT ;  /* 0x00000005ea057209 */ /* 0x000fe40007810000 */
[----:B-1----:R-:W-:-:S03]  /*3ef0*/  FMNMX.FTZ R4, R7, R10, !PT ;  /* 0x0000000a07047209 */ /* 0x002fc60007810000 */
[----:B------:R-:W1:Y:S04]  /*3f00*/  SHFL.BFLY PT, R8, R5, 0x2, 0x1f ;  /* 0x0c401f0005087f89 */ /* 0x000e6800000e0000 */
[----:B------:R-:W2:Y:S01]  /*3f10*/  SHFL.BFLY PT, R7, R4, 0x1, 0x1f ;  /* 0x0c201f0004077f89 */ /* 0x000ea200000e0000 */
[----:B-1----:R-:W-:Y:S02]  /*3f20*/  FMNMX.FTZ R5, R5, R8, !PT ;  /* 0x0000000805057209 */ /* 0x002fe40007810000 */
[----:B--2---:R-:W-:-:S03]  /*3f30*/  FMNMX.FTZ R183, R4, R7, !PT ;  /* 0x0000000704b77209 */ /* 0x004fc60007810000 */
[----:B------:R-:W1:Y:S01]  /*3f40*/  SHFL.BFLY PT, R8, R5, 0x1, 0x1f ;  /* 0x0c201f0005087f89 */ /* 0x000e6200000e0000 */
[----:B------:R-:W-:-:S03]  /*3f50*/  FSETP.NEU.FTZ.AND P0, PT, R183, -INF , PT ;  /* 0xff800000b700780b */ /* 0x000fc60003f1d000 */
[----:B------:R-:W2:Y:S01]  /*3f60*/  SHFL.IDX PT, R7, R6, RZ, 0x1c1f ;  /* 0x001c1fff06077589 */ /* 0x000ea200000e0000 */
[----:B------:R-:W-:-:S03]  /*3f70*/  FMUL.FTZ R4, R183, c[0x0][0x2d0] ;  /* 0x0000b400b7047a20 */ /* 0x000fc60000410000 */
[----:B------:R-:W3:Y:S02]  /*3f80*/  SHFL.IDX PT, R6, R6, 0x1, 0x1c1f ;  /* 0x003c1f0006067f89 */ /* 0x000ee400000e0000 */
[----:B------:R-:W-:Y:S02]  /*3f90*/  FSEL R13, R4, RZ, P0 ;  /* 0x000000ff040d7208 */ /* 0x000fe40000000000 */
[----:B------:R-:W-:Y:S03]  /*3fa0*/  STL [R1+0xbc], R183 ;  /* 0x0000bcb701007387 */ /* 0x000fe60000100800 */
[----:B------:R-:W-:-:S04]  /*3fb0*/  FFMA.FTZ R4, R12, c[0x0][0x2d0], -R13 ;  /* 0x0000b4000c047a23 */ /* 0x000fc8000001080d */
[----:B------:R4:W-:Y:S01]  /*3fc0*/  MUFU.EX2 R242, R4 ;  /* 0x0000000400f27308 */ /* 0x0009e20000000800 */
[----:B-1----:R-:W-:Y:S01]  /*3fd0*/  FMNMX.FTZ R182, R5, R8, !PT ;  /* 0x0000000805b67209 */ /* 0x002fe20007810000 */
[----:B------:R-:W-:Y:S02]  /*3fe0*/  FFMA.FTZ R5, R15, c[0x0][0x2d0], -R13 ;  /* 0x0000b4000f057a23 */ /* 0x000fe4000001080d */
[----:B--2---:R-:W-:-:S04]  /*3ff0*/  IMAD.IADD R2, R9, 0x1, R7 ;  /* 0x0000000109027824 */ /* 0x004fc800078e0207 */
[----:B------:R3:W-:Y:S01]  /*4000*/  MUFU.EX2 R204, R5 ;  /* 0x0000000500cc7308 */ /* 0x0007e20000000800 */
[----:B------:R-:W-:Y:S01]  /*4010*/  FSETP.NEU.FTZ.AND P0, PT, R182, -INF , PT ;  /* 0xff800000b600780b */ /* 0x000fe20003f1d000 */
[----:B------:R-:W-:Y:S01]  /*4020*/  STL [R1+0xc0], R182 ;  /* 0x0000c0b601007387 */ /* 0x000fe20000100800 */
[----:B------:R-:W-:Y:S01]  /*4030*/  IMNMX R3, R11, R2, PT ;  /* 0x000000020b037217 */ /* 0x000fe20003800200 */
[----:B----4-:R-:W-:-:S03]  /*4040*/  FFMA.FTZ R4, R14, c[0x0][0x2d0], -R13 ;  /* 0x0000b4000e047a23 */ /* 0x010fc6000001080d */
[C---:B------:R-:W-:Y:S01]  /*4050*/  ISETP.GT.AND P2, PT, R3.reuse, 0x1, PT ;  /* 0x000000010300780c */ /* 0x040fe20003f44270 */
[----:B------:R1:W2:Y:S01]  /*4060*/  MUFU.EX2 R241, R4 ;  /* 0x0000000400f17308 */ /* 0x0002a20000000800 */
[----:B------:R-:W-:Y:S02]  /*4070*/  ISETP.GT.AND P6, PT, R3, RZ, PT ;  /* 0x000000ff0300720c */ /* 0x000fe40003fc4270 */
[----:B------:R-:W-:Y:S02]  /*4080*/  FSEL R20, R61, -INF , P2 ;  /* 0xff8000003d147808 */ /* 0x000fe40001000000 */
[----:B------:R-:W-:Y:S01]  /*4090*/  ISETP.GT.AND P2, PT, R3, 0x8, PT ;  /* 0x000000080300780c */ /* 0x000fe20003f44270 */
[----:B---3--:R-:W-:-:S05]  /*40a0*/  IMAD.IADD R5, R9, 0x1, R6 ;  /* 0x0000000109057824 */ /* 0x008fca00078e0206 */
[----:B------:R-:W-:-:S04]  /*40b0*/  IMNMX R2, R11, R5, PT ;  /* 0x000000050b027217 */ /* 0x000fc80003800200 */
[----:B------:R-:W-:Y:S01]  /*40c0*/  ISETP.GT.AND P1, PT, R2, RZ, PT ;  /* 0x000000ff0200720c */ /* 0x000fe20003f24270 */
[----:B-1----:R-:W-:Y:S01]  /*40d0*/  FMUL.FTZ R4, R182, c[0x0][0x2d0] ;  /* 0x0000b400b6047a20 */ /* 0x002fe20000410000 */
[----:B--2---:R-:W-:Y:S02]  /*40e0*/  F2FP.PACK_AB R8, R241, R242 ;  /* 0x000000f2f108723e */ /* 0x004fe400000000ff */
[----:B------:R-:W-:Y:S02]  /*40f0*/  FSEL R30, R62, -INF , P1 ;  /* 0xff8000003e1e7808 */ /* 0x000fe40000800000 */
[----:B------:R-:W-:Y:S01]  /*4100*/  FSEL R12, R4, RZ, P0 ;  /* 0x000000ff040c7208 */ /* 0x000fe20000000000 */
[----:B------:R-:W-:Y:S01]  /*4110*/  FFMA.FTZ R4, R16, c[0x0][0x2d0], -R13 ;  /* 0x0000b40010047a23 */ /* 0x000fe2000001080d */
[----:B------:R-:W-:Y:S02]  /*4120*/  ISETP.GT.AND P0, PT, R2, 0x1, PT ;  /* 0x000000010200780c */ /* 0x000fe40003f04270 */
[----:B------:R-:W-:Y:S01]  /*4130*/  FSEL R16, R56, -INF , P2 ;  /* 0xff80000038107808 */ /* 0x000fe20001000000 */
[----:B------:R1:W2:Y:S01]  /*4140*/  MUFU.EX2 R236, R4 ;  /* 0x0000000400ec7308 */ /* 0x0002a20000000800 */
[----:B------:R-:W-:Y:S01]  /*4150*/  FFMA.FTZ R0, R21, c[0x0][0x2d0], -R12 ;  /* 0x0000b40015007a23 */ /* 0x000fe2000001080c */
[----:B------:R-:W-:-:S02]  /*4160*/  FSEL R32, R63, -INF , P0 ;  /* 0xff8000003f207808 */ /* 0x000fc40000000000 */
[C---:B------:R-:W-:Y:S02]  /*4170*/  ISETP.GT.AND P0, PT, R3.reuse, 0x9, PT ;  /* 0x000000090300780c */ /* 0x040fe40003f04270 */
[----:B------:R-:W-:Y:S02]  /*4180*/  ISETP.GT.AND P1, PT, R3, 0x10, PT ;  /* 0x000000100300780c */ /* 0x000fe40003f24270 */
[----:B------:R3:W-:Y:S01]  /*4190*/  MUFU.EX2 R208, R0 ;  /* 0x0000000000d07308 */ /* 0x0007e20000000800 */
[----:B------:R-:W-:-:S04]  /*41a0*/  ISETP.GT.AND P2, PT, R2, 0x9, PT ;  /* 0x000000090200780c */ /* 0x000fc80003f44270 */
[----:B------:R-:W-:Y:S02]  /*41b0*/  FSEL R29, R59, -INF , P2 ;  /* 0xff8000003b1d7808 */ /* 0x000fe40001000000 */
[----:B------:R-:W-:Y:S01]  /*41c0*/  ISETP.GT.AND P2, PT, R3, 0x19, PT ;  /* 0x000000190300780c */ /* 0x000fe20003f44270 */
[----:B-1----:R-:W-:Y:S01]  /*41d0*/  FFMA.FTZ R4, R17, c[0x0][0x2d0], -R12 ;  /* 0x0000b40011047a23 */ /* 0x002fe2000001080c */
[----:B------:R-:W-:Y:S02]  /*41e0*/  FSEL R17, R60, -INF , P6 ;  /* 0xff8000003c117808 */ /* 0x000fe40003000000 */
[----:B------:R-:W-:Y:S01]  /*41f0*/  ISETP.GT.AND P6, PT, R3, 0x11, PT ;  /* 0x000000110300780c */ /* 0x000fe20003fc4270 */
[----:B------:R1:W-:Y:S01]  /*4200*/  MUFU.EX2 R207, R4 ;  /* 0x0000000400cf7308 */ /* 0x0003e20000000800 */
[----:B------:R-:W-:Y:S01]  /*4210*/  FSEL R23, R49, -INF , P2 ;  /* 0xff80000031177808 */ /* 0x000fe20001000000 */
[----:B------:R-:W-:Y:S01]  /*4220*/  LDSM.16.MT88.4 R60, [R226+0x900] ;  /* 0x00090000e23c783b */ /* 0x000fe20000004200 */
[----:B------:R-:W-:-:S02]  /*4230*/  FSEL R21, R53, -INF , P6 ;  /* 0xff80000035157808 */ /* 0x000fc40003000000 */
[----:B---3--:R-:W-:Y:S02]  /*4240*/  FMNMX.FTZ R0, R17, R20, !PT ;  /* 0x0000001411007209 */ /* 0x008fe40007810000 */
[C---:B------:R-:W-:Y:S02]  /*4250*/  ISETP.GT.AND P2, PT, R3.reuse, 0x28, PT ;  /* 0x000000280300780c */ /* 0x040fe40003f44270 */
[----:B------:R-:W-:Y:S02]  /*4260*/  FMNMX.FTZ R0, R16, R0, !PT ;  /* 0x0000000010007209 */ /* 0x000fe40007810000 */
[----:B------:R-:W-:Y:S02]  /*4270*/  FSEL R163, R44, -INF , P2 ;  /* 0xff8000002ca37808 */ /* 0x000fe40001000000 */
[C---:B------:R-:W-:Y:S02]  /*4280*/  ISETP.GT.AND P6, PT, R3.reuse, 0x31, PT ;  /* 0x000000310300780c */ /* 0x040fe40003fc4270 */
[----:B------:R-:W-:Y:S01]  /*4290*/  ISETP.GT.AND P2, PT, R3, 0x38, PT ;  /* 0x000000380300780c */ /* 0x000fe20003f44270 */
[----:B-1----:R-:W-:Y:S01]  /*42a0*/  FFMA.FTZ R4, R18, c[0x0][0x2d0], -R12 ;  /* 0x0000b40012047a23 */ /* 0x002fe2000001080c */
[----:B------:R-:W-:-:S02]  /*42b0*/  FSEL R18, R57, -INF , P0 ;  /* 0xff80000039127808 */ /* 0x000fc40000000000 */
[----:B------:R-:W-:Y:S01]  /*42c0*/  ISETP.GT.AND P0, PT, R2, 0x8, PT ;  /* 0x000000080200780c */ /* 0x000fe20003f04270 */
[----:B------:R1:W3:Y:S01]  /*42d0*/  MUFU.EX2 R206, R4 ;  /* 0x0000000400ce7308 */ /* 0x0002e20000000800 */
[----:B------:R-:W-:Y:S02]  /*42e0*/  FMNMX.FTZ R0, R18, R0, !PT ;  /* 0x0000000012007209 */ /* 0x000fe40007810000 */
[----:B------:R-:W-:Y:S02]  /*42f0*/  FSEL R28, R58, -INF , P0 ;  /* 0xff8000003a1c7808 */ /* 0x000fe40000000000 */
[----:B------:R-:W-:Y:S01]  /*4300*/  ISETP.GT.AND P0, PT, R2, 0x11, PT ;  /* 0x000000110200780c */ /* 0x000fe20003f04270 */
[----:B------:R-:W-:Y:S01]  /*4310*/  LDSM.16.MT88.4 R56, [R228+0x2900] ;  /* 0x00290000e438783b */ /* 0x000fe20000004200 */
[----:B------:R-:W-:Y:S02]  /*4320*/  FSEL R214, R73, -INF , P6 ;  /* 0xff80000049d67808 */ /* 0x000fe40003000000 */
[----:B------:R-:W-:-:S02]  /*4330*/  FSEL R33, R55, -INF , P0 ;  /* 0xff80000037217808 */ /* 0x000fc40000000000 */
[----:B------:R-:W-:Y:S02]  /*4340*/  ISETP.GT.AND P0, PT, R3, 0x18, PT ;  /* 0x000000180300780c */ /* 0x000fe40003f04270 */
[----:B------:R-:W-:Y:S02]  /*4350*/  FSEL R203, R168, -INF , P2 ;  /* 0xff800000a8cb7808 */ /* 0x000fe40001000000 */
[----:B------:R-:W-:Y:S01]  /*4360*/  FSEL R22, R48, -INF , P0 ;  /* 0xff80000030167808 */ /* 0x000fe20000000000 */
[----:B-1----:R-:W-:Y:S01]  /*4370*/  FFMA.FTZ R4, R19, c[0x0][0x2d0], -R12 ;  /* 0x0000b40013047a23 */ /* 0x002fe2000001080c */
[----:B------:R-:W-:Y:S02]  /*4380*/  FSEL R19, R52, -INF , P1 ;  /* 0xff80000034137808 */ /* 0x000fe40000800000 */
[----:B------:R-:W-:Y:S01]  /*4390*/  ISETP.GT.AND P1, PT, R2, 0x10, PT ;  /* 0x000000100200780c */ /* 0x000fe20003f24270 */
[----:B------:R1:W4:Y:S01]  /*43a0*/  MUFU.EX2 R243, R4 ;  /* 0x0000000400f37308 */ /* 0x0003220000000800 */
[----:B------:R-:W-:-:S02]  /*43b0*/  FMNMX.FTZ R0, R19, R0, !PT ;  /* 0x0000000013007209 */ /* 0x000fc40007810000 */
[----:B------:R-:W-:Y:S02]  /*43c0*/  FSEL R31, R54, -INF , P1 ;  /* 0xff800000361f7808 */ /* 0x000fe40000800000 */
[C---:B------:R-:W-:Y:S01]  /*43d0*/  ISETP.GT.AND P1, PT, R2.reuse, 0x18, PT ;  /* 0x000000180200780c */ /* 0x040fe20003f24270 */
[----:B------:R-:W-:Y:S01]  /*43e0*/  LDSM.16.MT88.4 R52, [R228+0x900] ;  /* 0x00090000e434783b */ /* 0x000fe20000004200 */
[----:B------:R-:W-:Y:S02]  /*43f0*/  FMNMX.FTZ R0, R21, R0, !PT ;  /* 0x0000000015007209 */ /* 0x000fe40007810000 */
[----:B------:R-:W-:Y:S02]  /*4400*/  ISETP.GT.AND P0, PT, R2, 0x19, PT ;  /* 0x000000190200780c */ /* 0x000fe40003f04270 */
[----:B------:R-:W-:Y:S02]  /*4410*/  FSEL R34, R50, -INF , P1 ;  /* 0xff80000032227808 */ /* 0x000fe40000800000 */
[----:B------:R-:W-:-:S02]  /*4420*/  ISETP.GT.AND P1, PT, R3, 0x20, PT ;  /* 0x000000200300780c */ /* 0x000fc40003f24270 */
[----:B------:R-:W-:Y:S01]  /*4430*/  FMNMX.FTZ R0, R22, R0, !PT ;  /* 0x0000000016007209 */ /* 0x000fe20007810000 */
[----:B-1----:R-:W-:Y:S01]  /*4440*/  FFMA.FTZ R4, R25, c[0x0][0x2d0], -R13 ;  /* 0x0000b40019047a23 */ /* 0x002fe2000001080d */
[----:B------:R-:W-:Y:S02]  /*4450*/  FSEL R68, R51, -INF , P0 ;  /* 0xff80000033447808 */ /* 0x000fe40000000000 */
[----:B------:R-:W-:Y:S01]  /*4460*/  ISETP.GT.AND P0, PT, R3, 0x21, PT ;  /* 0x000000210300780c */ /* 0x000fe20003f04270 */
[----:B------:R-:W-:Y:S01]  /*4470*/  MUFU.EX2 R229, R4 ;  /* 0x0000000400e57308 */ /* 0x000fe20000000800 */
[----:B------:R-:W-:Y:S01]  /*4480*/  FSEL R161, R40, -INF , P1 ;  /* 0xff80000028a17808 */ /* 0x000fe20000800000 */
[----:B------:R-:W-:Y:S01]  /*4490*/  LDSM.16.MT88.4 R48, [R227+0x900] ;  /* 0x00090000e330783b */ /* 0x000fe20000004200 */
        /* <DEDUP_REMOVED lines=8> */
[----:B------:R-:W-:Y:S02]  /*4520*/  FSEL R160, R42, -INF , P1 ;  /* 0xff8000002aa07808 */ /* 0x000fe40000800000 */
[----:B------:R-:W-:Y:S02]  /*4530*/  FMNMX.FTZ R0, R163, R0, !PT ;  /* 0x00000000a3007209 */ /* 0x000fe40007810000 */
[----:B------:R-:W-:Y:S01]  /*4540*/  ISETP.GT.AND P1, PT, R3, 0x39, PT ;  /* 0x000000390300780c */ /* 0x000fe20003f24270 */
[----:B------:R-:W-:Y:S01]  /*4550*/  FFMA.FTZ R3, R24, c[0x0][0x2d0], -R13 ;  /* 0x0000b40018037a23 */ /* 0x000fe2000001080d */
[----:B------:R-:W-:Y:S02]  /*4560*/  FSEL R215, R72, -INF , P0 ;  /* 0xff80000048d77808 */ /* 0x000fe40000000000 */
[----:B------:R-:W-:Y:S01]  /*4570*/  FMNMX.FTZ R0, R162, R0, !PT ;  /* 0x00000000a2007209 */ /* 0x000fe20007810000 */
[----:B------:R1:W-:Y:S01]  /*4580*/  MUFU.EX2 R232, R3 ;  /* 0x0000000300e87308 */ /* 0x0003e20000000800 */
[----:B------:R-:W-:-:S02]  /*4590*/  FSEL R202, R169, -INF , P1 ;  /* 0xff800000a9ca7808 */ /* 0x000fc40000800000 */
[----:B------:R-:W-:Y:S02]  /*45a0*/  FMNMX.FTZ R0, R215, R0, !PT ;  /* 0x00000000d7007209 */ /* 0x000fe40007810000 */
[----:B------:R-:W-:Y:S02]  /*45b0*/  ISETP.GT.AND P0, PT, R2, 0x21, PT ;  /* 0x000000210200780c */ /* 0x000fe40003f04270 */
[----:B------:R-:W-:Y:S02]  /*45c0*/  FMNMX.FTZ R0, R214, R0, !PT ;  /* 0x00000000d6007209 */ /* 0x000fe40007810000 */
[----:B------:R-:W-:Y:S02]  /*45d0*/  FSEL R71, R43, -INF , P0 ;  /* 0xff8000002b477808 */ /* 0x000fe40000000000 */
[----:B------:R-:W-:Y:S02]  /*45e0*/  FMNMX.FTZ R0, R203, R0, !PT ;  /* 0x00000000cb007209 */ /* 0x000fe40007810000 */
[----:B------:R-:W-:-:S02]  /*45f0*/  ISETP.GT.AND P0, PT, R2, 0x28, PT ;  /* 0x000000280200780c */ /* 0x000fc40003f04270 */
[----:B------:R-:W-:Y:S02]  /*4600*/  FMNMX.FTZ R0, R202, R0, !PT ;  /* 0x00000000ca007209 */ /* 0x000fe40007810000 */
[----:B-1----:R-:W-:Y:S02]  /*4610*/  FMNMX.FTZ R3, R30, R32, !PT ;  /* 0x000000201e037209 */ /* 0x002fe40007810000 */
[----:B------:R-:W-:Y:S01]  /*4620*/  ISETP.GT.AND P1, PT, R2, 0x29, PT ;  /* 0x000000290200780c */ /* 0x000fe20003f24270 */
[----:B------:R-:W1:Y:S01]  /*4630*/  SHFL.BFLY PT, R5, R0, 0x2, 0x1f ;  /* 0x0c401f0000057f89 */ /* 0x000e6200000e0000 */
[----:B------:R-:W-:Y:S02]  /*4640*/  FMNMX.FTZ R3, R28, R3, !PT ;  /* 0x000000031c037209 */ /* 0x000fe40007810000 */
[----:B------:R-:W-:Y:S02]  /*4650*/  FSEL R70, R46, -INF , P0 ;  /* 0xff8000002e467808 */ /* 0x000fe40000000000 */
[----:B------:R-:W-:Y:S01]  /*4660*/  FMNMX.FTZ R4, R29, R3, !PT ;  /* 0x000000031d047209 */ /* 0x000fe20007810000 */
[----:B------:R-:W-:Y:S01]  /*4670*/  FFMA.FTZ R3, R26, c[0x0][0x2d0], -R13 ;  /* 0x0000b4001a037a23 */ /* 0x000fe2000001080d */
[----:B------:R-:W-:-:S02]  /*4680*/  FSEL R69, R47, -INF , P1 ;  /* 0xff8000002f457808 */ /* 0x000fc40000800000 */
[----:B------:R-:W-:Y:S01]  /*4690*/  FMNMX.FTZ R4, R31, R4, !PT ;  /* 0x000000041f047209 */ /* 0x000fe20007810000 */
[----:B------:R2:W-:Y:S01]  /*46a0*/  MUFU.EX2 R205, R3 ;  /* 0x0000000300cd7308 */ /* 0x0005e20000000800 */
[C---:B------:R-:W-:Y:S01]  /*46b0*/  ISETP.GT.AND P6, PT, R2.reuse, 0x30, PT ;  /* 0x000000300200780c */ /* 0x040fe20003fc4270 */
[----:B------:R-:W-:Y:S01]  /*46c0*/  LDSM.16.MT88.4 R44, [R225+0x900] ;  /* 0x00090000e12c783b */ /* 0x000fe20000004200 */
[C---:B------:R-:W-:Y:S02]  /*46d0*/  ISETP.GT.AND P2, PT, R2.reuse, 0x31, PT ;  /* 0x000000310200780c */ /* 0x040fe40003f44270 */
[C---:B------:R-:W-:Y:S02]  /*46e0*/  ISETP.GT.AND P1, PT, R2.reuse, 0x38, PT ;  /* 0x000000380200780c */ /* 0x040fe40003f24270 */
[----:B------:R-:W-:Y:S02]  /*46f0*/  ISETP.GT.AND P0, PT, R2, 0x39, PT ;  /* 0x000000390200780c */ /* 0x000fe40003f04270 */
[----:B------:R-:W-:-:S02]  /*4700*/  FSEL R201, R74, -INF , P6 ;  /* 0xff8000004ac97808 */ /* 0x000fc40003000000 */
[----:B------:R-:W-:Y:S02]  /*4710*/  FSEL R200, R75, -INF , P2 ;  /* 0xff8000004bc87808 */ /* 0x000fe40001000000 */
[----:B------:R-:W-:Y:S01]  /*4720*/  FSEL R179, R170, -INF , P1 ;  /* 0xff800000aab37808 */ /* 0x000fe20000800000 */
[----:B------:R-:W-:Y:S01]  /*4730*/  LDSM.16.MT88.4 R72, [R226+0x2900] ;  /* 0x00290000e248783b */ /* 0x000fe20000004200 */
[----:B-1----:R-:W-:Y:S02]  /*4740*/  FMNMX.FTZ R0, R0, R5, !PT ;  /* 0x0000000500007209 */ /* 0x002fe40007810000 */
[----:B--2---:R-:W-:Y:S01]  /*4750*/  FMNMX.FTZ R3, R33, R4, !PT ;  /* 0x0000000421037209 */ /* 0x004fe20007810000 */
[----:B------:R-:W-:Y:S01]  /*4760*/  FFMA.FTZ R4, R27, c[0x0][0x2d0], -R13 ;  /* 0x0000b4001b047a23 */ /* 0x000fe2000001080d */
[----:B------:R-:W-:Y:S01]  /*4770*/  FSEL R178, R171, -INF , P0 ;  /* 0xff800000abb27808 */ /* 0x000fe20000000000 */
[----:B------:R-:W1:Y:S01]  /*4780*/  SHFL.BFLY PT, R15, R0, 0x1, 0x1f ;  /* 0x0c201f00000f7f89 */ /* 0x000e6200000e0000 */
[----:B------:R-:W-:Y:S01]  /*4790*/  FMNMX.FTZ R3, R34, R3, !PT ;  /* 0x0000000322037209 */ /* 0x000fe20007810000 */
[----:B------:R2:W2:Y:S01]  /*47a0*/  MUFU.EX2 R249, R4 ;  /* 0x0000000400f97308 */ /* 0x0004a20000000800 */
[----:B------:R-:W-:-:S02]  /*47b0*/  F2FP.PACK_AB R10, R236, R204 ;  /* 0x000000ccec0a723e */ /* 0x000fc400000000ff */
[----:B------:R-:W-:Y:S02]  /*47c0*/  FMNMX.FTZ R3, R68, R3, !PT ;  /* 0x0000000344037209 */ /* 0x000fe40007810000 */
[----:B---3--:R-:W-:Y:S02]  /*47d0*/  F2FP.PACK_AB R9, R206, R207 ;  /* 0x000000cfce09723e */ /* 0x008fe400000000ff */
[----:B------:R-:W-:Y:S02]  /*47e0*/  FMNMX.FTZ R2, R160, R3, !PT ;  /* 0x00000003a0027209 */ /* 0x000fe40007810000 */
[----:B----4-:R-:W-:Y:S02]  /*47f0*/  F2FP.PACK_AB R11, R208, R243 ;  /* 0x000000f3d00b723e */ /* 0x010fe400000000ff */
[----:B------:R-:W-:Y:S01]  /*4800*/  FMNMX.FTZ R3, R71, R2, !PT ;  /* 0x0000000247037209 */ /* 0x000fe20007810000 */
[----:B------:R-:W-:-:S03]  /*4810*/  FFMA.FTZ R2, R36, c[0x0][0x2d0], -R12 ;  /* 0x0000b40024027a23 */ /* 0x000fc6000001080c */
[----:B------:R-:W-:Y:S01]  /*4820*/  FMNMX.FTZ R3, R70, R3, !PT ;  /* 0x0000000346037209 */ /* 0x000fe20007810000 */
[----:B------:R3:W-:Y:S01]  /*4830*/  MUFU.EX2 R224, R2 ;  /* 0x0000000200e07308 */ /* 0x0007e20000000800 */
[----:B--2---:R-:W-:Y:S01]  /*4840*/  FFMA.FTZ R4, R35, c[0x0][0x2d0], -R12 ;  /* 0x0000b40023047a23 */ /* 0x004fe2000001080c */
[C---:B------:R-:W-:Y:S01]  /*4850*/  HMMA.16816.F32 R64, R8.reuse, R88, RZ ;  /* 0x000000580840723c */ /* 0x040fe200000018ff */
[----:B------:R-:W-:Y:S02]  /*4860*/  FMNMX.FTZ R3, R69, R3, !PT ;  /* 0x0000000345037209 */ /* 0x000fe40007810000 */
[----:B------:R-:W-:Y:S02]  /*4870*/  F2FP.PACK_AB R6, R249, R205 ;  /* 0x000000cdf906723e */ /* 0x000fe400000000ff */
[----:B------:R-:W-:Y:S01]  /*4880*/  FMNMX.FTZ R3, R201, R3, !PT ;  /* 0x00000003c9037209 */ /* 0x000fe20007810000 */
[----:B------:R2:W4:Y:S01]  /*4890*/  MUFU.EX2 R231, R4 ;  /* 0x0000000400e77308 */ /* 0x0005220000000800 */
[----:B-1----:R-:W-:Y:S01]  /*48a0*/  FMNMX.FTZ R185, R0, R15, !PT ;  /* 0x0000000f00b97209 */ /* 0x002fe20007810000 */
[----:B------:R-:W-:Y:S01]  /*48b0*/  HMMA.16816.F32 R144, R8, R104, RZ ;  /* 0x000000680890723c */ /* 0x000fe200000018ff */
[----:B------:R-:W-:-:S02]  /*48c0*/  FMNMX.FTZ R3, R200, R3, !PT ;  /* 0x00000003c8037209 */ /* 0x000fc40007810000 */
[----:B------:R-:W-:Y:S02]  /*48d0*/  FSETP.NEU.FTZ.AND P0, PT, R185, -INF , PT ;  /* 0xff800000b900780b */ /* 0x000fe40003f1d000 */
[----:B------:R-:W-:Y:S01]  /*48e0*/  FMNMX.FTZ R3, R179, R3, !PT ;  /* 0x00000003b3037209 */ /* 0x000fe20007810000 */
[----:B---3--:R-:W-:Y:S02]  /*48f0*/  FFMA.FTZ R2, R37, c[0x0][0x2d0], -R12 ;  /* 0x0000b40025027a23 */ /* 0x008fe4000001080c */
[C---:B------:R-:W-:Y:S01]  /*4900*/  HMMA.16816.F32 R136, R8.reuse, R116, RZ ;  /* 0x000000740888723c */ /* 0x040fe200000018ff */
[----:B------:R-:W-:Y:S01]  /*4910*/  FMNMX.FTZ R3, R178, R3, !PT ;  /* 0x00000003b2037209 */ /* 0x000fe20007810000 */
[----:B------:R1:W-:Y:S04]  /*4920*/  MUFU.EX2 R182, R2 ;  /* 0x0000000200b67308 */ /* 0x0003e80000000800 */
[----:B------:R-:W3:Y:S01]  /*4930*/  SHFL.BFLY PT, R14, R3, 0x2, 0x1f ;  /* 0x0c401f00030e7f89 */ /* 0x000ee200000e0000 */
[----:B--2---:R-:W-:Y:S01]  /*4940*/  F2FP.PACK_AB R4, R229, R232 ;  /* 0x000000e8e504723e */ /* 0x004fe200000000ff */
[----:B------:R-:W-:Y:S01]  /*4950*/  HMMA.16816.F32 R80, R8, R106, RZ ;  /* 0x0000006a0850723c */ /* 0x000fe200000018ff */
[----:B----4-:R-:W-:-:S07]  /*4960*/  F2FP.PACK_AB R5, R224, R231 ;  /* 0x000000e7e005723e */ /* 0x010fce00000000ff */
[----:B------:R-:W-:Y:S01]  /*4970*/  HMMA.16816.F32 R156, R8, R96, RZ ;  /* 0x00000060089c723c */ /* 0x000fe200000018ff */
[----:B-1----:R-:W-:-:S04]  /*4980*/  FFMA.FTZ R2, R38, c[0x0][0x2d0], -R12 ;  /* 0x0000b40026027a23 */ /* 0x002fc8000001080c */
[----:B------:R1:W2:Y:S03]  /*4990*/  MUFU.EX2 R245, R2 ;  /* 0x0000000200f57308 */ /* 0x0002a60000000800 */
[----:B------:R-:W-:Y:S01]  /*49a0*/  HMMA.16816.F32 R152, R8, R92, RZ ;  /* 0x0000005c0898723c */ /* 0x000fe200000018ff */
[----:B---3--:R-:W-:-:S07]  /*49b0*/  FMNMX.FTZ R0, R3, R14, !PT ;  /* 0x0000000e03007209 */ /* 0x008fce0007810000 */
        /* <DEDUP_REMOVED lines=11> */
[----:B------:R1:W2:Y:S03]  /*4a70*/  MUFU.EX2 R177, R3 ;  /* 0x0000000300b17308 */ /* 0x0002a60000000800 */
[C---:B------:R-:W-:Y:S08]  /*4a80*/  HMMA.16816.F32 R108, R8.reuse, R94, RZ ;  /* 0x0000005e086c723c */ /* 0x040ff000000018ff */
[----:B------:R-:W-:Y:S01]  /*4a90*/  HMMA.16816.F32 R84, R8, R102, RZ ;  /* 0x000000660854723c */ /* 0x000fe200000018ff */
[----:B-1----:R-:W-:-:S07]  /*4aa0*/  FFMA.FTZ R3, R16, c[0x0][0x2d0], -R2 ;  /* 0x0000b40010037a23 */ /* 0x002fce0000010802 */
[C---:B------:R-:W-:Y:S01]  /*4ab0*/  HMMA.16816.F32 R40, R8.reuse, R114, RZ ;  /* 0x000000720828723c */ /* 0x040fe200000018ff */
[----:B------:R1:W-:Y:S07]  /*4ac0*/  MUFU.EX2 R213, R3 ;  /* 0x0000000300d57308 */ /* 0x0003ee0000000800 */
[C---:B------:R-:W-:Y:S08]  /*4ad0*/  HMMA.16816.F32 R36, R8.reuse, R118, RZ ;  /* 0x000000760824723c */ /* 0x040ff000000018ff */
[----:B------:R-:W-:Y:S01]  /*4ae0*/  HMMA.16816.F32 R24, R8, R122, RZ ;  /* 0x0000007a0818723c */ /* 0x000fe200000018ff */
[----:B------:R-:W3:Y:S01]  /*4af0*/  SHFL.BFLY PT, R8, R0, 0x1, 0x1f ;  /* 0x0c201f0000087f89 */ /* 0x000ee200000e0000 */
[----:B-1----:R-:W-:-:S04]  /*4b00*/  FFMA.FTZ R3, R18, c[0x0][0x2d0], -R2 ;  /* 0x0000b40012037a23 */ /* 0x002fc80000010802 */
[----:B------:R1:W-:Y:S02]  /*4b10*/  MUFU.EX2 R14, R3 ;  /* 0x00000003000e7308 */ /* 0x0003e40000000800 */
[C---:B------:R-:W-:Y:S01]  /*4b20*/  HMMA.16816.F32 R192, R4.reuse, R44, R64 ;  /* 0x0000002c04c0723c */ /* 0x040fe20000001840 */
[----:B------:R-:W4:Y:S07]  /*4b30*/  LDSM.16.MT88.4 R64, [R227+0x2900] ;  /* 0x00290000e340783b */ /* 0x000f2e0000004200 */
[----:B------:R-:W-:Y:S01]  /*4b40*/  HMMA.16816.F32 R144, R4, R76, R144 ;  /* 0x0000004c0490723c */ /* 0x000fe20000001890 */
[----:B-1----:R-:W-:-:S07]  /*4b50*/  FFMA.FTZ R3, R19, c[0x0][0x2d0], -R2 ;  /* 0x0000b40013037a23 */ /* 0x002fce0000010802 */
[C---:B------:R-:W-:Y:S01]  /*4b60*/  HMMA.16816.F32 R136, R4.reuse, R56, R136 ;  /* 0x000000380488723c */ /* 0x040fe20000001888 */
[----:B---3--:R-:W-:Y:S01]  /*4b70*/  FMNMX.FTZ R184, R0, R8, !PT ;  /* 0x0000000800b87209 */ /* 0x008fe20007810000 */
[----:B------:R1:W-:Y:S03]  /*4b80*/  MUFU.EX2 R233, R3 ;  /* 0x0000000300e97308 */ /* 0x0003e60000000800 */
[C---:B------:R-:W-:Y:S01]  /*4b90*/  FSETP.NEU.FTZ.AND P0, PT, R184.reuse, -INF , PT ;  /* 0xff800000b800780b */ /* 0x040fe20003f1d000 */
[----:B------:R-:W-:Y:S02]  /*4ba0*/  FMUL.FTZ R0, R184, c[0x0][0x2d0] ;  /* 0x0000b400b8007a20 */ /* 0x000fe40000410000 */
[----:B------:R-:W-:Y:S03]  /*4bb0*/  HMMA.16816.F32 R168, R4, R60, R156 ;  /* 0x0000003c04a8723c */ /* 0x000fe6000000189c */
[----:B------:R-:W-:-:S05]  /*4bc0*/  FSEL R0, R0, RZ, P0 ;  /* 0x000000ff00007208 */ /* 0x000fca0000000000 */
[----:B------:R-:W-:Y:S01]  /*4bd0*/  IMAD.MOV.U32 R210, RZ, RZ, R147 ;  /* 0x000000ffffd27224 */ /* 0x000fe200078e0093 */
[C---:B------:R-:W-:Y:S01]  /*4be0*/  HMMA.16816.F32 R156, R4.reuse, R54, R108 ;  /* 0x00000036049c723c */ /* 0x040fe2000000186c */
[----:B------:R-:W-:Y:S01]  /*4bf0*/  MOV R248, R145 ;  /* 0x0000009100f87202 */ /* 0x000fe20000000f00 */
[----:B-1----:R-:W-:Y:S02]  /*4c00*/  FFMA.FTZ R3, R21, c[0x0][0x2d0], -R2 ;  /* 0x0000b40015037a23 */ /* 0x002fe40000010802 */
[----:B------:R-:W-:Y:S02]  /*4c10*/  IMAD.MOV.U32 R211, RZ, RZ, R146 ;  /* 0x000000ffffd37224 */ /* 0x000fe400078e0092 */
[----:B------:R1:W-:Y:S01]  /*4c20*/  MUFU.EX2 R230, R3 ;  /* 0x0000000300e67308 */ /* 0x0003e20000000800 */
[----:B------:R-:W-:Y:S01]  /*4c30*/  IMAD.MOV.U32 R19, RZ, RZ, R139 ;  /* 0x000000ffff137224 */ /* 0x000fe200078e008b */
[----:B------:R-:W-:Y:S01]  /*4c40*/  MOV R10, R137 ;  /* 0x00000089000a7202 */ /* 0x000fe20000000f00 */
[----:B------:R-:W-:Y:S01]  /*4c50*/  IMAD.MOV.U32 R11, RZ, RZ, R138 ;  /* 0x000000ffff0b7224 */ /* 0x000fe200078e008a */
[----:B----4-:R-:W-:Y:S01]  /*4c60*/  HMMA.16816.F32 R132, R4, R64, R132 ;  /* 0x000000400484723c */ /* 0x010fe20000001884 */
[----:B------:R-:W-:-:S02]  /*4c70*/  IMAD.MOV.U32 R147, RZ, RZ, R136 ;  /* 0x000000ffff937224 */ /* 0x000fc400078e0088 */
[----:B------:R-:W-:-:S05]  /*4c80*/  IMAD.MOV.U32 R209, RZ, RZ, R144 ;  /* 0x000000ffffd17224 */ /* 0x000fca00078e0090 */
[----:B------:R-:W-:Y:S01]  /*4c90*/  HMMA.16816.F32 R196, R4, R48, R148 ;  /* 0x0000003004c4723c */ /* 0x000fe20000001894 */
[----:B-1----:R-:W-:-:S04]  /*4ca0*/  FFMA.FTZ R3, R22, c[0x0][0x2d0], -R2 ;  /* 0x0000b40016037a23 */ /* 0x002fc80000010802 */
[----:B------:R1:W-:Y:S03]  /*4cb0*/  MUFU.EX2 R18, R3 ;  /* 0x0000000300127308 */ /* 0x0003e60000000800 */
[C---:B------:R-:W-:Y:S08]  /*4cc0*/  HMMA.16816.F32 R216, R4.reuse, R50, R84 ;  /* 0x0000003204d8723c */ /* 0x040ff00000001854 */
[----:B------:R-:W-:Y:S01]  /*4cd0*/  IMAD.MOV.U32 R9, RZ, RZ, R134 ;  /* 0x000000ffff097224 */ /* 0x000fe200078e0086 */
[C---:B------:R-:W-:Y:S01]  /*4ce0*/  HMMA.16816.F32 R140, R4.reuse, R72, R140 ;  /* 0x00000048048c723c */ /* 0x040fe2000000188c */
[----:B------:R-:W-:Y:S01]  /*4cf0*/  IMAD.MOV.U32 R8, RZ, RZ, R133 ;  /* 0x000000ffff087224 */ /* 0x000fe200078e0085 */
[----:B------:R-:W-:Y:S01]  /*4d00*/  MOV R16, R132 ;  /* 0x0000008400107202 */ /* 0x000fe20000000f00 */
[----:B------:R-:W-:Y:S01]  /*4d10*/  IMAD.MOV.U32 R110, RZ, RZ, R9 ;  /* 0x000000ffff6e7224 */ /* 0x000fe200078e0009 */
[----:B------:R-:W-:Y:S01]  /*4d20*/  MOV R86, R251 ;  /* 0x000000fb00567202 */ /* 0x000fe20000000f00 */
[----:B------:R-:W-:Y:S01]  /*4d30*/  IMAD.MOV.U32 R111, RZ, RZ, R8 ;  /* 0x000000ffff6f7224 */ /* 0x000fe200078e0008 */
[----:B--2---:R-:W-:Y:S01]  /*4d40*/  F2FP.PACK_AB R8, R177, R212 ;  /* 0x000000d4b108723e */ /* 0x004fe200000000ff */
[----:B-1----:R-:W-:Y:S01]  /*4d50*/  FFMA.FTZ R3, R23, c[0x0][0x2d0], -R2 ;  /* 0x0000b40017037a23 */ /* 0x002fe20000010802 */
[----:B------:R-:W-:Y:S01]  /*4d60*/  HMMA.16816.F32 R152, R4, R52, R152 ;  /* 0x000000340498723c */ /* 0x000fe20000001898 */
[----:B------:R-:W-:-:S02]  /*4d70*/  IMAD.MOV.U32 R187, RZ, RZ, R196 ;  /* 0x000000ffffbb7224 */ /* 0x000fc400078e00c4 */
[----:B------:R1:W2:Y:S01]  /*4d80*/  MUFU.EX2 R15, R3 ;  /* 0x00000003000f7308 */ /* 0x0002a20000000800 */
[----:B------:R-:W-:Y:S02]  /*4d90*/  IMAD.MOV.U32 R186, RZ, RZ, R197 ;  /* 0x000000ffffba7224 */ /* 0x000fe400078e00c5 */
[----:B------:R-:W-:Y:S02]  /*4da0*/  IMAD.MOV.U32 R181, RZ, RZ, R198 ;  /* 0x000000ffffb57224 */ /* 0x000fe400078e00c6 */
[----:B------:R-:W-:Y:S01]  /*4db0*/  HMMA.16816.F32 R20, R4, R78, R80 ;  /* 0x0000004e0414723c */ /* 0x000fe20000001850 */
[----:B------:R-:W-:Y:S02]  /*4dc0*/  IMAD.MOV.U32 R180, RZ, RZ, R199 ;  /* 0x000000ffffb47224 */ /* 0x000fe400078e00c7 */
[----:B------:R-:W-:Y:S02]  /*4dd0*/  IMAD.MOV.U32 R17, RZ, RZ, R135 ;  /* 0x000000ffff117224 */ /* 0x000fe400078e0087 */
[----:B------:R-:W-:-:S03]  /*4de0*/  IMAD.MOV.U32 R87, RZ, RZ, R250 ;  /* 0x000000ffff577224 */ /* 0x000fc600078e00fa */
[C---:B------:R-:W-:Y:S01]  /*4df0*/  HMMA.16816.F32 R196, R4.reuse, R46, R128 ;  /* 0x0000002e04c4723c */ /* 0x040fe20000001880 */
[----:B------:R-:W-:Y:S01]  /*4e00*/  IMAD.MOV.U32 R35, RZ, RZ, R141 ;  /* 0x000000ffff237224 */ /* 0x000fe200078e008d */
[----:B------:R-:W-:Y:S01]  /*4e10*/  MOV R146, R142 ;  /* 0x0000008e00927202 */ /* 0x000fe20000000f00 */
[----:B-1----:R-:W-:Y:S02]  /*4e20*/  FFMA.FTZ R3, R30, c[0x0][0x2d0], -R0 ;  /* 0x0000b4001e037a23 */ /* 0x002fe40000010800 */
[----:B--2---:R-:W-:Y:S02]  /*4e30*/  IMAD.MOV.U32 R85, RZ, RZ, R15 ;  /* 0x000000ffff557224 */ /* 0x004fe400078e000f */
[----:B------:R1:W-:Y:S01]  /*4e40*/  MUFU.EX2 R108, R3 ;  /* 0x00000003006c7308 */ /* 0x0003e20000000800 */
[----:B------:R-:W-:Y:S01]  /*4e50*/  MOV R131, R11 ;  /* 0x0000000b00837202 */ /* 0x000fe20000000f00 */
[----:B------:R-:W-:Y:S01]  /*4e60*/  IMAD.MOV.U32 R129, RZ, RZ, R10 ;  /* 0x000000ffff817224 */ /* 0x000fe200078e000a */
[----:B------:R-:W-:Y:S01]  /*4e70*/  F2FP.PACK_AB R10, R14, R213 ;  /* 0x000000d50e0a723e */ /* 0x000fe200000000ff */
[----:B------:R-:W-:Y:S01]  /*4e80*/  IMAD.MOV.U32 R145, RZ, RZ, R143 ;  /* 0x000000ffff917224 */ /* 0x000fe200078e008f */
[----:B------:R-:W-:Y:S01]  /*4e90*/  HMMA.16816.F32 R220, R4, R66, R24 ;  /* 0x0000004204dc723c */ /* 0x000fe20000001818 */
[----:B------:R-:W-:-:S02]  /*4ea0*/  IMAD.MOV.U32 R144, RZ, RZ, R140 ;  /* 0x000000ffff907224 */ /* 0x000fc400078e008c */
[----:B------:R-:W-:Y:S01]  /*4eb0*/  IMAD.MOV.U32 R130, RZ, RZ, R19 ;  /* 0x000000ffff827224 */ /* 0x000fe200078e0013 */
[----:B------:R-:W-:Y:S01]  /*4ec0*/  MOV R136, R22 ;  /* 0x0000001600887202 */ /* 0x000fe20000000f00 */
[----:B------:R-:W-:Y:S02]  /*4ed0*/  IMAD.MOV.U32 R139, RZ, RZ, R23 ;  /* 0x000000ffff8b7224 */ /* 0x000fe400078e0017 */
[----:B------:R-:W-:Y:S01]  /*4ee0*/  IMAD.MOV.U32 R138, RZ, RZ, R20 ;  /* 0x000000ffff8a7224 */ /* 0x000fe200078e0014 */
[----:B------:R-:W-:Y:S01]  /*4ef0*/  HMMA.16816.F32 R140, R4, R62, R124 ;  /* 0x0000003e048c723c */ /* 0x000fe2000000187c */
[----:B------:R-:W-:Y:S02]  /*4f00*/  IMAD.MOV.U32 R137, RZ, RZ, R21 ;  /* 0x000000ffff897224 */ /* 0x000fe400078e0015 */
[----:B-1----:R-:W-:Y:S02]  /*4f10*/  FFMA.FTZ R3, R32, c[0x0][0x2d0], -R0 ;  /* 0x0000b40020037a23 */ /* 0x002fe40000010800 */
[----:B------:R-:W-:-:S02]  /*4f20*/  IMAD.MOV.U32 R128, RZ, RZ, R188 ;  /* 0x000000ffff807224 */ /* 0x000fc400078e00bc */
[----:B------:R1:W2:Y:S01]  /*4f30*/  MUFU.EX2 R84, R3 ;  /* 0x0000000300547308 */ /* 0x0002a20000000800 */
[----:B------:R-:W-:Y:S01]  /*4f40*/  HMMA.16816.F32 R20, R4, R74, R40 ;  /* 0x0000004a0414723c */ /* 0x000fe20000001828 */
[----:B-1----:R-:W-:Y:S01]  /*4f50*/  FFMA.FTZ R3, R28, c[0x0][0x2d0], -R0 ;  /* 0x0000b4001c037a23 */ /* 0x002fe20000010800 */
[----:B--2---:R-:W-:-:S05]  /*4f60*/  F2FP.PACK_AB R9, R84, R108 ;  /* 0x0000006c5409723e */ /* 0x004fca00000000ff */
[----:B------:R1:W-:Y:S11]  /*4f70*/  MUFU.EX2 R109, R3 ;  /* 0x00000003006d7308 */ /* 0x0003f60000000800 */
[----:B------:R-:W-:Y:S06]  /*4f80*/  @!UPT UIADD3 URZ, URZ, URZ, URZ ;  /* 0x0000003f3f3ff290 */ /* 0x000fec000fffe03f */
[----:B------:R-:W-:Y:S02]  /*4f90*/  IMAD.MOV.U32 R183, RZ, RZ, R20 ;  /* 0x000000ffffb77224 */ /* 0x000fe400078e0014 */
[----:B------:R-:W-:Y:S02]  /*4fa0*/  IMAD.MOV.U32 R234, RZ, RZ, R21 ;  /* 0x000000ffffea7224 */ /* 0x000fe400078e0015 */
[----:B------:R-:W-:Y:S02]  /*4fb0*/  IMAD.MOV.U32 R235, RZ, RZ, R22 ;  /* 0x000000ffffeb7224 */ /* 0x000fe400078e0016 */
[----:B------:R-:W-:Y:S02]  /*4fc0*/  IMAD.MOV.U32 R15, RZ, RZ, R23 ;  /* 0x000000ffff0f7224 */ /* 0x000fe400078e0017 */
[----:B------:R-:W-:Y:S01]  /*4fd0*/  HMMA.16816.F32 R20, R4, R58, R36 ;  /* 0x0000003a0414723c */ /* 0x000fe20000001824 */
[----:B-1----:R-:W-:-:S04]  /*4fe0*/  FFMA.FTZ R3, R29, c[0x0][0x2d0], -R0 ;  /* 0x0000b4001d037a23 */ /* 0x002fc80000010800 */
[----:B------:R1:W2:Y:S02]  /*4ff0*/  MUFU.EX2 R32, R3 ;  /* 0x0000000300207308 */ /* 0x0002a40000000800 */
[----:B------:R-:W-:Y:S01]  /*5000*/  F2FP.PACK_AB R4, R230, R233 ;  /* 0x000000e9e604723e */ /* 0x000fe200000000ff */
[----:B-1----:R-:W-:Y:S01]  /*5010*/  FFMA.FTZ R3, R31, c[0x0][0x2d0], -R0 ;  /* 0x0000b4001f037a23 */ /* 0x002fe20000010800 */
[----:B--2---:R-:W-:Y:S11]  /*5020*/  F2FP.PACK_AB R11, R32, R109 ;  /* 0x0000006d200b723e */ /* 0x004ff600000000ff */
[----:B------:R-:W-:Y:S04]  /*5030*/  @!UPT UIADD3 URZ, URZ, URZ, URZ ;  /* 0x0000003f3f3ff290 */ /* 0x000fe8000fffe03f */
[----:B------:R-:W-:Y:S01]  /*5040*/  IMAD.MOV.U32 R239, RZ, RZ, R21 ;  /* 0x000000ffffef7224 */ /* 0x000fe200078e0015 */
[----:B------:R-:W-:Y:S01]  /*5050*/  MOV R240, R20 ;  /* 0x0000001400f07202 */ /* 0x000fe20000000f00 */
[----:B------:R1:W-:Y:S01]  /*5060*/  MUFU.EX2 R252, R3 ;  /* 0x0000000300fc7308 */ /* 0x0003e20000000800 */
[----:B------:R-:W-:Y:S02]  /*5070*/  IMAD.MOV.U32 R238, RZ, RZ, R22 ;  /* 0x000000ffffee7224 */ /* 0x000fe400078e0016 */
[----:B------:R-:W-:Y:S01]  /*5080*/  IMAD.MOV.U32 R237, RZ, RZ, R23 ;  /* 0x000000ffffed7224 */ /* 0x000fe200078e0017 */
[C---:B------:R-:W-:Y:S07]  /*5090*/  HMMA.16816.F32 R28, R8.reuse, R88, RZ ;  /* 0x00000058081c723c */ /* 0x040fee00000018ff */
[----:B------:R-:W-:Y:S01]  /*50a0*/  IMAD.MOV.U32 R89, RZ, RZ, R35 ;  /* 0x000000ffff597224 */ /* 0x000fe200078e0023 */
[----:B------:R-:W-:Y:S01]  /*50b0*/  HMMA.16816.F32 R20, R8, R92, RZ ;  /* 0x0000005c0814723c */ /* 0x000fe200000018ff */
[----:B------:R-:W-:-:S02]  /*50c0*/  IMAD.MOV.U32 R88, RZ, RZ, R144 ;  /* 0x000000ffff587224 */ /* 0x000fc400078e0090 */
[----:B-1----:R-:W-:-:S04]  /*50d0*/  FFMA.FTZ R3, R33, c[0x0][0x2d0], -R0 ;  /* 0x0000b40021037a23 */ /* 0x002fc80000010800 */
[----:B------:R-:W-:Y:S01]  /*50e0*/  IMAD.MOV.U32 R92, RZ, RZ, R139 ;  /* 0x000000ffff5c7224 */ /* 0x000fe200078e008b */
[----:B------:R1:W2:Y:S01]  /*50f0*/  MUFU.EX2 R247, R3 ;  /* 0x0000000300f77308 */ /* 0x0002a20000000800 */
[----:B------:R-:W-:Y:S01]  /*5100*/  HMMA.16816.F32 R24, R8, R96, RZ ;  /* 0x000000600818723c */ /* 0x000fe200000018ff */
[----:B------:R-:W-:-:S06]  /*5110*/  MOV R93, R205 ;  /* 0x000000cd005d7202 */ /* 0x000fcc0000000f00 */
[----:B------:R-:W-:Y:S01]  /*5120*/  IMAD.MOV.U32 R96, RZ, RZ, R17 ;  /* 0x000000ffff607224 */ /* 0x000fe200078e0011 */
[----:B------:R-:W-:Y:S01]  /*5130*/  HMMA.16816.F32 R36, R8, R98, RZ ;  /* 0x000000620824723c */ /* 0x000fe200000018ff */
[----:B------:R-:W-:Y:S02]  /*5140*/  IMAD.MOV.U32 R97, RZ, RZ, R16 ;  /* 0x000000ffff617224 */ /* 0x000fe400078e0010 */
[----:B-1----:R-:W-:Y:S01]  /*5150*/  FFMA.FTZ R3, R34, c[0x0][0x2d0], -R0 ;  /* 0x0000b40022037a23 */ /* 0x002fe20000010800 */
[----:B--2---:R-:W-:-:S03]  /*5160*/  F2FP.PACK_AB R5, R247, R252 ;  /* 0x000000fcf705723e */ /* 0x004fc600000000ff */
[----:B------:R-:W-:Y:S01]  /*5170*/  IMAD.MOV.U32 R98, RZ, RZ, R211 ;  /* 0x000000ffff627224 */ /* 0x000fe200078e00d3 */
[----:B------:R-:W-:Y:S01]  /*5180*/  MOV R99, R210 ;  /* 0x000000d200637202 */ /* 0x000fe20000000f00 */
[----:B------:R1:W-:Y:S02]  /*5190*/  MUFU.EX2 R246, R3 ;  /* 0x0000000300f67308 */ /* 0x0003e40000000800 */
[----:B-1----:R-:W-:Y:S01]  /*51a0*/  FFMA.FTZ R3, R68, c[0x0][0x2d0], -R0 ;  /* 0x0000b40044037a23 */ /* 0x002fe20000010800 */
[----:B------:R-:W-:Y:S02]  /*51b0*/  MOV R68, R18 ;  /* 0x0000001200447202 */ /* 0x000fe40000000f00 */
[----:B------:R-:W-:Y:S03]  /*51c0*/  HMMA.16816.F32 R16, R8, R100, RZ ;  /* 0x000000640810723c */ /* 0x000fe600000018ff */
[----:B------:R-:W1:Y:S01]  /*51d0*/  MUFU.EX2 R244, R3 ;  /* 0x0000000300f47308 */ /* 0x000e620000000800 */
[----:B------:R-:W-:-:S03]  /*51e0*/  F2FP.PACK_AB R6, R85, R68 ;  /* 0x000000445506723e */ /* 0x000fc600000000ff */
[----:B------:R-:W-:Y:S01]  /*51f0*/  MOV R100, R32 ;  /* 0x0000002000647202 */ /* 0x000fe20000000f00 */
[----:B------:R-:W-:Y:S01]  /*5200*/  IMAD.MOV.U32 R101, RZ, RZ, R128 ;  /* 0x000000ffff657224 */ /* 0x000fe200078e0080 */
[----:B------:R-:W-:Y:S07]  /*5210*/  HMMA.16816.F32 R32, R8, R90, RZ ;  /* 0x0000005a0820723c */ /* 0x000fee00000018ff */
[----:B------:R-:W-:Y:S01]  /*5220*/  IMAD.MOV.U32 R90, RZ, RZ, R146 ;  /* 0x000000ffff5a7224 */ /* 0x000fe200078e0092 */
[----:B-1----:R-:W-:Y:S01]  /*5230*/  F2FP.PACK_AB R7, R244, R246 ;  /* 0x000000f6f407723e */ /* 0x002fe200000000ff */
[----:B------:R-:W-:-:S02]  /*5240*/  IMAD.MOV.U32 R91, RZ, RZ, R145 ;  /* 0x000000ffff5b7224 */ /* 0x000fc400078e0091 */
[----:B------:R-:W-:Y:S02]  /*5250*/  FFMA.FTZ R3, R161, c[0x0][0x2d0], -R2 ;  /* 0x0000b400a1037a23 */ /* 0x000fe40000010802 */
[----:B------:R-:W-:Y:S02]  /*5260*/  IMAD.MOV.U32 R161, RZ, RZ, R186 ;  /* 0x000000ffffa17224 */ /* 0x000fe400078e00ba */
[----:B------:R-:W-:Y:S08]  /*5270*/  HMMA.16816.F32 R148, R4, R52, R20 ;  /* 0x000000340494723c */ /* 0x000ff00000001814 */
[----:B------:R-:W-:Y:S07]  /*5280*/  HMMA.16816.F32 R20, R8, R116, RZ ;  /* 0x000000740814723c */ /* 0x000fee00000018ff */
[----:B------:R-:W-:Y:S01]  /*5290*/  IMAD.MOV.U32 R116, RZ, RZ, R130 ;  /* 0x000000ffff747224 */ /* 0x000fe200078e0082 */
[----:B------:R-:W-:Y:S01]  /*52a0*/  HMMA.16816.F32 R188, R4, R44, R28 ;  /* 0x0000002c04bc723c */ /* 0x000fe2000000181c */
[----:B------:R-:W-:-:S02]  /*52b0*/  IMAD.MOV.U32 R117, RZ, RZ, R111 ;  /* 0x000000ffff757224 */ /* 0x000fc400078e006f */
[----:B------:R-:W-:-:S04]  /*52c0*/  IMAD.MOV.U32 R111, RZ, RZ, R204 ;  /* 0x000000ffff6f7224 */ /* 0x000fc800078e00cc */
[----:B------:R-:W-:Y:S01]  /*52d0*/  IMAD.MOV.U32 R44, RZ, RZ, R138 ;  /* 0x000000ffff2c7224 */ /* 0x000fe200078e008a */
[----:B------:R-:W-:Y:S01]  /*52e0*/  HMMA.16816.F32 R28, R8, R104, RZ ;  /* 0x00000068081c723c */ /* 0x000fe200000018ff */
[----:B------:R-:W-:-:S06]  /*52f0*/  IMAD.MOV.U32 R45, RZ, RZ, R137 ;  /* 0x000000ffff2d7224 */ /* 0x000fcc00078e0089 */
[----:B------:R-:W-:Y:S01]  /*5300*/  IMAD.MOV.U32 R105, RZ, RZ, R129 ;  /* 0x000000ffff697224 */ /* 0x000fe200078e0081 */
[----:B------:R-:W-:Y:S01]  /*5310*/  HMMA.16816.F32 R124, R4, R48, R16 ;  /* 0x00000030047c723c */ /* 0x000fe20000001810 */
[----:B------:R-:W-:-:S07]  /*5320*/  MOV R104, R147 ;  /* 0x0000009300687202 */ /* 0x000fce0000000f00 */
[----:B------:R-:W-:Y:S07]  /*5330*/  HMMA.16816.F32 R16, R8, R120, RZ ;  /* 0x000000780810723c */ /* 0x000fee00000018ff */
[----:B------:R-:W-:Y:S01]  /*5340*/  IMAD.MOV.U32 R121, RZ, RZ, R131 ;  /* 0x000000ffff797224 */ /* 0x000fe200078e0083 */
[----:B------:R-:W-:Y:S01]  /*5350*/  HMMA.16816.F32 R132, R4, R60, R24 ;  /* 0x0000003c0484723c */ /* 0x000fe20000001818 */
[----:B------:R-:W-:-:S07]  /*5360*/  IMAD.MOV.U32 R120, RZ, RZ, R206 ;  /* 0x000000ffff787224 */ /* 0x000fce00078e00ce */
[----:B------:R-:W-:Y:S08]  /*5370*/  HMMA.16816.F32 R128, R4, R56, R20 ;  /* 0x000000380480723c */ /* 0x000ff00000001814 */
[C---:B------:R-:W-:Y:S07]  /*5380*/  HMMA.16816.F32 R24, R8.reuse, R112, RZ ;  /* 0x000000700818723c */ /* 0x040fee00000018ff */
[----:B------:R-:W-:Y:S01]  /*5390*/  IMAD.MOV.U32 R112, RZ, RZ, R110 ;  /* 0x000000ffff707224 */ /* 0x000fe200078e006e */
[----:B------:R-:W-:Y:S01]  /*53a0*/  HMMA.16816.F32 R20, R8, R114, RZ ;  /* 0x000000720814723c */ /* 0x000fe200000018ff */
[----:B------:R-:W-:Y:S01]  /*53b0*/  MOV R113, R136 ;  /* 0x0000008800717202 */ /* 0x000fe20000000f00 */
[----:B------:R-:W-:-:S06]  /*53c0*/  IMAD.MOV.U32 R110, RZ, RZ, R249 ;  /* 0x000000ffff6e7224 */ /* 0x000fcc00078e00f9 */
[C---:B------:R-:W-:Y:S08]  /*53d0*/  HMMA.16816.F32 R80, R4.reuse, R76, R28 ;  /* 0x0000004c0450723c */ /* 0x040ff0000000181c */
[----:B------:R-:W-:Y:S07]  /*53e0*/  HMMA.16816.F32 R40, R4, R46, R32 ;  /* 0x0000002e0428723c */ /* 0x000fee0000001820 */
[----:B------:R-:W-:Y:S01]  /*53f0*/  IMAD.MOV.U32 R47, RZ, RZ, R207 ;  /* 0x000000ffff2f7224 */ /* 0x000fe200078e00cf */
[----:B------:R-:W-:Y:S01]  /*5400*/  HMMA.16816.F32 R28, R8, R102, RZ ;  /* 0x00000066081c723c */ /* 0x000fe200000018ff */
[----:B------:R-:W-:-:S02]  /*5410*/  IMAD.MOV.U32 R46, RZ, RZ, R208 ;  /* 0x000000ffff2e7224 */ /* 0x000fc400078e00d0 */
[----:B------:R1:W-:Y:S04]  /*5420*/  MUFU.EX2 R208, R3 ;  /* 0x0000000300d07308 */ /* 0x0003e80000000800 */
[----:B------:R-:W-:Y:S01]  /*5430*/  IMAD.MOV.U32 R103, RZ, RZ, R99 ;  /* 0x000000ffff677224 */ /* 0x000fe200078e0063 */
[----:B------:R-:W-:Y:S01]  /*5440*/  HMMA.16816.F32 R32, R8, R94, RZ ;  /* 0x0000005e0820723c */ /* 0x000fe200000018ff */
[----:B------:R-:W-:-:S06]  /*5450*/  MOV R102, R98 ;  /* 0x0000006200667202 */ /* 0x000fcc0000000f00 */
[----:B------:R-:W-:Y:S01]  /*5460*/  IMAD.MOV.U32 R95, RZ, RZ, R116 ;  /* 0x000000ffff5f7224 */ /* 0x000fe200078e0074 */
[C---:B------:R-:W-:Y:S01]  /*5470*/  HMMA.16816.F32 R60, R4.reuse, R62, R36 ;  /* 0x0000003e043c723c */ /* 0x040fe20000001824 */
[----:B------:R-:W-:Y:S02]  /*5480*/  IMAD.MOV.U32 R94, RZ, RZ, R121 ;  /* 0x000000ffff5e7224 */ /* 0x000fe400078e0079 */
[----:B------:R-:W-:Y:S01]  /*5490*/  IMAD.MOV.U32 R116, RZ, RZ, R117 ;  /* 0x000000ffff747224 */ /* 0x000fe200078e0075 */
[----:B------:R-:W-:Y:S01]  /*54a0*/  MOV R117, R112 ;  /* 0x0000007000757202 */ /* 0x000fe20000000f00 */
[----:B------:R-:W-:Y:S02]  /*54b0*/  IMAD.MOV.U32 R112, RZ, RZ, R96 ;  /* 0x000000ffff707224 */ /* 0x000fe400078e0060 */
[----:B------:R-:W-:Y:S01]  /*54c0*/  IMAD.MOV.U32 R121, RZ, RZ, R97 ;  /* 0x000000ffff797224 */ /* 0x000fe200078e0061 */
[----:B------:R-:W-:Y:S01]  /*54d0*/  HMMA.16816.F32 R144, R4, R72, R24 ;  /* 0x000000480490723c */ /* 0x000fe20000001818 */
[----:B-1----:R-:W-:-:S06]  /*54e0*/  FFMA.FTZ R3, R164, c[0x0][0x2d0], -R2 ;  /* 0x0000b400a4037a23 */ /* 0x002fcc0000010802 */
[----:B------:R-:W-:Y:S01]  /*54f0*/  IMAD.MOV.U32 R73, RZ, RZ, R248 ;  /* 0x000000ffff497224 */ /* 0x000fe200078e00f8 */
[----:B------:R-:W-:Y:S01]  /*5500*/  HMMA.16816.F32 R36, R4, R74, R20 ;  /* 0x0000004a0424723c */ /* 0x000fe20000001814 */
[----:B------:R-:W-:Y:S01]  /*5510*/  IMAD.MOV.U32 R72, RZ, RZ, R209 ;  /* 0x000000ffff487224 */ /* 0x000fe200078e00d1 */
[----:B------:R-:W-:Y:S01]  /*5520*/  LDSM.16.MT88.4 R20, [R225+0x1100] ;  /* 0x00110000e114783b */ /* 0x000fe20000004200 */
[----:B------:R1:W2:Y:S04]  /*5530*/  MUFU.EX2 R209, R3 ;  /* 0x0000000300d17308 */ /* 0x0002a80000000800 */
[----:B------:R-:W-:Y:S01]  /*5540*/  MOV R75, R103 ;  /* 0x00000067004b7202 */ /* 0x000fe20000000f00 */
[----:B------:R-:W-:Y:S01]  /*5550*/  HMMA.16816.F32 R24, R8, R106, RZ ;  /* 0x0000006a0818723c */ /* 0x000fe200000018ff */
[----:B------:R-:W-:Y:S01]  /*5560*/  IMAD.MOV.U32 R74, RZ, RZ, R102 ;  /* 0x000000ffff4a7224 */ /* 0x000fe200078e0066 */
[----:B------:R-:W-:Y:S01]  /*5570*/  MOV R103, R47 ;  /* 0x0000002f00677202 */ /* 0x000fe20000000f00 */
[----:B------:R-:W-:-:S02]  /*5580*/  IMAD.MOV.U32 R102, RZ, RZ, R46 ;  /* 0x000000ffff667224 */ /* 0x000fc400078e002e */
[----:B------:R-:W-:Y:S02]  /*5590*/  IMAD.MOV.U32 R46, RZ, RZ, R112 ;  /* 0x000000ffff2e7224 */ /* 0x000fe400078e0070 */
[----:B------:R-:W-:Y:S01]  /*55a0*/  IMAD.MOV.U32 R106, RZ, RZ, R94 ;  /* 0x000000ffff6a7224 */ /* 0x000fe200078e005e */
[----:B------:R-:W-:Y:S01]  /*55b0*/  HMMA.16816.F32 R248, R4, R64, R16 ;  /* 0x0000004004f8723c */ /* 0x000fe20000001810 */
[----:B------:R-:W-:Y:S02]  /*55c0*/  IMAD.MOV.U32 R94, RZ, RZ, R120 ;  /* 0x000000ffff5e7224 */ /* 0x000fe400078e0078 */
[----:B------:R-:W-:Y:S01]  /*55d0*/  IMAD.MOV.U32 R107, RZ, RZ, R95 ;  /* 0x000000ffff6b7224 */ /* 0x000fe200078e005f */
[----:B------:R-:W-:Y:S01]  /*55e0*/  MOV R95, R117 ;  /* 0x00000075005f7202 */ /* 0x000fe20000000f00 */
[----:B------:R-:W-:Y:S01]  /*55f0*/  IMAD.MOV.U32 R120, RZ, RZ, R121 ;  /* 0x000000ffff787224 */ /* 0x000fe200078e0079 */
[----:B------:R-:W-:Y:S01]  /*5600*/  MOV R117, R93 ;  /* 0x0000005d00757202 */ /* 0x000fe20000000f00 */
[----:B------:R-:W-:Y:S01]  /*5610*/  IMAD.MOV.U32 R121, RZ, RZ, R116 ;  /* 0x000000ffff797224 */ /* 0x000fe200078e0074 */
[----:B------:R-:W-:Y:S01]  /*5620*/  HMMA.16816.F32 R16, R8, R118, RZ ;  /* 0x000000760810723c */ /* 0x000fe200000018ff */
[----:B------:R-:W-:Y:S01]  /*5630*/  IMAD.MOV.U32 R47, RZ, RZ, R113 ;  /* 0x000000ffff2f7224 */ /* 0x000fe200078e0071 */
[----:B------:R-:W-:Y:S01]  /*5640*/  MOV R113, R235 ;  /* 0x000000eb00717202 */ /* 0x000fe20000000f00 */
[----:B------:R-:W-:-:S02]  /*5650*/  IMAD.MOV.U32 R112, RZ, RZ, R182 ;  /* 0x000000ffff707224 */ /* 0x000fc400078e00b6 */
[----:B------:R-:W-:Y:S01]  /*5660*/  IMAD.MOV.U32 R116, RZ, RZ, R92 ;  /* 0x000000ffff747224 */ /* 0x000fe200078e005c */
[----:B------:R3:W5:Y:S01]  /*5670*/  LDL.LU R182, [R1+0xc0] ;  /* 0x0000c00001b67983 */ /* 0x0007620000300800 */
[----:B------:R-:W-:Y:S01]  /*5680*/  IMAD.MOV.U32 R92, RZ, RZ, R183 ;  /* 0x000000ffff5c7224 */ /* 0x000fe200078e00b7 */
[----:B------:R-:W-:Y:S01]  /*5690*/  HMMA.16816.F32 R8, R8, R122, RZ ;  /* 0x0000007a0808723c */ /* 0x000fe200000018ff */
[----:B------:R-:W-:Y:S01]  /*56a0*/  IMAD.MOV.U32 R119, RZ, RZ, R103 ;  /* 0x000000ffff777224 */ /* 0x000fe200078e0067 */
[----:B------:R3:W5:Y:S01]  /*56b0*/  LDL.LU R183, [R1+0xbc] ;  /* 0x0000bc0001b77983 */ /* 0x0007620000300800 */
[----:B------:R-:W-:Y:S02]  /*56c0*/  IMAD.MOV.U32 R93, RZ, RZ, R234 ;  /* 0x000000ffff5d7224 */ /* 0x000fe400078e00ea */
[----:B------:R-:W-:Y:S01]  /*56d0*/  IMAD.MOV.U32 R114, RZ, RZ, R102 ;  /* 0x000000ffff727224 */ /* 0x000fe200078e0066 */
[----:B------:R-:W4:Y:S01]  /*56e0*/  LDL.LU R234, [R1+0xb8] ;  /* 0x0000b80001ea7983 */ /* 0x000f220000300800 */
[----:B------:R-:W-:Y:S01]  /*56f0*/  IMAD.MOV.U32 R103, RZ, RZ, R46 ;  /* 0x000000ffff677224 */ /* 0x000fe200078e002e */
[----:B------:R-:W-:Y:S01]  /*5700*/  MOV R102, R95 ;  /* 0x0000005f00667202 */ /* 0x000fe20000000f00 */
[----:B------:R-:W-:Y:S01]  /*5710*/  IMAD.MOV.U32 R46, RZ, RZ, R47 ;  /* 0x000000ffff2e7224 */ /* 0x000fe200078e002f */
[----:B------:R-:W3:Y:S01]  /*5720*/  LDL.LU R235, [R1+0xb4] ;  /* 0x0000b40001eb7983 */ /* 0x000ee20000300800 */
[----:B------:R-:W-:Y:S01]  /*5730*/  IMAD.MOV.U32 R47, RZ, RZ, R116 ;  /* 0x000000ffff2f7224 */ /* 0x000fe200078e0074 */
[----:B------:R-:W-:Y:S01]  /*5740*/  HMMA.16816.F32 R52, R4, R54, R32 ;  /* 0x000000360434723c */ /* 0x000fe20000001820 */
[----:B------:R-:W-:-:S02]  /*5750*/  IMAD.MOV.U32 R95, RZ, RZ, R112 ;  /* 0x000000ffff5f7224 */ /* 0x000fc400078e0070 */
[----:B------:R-:W-:Y:S01]  /*5760*/  IMAD.MOV.U32 R116, RZ, RZ, R113 ;  /* 0x000000ffff747224 */ /* 0x000fe200078e0071 */
[----:B------:R-:W3:Y:S01]  /*5770*/  LDL.LU R112, [R1+0x24] ;  /* 0x0000240001707983 */ /* 0x000ee20000300800 */
[----:B-1----:R-:W-:Y:S02]  /*5780*/  FFMA.FTZ R3, R163, c[0x0][0x2d0], -R2 ;  /* 0x0000b400a3037a23 */ /* 0x002fe40000010802 */
[----:B------:R-:W-:Y:S01]  /*5790*/  IMAD.MOV.U32 R115, RZ, RZ, R94 ;  /* 0x000000ffff737224 */ /* 0x000fe200078e005e */
[----:B------:R-:W3:Y:S01]  /*57a0*/  LDL.LU R113, [R1+0x20] ;  /* 0x0000200001717983 */ /* 0x000ee20000300800 */
[----:B------:R-:W-:Y:S01]  /*57b0*/  MOV R94, R117 ;  /* 0x00000075005e7202 */ /* 0x000fe20000000f00 */
[----:B------:R-:W-:Y:S01]  /*57c0*/  IMAD.MOV.U32 R117, RZ, RZ, R15 ;  /* 0x000000ffff757224 */ /* 0x000fe200078e000f */
[----:B------:R1:W-:Y:S01]  /*57d0*/  MUFU.EX2 R210, R3 ;  /* 0x0000000300d27308 */ /* 0x0003e20000000800 */
[----:B------:R-:W3:Y:S01]  /*57e0*/  LDL.LU R15, [R1+0x28] ;  /* 0x00002800010f7983 */ /* 0x000ee20000300800 */
[----:B------:R-:W-:Y:S01]  /*57f0*/  HMMA.16816.F32 R32, R4, R66, R8 ;  /* 0x000000420420723c */ /* 0x000fe20000001808 */
[----:B------:R-:W-:-:S06]  /*5800*/  IMAD.MOV.U32 R163, RZ, RZ, R180 ;  /* 0x000000ffffa37224 */ /* 0x000fcc00078e00b4 */
[----:B--2---:R-:W-:Y:S01]  /*5810*/  F2FP.PACK_AB R8, R209, R208 ;  /* 0x000000d0d108723e */ /* 0x004fe200000000ff */
[----:B------:R-:W-:Y:S01]  /*5820*/  HMMA.16816.F32 R56, R4, R58, R16 ;  /* 0x0000003a0438723c */ /* 0x000fe20000001810 */
[----:B------:R-:W2:Y:S01]  /*5830*/  LDSM.16.MT88.4 R16, [R226+0x1100] ;  /* 0x00110000e210783b */ /* 0x000ea20000004200 */
[----:B-1----:R-:W-:Y:S02]  /*5840*/  FFMA.FTZ R3, R162, c[0x0][0x2d0], -R2 ;  /* 0x0000b400a2037a23 */ /* 0x002fe40000010802 */
[----:B------:R-:W-:-:S04]  /*5850*/  IMAD.MOV.U32 R162, RZ, RZ, R181 ;  /* 0x000000ffffa27224 */ /* 0x000fc800078e00b5 */
[C---:B------:R-:W-:Y:S01]  /*5860*/  HMMA.16816.F32 R48, R4.reuse, R50, R28 ;  /* 0x000000320430723c */ /* 0x040fe2000000181c */
[----:B------:R1:W1:Y:S01]  /*5870*/  MUFU.EX2 R211, R3 ;  /* 0x0000000300d37308 */ /* 0x0002620000000800 */
[----:B------:R-:W2:Y:S06]  /*5880*/  LDSM.16.MT88.4 R28, [R228+0x1100] ;  /* 0x00110000e41c783b */ /* 0x000eac0000004200 */
[----:B------:R-:W-:Y:S01]  /*5890*/  HMMA.16816.F32 R76, R4, R78, R24 ;  /* 0x0000004e044c723c */ /* 0x000fe20000001818 */
[----:B------:R-:W-:Y:S01]  /*58a0*/  LDSM.16.MT88.4 R24, [R225+0x3100] ;  /* 0x00310000e118783b */ /* 0x000fe20000004200 */
[----:B-1----:R-:W-:Y:S01]  /*58b0*/  FFMA.FTZ R3, R160, c[0x0][0x2d0], -R0 ;  /* 0x0000b400a0037a23 */ /* 0x002fe20000010800 */
[----:B------:R-:W-:Y:S01]  /*58c0*/  F2FP.PACK_AB R10, R211, R210 ;  /* 0x000000d2d30a723e */ /* 0x000fe200000000ff */
[----:B------:R-:W-:-:S02]  /*58d0*/  IMAD.MOV.U32 R160, RZ, RZ, R187 ;  /* 0x000000ffffa07224 */ /* 0x000fc400078e00bb */
[----:B------:R1:W-:Y:S02]  /*58e0*/  MUFU.EX2 R187, R3 ;  /* 0x0000000300bb7308 */ /* 0x0003e40000000800 */
[----:B-1----:R-:W-:-:S06]  /*58f0*/  FFMA.FTZ R3, R71, c[0x0][0x2d0], -R0 ;  /* 0x0000b40047037a23 */ /* 0x002fcc0000010800 */
[----:B------:R1:W1:Y:S02]  /*5900*/  MUFU.EX2 R204, R3 ;  /* 0x0000000300cc7308 */ /* 0x0002640000000800 */
[----:B-1----:R-:W-:Y:S01]  /*5910*/  FFMA.FTZ R3, R70, c[0x0][0x2d0], -R0 ;  /* 0x0000b40046037a23 */ /* 0x002fe20000010800 */
[----:B------:R-:W-:-:S05]  /*5920*/  F2FP.PACK_AB R9, R204, R187 ;  /* 0x000000bbcc09723e */ /* 0x000fca00000000ff */
[----:B------:R1:W-:Y:S02]  /*5930*/  MUFU.EX2 R206, R3 ;  /* 0x0000000300ce7308 */ /* 0x0003e40000000800 */
[----:B-1----:R-:W-:-:S06]  /*5940*/  FFMA.FTZ R3, R69, c[0x0][0x2d0], -R0 ;  /* 0x0000b40045037a23 */ /* 0x002fcc0000010800 */
[----:B------:R1:W1:Y:S02]  /*5950*/  MUFU.EX2 R207, R3 ;  /* 0x0000000300cf7308 */ /* 0x0002640000000800 */
[----:B-1----:R-:W-:Y:S01]  /*5960*/  FFMA.FTZ R3, R175, c[0x0][0x2d0], -R13 ;  /* 0x0000b400af037a23 */ /* 0x002fe2000001080d */
[----:B------:R-:W-:-:S05]  /*5970*/  F2FP.PACK_AB R11, R207, R206 ;  /* 0x000000cecf0b723e */ /* 0x000fca00000000ff */
[----:B------:R1:W-:Y:S02]  /*5980*/  MUFU.EX2 R66, R3 ;  /* 0x0000000300427308 */ /* 0x0003e40000000800 */
[C---:B--2---:R-:W-:Y:S08]  /*5990*/  HMMA.16816.F32 R132, R8.reuse, R16, R132 ;  /* 0x000000100884723c */ /* 0x044ff00000001884 */
[----:B------:R-:W-:Y:S01]  /*59a0*/  HMMA.16816.F32 R60, R8, R18, R60 ;  /* 0x00000012083c723c */ /* 0x000fe2000000183c */
[----:B-1----:R-:W-:-:S04]  /*59b0*/  FFMA.FTZ R3, R174, c[0x0][0x2d0], -R13 ;  /* 0x0000b400ae037a23 */ /* 0x002fc8000001080d */
[----:B------:R1:W2:Y:S03]  /*59c0*/  MUFU.EX2 R180, R3 ;  /* 0x0000000300b47308 */ /* 0x0002a60000000800 */
[C---:B------:R-:W-:Y:S08]  /*59d0*/  HMMA.16816.F32 R188, R8.reuse, R20, R188 ;  /* 0x0000001408bc723c */ /* 0x040ff000000018bc */
[----:B------:R-:W-:Y:S01]  /*59e0*/  HMMA.16816.F32 R40, R8, R22, R40 ;  /* 0x000000160828723c */ /* 0x000fe20000001828 */
[----:B-1----:R-:W-:Y:S01]  /*59f0*/  FFMA.FTZ R3, R173, c[0x0][0x2d0], -R13 ;  /* 0x0000b400ad037a23 */ /* 0x002fe2000001080d */
[----:B--2---:R-:W-:-:S06]  /*5a00*/  F2FP.PACK_AB R4, R180, R66 ;  /* 0x00000042b404723e */ /* 0x004fcc00000000ff */
[C---:B------:R-:W-:Y:S01]  /*5a10*/  HMMA.16816.F32 R148, R8.reuse, R28, R148 ;  /* 0x0000001c0894723c */ /* 0x040fe20000001894 */
[----:B------:R1:W-:Y:S07]  /*5a20*/  MUFU.EX2 R186, R3 ;  /* 0x0000000300ba7308 */ /* 0x0003ee0000000800 */
        /* <DEDUP_REMOVED lines=19> */
[C---:B------:R-:W-:Y:S08]  /*5b60*/  HMMA.16816.F32 R152, R4.reuse, R28, R152 ;  /* 0x0000001c0498723c */ /* 0x040ff00000001898 */
[----:B------:R-:W-:Y:S01]  /*5b70*/  HMMA.16816.F32 R156, R4, R30, R156 ;  /* 0x0000001e049c723c */ /* 0x000fe2000000189c */
[----:B------:R-:W2:Y:S07]  /*5b80*/  LDSM.16.MT88.4 R28, [R227+0x3100] ;  /* 0x00310000e31c783b */ /* 0x000eae0000004200 */
[-C--:B-1----:R-:W-:Y:S08]  /*5b90*/  HMMA.16816.F32 R164, R8, R16.reuse, R124 ;  /* 0x0000001008a4723c */ /* 0x082ff0000000187c */
[C---:B------:R-:W-:Y:S08]  /*5ba0*/  HMMA.16816.F32 R168, R4.reuse, R16, R160 ;  /* 0x0000001004a8723c */ /* 0x040ff000000018a0 */
[-C--:B------:R-:W-:Y:S08]  /*5bb0*/  HMMA.16816.F32 R172, R4, R18.reuse, R216 ;  /* 0x0000001204ac723c */ /* 0x080ff000000018d8 */
[C---:B------:R-:W-:Y:S08]  /*5bc0*/  HMMA.16816.F32 R20, R8.reuse, R18, R48 ;  /* 0x000000120814723c */ /* 0x040ff00000001830 */
[----:B------:R-:W-:Y:S11]  /*5bd0*/  HMMA.16816.F32 R16, R8, R24, R80 ;  /* 0x000000180810723c */ /* 0x000ff60000001850 */
[----:B------:R-:W-:Y:S05]  /*5be0*/  @!UPT UIADD3 URZ, URZ, URZ, URZ ;  /* 0x0000003f3f3ff290 */ /* 0x000fea000fffe03f */
[----:B------:R-:W-:Y:S01]  /*5bf0*/  IMAD.MOV.U32 R99, RZ, RZ, R20 ;  /* 0x000000ffff637224 */ /* 0x000fe200078e0014 */
[----:B------:R-:W-:Y:S01]  /*5c00*/  MOV R98, R21 ;  /* 0x0000001500627202 */ /* 0x000fe20000000f00 */
[----:B------:R-:W-:Y:S02]  /*5c10*/  IMAD.MOV.U32 R97, RZ, RZ, R22 ;  /* 0x000000ffff617224 */ /* 0x000fe400078e0016 */
[----:B------:R-:W-:Y:S02]  /*5c20*/  IMAD.MOV.U32 R96, RZ, RZ, R23 ;  /* 0x000000ffff607224 */ /* 0x000fe400078e0017 */
[----:B------:R-:W1:Y:S02]  /*5c30*/  LDSM.16.MT88.4 R20, [R226+0x3100] ;  /* 0x00310000e214783b */ /* 0x000e640000004200 */
[----:B------:R-:W-:Y:S01]  /*5c40*/  IMAD.MOV.U32 R83, RZ, RZ, R16 ;  /* 0x000000ffff537224 */ /* 0x000fe200078e0010 */
[----:B------:R-:W-:Y:S01]  /*5c50*/  MOV R82, R17 ;  /* 0x0000001100527202 */ /* 0x000fe20000000f00 */
[----:B------:R-:W-:-:S02]  /*5c60*/  IMAD.MOV.U32 R81, RZ, RZ, R18 ;  /* 0x000000ffff517224 */ /* 0x000fc400078e0012 */
[----:B------:R-:W-:Y:S02]  /*5c70*/  IMAD.MOV.U32 R80, RZ, RZ, R19 ;  /* 0x000000ffff507224 */ /* 0x000fe400078e0013 */
[----:B------:R-:W3:Y:S01]  /*5c80*/  LDSM.16.MT88.4 R16, [R228+0x3100] ;  /* 0x00310000e410783b */ /* 0x000ee20000004200 */
        /* <DEDUP_REMOVED lines=8> */
[----:B------:R-:W-:-:S02]  /*5d10*/  IMAD.MOV.U32 R122, RZ, RZ, R102 ;  /* 0x000000ffff7a7224 */ /* 0x000fc400078e0066 */
[----:B------:R-:W-:Y:S02]  /*5d20*/  IMAD.MOV.U32 R123, RZ, RZ, R103 ;  /* 0x000000ffff7b7224 */ /* 0x000fe400078e0067 */
[----:B------:R-:W-:Y:S02]  /*5d30*/  IMAD.MOV.U32 R94, RZ, RZ, R116 ;  /* 0x000000ffff5e7224 */ /* 0x000fe400078e0074 */
[----:B------:R-:W-:Y:S02]  /*5d40*/  IMAD.MOV.U32 R95, RZ, RZ, R117 ;  /* 0x000000ffff5f7224 */ /* 0x000fe400078e0075 */
[----:B------:R-:W-:Y:S01]  /*5d50*/  IMAD.MOV.U32 R71, RZ, RZ, R224 ;  /* 0x000000ffff477224 */ /* 0x000fe200078e00e0 */
[----:B------:R-:W-:Y:S01]  /*5d60*/  MOV R3, R115 ;  /* 0x0000007300037202 */ /* 0x000fe20000000f00 */
[----:B------:R-:W-:Y:S01]  /*5d70*/  IMAD.MOV.U32 R69, RZ, RZ, R230 ;  /* 0x000000ffff457224 */ /* 0x000fe200078e00e6 */
[----:B------:R-:W-:Y:S01]  /*5d80*/  HMMA.16816.F32 R72, R4, R24, R72 ;  /* 0x000000180448723c */ /* 0x000fe20000001848 */
[----:B------:R-:W-:-:S07]  /*5d90*/  IMAD.MOV.U32 R219, RZ, RZ, R161 ;  /* 0x000000ffffdb7224 */ /* 0x000fce00078e00a1 */
[C---:B--2---:R-:W-:Y:S08]  /*5da0*/  HMMA.16816.F32 R120, R4.reuse, R28, R120 ;  /* 0x0000001c0478723c */ /* 0x044ff00000001878 */
[C---:B-1----:R-:W-:Y:S08]  /*5db0*/  HMMA.16816.F32 R88, R4.reuse, R20, R88 ;  /* 0x000000140458723c */ /* 0x042ff00000001858 */
[C---:B---3--:R-:W-:Y:S07]  /*5dc0*/  HMMA.16816.F32 R48, R4.reuse, R18, R124 ;  /* 0x000000120430723c */ /* 0x048fee000000187c */
[----:B------:R-:W-:Y:S01]  /*5dd0*/  IMAD.MOV.U32 R127, RZ, RZ, R69 ;  /* 0x000000ffff7f7224 */ /* 0x000fe200078e0045 */
[----:B------:R-:W-:Y:S01]  /*5de0*/  MOV R125, R71 ;  /* 0x00000047007d7202 */ /* 0x000fe20000000f00 */
[----:B------:R-:W-:Y:S01]  /*5df0*/  IMAD.MOV.U32 R126, RZ, RZ, R70 ;  /* 0x000000ffff7e7224 */ /* 0x000fe200078e0046 */
[----:B------:R-:W-:Y:S01]  /*5e00*/  HMMA.16816.F32 R104, R4, R16, R104 ;  /* 0x000000100468723c */ /* 0x000fe20000001868 */
[----:B------:R-:W-:-:S07]  /*5e10*/  IMAD.MOV.U32 R124, RZ, RZ, R68 ;  /* 0x000000ffff7c7224 */ /* 0x000fce00078e0044 */
[C---:B------:R-:W-:Y:S08]  /*5e20*/  HMMA.16816.F32 R44, R4.reuse, R26, R44 ;  /* 0x0000001a042c723c */ /* 0x040ff0000000182c */
[C---:B------:R-:W-:Y:S08]  /*5e30*/  HMMA.16816.F32 R92, R4.reuse, R22, R92 ;  /* 0x00000016045c723c */ /* 0x040ff0000000185c */
[----:B------:R-:W-:Y:S07]  /*5e40*/  HMMA.16816.F32 R68, R4, R30, R220 ;  /* 0x0000001e0444723c */ /* 0x000fee00000018dc */
[----:B------:R-:W-:-:S02]  /*5e50*/  IMAD.MOV.U32 R6, RZ, RZ, R3 ;  /* 0x000000ffff067224 */ /* 0x000fc400078e0003 */
[----:B------:R-:W-:Y:S02]  /*5e60*/  FFMA.FTZ R3, R215, c[0x0][0x2d0], -R2 ;  /* 0x0000b400d7037a23 */ /* 0x000fe40000010802 */
[----:B------:R-:W-:Y:S02]  /*5e70*/  IMAD.MOV.U32 R7, RZ, RZ, R219 ;  /* 0x000000ffff077224 */ /* 0x000fe400078e00db */
[----:B------:R-:W-:Y:S01]  /*5e80*/  HMMA.16816.F32 R216, R8, R20, R144 ;  /* 0x0000001408d8723c */ /* 0x000fe20000001890 */
[----:B------:R1:W-:Y:S01]  /*5e90*/  MUFU.EX2 R21, R3 ;  /* 0x0000000300157308 */ /* 0x0003e20000000800 */
[----:B------:R-:W-:Y:S01]  /*5ea0*/  IMAD.MOV.U32 R102, RZ, RZ, R112 ;  /* 0x000000ffff667224 */ /* 0x000fe200078e0070 */
[----:B------:R-:W-:Y:S01]  /*5eb0*/  MOV R103, R113 ;  /* 0x0000007100677202 */ /* 0x000fe20000000f00 */
[----:B------:R-:W-:-:S04]  /*5ec0*/  IMAD.MOV.U32 R112, RZ, RZ, R242 ;  /* 0x000000ffff707224 */ /* 0x000fc800078e00f2 */
[----:B------:R-:W-:Y:S01]  /*5ed0*/  HMMA.16816.F32 R36, R8, R22, R36 ;  /* 0x000000160824723c */ /* 0x000fe20000001824 */
[----:B------:R-:W-:Y:S02]  /*5ee0*/  IMAD.MOV.U32 R113, RZ, RZ, R241 ;  /* 0x000000ffff717224 */ /* 0x000fe400078e00f1 */
[----:B------:R-:W-:Y:S02]  /*5ef0*/  IMAD.MOV.U32 R116, RZ, RZ, R86 ;  /* 0x000000ffff747224 */ /* 0x000fe400078e0056 */
[----:B------:R-:W-:-:S03]  /*5f00*/  IMAD.MOV.U32 R117, RZ, RZ, R87 ;  /* 0x000000ffff757224 */ /* 0x000fc600078e0057 */
[----:B------:R-:W-:Y:S01]  /*5f10*/  HMMA.16816.F32 R56, R8, R18, R56 ;  /* 0x000000120838723c */ /* 0x000fe20000001838 */
[----:B-1----:R-:W-:Y:S01]  /*5f20*/  FFMA.FTZ R3, R214, c[0x0][0x2d0], -R2 ;  /* 0x0000b400d6037a23 */ /* 0x002fe20000010802 */
[----:B------:R-:W-:Y:S01]  /*5f30*/  MOV R5, R118 ;  /* 0x0000007600057202 */ /* 0x000fe20000000f00 */
[----:B------:R-:W-:-:S05]  /*5f40*/  IMAD.MOV.U32 R4, RZ, RZ, R119 ;  /* 0x000000ffff047224 */ /* 0x000fca00078e0077 */
[C---:B------:R-:W-:Y:S01]  /*5f50*/  HMMA.16816.F32 R32, R8.reuse, R30, R32 ;  /* 0x0000001e0820723c */ /* 0x040fe20000001820 */
[----:B------:R1:W2:Y:S01]  /*5f60*/  MUFU.EX2 R23, R3 ;  /* 0x0000000300177308 */ /* 0x0002a20000000800 */
[----:B------:R-:W-:Y:S02]  /*5f70*/  IMAD.MOV.U32 R25, RZ, RZ, R112 ;  /* 0x000000ffff197224 */ /* 0x000fe400078e0070 */
[----:B------:R-:W-:Y:S02]  /*5f80*/  IMAD.MOV.U32 R160, RZ, RZ, R232 ;  /* 0x000000ffffa07224 */ /* 0x000fe400078e00e8 */
[----:B------:R-:W-:Y:S01]  /*5f90*/  IMAD.MOV.U32 R176, RZ, RZ, R231 ;  /* 0x000000ffffb07224 */ /* 0x000fe200078e00e7 */
[----:B------:R-:W-:Y:S01]  /*5fa0*/  MOV R162, R233 ;  /* 0x000000e900a27202 */ /* 0x000fe20000000f00 */
[----:B------:R-:W-:Y:S01]  /*5fb0*/  HMMA.16816.F32 R220, R8, R26, R76 ;  /* 0x0000001a08dc723c */ /* 0x000fe2000000184c */
[----:B------:R-:W-:Y:S01]  /*5fc0*/  IMAD.MOV.U32 R112, RZ, RZ, R113 ;  /* 0x000000ffff707224 */ /* 0x000fe200078e0071 */
[----:B------:R-:W-:Y:S01]  /*5fd0*/  LDSM.16.MT88.4 R144, [R226+0x1900] ;  /* 0x00190000e290783b */ /* 0x000fe20000004200 */
[----:B-1----:R-:W-:-:S02]  /*5fe0*/  FFMA.FTZ R3, R203, c[0x0][0x2d0], -R2 ;  /* 0x0000b400cb037a23 */ /* 0x002fc40000010802 */
[----:B------:R-:W-:Y:S01]  /*5ff0*/  FFMA.FTZ R2, R202, c[0x0][0x2d0], -R2 ;  /* 0x0000b400ca027a23 */ /* 0x000fe20000010802 */
[----:B------:R-:W-:-:S03]  /*6000*/  MOV R113, R100 ;  /* 0x0000006400717202 */ /* 0x000fc60000000f00 */
[----:B------:R1:W-:Y:S01]  /*6010*/  MUFU.EX2 R22, R2 ;  /* 0x0000000200167308 */ /* 0x0003e20000000800 */
[----:B------:R-:W-:Y:S02]  /*6020*/  IMAD.MOV.U32 R79, RZ, RZ, R102 ;  /* 0x000000ffff4f7224 */ /* 0x000fe400078e0066 */
[----:B------:R-:W-:Y:S02]  /*6030*/  IMAD.MOV.U32 R27, RZ, RZ, R103 ;  /* 0x000000ffff1b7224 */ /* 0x000fe400078e0067 */
[----:B------:R-:W-:Y:S02]  /*6040*/  IMAD.MOV.U32 R78, RZ, RZ, R101 ;  /* 0x000000ffff4e7224 */ /* 0x000fe400078e0065 */
[----:B------:R-:W-:Y:S01]  /*6050*/  HMMA.16816.F32 R100, R8, R16, R128 ;  /* 0x000000100864723c */ /* 0x000fe20000001880 */
[----:B-1----:R-:W-:-:S04]  /*6060*/  FFMA.FTZ R2, R201, c[0x0][0x2d0], -R0 ;  /* 0x0000b400c9027a23 */ /* 0x002fc80000010800 */
[----:B------:R1:W-:Y:S01]  /*6070*/  MUFU.EX2 R17, R2 ;  /* 0x0000000200117308 */ /* 0x0003e20000000800 */
[----:B------:R-:W-:Y:S01]  /*6080*/  MOV R76, R116 ;  /* 0x00000074004c7202 */ /* 0x000fe20000000f00 */
[----:B------:R-:W-:Y:S02]  /*6090*/  IMAD.MOV.U32 R77, RZ, RZ, R117 ;  /* 0x000000ffff4d7224 */ /* 0x000fe400078e0075 */
[--C-:B-1----:R-:W-:Y:S02]  /*60a0*/  FFMA.FTZ R2, R200, c[0x0][0x2d0], -R0.reuse ;  /* 0x0000b400c8027a23 */ /* 0x102fe40000010800 */
[----:B------:R-:W1:Y:S02]  /*60b0*/  LDSM.16.MT88.4 R200, [R225+0x1900] ;  /* 0x00190000e1c8783b */ /* 0x000e640000004200 */
[----:B------:R3:W1:Y:S02]  /*60c0*/  MUFU.EX2 R18, R2 ;  /* 0x0000000200127308 */ /* 0x0006640000000800 */
[----:B---3--:R-:W-:-:S02]  /*60d0*/  FFMA.FTZ R2, R179, c[0x0][0x2d0], -R0 ;  /* 0x0000b400b3027a23 */ /* 0x008fc40000010800 */
[----:B------:R-:W-:-:S04]  /*60e0*/  FFMA.FTZ R0, R178, c[0x0][0x2d0], -R0 ;  /* 0x0000b400b2007a23 */ /* 0x000fc80000010800 */
[----:B------:R3:W-:Y:S02]  /*60f0*/  MUFU.EX2 R19, R0 ;  /* 0x0000000000137308 */ /* 0x0007e40000000800 */
[----:B---3--:R-:W-:Y:S02]  /*6100*/  FFMA.FTZ R0, R76, c[0x0][0x2d0], -R13 ;  /* 0x0000b4004c007a23 */ /* 0x008fe4000001080d */
[----:B------:R-:W-:Y:S02]  /*6110*/  IMAD.MOV.U32 R76, RZ, RZ, R77 ;  /* 0x000000ffff4c7224 */ /* 0x000fe400078e004d */
[----:B------:R-:W-:Y:S01]  /*6120*/  IMAD.MOV.U32 R77, RZ, RZ, R112 ;  /* 0x000000ffff4d7224 */ /* 0x000fe200078e0070 */
[----:B------:R-:W-:Y:S01]  /*6130*/  MOV R112, R113 ;  /* 0x0000007100707202 */ /* 0x000fe20000000f00 */
[----:B------:R-:W-:Y:S02]  /*6140*/  IMAD.MOV.U32 R113, RZ, RZ, R14 ;  /* 0x000000ffff717224 */ /* 0x000fe400078e000e */
[----:B------:R3:W-:Y:S02]  /*6150*/  MUFU.EX2 R14, R0 ;  /* 0x00000000000e7308 */ /* 0x0007e40000000800 */
[----:B---3--:R-:W-:-:S02]  /*6160*/  FFMA.FTZ R0, R78, c[0x0][0x2d0], -R13 ;  /* 0x0000b4004e007a23 */ /* 0x008fc4000001080d */
[----:B------:R-:W-:-:S04]  /*6170*/  IMAD.MOV.U32 R78, RZ, RZ, R15 ;  /* 0x000000ffff4e7224 */ /* 0x000fc800078e000f */
[----:B------:R3:W-:Y:S01]  /*6180*/  MUFU.EX2 R15, R0 ;  /* 0x00000000000f7308 */ /* 0x0007e20000000800 */
[----:B------:R-:W-:Y:S01]  /*6190*/  HMMA.16816.F32 R116, R8, R28, R248 ;  /* 0x0000001c0874723c */ /* 0x000fe200000018f8 */
[----:B---3--:R-:W-:-:S06]  /*61a0*/  FFMA.FTZ R0, R27, c[0x0][0x2d0], -R13 ;  /* 0x0000b4001b007a23 */ /* 0x008fcc000001080d */
[----:B------:R3:W-:Y:S01]  /*61b0*/  MUFU.EX2 R16, R0 ;  /* 0x0000000000107308 */ /* 0x0007e20000000800 */
[----:B------:R-:W-:Y:S02]  /*61c0*/  IMAD.MOV.U32 R163, RZ, RZ, R235 ;  /* 0x000000ffffa37224 */ /* 0x000fe400078e00eb */
[----:B---3--:R-:W-:-:S05]  /*61d0*/  FFMA.FTZ R0, R76, c[0x0][0x2d0], -R13 ;  /* 0x0000b4004c007a23 */ /* 0x008fca000001080d */
[----:B------:R3:W-:Y:S01]  /*61e0*/  MUFU.EX2 R13, R0 ;  /* 0x00000000000d7308 */ /* 0x0007e20000000800 */
[----:B----4-:R-:W-:Y:S02]  /*61f0*/  IMAD.MOV.U32 R161, RZ, RZ, R234 ;  /* 0x000000ffffa17224 */ /* 0x010fe400078e00ea */
[----:B---3--:R-:W-:Y:S01]  /*6200*/  FFMA.FTZ R0, R78, c[0x0][0x2d0], -R12 ;  /* 0x0000b4004e007a23 */ /* 0x008fe2000001080c */
[----:B------:R-:W-:-:S04]  /*6210*/  MOV R78, R5 ;  /* 0x00000005004e7202 */ /* 0x000fc80000000f00 */
[----:B------:R3:W-:Y:S01]  /*6220*/  MUFU.EX2 R9, R0 ;  /* 0x0000000000097308 */ /* 0x0007e20000000800 */
[----:B------:R-:W-:Y:S01]  /*6230*/  IMAD.MOV.U32 R5, RZ, RZ, R7 ;  /* 0x000000ffff057224 */ /* 0x000fe200078e0007 */
[----:B------:R-:W-:-:S03]  /*6240*/  MOV R7, R125 ;  /* 0x0000007d00077202 */ /* 0x000fc60000000f00 */
[----:B------:R-:W-:Y:S02]  /*6250*/  IMAD.MOV.U32 R251, RZ, RZ, R5 ;  /* 0x000000fffffb7224 */ /* 0x000fe400078e0005 */
[----:B------:R-:W-:Y:S01]  /*6260*/  IMAD.MOV.U32 R249, RZ, RZ, R7 ;  /* 0x000000fffff97224 */ /* 0x000fe200078e0007 */
[----:B------:R4:W-:Y:S01]  /*6270*/  MUFU.EX2 R20, R2 ;  /* 0x0000000200147308 */ /* 0x0009e20000000800 */
[----:B---3--:R-:W-:Y:S02]  /*6280*/  FFMA.FTZ R0, R79, c[0x0][0x2d0], -R12 ;  /* 0x0000b4004f007a23 */ /* 0x008fe4000001080c */
[----:B------:R-:W-:Y:S02]  /*6290*/  IMAD.MOV.U32 R79, RZ, RZ, R4 ;  /* 0x000000ffff4f7224 */ /* 0x000fe400078e0004 */
[----:B------:R-:W-:Y:S02]  /*62a0*/  IMAD.MOV.U32 R4, RZ, RZ, R6 ;  /* 0x000000ffff047224 */ /* 0x000fe400078e0006 */
[----:B------:R-:W-:Y:S01]  /*62b0*/  IMAD.MOV.U32 R6, RZ, RZ, R124 ;  /* 0x000000ffff067224 */ /* 0x000fe200078e007c */
[----:B------:R3:W-:Y:S01]  /*62c0*/  MUFU.EX2 R10, R0 ;  /* 0x00000000000a7308 */ /* 0x0007e20000000800 */
[----:B------:R-:W-:-:S02]  /*62d0*/  IMAD.MOV.U32 R214, RZ, RZ, R4 ;  /* 0x000000ffffd67224 */ /* 0x000fc400078e0004 */
[--C-:B----4-:R-:W-:Y:S01]  /*62e0*/  FFMA.FTZ R2, R163, c[0x0][0x2d0], -R12.reuse ;  /* 0x0000b400a3027a23 */ /* 0x110fe2000001080c */
[----:B------:R-:W-:Y:S02]  /*62f0*/  MOV R250, R6 ;  /* 0x0000000600fa7202 */ /* 0x000fe40000000f00 */
[----:B------:R-:W4:Y:S02]  /*6300*/  LDSM.16.MT88.4 R4, [R227+0x3900] ;  /* 0x00390000e304783b */ /* 0x000f240000004200 */
[----:B------:R-:W1:Y:S01]  /*6310*/  MUFU.EX2 R24, R3 ;  /* 0x0000000300187308 */ /* 0x000e620000000800 */
[----:B---3--:R-:W-:-:S07]  /*6320*/  FFMA.FTZ R0, R161, c[0x0][0x2d0], -R12 ;  /* 0x0000b400a1007a23 */ /* 0x008fce000001080c */
[----:B------:R-:W-:Y:S08]  /*6330*/  MUFU.EX2 R11, R2 ;  /* 0x00000002000b7308 */ /* 0x000ff00000000800 */
[----:B------:R-:W3:Y:S01]  /*6340*/  MUFU.EX2 R12, R0 ;  /* 0x00000000000c7308 */ /* 0x000ee20000000800 */
[----:B------:R-:W-:Y:S02]  /*6350*/  IMAD.MOV.U32 R124, RZ, RZ, R126 ;  /* 0x000000ffff7c7224 */ /* 0x000fe400078e007e */
[----:B------:R-:W-:Y:S01]  /*6360*/  IMAD.MOV.U32 R125, RZ, RZ, R127 ;  /* 0x000000ffff7d7224 */ /* 0x000fe200078e007f */
[----:B------:R-:W-:Y:S01]  /*6370*/  MOV R127, R160 ;  /* 0x000000a0007f7202 */ /* 0x000fe20000000f00 */
[----:B------:R-:W-:Y:S01]  /*6380*/  IMAD.MOV.U32 R126, RZ, RZ, R176 ;  /* 0x000000ffff7e7224 */ /* 0x000fe200078e00b0 */
[----:B--2---:R-:W-:Y:S01]  /*6390*/  F2FP.PACK_AB R128, R23, R21 ;  /* 0x000000151780723e */ /* 0x004fe200000000ff */
[----:B------:R-:W-:Y:S01]  /*63a0*/  IMAD.MOV.U32 R248, RZ, RZ, R124 ;  /* 0x000000fffff87224 */ /* 0x000fe200078e007c */
[----:B-1----:R-:W-:Y:S01]  /*63b0*/  F2FP.PACK_AB R129, R18, R17 ;  /* 0x000000111281723e */ /* 0x002fe200000000ff */
[----:B------:R-:W-:Y:S01]  /*63c0*/  IMAD.MOV.U32 R29, RZ, RZ, R125 ;  /* 0x000000ffff1d7224 */ /* 0x000fe200078e007d */
[----:B------:R-:W-:Y:S01]  /*63d0*/  MOV R28, R126 ;  /* 0x0000007e001c7202 */ /* 0x000fe20000000f00 */
[----:B------:R-:W-:Y:S01]  /*63e0*/  IMAD.MOV.U32 R31, RZ, RZ, R127 ;  /* 0x000000ffff1f7224 */ /* 0x000fe200078e007f */
[----:B------:R-:W-:-:S02]  /*63f0*/  F2FP.PACK_AB R130, R22, R24 ;  /* 0x000000181682723e */ /* 0x000fc400000000ff */
[----:B------:R-:W-:Y:S02]  /*6400*/  F2FP.PACK_AB R131, R19, R20 ;  /* 0x000000141383723e */ /* 0x000fe400000000ff */
[----:B------:R-:W-:Y:S02]  /*6410*/  F2FP.PACK_AB R124, R15, R14 ;  /* 0x0000000e0f7c723e */ /* 0x000fe400000000ff */
[----:B------:R-:W-:Y:S02]  /*6420*/  F2FP.PACK_AB R125, R10, R9 ;  /* 0x000000090a7d723e */ /* 0x000fe400000000ff */
[----:B------:R-:W-:Y:S02]  /*6430*/  F2FP.PACK_AB R126, R13, R16 ;  /* 0x000000100d7e723e */ /* 0x000fe400000000ff */
[----:B---3--:R-:W-:Y:S01]  /*6440*/  F2FP.PACK_AB R127, R12, R11 ;  /* 0x0000000b0c7f723e */ /* 0x008fe200000000ff */
[----:B------:R-:W-:Y:S01]  /*6450*/  IMAD.MOV.U32 R176, RZ, RZ, R162 ;  /* 0x000000ffffb07224 */ /* 0x000fe200078e00a2 */
[----:B------:R-:W-:Y:S01]  /*6460*/  MOV R86, R243 ;  /* 0x000000f300567202 */ /* 0x000fe20000000f00 */
[----:B------:R-:W1:Y:S01]  /*6470*/  LDSM.16.MT88.4 R160, [R228+0x1900] ;  /* 0x00190000e4a0783b */ /* 0x000e620000004200 */
[----:B------:R-:W-:Y:S01]  /*6480*/  FADD.FTZ R3, R212, R177 ;  /* 0x000000b1d4037221 */ /* 0x000fe20000010000 */
[----:B------:R-:W-:Y:S01]  /*6490*/  HMMA.16816.F32 R188, R128, R200, R188 ;  /* 0x000000c880bc723c */ /* 0x000fe200000018bc */
[----:B------:R-:W-:-:S02]  /*64a0*/  FADD.FTZ R0, R79, R78 ;  /* 0x0000004e4f007221 */ /* 0x000fc40000010000 */
[----:B------:R-:W-:-:S05]  /*64b0*/  FADD.FTZ R8, R213, R3 ;  /* 0x00000003d5087221 */ /* 0x000fca0000010000 */
[----:B------:R-:W-:Y:S01]  /*64c0*/  HMMA.16816.F32 R192, R124, R200, R192 ;  /* 0x000000c87cc0723c */ /* 0x000fe200000018c0 */
[----:B------:R-:W-:Y:S02]  /*64d0*/  IMAD.MOV.U32 R115, RZ, RZ, R236 ;  /* 0x000000ffff737224 */ /* 0x000fe400078e00ec */
[----:B------:R-:W-:-:S05]  /*64e0*/  FADD.FTZ R2, R108, R84 ;  /* 0x000000546c027221 */ /* 0x000fca0000010000 */
[----:B------:R-:W-:Y:S01]  /*64f0*/  HMMA.16816.F32 R196, R124, R202, R196 ;  /* 0x000000ca7cc4723c */ /* 0x000fe200000018c4 */
[----:B------:R-:W-:Y:S02]  /*6500*/  IMAD.MOV.U32 R3, RZ, RZ, R109 ;  /* 0x000000ffff037224 */ /* 0x000fe400078e006d */
[----:B------:R-:W-:-:S05]  /*6510*/  FADD.FTZ R25, R25, R77 ;  /* 0x0000004d19197221 */ /* 0x000fca0000010000 */
[----:B------:R-:W-:Y:S01]  /*6520*/  HMMA.16816.F32 R200, R128, R202, R40 ;  /* 0x000000ca80c8723c */ /* 0x000fe20000001828 */
[----:B------:R-:W-:-:S06]  /*6530*/  IMAD.MOV.U32 R212, RZ, RZ, R114 ;  /* 0x000000ffffd47224 */ /* 0x000fcc00078e0072 */
[----:B------:R-:W-:Y:S02]  /*6540*/  IMAD.MOV.U32 R41, RZ, RZ, R86 ;  /* 0x000000ffff297224 */ /* 0x000fe400078e0056 */
[----:B------:R-:W-:Y:S02]  /*6550*/  IMAD.MOV.U32 R42, RZ, RZ, R113 ;  /* 0x000000ffff2a7224 */ /* 0x000fe400078e0071 */
[----:B------:R-:W-:Y:S02]  /*6560*/  IMAD.MOV.U32 R40, RZ, RZ, R111 ;  /* 0x000000ffff287224 */ /* 0x000fe400078e006f */
[----:B------:R-:W-:Y:S02]  /*6570*/  FADD.FTZ R0, R41, R0 ;  /* 0x0000000029007221 */ /* 0x000fe40000010000 */
[----:B------:R-:W-:Y:S02]  /*6580*/  IMAD.MOV.U32 R30, RZ, RZ, R176 ;  /* 0x000000ffff1e7224 */ /* 0x000fe400078e00b0 */
[----:B------:R-:W-:Y:S01]  /*6590*/  FADD.FTZ R8, R42, R8 ;  /* 0x000000082a087221 */ /* 0x000fe20000010000 */
[----:B------:R-:W-:Y:S01]  /*65a0*/  MOV R213, R115 ;  /* 0x0000007300d57202 */ /* 0x000fe20000000f00 */
[----:B------:R-:W-:Y:S01]  /*65b0*/  IMAD.MOV.U32 R43, RZ, RZ, R112 ;  /* 0x000000ffff2b7224 */ /* 0x000fe200078e0070 */
[-C--:B----4-:R-:W-:Y:S01]  /*65c0*/  HMMA.16816.F32 R120, R124, R4.reuse, R120 ;  /* 0x000000047c78723c */ /* 0x090fe20000001878 */
[----:B------:R-:W-:Y:S01]  /*65d0*/  FADD.FTZ R3, R3, R2 ;  /* 0x0000000203037221 */ /* 0x000fe20000010000 */
[----:B------:R-:W-:Y:S01]  /*65e0*/  MOV R215, R85 ;  /* 0x0000005500d77202 */ /* 0x000fe20000000f00 */
[----:B------:R-:W-:Y:S01]  /*65f0*/  FADD.FTZ R2, R40, R25 ;  /* 0x0000001928027221 */ /* 0x000fe20000010000 */
[----:B------:R-:W-:Y:S01]  /*6600*/  UIMAD.WIDE.U32 UR6, UR17, UR4, URZ ;  /* 0x00000004110672a5 */ /* 0x000fe2000f8e003f */
[----:B------:R-:W-:Y:S01]  /*6610*/  FADD.FTZ R0, R212, R0 ;  /* 0x00000000d4007221 */ /* 0x000fe20000010000 */
[----:B------:R-:W2:Y:S01]  /*6620*/  LDSM.16.MT88.4 R176, [R227+0x1900] ;  /* 0x00190000e3b0783b */ /* 0x000ea20000004200 */
[----:B------:R-:W-:Y:S01]  /*6630*/  FADD.FTZ R8, R30, R8 ;  /* 0x000000081e087221 */ /* 0x000fe20000010000 */
[----:B------:R-:W-:Y:S01]  /*6640*/  HMMA.16816.F32 R116, R128, R4, R116 ;  /* 0x000000048074723c */ /* 0x000fe20000001874 */
[----:B------:R-:W-:Y:S01]  /*6650*/  FADD.FTZ R3, R43, R3 ;  /* 0x000000032b037221 */ /* 0x000fe20000010000 */
[----:B------:R-:W-:Y:S01]  /*6660*/  LDSM.16.MT88.4 R112, [R228+0x3900] ;  /* 0x00390000e470783b */ /* 0x000fe20000004200 */
[----:B------:R-:W-:-:S02]  /*6670*/  FADD.FTZ R2, R213, R2 ;  /* 0x00000002d5027221 */ /* 0x000fc40000010000 */
[----:B------:R-:W-:Y:S02]  /*6680*/  IMAD.MOV.U32 R87, RZ, RZ, R245 ;  /* 0x000000ffff577224 */ /* 0x000fe400078e00f5 */
[----:B------:R-:W-:Y:S01]  /*6690*/  FADD.FTZ R4, R28, R0 ;  /* 0x000000001c047221 */ /* 0x000fe20000010000 */
[-C--:B------:R-:W-:Y:S01]  /*66a0*/  HMMA.16816.F32 R132, R128, R144.reuse, R132 ;  /* 0x000000908084723c */ /* 0x080fe20000001884 */
[----:B------:R-:W-:Y:S02]  /*66b0*/  FADD.FTZ R0, R29, R8 ;  /* 0x000000081d007221 */ /* 0x000fe40000010000 */
[----:B------:R-:W-:Y:S01]  /*66c0*/  FADD.FTZ R5, R252, R3 ;  /* 0x00000003fc057221 */ /* 0x000fe20000010000 */
[----:B------:R-:W-:Y:S01]  /*66d0*/  @UP1 USHF.R.U32.HI UR17, URZ, UR5, UR7 ;  /* 0x000000053f111299 */ /* 0x000fe20008011607 */
[----:B------:R-:W-:Y:S01]  /*66e0*/  FADD.FTZ R3, R31, R2 ;  /* 0x000000021f037221 */ /* 0x000fe20000010000 */
[----:B------:R-:W-:Y:S01]  /*66f0*/  MOV R86, R87 ;  /* 0x0000005700567202 */ /* 0x000fe20000000f00 */
[----:B------:R-:W-:Y:S01]  /*6700*/  FADD.FTZ R0, R250, R0 ;  /* 0x00000000fa007221 */ /* 0x000fe20000010000 */
[----:B------:R-:W-:Y:S01]  /*6710*/  HMMA.16816.F32 R136, R124, R144, R136 ;  /* 0x000000907c88723c */ /* 0x000fe20000001888 */
[----:B------:R-:W-:Y:S01]  /*6720*/  FADD.FTZ R2, R247, R5 ;  /* 0x00000005f7027221 */ /* 0x000fe20000010000 */
[----:B------:R3:W5:Y:S01]  /*6730*/  LDL.LU R245, [R1+0xb0] ;  /* 0x0000b00001f57983 */ /* 0x0007620000300800 */
[----:B------:R-:W-:-:S02]  /*6740*/  FADD.FTZ R4, R249, R4 ;  /* 0x00000004f9047221 */ /* 0x000fc40000010000 */
[----:B------:R-:W-:-:S03]  /*6750*/  IMAD.MOV.U32 R87, RZ, RZ, R110 ;  /* 0x000000ffff577224 */ /* 0x000fc600078e006e */
[----:B------:R-:W-:Y:S01]  /*6760*/  HMMA.16816.F32 R140, R124, R146, R140 ;  /* 0x000000927c8c723c */ /* 0x000fe2000000188c */
[----:B------:R-:W-:Y:S01]  /*6770*/  FADD.FTZ R3, R248, R3 ;  /* 0x00000003f8037221 */ /* 0x000fe20000010000 */
[----:B------:R-:W-:Y:S01]  /*6780*/  UIADD3 UR17, UR17, UR8, -UR11 ;  /* 0x0000000811117290 */ /* 0x000fe2000fffe80b */
[----:B------:R-:W-:Y:S01]  /*6790*/  FADD.FTZ R0, R215, R0 ;  /* 0x00000000d7007221 */ /* 0x000fe20000010000 */
[----:B------:R3:W5:Y:S01]  /*67a0*/  LDL.LU R243, [R1+0xac] ;  /* 0x0000ac0001f37983 */ /* 0x0007620000300800 */
[----:B------:R-:W-:Y:S02]  /*67b0*/  FADD.FTZ R2, R246, R2 ;  /* 0x00000002f6027221 */ /* 0x000fe40000010000 */
[----:B------:R-:W-:Y:S02]  /*67c0*/  IMAD.MOV.U32 R27, RZ, RZ, R86 ;  /* 0x000000ffff1b7224 */ /* 0x000fe400078e0056 */
[----:B------:R-:W-:Y:S02]  /*67d0*/  FADD.FTZ R4, R214, R4 ;  /* 0x00000004d6047221 */ /* 0x000fe40000010000 */
[----:B------:R-:W-:Y:S01]  /*67e0*/  IMAD.MOV.U32 R26, RZ, RZ, R87 ;  /* 0x000000ffff1a7224 */ /* 0x000fe200078e0057 */
[----:B-1----:R-:W-:Y:S01]  /*67f0*/  HMMA.16816.F32 R148, R128, R160, R148 ;  /* 0x000000a08094723c */ /* 0x002fe20000001894 */
[----:B------:R-:W-:Y:S01]  /*6800*/  FADD.FTZ R3, R251, R3 ;  /* 0x00000003fb037221 */ /* 0x000fe20000010000 */
[----:B------:R3:W5:Y:S01]  /*6810*/  LDL.LU R242, [R1+0xa8] ;  /* 0x0000a80001f27983 */ /* 0x0007620000300800 */
[----:B------:R-:W-:-:S02]  /*6820*/  FADD.FTZ R0, R208, R0 ;  /* 0x00000000d0007221 */ /* 0x000fc40000010000 */
[----:B------:R-:W-:Y:S01]  /*6830*/  FADD.FTZ R2, R244, R2 ;  /* 0x00000002f4027221 */ /* 0x000fe20000010000 */
[----:B------:R3:W5:Y:S01]  /*6840*/  LDL.LU R241, [R1+0xa4] ;  /* 0x0000a40001f17983 */ /* 0x0007620000300800 */
[----:B------:R-:W-:Y:S02]  /*6850*/  FADD.FTZ R4, R27, R4 ;  /* 0x000000041b047221 */ /* 0x000fe40000010000 */
[----:B------:R-:W-:Y:S01]  /*6860*/  FADD.FTZ R3, R26, R3 ;  /* 0x000000031a037221 */ /* 0x000fe20000010000 */
[----:B------:R-:W-:Y:S01]  /*6870*/  HMMA.16816.F32 R152, R124, R160, R152 ;  /* 0x000000a07c98723c */ /* 0x000fe20000001898 */
[----:B------:R-:W-:-:S07]  /*6880*/  FADD.FTZ R0, R209, R0 ;  /* 0x00000000d1007221 */ /* 0x000fce0000010000 */
[----:B------:R-:W-:Y:S01]  /*6890*/  HMMA.16816.F32 R156, R124, R162, R156 ;  /* 0x000000a27c9c723c */ /* 0x000fe2000000189c */
[----:B------:R-:W-:-:S07]  /*68a0*/  FADD.FTZ R2, R187, R2 ;  /* 0x00000002bb027221 */ /* 0x000fce0000010000 */
[C---:B------:R-:W-:Y:S01]  /*68b0*/  HMMA.16816.F32 R144, R128.reuse, R146, R60 ;  /* 0x000000928090723c */ /* 0x040fe2000000183c */
[----:B------:R-:W-:Y:S01]  /*68c0*/  FADD.FTZ R4, R64, R4 ;  /* 0x0000000440047221 */ /* 0x000fe20000010000 */
[----:B------:R-:W-:Y:S01]  /*68d0*/  USHF.R.S32.HI UR4, URZ, 0x1f, UR17 ;  /* 0x0000001f3f047899 */ /* 0x000fe20008011411 */
[----:B------:R-:W-:Y:S01]  /*68e0*/  FADD.FTZ R3, R66, R3 ;  /* 0x0000000342037221 */ /* 0x000fe20000010000 */
[----:B------:R3:W5:Y:S01]  /*68f0*/  LDL.LU R240, [R1+0xa0] ;  /* 0x0000a00001f07983 */ /* 0x0007620000300800 */
[----:B------:R-:W-:Y:S02]  /*6900*/  FADD.FTZ R0, R210, R0 ;  /* 0x00000000d2007221 */ /* 0x000fe40000010000 */
[----:B------:R-:W-:Y:S01]  /*6910*/  FADD.FTZ R2, R204, R2 ;  /* 0x00000002cc027221 */ /* 0x000fe20000010000 */
[----:B------:R-:W-:Y:S01]  /*6920*/  HMMA.16816.F32 R160, R128, R162, R52 ;  /* 0x000000a280a0723c */ /* 0x000fe20000001834 */
[----:B------:R-:W-:Y:S01]  /*6930*/  FADD.FTZ R4, R65, R4 ;  /* 0x0000000441047221 */ /* 0x000fe20000010000 */
[----:B------:R-:W-:Y:S01]  /*6940*/  MOV R60, R83 ;  /* 0x00000053003c7202 */ /* 0x000fe20000000f00 */
[----:B------:R-:W-:Y:S01]  /*6950*/  FADD.FTZ R3, R180, R3 ;  /* 0x00000003b4037221 */ /* 0x000fe20000010000 */
[----:B------:R3:W5:Y:S01]  /*6960*/  LDL.LU R239, [R1+0x9c] ;  /* 0x00009c0001ef7983 */ /* 0x0007620000300800 */
[----:B------:R-:W-:-:S02]  /*6970*/  IMAD.MOV.U32 R61, RZ, RZ, R82 ;  /* 0x000000ffff3d7224 */ /* 0x000fc400078e0052 */
[----:B------:R-:W-:Y:S01]  /*6980*/  IMAD.MOV.U32 R62, RZ, RZ, R81 ;  /* 0x000000ffff3e7224 */ /* 0x000fe200078e0051 */
[----:B------:R-:W-:Y:S01]  /*6990*/  MOV R52, R99 ;  /* 0x0000006300347202 */ /* 0x000fe20000000f00 */
[----:B------:R-:W-:Y:S01]  /*69a0*/  IMAD.MOV.U32 R63, RZ, RZ, R80 ;  /* 0x000000ffff3f7224 */ /* 0x000fe200078e0050 */
[----:B------:R3:W5:Y:S01]  /*69b0*/  LDL.LU R238, [R1+0x98] ;  /* 0x0000980001ee7983 */ /* 0x0007620000300800 */
[----:B------:R-:W-:Y:S02]  /*69c0*/  IMAD.MOV.U32 R53, RZ, RZ, R98 ;  /* 0x000000ffff357224 */ /* 0x000fe400078e0062 */
[----:B------:R-:W-:Y:S01]  /*69d0*/  IMAD.MOV.U32 R54, RZ, RZ, R97 ;  /* 0x000000ffff367224 */ /* 0x000fe200078e0061 */
[----:B------:R-:W1:Y:S01]  /*69e0*/  LDSM.16.MT88.4 R80, [R225+0x3900] ;  /* 0x00390000e150783b */ /* 0x000e620000004200 */
[----:B------:R-:W-:Y:S02]  /*69f0*/  IMAD.MOV.U32 R55, RZ, RZ, R96 ;  /* 0x000000ffff377224 */ /* 0x000fe400078e0060 */
[----:B------:R-:W-:Y:S01]  /*6a00*/  FADD.FTZ R0, R211, R0 ;  /* 0x00000000d3007221 */ /* 0x000fe20000010000 */
[----:B------:R-:W4:Y:S01]  /*6a10*/  LDSM.16.MT88.4 R96, [R226+0x3900] ;  /* 0x00390000e260783b */ /* 0x000f220000004200 */
[----:B------:R-:W-:-:S02]  /*6a20*/  FADD.FTZ R2, R206, R2 ;  /* 0x00000002ce027221 */ /* 0x000fc40000010000 */
[----:B------:R-:W-:Y:S01]  /*6a30*/  FADD.FTZ R4, R67, R4 ;  /* 0x0000000443047221 */ /* 0x000fe20000010000 */
[----:B------:R3:W5:Y:S01]  /*6a40*/  LDL.LU R237, [R1+0x94] ;  /* 0x0000940001ed7983 */ /* 0x0007620000300800 */
[----:B------:R-:W-:Y:S02]  /*6a50*/  FADD.FTZ R3, R186, R3 ;  /* 0x00000003ba037221 */ /* 0x000fe40000010000 */
[----:B------:R-:W-:Y:S01]  /*6a60*/  FADD.FTZ R0, R21, R0 ;  /* 0x0000000015007221 */ /* 0x000fe20000010000 */
[----:B------:R-:W-:Y:S01]  /*6a70*/  ULEA.HI UR4, UR4, UR17, URZ, 0x6 ;  /* 0x0000001104047291 */ /* 0x000fe2000f8f303f */
        /* <DEDUP_REMOVED lines=13> */
[----:B------:R-:W-:Y:S01]  /*6b50*/  USHF.R.S32.HI UR24, URZ, 0x6, UR4 ;  /* 0x000000063f187899 */ /* 0x000fe20008011404 */
[----:B------:R-:W-:Y:S01]  /*6b60*/  FADD.FTZ R4, R10, R4 ;  /* 0x000000040a047221 */ /* 0x000fe20000010000 */
[----:B------:R3:W5:Y:S01]  /*6b70*/  LDL.LU R232, [R1+0x80] ;  /* 0x0000800001e87983 */ /* 0x0007620000300800 */
[----:B------:R-:W-:-:S02]  /*6b80*/  FADD.FTZ R3, R15, R3 ;  /* 0x000000030f037221 */ /* 0x000fc40000010000 */
[----:B------:R-:W-:Y:S01]  /*6b90*/  FADD.FTZ R0, R22, R0 ;  /* 0x0000000016007221 */ /* 0x000fe20000010000 */
[----:B------:R3:W5:Y:S01]  /*6ba0*/  LDL.LU R231, [R1+0x7c] ;  /* 0x00007c0001e77983 */ /* 0x0007620000300800 */
[----:B------:R-:W-:Y:S01]  /*6bb0*/  FADD.FTZ R2, R20, R2 ;  /* 0x0000000214027221 */ /* 0x000fe20000010000 */
[----:B------:R-:W-:Y:S01]  /*6bc0*/  UISETP.LT.AND UP0, UPT, URZ, UR24, UPT ;  /* 0x000000183f00728c */ /* 0x000fe2000bf01270 */
[----:B------:R-:W-:Y:S01]  /*6bd0*/  FADD.FTZ R4, R11, R4 ;  /* 0x000000040b047221 */ /* 0x000fe20000010000 */
[----:B------:R3:W5:Y:S01]  /*6be0*/  LDL.LU R230, [R1+0x78] ;  /* 0x0000780001e67983 */ /* 0x0007620000300800 */
[----:B------:R-:W-:-:S03]  /*6bf0*/  FADD.FTZ R3, R16, R3 ;  /* 0x0000000310037221 */ /* 0x000fc60000010000 */
[----:B------:R3:W5:Y:S01]  /*6c00*/  LDL.LU R229, [R1+0x74] ;  /* 0x0000740001e57983 */ /* 0x0007620000300800 */
[----:B------:R-:W-:-:S03]  /*6c10*/  FADD.FTZ R5, R19, R2 ;  /* 0x0000000213057221 */ /* 0x000fc60000010000 */
[----:B------:R3:W5:Y:S01]  /*6c20*/  LDL.LU R224, [R1+0x70] ;  /* 0x0000700001e07983 */ /* 0x0007620000300800 */
[----:B------:R-:W-:Y:S01]  /*6c30*/  USEL UR24, URZ, UR24, !UP0 ;  /* 0x000000183f187287 */ /* 0x000fe2000c000000 */
[----:B------:R-:W-:Y:S02]  /*6c40*/  FADD.FTZ R2, R13, R3 ;  /* 0x000000030d027221 */ /* 0x000fe40000010000 */
[----:B------:R1:W-:Y:S01]  /*6c50*/  STL [R1+0x4], R0 ;  /* 0x0000040001007387 */ /* 0x0003e20000100800 */
[----:B------:R-:W-:-:S03]  /*6c60*/  UISETP.GE.AND UP0, UPT, UR25, UR24, UPT ;  /* 0x000000181900728c */ /* 0x000fc6000bf06270 */
[----:B------:R3:W-:Y:S03]  /*6c70*/  STL [R1+0xc], R5 ;  /* 0x00000c0501007387 */ /* 0x0007e60000100800 */
[----:B------:R-:W-:Y:S01]  /*6c80*/  PLOP3.LUT P0, PT, PT, PT, UP0, 0x80, 0x0 ;  /* 0x000000000000781c */ /* 0x000fe20003f0f008 */
[----:B-1----:R-:W-:-:S05]  /*6c90*/  FADD.FTZ R0, R12, R4 ;  /* 0x000000040c007221 */ /* 0x002fca0000010000 */
[----:B------:R3:W-:Y:S04]  /*6ca0*/  STL [R1+0x2c], R0 ;  /* 0x00002c0001007387 */ /* 0x0007e80000100800 */
[----:B------:R3:W-:Y:S01]  /*6cb0*/  STL [R1+0x8], R2 ;  /* 0x0000080201007387 */ /* 0x0007e20000100800 */
[C---:B--2---:R-:W-:Y:S08]  /*6cc0*/  HMMA.16816.F32 R168, R124.reuse, R176, R168 ;  /* 0x000000b07ca8723c */ /* 0x044ff000000018a8 */
[C---:B------:R-:W-:Y:S08]  /*6cd0*/  HMMA.16816.F32 R172, R124.reuse, R178, R172 ;  /* 0x000000b27cac723c */ /* 0x040ff000000018ac */
[C---:B------:R-:W-:Y:S08]  /*6ce0*/  HMMA.16816.F32 R72, R124.reuse, R80, R72 ;  /* 0x000000507c48723c */ /* 0x040ff00000001848 */
[C---:B------:R-:W-:Y:S08]  /*6cf0*/  HMMA.16816.F32 R76, R124.reuse, R82, R44 ;  /* 0x000000527c4c723c */ /* 0x040ff0000000182c */
        /* <DEDUP_REMOVED lines=39> */
.L_x_3314:
[----:B--2---:R-:W2:Y:S01]  /*6f70*/  LDL.64 R182, [R1+0x68] ;  /* 0x0000680001b67983 */ /* 0x004ea20000100a00 */
        /* <DEDUP_REMOVED lines=31> */
[----:B------:R-:W-:Y:S01]  /*7170*/  STL [R1+0x70], R235 ;  /* 0x000070eb01007387 */ /* 0x000fe20000100800 */
[-C--:B------:R-:W-:Y:S03]  /*7180*/  HMMA.16816.F32 R20, R64, R32.reuse, RZ ;  /* 0x000000204014723c */ /* 0x080fe600000018ff */
[----:B------:R-:W-:Y:S04]  /*7190*/  STL [R1+0x74], R243 ;  /* 0x000074f301007387 */ /* 0x000fe80000100800 */
[----:B------:R-:W-:Y:S01]  /*71a0*/  STL [R1+0x78], R242 ;  /* 0x000078f201007387 */ /* 0x000fe20000100800 */
[C---:B------:R-:W-:Y:S03]  /*71b0*/  HMMA.16816.F32 R24, R60.reuse, R32, RZ ;  /* 0x000000203c18723c */ /* 0x040fe600000018ff */
[----:B------:R-:W-:Y:S04]  /*71c0*/  STL [R1+0x7c], R241 ;  /* 0x00007cf101007387 */ /* 0x000fe80000100800 */
[----:B------:R-:W4:Y:S01]  /*71d0*/  LDL R222, [R1+0x60] ;  /* 0x0000600001de7983 */ /* 0x000f220000100800 */
[-C--:B------:R-:W-:Y:S03]  /*71e0*/  HMMA.16816.F32 R28, R60, R34.reuse, RZ ;  /* 0x000000223c1c723c */ /* 0x080fe600000018ff */
[----:B-1----:R-:W4:Y:S05]  /*71f0*/  LDL R131, [R1+0x30] ;  /* 0x0000300001837983 */ /* 0x002f2a0000100800 */
        /* <DEDUP_REMOVED lines=41> */
[----:B------:R-:W-:Y:S01]  /*7490*/  @P0 IADD3 R2, P1, R182, UR10, RZ ;  /* 0x0000000ab6020c10 */ /* 0x000fe2000ff3e0ff */
[----:B------:R-:W2:Y:S01]  /*74a0*/  LDL.64 R220, [R1+0x58] ;  /* 0x0000580001dc7983 */ /* 0x000ea20000100a00 */
[----:B------:R-:W-:Y:S01]  /*74b0*/  @P0 LEA.HI.X R185, R3, c[0x0][0x1fc], R0, 0x1, P2 ;  /* 0x00007f0003b90a11 */ /* 0x000fe200010f0c00 */
[----:B------:R-:W-:Y:S01]  /*74c0*/  @UP1 UIMAD UR20, UR20, UR4, URZ ;  /* 0x00000004141412a4 */ /* 0x000fe2000f8e023f */
[----:B------:R-:W-:Y:S02]  /*74d0*/  @P0 IADD3.X R3, R183, UR14, RZ, P1, !PT ;  /* 0x0000000eb7030c10 */ /* 0x000fe40008ffe4ff */
[C---:B-1----:R-:W-:Y:S01]  /*74e0*/  @P0 IADD3 R182, P1, R2.reuse, UR10, RZ ;  /* 0x0000000a02b60c10 */ /* 0x042fe2000ff3e0ff */
[----:B------:R1:W-:Y:S01]  /*74f0*/  @P0 LDGSTS.E.BYPASS.LTC128B.128 [R245+0x2100], [R184.64], !P4 ;  /* 0x02100000b8f50fae */ /* 0x0003e2000e101d52 */
[----:B------:R-:W-:Y:S01]  /*7500*/  @P0 IADD3 R204, P6, R2, UR16, RZ ;  /* 0x0000001002cc0c10 */ /* 0x000fe2000ffde0ff */
[----:B------:R-:W-:Y:S01]  /*7510*/  @UP1 UIMAD UR20, UR25, UR5, UR20 ;  /* 0x00000005191412a4 */ /* 0x000fe2000f8e0214 */
[C---:B------:R-:W-:Y:S02]  /*7520*/  @P0 IADD3.X R183, R3.reuse, UR14, RZ, P1, !PT ;  /* 0x0000000e03b70c10 */ /* 0x040fe40008ffe4ff */
[----:B------:R-:W-:Y:S01]  /*7530*/  @P0 IADD3.X R205, R3, UR15, RZ, P6, !PT ;  /* 0x0000000f03cd0c10 */ /* 0x000fe2000b7fe4ff */
[----:B------:R-:W-:Y:S01]  /*7540*/  @UP1 UIADD3 UR20, UR23, UR20, URZ ;  /* 0x0000001417141290 */ /* 0x000fe2000fffe03f */
[----:B------:R-:W-:Y:S01]  /*7550*/  PLOP3.LUT P6, PT, PT, PT, UP1, 0x80, 0x0 ;  /* 0x000000000000781c */ /* 0x000fe20003fcf018 */
[----:B------:R3:W-:Y:S01]  /*7560*/  @P0 LDGSTS.E.BYPASS.LTC128B.128 [R245+0x900], [R2.64], !P5 ;  /* 0x0090000002f50fae */ /* 0x0007e2000e901d52 */
[----:B------:R-:W-:Y:S02]  /*7570*/  @UP1 USHF.L.U64.HI UR23, UR4, 0x5, UR5 ;  /* 0x0000000504171899 */ /* 0x000fe40008010205 */
[----:B------:R-:W-:Y:S05]  /*7580*/  @UP1 USHF.L.U64.HI UR20, UR22, 0x6, UR20 ;  /* 0x0000000616141899 */ /* 0x000fea0008010214 */
[----:B------:R3:W-:Y:S08]  /*7590*/  @P0 LDGSTS.E.BYPASS.LTC128B.128 [R245+0x2900], [R2.64+0x80], !P4 ;  /* 0x0290008002f50fae */ /* 0x0007f0000e101d52 */
[----:B------:R4:W-:Y:S01]  /*75a0*/  @P0 LDGSTS.E.BYPASS.LTC128B.128 [R245+0x1100], [R182.64], !P5 ;  /* 0x01100000b6f50fae */ /* 0x0009e2000e901d52 */
[C---:B-1----:R-:W-:Y:S04]  /*75b0*/  @P0 IADD3 R184, P2, R182.reuse, UR10, RZ ;  /* 0x0000000ab6b80c10 */ /* 0x042fe8000ff5e0ff */
[C---:B------:R-:W-:Y:S03]  /*75c0*/  @P0 IADD3.X R185, R183.reuse, UR14, RZ, P2, !PT ;  /* 0x0000000eb7b90c10 */ /* 0x040fe600097fe4ff */
[----:B------:R1:W-:Y:S08]  /*75d0*/  @P0 LDGSTS.E.BYPASS.LTC128B.128 [R245+0x3100], [R204.64], !P4 ;  /* 0x03100000ccf50fae */ /* 0x0003f0000e101d52 */
[----:B------:R1:W-:Y:S01]  /*75e0*/  @P0 LDGSTS.E.BYPASS.LTC128B.128 [R245+0x1900], [R184.64], !P5 ;  /* 0x01900000b8f50fae */ /* 0x0003e2000e901d52 */
[----:B---3--:R-:W-:Y:S04]  /*75f0*/  @P0 IADD3 R2, P1, R182, UR16, RZ ;  /* 0x00000010b6020c10 */ /* 0x008fe8000ff3e0ff */
[----:B------:R-:W-:Y:S03]  /*7600*/  @P0 IADD3.X R3, R183, UR15, RZ, P1, !PT ;  /* 0x0000000fb7030c10 */ /* 0x000fe60008ffe4ff */
[----:B------:R-:W-:Y:S04]  /*7610*/  STL [R1+0x80], R231 ;  /* 0x000080e701007387 */ /* 0x000fe80000100800 */
[----:B------:R3:W-:Y:S08]  /*7620*/  @P0 LDGSTS.E.BYPASS.LTC128B.128 [R245+0x3900], [R2.64], !P4 ;  /* 0x0390000002f50fae */ /* 0x0007f0000e101d52 */
[----:B------:R-:W-:Y:S08]  /*7630*/  LDSM.16.M88.4 R212, [R232+0x8100] ;  /* 0x00810000e8d4783b */ /* 0x000ff00000000200 */
[----:B------:R-:W3:Y:S08]  /*7640*/  LDSM.16.M88.4 R216, [R230+0x4100] ;  /* 0x00410000e6d8783b */ /* 0x000ef00000000200 */
[----:B-1----:R-:W1:Y:S08]  /*7650*/  LDSM.16.M88.4 R204, [R232+0xa100] ;  /* 0x00a10000e8cc783b */ /* 0x002e700000000200 */
[----:B------:R-:W4:Y:S08]  /*7660*/  LDSM.16.M88.4 R208, [R230+0x4900] ;  /* 0x00490000e6d0783b */ /* 0x000f300000000200 */
[----:B------:R-:W0:Y:S08]  /*7670*/  LDGDEPBAR ;  /* 0x00000000000079af */ /* 0x000e300000000000 */
[----:B------:R-:W-:Y:S04]  /*7680*/  STL [R1+0x84], R224 ;  /* 0x000084e001007387 */ /* 0x000fe80000100800 */
[----:B------:R-:W-:Y:S01]  /*7690*/  STL [R1+0x88], R240 ;  /* 0x000088f001007387 */ /* 0x000fe20000100800 */
[-C--:B---3--:R-:W-:Y:S03]  /*76a0*/  HMMA.16816.F32 R4, R212, R216.reuse, R4 ;  /* 0x000000d8d404723c */ /* 0x088fe60000001804 */
[----:B------:R-:W-:Y:S04]  /*76b0*/  STL [R1+0x8c], R233 ;  /* 0x00008ce901007387 */ /* 0x000fe80000100800 */
[----:B------:R-:W-:Y:S01]  /*76c0*/  STL [R1+0x90], R239 ;  /* 0x000090ef01007387 */ /* 0x000fe20000100800 */
[C---:B-1----:R-:W-:Y:S03]  /*76d0*/  HMMA.16816.F32 R8, R204.reuse, R216, R8 ;  /* 0x000000d8cc08723c */ /* 0x042fe60000001808 */
[----:B------:R1:W3:Y:S05]  /*76e0*/  LDL R0, [R1+0x44] ;  /* 0x0000440001007983 */ /* 0x0002ea0000100800 */
[-C--:B------:R-:W-:Y:S08]  /*76f0*/  HMMA.16816.F32 R12, R204, R218.reuse, R12 ;  /* 0x000000dacc0c723c */ /* 0x080ff0000000180c */
[C---:B------:R-:W-:Y:S01]  /*7700*/  HMMA.16816.F32 R16, R212.reuse, R218, R16 ;  /* 0x000000dad410723c */ /* 0x040fe20000001810 */
[----:B------:R-:W1:Y:S07]  /*7710*/  LDSM.16.M88.4 R216, [R230+0x5100] ;  /* 0x00510000e6d8783b */ /* 0x000e6e0000000200 */
[-C--:B----4-:R-:W-:Y:S08]  /*7720*/  HMMA.16816.F32 R20, R212, R208.reuse, R20 ;  /* 0x000000d0d414723c */ /* 0x090ff00000001814 */
        /* <DEDUP_REMOVED lines=15> */
[----:B------:R-:W2:Y:S01]  /*7820*/  LDSM.16.M88.4 R212, [R229+0x800] ;  /* 0x00080000e5d4783b */ /* 0x000ea20000000200 */
[-C--:B-1----:R-:W-:Y:S08]  /*7830*/  HMMA.16816.F32 R4, R204, R216.reuse, R4 ;  /* 0x000000d8cc04723c */ /* 0x082ff00000001804 */
[C---:B----4-:R-:W-:Y:S08]  /*7840*/  HMMA.16816.F32 R8, R208.reuse, R216, R8 ;  /* 0x000000d8d008723c */ /* 0x050ff00000001808 */
[-C--:B------:R-:W-:Y:S08]  /*7850*/  HMMA.16816.F32 R12, R208, R218.reuse, R12 ;  /* 0x000000dad00c723c */ /* 0x080ff0000000180c */
[C---:B------:R-:W-:Y:S01]  /*7860*/  HMMA.16816.F32 R16, R204.reuse, R218, R16 ;  /* 0x000000dacc10723c */ /* 0x040fe20000001810 */
[----:B------:R-:W1:Y:S07]  /*7870*/  LDSM.16.M88.4 R216, [R229+0x1000] ;  /* 0x00100000e5d8783b */ /* 0x000e6e0000000200 */
[-C--:B--2---:R-:W-:Y:S08]  /*7880*/  HMMA.16816.F32 R20, R204, R212.reuse, R20 ;  /* 0x000000d4cc14723c */ /* 0x084ff00000001814 */
        /* <DEDUP_REMOVED lines=15> */
[----:B------:R-:W4:Y:S01]  /*7980*/  LDSM.16.M88.4 R212, [R224+0x6900] ;  /* 0x00690000e0d4783b */ /* 0x000f220000000200 */
[-C--:B-1----:R-:W-:Y:S05]  /*7990*/  HMMA.16816.F32 R4, R208, R216.reuse, R4 ;  /* 0x000000d8d004723c */ /* 0x082fea0000001804 */
[----:B---3--:R-:W-:Y:S02]  /*79a0*/  @P3 IMAD.MOV.U32 R0, RZ, RZ, R131 ;  /* 0x000000ffff003224 */ /* 0x008fe400078e0083 */
[----:B------:R-:W3:Y:S01]  /*79b0*/  LDL R131, [R1+0x34] ;  /* 0x0000340001837983 */ /* 0x000ee20000100800 */
[C---:B--2---:R-:W-:Y:S03]  /*79c0*/  HMMA.16816.F32 R8, R204.reuse, R216, R8 ;  /* 0x000000d8cc08723c */ /* 0x044fe60000001808 */
[----:B------:R-:W-:Y:S05]  /*79d0*/  SHFL.IDX PT, R185, R0, 0x2, 0x1c1f ;  /* 0x005c1f0000b97f89 */ /* 0x000fea00000e0000 */
[-C--:B------:R-:W-:Y:S03]  /*79e0*/  HMMA.16816.F32 R12, R204, R218.reuse, R12 ;  /* 0x000000dacc0c723c */ /* 0x080fe6000000180c */
[----:B------:R-:W-:Y:S05]  /*79f0*/  SHFL.IDX PT, R183, R0, 0x3, 0x1c1f ;  /* 0x007c1f0000b77f89 */ /* 0x000fea00000e0000 */
[C---:B------:R-:W-:Y:S03]  /*7a00*/  HMMA.16816.F32 R16, R208.reuse, R218, R16 ;  /* 0x000000dad010723c */ /* 0x040fe60000001810 */
[----:B------:R-:W1:Y:S05]  /*7a10*/  LDSM.16.M88.4 R216, [R224+0x7100] ;  /* 0x00710000e0d8783b */ /* 0x000e6a0000000200 */
[-C--:B----4-:R-:W-:Y:S03]  /*7a20*/  HMMA.16816.F32 R20, R208, R212.reuse, R20 ;  /* 0x000000d4d014723c */ /* 0x090fe60000001814 */
[----:B------:R-:W2:Y:S05]  /*7a30*/  SHFL.IDX PT, R3, R0, RZ, 0x1c1f ;  /* 0x001c1fff00037589 */ /* 0x000eaa00000e0000 */
[C---:B------:R-:W-:Y:S03]  /*7a40*/  HMMA.16816.F32 R24, R204.reuse, R212, R24 ;  /* 0x000000d4cc18723c */ /* 0x040fe60000001818 */
[----:B------:R4:W1:Y:S05]  /*7a50*/  SHFL.IDX PT, R2, R0, 0x1, 0x1c1f ;  /* 0x003c1f0000027f89 */ /* 0x00086a00000e0000 */
[-C--:B------:R-:W-:Y:S08]  /*7a60*/  HMMA.16816.F32 R28, R204, R214.reuse, R28 ;  /* 0x000000d6cc1c723c */ /* 0x080ff0000000181c */
[C---:B------:R-:W-:Y:S01]  /*7a70*/  HMMA.16816.F32 R32, R208.reuse, R214, R32 ;  /* 0x000000d6d020723c */ /* 0x040fe20000001820 */
[----:B------:R-:W2:Y:S07]  /*7a80*/  LDSM.16.M88.4 R212, [R224+0x7900] ;  /* 0x00790000e0d4783b */ /* 0x000eae0000000200 */
[-C--:B-1----:R-:W-:Y:S01]  /*7a90*/  HMMA.16816.F32 R36, R208, R216.reuse, R36 ;  /* 0x000000d8d024723c */ /* 0x082fe20000001824 */
[----:B----4-:R-:W-:Y:S05]  /*7aa0*/  IMAD.U32 R0, RZ, RZ, UR8 ;  /* 0x00000008ff007e24 */ /* 0x010fea000f8e00ff */
[----:B------:R-:W-:Y:S01]  /*7ab0*/  IADD3 R0, R0, UR21, -R222 ;  /* 0x0000001500007c10 */ /* 0x000fe2000fffe8de */
[----:B------:R-:W-:Y:S01]  /*7ac0*/  @UP1 USHF.L.U32 UR21, UR22, 0x6, URZ ;  /* 0x0000000616151899 */ /* 0x000fe2000800063f */
[C---:B------:R-:W-:Y:S01]  /*7ad0*/  HMMA.16816.F32 R40, R204.reuse, R216, R40 ;  /* 0x000000d8cc28723c */ /* 0x040fe20000001828 */
[----:B------:R-:W-:Y:S03]  /*7ae0*/  @UP1 USHF.L.U32 UR22, UR4, 0x5, URZ ;  /* 0x0000000504161899 */ /* 0x000fe6000800063f */
[----:B------:R-:W-:Y:S02]  /*7af0*/  IADD3 R182, R0, -UR11, RZ ;  /* 0x8000000b00b67c10 */ /* 0x000fe4000fffe0ff */
[----:B------:R-:W-:Y:S02]  /*7b00*/  @P6 IADD3 R184, P0, R220, UR21, RZ ;  /* 0x00000015dcb86c10 */ /* 0x000fe4000ff1e0ff */
[-C--:B------:R-:W-:Y:S04]  /*7b10*/  HMMA.16816.F32 R44, R204, R218.reuse, R44 ;  /* 0x000000dacc2c723c */ /* 0x080fe8000000182c */
[C---:B--2---:R-:W-:Y:S01]  /*7b20*/  IADD3 R3, R182.reuse, R3, RZ ;  /* 0x00000003b6037210 */ /* 0x044fe20007ffe0ff */
[C---:B------:R-:W-:Y:S02]  /*7b30*/  IMAD.IADD R2, R182.reuse, 0x1, R2 ;  /* 0x00000001b6027824 */ /* 0x040fe400078e0202 */
[C---:B------:R-:W-:Y:S01]  /*7b40*/  IMAD.IADD R0, R182.reuse, 0x1, R185 ;  /* 0x00000001b6007824 */ /* 0x040fe200078e02b9 */
[C---:B------:R-:W-:Y:S01]  /*7b50*/  HMMA.16816.F32 R48, R208.reuse, R218, R48 ;  /* 0x000000dad030723c */ /* 0x040fe20000001830 */
[----:B------:R-:W-:Y:S03]  /*7b60*/  LDSM.16.M88.4 R216, [R240] ;  /* 0x00000000f0d8783b */ /* 0x000fe60000000200 */
[----:B------:R-:W-:Y:S02]  /*7b70*/  IADD3 R182, R182, R183, RZ ;  /* 0x000000b7b6b67210 */ /* 0x000fe40007ffe0ff */
[----:B------:R-:W-:Y:S02]  /*7b80*/  ISETP.GT.AND P2, PT, R2, RZ, PT ;  /* 0x000000ff0200720c */ /* 0x000fe40003f44270 */
[-C--:B------:R-:W-:Y:S08]  /*7b90*/  HMMA.16816.F32 R52, R208, R212.reuse, R52 ;  /* 0x000000d4d034723c */ /* 0x080ff00000001834 */
[C---:B------:R-:W-:Y:S08]  /*7ba0*/  HMMA.16816.F32 R56, R204.reuse, R212, R56 ;  /* 0x000000d4cc38723c */ /* 0x040ff00000001838 */
[-C--:B------:R-:W-:Y:S01]  /*7bb0*/  HMMA.16816.F32 R60, R204, R214.reuse, R60 ;  /* 0x000000d6cc3c723c */ /* 0x080fe2000000183c */
[----:B------:R-:W1:Y:S07]  /*7bc0*/  LDSM.16.M88.4 R204, [R233+0xc100] ;  /* 0x00c10000e9cc783b */ /* 0x000e6e0000000200 */
[----:B------:R-:W-:Y:S01]  /*7bd0*/  HMMA.16816.F32 R64, R208, R214, R64 ;  /* 0x000000d6d040723c */ /* 0x000fe20000001840 */
[----:B------:R-:W2:Y:S08]  /*7be0*/  LDSM.16.M88.4 R208, [R233+0xe100] ;  /* 0x00e10000e9d0783b */ /* 0x000eb00000000200 */
[----:B------:R-:W4:Y:S01]  /*7bf0*/  LDSM.16.M88.4 R212, [R239] ;  /* 0x00000000efd4783b */ /* 0x000f220000000200 */
[-C--:B-1----:R-:W-:Y:S08]  /*7c00*/  HMMA.16816.F32 R4, R204, R216.reuse, R4 ;  /* 0x000000d8cc04723c */ /* 0x082ff00000001804 */
[C---:B--2---:R-:W-:Y:S08]  /*7c10*/  HMMA.16816.F32 R8, R208.reuse, R216, R8 ;  /* 0x000000d8d008723c */ /* 0x044ff00000001808 */
[-C--:B------:R-:W-:Y:S08]  /*7c20*/  HMMA.16816.F32 R12, R208, R218.reuse, R12 ;  /* 0x000000dad00c723c */ /* 0x080ff0000000180c */
[C---:B------:R-:W-:Y:S01]  /*7c30*/  HMMA.16816.F32 R16, R204.reuse, R218, R16 ;  /* 0x000000dacc10723c */ /* 0x040fe20000001810 */
[----:B------:R-:W1:Y:S07]  /*7c40*/  LDSM.16.M88.4 R216, [R238] ;  /* 0x00000000eed8783b */ /* 0x000e6e0000000200 */
[-C--:B----4-:R-:W-:Y:S08]  /*7c50*/  HMMA.16816.F32 R20, R204, R212.reuse, R20 ;  /* 0x000000d4cc14723c */ /* 0x090ff00000001814 */
        /* <DEDUP_REMOVED lines=47> */
[----:B------:R-:W2:Y:S01]  /*7f50*/  LDSM.16.M88.4 R212, [R229+0x3800] ;  /* 0x00380000e5d4783b */ /* 0x000ea20000000200 */
[----:B------:R-:W-:Y:S06]  /*7f60*/  DEPBAR.LE SB0, 0x0 ;  /* 0x000080000000791a */ /* 0x000fec0000000000 */
[-C--:B-1----:R-:W-:Y:S01]  /*7f70*/  HMMA.16816.F32 R36, R204, R216.reuse, R36 ;  /* 0x000000d8cc24723c */ /* 0x082fe20000001824 */
[----:B------:R-:W-:Y:S07]  /*7f80*/  BAR.SYNC.DEFER_BLOCKING 0x0 ;  /* 0x0000000000007b1d */ /* 0x000fee0000010000 */
[C---:B------:R-:W-:Y:S08]  /*7f90*/  HMMA.16816.F32 R40, R208.reuse, R216, R40 ;  /* 0x000000d8d028723c */ /* 0x040ff00000001828 */
[-C--:B------:R-:W-:Y:S08]  /*7fa0*/  HMMA.16816.F32 R44, R208, R218.reuse, R44 ;  /* 0x000000dad02c723c */ /* 0x080ff0000000182c */
[C---:B------:R-:W-:Y:S01]  /*7fb0*/  HMMA.16816.F32 R48, R204.reuse, R218, R48 ;  /* 0x000000dacc30723c */ /* 0x040fe20000001830 */
[----:B------:R-:W4:Y:S06]  /*7fc0*/  LDL.64 R218, [R1+0x48] ;  /* 0x0000480001da7983 */ /* 0x000f2c0000100a00 */
[----:B------:R-:W3:Y:S01]  /*7fd0*/  LDL R216, [R1+0x3c] ;  /* 0x00003c0001d87983 */ /* 0x000ee20000100800 */
[-C--:B--2---:R-:W-:Y:S08]  /*7fe0*/  HMMA.16816.F32 R52, R204, R212.reuse, R52 ;  /* 0x000000d4cc34723c */ /* 0x084ff00000001834 */
[C---:B------:R-:W-:Y:S07]  /*7ff0*/  HMMA.16816.F32 R56, R208.reuse, R212, R56 ;  /* 0x000000d4d038723c */ /* 0x040fee0000001838 */
[----:B------:R-:W-:Y:S01]  /*8000*/  FSEL R212, R6, -INF , P2 ;  /* 0xff80000006d47808 */ /* 0x000fe20001000000 */
[-C--:B------:R-:W-:Y:S03]  /*8010*/  HMMA.16816.F32 R60, R208, R214.reuse, R60 ;  /* 0x000000d6d03c723c */ /* 0x080fe6000000183c */
[----:B------:R-:W-:Y:S04]  /*8020*/  ISETP.GT.AND P2, PT, R182, RZ, PT ;  /* 0x000000ffb600720c */ /* 0x000fe80003f44270 */
[----:B------:R-:W-:Y:S01]  /*8030*/  @P6 LEA R208, P1, R184, c[0x0][0x1c8], 0x1 ;  /* 0x00007200b8d06a11 */ /* 0x000fe200078208ff */
[----:B------:R-:W-:Y:S04]  /*8040*/  HMMA.16816.F32 R64, R204, R214, R64 ;  /* 0x000000d6cc40723c */ /* 0x000fe80000001840 */
[----:B------:R-:W-:Y:S02]  /*8050*/  FSEL R223, R10, -INF , P2 ;  /* 0xff8000000adf7808 */ /* 0x000fe40001000000 */
[----:B------:R-:W-:Y:S06]  /*8060*/  ISETP.GT.AND P2, PT, R0, 0x9, PT ;  /* 0x000000090000780c */ /* 0x000fec0003f44270 */
[----:B------:R-:W-:Y:S02]  /*8070*/  FSEL R221, R13, -INF , P2 ;  /* 0xff8000000ddd7808 */ /* 0x000fe40001000000 */
[----:B------:R-:W-:Y:S04]  /*8080*/  ISETP.GT.AND P2, PT, R3, 0x8, PT ;  /* 0x000000080300780c */ /* 0x000fe80003f44270 */
[----:B------:R-:W-:Y:S02]  /*8090*/  FSEL R16, R16, -INF , P2 ;  /* 0xff80000010107808 */ /* 0x000fe40001000000 */
[----:B------:R-:W-:Y:S04]  /*80a0*/  ISETP.GT.AND P2, PT, R2, 0x9, PT ;  /* 0x000000090200780c */ /* 0x000fe80003f44270 */
[----:B------:R-:W-:Y:S02]  /*80b0*/  FSEL R19, R19, -INF , P2 ;  /* 0xff80000013137808 */ /* 0x000fe40001000000 */
[----:B------:R-:W-:Y:S04]  /*80c0*/  ISETP.GT.AND P2, PT, R3, 0x11, PT ;  /* 0x000000110300780c */ /* 0x000fe80003f44270 */
[----:B------:R-:W-:Y:S02]  /*80d0*/  FSEL R21, R21, -INF , P2 ;  /* 0xff80000015157808 */ /* 0x000fe40001000000 */
[C---:B------:R-:W-:Y:S04]  /*80e0*/  ISETP.GT.AND P2, PT, R0.reuse, 0x11, PT ;  /* 0x000000110000780c */ /* 0x040fe80003f44270 */
        /* <DEDUP_REMOVED lines=25> */
[----:B----4-:R-:W-:Y:S04]  /*8280*/  @P6 IADD3.X R185, R219, UR20, RZ, P0, !PT ;  /* 0x00000014dbb96c10 */ /* 0x010fe800087fe4ff */
[----:B------:R-:W-:Y:S02]  /*8290*/  @P6 LEA.HI.X R209, R184, c[0x0][0x1cc], R185, 0x1, P1 ;  /* 0x00007300b8d16a11 */ /* 0x000fe400008f0cb9 */
[----:B---3--:R-:W-:Y:S01]  /*82a0*/  @P6 IADD3 R183, P0, R216, UR21, RZ ;  /* 0x00000015d8b76c10 */ /* 0x008fe2000ff1e0ff */
[----:B------:R-:W-:Y:S02]  /*82b0*/  @UP1 UIADD3 UR21, UP0, UR12, 0x80, URZ ;  /* 0x000000800c151890 */ /* 0x000fe4000ff1e03f */
[----:B------:R-:W-:Y:S01]  /*82c0*/  @!PT LDS RZ, [RZ] ;  /* 0x00000000fffff984 */ /* 0x000fe20000000800 */
[----:B------:R-:W-:Y:S01]  /*82d0*/  @!PT LDS RZ, [RZ] ;  /* 0x00000000fffff984 */ /* 0x000fe20000000800 */
[----:B------:R-:W-:Y:S01]  /*82e0*/  @!PT LDS RZ, [RZ] ;  /* 0x00000000fffff984 */ /* 0x000fe20000000800 */
[----:B------:R1:W-:Y:S01]  /*82f0*/  @P6 LDGSTS.E.BYPASS.LTC128B.128 [R245+0x4100], [R208.64], !P5 ;  /* 0x04100000d0f56fae */ /* 0x0003e2000e901d52 */
[----:B------:R-:W-:Y:S01]  /*8300*/  @P6 IADD3.X R184, R131, UR20, RZ, P0, !PT ;  /* 0x0000001483b86c10 */ /* 0x000fe200087fe4ff */
[----:B------:R-:W-:Y:S01]  /*8310*/  @UP1 UIADD3.X UR20, URZ, UR9, URZ, UP0, !UPT ;  /* 0x000000093f141290 */ /* 0x000fe200087fe43f */
[----:B------:R-:W-:Y:S01]  /*8320*/  ISETP.GT.AND P0, PT, R3, RZ, PT ;  /* 0x000000ff0300720c */ /* 0x000fe20003f04270 */
[----:B------:R-:W-:Y:S01]  /*8330*/  UISETP.GT.AND UP0, UPT, UR26, UR24, UPT ;  /* 0x000000181a00728c */ /* 0x000fe2000bf04270 */
[C---:B------:R-:W-:Y:S02]  /*8340*/  @P6 LEA R216, P1, R183.reuse, c[0x0][0x1c8], 0x1 ;  /* 0x00007200b7d86a11 */ /* 0x040fe400078208ff */
[----:B------:R-:W-:Y:S01]  /*8350*/  FSEL R210, R4, -INF , P0 ;  /* 0xff80000004d27808 */ /* 0x000fe20000000000 */
[----:B------:R-:W-:Y:S01]  /*8360*/  UMOV UR26, UR25 ;  /* 0x00000019001a7c82 */ /* 0x000fe20008000000 */
[----:B------:R-:W-:Y:S02]  /*8370*/  ISETP.GT.AND P0, PT, R2, 0x1, PT ;  /* 0x000000010200780c */ /* 0x000fe40003f04270 */
[----:B------:R-:W-:Y:S02]  /*8380*/  @P6 LEA.HI.X R217, R183, c[0x0][0x1cc], R184, 0x1, P1 ;  /* 0x00007300b7d96a11 */ /* 0x000fe400008f0cb8 */
[----:B------:R-:W-:Y:S02]  /*8390*/  FSEL R213, R7, -INF , P0 ;  /* 0xff80000007d57808 */ /* 0x000fe40000000000 */
[----:B------:R-:W-:Y:S01]  /*83a0*/  ISETP.GT.AND P1, PT, R3, 0x1, PT ;  /* 0x000000010300780c */ /* 0x000fe20003f24270 */
[----:B------:R2:W-:Y:S01]  /*83b0*/  @P6 LDGSTS.E.BYPASS.LTC128B.128 [R245+0x6100], [R216.64], !P4 ;  /* 0x06100000d8f56fae */ /* 0x0005e2000e101d52 */
[C---:B------:R-:W-:Y:S02]  /*83c0*/  ISETP.GT.AND P0, PT, R0.reuse, 0x1, PT ;  /* 0x000000010000780c */ /* 0x040fe40003f04270 */
[----:B------:R-:W-:Y:S02]  /*83d0*/  FSEL R211, R5, -INF , P1 ;  /* 0xff80000005d37808 */ /* 0x000fe40000800000 */
[----:B------:R-:W-:Y:S02]  /*83e0*/  FSEL R219, R9, -INF , P0 ;  /* 0xff80000009db7808 */ /* 0x000fe40000000000 */
[C---:B------:R-:W-:Y:S02]  /*83f0*/  ISETP.GT.AND P0, PT, R0.reuse, 0x8, PT ;  /* 0x000000080000780c */ /* 0x040fe40003f04270 */
[----:B------:R-:W-:Y:S02]  /*8400*/  ISETP.GT.AND P1, PT, R0, RZ, PT ;  /* 0x000000ff0000720c */ /* 0x000fe40003f24270 */
[----:B------:R-:W-:Y:S02]  /*8410*/  FSEL R218, R12, -INF , P0 ;  /* 0xff8000000cda7808 */ /* 0x000fe40000000000 */
[----:B------:R-:W-:Y:S02]  /*8420*/  FSEL R220, R8, -INF , P1 ;  /* 0xff80000008dc7808 */ /* 0x000fe40000800000 */
[C---:B------:R-:W-:Y:S02]  /*8430*/  ISETP.GT.AND P1, PT, R182.reuse, 0x1, PT ;  /* 0x00000001b600780c */ /* 0x040fe40003f24270 */
[----:B------:R-:W-:Y:S02]  /*8440*/  ISETP.GT.AND P0, PT, R182, 0x9, PT ;  /* 0x00000009b600780c */ /* 0x000fe40003f04270 */
[----:B------:R-:W-:Y:S02]  /*8450*/  FMNMX.FTZ R185, R210, R180, !PT ;  /* 0x000000b4d2b97209 */ /* 0x000fe40007810000 */
[----:B------:R-:W-:Y:S02]  /*8460*/  FSEL R222, R11, -INF , P1 ;  /* 0xff8000000bde7808 */ /* 0x000fe40000800000 */
[----:B------:R-:W-:Y:S02]  /*8470*/  FSEL R246, R15, -INF , P0 ;  /* 0xff8000000ff67808 */ /* 0x000fe40000000000 */
[----:B------:R-:W-:Y:S02]  /*8480*/  ISETP.GT.AND P0, PT, R2, 0x8, PT ;  /* 0x000000080200780c */ /* 0x000fe40003f04270 */
[----:B------:R-:W-:Y:S02]  /*8490*/  ISETP.GT.AND P1, PT, R182, 0x8, PT ;  /* 0x00000008b600780c */ /* 0x000fe40003f24270 */
[----:B------:R-:W-:Y:S02]  /*84a0*/  FMNMX.FTZ R185, R211, R185, !PT ;  /* 0x000000b9d3b97209 */ /* 0x000fe40007810000 */
[----:B------:R-:W-:Y:S02]  /*84b0*/  FSEL R244, R14, -INF , P1 ;  /* 0xff8000000ef47808 */ /* 0x000fe40000800000 */
[----:B------:R-:W-:Y:S02]  /*84c0*/  FSEL R18, R18, -INF , P0 ;  /* 0xff80000012127808 */ /* 0x000fe40000000000 */
[C---:B------:R-:W-:Y:S02]  /*84d0*/  ISETP.GT.AND P0, PT, R3.reuse, 0x10, PT ;  /* 0x000000100300780c */ /* 0x040fe40003f04270 */
[----:B------:R-:W-:Y:S02]  /*84e0*/  ISETP.GT.AND P1, PT, R3, 0x9, PT ;  /* 0x000000090300780c */ /* 0x000fe40003f24270 */
[----:B------:R-:W-:Y:S02]  /*84f0*/  FSEL R20, R20, -INF , P0 ;  /* 0xff80000014147808 */ /* 0x000fe40000000000 */
[----:B------:R-:W-:Y:S02]  /*8500*/  FSEL R17, R17, -INF , P1 ;  /* 0xff80000011117808 */ /* 0x000fe40000800000 */
[----:B------:R-:W-:Y:S02]  /*8510*/  ISETP.GT.AND P1, PT, R2, 0x10, PT ;  /* 0x000000100200780c */ /* 0x000fe40003f24270 */
[----:B------:R-:W-:Y:S02]  /*8520*/  FMNMX.FTZ R185, R16, R185, !PT ;  /* 0x000000b910b97209 */ /* 0x000fe40007810000 */
[----:B------:R-:W-:Y:S02]  /*8530*/  ISETP.GT.AND P0, PT, R2, 0x11, PT ;  /* 0x000000110200780c */ /* 0x000fe40003f04270 */
[----:B------:R-:W-:Y:S02]  /*8540*/  FSEL R22, R22, -INF , P1 ;  /* 0xff80000016167808 */ /* 0x000fe40000800000 */
[----:B------:R-:W-:Y:S02]  /*8550*/  FSEL R23, R23, -INF , P0 ;  /* 0xff80000017177808 */ /* 0x000fe40000000000 */
[----:B------:R-:W-:Y:S02]  /*8560*/  FMNMX.FTZ R185, R17, R185, !PT ;  /* 0x000000b911b97209 */ /* 0x000fe40007810000 */
[----:B------:R-:W-:Y:S02]  /*8570*/  ISETP.GT.AND P0, PT, R0, 0x10, PT ;  /* 0x000000100000780c */ /* 0x000fe40003f04270 */
        /* <DEDUP_REMOVED lines=8> */
[C---:B------:R-:W-:Y:S02]  /*8600*/  ISETP.GT.AND P0, PT, R3.reuse, 0x19, PT ;  /* 0x000000190300780c */ /* 0x040fe40003f04270 */
[----:B------:R-:W-:Y:S02]  /*8610*/  FSEL R32, R32, -INF , P1 ;  /* 0xff80000020207808 */ /* 0x000fe40000800000 */
[----:B------:R-:W-:Y:S02]  /*8620*/  ISETP.GT.AND P1, PT, R3, 0x20, PT ;  /* 0x000000200300780c */ /* 0x000fe40003f24270 */
        /* <DEDUP_REMOVED lines=8> */
[----:B------:R-:W-:Y:S02]  /*86b0*/  FMNMX.FTZ R185, R37, R185, !PT ;  /* 0x000000b925b97209 */ /* 0x000fe40007810000 */
        /* <DEDUP_REMOVED lines=11> */
[----:B------:R-:W-:Y:S02]  /*8770*/  FMNMX.FTZ R185, R64, R185, !PT ;  /* 0x000000b940b97209 */ /* 0x000fe40007810000 */
[----:B------:R-:W-:Y:S02]  /*8780*/  FMNMX.FTZ R4, R212, R181, !PT ;  /* 0x000000b5d4047209 */ /* 0x000fe40007810000 */
[----:B------:R-:W-:Y:S02]  /*8790*/  FMNMX.FTZ R185, R65, R185, !PT ;  /* 0x000000b941b97209 */ /* 0x000fe40007810000 */
[----:B------:R-:W-:Y:S02]  /*87a0*/  FMNMX.FTZ R4, R213, R4, !PT ;  /* 0x00000004d5047209 */ /* 0x000fe40007810000 */
[----:B------:R-:W-:Y:S01]  /*87b0*/  ISETP.GT.AND P0, PT, R182, 0x19, PT ;  /* 0x00000019b600780c */ /* 0x000fe20003f04270 */
[----:B------:R-:W3:Y:S01]  /*87c0*/  SHFL.BFLY PT, R5, R185, 0x2, 0x1f ;  /* 0x0c401f00b9057f89 */ /* 0x000ee200000e0000 */
[----:B------:R-:W-:Y:S02]  /*87d0*/  FMNMX.FTZ R3, R18, R4, !PT ;  /* 0x0000000412037209 */ /* 0x000fe40007810000 */
[----:B------:R-:W-:Y:S02]  /*87e0*/  FSEL R31, R31, -INF , P0 ;  /* 0xff8000001f1f7808 */ /* 0x000fe40000000000 */
[----:B------:R-:W-:Y:S02]  /*87f0*/  ISETP.GT.AND P0, PT, R2, 0x18, PT ;  /* 0x000000180200780c */ /* 0x000fe40003f04270 */
[----:B------:R-:W-:Y:S02]  /*8800*/  FMNMX.FTZ R3, R19, R3, !PT ;  /* 0x0000000313037209 */ /* 0x000fe40007810000 */
[----:B------:R-:W-:Y:S02]  /*8810*/  FMNMX.FTZ R4, R220, R186, !PT ;  /* 0x000000badc047209 */ /* 0x000fe40007810000 */
[----:B------:R-:W-:Y:S02]  /*8820*/  ISETP.GT.AND P1, PT, R2, 0x19, PT ;  /* 0x000000190200780c */ /* 0x000fe40003f24270 */
[----:B------:R-:W-:Y:S02]  /*8830*/  FSEL R34, R34, -INF , P0 ;  /* 0xff80000022227808 */ /* 0x000fe40000000000 */
[----:B------:R-:W-:Y:S02]  /*8840*/  ISETP.GT.AND P0, PT, R2, 0x21, PT ;  /* 0x000000210200780c */ /* 0x000fe40003f04270 */
[----:B------:R-:W-:Y:S02]  /*8850*/  FMNMX.FTZ R3, R22, R3, !PT ;  /* 0x0000000316037209 */ /* 0x000fe40007810000 */
[----:B------:R-:W-:Y:S02]  /*8860*/  FSEL R39, R39, -INF , P0 ;  /* 0xff80000027277808 */ /* 0x000fe40000000000 */
[----:B------:R-:W-:Y:S02]  /*8870*/  FMNMX.FTZ R4, R219, R4, !PT ;  /* 0x00000004db047209 */ /* 0x000fe40007810000 */
[----:B------:R-:W-:Y:S02]  /*8880*/  FSEL R35, R35, -INF , P1 ;  /* 0xff80000023237808 */ /* 0x000fe40000800000 */
[C---:B------:R-:W-:Y:S02]  /*8890*/  ISETP.GT.AND P1, PT, R2.reuse, 0x20, PT ;  /* 0x000000200200780c */ /* 0x040fe40003f24270 */
[----:B------:R-:W-:Y:S02]  /*88a0*/  ISETP.GT.AND P0, PT, R2, 0x29, PT ;  /* 0x000000290200780c */ /* 0x000fe40003f04270 */
[----:B------:R-:W-:Y:S02]  /*88b0*/  FMNMX.FTZ R3, R23, R3, !PT ;  /* 0x0000000317037209 */ /* 0x000fe40007810000 */
[----:B------:R-:W-:Y:S02]  /*88c0*/  FSEL R38, R38, -INF , P1 ;  /* 0xff80000026267808 */ /* 0x000fe40000800000 */
[----:B------:R-:W-:Y:S02]  /*88d0*/  FMNMX.FTZ R4, R218, R4, !PT ;  /* 0x00000004da047209 */ /* 0x000fe40007810000 */
[C---:B------:R-:W-:Y:S02]  /*88e0*/  ISETP.GT.AND P1, PT, R2.reuse, 0x28, PT ;  /* 0x000000280200780c */ /* 0x040fe40003f24270 */
[----:B------:R-:W-:Y:S02]  /*88f0*/  FSEL R51, R51, -INF , P0 ;  /* 0xff80000033337808 */ /* 0x000fe40000000000 */
[----:B------:R-:W-:Y:S02]  /*8900*/  ISETP.GT.AND P0, PT, R2, 0x30, PT ;  /* 0x000000300200780c */ /* 0x000fe40003f04270 */
[----:B------:R-:W-:Y:S02]  /*8910*/  FMNMX.FTZ R3, R34, R3, !PT ;  /* 0x0000000322037209 */ /* 0x000fe40007810000 */
[----:B------:R-:W-:Y:S02]  /*8920*/  FSEL R54, R54, -INF , P0 ;  /* 0xff80000036367808 */ /* 0x000fe40000000000 */
[----:B------:R-:W-:Y:S02]  /*8930*/  FSEL R50, R50, -INF , P1 ;  /* 0xff80000032327808 */ /* 0x000fe40000800000 */
[C---:B------:R-:W-:Y:S02]  /*8940*/  ISETP.GT.AND P1, PT, R2.reuse, 0x38, PT ;  /* 0x000000380200780c */ /* 0x040fe40003f24270 */
[----:B------:R-:W-:Y:S02]  /*8950*/  ISETP.GT.AND P0, PT, R2, 0x39, PT ;  /* 0x000000390200780c */ /* 0x000fe40003f04270 */
        /* <DEDUP_REMOVED lines=8> */
[----:B------:R-:W-:Y:S02]  /*89e0*/  FSEL R67, R67, -INF , P0 ;  /* 0xff80000043437808 */ /* 0x000fe40000000000 */
[----:B------:R-:W-:Y:S02]  /*89f0*/  FMNMX.FTZ R2, R28, R2, !PT ;  /* 0x000000021c027209 */ /* 0x000fe40007810000 */
[----:B------:R-:W-:Y:S02]  /*8a00*/  ISETP.GT.AND P0, PT, R0, 0x20, PT ;  /* 0x000000200000780c */ /* 0x000fe40003f04270 */
[----:B------:R-:W-:Y:S02]  /*8a10*/  FMNMX.FTZ R184, R50, R3, !PT ;  /* 0x0000000332b87209 */ /* 0x000fe40007810000 */
[----:B------:R-:W-:Y:S02]  /*8a20*/  FMNMX.FTZ R3, R223, R187, !PT ;  /* 0x000000bbdf037209 */ /* 0x000fe40007810000 */
        /* <DEDUP_REMOVED lines=13> */
[C---:B------:R-:W-:Y:S02]  /*8b00*/  ISETP.GT.AND P0, PT, R0.reuse, 0x38, PT ;  /* 0x000000380000780c */ /* 0x040fe40003f04270 */
[----:B------:R-:W-:Y:S02]  /*8b10*/  ISETP.GT.AND P1, PT, R0, 0x31, PT ;  /* 0x000000310000780c */ /* 0x000fe40003f24270 */
[----:B------:R-:W-:Y:S02]  /*8b20*/  FMNMX.FTZ R0, R45, R2, !PT ;  /* 0x000000022d007209 */ /* 0x000fe40007810000 */
[----:B------:R-:W-:Y:S02]  /*8b30*/  FMNMX.FTZ R2, R26, R3, !PT ;  /* 0x000000031a027209 */ /* 0x000fe40007810000 */
[----:B---3--:R-:W-:Y:S02]  /*8b40*/  FMNMX.FTZ R185, R185, R4, !PT ;  /* 0x00000004b9b97209 */ /* 0x008fe40007810000 */
[----:B------:R-:W-:Y:S02]  /*8b50*/  FSEL R60, R60, -INF , P0 ;  /* 0xff8000003c3c7808 */ /* 0x000fe40000000000 */
[----:B------:R-:W-:Y:S01]  /*8b60*/  ISETP.GT.AND P0, PT, R182, 0x21, PT ;  /* 0x00000021b600780c */ /* 0x000fe20003f04270 */
[----:B------:R-:W-:Y:S01]  /*8b70*/  FMUL.FTZ R8, R185, c[0x0][0x2d0] ;  /* 0x0000b400b9087a20 */ /* 0x000fe20000410000 */
[----:B------:R-:W-:Y:S02]  /*8b80*/  FMNMX.FTZ R2, R27, R2, !PT ;  /* 0x000000021b027209 */ /* 0x000fe40007810000 */
[----:B------:R-:W-:Y:S02]  /*8b90*/  FSEL R43, R43, -INF , P0 ;  /* 0xff8000002b2b7808 */ /* 0x000fe40000000000 */
[----:B------:R-:W-:Y:S02]  /*8ba0*/  FSETP.NEU.FTZ.AND P0, PT, R185, -INF , PT ;  /* 0xff800000b900780b */ /* 0x000fe40003f1d000 */
[----:B------:R-:W-:Y:S02]  /*8bb0*/  FSEL R57, R57, -INF , P1 ;  /* 0xff80000039397808 */ /* 0x000fe40000800000 */
[----:B------:R-:W-:Y:S02]  /*8bc0*/  FMNMX.FTZ R2, R30, R2, !PT ;  /* 0x000000021e027209 */ /* 0x000fe40007810000 */
[----:B------:R-:W-:Y:S02]  /*8bd0*/  ISETP.GT.AND P1, PT, R182, 0x20, PT ;  /* 0x00000020b600780c */ /* 0x000fe40003f24270 */
[----:B------:R-:W-:Y:S02]  /*8be0*/  FSEL R8, R8, RZ, P0 ;  /* 0x000000ff08087208 */ /* 0x000fe40000000000 */
[----:B------:R-:W-:Y:S02]  /*8bf0*/  FMNMX.FTZ R2, R31, R2, !PT ;  /* 0x000000021f027209 */ /* 0x000fe40007810000 */
[----:B------:R-:W-:Y:S01]  /*8c00*/  FSEL R42, R42, -INF , P1 ;  /* 0xff8000002a2a7808 */ /* 0x000fe20000800000 */
[--C-:B------:R-:W-:Y:S01]  /*8c10*/  FFMA.FTZ R224, R37, c[0x0][0x2d0], -R8.reuse ;  /* 0x0000b40025e07a23 */ /* 0x100fe20000010808 */
[----:B------:R-:W-:Y:S01]  /*8c20*/  FMNMX.FTZ R184, R51, R184, !PT ;  /* 0x000000b833b87209 */ /* 0x000fe20007810000 */
[--C-:B------:R-:W-:Y:S01]  /*8c30*/  FFMA.FTZ R239, R48, c[0x0][0x2d0], -R8.reuse ;  /* 0x0000b40030ef7a23 */ /* 0x100fe20000010808 */
[----:B------:R-:W-:Y:S01]  /*8c40*/  FMNMX.FTZ R3, R42, R2, !PT ;  /* 0x000000022a037209 */ /* 0x000fe20007810000 */
[--C-:B------:R-:W-:Y:S01]  /*8c50*/  FFMA.FTZ R2, R210, c[0x0][0x2d0], -R8.reuse ;  /* 0x0000b400d2027a23 */ /* 0x100fe20000010808 */
[----:B------:R-:W-:Y:S01]  /*8c60*/  FMNMX.FTZ R184, R54, R184, !PT ;  /* 0x000000b836b87209 */ /* 0x000fe20007810000 */
[--C-:B------:R-:W-:Y:S01]  /*8c70*/  FFMA.FTZ R235, R36, c[0x0][0x2d0], -R8.reuse ;  /* 0x0000b40024eb7a23 */ /* 0x100fe20000010808 */
[----:B------:R-:W-:Y:S01]  /*8c80*/  ISETP.GT.AND P1, PT, R182, 0x29, PT ;  /* 0x00000029b600780c */ /* 0x000fe20003f24270 */
[----:B------:R3:W-:Y:S01]  /*8c90*/  MUFU.EX2 R247, R2 ;  /* 0x0000000200f77308 */ /* 0x0007e20000000800 */
[----:B------:R-:W-:Y:S01]  /*8ca0*/  FMNMX.FTZ R184, R55, R184, !PT ;  /* 0x000000b837b87209 */ /* 0x000fe20007810000 */
[--C-:B------:R-:W-:Y:S01]  /*8cb0*/  FFMA.FTZ R250, R32, c[0x0][0x2d0], -R8.reuse ;  /* 0x0000b40020fa7a23 */ /* 0x100fe20000010808 */
[----:B------:R-:W-:Y:S01]  /*8cc0*/  FMNMX.FTZ R3, R43, R3, !PT ;  /* 0x000000032b037209 */ /* 0x000fe20007810000 */
[--C-:B------:R-:W-:Y:S01]  /*8cd0*/  FFMA.FTZ R48, R52, c[0x0][0x2d0], -R8.reuse ;  /* 0x0000b40034307a23 */ /* 0x100fe20000010808 */
[----:B------:R-:W-:Y:S01]  /*8ce0*/  FMNMX.FTZ R184, R66, R184, !PT ;  /* 0x000000b842b87209 */ /* 0x000fe20007810000 */
[--C-:B------:R-:W-:Y:S01]  /*8cf0*/  FFMA.FTZ R131, R49, c[0x0][0x2d0], -R8.reuse ;  /* 0x0000b40031837a23 */ /* 0x100fe20000010808 */
[----:B------:R-:W-:Y:S02]  /*8d00*/  FSEL R47, R47, -INF , P1 ;  /* 0xff8000002f2f7808 */ /* 0x000fe40000800000 */
[----:B------:R-:W-:Y:S02]  /*8d10*/  FMNMX.FTZ R184, R67, R184, !PT ;  /* 0x000000b843b87209 */ /* 0x000fe40007810000 */
[----:B------:R-:W-:Y:S02]  /*8d20*/  FMNMX.FTZ R3, R46, R3, !PT ;  /* 0x000000032e037209 */ /* 0x000fe40007810000 */
[----:B------:R-:W-:Y:S01]  /*8d30*/  FMNMX.FTZ R0, R56, R0, !PT ;  /* 0x0000000038007209 */ /* 0x000fe20007810000 */
[----:B------:R-:W4:Y:S01]  /*8d40*/  SHFL.BFLY PT, R5, R184, 0x2, 0x1f ;  /* 0x0c401f00b8057f89 */ /* 0x000f2200000e0000 */
[----:B------:R-:W-:Y:S02]  /*8d50*/  FMNMX.FTZ R3, R47, R3, !PT ;  /* 0x000000032f037209 */ /* 0x000fe40007810000 */
[----:B------:R-:W-:Y:S02]  /*8d60*/  FMNMX.FTZ R0, R57, R0, !PT ;  /* 0x0000000039007209 */ /* 0x000fe40007810000 */
[----:B------:R-:W-:Y:S02]  /*8d70*/  ISETP.GT.AND P1, PT, R182, 0x31, PT ;  /* 0x00000031b600780c */ /* 0x000fe40003f24270 */
[----:B------:R-:W-:Y:S02]  /*8d80*/  FMNMX.FTZ R0, R60, R0, !PT ;  /* 0x000000003c007209 */ /* 0x000fe40007810000 */
[----:B------:R-:W-:Y:S01]  /*8d90*/  FSEL R59, R59, -INF , P1 ;  /* 0xff8000003b3b7808 */ /* 0x000fe20000800000 */
[--C-:B---3--:R-:W-:Y:S01]  /*8da0*/  FFMA.FTZ R2, R211, c[0x0][0x2d0], -R8.reuse ;  /* 0x0000b400d3027a23 */ /* 0x108fe20000010808 */
[----:B------:R-:W-:Y:S02]  /*8db0*/  FMNMX.FTZ R0, R61, R0, !PT ;  /* 0x000000003d007209 */ /* 0x000fe40007810000 */
[----:B------:R-:W-:Y:S01]  /*8dc0*/  ISETP.GT.AND P1, PT, R182, 0x39, PT ;  /* 0x00000039b600780c */ /* 0x000fe20003f24270 */
[----:B------:R3:W1:Y:S02]  /*8dd0*/  MUFU.EX2 R248, R2 ;  /* 0x0000000200f87308 */ /* 0x0006640000000800 */
[----:B------:R-:W1:Y:S01]  /*8de0*/  SHFL.BFLY PT, R183, R0, 0x2, 0x1f ;  /* 0x0c401f0000b77f89 */ /* 0x000e6200000e0000 */
[----:B------:R-:W-:Y:S01]  /*8df0*/  FSEL R6, R63, -INF , P1 ;  /* 0xff8000003f067808 */ /* 0x000fe20000800000 */
[--C-:B------:R-:W-:Y:S01]  /*8e00*/  FFMA.FTZ R63, R33, c[0x0][0x2d0], -R8.reuse ;  /* 0x0000b400213f7a23 */ /* 0x100fe20000010808 */
[----:B----4-:R-:W-:Y:S05]  /*8e10*/  FMNMX.FTZ R184, R184, R5, !PT ;  /* 0x00000005b8b87209 */ /* 0x010fea0007810000 */
[----:B------:R-:W4:Y:S01]  /*8e20*/  SHFL.BFLY PT, R4, R184, 0x1, 0x1f ;  /* 0x0c201f00b8047f89 */ /* 0x000f2200000e0000 */
[----:B---3--:R-:W-:Y:S01]  /*8e30*/  FMNMX.FTZ R2, R58, R3, !PT ;  /* 0x000000033a027209 */ /* 0x008fe20007810000 */
[--C-:B------:R-:W-:Y:S01]  /*8e40*/  FFMA.FTZ R3, R16, c[0x0][0x2d0], -R8.reuse ;  /* 0x0000b40010037a23 */ /* 0x100fe20000010808 */
[----:B-1----:R-:W-:Y:S02]  /*8e50*/  FMNMX.FTZ R183, R0, R183, !PT ;  /* 0x000000b700b77209 */ /* 0x002fe40007810000 */
[----:B------:R-:W-:Y:S01]  /*8e60*/  FMNMX.FTZ R2, R59, R2, !PT ;  /* 0x000000023b027209 */ /* 0x000fe20007810000 */
[----:B------:R1:W3:Y:S01]  /*8e70*/  MUFU.EX2 R233, R3 ;  /* 0x0000000300e97308 */ /* 0x0002e20000000800 */
[----:B------:R-:W-:Y:S01]  /*8e80*/  F2FP.PACK_AB R204, R248, R247 ;  /* 0x000000f7f8cc723e */ /* 0x000fe200000000ff */
[----:B------:R-:W2:Y:S01]  /*8e90*/  SHFL.BFLY PT, R9, R183, 0x1, 0x1f ;  /* 0x0c201f00b7097f89 */ /* 0x000ea200000e0000 */
[----:B------:R-:W-:Y:S04]  /*8ea0*/  FMNMX.FTZ R0, R62, R2, !PT ;  /* 0x000000023e007209 */ /* 0x000fe80007810000 */
[----:B------:R-:W-:Y:S02]  /*8eb0*/  FMNMX.FTZ R0, R6, R0, !PT ;  /* 0x0000000006007209 */ /* 0x000fe40007810000 */
[----:B----4-:R-:W-:Y:S03]  /*8ec0*/  FMNMX.FTZ R184, R184, R4, !PT ;  /* 0x00000004b8b87209 */ /* 0x010fe60007810000 */
[----:B------:R-:W4:Y:S01]  /*8ed0*/  SHFL.BFLY PT, R2, R0, 0x2, 0x1f ;  /* 0x0c401f0000027f89 */ /* 0x000f2200000e0000 */
[----:B------:R-:W-:Y:S01]  /*8ee0*/  @P6 IADD3 R4, P1, R208, UR22, RZ ;  /* 0x00000016d0046c10 */ /* 0x000fe2000ff3e0ff */
[C---:B------:R-:W-:Y:S01]  /*8ef0*/  FMUL.FTZ R7, R184.reuse, c[0x0][0x2d0] ;  /* 0x0000b400b8077a20 */ /* 0x040fe20000410000 */
[----:B------:R-:W-:Y:S02]  /*8f00*/  FSETP.NEU.FTZ.AND P2, PT, R184, -INF , PT ;  /* 0xff800000b800780b */ /* 0x000fe40003f5d000 */
[----:B------:R-:W-:Y:S02]  /*8f10*/  @P6 IADD3.X R5, R209, UR23, RZ, P1, !PT ;  /* 0x00000017d1056c10 */ /* 0x000fe40008ffe4ff */
[----:B------:R-:W-:Y:S02]  /*8f20*/  FSEL R7, R7, RZ, P2 ;  /* 0x000000ff07077208 */ /* 0x000fe40001000000 */
[C---:B------:R-:W-:Y:S01]  /*8f30*/  @P6 IADD3 R10, P1, R4.reuse, UR22, RZ ;  /* 0x00000016040a6c10 */ /* 0x040fe2000ff3e0ff */
[----:B------:R4:W-:Y:S01]  /*8f40*/  @P6 LDGSTS.E.BYPASS.LTC128B.128 [R245+0x4900], [R4.64], !P5 ;  /* 0x0490000004f56fae */ /* 0x0009e2000e901d52 */
[----:B-1----:R-:W-:Y:S02]  /*8f50*/  FFMA.FTZ R3, R17, c[0x0][0x2d0], -R8 ;  /* 0x0000b40011037a23 */ /* 0x002fe40000010808 */
[----:B------:R-:W-:Y:S01]  /*8f60*/  @P6 IADD3.X R11, R5, UR23, RZ, P1, !PT ;  /* 0x00000017050b6c10 */ /* 0x000fe20008ffe4ff */
[----:B--2---:R-:W-:Y:S01]  /*8f70*/  FFMA.FTZ R217, R23, c[0x0][0x2d0], -R7 ;  /* 0x0000b40017d97a23 */ /* 0x004fe20000010807 */
[----:B------:R1:W2:Y:S01]  /*8f80*/  MUFU.EX2 R241, R3 ;  /* 0x0000000300f17308 */ /* 0x0002a20000000800 */
[----:B------:R-:W-:Y:S01]  /*8f90*/  @P6 IADD3 R14, P1, R4, UR21, RZ ;  /* 0x00000015040e6c10 */ /* 0x000fe2000ff3e0ff */
[----:B---3--:R-:W-:Y:S01]  /*8fa0*/  IMAD.MOV.U32 R33, RZ, RZ, R233 ;  /* 0x000000ffff217224 */ /* 0x008fe200078e00e9 */
[----:B------:R3:W-:Y:S01]  /*8fb0*/  @P6 LDGSTS.E.BYPASS.LTC128B.128 [R245+0x6900], [R4.64+0x80], !P4 ;  /* 0x0690008004f56fae */ /* 0x0007e2000e101d52 */
[----:B------:R-:W-:Y:S01]  /*8fc0*/  FMNMX.FTZ R183, R183, R9, !PT ;  /* 0x00000009b7b77209 */ /* 0x000fe20007810000 */
[----:B------:R-:W-:Y:S01]  /*8fd0*/  FFMA.FTZ R49, R54, c[0x0][0x2d0], -R7 ;  /* 0x0000b40036317a23 */ /* 0x000fe20000010807 */
[----:B------:R-:W-:Y:S01]  /*8fe0*/  @P6 IADD3.X R15, R5, UR20, RZ, P1, !PT ;  /* 0x00000014050f6c10 */ /* 0x000fe20008ffe4ff */
[----:B------:R-:W-:Y:S01]  /*8ff0*/  IMAD.MOV.U32 R54, RZ, RZ, R131 ;  /* 0x000000ffff367224 */ /* 0x000fe200078e0083 */
[----:B----4-:R-:W-:Y:S01]  /*9000*/  FMNMX.FTZ R0, R0, R2, !PT ;  /* 0x0000000200007209 */ /* 0x010fe20007810000 */
[--C-:B------:R-:W-:Y:S01]  /*9010*/  FFMA.FTZ R2, R18, c[0x0][0x2d0], -R7.reuse ;  /* 0x0000b40012027a23 */ /* 0x100fe20000010807 */
[----:B------:R-:W-:Y:S01]  /*9020*/  @P6 IADD3 R16, P1, R10, UR22, RZ ;  /* 0x000000160a106c10 */ /* 0x000fe2000ff3e0ff */
[----:B------:R4:W-:Y:S01]  /*9030*/  @P6 LDGSTS.E.BYPASS.LTC128B.128 [R245+0x5100], [R10.64], !P5 ;  /* 0x051000000af56fae */ /* 0x0009e2000e901d52 */
[--C-:B------:R-:W-:Y:S01]  /*9040*/  FFMA.FTZ R131, R55, c[0x0][0x2d0], -R7.reuse ;  /* 0x0000b40037837a23 */ /* 0x100fe20000010807 */
[----:B------:R-:W4:Y:S01]  /*9050*/  MUFU.EX2 R231, R2 ;  /* 0x0000000200e77308 */ /* 0x000f220000000800 */
[----:B------:R-:W-:Y:S01]  /*9060*/  @P6 IADD3.X R17, R11, UR23, RZ, P1, !PT ;  /* 0x000000170b116c10 */ /* 0x000fe20008ffe4ff */
[--C-:B------:R-:W-:Y:S01]  /*9070*/  FFMA.FTZ R66, R66, c[0x0][0x2d0], -R7.reuse ;  /* 0x0000b40042427a23 */ /* 0x100fe20000010807 */
[----:B------:R-:W-:Y:S01]  /*9080*/  @P6 IADD3 R12, P1, R10, UR21, RZ ;  /* 0x000000150a0c6c10 */ /* 0x000fe2000ff3e0ff */
[--C-:B------:R-:W-:Y:S02]  /*9090*/  FFMA.FTZ R67, R67, c[0x0][0x2d0], -R7.reuse ;  /* 0x0000b40043437a23 */ /* 0x100fe40000010807 */
[----:B------:R4:W-:Y:S01]  /*90a0*/  @P6 LDGSTS.E.BYPASS.LTC128B.128 [R245+0x7100], [R14.64], !P4 ;  /* 0x071000000ef56fae */ /* 0x0009e2000e101d52 */
[----:B------:R-:W-:Y:S02]  /*90b0*/  @P6 IADD3.X R13, R11, UR20, RZ, P1, !PT ;  /* 0x000000140b0d6c10 */ /* 0x000fe40008ffe4ff */
[----:B------:R-:W-:Y:S01]  /*90c0*/  FSETP.NEU.FTZ.AND P1, PT, R183, -INF , PT ;  /* 0xff800000b700780b */ /* 0x000fe20003f3d000 */
[----:B-1----:R-:W-:Y:S02]  /*90d0*/  FFMA.FTZ R3, R212, c[0x0][0x2d0], -R7 ;  /* 0x0000b400d4037a23 */ /* 0x002fe40000010807 */
[----:B--2---:R-:W-:Y:S02]  /*90e0*/  IMAD.MOV.U32 R52, RZ, RZ, R241 ;  /* 0x000000ffff347224 */ /* 0x004fe400078e00f1 */
[----:B------:R1:W-:Y:S01]  /*90f0*/  @P6 LDGSTS.E.BYPASS.LTC128B.128 [R245+0x5900], [R16.64], !P5 ;  /* 0x0590000010f56fae */ /* 0x0003e2000e901d52 */
[----:B------:R2:W-:Y:S01]  /*9100*/  MUFU.EX2 R214, R3 ;  /* 0x0000000300d67308 */ /* 0x0005e20000000800 */
[----:B---3--:R-:W-:Y:S02]  /*9110*/  FSEL R4, R185, RZ, P0 ;  /* 0x000000ffb9047208 */ /* 0x008fe40000000000 */
[----:B------:R-:W-:Y:S03]  /*9120*/  F2FP.PACK_AB R206, R52, R33 ;  /* 0x0000002134ce723e */ /* 0x000fe600000000ff */
[----:B------:R-:W-:Y:S01]  /*9130*/  FADD.FTZ R5, -R4, R180 ;  /* 0x000000b404057221 */ /* 0x000fe20000010100 */
[----:B------:R3:W-:Y:S01]  /*9140*/  @P6 LDGSTS.E.BYPASS.LTC128B.128 [R245+0x7900], [R12.64], !P4 ;  /* 0x079000000cf56fae */ /* 0x0007e2000e101d52 */
[----:B----4-:R-:W-:Y:S02]  /*9150*/  IMAD.MOV.U32 R32, RZ, RZ, R231 ;  /* 0x000000ffff207224 */ /* 0x010fe400078e00e7 */
[----:B------:R-:W-:Y:S05]  /*9160*/  FMUL.FTZ R10, R183, c[0x0][0x2d0] ;  /* 0x0000b400b70a7a20 */ /* 0x000fea0000410000 */
[----:B------:R-:W4:Y:S01]  /*9170*/  SHFL.BFLY PT, R2, R0, 0x1, 0x1f ;  /* 0x0c201f0000027f89 */ /* 0x000f2200000e0000 */
[----:B------:R-:W-:Y:S01]  /*9180*/  FSEL R10, R10, RZ, P1 ;  /* 0x000000ff0a0a7208 */ /* 0x000fe20000800000 */
[--C-:B------:R-:W-:Y:S02]  /*9190*/  FFMA.FTZ R15, R50, c[0x0][0x2d0], -R7.reuse ;  /* 0x0000b400320f7a23 */ /* 0x100fe40000010807 */
[--C-:B------:R-:W-:Y:S02]  /*91a0*/  FFMA.FTZ R14, R38, c[0x0][0x2d0], -R7.reuse ;  /* 0x0000b400260e7a23 */ /* 0x100fe40000010807 */
[--C-:B------:R-:W-:Y:S02]  /*91b0*/  FFMA.FTZ R231, R61, c[0x0][0x2d0], -R10.reuse ;  /* 0x0000b4003de77a23 */ /* 0x100fe4000001080a */
[--C-:B--2---:R-:W-:Y:S01]  /*91c0*/  FFMA.FTZ R3, R213, c[0x0][0x2d0], -R7.reuse ;  /* 0x0000b400d5037a23 */ /* 0x104fe20000010807 */
[----:B------:R-:W0:Y:S01]  /*91d0*/  LDGDEPBAR ;  /* 0x00000000000079af */ /* 0x000e220000000000 */
[--C-:B------:R-:W-:Y:S02]  /*91e0*/  FFMA.FTZ R56, R56, c[0x0][0x2d0], -R10.reuse ;  /* 0x0000b40038387a23 */ /* 0x100fe4000001080a */
[----:B------:R2:W1:Y:S01]  /*91f0*/  MUFU.EX2 R215, R3 ;  /* 0x0000000300d77308 */ /* 0x0004620000000800 */
[--C-:B------:R-:W-:Y:S02]  /*9200*/  FFMA.FTZ R40, R40, c[0x0][0x2d0], -R10.reuse ;  /* 0x0000b40028287a23 */ /* 0x100fe4000001080a */
[--C-:B------:R-:W-:Y:S02]  /*9210*/  FFMA.FTZ R41, R41, c[0x0][0x2d0], -R10.reuse ;  /* 0x0000b40029297a23 */ /* 0x100fe4000001080a */
[----:B------:R-:W-:Y:S02]  /*9220*/  FFMA.FTZ R45, R45, c[0x0][0x2d0], -R10 ;  /* 0x0000b4002d2d7a23 */ /* 0x000fe4000001080a */
[--C-:B---3--:R-:W-:Y:S02]  /*9230*/  FFMA.FTZ R13, R39, c[0x0][0x2d0], -R7.reuse ;  /* 0x0000b400270d7a23 */ /* 0x108fe40000010807 */
[----:B------:R-:W-:Y:S01]  /*9240*/  FFMA.FTZ R12, R64, c[0x0][0x2d0], -R8 ;  /* 0x0000b400400c7a23 */ /* 0x000fe20000010808 */
[----:B------:R-:W-:Y:S01]  /*9250*/  LDSM.16.MT88.4 R36, [R226+0x100] ;  /* 0x00010000e224783b */ /* 0x000fe20000004200 */
[----:B------:R-:W-:Y:S01]  /*9260*/  FFMA.FTZ R64, R34, c[0x0][0x2d0], -R7 ;  /* 0x0000b40022407a23 */ /* 0x000fe20000010807 */
[----:B----4-:R-:W-:Y:S01]  /*9270*/  FMNMX.FTZ R182, R0, R2, !PT ;  /* 0x0000000200b67209 */ /* 0x010fe20007810000 */
[--C-:B------:R-:W-:Y:S01]  /*9280*/  FFMA.FTZ R0, R221, c[0x0][0x2d0], -R10.reuse ;  /* 0x0000b400dd007a23 */ /* 0x100fe2000001080a */
[----:B------:R-:W-:Y:S01]  /*9290*/  FSEL R2, R183, RZ, P1 ;  /* 0x000000ffb7027208 */ /* 0x000fe20000800000 */
[----:B------:R-:W-:Y:S01]  /*92a0*/  FFMA.FTZ R221, R25, c[0x0][0x2d0], -R10 ;  /* 0x0000b40019dd7a23 */ /* 0x000fe2000001080a */
[C---:B------:R-:W-:Y:S01]  /*92b0*/  FSETP.NEU.FTZ.AND P0, PT, R182.reuse, -INF , PT ;  /* 0xff800000b600780b */ /* 0x040fe20003f1d000 */
[----:B------:R3:W-:Y:S01]  /*92c0*/  MUFU.EX2 R242, R0 ;  /* 0x0000000000f27308 */ /* 0x0007e20000000800 */
[----:B------:R-:W-:Y:S02]  /*92d0*/  FMUL.FTZ R9, R182, c[0x0][0x2d0] ;  /* 0x0000b400b6097a20 */ /* 0x000fe40000410000 */
[----:B------:R-:W-:Y:S02]  /*92e0*/  IMAD.MOV.U32 R55, RZ, RZ, R15 ;  /* 0x000000ffff377224 */ /* 0x000fe400078e000f */
[----:B------:R-:W-:Y:S01]  /*92f0*/  IMAD.MOV.U32 R61, RZ, RZ, R14 ;  /* 0x000000ffff3d7224 */ /* 0x000fe200078e000e */
[----:B------:R-:W-:Y:S01]  /*9300*/  FSEL R9, R9, RZ, P0 ;  /* 0x000000ff09097208 */ /* 0x000fe20000000000 */
[----:B--2---:R-:W-:Y:S01]  /*9310*/  FFMA.FTZ R3, R19, c[0x0][0x2d0], -R7 ;  /* 0x0000b40013037a23 */ /* 0x004fe20000010807 */
[----:B-1----:R-:W-:Y:S03]  /*9320*/  F2FP.PACK_AB R205, R215, R214 ;  /* 0x000000d6d7cd723e */ /* 0x002fe600000000ff */
[----:B------:R1:W2:Y:S01]  /*9330*/  MUFU.EX2 R240, R3 ;  /* 0x0000000300f07308 */ /* 0x0002a20000000800 */
[--C-:B------:R-:W-:Y:S02]  /*9340*/  FFMA.FTZ R11, R244, c[0x0][0x2d0], -R9.reuse ;  /* 0x0000b400f40b7a23 */ /* 0x100fe40000010809 */
[--C-:B------:R-:W-:Y:S02]  /*9350*/  FFMA.FTZ R233, R58, c[0x0][0x2d0], -R9.reuse ;  /* 0x0000b4003ae97a23 */ /* 0x100fe40000010809 */
[--C-:B------:R-:W-:Y:S02]  /*9360*/  FFMA.FTZ R216, R26, c[0x0][0x2d0], -R9.reuse ;  /* 0x0000b4001ad87a23 */ /* 0x100fe40000010809 */
[--C-:B------:R-:W-:Y:S02]  /*9370*/  FFMA.FTZ R241, R62, c[0x0][0x2d0], -R9.reuse ;  /* 0x0000b4003ef17a23 */ /* 0x100fe40000010809 */
[--C-:B------:R-:W-:Y:S01]  /*9380*/  FFMA.FTZ R244, R29, c[0x0][0x2d0], -R10.reuse ;  /* 0x0000b4001df47a23 */ /* 0x100fe2000001080a */
[----:B------:R4:W-:Y:S01]  /*9390*/  MUFU.EX2 R249, R11 ;  /* 0x0000000b00f97308 */ /* 0x0009e20000000800 */
[--C-:B------:R-:W-:Y:S02]  /*93a0*/  FFMA.FTZ R42, R42, c[0x0][0x2d0], -R9.reuse ;  /* 0x0000b4002a2a7a23 */ /* 0x100fe40000010809 */
[--C-:B---3--:R-:W-:Y:S02]  /*93b0*/  FFMA.FTZ R0, R223, c[0x0][0x2d0], -R9.reuse ;  /* 0x0000b400df007a23 */ /* 0x108fe40000010809 */
[--C-:B------:R-:W-:Y:S02]  /*93c0*/  FFMA.FTZ R46, R46, c[0x0][0x2d0], -R9.reuse ;  /* 0x0000b4002e2e7a23 */ /* 0x100fe40000010809 */
[--C-:B------:R-:W-:Y:S03]  /*93d0*/  FFMA.FTZ R47, R47, c[0x0][0x2d0], -R9.reuse ;  /* 0x0000b4002f2f7a23 */ /* 0x100fe60000010809 */
[----:B------:R3:W-:Y:S01]  /*93e0*/  MUFU.EX2 R212, R0 ;  /* 0x0000000000d47308 */ /* 0x0007e20000000800 */
[----:B-1----:R-:W-:Y:S02]  /*93f0*/  FFMA.FTZ R3, R220, c[0x0][0x2d0], -R10 ;  /* 0x0000b400dc037a23 */ /* 0x002fe4000001080a */
[----:B------:R-:W-:Y:S02]  /*9400*/  FFMA.FTZ R220, R20, c[0x0][0x2d0], -R8 ;  /* 0x0000b40014dc7a23 */ /* 0x000fe40000010808 */
[----:B--2---:R-:W-:Y:S05]  /*9410*/  IMAD.MOV.U32 R50, RZ, RZ, R240 ;  /* 0x000000ffff327224 */ /* 0x004fea00078e00f0 */
[----:B------:R1:W-:Y:S01]  /*9420*/  MUFU.EX2 R213, R3 ;  /* 0x0000000300d57308 */ /* 0x0003e20000000800 */
[----:B------:R-:W-:Y:S01]  /*9430*/  FFMA.FTZ R240, R59, c[0x0][0x2d0], -R9 ;  /* 0x0000b4003bf07a23 */ /* 0x000fe20000010809 */
[----:B------:R-:W-:Y:S01]  /*9440*/  F2FP.PACK_AB R207, R50, R32 ;  /* 0x0000002032cf723e */ /* 0x000fe200000000ff */
[--C-:B----4-:R-:W-:Y:S02]  /*9450*/  FFMA.FTZ R11, R53, c[0x0][0x2d0], -R8.reuse ;  /* 0x0000b400350b7a23 */ /* 0x110fe40000010808 */
[----:B------:R-:W-:Y:S02]  /*9460*/  FFMA.FTZ R53, R65, c[0x0][0x2d0], -R8 ;  /* 0x0000b40041357a23 */ /* 0x000fe40000010808 */
[----:B------:R-:W-:Y:S01]  /*9470*/  FFMA.FTZ R65, R35, c[0x0][0x2d0], -R7 ;  /* 0x0000b40023417a23 */ /* 0x000fe20000010807 */
[----:B------:R-:W-:Y:S01]  /*9480*/  MOV R35, R12 ;  /* 0x0000000c00237202 */ /* 0x000fe20000000f00 */
[----:B------:R-:W-:Y:S02]  /*9490*/  IMAD.MOV.U32 R34, RZ, RZ, R11 ;  /* 0x000000ffff227224 */ /* 0x000fe400078e000b */
[----:B---3--:R-:W-:Y:S02]  /*94a0*/  FFMA.FTZ R0, R222, c[0x0][0x2d0], -R9 ;  /* 0x0000b400de007a23 */ /* 0x008fe40000010809 */
[--C-:B------:R-:W-:Y:S02]  /*94b0*/  FFMA.FTZ R222, R24, c[0x0][0x2d0], -R10.reuse ;  /* 0x0000b40018de7a23 */ /* 0x100fe4000001080a */
[----:B------:R2:W3:Y:S01]  /*94c0*/  MUFU.EX2 R223, R0 ;  /* 0x0000000000df7308 */ /* 0x0004e20000000800 */
[----:B-1----:R-:W-:Y:S02]  /*94d0*/  FFMA.FTZ R3, R219, c[0x0][0x2d0], -R10 ;  /* 0x0000b400db037a23 */ /* 0x002fe4000001080a */
[----:B------:R-:W-:Y:S07]  /*94e0*/  FFMA.FTZ R219, R21, c[0x0][0x2d0], -R8 ;  /* 0x0000b40015db7a23 */ /* 0x000fee0000010808 */
[----:B------:R1:W4:Y:S01]  /*94f0*/  MUFU.EX2 R252, R3 ;  /* 0x0000000300fc7308 */ /* 0x0003220000000800 */
[----:B--2---:R-:W-:Y:S02]  /*9500*/  FSEL R0, R182, RZ, P0 ;  /* 0x000000ffb6007208 */ /* 0x004fe40000000000 */
[----:B---3--:R-:W-:Y:S02]  /*9510*/  F2FP.PACK_AB R209, R223, R212 ;  /* 0x000000d4dfd1723e */ /* 0x008fe400000000ff */
[----:B------:R-:W-:Y:S01]  /*9520*/  PLOP3.LUT P0, PT, PT, PT, UP0, 0x80, 0x0 ;  /* 0x000000000000781c */ /* 0x000fe20003f0f008 */
[----:B-1----:R-:W-:Y:S01]  /*9530*/  FFMA.FTZ R3, R218, c[0x0][0x2d0], -R10 ;  /* 0x0000b400da037a23 */ /* 0x002fe2000001080a */
[----:B----4-:R-:W-:Y:S01]  /*9540*/  F2FP.PACK_AB R208, R252, R213 ;  /* 0x000000d5fcd0723e */ /* 0x010fe200000000ff */
[----:B------:R-:W-:Y:S02]  /*9550*/  FFMA.FTZ R218, R22, c[0x0][0x2d0], -R7 ;  /* 0x0000b40016da7a23 */ /* 0x000fe40000010807 */
[----:B------:R1:W2:Y:S01]  /*9560*/  MUFU.EX2 R251, R3 ;  /* 0x0000000300fb7308 */ /* 0x0002a20000000800 */
[----:B------:R-:W3:Y:S01]  /*9570*/  LDSM.16.MT88.4 R20, [R225+0x100] ;  /* 0x00010000e114783b */ /* 0x000ee20000004200 */
[----:B-1----:R-:W-:Y:S02]  /*9580*/  FSEL R3, R184, RZ, P2 ;  /* 0x000000ffb8037208 */ /* 0x002fe40001000000 */
[----:B--2---:R-:W-:Y:S03]  /*9590*/  F2FP.PACK_AB R210, R242, R251 ;  /* 0x000000fbf2d2723e */ /* 0x004fe600000000ff */
[----:B------:R-:W-:Y:S02]  /*95a0*/  FADD.FTZ R4, -R3, R181 ;  /* 0x000000b503047221 */ /* 0x000fe40000010100 */
[----:B------:R-:W-:Y:S02]  /*95b0*/  FADD.FTZ R3, -R2, R186 ;  /* 0x000000ba02037221 */ /* 0x000fe40000010100 */
[----:B------:R-:W-:Y:S02]  /*95c0*/  FADD.FTZ R2, -R0, R187 ;  /* 0x000000bb00027221 */ /* 0x000fe40000010100 */
[--C-:B------:R-:W-:Y:S02]  /*95d0*/  FFMA.FTZ R0, R246, c[0x0][0x2d0], -R9.reuse ;  /* 0x0000b400f6007a23 */ /* 0x100fe40000010809 */
[--C-:B------:R-:W-:Y:S02]  /*95e0*/  FFMA.FTZ R246, R28, c[0x0][0x2d0], -R10.reuse ;  /* 0x0000b4001cf67a23 */ /* 0x100fe4000001080a */
[----:B------:R1:W2:Y:S01]  /*95f0*/  MUFU.EX2 R243, R0 ;  /* 0x0000000000f37308 */ /* 0x0002a20000000800 */
[--C-:B------:R-:W-:Y:S02]  /*9600*/  FFMA.FTZ R187, R27, c[0x0][0x2d0], -R9.reuse ;  /* 0x0000b4001bbb7a23 */ /* 0x100fe40000010809 */
[----:B------:R-:W-:Y:S02]  /*9610*/  FFMA.FTZ R186, R30, c[0x0][0x2d0], -R9 ;  /* 0x0000b4001eba7a23 */ /* 0x000fe40000010809 */
[----:B-1----:R-:W-:Y:S01]  /*9620*/  FMUL.FTZ R0, R5, c[0x0][0x2d0] ;  /* 0x0000b40005007a20 */ /* 0x002fe20000410000 */
[----:B--2---:R-:W-:Y:S01]  /*9630*/  F2FP.PACK_AB R211, R243, R249 ;  /* 0x000000f9f3d3723e */ /* 0x004fe200000000ff */
[----:B------:R-:W-:Y:S01]  /*9640*/  FFMA.FTZ R5, R51, c[0x0][0x2d0], -R7 ;  /* 0x0000b40033057a23 */ /* 0x000fe20000010807 */
[----:B------:R-:W-:Y:S02]  /*9650*/  MOV R51, R239 ;  /* 0x000000ef00337202 */ /* 0x000fe40000000f00 */
[----:B------:R1:W2:Y:S01]  /*9660*/  MUFU.EX2 R181, R0 ;  /* 0x0000000000b57308 */ /* 0x0002a20000000800 */
[--C-:B------:R-:W-:Y:S01]  /*9670*/  FFMA.FTZ R239, R57, c[0x0][0x2d0], -R10.reuse ;  /* 0x0000b40039ef7a23 */ /* 0x100fe2000001080a */
[----:B------:R-:W-:Y:S01]  /*9680*/  MOV R57, R224 ;  /* 0x000000e000397202 */ /* 0x000fe20000000f00 */
[--C-:B------:R-:W-:Y:S02]  /*9690*/  FFMA.FTZ R224, R60, c[0x0][0x2d0], -R10.reuse ;  /* 0x0000b4003ce07a23 */ /* 0x100fe4000001080a */
[----:B------:R-:W-:Y:S02]  /*96a0*/  IMAD.MOV.U32 R58, RZ, RZ, R5 ;  /* 0x000000ffff3a7224 */ /* 0x000fe400078e0005 */
[----:B-1----:R-:W-:Y:S02]  /*96b0*/  FMUL.FTZ R0, R4, c[0x0][0x2d0] ;  /* 0x0000b40004007a20 */ /* 0x002fe40000410000 */
[----:B------:R-:W-:Y:S01]  /*96c0*/  FFMA.FTZ R4, R44, c[0x0][0x2d0], -R10 ;  /* 0x0000b4002c047a23 */ /* 0x000fe2000001080a */
[----:B------:R-:W-:Y:S01]  /*96d0*/  MOV R44, R235 ;  /* 0x000000eb002c7202 */ /* 0x000fe20000000f00 */
[----:B------:R1:W4:Y:S01]  /*96e0*/  MUFU.EX2 R180, R0 ;  /* 0x0000000000b47308 */ /* 0x0003220000000800 */
[--C-:B------:R-:W-:Y:S02]  /*96f0*/  FFMA.FTZ R235, R6, c[0x0][0x2d0], -R9.reuse ;  /* 0x0000b40006eb7a23 */ /* 0x100fe40000010809 */
[----:B------:R-:W-:Y:S02]  /*9700*/  IMAD.MOV.U32 R60, RZ, RZ, R4 ;  /* 0x000000ffff3c7224 */ /* 0x000fe400078e0004 */
[----:B------:R-:W-:Y:S01]  /*9710*/  FFMA.FTZ R4, R43, c[0x0][0x2d0], -R9 ;  /* 0x0000b4002b047a23 */ /* 0x000fe20000010809 */
[----:B------:R-:W-:Y:S01]  /*9720*/  MOV R43, R13 ;  /* 0x0000000d002b7202 */ /* 0x000fe20000000f00 */
[C---:B--2---:R-:W-:Y:S01]  /*9730*/  FMUL.FTZ R5, R181.reuse, R189 ;  /* 0x000000bdb5057220 */ /* 0x044fe20000410000 */
[----:B------:R-:W-:Y:S01]  /*9740*/  MOV R189, R41 ;  /* 0x0000002900bd7202 */ /* 0x000fe20000000f00 */
[----:B------:R-:W-:Y:S02]  /*9750*/  IMAD.MOV.U32 R59, RZ, RZ, R4 ;  /* 0x000000ffff3b7224 */ /* 0x000fe400078e0004 */
[C---:B------:R-:W-:Y:S02]  /*9760*/  FMUL.FTZ R4, R181.reuse, R188 ;  /* 0x000000bcb5047220 */ /* 0x040fe40000410000 */
[C---:B------:R-:W-:Y:S01]  /*9770*/  FMUL.FTZ R16, R181.reuse, R200 ;  /* 0x000000c8b5107220 */ /* 0x040fe20000410000 */
[----:B------:R-:W-:Y:S01]  /*9780*/  MOV R200, R56 ;  /* 0x0000003800c87202 */ /* 0x000fe20000000f00 */
[C---:B------:R-:W-:Y:S01]  /*9790*/  FMUL.FTZ R17, R181.reuse, R201 ;  /* 0x000000c9b5117220 */ /* 0x040fe20000410000 */
[----:B------:R-:W-:Y:S01]  /*97a0*/  MOV R201, R67 ;  /* 0x0000004300c97202 */ /* 0x000fe20000000f00 */
[----:B------:R-:W-:Y:S01]  /*97b0*/  IMAD.MOV.U32 R188, RZ, RZ, R47 ;  /* 0x000000ffffbc7224 */ /* 0x000fe200078e002f */
[----:B------:R-:W-:Y:S01]  /*97c0*/  MUFU.EX2 R189, R189 ;  /* 0x000000bd00bd7308 */ /* 0x000fe20000000800 */
[C---:B------:R-:W-:Y:S02]  /*97d0*/  FMUL.FTZ R68, R181.reuse, R68 ;  /* 0x00000044b5447220 */ /* 0x040fe40000410000 */
[C---:B------:R-:W-:Y:S02]  /*97e0*/  FMUL.FTZ R69, R181.reuse, R69 ;  /* 0x00000045b5457220 */ /* 0x040fe40000410000 */
[----:B------:R-:W-:Y:S02]  /*97f0*/  FMUL.FTZ R80, R181, R80 ;  /* 0x00000050b5507220 */ /* 0x000fe40000410000 */
[----:B-1----:R-:W-:Y:S02]  /*9800*/  FMUL.FTZ R0, R3, c[0x0][0x2d0] ;  /* 0x0000b40003007a20 */ /* 0x002fe40000410000 */
[C---:B----4-:R-:W-:Y:S01]  /*9810*/  FMUL.FTZ R6, R180.reuse, R190 ;  /* 0x000000beb4067220 */ /* 0x050fe20000410000 */
[----:B------:R-:W-:Y:S01]  /*9820*/  MUFU.EX2 R188, R188 ;  /* 0x000000bc00bc7308 */ /* 0x000fe20000000800 */
[C---:B------:R-:W-:Y:S02]  /*9830*/  FMUL.FTZ R7, R180.reuse, R191 ;  /* 0x000000bfb4077220 */ /* 0x040fe40000410000 */
[C---:B------:R-:W-:Y:S02]  /*9840*/  FMUL.FTZ R18, R180.reuse, R202 ;  /* 0x000000cab4127220 */ /* 0x040fe40000410000 */
[----:B------:R-:W-:Y:S02]  /*9850*/  IMAD.MOV.U32 R202, RZ, RZ, R66 ;  /* 0x000000ffffca7224 */ /* 0x000fe400078e0042 */
[C---:B------:R-:W-:Y:S01]  /*9860*/  FMUL.FTZ R19, R180.reuse, R203 ;  /* 0x000000cbb4137220 */ /* 0x040fe20000410000 */
[-C--:B---3--:R-:W-:Y:S02]  /*9870*/  HMMA.16816.F32 R4, R204, R20.reuse, R4 ;  /* 0x00000014cc04723c */ /* 0x088fe40000001804 */
[----:B------:R1:W2:Y:S01]  /*9880*/  MUFU.EX2 R3, R0 ;  /* 0x0000000000037308 */ /* 0x0002a20000000800 */
[----:B------:R-:W-:Y:S01]  /*9890*/  MOV R203, R53 ;  /* 0x0000003500cb7202 */ /* 0x000fe20000000f00 */
[----:B------:R-:W-:Y:S02]  /*98a0*/  IMAD.MOV.U32 R190, RZ, RZ, R46 ;  /* 0x000000ffffbe7224 */ /* 0x000fe400078e002e */
[----:B------:R-:W-:Y:S02]  /*98b0*/  IMAD.MOV.U32 R191, RZ, RZ, R60 ;  /* 0x000000ffffbf7224 */ /* 0x000fe400078e003c */
[C---:B------:R-:W-:Y:S04]  /*98c0*/  FMUL.FTZ R66, R180.reuse, R178 ;  /* 0x000000b2b4427220 */ /* 0x040fe80000410000 */
        /* <DEDUP_REMOVED lines=8> */
[----:B------:R-:W-:Y:S02]  /*9950*/  FMUL.FTZ R84, R181, R84 ;  /* 0x00000054b5547220 */ /* 0x000fe40000410000 */
[----:B-1----:R-:W-:Y:S02]  /*9960*/  FMUL.FTZ R0, R2, c[0x0][0x2d0] ;  /* 0x0000b40002007a20 */ /* 0x002fe40000410000 */
[----:B------:R-:W-:Y:S02]  /*9970*/  FFMA.FTZ R2, R31, c[0x0][0x2d0], -R9 ;  /* 0x0000b4001f027a23 */ /* 0x000fe40000010809 */
[C---:B--2---:R-:W-:Y:S01]  /*9980*/  FMUL.FTZ R8, R3.reuse, R192 ;  /* 0x000000c003087220 */ /* 0x044fe20000410000 */
[----:B------:R-:W-:Y:S01]  /*9990*/  MOV R192, R55 ;  /* 0x0000003700c07202 */ /* 0x000fe20000000f00 */
[C---:B------:R-:W-:Y:S01]  /*99a0*/  FMUL.FTZ R9, R3.reuse, R193 ;  /* 0x000000c103097220 */ /* 0x040fe20000410000 */
[----:B------:R-:W1:Y:S01]  /*99b0*/  MUFU.EX2 R0, R0 ;  /* 0x0000000000007308 */ /* 0x000e620000000800 */
[C---:B------:R-:W-:Y:S02]  /*99c0*/  FMUL.FTZ R12, R3.reuse, R196 ;  /* 0x000000c4030c7220 */ /* 0x040fe40000410000 */
[C---:B------:R-:W-:Y:S02]  /*99d0*/  FMUL.FTZ R13, R3.reuse, R197 ;  /* 0x000000c5030d7220 */ /* 0x040fe40000410000 */
[C---:B------:R-:W-:Y:S02]  /*99e0*/  FMUL.FTZ R29, R3.reuse, R141 ;  /* 0x0000008d031d7220 */ /* 0x040fe40000410000 */
[----:B------:R-:W-:Y:S02]  /*99f0*/  IMAD.MOV.U32 R141, RZ, RZ, R52 ;  /* 0x000000ffff8d7224 */ /* 0x000fe400078e0034 */
[C---:B------:R-:W-:Y:S01]  /*9a00*/  FMUL.FTZ R24, R3.reuse, R136 ;  /* 0x0000008803187220 */ /* 0x040fe20000410000 */
[----:B------:R-:W-:Y:S01]  /*9a10*/  MOV R136, R48 ;  /* 0x0000003000887202 */ /* 0x000fe20000000f00 */
[C---:B------:R-:W-:Y:S01]  /*9a20*/  FMUL.FTZ R25, R3.reuse, R137 ;  /* 0x0000008903197220 */ /* 0x040fe20000410000 */
[----:B------:R-:W-:Y:S01]  /*9a30*/  MOV R137, R49 ;  /* 0x0000003100897202 */ /* 0x000fe20000000f00 */
[C---:B------:R-:W-:Y:S01]  /*9a40*/  FMUL.FTZ R28, R3.reuse, R140 ;  /* 0x0000008c031c7220 */ /* 0x040fe20000410000 */
[----:B------:R-:W-:Y:S01]  /*9a50*/  MUFU.EX2 R192, R192 ;  /* 0x000000c000c07308 */ /* 0x000fe20000000800 */
[----:B------:R-:W-:Y:S02]  /*9a60*/  IMAD.MOV.U32 R196, RZ, RZ, R42 ;  /* 0x000000ffffc47224 */ /* 0x000fe400078e002a */
[C---:B------:R-:W-:Y:S02]  /*9a70*/  FMUL.FTZ R41, R3.reuse, R153 ;  /* 0x0000009903297220 */ /* 0x040fe40000410000 */
[----:B------:R-:W-:Y:S02]  /*9a80*/  IMAD.MOV.U32 R197, RZ, RZ, R40 ;  /* 0x000000ffffc57224 */ /* 0x000fe400078e0028 */
[----:B------:R-:W-:Y:S02]  /*9a90*/  FMUL.FTZ R40, R3, R152 ;  /* 0x0000009803287220 */ /* 0x000fe40000410000 */
[----:B------:R-:W-:Y:S01]  /*9aa0*/  IMAD.MOV.U32 R140, RZ, RZ, R45 ;  /* 0x000000ffff8c7224 */ /* 0x000fe200078e002d */
[----:B------:R-:W-:Y:S01]  /*9ab0*/  MUFU.EX2 R196, R196 ;  /* 0x000000c400c47308 */ /* 0x000fe20000000800 */
[C---:B-1----:R-:W-:Y:S02]  /*9ac0*/  FMUL.FTZ R10, R0.reuse, R194 ;  /* 0x000000c2000a7220 */ /* 0x042fe40000410000 */
[C---:B------:R-:W-:Y:S02]  /*9ad0*/  FMUL.FTZ R11, R0.reuse, R195 ;  /* 0x000000c3000b7220 */ /* 0x040fe40000410000 */
[C---:B------:R-:W-:Y:S01]  /*9ae0*/  FMUL.FTZ R14, R0.reuse, R198 ;  /* 0x000000c6000e7220 */ /* 0x040fe20000410000 */
[----:B------:R-:W-:Y:S01]  /*9af0*/  MOV R198, R61 ;  /* 0x0000003d00c67202 */ /* 0x000fe20000000f00 */
[C---:B------:R-:W-:Y:S01]  /*9b00*/  FMUL.FTZ R15, R0.reuse, R199 ;  /* 0x000000c7000f7220 */ /* 0x040fe20000410000 */
[----:B------:R-:W-:Y:S01]  /*9b10*/  MOV R199, R44 ;  /* 0x0000002c00c77202 */ /* 0x000fe20000000f00 */
[C---:B------:R-:W-:Y:S01]  /*9b20*/  FMUL.FTZ R31, R0.reuse, R143 ;  /* 0x0000008f001f7220 */ /* 0x040fe20000410000 */
[C---:B------:R-:W-:Y:S01]  /*9b30*/  HMMA.16816.F32 R8, R208.reuse, R20, R8 ;  /* 0x00000014d008723c */ /* 0x040fe20000001808 */
[----:B------:R-:W-:Y:S03]  /*9b40*/  MUFU.EX2 R197, R197 ;  /* 0x000000c500c57308 */ /* 0x000fe60000000800 */
[----:B------:R-:W-:Y:S02]  /*9b50*/  IMAD.MOV.U32 R143, RZ, RZ, R54 ;  /* 0x000000ffff8f7224 */ /* 0x000fe400078e0036 */
[----:B------:R-:W1:Y:S01]  /*9b60*/  LDSM.16.MT88.4 R52, [R228+0x100] ;  /* 0x00010000e434783b */ /* 0x000e620000004200 */
[C---:B------:R-:W-:Y:S01]  /*9b70*/  FMUL.FTZ R20, R181.reuse, R132 ;  /* 0x00000084b5147220 */ /* 0x040fe20000410000 */
[-C--:B------:R-:W-:Y:S03]  /*9b80*/  HMMA.16816.F32 R12, R208, R22.reuse, R12 ;  /* 0x00000016d00c723c */ /* 0x080fe6000000180c */
[----:B------:R-:W-:Y:S01]  /*9b90*/  MUFU.EX2 R199, R199 ;  /* 0x000000c700c77308 */ /* 0x000fe20000000800 */
[C---:B------:R-:W-:Y:S01]  /*9ba0*/  FMUL.FTZ R21, R181.reuse, R133 ;  /* 0x00000085b5157220 */ /* 0x040fe20000410000 */
[----:B------:R-:W-:Y:S01]  /*9bb0*/  MOV R178, R143 ;  /* 0x0000008f00b27202 */ /* 0x000fe20000000f00 */
[C---:B------:R-:W-:Y:S02]  /*9bc0*/  FMUL.FTZ R26, R0.reuse, R138 ;  /* 0x0000008a001a7220 */ /* 0x040fe40000410000 */
[C---:B------:R-:W-:Y:S04]  /*9bd0*/  HMMA.16816.F32 R16, R204.reuse, R22, R16 ;  /* 0x00000016cc10723c */ /* 0x040fe80000001810 */
[C---:B------:R-:W-:Y:S01]  /*9be0*/  FMUL.FTZ R27, R0.reuse, R139 ;  /* 0x0000008b001b7220 */ /* 0x040fe20000410000 */
[----:B------:R-:W-:Y:S01]  /*9bf0*/  MOV R139, R32 ;  /* 0x00000020008b7202 */ /* 0x000fe20000000f00 */
[----:B------:R-:W-:Y:S01]  /*9c00*/  FMUL.FTZ R30, R0, R142 ;  /* 0x0000008e001e7220 */ /* 0x000fe20000410000 */
[----:B------:R-:W-:Y:S01]  /*9c10*/  MUFU.EX2 R178, R178 ;  /* 0x000000b200b27308 */ /* 0x000fe20000000800 */
[C---:B------:R-:W-:Y:S04]  /*9c20*/  FMUL.FTZ R22, R180.reuse, R134 ;  /* 0x00000086b4167220 */ /* 0x040fe80000410000 */
[----:B------:R-:W-:Y:S02]  /*9c30*/  FMUL.FTZ R23, R180, R135 ;  /* 0x00000087b4177220 */ /* 0x000fe40000410000 */
[----:B------:R-:W2:Y:S01]  /*9c40*/  LDSM.16.MT88.4 R132, [R227+0x100] ;  /* 0x00010000e384783b */ /* 0x000ea20000004200 */
[----:B------:R-:W-:Y:S02]  /*9c50*/  IMAD.MOV.U32 R138, RZ, RZ, R33 ;  /* 0x000000ffff8a7224 */ /* 0x000fe400078e0021 */
[C---:B------:R-:W-:Y:S01]  /*9c60*/  FMUL.FTZ R32, R181.reuse, R144 ;  /* 0x00000090b5207220 */ /* 0x040fe20000410000 */
[----:B------:R-:W-:Y:S01]  /*9c70*/  MUFU.EX2 R198, R198 ;  /* 0x000000c600c67308 */ /* 0x000fe20000000800 */
[-C--:B------:R-:W-:Y:S03]  /*9c80*/  HMMA.16816.F32 R20, R204, R36.reuse, R20 ;  /* 0x00000024cc14723c */ /* 0x080fe60000001814 */
[----:B------:R-:W-:Y:S02]  /*9c90*/  IMAD.MOV.U32 R144, RZ, RZ, R58 ;  /* 0x000000ffff907224 */ /* 0x000fe400078e003a */
[----:B------:R-:W-:Y:S02]  /*9ca0*/  FMUL.FTZ R33, R181, R145 ;  /* 0x00000091b5217220 */ /* 0x000fe40000410000 */
[----:B------:R-:W-:Y:S01]  /*9cb0*/  FMUL.FTZ R42, R0, R154 ;  /* 0x0000009a002a7220 */ /* 0x000fe20000410000 */
[C---:B------:R-:W-:Y:S04]  /*9cc0*/  HMMA.16816.F32 R24, R208.reuse, R36, R24 ;  /* 0x00000024d018723c */ /* 0x040fe80000001818 */
[C---:B------:R-:W-:Y:S02]  /*9cd0*/  FMUL.FTZ R44, R3.reuse, R156 ;  /* 0x0000009c032c7220 */ /* 0x040fe40000410000 */
[----:B------:R-:W-:Y:S02]  /*9ce0*/  FMUL.FTZ R45, R3, R157 ;  /* 0x0000009d032d7220 */ /* 0x000fe40000410000 */
[-C--:B------:R-:W-:Y:S04]  /*9cf0*/  HMMA.16816.F32 R28, R208, R38.reuse, R28 ;  /* 0x00000026d01c723c */ /* 0x080fe8000000181c */
[----:B------:R-:W-:Y:S02]  /*9d00*/  IMAD.MOV.U32 R145, RZ, RZ, R34 ;  /* 0x000000ffff917224 */ /* 0x000fe400078e0022 */
[C---:B------:R-:W-:Y:S02]  /*9d10*/  FMUL.FTZ R34, R180.reuse, R146 ;  /* 0x00000092b4227220 */ /* 0x040fe40000410000 */
[----:B------:R-:W-:Y:S04]  /*9d20*/  IMAD.MOV.U32 R146, RZ, RZ, R35 ;  /* 0x000000ffff927224 */ /* 0x000fe800078e0023 */
[----:B------:R-:W-:Y:S01]  /*9d30*/  FMUL.FTZ R35, R180, R147 ;  /* 0x00000093b4237220 */ /* 0x000fe20000410000 */
[----:B------:R-:W-:Y:S01]  /*9d40*/  MOV R147, R59 ;  /* 0x0000003b00937202 */ /* 0x000fe20000000f00 */
[C---:B------:R-:W-:Y:S01]  /*9d50*/  FMUL.FTZ R36, R181.reuse, R148 ;  /* 0x00000094b5247220 */ /* 0x040fe20000410000 */
[----:B------:R-:W-:Y:S01]  /*9d60*/  MOV R148, R65 ;  /* 0x0000004100947202 */ /* 0x000fe20000000f00 */
[C---:B------:R-:W-:Y:S02]  /*9d70*/  FMUL.FTZ R37, R181.reuse, R149 ;  /* 0x00000095b5257220 */ /* 0x040fe40000410000 */
[C---:B------:R-:W-:Y:S01]  /*9d80*/  FMUL.FTZ R46, R0.reuse, R158 ;  /* 0x0000009e002e7220 */ /* 0x040fe20000410000 */
[C---:B------:R-:W-:Y:S04]  /*9d90*/  HMMA.16816.F32 R32, R204.reuse, R38, R32 ;  /* 0x00000026cc20723c */ /* 0x040fe80000001820 */
[----:B------:R-:W-:Y:S02]  /*9da0*/  IMAD.MOV.U32 R194, RZ, RZ, R43 ;  /* 0x000000ffffc27224 */ /* 0x000fe400078e002b */
[----:B------:R-:W-:Y:S02]  /*9db0*/  FMUL.FTZ R43, R0, R155 ;  /* 0x0000009b002b7220 */ /* 0x000fe40000410000 */
[C---:B------:R-:W-:Y:S02]  /*9dc0*/  FMUL.FTZ R38, R180.reuse, R150 ;  /* 0x00000096b4267220 */ /* 0x040fe40000410000 */
[----:B------:R-:W-:Y:S02]  /*9dd0*/  MUFU.EX2 R194, R194 ;  /* 0x000000c200c27308 */ /* 0x000fe40000000800 */
[----:B------:R-:W-:Y:S02]  /*9de0*/  FMUL.FTZ R39, R180, R151 ;  /* 0x00000097b4277220 */ /* 0x000fe40000410000 */
[----:B------:R-:W-:Y:S02]  /*9df0*/  FMUL.FTZ R47, R0, R159 ;  /* 0x0000009f002f7220 */ /* 0x000fe40000410000 */
[----:B------:R-:W-:Y:S02]  /*9e00*/  IMAD.MOV.U32 R142, RZ, RZ, R50 ;  /* 0x000000ffff8e7224 */ /* 0x000fe400078e0032 */
[C---:B------:R-:W-:Y:S01]  /*9e10*/  FMUL.FTZ R48, R181.reuse, R160 ;  /* 0x000000a0b5307220 */ /* 0x040fe20000410000 */
[-C--:B-1----:R-:W-:Y:S03]  /*9e20*/  HMMA.16816.F32 R36, R204, R52.reuse, R36 ;  /* 0x00000034cc24723c */ /* 0x082fe60000001824 */
[----:B------:R-:W-:Y:S02]  /*9e30*/  FMUL.FTZ R49, R181, R161 ;  /* 0x000000a1b5317220 */ /* 0x000fe40000410000 */
[----:B------:R-:W-:Y:S02]  /*9e40*/  FMUL.FTZ R50, R180, R162 ;  /* 0x000000a2b4327220 */ /* 0x000fe40000410000 */
[----:B------:R-:W-:Y:S01]  /*9e50*/  MUFU.EX2 R162, R222 ;  /* 0x000000de00a27308 */ /* 0x000fe20000000800 */
[C---:B------:R-:W-:Y:S04]  /*9e60*/  HMMA.16816.F32 R40, R208.reuse, R52, R40 ;  /* 0x00000034d028723c */ /* 0x040fe80000001828 */
[----:B------:R-:W-:Y:S02]  /*9e70*/  FMUL.FTZ R56, R3, R168 ;  /* 0x000000a803387220 */ /* 0x000fe40000410000 */
[----:B------:R-:W-:Y:S02]  /*9e80*/  FMUL.FTZ R58, R0, R170 ;  /* 0x000000aa003a7220 */ /* 0x000fe40000410000 */
[-C--:B------:R-:W-:Y:S01]  /*9e90*/  HMMA.16816.F32 R44, R208, R54.reuse, R44 ;  /* 0x00000036d02c723c */ /* 0x080fe2000000182c */
[----:B------:R-:W-:Y:S03]  /*9ea0*/  MUFU.EX2 R168, R219 ;  /* 0x000000db00a87308 */ /* 0x000fe60000000800 */
[----:B------:R-:W-:Y:S02]  /*9eb0*/  IMAD.MOV.U32 R193, RZ, RZ, R51 ;  /* 0x000000ffffc17224 */ /* 0x000fe400078e0033 */
[----:B------:R-:W-:Y:S02]  /*9ec0*/  FMUL.FTZ R51, R180, R163 ;  /* 0x000000a3b4337220 */ /* 0x000fe40000410000 */
[C---:B------:R-:W-:Y:S03]  /*9ed0*/  FMUL.FTZ R52, R181.reuse, R164 ;  /* 0x000000a4b5347220 */ /* 0x040fe60000410000 */
[----:B------:R-:W-:Y:S01]  /*9ee0*/  MUFU.EX2 R164, R221 ;  /* 0x000000dd00a47308 */ /* 0x000fe20000000800 */
[----:B------:R-:W-:Y:S01]  /*9ef0*/  FMUL.FTZ R53, R181, R165 ;  /* 0x000000a5b5357220 */ /* 0x000fe20000410000 */
[C---:B------:R-:W-:Y:S04]  /*9f00*/  HMMA.16816.F32 R48, R204.reuse, R54, R48 ;  /* 0x00000036cc30723c */ /* 0x040fe80000001830 */
[----:B------:R-:W-:Y:S02]  /*9f10*/  FMUL.FTZ R59, R0, R171 ;  /* 0x000000ab003b7220 */ /* 0x000fe40000410000 */
[----:B------:R-:W-:Y:S02]  /*9f20*/  IMAD.MOV.U32 R195, RZ, RZ, R57 ;  /* 0x000000ffffc37224 */ /* 0x000fe400078e0039 */
[C---:B------:R-:W-:Y:S01]  /*9f30*/  FMUL.FTZ R54, R180.reuse, R166 ;  /* 0x000000a6b4367220 */ /* 0x040fe20000410000 */
[----:B------:R-:W-:Y:S03]  /*9f40*/  MUFU.EX2 R163, R216 ;  /* 0x000000d800a37308 */ /* 0x000fe60000000800 */
[----:B------:R-:W-:Y:S02]  /*9f50*/  FMUL.FTZ R55, R180, R167 ;  /* 0x000000a7b4377220 */ /* 0x000fe40000410000 */
[C---:B------:R-:W-:Y:S02]  /*9f60*/  FMUL.FTZ R57, R3.reuse, R169 ;  /* 0x000000a903397220 */ /* 0x040fe40000410000 */
[C---:B------:R-:W-:Y:S02]  /*9f70*/  FMUL.FTZ R60, R3.reuse, R172 ;  /* 0x000000ac033c7220 */ /* 0x040fe40000410000 */
[----:B------:R-:W-:Y:S01]  /*9f80*/  FMUL.FTZ R61, R3, R173 ;  /* 0x000000ad033d7220 */ /* 0x000fe20000410000 */
[-C--:B--2---:R-:W-:Y:S01]  /*9f90*/  HMMA.16816.F32 R52, R204, R132.reuse, R52 ;  /* 0x00000084cc34723c */ /* 0x084fe20000001834 */
[----:B------:R-:W-:Y:S02]  /*9fa0*/  MUFU.EX2 R169, R217 ;  /* 0x000000d900a97308 */ /* 0x000fe40000000800 */
[C---:B------:R-:W-:Y:S02]  /*9fb0*/  FMUL.FTZ R62, R0.reuse, R174 ;  /* 0x000000ae003e7220 */ /* 0x040fe40000410000 */
[----:B------:R-:W-:Y:S02]  /*9fc0*/  FMUL.FTZ R65, R181, R177 ;  /* 0x000000b1b5417220 */ /* 0x000fe40000410000 */
[C---:B------:R-:W-:Y:S01]  /*9fd0*/  FMUL.FTZ R72, R3.reuse, R72 ;  /* 0x0000004803487220 */ /* 0x040fe20000410000 */
[C---:B------:R-:W-:Y:S03]  /*9fe0*/  HMMA.16816.F32 R56, R208.reuse, R132, R56 ;  /* 0x00000084d038723c */ /* 0x040fe60000001838 */
[----:B------:R-:W-:Y:S01]  /*9ff0*/  MUFU.EX2 R174, R2 ;  /* 0x0000000200ae7308 */ /* 0x000fe20000000800 */
[----:B------:R-:W-:Y:S02]  /*a000*/  IMAD.MOV.U32 R150, RZ, RZ, R63 ;  /* 0x000000ffff967224 */ /* 0x000fe400078e003f */
[C---:B------:R-:W-:Y:S02]  /*a010*/  FMUL.FTZ R63, R0.reuse, R175 ;  /* 0x000000af003f7220 */ /* 0x040fe40000410000 */
[----:B------:R-:W-:Y:S04]  /*a020*/  FMUL.FTZ R73, R3, R73 ;  /* 0x0000004903497220 */ /* 0x000fe80000410000 */
[C---:B------:R-:W-:Y:S01]  /*a030*/  FMUL.FTZ R74, R0.reuse, R74 ;  /* 0x0000004a004a7220 */ /* 0x040fe20000410000 */
[-C--:B------:R-:W-:Y:S01]  /*a040*/  HMMA.16816.F32 R60, R208, R134.reuse, R60 ;  /* 0x00000086d03c723c */ /* 0x080fe2000000183c */
[----:B------:R1:W-:Y:S02]  /*a050*/  MUFU.EX2 R170, R150 ;  /* 0x0000009600aa7308 */ /* 0x0003e40000000800 */
[----:B------:R-:W-:Y:S02]  /*a060*/  IMAD.MOV.U32 R149, RZ, RZ, R64 ;  /* 0x000000ffff957224 */ /* 0x000fe400078e0040 */
[----:B------:R-:W-:Y:S02]  /*a070*/  FMUL.FTZ R64, R181, R176 ;  /* 0x000000b0b5407220 */ /* 0x000fe40000410000 */
[C---:B------:R-:W-:Y:S02]  /*a080*/  FMUL.FTZ R75, R0.reuse, R75 ;  /* 0x0000004b004b7220 */ /* 0x040fe40000410000 */
[C---:B------:R-:W-:Y:S02]  /*a090*/  FMUL.FTZ R76, R3.reuse, R76 ;  /* 0x0000004c034c7220 */ /* 0x040fe40000410000 */
[----:B------:R-:W-:Y:S01]  /*a0a0*/  MUFU.EX2 R165, R220 ;  /* 0x000000dc00a57308 */ /* 0x000fe20000000800 */
[C---:B------:R-:W-:Y:S01]  /*a0b0*/  HMMA.16816.F32 R64, R204.reuse, R134, R64 ;  /* 0x00000086cc40723c */ /* 0x040fe20000001840 */
[----:B------:R-:W2:Y:S03]  /*a0c0*/  LDSM.16.MT88.4 R132, [R225+0x2100] ;  /* 0x00210000e184783b */ /* 0x000ea60000004200 */
[----:B------:R-:W-:Y:S02]  /*a0d0*/  FMUL.FTZ R77, R3, R77 ;  /* 0x0000004d034d7220 */ /* 0x000fe40000410000 */
[C---:B------:R-:W-:Y:S02]  /*a0e0*/  FMUL.FTZ R78, R0.reuse, R78 ;  /* 0x0000004e004e7220 */ /* 0x040fe40000410000 */
[----:B------:R-:W-:Y:S01]  /*a0f0*/  FMUL.FTZ R79, R0, R79 ;  /* 0x0000004f004f7220 */ /* 0x000fe20000410000 */
[----:B------:R-:W-:Y:S03]  /*a100*/  MUFU.EX2 R220, R250 ;  /* 0x000000fa00dc7308 */ /* 0x000fe60000000800 */
[----:B------:R-:W-:Y:S01]  /*a110*/  FMUL.FTZ R85, R181, R85 ;  /* 0x00000055b5557220 */ /* 0x000fe20000410000 */
[----:B-1----:R-:W-:Y:S01]  /*a120*/  MOV R150, R149 ;  /* 0x0000009500967202 */ /* 0x002fe20000000f00 */
[C---:B------:R-:W-:Y:S02]  /*a130*/  FMUL.FTZ R86, R180.reuse, R86 ;  /* 0x00000056b4567220 */ /* 0x040fe40000410000 */
[----:B------:R-:W-:Y:S02]  /*a140*/  FMUL.FTZ R87, R180, R87 ;  /* 0x00000057b4577220 */ /* 0x000fe40000410000 */
        /* <DEDUP_REMOVED lines=9> */
[----:B------:R-:W-:Y:S02]  /*a1e0*/  FMUL.FTZ R95, R0, R95 ;  /* 0x0000005f005f7220 */ /* 0x000fe40000410000 */
[C---:B------:R-:W-:Y:S02]  /*a1f0*/  FMUL.FTZ R96, R181.reuse, R96 ;  /* 0x00000060b5607220 */ /* 0x040fe40000410000 */
[C---:B------:R-:W-:Y:S02]  /*a200*/  FMUL.FTZ R97, R181.reuse, R97 ;  /* 0x00000061b5617220 */ /* 0x040fe40000410000 */
[C---:B------:R-:W-:Y:S01]  /*a210*/  FMUL.FTZ R98, R180.reuse, R98 ;  /* 0x00000062b4627220 */ /* 0x040fe20000410000 */
[----:B------:R-:W-:Y:S01]  /*a220*/  MUFU.EX2 R187, R224 ;  /* 0x000000e000bb7308 */ /* 0x000fe20000000800 */
[C---:B------:R-:W-:Y:S01]  /*a230*/  FMUL.FTZ R99, R180.reuse, R99 ;  /* 0x00000063b4637220 */ /* 0x040fe20000410000 */
[-C--:B--2---:R-:W-:Y:S03]  /*a240*/  HMMA.16816.F32 R68, R204, R132.reuse, R68 ;  /* 0x00000084cc44723c */ /* 0x084fe60000001844 */
[C---:B------:R-:W-:Y:S02]  /*a250*/  FMUL.FTZ R100, R181.reuse, R100 ;  /* 0x00000064b5647220 */ /* 0x040fe40000410000 */
[----:B------:R-:W-:Y:S02]  /*a260*/  FMUL.FTZ R101, R181, R101 ;  /* 0x00000065b5657220 */ /* 0x000fe40000410000 */
[C---:B------:R-:W-:Y:S01]  /*a270*/  FMUL.FTZ R102, R180.reuse, R102 ;  /* 0x00000066b4667220 */ /* 0x040fe20000410000 */
[C---:B------:R-:W-:Y:S01]  /*a280*/  HMMA.16816.F32 R72, R208.reuse, R132, R72 ;  /* 0x00000084d048723c */ /* 0x040fe20000001848 */
[----:B------:R-:W-:Y:S03]  /*a290*/  MUFU.EX2 R172, R244 ;  /* 0x000000f400ac7308 */ /* 0x000fe60000000800 */
[----:B------:R-:W-:Y:S02]  /*a2a0*/  FMUL.FTZ R103, R180, R103 ;  /* 0x00000067b4677220 */ /* 0x000fe40000410000 */
[C---:B------:R-:W-:Y:S02]  /*a2b0*/  FMUL.FTZ R104, R3.reuse, R104 ;  /* 0x0000006803687220 */ /* 0x040fe40000410000 */
[-C--:B------:R-:W-:Y:S03]  /*a2c0*/  HMMA.16816.F32 R76, R208, R134.reuse, R76 ;  /* 0x00000086d04c723c */ /* 0x080fe6000000184c */
[----:B------:R-:W-:Y:S01]  /*a2d0*/  MUFU.EX2 R244, R240 ;  /* 0x000000f000f47308 */ /* 0x000fe20000000800 */
[C---:B------:R-:W-:Y:S02]  /*a2e0*/  FMUL.FTZ R105, R3.reuse, R105 ;  /* 0x0000006903697220 */ /* 0x040fe40000410000 */
[C---:B------:R-:W-:Y:S02]  /*a2f0*/  FMUL.FTZ R106, R0.reuse, R106 ;  /* 0x0000006a006a7220 */ /* 0x040fe40000410000 */
[C---:B------:R-:W-:Y:S01]  /*a300*/  HMMA.16816.F32 R80, R204.reuse, R134, R80 ;  /* 0x00000086cc50723c */ /* 0x040fe20000001850 */
[----:B------:R-:W1:Y:S03]  /*a310*/  LDSM.16.MT88.4 R132, [R226+0x2100] ;  /* 0x00210000e284783b */ /* 0x000e660000004200 */
[C---:B------:R-:W-:Y:S01]  /*a320*/  FMUL.FTZ R107, R0.reuse, R107 ;  /* 0x0000006b006b7220 */ /* 0x040fe20000410000 */
[----:B------:R-:W2:Y:S01]  /*a330*/  MUFU.EX2 R171, R186 ;  /* 0x000000ba00ab7308 */ /* 0x000ea20000000800 */
[C---:B------:R-:W-:Y:S02]  /*a340*/  FMUL.FTZ R108, R3.reuse, R108 ;  /* 0x0000006c036c7220 */ /* 0x040fe40000410000 */
[----:B------:R-:W-:Y:S04]  /*a350*/  FMUL.FTZ R109, R3, R109 ;  /* 0x0000006d036d7220 */ /* 0x000fe80000410000 */
[C---:B------:R-:W-:Y:S02]  /*a360*/  FMUL.FTZ R110, R0.reuse, R110 ;  /* 0x0000006e006e7220 */ /* 0x040fe40000410000 */
[----:B------:R-:W-:Y:S01]  /*a370*/  FMUL.FTZ R111, R0, R111 ;  /* 0x0000006f006f7220 */ /* 0x000fe20000410000 */
[----:B------:R-:W-:Y:S01]  /*a380*/  MUFU.EX2 R186, R231 ;  /* 0x000000e700ba7308 */ /* 0x000fe20000000800 */
[C---:B------:R-:W-:Y:S02]  /*a390*/  FMUL.FTZ R112, R181.reuse, R112 ;  /* 0x00000070b5707220 */ /* 0x040fe40000410000 */
[C---:B------:R-:W-:Y:S02]  /*a3a0*/  FMUL.FTZ R113, R181.reuse, R113 ;  /* 0x00000071b5717220 */ /* 0x040fe40000410000 */
[C---:B------:R-:W-:Y:S02]  /*a3b0*/  FMUL.FTZ R114, R180.reuse, R114 ;  /* 0x00000072b4727220 */ /* 0x040fe40000410000 */
[C---:B------:R-:W-:Y:S02]  /*a3c0*/  FMUL.FTZ R115, R180.reuse, R115 ;  /* 0x00000073b4737220 */ /* 0x040fe40000410000 */
[C---:B------:R-:W-:Y:S01]  /*a3d0*/  FMUL.FTZ R116, R181.reuse, R116 ;  /* 0x00000074b5747220 */ /* 0x040fe20000410000 */
[----:B------:R-:W-:Y:S01]  /*a3e0*/  MUFU.EX2 R193, R193 ;  /* 0x000000c100c17308 */ /* 0x000fe20000000800 */
[----:B------:R-:W-:Y:S02]  /*a3f0*/  FMUL.FTZ R117, R181, R117 ;  /* 0x00000075b5757220 */ /* 0x000fe40000410000 */
[----:B------:R-:W-:Y:S01]  /*a400*/  FMUL.FTZ R118, R180, R118 ;  /* 0x00000076b4767220 */ /* 0x000fe20000410000 */
[----:B--2---:R-:W-:Y:S01]  /*a410*/  F2FP.PACK_AB R143, R174, R171 ;  /* 0x000000abae8f723e */ /* 0x004fe200000000ff */
[----:B------:R-:W-:Y:S02]  /*a420*/  FMUL.FTZ R119, R180, R119 ;  /* 0x00000077b4777220 */ /* 0x000fe40000410000 */
[C---:B------:R-:W-:Y:S02]  /*a430*/  FMUL.FTZ R120, R3.reuse, R120 ;  /* 0x0000007803787220 */ /* 0x040fe40000410000 */
[----:B------:R-:W-:Y:S01]  /*a440*/  FMUL.FTZ R121, R3, R121 ;  /* 0x0000007903797220 */ /* 0x000fe20000410000 */
[----:B------:R-:W2:Y:S01]  /*a450*/  MUFU.EX2 R167, R218 ;  /* 0x000000da00a77308 */ /* 0x000ea20000000800 */
[C---:B------:R-:W-:Y:S02]  /*a460*/  FMUL.FTZ R122, R0.reuse, R122 ;  /* 0x0000007a007a7220 */ /* 0x040fe40000410000 */
[C---:B------:R-:W-:Y:S02]  /*a470*/  FMUL.FTZ R123, R0.reuse, R123 ;  /* 0x0000007b007b7220 */ /* 0x040fe40000410000 */
[C---:B------:R-:W-:Y:S01]  /*a480*/  FMUL.FTZ R128, R181.reuse, R128 ;  /* 0x00000080b5807220 */ /* 0x040fe20000410000 */
[-C--:B-1----:R-:W-:Y:S03]  /*a490*/  HMMA.16816.F32 R84, R204, R132.reuse, R84 ;  /* 0x00000084cc54723c */ /* 0x082fe60000001854 */
[----:B------:R-:W-:Y:S01]  /*a4a0*/  FMUL.FTZ R129, R181, R129 ;  /* 0x00000081b5817220 */ /* 0x000fe20000410000 */
[----:B------:R-:W-:Y:S01]  /*a4b0*/  MUFU.EX2 R195, R195 ;  /* 0x000000c300c37308 */ /* 0x000fe20000000800 */
[C---:B------:R-:W-:Y:S02]  /*a4c0*/  FMUL.FTZ R126, R0.reuse, R126 ;  /* 0x0000007e007e7220 */ /* 0x040fe40000410000 */
[----:B------:R-:W-:Y:S01]  /*a4d0*/  FMUL.FTZ R127, R0, R127 ;  /* 0x0000007f007f7220 */ /* 0x000fe20000410000 */
[C---:B------:R-:W-:Y:S04]  /*a4e0*/  HMMA.16816.F32 R88, R208.reuse, R132, R88 ;  /* 0x00000084d058723c */ /* 0x040fe80000001858 */
[----:B------:R-:W-:Y:S02]  /*a4f0*/  FMUL.FTZ R130, R180, R130 ;  /* 0x00000082b4827220 */ /* 0x000fe40000410000 */
[----:B------:R-:W-:Y:S01]  /*a500*/  IMAD.MOV.U32 R149, RZ, RZ, R148 ;  /* 0x000000ffff957224 */ /* 0x000fe200078e0094 */
[----:B------:R-:W-:Y:S01]  /*a510*/  MOV R148, R147 ;  /* 0x0000009300947202 */ /* 0x000fe20000000f00 */
[-C--:B------:R-:W-:Y:S04]  /*a520*/  HMMA.16816.F32 R92, R208, R134.reuse, R92 ;  /* 0x00000086d05c723c */ /* 0x080fe8000000185c */
[----:B------:R-:W-:Y:S01]  /*a530*/  IMAD.MOV.U32 R147, RZ, RZ, R146 ;  /* 0x000000ffff937224 */ /* 0x000fe200078e0092 */
[----:B------:R-:W-:Y:S01]  /*a540*/  MOV R146, R145 ;  /* 0x0000009100927202 */ /* 0x000fe20000000f00 */
[----:B------:R-:W-:Y:S01]  /*a550*/  IMAD.MOV.U32 R145, RZ, RZ, R139 ;  /* 0x000000ffff917224 */ /* 0x000fe200078e008b */
[----:B------:R-:W-:Y:S01]  /*a560*/  MOV R139, R138 ;  /* 0x0000008a008b7202 */ /* 0x000fe20000000f00 */
[C---:B------:R-:W-:Y:S01]  /*a570*/  HMMA.16816.F32 R96, R204.reuse, R134, R96 ;  /* 0x00000086cc60723c */ /* 0x040fe20000001860 */
[----:B------:R-:W1:Y:S03]  /*a580*/  LDSM.16.MT88.4 R132, [R228+0x2100] ;  /* 0x00210000e484783b */ /* 0x000e660000004200 */
[----:B------:R-:W-:Y:S01]  /*a590*/  IMAD.MOV.U32 R138, RZ, RZ, R131 ;  /* 0x000000ffff8a7224 */ /* 0x000fe200078e0083 */
[----:B------:R-:W-:Y:S01]  /*a5a0*/  MOV R151, R147 ;  /* 0x0000009300977202 */ /* 0x000fe20000000f00 */
[----:B------:R-:W-:Y:S01]  /*a5b0*/  IMAD.MOV.U32 R152, RZ, RZ, R148 ;  /* 0x000000ffff987224 */ /* 0x000fe200078e0094 */
[----:B------:R-:W-:Y:S01]  /*a5c0*/  MOV R153, R149 ;  /* 0x0000009500997202 */ /* 0x000fe20000000f00 */
[----:B------:R-:W-:Y:S01]  /*a5d0*/  IMAD.MOV.U32 R148, RZ, RZ, R139 ;  /* 0x000000ffff947224 */ /* 0x000fe200078e008b */
[----:B------:R-:W3:Y:S02]  /*a5e0*/  LDL.LU R131, [R1+0x94] ;  /* 0x0000940001837983 */ /* 0x000ee40000300800 */
        /* <DEDUP_REMOVED lines=8> */
[----:B------:R-:W-:Y:S01]  /*a670*/  LDSM.16.MT88.4 R136, [R225+0x900] ;  /* 0x00090000e188783b */ /* 0x000fe20000004200 */
        /* <DEDUP_REMOVED lines=9> */
[----:B------:R-:W-:Y:S02]  /*a710*/  IMAD.MOV.U32 R158, RZ, RZ, R150 ;  /* 0x000000ffff9e7224 */ /* 0x000fe400078e0096 */
[----:B------:R-:W-:Y:S02]  /*a720*/  IMAD.MOV.U32 R152, RZ, RZ, R148 ;  /* 0x000000ffff987224 */ /* 0x000fe400078e0094 */
[----:B------:R-:W-:Y:S01]  /*a730*/  IMAD.MOV.U32 R148, RZ, RZ, R144 ;  /* 0x000000ffff947224 */ /* 0x000fe200078e0090 */
[----:B----4-:R-:W-:Y:S01]  /*a740*/  MOV R153, R149 ;  /* 0x0000009500997202 */ /* 0x010fe20000000f00 */
[----:B------:R-:W-:Y:S01]  /*a750*/  IMAD.MOV.U32 R179, RZ, RZ, R152 ;  /* 0x000000ffffb37224 */ /* 0x000fe200078e0098 */
[----:B------:R-:W-:Y:S01]  /*a760*/  MOV R149, R145 ;  /* 0x0000009100957202 */ /* 0x000fe20000000f00 */
[----:B------:R-:W-:Y:S01]  /*a770*/  IMAD.MOV.U32 R152, RZ, RZ, R142 ;  /* 0x000000ffff987224 */ /* 0x000fe200078e008e */
[----:B------:R-:W-:Y:S01]  /*a780*/  LDSM.16.MT88.4 R144, [R226+0x900] ;  /* 0x00090000e290783b */ /* 0x000fe20000004200 */
[----:B------:R-:W-:Y:S01]  /*a790*/  IMAD.MOV.U32 R176, RZ, RZ, R148 ;  /* 0x000000ffffb07224 */ /* 0x000fe200078e0094 */
[-C--:B-1----:R-:W-:Y:S03]  /*a7a0*/  HMMA.16816.F32 R100, R204, R132.reuse, R100 ;  /* 0x00000084cc64723c */ /* 0x082fe60000001864 */
[----:B------:R-:W-:Y:S01]  /*a7b0*/  MOV R175, R149 ;  /* 0x0000009500af7202 */ /* 0x000fe20000000f00 */
[C---:B------:R-:W-:Y:S01]  /*a7c0*/  FMUL.FTZ R124, R3.reuse, R124 ;  /* 0x0000007c037c7220 */ /* 0x040fe20000410000 */
[----:B------:R-:W-:Y:S01]  /*a7d0*/  MUFU.EX2 R176, R176 ;  /* 0x000000b000b07308 */ /* 0x000fe20000000800 */
[----:B------:R-:W-:Y:S01]  /*a7e0*/  LDSM.16.MT88.4 R148, [R228+0x900] ;  /* 0x00090000e494783b */ /* 0x000fe20000004200 */
[----:B------:R-:W-:Y:S01]  /*a7f0*/  MOV R250, R152 ;  /* 0x0000009800fa7202 */ /* 0x000fe20000000f00 */
[C---:B------:R-:W-:Y:S04]  /*a800*/  HMMA.16816.F32 R104, R208.reuse, R132, R104 ;  /* 0x00000084d068723c */ /* 0x040fe80000001868 */
[----:B------:R-:W-:Y:S01]  /*a810*/  MOV R177, R153 ;  /* 0x0000009900b17202 */ /* 0x000fe20000000f00 */
[----:B------:R-:W-:Y:S01]  /*a820*/  FMUL.FTZ R125, R3, R125 ;  /* 0x0000007d037d7220 */ /* 0x000fe20000410000 */
[----:B------:R-:W-:Y:S02]  /*a830*/  MOV R153, R141 ;  /* 0x0000008d00997202 */ /* 0x000fe40000000f00 */
[-C--:B------:R-:W-:Y:S04]  /*a840*/  HMMA.16816.F32 R108, R208, R134.reuse, R108 ;  /* 0x00000086d06c723c */ /* 0x080fe8000000186c */
[----:B------:R-:W-:Y:S01]  /*a850*/  F2FP.PACK_AB R141, R166, R163 ;  /* 0x000000a3a68d723e */ /* 0x000fe200000000ff */
[----:B------:R-:W-:Y:S02]  /*a860*/  IMAD.MOV.U32 R161, RZ, RZ, R153 ;  /* 0x000000ffffa17224 */ /* 0x000fe400078e0099 */
[----:B------:R-:W-:Y:S01]  /*a870*/  IMAD.MOV.U32 R218, RZ, RZ, R177 ;  /* 0x000000ffffda7224 */ /* 0x000fe200078e00b1 */
[C---:B------:R-:W-:Y:S01]  /*a880*/  HMMA.16816.F32 R112, R204.reuse, R134, R112 ;  /* 0x00000086cc70723c */ /* 0x040fe20000001870 */
[----:B------:R-:W1:Y:S01]  /*a890*/  LDSM.16.MT88.4 R132, [R227+0x2100] ;  /* 0x00210000e384783b */ /* 0x000e620000004200 */
[----:B------:R-:W-:Y:S06]  /*a8a0*/  MUFU.EX2 R177, R154 ;  /* 0x0000009a00b17308 */ /* 0x000fec0000000800 */
[-C--:B-1----:R-:W-:Y:S08]  /*a8b0*/  HMMA.16816.F32 R116, R204, R132.reuse, R116 ;  /* 0x00000084cc74723c */ /* 0x082ff00000001874 */
[C---:B------:R-:W-:Y:S01]  /*a8c0*/  HMMA.16816.F32 R120, R208.reuse, R132, R120 ;  /* 0x00000084d078723c */ /* 0x040fe20000001878 */
[----:B------:R-:W4:Y:S06]  /*a8d0*/  LDL.LU R132, [R1+0x4] ;  /* 0x0000040001847983 */ /* 0x000f2c0000300800 */
[----:B--2---:R-:W-:Y:S01]  /*a8e0*/  F2FP.PACK_AB R133, R169, R167 ;  /* 0x000000a7a985723e */ /* 0x004fe200000000ff */
[-C--:B------:R-:W-:Y:S01]  /*a8f0*/  HMMA.16816.F32 R124, R208, R134.reuse, R124 ;  /* 0x00000086d07c723c */ /* 0x080fe2000000187c */
[----:B------:R-:W1:Y:S06]  /*a900*/  MUFU.EX2 R208, R246 ;  /* 0x000000f600d07308 */ /* 0x000e6c0000000800 */
[----:B------:R-:W-:Y:S02]  /*a910*/  MOV R211, R179 ;  /* 0x000000b300d37202 */ /* 0x000fe40000000f00 */
[----:B------:R-:W-:Y:S02]  /*a920*/  F2FP.PACK_AB R210, R186, R187 ;  /* 0x000000bbbad2723e */ /* 0x000fe400000000ff */
[----:B------:R2:W-:Y:S10]  /*a930*/  MUFU.EX2 R179, R155 ;  /* 0x0000009b00b37308 */ /* 0x0005f40000000800 */
[----:B------:R-:W2:Y:S01]  /*a940*/  MUFU.EX2 R246, R233 ;  /* 0x000000e900f67308 */ /* 0x000ea20000000800 */
[----:B-1----:R-:W-:Y:S01]  /*a950*/  F2FP.PACK_AB R142, R172, R208 ;  /* 0x000000d0ac8e723e */ /* 0x002fe200000000ff */
[----:B--2---:R-:W-:Y:S01]  /*a960*/  LDSM.16.MT88.4 R152, [R226+0x1100] ;  /* 0x00110000e298783b */ /* 0x004fe20000004200 */
[----:B------:R-:W-:Y:S01]  /*a970*/  F2FP.PACK_AB R209, R244, R246 ;  /* 0x000000f6f4d1723e */ /* 0x000fe200000000ff */
[----:B---3--:R-:W-:Y:S07]  /*a980*/  FMUL.FTZ R131, R180, R131 ;  /* 0x00000083b4837220 */ /* 0x008fee0000410000 */
[----:B------:R-:W-:Y:S07]  /*a990*/  HMMA.16816.F32 R128, R204, R134, R128 ;  /* 0x00000086cc80723c */ /* 0x000fee0000001880 */
[----:B------:R-:W-:Y:S02]  /*a9a0*/  F2FP.PACK_AB R134, R170, R220 ;  /* 0x000000dcaa86723e */ /* 0x000fe400000000ff */
[----:B------:R-:W-:Y:S03]  /*a9b0*/  F2FP.PACK_AB R135, R173, R217 ;  /* 0x000000d9ad87723e */ /* 0x000fe600000000ff */
[----:B----4-:R-:W-:Y:S02]  /*a9c0*/  FFMA.FTZ R181, R181, R132, R247 ;  /* 0x00000084b5b57223 */ /* 0x010fe400000100f7 */
[----:B------:R-:W2:Y:S01]  /*a9d0*/  LDL.LU R132, [R1+0xc] ;  /* 0x00000c0001847983 */ /* 0x000ea20000300800 */
[----:B------:R1:W-:Y:S03]  /*a9e0*/  MUFU.EX2 R247, R239 ;  /* 0x000000ef00f77308 */ /* 0x0003e60000000800 */
[----:B------:R-:W3:Y:S01]  /*a9f0*/  LDL.LU R2, [R1+0x8] ;  /* 0x0000080001027983 */ /* 0x000ee20000300800 */
[----:B--2---:R-:W-:Y:S01]  /*aa00*/  FFMA.FTZ R180, R180, R132, R214 ;  /* 0x00000084b4b47223 */ /* 0x004fe200000100d6 */
[----:B------:R-:W-:Y:S01]  /*aa10*/  F2FP.PACK_AB R132, R168, R165 ;  /* 0x000000a5a884723e */ /* 0x000fe200000000ff */
[----:B---3--:R-:W-:Y:S02]  /*aa20*/  FFMA.FTZ R157, R3, R2, R213 ;  /* 0x00000002039d7223 */ /* 0x008fe400000100d5 */
[----:B------:R-:W2:Y:S01]  /*aa30*/  LDL.LU R2, [R1+0x2c] ;  /* 0x00002c0001027983 */ /* 0x000ea20000300800 */
[----:B------:R-:W-:Y:S03]  /*aa40*/  FADD.FTZ R3, R248, R181 ;  /* 0x000000b5f8037221 */ /* 0x000fe60000010000 */
[-C--:B------:R-:W-:Y:S01]  /*aa50*/  HMMA.16816.F32 R4, R132, R136.reuse, R4 ;  /* 0x000000888404723c */ /* 0x080fe20000001804 */
[----:B------:R-:W-:Y:S01]  /*aa60*/  MUFU.EX2 R181, R158 ;  /* 0x0000009e00b57308 */ /* 0x000fe20000000800 */
[----:B-1----:R1:W5:Y:S03]  /*aa70*/  LDL.LU R239, [R1+0x90] ;  /* 0x0000900001ef7983 */ /* 0x0023660000300800 */
[----:B------:R-:W-:Y:S01]  /*aa80*/  FADD.FTZ R3, R211, R3 ;  /* 0x00000003d3037221 */ /* 0x000fe20000010000 */
[----:B------:R1:W5:Y:S02]  /*aa90*/  LDL.LU R233, [R1+0x8c] ;  /* 0x00008c0001e97983 */ /* 0x0003640000300800 */
[C---:B------:R-:W-:Y:S02]  /*aaa0*/  HMMA.16816.F32 R8, R140.reuse, R136, R8 ;  /* 0x000000888c08723c */ /* 0x040fe40000001808 */
[----:B------:R1:W5:Y:S01]  /*aab0*/  LDL.LU R240, [R1+0x88] ;  /* 0x0000880001f07983 */ /* 0x0003620000300800 */
[----:B------:R-:W-:Y:S01]  /*aac0*/  MUFU.EX2 R248, R200 ;  /* 0x000000c800f87308 */ /* 0x000fe20000000800 */
[----:B------:R-:W-:Y:S02]  /*aad0*/  FADD.FTZ R161, R161, R3 ;  /* 0x00000003a1a17221 */ /* 0x000fe40000010000 */
[----:B------:R1:W5:Y:S02]  /*aae0*/  LDL.LU R224, [R1+0x84] ;  /* 0x0000840001e07983 */ /* 0x0003640000300800 */
[-C--:B------:R-:W-:Y:S02]  /*aaf0*/  HMMA.16816.F32 R12, R140, R138.reuse, R12 ;  /* 0x0000008a8c0c723c */ /* 0x080fe4000000180c */
[----:B------:R1:W5:Y:S06]  /*ab00*/  LDL.LU R231, [R1+0x80] ;  /* 0x0000800001e77983 */ /* 0x00036c0000300800 */
[C---:B------:R-:W-:Y:S01]  /*ab10*/  HMMA.16816.F32 R16, R132.reuse, R138, R16 ;  /* 0x0000008a8410723c */ /* 0x040fe20000001810 */
[----:B------:R-:W3:Y:S07]  /*ab20*/  LDSM.16.MT88.4 R136, [R227+0x900] ;  /* 0x00090000e388783b */ /* 0x000eee0000004200 */
        /* <DEDUP_REMOVED lines=15> */
[-C--:B----4-:R-:W-:Y:S08]  /*ac20*/  HMMA.16816.F32 R68, R132, R144.reuse, R68 ;  /* 0x000000908444723c */ /* 0x090ff00000001844 */
        /* <DEDUP_REMOVED lines=10> */
[C---:B------:R-:W-:Y:S07]  /*acd0*/  HMMA.16816.F32 R104, R140.reuse, R136, R104 ;  /* 0x000000888c68723c */ /* 0x040fee0000001868 */
[----:B------:R-:W-:Y:S01]  /*ace0*/  F2FP.PACK_AB R137, R179, R196 ;  /* 0x000000c4b389723e */ /* 0x000fe200000000ff */
[-C--:B------:R-:W-:Y:S08]  /*acf0*/  HMMA.16816.F32 R108, R140, R138.reuse, R108 ;  /* 0x0000008a8c6c723c */ /* 0x080ff0000000186c */
[C---:B------:R-:W-:Y:S07]  /*ad00*/  HMMA.16816.F32 R112, R132.reuse, R138, R112 ;  /* 0x0000008a8470723c */ /* 0x040fee0000001870 */
[----:B------:R-:W-:Y:S01]  /*ad10*/  F2FP.PACK_AB R138, R177, R191 ;  /* 0x000000bfb18a723e */ /* 0x000fe200000000ff */
[-C--:B----4-:R-:W-:Y:S04]  /*ad20*/  HMMA.16816.F32 R116, R132, R144.reuse, R116 ;  /* 0x000000908474723c */ /* 0x090fe80000001874 */
[----:B------:R-:W-:Y:S04]  /*ad30*/  F2FP.PACK_AB R139, R188, R190 ;  /* 0x000000bebc8b723e */ /* 0x000fe800000000ff */
[C---:B------:R-:W-:Y:S08]  /*ad40*/  HMMA.16816.F32 R120, R140.reuse, R144, R120 ;  /* 0x000000908c78723c */ /* 0x040ff00000001878 */
[-C--:B------:R-:W-:Y:S01]  /*ad50*/  HMMA.16816.F32 R124, R140, R146.reuse, R124 ;  /* 0x000000928c7c723c */ /* 0x080fe2000000187c */
[----:B------:R-:W3:Y:S07]  /*ad60*/  LDSM.16.MT88.4 R140, [R228+0x1100] ;  /* 0x00110000e48c783b */ /* 0x000eee0000004200 */
[----:B------:R-:W-:Y:S01]  /*ad70*/  HMMA.16816.F32 R128, R132, R146, R128 ;  /* 0x000000928480723c */ /* 0x000fe20000001880 */
[----:B------:R-:W4:Y:S06]  /*ad80*/  LDSM.16.MT88.4 R144, [R227+0x1100] ;  /* 0x00110000e390783b */ /* 0x000f2c0000004200 */
[----:B------:R-:W-:Y:S02]  /*ad90*/  F2FP.PACK_AB R134, R178, R193 ;  /* 0x000000c1b286723e */ /* 0x000fe400000000ff */
[----:B------:R-:W-:Y:S03]  /*ada0*/  F2FP.PACK_AB R135, R176, R192 ;  /* 0x000000c0b087723e */ /* 0x000fe600000000ff */
[----:B------:R-:W-:Y:S02]  /*adb0*/  F2FP.PACK_AB R132, R195, R199 ;  /* 0x000000c7c384723e */ /* 0x000fe400000000ff */
[----:B------:R-:W-:Y:S07]  /*adc0*/  F2FP.PACK_AB R133, R194, R198 ;  /* 0x000000c6c285723e */ /* 0x000fee00000000ff */
[-C--:B-1----:R-:W-:Y:S03]  /*add0*/  HMMA.16816.F32 R4, R132, R148.reuse, R4 ;  /* 0x000000948404723c */ /* 0x082fe60000001804 */
[----:B--2---:R-:W-:Y:S02]  /*ade0*/  FFMA.FTZ R156, R0, R2, R212 ;  /* 0x00000002009c7223 */ /* 0x004fe400000100d4 */
[----:B------:R-:W-:Y:S02]  /*adf0*/  FADD.FTZ R2, R215, R180 ;  /* 0x000000b4d7027221 */ /* 0x000fe40000010000 */
[----:B------:R-:W-:Y:S01]  /*ae00*/  FADD.FTZ R136, R223, R156 ;  /* 0x0000009cdf887221 */ /* 0x000fe20000010000 */
[----:B------:R-:W-:Y:S01]  /*ae10*/  LDSM.16.MT88.4 R212, [R225+0x3900] ;  /* 0x00390000e1d4783b */ /* 0x000fe20000004200 */
[----:B------:R-:W-:Y:S01]  /*ae20*/  FADD.FTZ R2, R218, R2 ;  /* 0x00000002da027221 */ /* 0x000fe20000010000 */
[----:B------:R-:W-:Y:S02]  /*ae30*/  MUFU.EX2 R180, R175 ;  /* 0x000000af00b47308 */ /* 0x000fe40000000800 */
[----:B------:R-:W-:Y:S02]  /*ae40*/  IMAD.MOV.U32 R218, RZ, RZ, R160 ;  /* 0x000000ffffda7224 */ /* 0x000fe400078e00a0 */
[----:B------:R-:W-:Y:S01]  /*ae50*/  FADD.FTZ R160, R249, R136 ;  /* 0x00000088f9a07221 */ /* 0x000fe20000010000 */
[----:B------:R-:W-:Y:S01]  /*ae60*/  F2FP.PACK_AB R136, R189, R197 ;  /* 0x000000c5bd88723e */ /* 0x000fe200000000ff */
[----:B------:R-:W-:Y:S02]  /*ae70*/  FADD.FTZ R0, R252, R157 ;  /* 0x0000009dfc007221 */ /* 0x000fe40000010000 */
[----:B------:R-:W-:Y:S02]  /*ae80*/  FADD.FTZ R3, R250, R2 ;  /* 0x00000002fa037221 */ /* 0x000fe40000010000 */
[----:B------:R-:W-:Y:S01]  /*ae90*/  FADD.FTZ R0, R251, R0 ;  /* 0x00000000fb007221 */ /* 0x000fe20000010000 */
[----:B------:R1:W-:Y:S01]  /*aea0*/  MUFU.EX2 R175, R159 ;  /* 0x0000009f00af7308 */ /* 0x0003e20000000800 */
[C---:B------:R-:W-:Y:S04]  /*aeb0*/  HMMA.16816.F32 R8, R136.reuse, R148, R8 ;  /* 0x000000948808723c */ /* 0x040fe80000001808 */
[----:B------:R-:W-:Y:S02]  /*aec0*/  FADD.FTZ R0, R242, R0 ;  /* 0x00000000f2007221 */ /* 0x000fe40000010000 */
[----:B------:R-:W-:Y:S02]  /*aed0*/  FADD.FTZ R3, R167, R3 ;  /* 0x00000003a7037221 */ /* 0x000fe40000010000 */
[-C--:B------:R-:W-:Y:S01]  /*aee0*/  HMMA.16816.F32 R12, R136, R150.reuse, R12 ;  /* 0x00000096880c723c */ /* 0x080fe2000000180c */
[----:B------:R-:W-:Y:S03]  /*aef0*/  MUFU.EX2 R2, R203 ;  /* 0x000000cb00027308 */ /* 0x000fe60000000800 */
[----:B------:R-:W-:Y:S02]  /*af00*/  FADD.FTZ R0, R162, R0 ;  /* 0x00000000a2007221 */ /* 0x000fe40000010000 */
[----:B------:R-:W-:Y:S02]  /*af10*/  IMAD.MOV.U32 R167, RZ, RZ, R194 ;  /* 0x000000ffffa77224 */ /* 0x000fe400078e00c2 */
[C---:B------:R-:W-:Y:S01]  /*af20*/  HMMA.16816.F32 R16, R132.reuse, R150, R16 ;  /* 0x000000968410723c */ /* 0x040fe20000001810 */
[----:B------:R-:W2:Y:S02]  /*af30*/  LDSM.16.MT88.4 R148, [R225+0x3100] ;  /* 0x00310000e194783b */ /* 0x000ea40000004200 */
[----:B------:R-:W-:Y:S05]  /*af40*/  MUFU.EX2 R251, R202 ;  /* 0x000000ca00fb7308 */ /* 0x000fea0000000800 */
[-C--:B------:R-:W-:Y:S01]  /*af50*/  HMMA.16816.F32 R20, R132, R152.reuse, R20 ;  /* 0x000000988414723c */ /* 0x080fe20000001814 */
[----:B-1----:R-:W-:Y:S04]  /*af60*/  LDSM.16.MT88.4 R156, [R228+0x3100] ;  /* 0x00310000e49c783b */ /* 0x002fe80000004200 */
[----:B------:R-:W1:Y:S03]  /*af70*/  MUFU.EX2 R249, R201 ;  /* 0x000000c900f97308 */ /* 0x000e660000000800 */
[C---:B------:R-:W-:Y:S07]  /*af80*/  HMMA.16816.F32 R24, R136.reuse, R152, R24 ;  /* 0x000000988818723c */ /* 0x040fee0000001818 */
[----:B------:R-:W2:Y:S01]  /*af90*/  MUFU.EX2 R252, R218 ;  /* 0x000000da00fc7308 */ /* 0x000ea20000000800 */
[-C--:B------:R-:W-:Y:S08]  /*afa0*/  HMMA.16816.F32 R28, R136, R154.reuse, R28 ;  /* 0x0000009a881c723c */ /* 0x080ff0000000181c */
[C---:B------:R-:W-:Y:S01]  /*afb0*/  HMMA.16816.F32 R32, R132.reuse, R154, R32 ;  /* 0x0000009a8420723c */ /* 0x040fe20000001820 */
[----:B------:R-:W2:Y:S01]  /*afc0*/  LDSM.16.MT88.4 R152, [R226+0x3100] ;  /* 0x00310000e298783b */ /* 0x000ea20000004200 */
[----:B------:R-:W-:Y:S02]  /*afd0*/  MUFU.EX2 R250, R219 ;  /* 0x000000db00fa7308 */ /* 0x000fe40000000800 */
[----:B-1----:R-:W-:Y:S04]  /*afe0*/  F2FP.PACK_AB R207, R249, R251 ;  /* 0x000000fbf9cf723e */ /* 0x002fe800000000ff */
[-C--:B---3--:R-:W-:Y:S01]  /*aff0*/  HMMA.16816.F32 R36, R132, R140.reuse, R36 ;  /* 0x0000008c8424723c */ /* 0x088fe20000001824 */
[----:B------:R-:W-:Y:S07]  /*b000*/  LDSM.16.MT88.4 R200, [R225+0x1900] ;  /* 0x00190000e1c8783b */ /* 0x000fee0000004200 */
        /* <DEDUP_REMOVED lines=8> */
[----:B------:R-:W3:Y:S07]  /*b090*/  LDSM.16.MT88.4 R144, [R226+0x1900] ;  /* 0x00190000e290783b */ /* 0x000eee0000004200 */
[-C--:B--2---:R-:W-:Y:S08]  /*b0a0*/  HMMA.16816.F32 R68, R132, R148.reuse, R68 ;  /* 0x000000948444723c */ /* 0x084ff00000001844 */
[C---:B------:R-:W-:Y:S07]  /*b0b0*/  HMMA.16816.F32 R72, R136.reuse, R148, R72 ;  /* 0x000000948848723c */ /* 0x040fee0000001848 */
[----:B------:R-:W-:Y:S01]  /*b0c0*/  FADD.FTZ R149, R169, R3 ;  /* 0x00000003a9957221 */ /* 0x000fe20000010000 */
[-C--:B------:R-:W-:Y:S04]  /*b0d0*/  HMMA.16816.F32 R76, R136, R150.reuse, R76 ;  /* 0x00000096884c723c */ /* 0x080fe8000000184c */
[----:B------:R-:W-:Y:S01]  /*b0e0*/  MOV R169, R178 ;  /* 0x000000b200a97202 */ /* 0x000fe20000000f00 */
[----:B------:R-:W-:Y:S01]  /*b0f0*/  FADD.FTZ R148, R164, R0 ;  /* 0x00000000a4947221 */ /* 0x000fe20000010000 */
[----:B------:R-:W-:Y:S01]  /*b100*/  MOV R0, R176 ;  /* 0x000000b000007202 */ /* 0x000fe20000000f00 */
[----:B------:R-:W-:Y:S01]  /*b110*/  IMAD.MOV.U32 R164, RZ, RZ, R177 ;  /* 0x000000ffffa47224 */ /* 0x000fe200078e00b1 */
[C---:B------:R-:W-:Y:S07]  /*b120*/  HMMA.16816.F32 R80, R132.reuse, R150, R80 ;  /* 0x000000968450723c */ /* 0x040fee0000001850 */
[----:B------:R-:W-:Y:S01]  /*b130*/  MOV R151, R181 ;  /* 0x000000b500977202 */ /* 0x000fe20000000f00 */
[-C--:B------:R-:W-:Y:S01]  /*b140*/  HMMA.16816.F32 R84, R132, R152.reuse, R84 ;  /* 0x000000988454723c */ /* 0x080fe20000001854 */
[----:B------:R2:W-:Y:S03]  /*b150*/  MUFU.EX2 R181, R241 ;  /* 0x000000f100b57308 */ /* 0x0005e60000000800 */
[----:B------:R-:W-:Y:S01]  /*b160*/  IMAD.MOV.U32 R150, RZ, RZ, R180 ;  /* 0x000000ffff967224 */ /* 0x000fe200078e00b4 */
[----:B------:R-:W-:Y:S03]  /*b170*/  F2FP.PACK_AB R205, R252, R151 ;  /* 0x00000097fccd723e */ /* 0x000fe600000000ff */
[C---:B------:R-:W-:Y:S03]  /*b180*/  HMMA.16816.F32 R88, R136.reuse, R152, R88 ;  /* 0x000000988858723c */ /* 0x040fe60000001858 */
[----:B------:R-:W4:Y:S01]  /*b190*/  MUFU.EX2 R180, R235 ;  /* 0x000000eb00b47308 */ /* 0x000f220000000800 */
[----:B------:R-:W-:Y:S03]  /*b1a0*/  F2FP.PACK_AB R204, R175, R150 ;  /* 0x00000096afcc723e */ /* 0x000fe600000000ff */
[----:B------:R-:W-:Y:S01]  /*b1b0*/  IMAD.MOV.U32 R153, RZ, RZ, R220 ;  /* 0x000000ffff997224 */ /* 0x000fe200078e00dc */
[-C--:B------:R-:W-:Y:S01]  /*b1c0*/  HMMA.16816.F32 R92, R136, R154.reuse, R92 ;  /* 0x0000009a885c723c */ /* 0x080fe2000000185c */
[----:B------:R-:W-:Y:S07]  /*b1d0*/  LDSM.16.MT88.4 R220, [R228+0x3900] ;  /* 0x00390000e4dc783b */ /* 0x000fee0000004200 */
[C---:B------:R-:W-:Y:S01]  /*b1e0*/  HMMA.16816.F32 R96, R132.reuse, R154, R96 ;  /* 0x0000009a8460723c */ /* 0x040fe20000001860 */
[----:B--2---:R2:W5:Y:S04]  /*b1f0*/  LDL.LU R241, [R1+0x7c] ;  /* 0x00007c0001f17983 */ /* 0x0045680000300800 */
[----:B------:R2:W5:Y:S02]  /*b200*/  LDL.LU R242, [R1+0x78] ;  /* 0x0000780001f27983 */ /* 0x0005640000300800 */
[----:B------:R-:W-:Y:S01]  /*b210*/  MOV R155, R217 ;  /* 0x000000d9009b7202 */ /* 0x000fe20000000f00 */
[-C--:B------:R-:W-:Y:S01]  /*b220*/  HMMA.16816.F32 R100, R132, R156.reuse, R100 ;  /* 0x0000009c8464723c */ /* 0x080fe20000001864 */
[----:B------:R-:W-:Y:S03]  /*b230*/  LDSM.16.MT88.4 R216, [R226+0x3900] ;  /* 0x00390000e2d8783b */ /* 0x000fe60000004200 */
[----:B----4-:R-:W-:Y:S01]  /*b240*/  F2FP.PACK_AB R211, R180, R181 ;  /* 0x000000b5b4d3723e */ /* 0x010fe200000000ff */
[----:B------:R-:W-:Y:S01]  /*b250*/  IMAD.MOV.U32 R154, RZ, RZ, R208 ;  /* 0x000000ffff9a7224 */ /* 0x000fe200078e00d0 */
[----:B------:R-:W-:Y:S02]  /*b260*/  F2FP.PACK_AB R208, R247, R248 ;  /* 0x000000f8f7d0723e */ /* 0x000fe400000000ff */
[C---:B------:R-:W-:Y:S07]  /*b270*/  HMMA.16816.F32 R104, R136.reuse, R156, R104 ;  /* 0x0000009c8868723c */ /* 0x040fee0000001868 */
[----:B------:R-:W-:Y:S01]  /*b280*/  MOV R157, R199 ;  /* 0x000000c7009d7202 */ /* 0x000fe20000000f00 */
[-C--:B------:R-:W-:Y:S04]  /*b290*/  HMMA.16816.F32 R108, R136, R158.reuse, R108 ;  /* 0x0000009e886c723c */ /* 0x080fe8000000186c */
[----:B------:R-:W-:Y:S04]  /*b2a0*/  IMAD.MOV.U32 R156, RZ, RZ, R198 ;  /* 0x000000ffff9c7224 */ /* 0x000fe800078e00c6 */
[C---:B------:R-:W-:Y:S07]  /*b2b0*/  HMMA.16816.F32 R112, R132.reuse, R158, R112 ;  /* 0x0000009e8470723c */ /* 0x040fee0000001870 */
[----:B------:R-:W-:Y:S01]  /*b2c0*/  MOV R158, R2 ;  /* 0x00000002009e7202 */ /* 0x000fe20000000f00 */
[-C--:B-1----:R-:W-:Y:S04]  /*b2d0*/  HMMA.16816.F32 R116, R132, R140.reuse, R116 ;  /* 0x0000008c8474723c */ /* 0x082fe80000001874 */
[----:B------:R-:W-:Y:S01]  /*b2e0*/  FADD.FTZ R2, R243, R160 ;  /* 0x000000a0f3027221 */ /* 0x000fe20000010000 */
[----:B------:R-:W-:Y:S01]  /*b2f0*/  F2FP.PACK_AB R206, R158, R250 ;  /* 0x000000fa9ece723e */ /* 0x000fe200000000ff */
[----:B------:R2:W5:Y:S01]  /*b300*/  LDL.LU R243, [R1+0x74] ;  /* 0x0000740001f37983 */ /* 0x0005620000300800 */
[----:B------:R-:W-:Y:S01]  /*b310*/  MOV R159, R197 ;  /* 0x000000c5009f7202 */ /* 0x000fe20000000f00 */
[C---:B------:R-:W-:Y:S02]  /*b320*/  HMMA.16816.F32 R120, R136.reuse, R140, R120 ;  /* 0x0000008c8878723c */ /* 0x040fe40000001878 */
[----:B------:R2:W5:Y:S02]  /*b330*/  LDL.LU R235, [R1+0x70] ;  /* 0x0000700001eb7983 */ /* 0x0005640000300800 */
[----:B------:R-:W-:Y:S03]  /*b340*/  FADD.FTZ R2, R163, R2 ;  /* 0x00000002a3027221 */ /* 0x000fe60000010000 */
[----:B------:R-:W-:Y:S01]  /*b350*/  FADD.FTZ R140, R165, R161 ;  /* 0x000000a1a58c7221 */ /* 0x000fe20000010000 */
[-C--:B------:R-:W-:Y:S01]  /*b360*/  HMMA.16816.F32 R124, R136, R142.reuse, R124 ;  /* 0x0000008e887c723c */ /* 0x080fe2000000187c */
[----:B------:R-:W1:Y:S03]  /*b370*/  LDSM.16.MT88.4 R160, [R228+0x1900] ;  /* 0x00190000e4a0783b */ /* 0x000e660000004200 */
[----:B------:R-:W-:Y:S01]  /*b380*/  FADD.FTZ R152, R168, R140 ;  /* 0x0000008ca8987221 */ /* 0x000fe20000010000 */
[----:B------:R-:W-:Y:S01]  /*b390*/  MOV R140, R189 ;  /* 0x000000bd008c7202 */ /* 0x000fe20000000f00 */
[----:B------:R-:W-:Y:S01]  /*b3a0*/  IMAD.MOV.U32 R168, RZ, RZ, R179 ;  /* 0x000000ffffa87224 */ /* 0x000fe200078e00b3 */
[----:B------:R-:W-:Y:S01]  /*b3b0*/  MOV R137, R191 ;  /* 0x000000bf00897202 */ /* 0x000fe20000000f00 */
[----:B------:R-:W-:Y:S01]  /*b3c0*/  HMMA.16816.F32 R128, R132, R142, R128 ;  /* 0x0000008e8480723c */ /* 0x000fe20000001880 */
[----:B------:R-:W4:Y:S03]  /*b3d0*/  LDSM.16.MT88.4 R176, [R227+0x1900] ;  /* 0x00190000e3b0783b */ /* 0x000f260000004200 */
[----:B------:R-:W-:Y:S01]  /*b3e0*/  IMAD.MOV.U32 R136, RZ, RZ, R190 ;  /* 0x000000ffff887224 */ /* 0x000fe200078e00be */
[----:B------:R-:W-:Y:S01]  /*b3f0*/  MOV R141, R195 ;  /* 0x000000c3008d7202 */ /* 0x000fe20000000f00 */
[----:B------:R-:W-:Y:S01]  /*b400*/  IMAD.MOV.U32 R138, RZ, RZ, R192 ;  /* 0x000000ffff8a7224 */ /* 0x000fe200078e00c0 */
[----:B------:R-:W-:Y:S01]  /*b410*/  MOV R139, R193 ;  /* 0x000000c1008b7202 */ /* 0x000fe20000000f00 */
[----:B------:R-:W-:Y:S02]  /*b420*/  IMAD.MOV.U32 R143, RZ, RZ, R188 ;  /* 0x000000ffff8f7224 */ /* 0x000fe400078e00bc */
[-C--:B------:R-:W-:Y:S01]  /*b430*/  HMMA.16816.F32 R188, R204, R200.reuse, R4 ;  /* 0x000000c8ccbc723c */ /* 0x080fe20000001804 */
[----:B------:R-:W1:Y:S04]  /*b440*/  LDSM.16.MT88.4 R4, [R227+0x3900] ;  /* 0x00390000e304783b */ /* 0x000e680000004200 */
[----:B------:R-:W-:Y:S02]  /*b450*/  IMAD.MOV.U32 R165, RZ, RZ, R196 ;  /* 0x000000ffffa57224 */ /* 0x000fe400078e00c4 */
[----:B------:R-:W-:Y:S01]  /*b460*/  FADD.FTZ R3, R166, R2 ;  /* 0x00000002a6037221 */ /* 0x000fe20000010000 */
[C---:B------:R-:W-:Y:S04]  /*b470*/  HMMA.16816.F32 R192, R208.reuse, R200, R8 ;  /* 0x000000c8d0c0723c */ /* 0x040fe80000001808 */
[----:B------:R-:W-:Y:S03]  /*b480*/  IMAD.MOV.U32 R2, RZ, RZ, R153 ;  /* 0x000000ffff027224 */ /* 0x000fe600078e0099 */
[----:B------:R-:W-:Y:S01]  /*b490*/  IMAD.MOV.U32 R8, RZ, RZ, R156 ;  /* 0x000000ffff087224 */ /* 0x000fe200078e009c */
[-C--:B------:R-:W-:Y:S04]  /*b4a0*/  HMMA.16816.F32 R196, R208, R202.reuse, R12 ;  /* 0x000000cad0c4723c */ /* 0x080fe8000000180c */
[----:B------:R-:W-:Y:S01]  /*b4b0*/  MOV R9, R157 ;  /* 0x0000009d00097202 */ /* 0x000fe20000000f00 */
[----:B------:R-:W-:Y:S02]  /*b4c0*/  IMAD.MOV.U32 R10, RZ, RZ, R174 ;  /* 0x000000ffff0a7224 */ /* 0x000fe400078e00ae */
[----:B------:R-:W-:Y:S01]  /*b4d0*/  IMAD.MOV.U32 R15, RZ, RZ, R158 ;  /* 0x000000ffff0f7224 */ /* 0x000fe200078e009e */
[C---:B------:R-:W-:Y:S04]  /*b4e0*/  HMMA.16816.F32 R200, R204.reuse, R202, R16 ;  /* 0x000000caccc8723c */ /* 0x040fe80000001810 */
[----:B------:R-:W-:Y:S01]  /*b4f0*/  MOV R14, R175 ;  /* 0x000000af000e7202 */ /* 0x000fe20000000f00 */
[----:B------:R-:W-:Y:S01]  /*b500*/  IMAD.MOV.U32 R13, RZ, RZ, R151 ;  /* 0x000000ffff0d7224 */ /* 0x000fe200078e0097 */
[----:B------:R-:W-:Y:S01]  /*b510*/  MOV R12, R150 ;  /* 0x00000096000c7202 */ /* 0x000fe20000000f00 */
[----:B------:R-:W-:Y:S01]  /*b520*/  IMAD.MOV.U32 R18, RZ, RZ, R164 ;  /* 0x000000ffff127224 */ /* 0x000fe200078e00a4 */
[-C--:B---3--:R-:W-:Y:S04]  /*b530*/  HMMA.16816.F32 R132, R204, R144.reuse, R20 ;  /* 0x00000090cc84723c */ /* 0x088fe80000001814 */
[----:B------:R-:W-:Y:S01]  /*b540*/  MOV R19, R143 ;  /* 0x0000008f00137202 */ /* 0x000fe20000000f00 */
[----:B------:R-:W-:Y:S01]  /*b550*/  IMAD.MOV.U32 R11, RZ, RZ, R154 ;  /* 0x000000ffff0b7224 */ /* 0x000fe200078e009a */
[----:B------:R-:W-:Y:S01]  /*b560*/  MOV R17, R0 ;  /* 0x0000000000117202 */ /* 0x000fe20000000f00 */
[----:B------:R-:W-:Y:S01]  /*b570*/  IMAD.MOV.U32 R22, RZ, RZ, R137 ;  /* 0x000000ffff167224 */ /* 0x000fe200078e0089 */
[----:B------:R-:W-:Y:S01]  /*b580*/  MOV R23, R136 ;  /* 0x0000008800177202 */ /* 0x000fe20000000f00 */
[----:B------:R-:W-:Y:S03]  /*b590*/  IMAD.MOV.U32 R20, RZ, RZ, R139 ;  /* 0x000000ffff147224 */ /* 0x000fe600078e008b */
[----:B------:R-:W-:Y:S01]  /*b5a0*/  MOV R21, R138 ;  /* 0x0000008a00157202 */ /* 0x000fe20000000f00 */
[----:B------:R-:W-:Y:S01]  /*b5b0*/  IMAD.MOV.U32 R16, RZ, RZ, R169 ;  /* 0x000000ffff107224 */ /* 0x000fe200078e00a9 */
[C---:B------:R-:W-:Y:S04]  /*b5c0*/  HMMA.16816.F32 R136, R208.reuse, R144, R24 ;  /* 0x00000090d088723c */ /* 0x040fe80000001818 */
[----:B------:R-:W-:Y:S03]  /*b5d0*/  MOV R0, R155 ;  /* 0x0000009b00007202 */ /* 0x000fe60000000f00 */
[----:B------:R-:W-:Y:S01]  /*b5e0*/  IMAD.MOV.U32 R26, RZ, RZ, R140 ;  /* 0x000000ffff1a7224 */ /* 0x000fe200078e008c */
[----:B------:R-:W-:Y:S01]  /*b5f0*/  MOV R25, R167 ;  /* 0x000000a700197202 */ /* 0x000fe20000000f00 */
[----:B------:R-:W-:Y:S02]  /*b600*/  IMAD.MOV.U32 R24, RZ, RZ, R141 ;  /* 0x000000ffff187224 */ /* 0x000fe400078e008d */
[-C--:B------:R-:W-:Y:S03]  /*b610*/  HMMA.16816.F32 R140, R208, R146.reuse, R28 ;  /* 0x00000092d08c723c */ /* 0x080fe6000000181c */
[----:B------:R-:W-:Y:S04]  /*b620*/  MOV R27, R168 ;  /* 0x000000a8001b7202 */ /* 0x000fe80000000f00 */
        /* <DEDUP_REMOVED lines=8> */
[-C--:B-1----:R-:W-:Y:S03]  /*b6b0*/  HMMA.16816.F32 R148, R204, R160.reuse, R36 ;  /* 0x000000a0cc94723c */ /* 0x082fe60000001824 */
[----:B------:R-:W-:Y:S01]  /*b6c0*/  MOV R34, R171 ;  /* 0x000000ab00227202 */ /* 0x000fe20000000f00 */
[----:B------:R-:W-:Y:S02]  /*b6d0*/  FADD.FTZ R0, R0, R32 ;  /* 0x0000002000007221 */ /* 0x000fe40000010000 */
        /* <DEDUP_REMOVED lines=67> */
[----:B------:R-:W-:Y:S01]  /*bb10*/  FADD.FTZ R0, R180, R0 ;  /* 0x00000000b4007221 */ /* 0x000fe20000010000 */
[----:B------:R-:W-:Y:S01]  /*bb20*/  MOV R186, R183 ;  /* 0x000000b700ba7202 */ /* 0x000fe20000000f00 */
[----:B------:R-:W-:Y:S03]  /*bb30*/  IMAD.MOV.U32 R180, RZ, RZ, R185 ;  /* 0x000000ffffb47224 */ /* 0x000fe600078e00b9 */
[----:B------:R2:W-:Y:S01]  /*bb40*/  STL [R1+0x2c], R0 ;  /* 0x00002c0001007387 */ /* 0x0005e20000100800 */
[----:B------:R-:W-:-:S05]  /*bb50*/  @P0 BRA `(.L_x_3314) ;  /* 0xffffb41000000947 */ /* 0x000fca000383ffff */
.L_x_3313:
[----:B---3--:R-:W-:-:S13]  /*bb60*/  ISETP.LE.AND P0, PT, RZ, UR25, PT ;  /* 0x00000019ff007c0c */ /* 0x008fda000bf03270 */
[----:B------:R-:W-:Y:S05]  /*bb70*/  @!P0 BRA `(.L_x_3315) ;  /* 0x00003ae000008947 */ /* 0x000fea0003800000 */
[----:B------:R-:W3:Y:S01]  /*bb80*/  LDL.64 R12, [R1+0x58] ;  /* 0x00005800010c7983 */ /* 0x000ee20000100a00 */
[----:B------:R-:W-:-:S03]  /*bb90*/  ULDC.64 UR4, c[0x0][0x1e0] ;  /* 0x0000780000047ab9 */ /* 0x000fc60000000a00 */
[----:B------:R-:W4:Y:S04]  /*bba0*/  LDL.64 R6, [R1+0x68] ;  /* 0x0000680001067983 */ /* 0x000f280000100a00 */
[----:B--2---:R-:W2:Y:S04]  /*bbb0*/  LDL.64 R8, [R1+0x48] ;  /* 0x0000480001087983 */ /* 0x004ea80000100a00 */
[----:B------:R-:W2:Y:S01]  /*bbc0*/  LDL.64 R4, [R1+0x50] ;  /* 0x0000500001047983 */ /* 0x000ea20000100a00 */
[----:B------:R-:W-:Y:S01]  /*bbd0*/  UIADD3 UR12, UP0, UR12, 0x80, URZ ;  /* 0x000000800c0c7890 */ /* 0x000fe2000ff1e03f */
[----:B------:R-:W-:Y:S01]  /*bbe0*/  IMAD.MOV.U32 R2, RZ, RZ, R184 ;  /* 0x000000ffff027224 */ /* 0x000fe200078e00b8 */
[----:B------:R-:W-:Y:S01]  /*bbf0*/  USHF.L.U64.HI UR6, UR4, 0x5, UR5 ;  /* 0x0000000504067899 */ /* 0x000fe20008010205 */
[----:B------:R-:W-:Y:S01]  /*bc00*/  MOV R0, R185 ;  /* 0x000000b900007202 */ /* 0x000fe20000000f00 */
[----:B------:R-:W-:Y:S01]  /*bc10*/  USHF.L.U32 UR8, UR4, 0x5, URZ ;  /* 0x0000000504087899 */ /* 0x000fe2000800063f */
[----:B-----5:R-:W-:Y:S01]  /*bc20*/  IMAD.MOV.U32 R186, RZ, RZ, R182 ;  /* 0x000000ffffba7224 */ /* 0x020fe200078e00b6 */
[----:B------:R-:W-:-:S02]  /*bc30*/  UMOV UR7, 0x6 ;  /* 0x0000000600077882 */ /* 0x000fc40000000000 */
[----:B------:R-:W-:Y:S02]  /*bc40*/  ULDC.64 UR4, c[0x0][0x208] ;  /* 0x0000820000047ab9 */ /* 0x000fe40000000a00 */
[----:B------:R-:W-:Y:S02]  /*bc50*/  USHF.L.U64.HI UR7, UR4, UR7, UR5 ;  /* 0x0000000704077299 */ /* 0x000fe40008010205 */
[----:B------:R-:W-:Y:S02]  /*bc60*/  USHF.L.U32 UR11, UR4, 0x6, URZ ;  /* 0x00000006040b7899 */ /* 0x000fe4000800063f */
[----:B------:R-:W-:Y:S01]  /*bc70*/  UIADD3.X UR9, URZ, UR9, URZ, UP0, !UPT ;  /* 0x000000093f097290 */ /* 0x000fe200087fe43f */
[----:B---3--:R-:W-:Y:S02]  /*bc80*/  IADD3 R3, P0, R12, 0x40, RZ ;  /* 0x000000400c037810 */ /* 0x008fe40007f1e0ff */
[----:B----4-:R-:W-:Y:S02]  /*bc90*/  IADD3 R10, P1, R6, 0x40, RZ ;  /* 0x00000040060a7810 */ /* 0x010fe40007f3e0ff */
[----:B--2---:R-:W-:Y:S01]  /*bca0*/  IADD3.X R8, RZ, R9, RZ, P0, !PT ;  /* 0x00000009ff087210 */ /* 0x004fe200007fe4ff */
[----:B------:R1:W-:Y:S02]  /*bcb0*/  STL [R1+0x10], R3 ;  /* 0x0000100301007387 */ /* 0x0003e40000100800 */
[----:B------:R-:W-:-:S02]  /*bcc0*/  IMAD.X R11, RZ, RZ, R5, P1 ;  /* 0x000000ffff0b7224 */ /* 0x000fc400008e0605 */
[----:B------:R-:W-:Y:S01]  /*bcd0*/  IMAD.MOV.U32 R4, RZ, RZ, R6 ;  /* 0x000000ffff047224 */ /* 0x000fe200078e0006 */
[----:B------:R2:W-:Y:S04]  /*bce0*/  STL [R1], R8 ;  /* 0x0000000801007387 */ /* 0x0005e80000100800 */
[----:B------:R2:W-:Y:S04]  /*bcf0*/  STL.64 [R1+0x18], R10 ;  /* 0x0000180a01007387 */ /* 0x0005e80000100a00 */
[----:B------:R2:W-:Y:S01]  /*bd00*/  STL.64 [R1+0x50], R4 ;  /* 0x0000500401007387 */ /* 0x0005e20000100a00 */
[----:B-1----:R-:W-:-:S03]  /*bd10*/  MOV R3, R183 ;  /* 0x000000b700037202 */ /* 0x002fc60000000f00 */
.L_x_3316:
[----:B------:R-:W3:Y:S01]  /*bd20*/  LDL.64 R184, [R1+0x50] ;  /* 0x0000500001b87983 */ /* 0x000ee20000100a00 */
[----:B------:R-:W-:Y:S04]  /*bd30*/  DEPBAR.LE SB0, 0x0 ;  /* 0x000080000000791a */ /* 0x000fe80000000000 */
[----:B------:R-:W-:Y:S01]  /*bd40*/  USHF.R.S32.HI UR5, URZ, 0x1f, UR25 ;  /* 0x0000001f3f057899 */ /* 0x000fe20008011419 */
[----:B------:R-:W4:Y:S01]  /*bd50*/  LDL.64 R220, [R1+0x18] ;  /* 0x0000180001dc7983 */ /* 0x000f220000100a00 */
[----:B------:R-:W-:Y:S01]  /*bd60*/  UIMAD UR4, UR7, UR25, URZ ;  /* 0x00000019070472a4 */ /* 0x000fe2000f8e023f */
[----:B------:R-:W-:Y:S01]  /*bd70*/  MOV R187, UR11 ;  /* 0x0000000b00bb7c02 */ /* 0x000fe20008000f00 */
[----:B------:R-:W-:Y:S02]  /*bd80*/  UISETP.GT.AND UP0, UPT, UR25, URZ, UPT ;  /* 0x0000003f1900728c */ /* 0x000fe4000bf04270 */
[----:B------:R-:W-:Y:S01]  /*bd90*/  UIMAD UR4, UR5, UR11, UR4 ;  /* 0x0000000b050472a4 */ /* 0x000fe2000f8e0204 */
[----:B------:R-:W-:Y:S08]  /*bda0*/  BAR.SYNC.DEFER_BLOCKING 0x0 ;  /* 0x0000000000007b1d */ /* 0x000ff00000010000 */
[----:B------:R-:W-:Y:S08]  /*bdb0*/  LDSM.16.M88.4 R64, [R231+0x8100] ;  /* 0x00810000e740783b */ /* 0x000ff00000000200 */
[----:B------:R-:W1:Y:S08]  /*bdc0*/  LDSM.16.M88.4 R16, [R224+0x4100] ;  /* 0x00410000e010783b */ /* 0x000e700000000200 */
[----:B------:R-:W5:Y:S08]  /*bdd0*/  LDSM.16.M88.4 R60, [R231+0xa100] ;  /* 0x00a10000e73c783b */ /* 0x000f700000000200 */
[----:B------:R-:W2:Y:S08]  /*bde0*/  LDSM.16.M88.4 R32, [R224+0x4900] ;  /* 0x00490000e020783b */ /* 0x000eb00000000200 */
[----:B------:R-:W2:Y:S08]  /*bdf0*/  LDSM.16.M88.4 R48, [R224+0x5100] ;  /* 0x00510000e030783b */ /* 0x000eb00000000200 */
[----:B------:R-:W2:Y:S02]  /*be00*/  LDSM.16.M88.4 R180, [R224+0x5900] ;  /* 0x00590000e0b4783b */ /* 0x000ea40000000200 */
[-C--:B-12---:R-:W-:Y:S06]  /*be10*/  HMMA.16816.F32 R4, R64, R16.reuse, RZ ;  /* 0x000000104004723c */ /* 0x086fec00000018ff */
[----:B------:R-:W-:Y:S02]  /*be20*/  LDSM.16.M88.4 R204, [R233+0x8100] ;  /* 0x00810000e9cc783b */ /* 0x000fe40000000200 */
[C---:B-----5:R-:W-:Y:S06]  /*be30*/  HMMA.16816.F32 R8, R60.reuse, R16, RZ ;  /* 0x000000103c08723c */ /* 0x060fec00000018ff */
[----:B------:R-:W1:Y:S02]  /*be40*/  LDSM.16.M88.4 R208, [R235] ;  /* 0x00000000ebd0783b */ /* 0x000e640000000200 */
[-C--:B------:R-:W-:Y:S06]  /*be50*/  HMMA.16816.F32 R12, R60, R18.reuse, RZ ;  /* 0x000000123c0c723c */ /* 0x080fec00000018ff */
[----:B------:R-:W2:Y:S02]  /*be60*/  LDSM.16.M88.4 R212, [R233+0xa100] ;  /* 0x00a10000e9d4783b */ /* 0x000ea40000000200 */
[C---:B------:R-:W-:Y:S06]  /*be70*/  HMMA.16816.F32 R16, R64.reuse, R18, RZ ;  /* 0x000000124010723c */ /* 0x040fec00000018ff */
[----:B------:R-:W-:Y:S02]  /*be80*/  LDSM.16.M88.4 R216, [R242] ;  /* 0x00000000f2d8783b */ /* 0x000fe40000000200 */
[-C--:B------:R-:W-:Y:S06]  /*be90*/  HMMA.16816.F32 R20, R64, R32.reuse, RZ ;  /* 0x000000204014723c */ /* 0x080fec00000018ff */
[----:B------:R-:W5:Y:S06]  /*bea0*/  LDL.64 R250, [R1+0x48] ;  /* 0x0000480001fa7983 */ /* 0x000f6c0000100a00 */
[----:B------:R-:W5:Y:S01]  /*beb0*/  LDL R249, [R1+0x10] ;  /* 0x0000100001f97983 */ /* 0x000f620000100800 */
[C---:B------:R-:W-:Y:S03]  /*bec0*/  HMMA.16816.F32 R24, R60.reuse, R32, RZ ;  /* 0x000000203c18723c */ /* 0x040fe600000018ff */
[----:B------:R-:W5:Y:S05]  /*bed0*/  LDL R248, [R1] ;  /* 0x0000000001f87983 */ /* 0x000f6a0000100800 */
        /* <DEDUP_REMOVED lines=10> */
[----:B------:R-:W2:Y:S07]  /*bf80*/  LDSM.16.M88.4 R180, [R243] ;  /* 0x00000000f3b4783b */ /* 0x000eae0000000200 */
[-C--:B-1----:R-:W-:Y:S08]  /*bf90*/  HMMA.16816.F32 R4, R204, R208.reuse, R4 ;  /* 0x000000d0cc04723c */ /* 0x082ff00000001804 */
[C---:B--2---:R-:W-:Y:S08]  /*bfa0*/  HMMA.16816.F32 R8, R212.reuse, R208, R8 ;  /* 0x000000d0d408723c */ /* 0x044ff00000001808 */
        /* <DEDUP_REMOVED lines=12> */
[----:B------:R-:W-:Y:S02]  /*c070*/  IADD3 R185, R209, UR4, RZ ;  /* 0x00000004d1b97c10 */ /* 0x000fe4000fffe0ff */
[C---:B------:R-:W-:Y:S02]  /*c080*/  LEA R184, P0, R208.reuse, c[0x0][0x1f8], 0x1 ;  /* 0x00007e00d0b87a11 */ /* 0x040fe400078008ff */
[-C--:B-1----:R-:W-:Y:S04]  /*c090*/  HMMA.16816.F32 R52, R204, R180.reuse, R52 ;  /* 0x000000b4cc34723c */ /* 0x082fe80000001834 */
[----:B------:R-:W-:Y:S01]  /*c0a0*/  LEA.HI.X R185, R208, c[0x0][0x1fc], R185, 0x1, P0 ;  /* 0x00007f00d0b97a11 */ /* 0x000fe200000f0cb9 */
[----:B----4-:R-:W-:Y:S01]  /*c0b0*/  IMAD.WIDE.U32 R208, R187, UR25, R220 ;  /* 0x00000019bbd07c25 */ /* 0x010fe2000f8e00dc */
        /* <DEDUP_REMOVED lines=30> */
[C---:B------:R-:W-:Y:S02]  /*c2a0*/  IADD3.X R181, R209.reuse, UR15, RZ, P0, !PT ;  /* 0x0000000fd1b57c10 */ /* 0x040fe400087fe4ff */
[----:B------:R-:W-:Y:S05]  /*c2b0*/  PLOP3.LUT P0, PT, PT, PT, UP0, 0x80, 0x0 ;  /* 0x000000000000781c */ /* 0x000fea0003f0f008 */
[----:B------:R2:W-:Y:S01]  /*c2c0*/  LDGSTS.E.BYPASS.LTC128B.128 [R245+0x3100], [R210.64], !P4 ;  /* 0x03100000d2f57fae */ /* 0x0005e2000e101d52 */
[----:B-1----:R-:W-:Y:S04]  /*c2d0*/  IADD3 R184, P1, R208, UR10, RZ ;  /* 0x0000000ad0b87c10 */ /* 0x002fe8000ff3e0ff */
[----:B------:R-:W-:Y:S05]  /*c2e0*/  IADD3.X R185, R209, UR14, RZ, P1, !PT ;  /* 0x0000000ed1b97c10 */ /* 0x000fea0008ffe4ff */
[----:B------:R1:W-:Y:S08]  /*c2f0*/  LDGSTS.E.BYPASS.LTC128B.128 [R245+0x1900], [R184.64], !P5 ;  /* 0x01900000b8f57fae */ /* 0x0003f0000e901d52 */
[----:B------:R3:W-:Y:S08]  /*c300*/  LDGSTS.E.BYPASS.LTC128B.128 [R245+0x3900], [R180.64], !P4 ;  /* 0x03900000b4f57fae */ /* 0x0007f0000e101d52 */
[----:B--2---:R-:W-:Y:S08]  /*c310*/  LDSM.16.M88.4 R208, [R232+0x8100] ;  /* 0x00810000e8d0783b */ /* 0x004ff00000000200 */
[----:B------:R-:W2:Y:S08]  /*c320*/  LDSM.16.M88.4 R212, [R230+0x4100] ;  /* 0x00410000e6d4783b */ /* 0x000eb00000000200 */
[----:B------:R-:W4:Y:S08]  /*c330*/  LDSM.16.M88.4 R216, [R232+0xa100] ;  /* 0x00a10000e8d8783b */ /* 0x000f300000000200 */
[----:B---3--:R-:W3:Y:S08]  /*c340*/  LDSM.16.M88.4 R180, [R230+0x4900] ;  /* 0x00490000e6b4783b */ /* 0x008ef00000000200 */
[----:B------:R-:W0:Y:S08]  /*c350*/  LDGDEPBAR ;  /* 0x00000000000079af */ /* 0x000e300000000000 */
[----:B------:R-:W1:Y:S01]  /*c360*/  LDSM.16.M88.4 R204, [R230+0x5100] ;  /* 0x00510000e6cc783b */ /* 0x000e620000000200 */
[-C--:B--2---:R-:W-:Y:S08]  /*c370*/  HMMA.16816.F32 R4, R208, R212.reuse, R4 ;  /* 0x000000d4d004723c */ /* 0x084ff00000001804 */
[C---:B----4-:R-:W-:Y:S08]  /*c380*/  HMMA.16816.F32 R8, R216.reuse, R212, R8 ;  /* 0x000000d4d808723c */ /* 0x050ff00000001808 */
        /* <DEDUP_REMOVED lines=13> */
[-C--:B--2---:R-:W-:Y:S08]  /*c460*/  HMMA.16816.F32 R52, R208, R212.reuse, R52 ;  /* 0x000000d4d034723c */ /* 0x084ff00000001834 */
        /* <DEDUP_REMOVED lines=95> */
[C---:B--2---:R-:W-:Y:S11]  /*ca60*/  HMMA.16816.F32 R8, R216.reuse, R208, R8 ;  /* 0x000000d0d808723c */ /* 0x044ff60000001808 */
[----:B------:R-:W-:Y:S05]  /*ca70*/  @!UPT UIADD3 URZ, URZ, URZ, URZ ;  /* 0x0000003f3f3ff290 */ /* 0x000fea000fffe03f */
[----:B------:R-:W-:Y:S02]  /*ca80*/  FMNMX.FTZ R184, R4, R0, !PT ;  /* 0x0000000004b87209 */ /* 0x000fe40007810000 */
[----:B------:R-:W-:Y:S01]  /*ca90*/  FMNMX.FTZ R185, R6, R2, !PT ;  /* 0x0000000206b97209 */ /* 0x000fe20007810000 */
[-C--:B------:R-:W-:Y:S03]  /*caa0*/  HMMA.16816.F32 R12, R216, R210.reuse, R12 ;  /* 0x000000d2d80c723c */ /* 0x080fe6000000180c */
[----:B------:R-:W-:Y:S02]  /*cab0*/  FMNMX.FTZ R185, R7, R185, !PT ;  /* 0x000000b907b97209 */ /* 0x000fe40007810000 */
[----:B------:R-:W-:Y:S03]  /*cac0*/  FMNMX.FTZ R184, R5, R184, !PT ;  /* 0x000000b805b87209 */ /* 0x000fe60007810000 */
[C---:B------:R-:W-:Y:S01]  /*cad0*/  HMMA.16816.F32 R16, R180.reuse, R210, R16 ;  /* 0x000000d2b410723c */ /* 0x040fe20000001810 */
[----:B------:R-:W2:Y:S01]  /*cae0*/  LDSM.16.M88.4 R208, [R229+0x3800] ;  /* 0x00380000e5d0783b */ /* 0x000ea20000000200 */
[----:B------:R-:W-:Y:S06]  /*caf0*/  DEPBAR.LE SB0, 0x0 ;  /* 0x000080000000791a */ /* 0x000fec0000000000 */
[-C--:B---3--:R-:W-:Y:S01]  /*cb00*/  HMMA.16816.F32 R20, R180, R204.reuse, R20 ;  /* 0x000000ccb414723c */ /* 0x088fe20000001814 */
[----:B------:R-:W-:Y:S04]  /*cb10*/  BAR.SYNC.DEFER_BLOCKING 0x0 ;  /* 0x0000000000007b1d */ /* 0x000fe80000010000 */
[----:B------:R-:W-:Y:S03]  /*cb20*/  FMNMX.FTZ R187, R8, R3, !PT ;  /* 0x0000000308bb7209 */ /* 0x000fe60007810000 */
[C---:B------:R-:W-:Y:S04]  /*cb30*/  HMMA.16816.F32 R24, R216.reuse, R204, R24 ;  /* 0x000000ccd818723c */ /* 0x040fe80000001818 */
[----:B------:R-:W-:Y:S04]  /*cb40*/  FMNMX.FTZ R187, R9, R187, !PT ;  /* 0x000000bb09bb7209 */ /* 0x000fe80007810000 */
[-C--:B------:R-:W-:Y:S04]  /*cb50*/  HMMA.16816.F32 R28, R216, R206.reuse, R28 ;  /* 0x000000ced81c723c */ /* 0x080fe8000000181c */
[----:B------:R-:W-:Y:S02]  /*cb60*/  FMNMX.FTZ R187, R12, R187, !PT ;  /* 0x000000bb0cbb7209 */ /* 0x000fe40007810000 */
[----:B------:R-:W-:Y:S02]  /*cb70*/  FMNMX.FTZ R185, R18, R185, !PT ;  /* 0x000000b912b97209 */ /* 0x000fe40007810000 */
[C---:B------:R-:W-:Y:S01]  /*cb80*/  HMMA.16816.F32 R32, R180.reuse, R206, R32 ;  /* 0x000000ceb420723c */ /* 0x040fe20000001820 */
[----:B------:R-:W3:Y:S03]  /*cb90*/  LDL.64 R206, [R1+0x58] ;  /* 0x0000580001ce7983 */ /* 0x000ee60000100a00 */
        /* <DEDUP_REMOVED lines=9> */
[----:B------:R-:W-:Y:S04]  /*cc30*/  FMNMX.FTZ R184, R20, R184, !PT ;  /* 0x000000b814b87209 */ /* 0x000fe80007810000 */
[C---:B------:R-:W-:Y:S04]  /*cc40*/  HMMA.16816.F32 R48, R180.reuse, R214, R48 ;  /* 0x000000d6b430723c */ /* 0x040fe80000001830 */
[----:B------:R-:W-:Y:S04]  /*cc50*/  FMNMX.FTZ R184, R21, R184, !PT ;  /* 0x000000b815b87209 */ /* 0x000fe80007810000 */
[-C--:B--2---:R-:W-:Y:S04]  /*cc60*/  HMMA.16816.F32 R52, R180, R208.reuse, R52 ;  /* 0x000000d0b434723c */ /* 0x084fe80000001834 */
[----:B------:R-:W-:Y:S04]  /*cc70*/  FMNMX.FTZ R184, R32, R184, !PT ;  /* 0x000000b820b87209 */ /* 0x000fe80007810000 */
[C---:B------:R-:W-:Y:S04]  /*cc80*/  HMMA.16816.F32 R56, R216.reuse, R208, R56 ;  /* 0x000000d0d838723c */ /* 0x040fe80000001838 */
[----:B------:R-:W-:Y:S04]  /*cc90*/  FMNMX.FTZ R184, R33, R184, !PT ;  /* 0x000000b821b87209 */ /* 0x000fe80007810000 */
[-C--:B------:R-:W-:Y:S08]  /*cca0*/  HMMA.16816.F32 R60, R216, R210.reuse, R60 ;  /* 0x000000d2d83c723c */ /* 0x080ff0000000183c */
[----:B------:R-:W-:Y:S07]  /*ccb0*/  HMMA.16816.F32 R64, R180, R210, R64 ;  /* 0x000000d2b440723c */ /* 0x000fee0000001840 */
[----:B------:R-:W-:Y:S02]  /*ccc0*/  FMNMX.FTZ R180, R34, R185, !PT ;  /* 0x000000b922b47209 */ /* 0x000fe40007810000 */
[----:B------:R-:W-:Y:S03]  /*ccd0*/  FMNMX.FTZ R185, R36, R184, !PT ;  /* 0x000000b824b97209 */ /* 0x000fe60007810000 */
        /* <DEDUP_REMOVED lines=32> */
[----:B------:R-:W-:Y:S03]  /*cee0*/  FMNMX.FTZ R182, R14, R182, !PT ;  /* 0x000000b60eb67209 */ /* 0x000fe60007810000 */
[----:B------:R-:W4:Y:S01]  /*cef0*/  SHFL.BFLY PT, R204, R181, 0x2, 0x1f ;  /* 0x0c401f00b5cc7f89 */ /* 0x000f2200000e0000 */
[----:B------:R-:W-:Y:S02]  /*cf00*/  FMNMX.FTZ R182, R15, R182, !PT ;  /* 0x000000b60fb67209 */ /* 0x000fe40007810000 */
[----:B-1----:R-:W-:Y:S02]  /*cf10*/  FMNMX.FTZ R185, R185, R184, !PT ;  /* 0x000000b8b9b97209 */ /* 0x002fe40007810000 */
[----:B------:R-:W-:Y:S03]  /*cf20*/  FMNMX.FTZ R182, R26, R182, !PT ;  /* 0x000000b61ab67209 */ /* 0x000fe60007810000 */
[----:B------:R-:W1:Y:S01]  /*cf30*/  SHFL.BFLY PT, R187, R185, 0x1, 0x1f ;  /* 0x0c201f00b9bb7f89 */ /* 0x000e6200000e0000 */
[----:B------:R-:W-:Y:S04]  /*cf40*/  FMNMX.FTZ R182, R27, R182, !PT ;  /* 0x000000b61bb67209 */ /* 0x000fe80007810000 */
[----:B------:R-:W-:Y:S02]  /*cf50*/  FMNMX.FTZ R182, R30, R182, !PT ;  /* 0x000000b61eb67209 */ /* 0x000fe40007810000 */
[----:B--2---:R-:W-:Y:S02]  /*cf60*/  FMNMX.FTZ R180, R180, R183, !PT ;  /* 0x000000b7b4b47209 */ /* 0x004fe40007810000 */
[----:B------:R-:W-:Y:S03]  /*cf70*/  FMNMX.FTZ R182, R31, R182, !PT ;  /* 0x000000b61fb67209 */ /* 0x000fe60007810000 */
[----:B------:R-:W2:Y:S01]  /*cf80*/  SHFL.BFLY PT, R184, R180, 0x1, 0x1f ;  /* 0x0c201f00b4b87f89 */ /* 0x000ea200000e0000 */
        /* <DEDUP_REMOVED lines=14> */
[----:B------:R-:W-:Y:S01]  /*d070*/  MUFU.EX2 R220, R4 ;  /* 0x0000000400dc7308 */ /* 0x000fe20000000800 */
[----:B------:R-:W-:Y:S02]  /*d080*/  FFMA.FTZ R16, R16, c[0x0][0x2d0], -R210 ;  /* 0x0000b40010107a23 */ /* 0x000fe400000108d2 */
[C---:B------:R-:W-:Y:S02]  /*d090*/  FADD.FTZ R2, -R184.reuse, R2 ;  /* 0x00000002b8027221 */ /* 0x040fe40000010100 */
[----:B------:R-:W-:Y:S01]  /*d0a0*/  FMUL.FTZ R209, R184, c[0x0][0x2d0] ;  /* 0x0000b400b8d17a20 */ /* 0x000fe20000410000 */
[----:B----4-:R-:W-:Y:S01]  /*d0b0*/  FMNMX.FTZ R183, R181, R183, !PT ;  /* 0x000000b7b5b77209 */ /* 0x010fe20007810000 */
[----:B------:R-:W-:Y:S02]  /*d0c0*/  FMUL.FTZ R2, R2, c[0x0][0x2d0] ;  /* 0x0000b40002027a20 */ /* 0x000fe40000410000 */
[--C-:B------:R-:W-:Y:S01]  /*d0d0*/  FFMA.FTZ R6, R6, c[0x0][0x2d0], -R209.reuse ;  /* 0x0000b40006067a23 */ /* 0x100fe200000108d1 */
[----:B------:R1:W2:Y:S01]  /*d0e0*/  MUFU.EX2 R182, R0 ;  /* 0x0000000000b67308 */ /* 0x0002a20000000800 */
[--C-:B------:R-:W-:Y:S02]  /*d0f0*/  FFMA.FTZ R7, R7, c[0x0][0x2d0], -R209.reuse ;  /* 0x0000b40007077a23 */ /* 0x100fe400000108d1 */
[----:B------:R-:W-:Y:S02]  /*d100*/  FMUL.FTZ R208, R183, c[0x0][0x2d0] ;  /* 0x0000b400b7d07a20 */ /* 0x000fe40000410000 */
[----:B------:R-:W-:Y:S02]  /*d110*/  FFMA.FTZ R17, R17, c[0x0][0x2d0], -R210 ;  /* 0x0000b40011117a23 */ /* 0x000fe400000108d2 */
[--C-:B------:R-:W-:Y:S02]  /*d120*/  FFMA.FTZ R8, R8, c[0x0][0x2d0], -R208.reuse ;  /* 0x0000b40008087a23 */ /* 0x100fe400000108d0 */
[----:B------:R-:W-:Y:S01]  /*d130*/  FFMA.FTZ R12, R12, c[0x0][0x2d0], -R208 ;  /* 0x0000b4000c0c7a23 */ /* 0x000fe200000108d0 */
[----:B------:R4:W4:Y:S01]  /*d140*/  MUFU.EX2 R181, R2 ;  /* 0x0000000200b57308 */ /* 0x0009220000000800 */
[--C-:B------:R-:W-:Y:S02]  /*d150*/  FFMA.FTZ R18, R18, c[0x0][0x2d0], -R209.reuse ;  /* 0x0000b40012127a23 */ /* 0x100fe400000108d1 */
[--C-:B------:R-:W-:Y:S02]  /*d160*/  FFMA.FTZ R19, R19, c[0x0][0x2d0], -R209.reuse ;  /* 0x0000b40013137a23 */ /* 0x100fe400000108d1 */
[--C-:B------:R-:W-:Y:S02]  /*d170*/  FFMA.FTZ R32, R32, c[0x0][0x2d0], -R210.reuse ;  /* 0x0000b40020207a23 */ /* 0x100fe400000108d2 */
[----:B------:R-:W-:Y:S02]  /*d180*/  FFMA.FTZ R33, R33, c[0x0][0x2d0], -R210 ;  /* 0x0000b40021217a23 */ /* 0x000fe400000108d2 */
[--C-:B------:R-:W-:Y:S01]  /*d190*/  FFMA.FTZ R34, R34, c[0x0][0x2d0], -R209.reuse ;  /* 0x0000b40022227a23 */ /* 0x100fe200000108d1 */
[----:B------:R-:W-:Y:S01]  /*d1a0*/  MUFU.EX2 R244, R5 ;  /* 0x0000000500f47308 */ /* 0x000fe20000000800 */
[----:B------:R-:W-:Y:S02]  /*d1b0*/  FFMA.FTZ R35, R35, c[0x0][0x2d0], -R209 ;  /* 0x0000b40023237a23 */ /* 0x000fe400000108d1 */
[----:B------:R-:W-:Y:S01]  /*d1c0*/  FFMA.FTZ R25, R25, c[0x0][0x2d0], -R208 ;  /* 0x0000b40019197a23 */ /* 0x000fe200000108d0 */
[----:B-1----:R-:W-:Y:S01]  /*d1d0*/  FMNMX.FTZ R0, R59, R180, !PT ;  /* 0x000000b43b007209 */ /* 0x002fe20007810000 */
[C---:B--2---:R-:W-:Y:S02]  /*d1e0*/  FMUL.FTZ R132, R182.reuse, R132 ;  /* 0x00000084b6847220 */ /* 0x044fe40000410000 */
[----:B------:R-:W-:Y:S01]  /*d1f0*/  FMUL.FTZ R133, R182, R133 ;  /* 0x00000085b6857220 */ /* 0x000fe20000410000 */
[----:B------:R-:W-:Y:S01]  /*d200*/  FMNMX.FTZ R0, R62, R0, !PT ;  /* 0x000000003e007209 */ /* 0x000fe20007810000 */
[C---:B------:R-:W-:Y:S01]  /*d210*/  FMUL.FTZ R144, R182.reuse, R144 ;  /* 0x00000090b6907220 */ /* 0x040fe20000410000 */
[----:B------:R-:W-:Y:S01]  /*d220*/  MUFU.EX2 R252, R6 ;  /* 0x0000000600fc7308 */ /* 0x000fe20000000800 */
[C---:B------:R-:W-:Y:S01]  /*d230*/  FMUL.FTZ R145, R182.reuse, R145 ;  /* 0x00000091b6917220 */ /* 0x040fe20000410000 */
[----:B------:R-:W-:Y:S01]  /*d240*/  FMNMX.FTZ R0, R63, R0, !PT ;  /* 0x000000003f007209 */ /* 0x000fe20007810000 */
[----:B------:R-:W-:Y:S02]  /*d250*/  FMUL.FTZ R148, R182, R148 ;  /* 0x00000094b6947220 */ /* 0x000fe40000410000 */
[----:B----4-:R-:W-:Y:S02]  /*d260*/  FADD.FTZ R2, -R183, R3 ;  /* 0x00000003b7027221 */ /* 0x010fe40000010100 */
[----:B------:R-:W1:Y:S01]  /*d270*/  SHFL.BFLY PT, R3, R0, 0x2, 0x1f ;  /* 0x0c401f0000037f89 */ /* 0x000e6200000e0000 */
[C---:B------:R-:W-:Y:S02]  /*d280*/  FMUL.FTZ R134, R181.reuse, R134 ;  /* 0x00000086b5867220 */ /* 0x040fe40000410000 */
[----:B------:R-:W-:Y:S01]  /*d290*/  MUFU.EX2 R247, R7 ;  /* 0x0000000700f77308 */ /* 0x000fe20000000800 */
[----:B------:R-:W-:Y:S02]  /*d2a0*/  FMUL.FTZ R2, R2, c[0x0][0x2d0] ;  /* 0x0000b40002027a20 */ /* 0x000fe40000410000 */
        /* <DEDUP_REMOVED lines=8> */
[----:B------:R-:W-:Y:S02]  /*d330*/  FMUL.FTZ R161, R182, R161 ;  /* 0x000000a1b6a17220 */ /* 0x000fe40000410000 */
[C---:B------:R-:W-:Y:S01]  /*d340*/  FMUL.FTZ R162, R181.reuse, R162 ;  /* 0x000000a2b5a27220 */ /* 0x040fe20000410000 */
[----:B------:R4:W4:Y:S01]  /*d350*/  MUFU.EX2 R180, R2 ;  /* 0x0000000200b47308 */ /* 0x0009220000000800 */
[----:B-1----:R-:W-:Y:S01]  /*d360*/  FMNMX.FTZ R0, R0, R3, !PT ;  /* 0x0000000300007209 */ /* 0x002fe20007810000 */
[----:B------:R-:W-:Y:S01]  /*d370*/  FMUL.FTZ R163, R181, R163 ;  /* 0x000000a3b5a37220 */ /* 0x000fe20000410000 */
[----:B-----5:R-:W-:Y:S01]  /*d380*/  @P0 IADD3 R3, P2, R249, UR4, RZ ;  /* 0x00000004f9030c10 */ /* 0x020fe2000ff5e0ff */
[C---:B------:R-:W-:Y:S02]  /*d390*/  FMUL.FTZ R164, R182.reuse, R164 ;  /* 0x000000a4b6a47220 */ /* 0x040fe40000410000 */
[C---:B------:R-:W-:Y:S02]  /*d3a0*/  FMUL.FTZ R165, R182.reuse, R165 ;  /* 0x000000a5b6a57220 */ /* 0x040fe40000410000 */
[C---:B------:R-:W-:Y:S02]  /*d3b0*/  FMUL.FTZ R166, R181.reuse, R166 ;  /* 0x000000a6b5a67220 */ /* 0x040fe40000410000 */
[----:B------:R-:W-:Y:S01]  /*d3c0*/  MUFU.EX2 R187, R12 ;  /* 0x0000000c00bb7308 */ /* 0x000fe20000000800 */
[C---:B------:R-:W-:Y:S02]  /*d3d0*/  FMUL.FTZ R167, R181.reuse, R167 ;  /* 0x000000a7b5a77220 */ /* 0x040fe40000410000 */
[----:B------:R-:W-:Y:S01]  /*d3e0*/  FMUL.FTZ R176, R182, R176 ;  /* 0x000000b0b6b07220 */ /* 0x000fe20000410000 */
[----:B--2---:R-:W-:Y:S01]  /*d3f0*/  @P0 IADD3.X R16, R248, UR13, RZ, P2, !PT ;  /* 0x0000000df8100c10 */ /* 0x004fe200097fe4ff */
[C---:B------:R-:W-:Y:S02]  /*d400*/  FMUL.FTZ R177, R182.reuse, R177 ;  /* 0x000000b1b6b17220 */ /* 0x040fe40000410000 */
[C---:B------:R-:W-:Y:S02]  /*d410*/  FMUL.FTZ R178, R181.reuse, R178 ;  /* 0x000000b2b5b27220 */ /* 0x040fe40000410000 */
[----:B------:R-:W-:Y:S01]  /*d420*/  FMUL.FTZ R179, R181, R179 ;  /* 0x000000b3b5b37220 */ /* 0x000fe20000410000 */
[----:B------:R1:W-:Y:S01]  /*d430*/  MUFU.EX2 R222, R17 ;  /* 0x0000001100de7308 */ /* 0x0003e20000000800 */
[C---:B------:R-:W-:Y:S02]  /*d440*/  FMUL.FTZ R68, R182.reuse, R68 ;  /* 0x00000044b6447220 */ /* 0x040fe40000410000 */
[----:B------:R-:W-:Y:S01]  /*d450*/  FMUL.FTZ R69, R182, R69 ;  /* 0x00000045b6457220 */ /* 0x000fe20000410000 */
[----:B----4-:R-:W2:Y:S01]  /*d460*/  SHFL.BFLY PT, R2, R0, 0x1, 0x1f ;  /* 0x0c201f0000027f89 */ /* 0x010ea200000e0000 */
        /* <DEDUP_REMOVED lines=11> */
[----:B------:R-:W-:Y:S01]  /*d520*/  FMUL.FTZ R169, R180, R169 ;  /* 0x000000a9b4a97220 */ /* 0x000fe20000410000 */
[----:B---3--:R-:W-:Y:S01]  /*d530*/  @P0 IADD3 R4, P1, R206, UR4, RZ ;  /* 0x00000004ce040c10 */ /* 0x008fe2000ff3e0ff */
[----:B-1----:R-:W-:Y:S01]  /*d540*/  FMUL.FTZ R17, R182, R201 ;  /* 0x000000c9b6117220 */ /* 0x002fe20000410000 */
[----:B--2---:R-:W-:Y:S01]  /*d550*/  FMNMX.FTZ R2, R0, R2, !PT ;  /* 0x0000000200027209 */ /* 0x004fe20007810000 */
[C---:B------:R-:W-:Y:S01]  /*d560*/  FMUL.FTZ R172, R180.reuse, R172 ;  /* 0x000000acb4ac7220 */ /* 0x040fe20000410000 */
[----:B------:R-:W-:Y:S01]  /*d570*/  @P0 IADD3.X R5, R251, UR13, RZ, P1, !PT ;  /* 0x0000000dfb050c10 */ /* 0x000fe20008ffe4ff */
[----:B------:R-:W-:Y:S01]  /*d580*/  FMUL.FTZ R173, R180, R173 ;  /* 0x000000adb4ad7220 */ /* 0x000fe20000410000 */
[----:B------:R1:W-:Y:S01]  /*d590*/  MUFU.EX2 R251, R8 ;  /* 0x0000000800fb7308 */ /* 0x0003e20000000800 */
[----:B------:R-:W-:Y:S01]  /*d5a0*/  @P0 LEA R6, P3, R4, c[0x0][0x1c8], 0x1 ;  /* 0x0000720004060a11 */ /* 0x000fe200078608ff */
[----:B------:R-:W-:Y:S02]  /*d5b0*/  FADD.FTZ R0, -R2, R186 ;  /* 0x000000ba02007221 */ /* 0x000fe40000010100 */
[----:B----4-:R-:W-:Y:S01]  /*d5c0*/  FMUL.FTZ R18, R181, R202 ;  /* 0x000000cab5127220 */ /* 0x010fe20000410000 */
[----:B------:R-:W-:Y:S01]  /*d5d0*/  @P0 LEA.HI.X R7, R4, c[0x0][0x1cc], R5, 0x1, P3 ;  /* 0x0000730004070a11 */ /* 0x000fe200018f0c05 */
[----:B------:R-:W-:Y:S01]  /*d5e0*/  FFMA.FTZ R5, R9, c[0x0][0x2d0], -R208 ;  /* 0x0000b40009057a23 */ /* 0x000fe200000108d0 */
[----:B------:R-:W-:Y:S01]  /*d5f0*/  @P0 IADD3 R4, P2, R6, UR8, RZ ;  /* 0x0000000806040c10 */ /* 0x000fe2000ff5e0ff */
[----:B------:R-:W-:Y:S02]  /*d600*/  FMUL.FTZ R0, R0, c[0x0][0x2d0] ;  /* 0x0000b40000007a20 */ /* 0x000fe40000410000 */
[----:B------:R2:W3:Y:S01]  /*d610*/  MUFU.EX2 R215, R5 ;  /* 0x0000000500d77308 */ /* 0x0004e20000000800 */
[----:B------:R4:W-:Y:S01]  /*d620*/  @P0 LDGSTS.E.BYPASS.LTC128B.128 [R245+0x4100], [R6.64], !P5 ;  /* 0x0410000006f50fae */ /* 0x0009e2000e901d52 */
[C---:B-----5:R-:W-:Y:S01]  /*d630*/  FMUL.FTZ R19, R181.reuse, R203 ;  /* 0x000000cbb5137220 */ /* 0x060fe20000410000 */
[----:B------:R-:W-:Y:S01]  /*d640*/  MOV R203, R246 ;  /* 0x000000f600cb7202 */ /* 0x000fe20000000f00 */
[C---:B------:R-:W-:Y:S02]  /*d650*/  FMUL.FTZ R70, R181.reuse, R70 ;  /* 0x00000046b5467220 */ /* 0x040fe40000410000 */
[----:B------:R-:W-:Y:S02]  /*d660*/  FMUL.FTZ R71, R181, R71 ;  /* 0x00000047b5477220 */ /* 0x000fe40000410000 */
[C---:B------:R-:W-:Y:S02]  /*d670*/  FMUL.FTZ R72, R180.reuse, R72 ;  /* 0x00000048b4487220 */ /* 0x040fe40000410000 */
[----:B------:R-:W5:Y:S01]  /*d680*/  MUFU.EX2 R0, R0 ;  /* 0x0000000000007308 */ /* 0x000f620000000800 */
[C---:B------:R-:W-:Y:S02]  /*d690*/  FMUL.FTZ R73, R180.reuse, R73 ;  /* 0x00000049b4497220 */ /* 0x040fe40000410000 */
[C---:B------:R-:W-:Y:S01]  /*d6a0*/  FMUL.FTZ R76, R180.reuse, R76 ;  /* 0x0000004cb44c7220 */ /* 0x040fe20000410000 */
[C---:B-1----:R-:W-:Y:S01]  /*d6b0*/  @P0 LEA R8, P1, R3.reuse, c[0x0][0x1c8], 0x1 ;  /* 0x0000720003080a11 */ /* 0x042fe200078208ff */
[----:B------:R-:W-:Y:S02]  /*d6c0*/  FMUL.FTZ R77, R180, R77 ;  /* 0x0000004db44d7220 */ /* 0x000fe40000410000 */
[C---:B------:R-:W-:Y:S01]  /*d6d0*/  FMUL.FTZ R80, R182.reuse, R80 ;  /* 0x00000050b6507220 */ /* 0x040fe20000410000 */
[----:B------:R-:W-:Y:S01]  /*d6e0*/  @P0 LEA.HI.X R9, R3, c[0x0][0x1cc], R16, 0x1, P1 ;  /* 0x0000730003090a11 */ /* 0x000fe200008f0c10 */
[--C-:B------:R-:W-:Y:S01]  /*d6f0*/  FFMA.FTZ R3, R13, c[0x0][0x2d0], -R208.reuse ;  /* 0x0000b4000d037a23 */ /* 0x100fe200000108d0 */
[----:B------:R-:W-:Y:S01]  /*d700*/  MUFU.EX2 R217, R33 ;  /* 0x0000002100d97308 */ /* 0x000fe20000000800 */
[C---:B------:R-:W-:Y:S02]  /*d710*/  FMUL.FTZ R16, R182.reuse, R200 ;  /* 0x000000c8b6107220 */ /* 0x040fe40000410000 */
[----:B------:R1:W-:Y:S01]  /*d720*/  @P0 LDGSTS.E.BYPASS.LTC128B.128 [R245+0x6100], [R8.64], !P4 ;  /* 0x0610000008f50fae */ /* 0x0003e2000e101d52 */
[----:B--2---:R-:W-:Y:S01]  /*d730*/  @P0 IADD3.X R5, R7, UR6, RZ, P2, !PT ;  /* 0x0000000607050c10 */ /* 0x004fe200097fe4ff */
[----:B------:R-:W-:Y:S01]  /*d740*/  FMUL.FTZ R81, R182, R81 ;  /* 0x00000051b6517220 */ /* 0x000fe20000410000 */
[----:B---3--:R-:W-:Y:S01]  /*d750*/  MOV R202, R215 ;  /* 0x000000d700ca7202 */ /* 0x008fe20000000f00 */
[C---:B------:R-:W-:Y:S01]  /*d760*/  FMUL.FTZ R82, R181.reuse, R82 ;  /* 0x00000052b5527220 */ /* 0x040fe20000410000 */
[----:B----4-:R-:W-:Y:S01]  /*d770*/  @P0 IADD3 R6, P1, R4, UR8, RZ ;  /* 0x0000000804060c10 */ /* 0x010fe2000ff3e0ff */
[----:B------:R-:W-:Y:S01]  /*d780*/  FMUL.FTZ R83, R181, R83 ;  /* 0x00000053b5537220 */ /* 0x000fe20000410000 */
[----:B------:R2:W-:Y:S01]  /*d790*/  MUFU.EX2 R186, R3 ;  /* 0x0000000300ba7308 */ /* 0x0005e20000000800 */
[----:B------:R3:W-:Y:S01]  /*d7a0*/  @P0 LDGSTS.E.BYPASS.LTC128B.128 [R245+0x4900], [R4.64], !P5 ;  /* 0x0490000004f50fae */ /* 0x0007e2000e901d52 */
[C---:B------:R-:W-:Y:S01]  /*d7b0*/  @P0 IADD3.X R7, R5.reuse, UR6, RZ, P1, !PT ;  /* 0x0000000605070c10 */ /* 0x040fe20008ffe4ff */
[----:B------:R-:W-:Y:S01]  /*d7c0*/  FMUL.FTZ R84, R182, R84 ;  /* 0x00000054b6547220 */ /* 0x000fe20000410000 */
[----:B------:R-:W-:Y:S01]  /*d7d0*/  @P0 IADD3 R12, P1, R4, UR12, RZ ;  /* 0x0000000c040c0c10 */ /* 0x000fe2000ff3e0ff */
[C---:B-----5:R-:W-:Y:S02]  /*d7e0*/  FMUL.FTZ R138, R0.reuse, R138 ;  /* 0x0000008a008a7220 */ /* 0x060fe40000410000 */
[C---:B------:R-:W-:Y:S01]  /*d7f0*/  FMUL.FTZ R139, R0.reuse, R139 ;  /* 0x0000008b008b7220 */ /* 0x040fe20000410000 */
[----:B------:R-:W-:Y:S01]  /*d800*/  @P0 IADD3.X R13, R5, UR9, RZ, P1, !PT ;  /* 0x00000009050d0c10 */ /* 0x000fe20008ffe4ff */
[----:B------:R3:W-:Y:S01]  /*d810*/  @P0 LDGSTS.E.BYPASS.LTC128B.128 [R245+0x6900], [R4.64+0x80], !P4 ;  /* 0x0690008004f50fae */ /* 0x0007e2000e101d52 */
[C---:B------:R-:W-:Y:S01]  /*d820*/  FMUL.FTZ R142, R0.reuse, R142 ;  /* 0x0000008e008e7220 */ /* 0x040fe20000410000 */
[----:B------:R-:W-:Y:S01]  /*d830*/  MUFU.EX2 R200, R34 ;  /* 0x0000002200c87308 */ /* 0x000fe20000000800 */
[C---:B------:R-:W-:Y:S02]  /*d840*/  FMUL.FTZ R143, R0.reuse, R143 ;  /* 0x0000008f008f7220 */ /* 0x040fe40000410000 */
[C---:B------:R-:W-:Y:S02]  /*d850*/  FMUL.FTZ R154, R0.reuse, R154 ;  /* 0x0000009a009a7220 */ /* 0x040fe40000410000 */
[C---:B------:R-:W-:Y:S01]  /*d860*/  FMUL.FTZ R155, R0.reuse, R155 ;  /* 0x0000009b009b7220 */ /* 0x040fe20000410000 */
[----:B------:R4:W-:Y:S01]  /*d870*/  @P0 LDGSTS.E.BYPASS.LTC128B.128 [R245+0x5100], [R6.64], !P5 ;  /* 0x0510000006f50fae */ /* 0x0009e2000e901d52 */
[----:B------:R-:W-:Y:S01]  /*d880*/  FMUL.FTZ R158, R0, R158 ;  /* 0x0000009e009e7220 */ /* 0x000fe20000410000 */
[----:B-1----:R-:W-:Y:S01]  /*d890*/  @P0 IADD3 R8, P2, R6, UR8, RZ ;  /* 0x0000000806080c10 */ /* 0x002fe2000ff5e0ff */
[C---:B------:R-:W-:Y:S01]  /*d8a0*/  FMUL.FTZ R159, R0.reuse, R159 ;  /* 0x0000009f009f7220 */ /* 0x040fe20000410000 */
[----:B------:R-:W-:Y:S01]  /*d8b0*/  MUFU.EX2 R218, R35 ;  /* 0x0000002300da7308 */ /* 0x000fe20000000800 */
[----:B------:R-:W-:Y:S01]  /*d8c0*/  FMUL.FTZ R170, R0, R170 ;  /* 0x000000aa00aa7220 */ /* 0x000fe20000410000 */
[----:B------:R-:W-:Y:S02]  /*d8d0*/  @P0 IADD3.X R9, R7, UR6, RZ, P2, !PT ;  /* 0x0000000607090c10 */ /* 0x000fe400097fe4ff */
[----:B------:R1:W-:Y:S01]  /*d8e0*/  @P0 LDGSTS.E.BYPASS.LTC128B.128 [R245+0x7100], [R12.64], !P4 ;  /* 0x071000000cf50fae */ /* 0x0003e2000e101d52 */
[----:B--2---:R-:W-:Y:S02]  /*d8f0*/  FMUL.FTZ R3, R2, c[0x0][0x2d0] ;  /* 0x0000b40002037a20 */ /* 0x004fe40000410000 */
[----:B------:R-:W-:Y:S02]  /*d900*/  FMUL.FTZ R171, R0, R171 ;  /* 0x000000ab00ab7220 */ /* 0x000fe40000410000 */
[--C-:B------:R-:W-:Y:S02]  /*d910*/  FFMA.FTZ R14, R14, c[0x0][0x2d0], -R3.reuse ;  /* 0x0000b4000e0e7a23 */ /* 0x100fe40000010803 */
[--C-:B------:R-:W-:Y:S01]  /*d920*/  FFMA.FTZ R15, R15, c[0x0][0x2d0], -R3.reuse ;  /* 0x0000b4000f0f7a23 */ /* 0x100fe20000010803 */
[----:B------:R2:W-:Y:S01]  /*d930*/  @P0 LDGSTS.E.BYPASS.LTC128B.128 [R245+0x5900], [R8.64], !P5 ;  /* 0x0590000008f50fae */ /* 0x0005e2000e901d52 */
[----:B------:R5:W-:Y:S01]  /*d940*/  MUFU.EX2 R213, R14 ;  /* 0x0000000e00d57308 */ /* 0x000be20000000800 */
[--C-:B------:R-:W-:Y:S01]  /*d950*/  FFMA.FTZ R10, R10, c[0x0][0x2d0], -R3.reuse ;  /* 0x0000b4000a0a7a23 */ /* 0x100fe20000010803 */
[----:B---3--:R-:W-:Y:S01]  /*d960*/  @P0 IADD3 R4, P1, R6, UR12, RZ ;  /* 0x0000000c06040c10 */ /* 0x008fe2000ff3e0ff */
[--C-:B------:R-:W-:Y:S02]  /*d970*/  FFMA.FTZ R11, R11, c[0x0][0x2d0], -R3.reuse ;  /* 0x0000b4000b0b7a23 */ /* 0x100fe40000010803 */
[C---:B------:R-:W-:Y:S01]  /*d980*/  FMUL.FTZ R174, R0.reuse, R174 ;  /* 0x000000ae00ae7220 */ /* 0x040fe20000410000 */
[----:B------:R-:W-:Y:S01]  /*d990*/  @P0 IADD3.X R5, R7, UR9, RZ, P1, !PT ;  /* 0x0000000907050c10 */ /* 0x000fe20008ffe4ff */
[C---:B------:R-:W-:Y:S02]  /*d9a0*/  FMUL.FTZ R175, R0.reuse, R175 ;  /* 0x000000af00af7220 */ /* 0x040fe40000410000 */
[----:B------:R-:W-:Y:S01]  /*d9b0*/  FMUL.FTZ R74, R0, R74 ;  /* 0x0000004a004a7220 */ /* 0x000fe20000410000 */
[----:B------:R3:W-:Y:S01]  /*d9c0*/  MUFU.EX2 R214, R15 ;  /* 0x0000000f00d67308 */ /* 0x0007e20000000800 */
[----:B------:R3:W-:Y:S01]  /*d9d0*/  @P0 LDGSTS.E.BYPASS.LTC128B.128 [R245+0x7900], [R4.64], !P4 ;  /* 0x0790000004f50fae */ /* 0x0007e2000e101d52 */
[C---:B----4-:R-:W-:Y:S01]  /*d9e0*/  FMUL.FTZ R6, R181.reuse, R190 ;  /* 0x000000beb5067220 */ /* 0x050fe20000410000 */
[----:B------:R-:W-:Y:S01]  /*d9f0*/  F2FP.PACK_AB R190, R222, R246 ;  /* 0x000000f6debe723e */ /* 0x000fe200000000ff */
[----:B------:R-:W-:Y:S01]  /*da00*/  FMUL.FTZ R7, R181, R191 ;  /* 0x000000bfb5077220 */ /* 0x000fe20000410000 */
[----:B------:R-:W-:Y:S01]  /*da10*/  F2FP.PACK_AB R191, R221, R223 ;  /* 0x000000dfddbf723e */ /* 0x000fe200000000ff */
[----:B------:R-:W-:Y:S02]  /*da20*/  FMUL.FTZ R75, R0, R75 ;  /* 0x0000004b004b7220 */ /* 0x000fe40000410000 */
[C---:B-1----:R-:W-:Y:S01]  /*da30*/  FMUL.FTZ R12, R180.reuse, R196 ;  /* 0x000000c4b40c7220 */ /* 0x042fe20000410000 */
[----:B------:R-:W1:Y:S01]  /*da40*/  LDSM.16.MT88.4 R204, [R225+0x100] ;  /* 0x00010000e1cc783b */ /* 0x000e620000004200 */
[----:B------:R-:W-:Y:S01]  /*da50*/  MUFU.EX2 R211, R10 ;  /* 0x0000000a00d37308 */ /* 0x000fe20000000800 */
[----:B------:R-:W-:Y:S02]  /*da60*/  FMUL.FTZ R13, R180, R197 ;  /* 0x000000c5b40d7220 */ /* 0x000fe40000410000 */
[C---:B------:R-:W-:Y:S02]  /*da70*/  FMUL.FTZ R78, R0.reuse, R78 ;  /* 0x0000004e004e7220 */ /* 0x040fe40000410000 */
[----:B-----5:R-:W-:Y:S02]  /*da80*/  FMUL.FTZ R14, R0, R198 ;  /* 0x000000c6000e7220 */ /* 0x020fe40000410000 */
[C---:B--2---:R-:W-:Y:S01]  /*da90*/  FMUL.FTZ R8, R180.reuse, R192 ;  /* 0x000000c0b4087220 */ /* 0x044fe20000410000 */
[----:B------:R-:W-:Y:S01]  /*daa0*/  F2FP.PACK_AB R192, R215, R251 ;  /* 0x000000fbd7c0723e */ /* 0x000fe200000000ff */
[----:B------:R-:W-:Y:S01]  /*dab0*/  FMUL.FTZ R9, R180, R193 ;  /* 0x000000c1b4097220 */ /* 0x000fe20000410000 */
[----:B------:R-:W2:Y:S01]  /*dac0*/  MUFU.EX2 R212, R11 ;  /* 0x0000000b00d47308 */ /* 0x000ea20000000800 */
[----:B------:R-:W-:Y:S01]  /*dad0*/  FMUL.FTZ R79, R0, R79 ;  /* 0x0000004f004f7220 */ /* 0x000fe20000410000 */
[----:B------:R-:W0:Y:S01]  /*dae0*/  LDGDEPBAR ;  /* 0x00000000000079af */ /* 0x000e220000000000 */
[----:B------:R-:W-:Y:S02]  /*daf0*/  FMUL.FTZ R85, R182, R85 ;  /* 0x00000055b6557220 */ /* 0x000fe40000410000 */
[----:B---3--:R-:W-:Y:S02]  /*db00*/  FMUL.FTZ R15, R0, R199 ;  /* 0x000000c7000f7220 */ /* 0x008fe40000410000 */
[C---:B------:R-:W-:Y:S02]  /*db10*/  FMUL.FTZ R86, R181.reuse, R86 ;  /* 0x00000056b5567220 */ /* 0x040fe40000410000 */
[C---:B------:R-:W-:Y:S01]  /*db20*/  FMUL.FTZ R4, R182.reuse, R188 ;  /* 0x000000bcb6047220 */ /* 0x040fe20000410000 */
[----:B------:R-:W3:Y:S01]  /*db30*/  LDSM.16.MT88.4 R196, [R226+0x100] ;  /* 0x00010000e2c4783b */ /* 0x000ee20000004200 */
[----:B------:R-:W-:Y:S01]  /*db40*/  FMUL.FTZ R5, R182, R189 ;  /* 0x000000bdb6057220 */ /* 0x000fe20000410000 */
[----:B------:R-:W-:Y:S01]  /*db50*/  F2FP.PACK_AB R188, R244, R220 ;  /* 0x000000dcf4bc723e */ /* 0x000fe200000000ff */
[----:B------:R-:W-:Y:S01]  /*db60*/  FMUL.FTZ R87, R181, R87 ;  /* 0x00000057b5577220 */ /* 0x000fe20000410000 */
[----:B------:R-:W-:Y:S01]  /*db70*/  F2FP.PACK_AB R189, R247, R252 ;  /* 0x000000fcf7bd723e */ /* 0x000fe200000000ff */
[--C-:B------:R-:W-:Y:S02]  /*db80*/  FFMA.FTZ R28, R28, c[0x0][0x2d0], -R208.reuse ;  /* 0x0000b4001c1c7a23 */ /* 0x100fe400000108d0 */
[--C-:B------:R-:W-:Y:S02]  /*db90*/  FFMA.FTZ R29, R29, c[0x0][0x2d0], -R208.reuse ;  /* 0x0000b4001d1d7a23 */ /* 0x100fe400000108d0 */
[--C-:B------:R-:W-:Y:S01]  /*dba0*/  FFMA.FTZ R30, R30, c[0x0][0x2d0], -R3.reuse ;  /* 0x0000b4001e1e7a23 */ /* 0x100fe20000010803 */
[----:B------:R-:W-:Y:S01]  /*dbb0*/  MUFU.EX2 R216, R28 ;  /* 0x0000001c00d87308 */ /* 0x000fe20000000800 */
[----:B------:R-:W-:Y:S02]  /*dbc0*/  FFMA.FTZ R31, R31, c[0x0][0x2d0], -R3 ;  /* 0x0000b4001f1f7a23 */ /* 0x000fe40000010803 */
[--C-:B------:R-:W-:Y:S01]  /*dbd0*/  FFMA.FTZ R38, R38, c[0x0][0x2d0], -R209.reuse ;  /* 0x0000b40026267a23 */ /* 0x100fe200000108d1 */
[----:B--2---:R-:W-:Y:S01]  /*dbe0*/  F2FP.PACK_AB R193, R212, R211 ;  /* 0x000000d3d4c1723e */ /* 0x004fe200000000ff */
[--C-:B------:R-:W-:Y:S02]  /*dbf0*/  FFMA.FTZ R39, R39, c[0x0][0x2d0], -R209.reuse ;  /* 0x0000b40027277a23 */ /* 0x100fe400000108d1 */
[----:B------:R-:W-:Y:S01]  /*dc00*/  FFMA.FTZ R51, R51, c[0x0][0x2d0], -R209 ;  /* 0x0000b40033337a23 */ /* 0x000fe200000108d1 */
[-C--:B-1----:R-:W-:Y:S05]  /*dc10*/  HMMA.16816.F32 R4, R188, R204.reuse, R4 ;  /* 0x000000ccbc04723c */ /* 0x082fea0000001804 */
[----:B------:R-:W-:Y:S01]  /*dc20*/  FMUL.FTZ R10, R0, R194 ;  /* 0x000000c2000a7220 */ /* 0x000fe20000410000 */
[----:B------:R-:W-:Y:S01]  /*dc30*/  F2FP.PACK_AB R194, R186, R187 ;  /* 0x000000bbbac2723e */ /* 0x000fe200000000ff */
[----:B------:R-:W-:Y:S01]  /*dc40*/  FMUL.FTZ R11, R0, R195 ;  /* 0x000000c3000b7220 */ /* 0x000fe20000410000 */
[----:B------:R-:W-:Y:S01]  /*dc50*/  F2FP.PACK_AB R195, R214, R213 ;  /* 0x000000d5d6c3723e */ /* 0x000fe200000000ff */
[----:B------:R-:W-:Y:S03]  /*dc60*/  FFMA.FTZ R40, R40, c[0x0][0x2d0], -R208 ;  /* 0x0000b40028287a23 */ /* 0x000fe600000108d0 */
[--C-:B------:R-:W-:Y:S01]  /*dc70*/  FFMA.FTZ R42, R42, c[0x0][0x2d0], -R3.reuse ;  /* 0x0000b4002a2a7a23 */ /* 0x100fe20000010803 */
[----:B------:R-:W-:Y:S01]  /*dc80*/  MUFU.EX2 R215, R40 ;  /* 0x0000002800d77308 */ /* 0x000fe20000000800 */
[--C-:B------:R-:W-:Y:S01]  /*dc90*/  FFMA.FTZ R43, R43, c[0x0][0x2d0], -R3.reuse ;  /* 0x0000b4002b2b7a23 */ /* 0x100fe20000010803 */
[C---:B------:R-:W-:Y:S04]  /*dca0*/  HMMA.16816.F32 R8, R192.reuse, R204, R8 ;  /* 0x000000ccc008723c */ /* 0x040fe80000001808 */
[C---:B------:R-:W-:Y:S02]  /*dcb0*/  FMUL.FTZ R88, R180.reuse, R88 ;  /* 0x00000058b4587220 */ /* 0x040fe40000410000 */
[----:B------:R-:W-:Y:S02]  /*dcc0*/  FMUL.FTZ R89, R180, R89 ;  /* 0x00000059b4597220 */ /* 0x000fe40000410000 */
[-C--:B------:R-:W-:Y:S01]  /*dcd0*/  HMMA.16816.F32 R12, R192, R206.reuse, R12 ;  /* 0x000000cec00c723c */ /* 0x080fe2000000180c */
[----:B------:R1:W-:Y:S03]  /*dce0*/  MUFU.EX2 R204, R32 ;  /* 0x0000002000cc7308 */ /* 0x0003e60000000800 */
[C---:B------:R-:W-:Y:S02]  /*dcf0*/  FMUL.FTZ R90, R0.reuse, R90 ;  /* 0x0000005a005a7220 */ /* 0x040fe40000410000 */
[----:B------:R-:W-:Y:S02]  /*dd00*/  FMUL.FTZ R91, R0, R91 ;  /* 0x0000005b005b7220 */ /* 0x000fe40000410000 */
[C---:B------:R-:W-:Y:S03]  /*dd10*/  HMMA.16816.F32 R16, R188.reuse, R206, R16 ;  /* 0x000000cebc10723c */ /* 0x040fe60000001810 */
[----:B------:R-:W-:Y:S01]  /*dd20*/  MUFU.EX2 R206, R31 ;  /* 0x0000001f00ce7308 */ /* 0x000fe20000000800 */
[C---:B------:R-:W-:Y:S02]  /*dd30*/  FMUL.FTZ R92, R180.reuse, R92 ;  /* 0x0000005cb45c7220 */ /* 0x040fe40000410000 */
[----:B------:R-:W-:Y:S01]  /*dd40*/  FMUL.FTZ R93, R180, R93 ;  /* 0x0000005db45d7220 */ /* 0x000fe20000410000 */
[----:B------:R-:W-:Y:S01]  /*dd50*/  MOV R207, R223 ;  /* 0x000000df00cf7202 */ /* 0x000fe20000000f00 */
[-C--:B---3--:R-:W-:Y:S04]  /*dd60*/  HMMA.16816.F32 R132, R188, R196.reuse, R132 ;  /* 0x000000c4bc84723c */ /* 0x088fe80000001884 */
[C---:B------:R-:W-:Y:S01]  /*dd70*/  FMUL.FTZ R94, R0.reuse, R94 ;  /* 0x0000005e005e7220 */ /* 0x040fe20000410000 */
[----:B------:R-:W-:Y:S01]  /*dd80*/  MUFU.EX2 R205, R25 ;  /* 0x0000001900cd7308 */ /* 0x000fe20000000800 */
[----:B------:R-:W-:Y:S02]  /*dd90*/  FMUL.FTZ R95, R0, R95 ;  /* 0x0000005f005f7220 */ /* 0x000fe40000410000 */
[C---:B------:R-:W-:Y:S01]  /*dda0*/  HMMA.16816.F32 R136, R192.reuse, R196, R136 ;  /* 0x000000c4c088723c */ /* 0x040fe20000001888 */
[----:B-1----:R-:W-:Y:S03]  /*ddb0*/  LDSM.16.MT88.4 R32, [R225+0x900] ;  /* 0x00090000e120783b */ /* 0x002fe60000004200 */
        /* <DEDUP_REMOVED lines=8> */
[----:B------:R-:W-:Y:S02]  /*de40*/  FMUL.FTZ R101, R182, R101 ;  /* 0x00000065b6657220 */ /* 0x000fe40000410000 */
[C---:B------:R-:W-:Y:S04]  /*de50*/  FMUL.FTZ R102, R181.reuse, R102 ;  /* 0x00000066b5667220 */ /* 0x040fe80000410000 */
[C---:B------:R-:W-:Y:S02]  /*de60*/  FMUL.FTZ R103, R181.reuse, R103 ;  /* 0x00000067b5677220 */ /* 0x040fe40000410000 */
        /* <DEDUP_REMOVED lines=27> */
[----:B------:R-:W-:Y:S02]  /*e020*/  FFMA.FTZ R20, R20, c[0x0][0x2d0], -R210 ;  /* 0x0000b40014147a23 */ /* 0x000fe400000108d2 */
[----:B------:R-:W-:Y:S02]  /*e030*/  FFMA.FTZ R24, R24, c[0x0][0x2d0], -R208 ;  /* 0x0000b40018187a23 */ /* 0x000fe400000108d0 */
[----:B------:R-:W-:Y:S02]  /*e040*/  MUFU.EX2 R250, R20 ;  /* 0x0000001400fa7308 */ /* 0x000fe40000000800 */
[--C-:B------:R-:W-:Y:S02]  /*e050*/  FFMA.FTZ R26, R26, c[0x0][0x2d0], -R3.reuse ;  /* 0x0000b4001a1a7a23 */ /* 0x100fe40000010803 */
[----:B------:R-:W-:Y:S02]  /*e060*/  FFMA.FTZ R27, R27, c[0x0][0x2d0], -R3 ;  /* 0x0000b4001b1b7a23 */ /* 0x000fe40000010803 */
[C---:B------:R-:W-:Y:S02]  /*e070*/  FMUL.FTZ R128, R182.reuse, R128 ;  /* 0x00000080b6807220 */ /* 0x040fe40000410000 */
[----:B------:R-:W-:Y:S02]  /*e080*/  FMUL.FTZ R129, R182, R129 ;  /* 0x00000081b6817220 */ /* 0x000fe40000410000 */
[----:B------:R-:W-:Y:S01]  /*e090*/  MUFU.EX2 R20, R29 ;  /* 0x0000001d00147308 */ /* 0x000fe20000000800 */
[--C-:B------:R-:W-:Y:S02]  /*e0a0*/  FFMA.FTZ R37, R37, c[0x0][0x2d0], -R210.reuse ;  /* 0x0000b40025257a23 */ /* 0x100fe400000108d2 */
[--C-:B------:R-:W-:Y:S02]  /*e0b0*/  FFMA.FTZ R36, R36, c[0x0][0x2d0], -R210.reuse ;  /* 0x0000b40024247a23 */ /* 0x100fe400000108d2 */
[----:B------:R-:W-:Y:S02]  /*e0c0*/  FFMA.FTZ R48, R48, c[0x0][0x2d0], -R210 ;  /* 0x0000b40030307a23 */ /* 0x000fe400000108d2 */
[----:B------:R-:W-:Y:S02]  /*e0d0*/  FFMA.FTZ R50, R50, c[0x0][0x2d0], -R209 ;  /* 0x0000b40032327a23 */ /* 0x000fe400000108d1 */
[----:B------:R-:W-:Y:S01]  /*e0e0*/  FFMA.FTZ R41, R41, c[0x0][0x2d0], -R208 ;  /* 0x0000b40029297a23 */ /* 0x000fe200000108d0 */
[----:B------:R-:W-:Y:S01]  /*e0f0*/  MUFU.EX2 R248, R24 ;  /* 0x0000001800f87308 */ /* 0x000fe20000000800 */
[----:B------:R-:W-:Y:S02]  /*e100*/  FFMA.FTZ R49, R49, c[0x0][0x2d0], -R210 ;  /* 0x0000b40031317a23 */ /* 0x000fe400000108d2 */
[--C-:B------:R-:W-:Y:S02]  /*e110*/  FFMA.FTZ R44, R44, c[0x0][0x2d0], -R208.reuse ;  /* 0x0000b4002c2c7a23 */ /* 0x100fe400000108d0 */
[----:B------:R-:W-:Y:S02]  /*e120*/  FFMA.FTZ R45, R45, c[0x0][0x2d0], -R208 ;  /* 0x0000b4002d2d7a23 */ /* 0x000fe400000108d0 */
[--C-:B------:R-:W-:Y:S02]  /*e130*/  FFMA.FTZ R46, R46, c[0x0][0x2d0], -R3.reuse ;  /* 0x0000b4002e2e7a23 */ /* 0x100fe40000010803 */
[----:B------:R-:W-:Y:S01]  /*e140*/  FFMA.FTZ R47, R47, c[0x0][0x2d0], -R3 ;  /* 0x0000b4002f2f7a23 */ /* 0x000fe20000010803 */
[----:B------:R2:W-:Y:S01]  /*e150*/  MUFU.EX2 R246, R37 ;  /* 0x0000002500f67308 */ /* 0x0005e20000000800 */
[-C--:B-1----:R-:W-:Y:S03]  /*e160*/  HMMA.16816.F32 R164, R188, R196.reuse, R164 ;  /* 0x000000c4bca4723c */ /* 0x082fe600000018a4 */
[C---:B------:R-:W-:Y:S02]  /*e170*/  FMUL.FTZ R118, R181.reuse, R118 ;  /* 0x00000076b5767220 */ /* 0x040fe40000410000 */
[----:B------:R-:W-:Y:S02]  /*e180*/  FMUL.FTZ R119, R181, R119 ;  /* 0x00000077b5777220 */ /* 0x000fe40000410000 */
[--C-:B------:R-:W-:Y:S01]  /*e190*/  FFMA.FTZ R21, R21, c[0x0][0x2d0], -R210.reuse ;  /* 0x0000b40015157a23 */ /* 0x100fe200000108d2 */
[C---:B------:R-:W-:Y:S01]  /*e1a0*/  HMMA.16816.F32 R168, R192.reuse, R196, R168 ;  /* 0x000000c4c0a8723c */ /* 0x040fe200000018a8 */
[----:B------:R1:W-:Y:S03]  /*e1b0*/  MUFU.EX2 R223, R49 ;  /* 0x0000003100df7308 */ /* 0x0003e60000000800 */
[--C-:B------:R-:W-:Y:S02]  /*e1c0*/  FFMA.FTZ R23, R23, c[0x0][0x2d0], -R209.reuse ;  /* 0x0000b40017177a23 */ /* 0x100fe400000108d1 */
[--C-:B------:R-:W-:Y:S02]  /*e1d0*/  FFMA.FTZ R22, R22, c[0x0][0x2d0], -R209.reuse ;  /* 0x0000b40016167a23 */ /* 0x100fe400000108d1 */
[-C--:B------:R-:W-:Y:S03]  /*e1e0*/  HMMA.16816.F32 R172, R192, R198.reuse, R172 ;  /* 0x000000c6c0ac723c */ /* 0x080fe600000018ac */
[----:B------:R-:W3:Y:S01]  /*e1f0*/  MUFU.EX2 R201, R21 ;  /* 0x0000001500c97308 */ /* 0x000ee20000000800 */
[C---:B------:R-:W-:Y:S02]  /*e200*/  FMUL.FTZ R130, R181.reuse, R130 ;  /* 0x00000082b5827220 */ /* 0x040fe40000410000 */
[----:B------:R-:W-:Y:S01]  /*e210*/  FMUL.FTZ R131, R181, R131 ;  /* 0x00000083b5837220 */ /* 0x000fe20000410000 */
[----:B--2---:R-:W-:Y:S01]  /*e220*/  MOV R37, R222 ;  /* 0x000000de00257202 */ /* 0x004fe20000000f00 */
[C---:B------:R-:W-:Y:S01]  /*e230*/  HMMA.16816.F32 R176, R188.reuse, R198, R176 ;  /* 0x000000c6bcb0723c */ /* 0x040fe200000018b0 */
[----:B------:R-:W2:Y:S03]  /*e240*/  LDSM.16.MT88.4 R196, [R225+0x2100] ;  /* 0x00210000e1c4783b */ /* 0x000ea60000004200 */
[----:B------:R-:W-:Y:S01]  /*e250*/  FFMA.FTZ R52, R52, c[0x0][0x2d0], -R210 ;  /* 0x0000b40034347a23 */ /* 0x000fe200000108d2 */
[----:B------:R-:W-:Y:S01]  /*e260*/  MUFU.EX2 R222, R51 ;  /* 0x0000003300de7308 */ /* 0x000fe20000000800 */
[----:B------:R-:W-:Y:S02]  /*e270*/  FFMA.FTZ R66, R66, c[0x0][0x2d0], -R209 ;  /* 0x0000b40042427a23 */ /* 0x000fe400000108d1 */
[----:B------:R-:W-:Y:S04]  /*e280*/  FFMA.FTZ R56, R56, c[0x0][0x2d0], -R208 ;  /* 0x0000b40038387a23 */ /* 0x000fe800000108d0 */
[----:B-1----:R-:W-:Y:S02]  /*e290*/  FFMA.FTZ R49, R53, c[0x0][0x2d0], -R210 ;  /* 0x0000b40035317a23 */ /* 0x002fe400000108d2 */
[----:B------:R-:W-:Y:S01]  /*e2a0*/  FFMA.FTZ R53, R62, c[0x0][0x2d0], -R3 ;  /* 0x0000b4003e357a23 */ /* 0x000fe20000010803 */
[----:B------:R-:W1:Y:S01]  /*e2b0*/  MUFU.EX2 R219, R23 ;  /* 0x0000001700db7308 */ /* 0x000e620000000800 */
[----:B------:R-:W-:Y:S09]  /*e2c0*/  FFMA.FTZ R57, R57, c[0x0][0x2d0], -R208 ;  /* 0x0000b40039397a23 */ /* 0x000ff200000108d0 */
[----:B------:R4:W5:Y:S10]  /*e2d0*/  MUFU.EX2 R249, R22 ;  /* 0x0000001600f97308 */ /* 0x0009740000000800 */
[----:B------:R-:W-:Y:S01]  /*e2e0*/  MUFU.EX2 R66, R66 ;  /* 0x0000004200427308 */ /* 0x000fe20000000800 */
[-C--:B--2---:R-:W-:Y:S09]  /*e2f0*/  HMMA.16816.F32 R68, R188, R196.reuse, R68 ;  /* 0x000000c4bc44723c */ /* 0x084ff20000001844 */
[----:B------:R-:W-:Y:S01]  /*e300*/  MUFU.EX2 R53, R53 ;  /* 0x0000003500357308 */ /* 0x000fe20000000800 */
[C---:B------:R-:W-:Y:S08]  /*e310*/  HMMA.16816.F32 R72, R192.reuse, R196, R72 ;  /* 0x000000c4c048723c */ /* 0x040ff00000001848 */
[-C--:B------:R-:W-:Y:S08]  /*e320*/  HMMA.16816.F32 R76, R192, R198.reuse, R76 ;  /* 0x000000c6c04c723c */ /* 0x080ff0000000184c */
[C---:B------:R-:W-:Y:S01]  /*e330*/  HMMA.16816.F32 R80, R188.reuse, R198, R80 ;  /* 0x000000c6bc50723c */ /* 0x040fe20000001850 */
[----:B------:R-:W2:Y:S07]  /*e340*/  LDSM.16.MT88.4 R196, [R226+0x2100] ;  /* 0x00210000e2c4783b */ /* 0x000eae0000004200 */
[-C--:B--2---:R-:W-:Y:S08]  /*e350*/  HMMA.16816.F32 R84, R188, R196.reuse, R84 ;  /* 0x000000c4bc54723c */ /* 0x084ff00000001854 */
        /* <DEDUP_REMOVED lines=10> */
[C---:B------:R-:W-:Y:S01]  /*e400*/  HMMA.16816.F32 R120, R192.reuse, R196, R120 ;  /* 0x000000c4c078723c */ /* 0x040fe20000001878 */
[----:B------:R-:W-:Y:S06]  /*e410*/  MUFU.EX2 R196, R26 ;  /* 0x0000001a00c47308 */ /* 0x000fec0000000800 */
[----:B---3--:R-:W-:Y:S01]  /*e420*/  MOV R197, R201 ;  /* 0x000000c900c57202 */ /* 0x008fe20000000f00 */
[-C--:B------:R-:W-:Y:S04]  /*e430*/  HMMA.16816.F32 R124, R192, R198.reuse, R124 ;  /* 0x000000c6c07c723c */ /* 0x080fe8000000187c */
[----:B------:R-:W-:Y:S02]  /*e440*/  MOV R201, R247 ;  /* 0x000000f700c97202 */ /* 0x000fe40000000f00 */
[----:B------:R2:W-:Y:S01]  /*e450*/  MUFU.EX2 R247, R48 ;  /* 0x0000003000f77308 */ /* 0x0005e20000000800 */
[----:B------:R-:W-:Y:S01]  /*e460*/  MOV R194, R205 ;  /* 0x000000cd00c27202 */ /* 0x000fe20000000f00 */
[----:B------:R-:W-:Y:S04]  /*e470*/  HMMA.16816.F32 R128, R188, R198, R128 ;  /* 0x000000c6bc80723c */ /* 0x000fe80000001880 */
[----:B------:R-:W-:Y:S02]  /*e480*/  MOV R193, R204 ;  /* 0x000000cc00c17202 */ /* 0x000fe40000000f00 */
[----:B------:R-:W-:Y:S02]  /*e490*/  MOV R192, R200 ;  /* 0x000000c800c07202 */ /* 0x000fe40000000f00 */
[----:B------:R3:W-:Y:S01]  /*e4a0*/  MUFU.EX2 R205, R30 ;  /* 0x0000001e00cd7308 */ /* 0x0007e20000000800 */
[----:B-1----:R-:W-:Y:S03]  /*e4b0*/  MOV R195, R219 ;  /* 0x000000db00c37202 */ /* 0x002fe60000000f00 */
[----:B------:R-:W-:Y:S02]  /*e4c0*/  MOV R191, R218 ;  /* 0x000000da00bf7202 */ /* 0x000fe40000000f00 */
[----:B------:R-:W-:Y:S02]  /*e4d0*/  MOV R198, R217 ;  /* 0x000000d900c67202 */ /* 0x000fe40000000f00 */
[----:B------:R-:W-:Y:S02]  /*e4e0*/  MOV R190, R20 ;  /* 0x0000001400be7202 */ /* 0x000fe40000000f00 */
[----:B------:R-:W1:Y:S01]  /*e4f0*/  MUFU.EX2 R204, R27 ;  /* 0x0000001b00cc7308 */ /* 0x000e620000000800 */
[----:B------:R-:W-:Y:S02]  /*e500*/  F2FP.PACK_AB R20, R197, R250 ;  /* 0x000000fac514723e */ /* 0x000fe400000000ff */
[----:B----4-:R-:W-:Y:S01]  /*e510*/  F2FP.PACK_AB R22, R198, R193 ;  /* 0x000000c1c616723e */ /* 0x010fe200000000ff */
[--C-:B--2---:R-:W-:Y:S01]  /*e520*/  FFMA.FTZ R48, R64, c[0x0][0x2d0], -R210.reuse ;  /* 0x0000b40040307a23 */ /* 0x104fe200000108d2 */
[----:B-----5:R-:W-:Y:S01]  /*e530*/  F2FP.PACK_AB R21, R195, R249 ;  /* 0x000000f9c315723e */ /* 0x020fe200000000ff */
[----:B------:R-:W-:Y:S01]  /*e540*/  FFMA.FTZ R210, R65, c[0x0][0x2d0], -R210 ;  /* 0x0000b40041d27a23 */ /* 0x000fe200000108d2 */
[----:B------:R-:W-:Y:S02]  /*e550*/  F2FP.PACK_AB R23, R191, R192 ;  /* 0x000000c0bf17723e */ /* 0x000fe400000000ff */
[----:B------:R-:W-:Y:S01]  /*e560*/  MOV R199, R216 ;  /* 0x000000d800c77202 */ /* 0x000fe20000000f00 */
[----:B------:R2:W-:Y:S01]  /*e570*/  MUFU.EX2 R217, R38 ;  /* 0x0000002600d97308 */ /* 0x0005e20000000800 */
[----:B------:R-:W-:Y:S02]  /*e580*/  F2FP.PACK_AB R24, R194, R248 ;  /* 0x000000f8c218723e */ /* 0x000fe400000000ff */
[----:B------:R-:W-:Y:S01]  /*e590*/  F2FP.PACK_AB R26, R190, R199 ;  /* 0x000000c7be1a723e */ /* 0x000fe200000000ff */
[-C--:B------:R-:W-:Y:S01]  /*e5a0*/  HMMA.16816.F32 R4, R20, R32.reuse, R4 ;  /* 0x000000201404723c */ /* 0x080fe20000001804 */
[----:B---3--:R-:W3:Y:S04]  /*e5b0*/  LDSM.16.MT88.4 R28, [R226+0x900] ;  /* 0x00090000e21c783b */ /* 0x008ee80000004200 */
[----:B------:R-:W-:Y:S01]  /*e5c0*/  MOV R200, R244 ;  /* 0x000000f400c87202 */ /* 0x000fe20000000f00 */
[----:B------:R4:W-:Y:S01]  /*e5d0*/  MUFU.EX2 R219, R39 ;  /* 0x0000002700db7308 */ /* 0x0009e20000000800 */
[----:B------:R-:W-:Y:S02]  /*e5e0*/  MOV R188, R221 ;  /* 0x000000dd00bc7202 */ /* 0x000fe40000000f00 */
[----:B------:R-:W-:Y:S03]  /*e5f0*/  MOV R189, R186 ;  /* 0x000000ba00bd7202 */ /* 0x000fe60000000f00 */
[----:B-1----:R-:W-:Y:S02]  /*e600*/  F2FP.PACK_AB R25, R204, R196 ;  /* 0x000000c4cc19723e */ /* 0x002fe400000000ff */
[----:B------:R-:W-:Y:S02]  /*e610*/  F2FP.PACK_AB R27, R206, R205 ;  /* 0x000000cdce1b723e */ /* 0x000fe400000000ff */
[----:B------:R-:W-:Y:S01]  /*e620*/  MUFU.EX2 R186, R43 ;  /* 0x0000002b00ba7308 */ /* 0x000fe20000000800 */
[----:B--2---:R-:W2:Y:S04]  /*e630*/  LDL.LU R38, [R1+0x2c] ;  /* 0x00002c0001267983 */ /* 0x004ea80000300800 */
[C---:B------:R-:W-:Y:S05]  /*e640*/  HMMA.16816.F32 R8, R24.reuse, R32, R8 ;  /* 0x000000201808723c */ /* 0x040fea0000001808 */
[----:B------:R1:W-:Y:S03]  /*e650*/  MUFU.EX2 R244, R36 ;  /* 0x0000002400f47308 */ /* 0x0003e60000000800 */
[-C--:B------:R-:W-:Y:S01]  /*e660*/  HMMA.16816.F32 R12, R24, R34.reuse, R12 ;  /* 0x00000022180c723c */ /* 0x080fe2000000180c */
[----:B----4-:R-:W4:Y:S04]  /*e670*/  LDL.LU R39, [R1+0x8] ;  /* 0x0000080001277983 */ /* 0x010f280000300800 */
[----:B------:R-:W5:Y:S02]  /*e680*/  LDL.LU R51, [R1+0xc] ;  /* 0x00000c0001337983 */ /* 0x000f640000300800 */
[----:B------:R1:W-:Y:S01]  /*e690*/  MUFU.EX2 R221, R50 ;  /* 0x0000003200dd7308 */ /* 0x0003e20000000800 */
[C---:B------:R-:W-:Y:S01]  /*e6a0*/  HMMA.16816.F32 R16, R20.reuse, R34, R16 ;  /* 0x000000221410723c */ /* 0x040fe20000001810 */
[----:B------:R-:W5:Y:S04]  /*e6b0*/  LDL.LU R40, [R1+0x4] ;  /* 0x0000040001287983 */ /* 0x000f680000300800 */
[----:B------:R-:W-:Y:S03]  /*e6c0*/  LDSM.16.MT88.4 R32, [R226+0x1100] ;  /* 0x00110000e220783b */ /* 0x000fe60000004200 */
[-C--:B---3--:R-:W-:Y:S01]  /*e6d0*/  HMMA.16816.F32 R132, R20, R28.reuse, R132 ;  /* 0x0000001c1484723c */ /* 0x088fe20000001884 */
[----:B------:R3:W2:Y:S03]  /*e6e0*/  MUFU.EX2 R216, R41 ;  /* 0x0000002900d87308 */ /* 0x0006a60000000800 */
[----:B-1----:R-:W-:Y:S04]  /*e6f0*/  MOV R36, R187 ;  /* 0x000000bb00247202 */ /* 0x002fe80000000f00 */
[C---:B------:R-:W-:Y:S03]  /*e700*/  HMMA.16816.F32 R136, R24.reuse, R28, R136 ;  /* 0x0000001c1888723c */ /* 0x040fe60000001888 */
[----:B------:R-:W1:Y:S01]  /*e710*/  MUFU.EX2 R187, R42 ;  /* 0x0000002a00bb7308 */ /* 0x000e620000000800 */
[--C-:B------:R-:W-:Y:S04]  /*e720*/  FFMA.FTZ R50, R60, c[0x0][0x2d0], -R208.reuse ;  /* 0x0000b4003c327a23 */ /* 0x100fe800000108d0 */
[-C--:B------:R-:W-:Y:S04]  /*e730*/  HMMA.16816.F32 R140, R24, R30.reuse, R140 ;  /* 0x0000001e188c723c */ /* 0x080fe8000000188c */
[----:B------:R-:W-:Y:S01]  /*e740*/  FFMA.FTZ R208, R61, c[0x0][0x2d0], -R208 ;  /* 0x0000b4003dd07a23 */ /* 0x000fe200000108d0 */
[----:B------:R-:W-:Y:S03]  /*e750*/  MUFU.EX2 R218, R44 ;  /* 0x0000002c00da7308 */ /* 0x000fe60000000800 */
[C---:B------:R-:W-:Y:S01]  /*e760*/  HMMA.16816.F32 R144, R20.reuse, R30, R144 ;  /* 0x0000001e1490723c */ /* 0x040fe20000001890 */
[----:B------:R-:W1:Y:S03]  /*e770*/  LDSM.16.MT88.4 R28, [R228+0x900] ;  /* 0x00090000e41c783b */ /* 0x000e660000004200 */
[----:B---3--:R-:W-:Y:S03]  /*e780*/  MOV R41, R220 ;  /* 0x000000dc00297202 */ /* 0x008fe60000000f00 */
[----:B------:R3:W1:Y:S10]  /*e790*/  MUFU.EX2 R220, R45 ;  /* 0x0000002d00dc7308 */ /* 0x0006740000000800 */
[----:B------:R1:W-:Y:S10]  /*e7a0*/  MUFU.EX2 R64, R46 ;  /* 0x0000002e00407308 */ /* 0x0003f40000000800 */
[----:B------:R1:W1:Y:S01]  /*e7b0*/  MUFU.EX2 R60, R47 ;  /* 0x0000002f003c7308 */ /* 0x0002620000000800 */
[----:B---3--:R-:W-:Y:S02]  /*e7c0*/  FFMA.FTZ R45, R55, c[0x0][0x2d0], -R209 ;  /* 0x0000b400372d7a23 */ /* 0x008fe400000108d1 */
[----:B------:R-:W-:Y:S07]  /*e7d0*/  FFMA.FTZ R55, R58, c[0x0][0x2d0], -R3 ;  /* 0x0000b4003a377a23 */ /* 0x000fee0000010803 */
[----:B------:R-:W-:Y:S01]  /*e7e0*/  MUFU.EX2 R65, R45 ;  /* 0x0000002d00417308 */ /* 0x000fe20000000800 */
[-C--:B-1----:R-:W-:Y:S03]  /*e7f0*/  HMMA.16816.F32 R148, R20, R28.reuse, R148 ;  /* 0x0000001c1494723c */ /* 0x082fe60000001894 */
[--C-:B------:R-:W-:Y:S02]  /*e800*/  FFMA.FTZ R46, R54, c[0x0][0x2d0], -R209.reuse ;  /* 0x0000b400362e7a23 */ /* 0x100fe400000108d1 */
[----:B------:R-:W-:Y:S04]  /*e810*/  FFMA.FTZ R209, R67, c[0x0][0x2d0], -R209 ;  /* 0x0000b40043d17a23 */ /* 0x000fe800000108d1 */
[----:B------:R-:W-:Y:S03]  /*e820*/  MUFU.EX2 R58, R50 ;  /* 0x00000032003a7308 */ /* 0x000fe60000000800 */
[--C-:B------:R-:W-:Y:S01]  /*e830*/  FFMA.FTZ R54, R59, c[0x0][0x2d0], -R3.reuse ;  /* 0x0000b4003b367a23 */ /* 0x100fe20000010803 */
[C---:B------:R-:W-:Y:S04]  /*e840*/  HMMA.16816.F32 R152, R24.reuse, R28, R152 ;  /* 0x0000001c1898723c */ /* 0x040fe80000001898 */
[----:B------:R-:W-:Y:S01]  /*e850*/  MOV R47, R36 ;  /* 0x00000024002f7202 */ /* 0x000fe20000000f00 */
[----:B------:R-:W-:Y:S03]  /*e860*/  FFMA.FTZ R3, R63, c[0x0][0x2d0], -R3 ;  /* 0x0000b4003f037a23 */ /* 0x000fe60000010803 */
[-C--:B------:R-:W-:Y:S01]  /*e870*/  HMMA.16816.F32 R156, R24, R30.reuse, R156 ;  /* 0x0000001e189c723c */ /* 0x080fe2000000189c */
[----:B------:R-:W-:Y:S07]  /*e880*/  MUFU.EX2 R67, R49 ;  /* 0x0000003100437308 */ /* 0x000fee0000000800 */
[C---:B------:R-:W-:Y:S01]  /*e890*/  HMMA.16816.F32 R160, R20.reuse, R30, R160 ;  /* 0x0000001e14a0723c */ /* 0x040fe200000018a0 */
[----:B------:R-:W1:Y:S02]  /*e8a0*/  LDSM.16.MT88.4 R28, [R227+0x900] ;  /* 0x00090000e31c783b */ /* 0x000e640000004200 */
[----:B------:R-:W-:Y:S10]  /*e8b0*/  MUFU.EX2 R62, R46 ;  /* 0x0000002e003e7308 */ /* 0x000ff40000000800 */
[----:B------:R-:W-:Y:S10]  /*e8c0*/  MUFU.EX2 R210, R210 ;  /* 0x000000d200d27308 */ /* 0x000ff40000000800 */
[----:B------:R-:W-:Y:S10]  /*e8d0*/  MUFU.EX2 R209, R209 ;  /* 0x000000d100d17308 */ /* 0x000ff40000000800 */
[----:B------:R-:W-:Y:S01]  /*e8e0*/  MUFU.EX2 R208, R208 ;  /* 0x000000d000d07308 */ /* 0x000fe20000000800 */
[-C--:B-1----:R-:W-:Y:S09]  /*e8f0*/  HMMA.16816.F32 R164, R20, R28.reuse, R164 ;  /* 0x0000001c14a4723c */ /* 0x082ff200000018a4 */
[----:B------:R-:W-:Y:S01]  /*e900*/  MUFU.EX2 R63, R52 ;  /* 0x00000034003f7308 */ /* 0x000fe20000000800 */
[C---:B------:R-:W-:Y:S09]  /*e910*/  HMMA.16816.F32 R168, R24.reuse, R28, R168 ;  /* 0x0000001c18a8723c */ /* 0x040ff200000018a8 */
[----:B------:R1:W3:Y:S01]  /*e920*/  MUFU.EX2 R52, R3 ;  /* 0x0000000300347308 */ /* 0x0002e20000000800 */
[-C--:B------:R-:W-:Y:S09]  /*e930*/  HMMA.16816.F32 R172, R24, R30.reuse, R172 ;  /* 0x0000001e18ac723c */ /* 0x080ff200000018ac */
[----:B------:R-:W-:Y:S01]  /*e940*/  MUFU.EX2 R59, R57 ;  /* 0x00000039003b7308 */ /* 0x000fe20000000800 */
[C---:B------:R-:W-:Y:S01]  /*e950*/  HMMA.16816.F32 R176, R20.reuse, R30, R176 ;  /* 0x0000001e14b0723c */ /* 0x040fe200000018b0 */
[----:B------:R-:W1:Y:S08]  /*e960*/  LDSM.16.MT88.4 R28, [R225+0x2900] ;  /* 0x00290000e11c783b */ /* 0x000e700000004200 */
[----:B------:R-:W-:Y:S10]  /*e970*/  MUFU.EX2 R61, R56 ;  /* 0x00000038003d7308 */ /* 0x000ff40000000800 */
[----:B------:R-:W-:Y:S10]  /*e980*/  MUFU.EX2 R55, R55 ;  /* 0x0000003700377308 */ /* 0x000ff40000000800 */
[----:B------:R-:W2:Y:S01]  /*e990*/  MUFU.EX2 R54, R54 ;  /* 0x0000003600367308 */ /* 0x000ea20000000800 */
[-C--:B-1----:R-:W-:Y:S08]  /*e9a0*/  HMMA.16816.F32 R68, R20, R28.reuse, R68 ;  /* 0x0000001c1444723c */ /* 0x082ff00000001844 */
[C---:B------:R-:W-:Y:S08]  /*e9b0*/  HMMA.16816.F32 R72, R24.reuse, R28, R72 ;  /* 0x0000001c1848723c */ /* 0x040ff00000001848 */
[-C--:B------:R-:W-:Y:S08]  /*e9c0*/  HMMA.16816.F32 R76, R24, R30.reuse, R76 ;  /* 0x0000001e184c723c */ /* 0x080ff0000000184c */
[C---:B------:R-:W-:Y:S01]  /*e9d0*/  HMMA.16816.F32 R80, R20.reuse, R30, R80 ;  /* 0x0000001e1450723c */ /* 0x040fe20000001850 */
[----:B------:R-:W1:Y:S07]  /*e9e0*/  LDSM.16.MT88.4 R28, [R226+0x2900] ;  /* 0x00290000e21c783b */ /* 0x000e6e0000004200 */
[-C--:B-1----:R-:W-:Y:S08]  /*e9f0*/  HMMA.16816.F32 R84, R20, R28.reuse, R84 ;  /* 0x0000001c1454723c */ /* 0x082ff00000001854 */
[C---:B------:R-:W-:Y:S04]  /*ea00*/  HMMA.16816.F32 R88, R24.reuse, R28, R88 ;  /* 0x0000001c1858723c */ /* 0x040fe80000001858 */
[----:B--2---:R-:W-:Y:S04]  /*ea10*/  FFMA.FTZ R44, R0, R38, R211 ;  /* 0x00000026002c7223 */ /* 0x004fe800000100d3 */
[-C--:B------:R-:W-:Y:S04]  /*ea20*/  HMMA.16816.F32 R92, R24, R30.reuse, R92 ;  /* 0x0000001e185c723c */ /* 0x080fe8000000185c */
[----:B------:R-:W-:Y:S02]  /*ea30*/  MOV R211, R202 ;  /* 0x000000ca00d37202 */ /* 0x000fe40000000f00 */
[----:B------:R-:W-:Y:S02]  /*ea40*/  MOV R0, R201 ;  /* 0x000000c900007202 */ /* 0x000fe40000000f00 */
[C---:B------:R-:W-:Y:S01]  /*ea50*/  HMMA.16816.F32 R96, R20.reuse, R30, R96 ;  /* 0x0000001e1460723c */ /* 0x040fe20000001860 */
[----:B------:R-:W1:Y:S03]  /*ea60*/  LDSM.16.MT88.4 R28, [R228+0x2900] ;  /* 0x00290000e41c783b */ /* 0x000e660000004200 */
[----:B----4-:R-:W-:Y:S01]  /*ea70*/  FFMA.FTZ R180, R180, R39, R251 ;  /* 0x00000027b4b47223 */ /* 0x010fe200000100fb */
[----:B------:R-:W-:Y:S01]  /*ea80*/  MOV R251, R203 ;  /* 0x000000cb00fb7202 */ /* 0x000fe20000000f00 */
[----:B-----5:R-:W-:Y:S01]  /*ea90*/  FFMA.FTZ R181, R181, R51, R252 ;  /* 0x00000033b5b57223 */ /* 0x020fe200000100fc */
[----:B------:R-:W-:Y:S02]  /*eaa0*/  MOV R51, R37 ;  /* 0x0000002500337202 */ /* 0x000fe40000000f00 */
[----:B------:R-:W-:Y:S03]  /*eab0*/  LDSM.16.MT88.4 R36, [R228+0x1100] ;  /* 0x00110000e424783b */ /* 0x000fe60000004200 */
[----:B------:R-:W-:Y:S01]  /*eac0*/  FFMA.FTZ R182, R182, R40, R41 ;  /* 0x00000028b6b67223 */ /* 0x000fe20000010029 */
[----:B------:R-:W-:Y:S01]  /*ead0*/  MOV R252, R207 ;  /* 0x000000cf00fc7202 */ /* 0x000fe20000000f00 */
[----:B------:R-:W-:Y:S01]  /*eae0*/  FADD.FTZ R0, R0, R181 ;  /* 0x000000b500007221 */ /* 0x000fe20000010000 */
[----:B------:R2:W4:Y:S01]  /*eaf0*/  MUFU.EX2 R207, R48 ;  /* 0x0000003000cf7308 */ /* 0x0005220000000800 */
[----:B------:R-:W-:Y:S01]  /*eb00*/  MOV R181, R192 ;  /* 0x000000c000b57202 */ /* 0x000fe20000000f00 */
[----:B------:R-:W-:Y:S01]  /*eb10*/  LDSM.16.MT88.4 R40, [R227+0x1100] ;  /* 0x00110000e328783b */ /* 0x000fe20000004200 */
[----:B------:R-:W-:Y:S01]  /*eb20*/  FADD.FTZ R0, R252, R0 ;  /* 0x00000000fc007221 */ /* 0x000fe20000010000 */
[----:B------:R-:W-:Y:S03]  /*eb30*/  MOV R252, R190 ;  /* 0x000000be00fc7202 */ /* 0x000fe60000000f00 */
[----:B------:R-:W-:Y:S04]  /*eb40*/  FADD.FTZ R3, R188, R0 ;  /* 0x00000000bc037221 */ /* 0x000fe80000010000 */
[----:B------:R-:W-:Y:S01]  /*eb50*/  FADD.FTZ R3, R249, R3 ;  /* 0x00000003f9037221 */ /* 0x000fe20000010000 */
        /* <DEDUP_REMOVED lines=27> */
[----:B------:R-:W5:Y:S07]  /*ed10*/  LDSM.16.MT88.4 R32, [R226+0x3100] ;  /* 0x00310000e220783b */ /* 0x000f6e0000004200 */
        /* <DEDUP_REMOVED lines=9> */
[----:B------:R-:W2:Y:S07]  /*edb0*/  LDSM.16.MT88.4 R40, [R227+0x3100] ;  /* 0x00310000e328783b */ /* 0x000eae0000004200 */
[-C--:B-1----:R-:W-:Y:S08]  /*edc0*/  HMMA.16816.F32 R68, R20, R24.reuse, R68 ;  /* 0x000000181444723c */ /* 0x082ff00000001844 */
[C---:B------:R-:W-:Y:S07]  /*edd0*/  HMMA.16816.F32 R72, R28.reuse, R24, R72 ;  /* 0x000000181c48723c */ /* 0x040fee0000001848 */
[----:B------:R-:W-:Y:S01]  /*ede0*/  MOV R25, R200 ;  /* 0x000000c800197202 */ /* 0x000fe20000000f00 */
[-C--:B------:R-:W-:Y:S01]  /*edf0*/  HMMA.16816.F32 R76, R28, R26.reuse, R76 ;  /* 0x0000001a1c4c723c */ /* 0x080fe2000000184c */
[----:B------:R-:W1:Y:S03]  /*ee00*/  LDSM.16.MT88.4 R200, [R225+0x1900] ;  /* 0x00190000e1c8783b */ /* 0x000e660000004200 */
        /* <DEDUP_REMOVED lines=9> */
[-C--:B-----5:R-:W-:Y:S04]  /*eea0*/  HMMA.16816.F32 R84, R20, R32.reuse, R84 ;  /* 0x000000201454723c */ /* 0x0a0fe80000001854 */
[----:B------:R-:W-:Y:S01]  /*eeb0*/  FADD.FTZ R26, R212, R44 ;  /* 0x0000002cd41a7221 */ /* 0x000fe20000010000 */
[----:B---3--:R-:W-:Y:S01]  /*eec0*/  F2FP.PACK_AB R27, R52, R53 ;  /* 0x00000035341b723e */ /* 0x008fe200000000ff */
[----:B------:R-:W-:Y:S01]  /*eed0*/  LDSM.16.MT88.4 R44, [R226+0x3900] ;  /* 0x00390000e22c783b */ /* 0x000fe20000004200 */
[----:B------:R-:W-:Y:S01]  /*eee0*/  FADD.FTZ R24, R51, R24 ;  /* 0x0000001833187221 */ /* 0x000fe20000010000 */
[C---:B------:R-:W-:Y:S04]  /*eef0*/  HMMA.16816.F32 R88, R28.reuse, R32, R88 ;  /* 0x000000201c58723c */ /* 0x040fe80000001858 */
[----:B------:R-:W-:Y:S01]  /*ef00*/  FADD.FTZ R0, R189, R25 ;  /* 0x00000019bd007221 */ /* 0x000fe20000010000 */
[----:B------:R-:W-:Y:S01]  /*ef10*/  F2FP.PACK_AB R25, R54, R55 ;  /* 0x000000373619723e */ /* 0x000fe200000000ff */
[----:B--2---:R-:W-:Y:S01]  /*ef20*/  LDSM.16.MT88.4 R48, [R228+0x3900] ;  /* 0x00390000e430783b */ /* 0x004fe20000004200 */
[----:B------:R-:W-:Y:S01]  /*ef30*/  FADD.FTZ R57, R250, R24 ;  /* 0x00000018fa397221 */ /* 0x000fe20000010000 */
[-C--:B------:R-:W-:Y:S04]  /*ef40*/  HMMA.16816.F32 R92, R28, R34.reuse, R92 ;  /* 0x000000221c5c723c */ /* 0x080fe8000000185c */
[----:B------:R-:W-:Y:S01]  /*ef50*/  F2FP.PACK_AB R24, R59, R61 ;  /* 0x0000003d3b18723e */ /* 0x000fe200000000ff */
[----:B------:R-:W-:Y:S01]  /*ef60*/  FADD.FTZ R26, R213, R26 ;  /* 0x0000001ad51a7221 */ /* 0x000fe20000010000 */
[----:B------:R-:W-:Y:S01]  /*ef70*/  MOV R212, R194 ;  /* 0x000000c200d47202 */ /* 0x000fe20000000f00 */
[----:B------:R-:W-:Y:S01]  /*ef80*/  FADD.FTZ R0, R248, R0 ;  /* 0x00000000f8007221 */ /* 0x000fe20000010000 */
[C---:B------:R-:W-:Y:S01]  /*ef90*/  HMMA.16816.F32 R96, R20.reuse, R34, R96 ;  /* 0x000000221460723c */ /* 0x040fe20000001860 */
[----:B------:R-:W2:Y:S03]  /*efa0*/  LDSM.16.MT88.4 R32, [R226+0x1900] ;  /* 0x00190000e220783b */ /* 0x000ea60000004200 */
[----:B------:R-:W-:Y:S01]  /*efb0*/  FADD.FTZ R26, R214, R26 ;  /* 0x0000001ad61a7221 */ /* 0x000fe20000010000 */
[----:B------:R-:W-:Y:S01]  /*efc0*/  MOV R213, R195 ;  /* 0x000000c300d57202 */ /* 0x000fe20000000f00 */
[----:B------:R-:W-:Y:S01]  /*efd0*/  FADD.FTZ R0, R212, R0 ;  /* 0x00000000d4007221 */ /* 0x000fe20000010000 */
[----:B------:R-:W-:Y:S01]  /*efe0*/  MOV R214, R197 ;  /* 0x000000c500d67202 */ /* 0x000fe20000000f00 */
[-C--:B------:R-:W-:Y:S04]  /*eff0*/  HMMA.16816.F32 R100, R20, R36.reuse, R100 ;  /* 0x000000241464723c */ /* 0x080fe80000001864 */
[----:B------:R-:W-:Y:S01]  /*f000*/  FADD.FTZ R56, R196, R26 ;  /* 0x0000001ac4387221 */ /* 0x000fe20000010000 */
[----:B------:R-:W-:Y:S01]  /*f010*/  F2FP.PACK_AB R26, R208, R58 ;  /* 0x0000003ad01a723e */ /* 0x000fe200000000ff */
[----:B------:R-:W-:Y:S01]  /*f020*/  FADD.FTZ R0, R182, R0 ;  /* 0x00000000b6007221 */ /* 0x000fe20000010000 */
[----:B------:R-:W-:Y:S01]  /*f030*/  MOV R182, R2 ;  /* 0x0000000200b67202 */ /* 0x000fe20000000f00 */
[C---:B------:R-:W-:Y:S04]  /*f040*/  HMMA.16816.F32 R104, R28.reuse, R36, R104 ;  /* 0x000000241c68723c */ /* 0x040fe80000001868 */
[----:B------:R-:W-:Y:S04]  /*f050*/  FADD.FTZ R3, R213, R3 ;  /* 0x00000003d5037221 */ /* 0x000fe80000010000 */
[-C--:B------:R-:W-:Y:S04]  /*f060*/  HMMA.16816.F32 R108, R28, R38.reuse, R108 ;  /* 0x000000261c6c723c */ /* 0x080fe8000000186c */
[----:B------:R-:W-:Y:S04]  /*f070*/  FADD.FTZ R3, R181, R3 ;  /* 0x00000003b5037221 */ /* 0x000fe80000010000 */
[C---:B------:R-:W-:Y:S01]  /*f080*/  HMMA.16816.F32 R112, R20.reuse, R38, R112 ;  /* 0x000000261470723c */ /* 0x040fe20000001870 */
[----:B------:R-:W-:Y:S07]  /*f090*/  LDSM.16.MT88.4 R36, [R227+0x1900] ;  /* 0x00190000e324783b */ /* 0x000fee0000004200 */
[-C--:B------:R-:W-:Y:S08]  /*f0a0*/  HMMA.16816.F32 R116, R20, R40.reuse, R116 ;  /* 0x000000281474723c */ /* 0x080ff00000001874 */
[C---:B------:R-:W-:Y:S08]  /*f0b0*/  HMMA.16816.F32 R120, R28.reuse, R40, R120 ;  /* 0x000000281c78723c */ /* 0x040ff00000001878 */
[-C--:B------:R-:W-:Y:S01]  /*f0c0*/  HMMA.16816.F32 R124, R28, R42.reuse, R124 ;  /* 0x0000002a1c7c723c */ /* 0x080fe2000000187c */
[----:B------:R-:W3:Y:S07]  /*f0d0*/  LDSM.16.MT88.4 R28, [R228+0x1900] ;  /* 0x00190000e41c783b */ /* 0x000eee0000004200 */
[----:B------:R-:W-:Y:S01]  /*f0e0*/  HMMA.16816.F32 R128, R20, R42, R128 ;  /* 0x0000002a1480723c */ /* 0x000fe20000001880 */
[----:B------:R-:W5:Y:S06]  /*f0f0*/  LDSM.16.MT88.4 R40, [R225+0x3900] ;  /* 0x00390000e128783b */ /* 0x000f6c0000004200 */
[----:B------:R-:W-:Y:S02]  /*f100*/  F2FP.PACK_AB R20, R67, R63 ;  /* 0x0000003f4314723e */ /* 0x000fe400000000ff */
[----:B----4-:R-:W-:Y:S03]  /*f110*/  F2FP.PACK_AB R22, R210, R207 ;  /* 0x000000cfd216723e */ /* 0x010fe600000000ff */
[----:B------:R-:W-:Y:S02]  /*f120*/  F2FP.PACK_AB R21, R65, R62 ;  /* 0x0000003e4115723e */ /* 0x000fe400000000ff */
[----:B------:R-:W-:Y:S07]  /*f130*/  F2FP.PACK_AB R23, R209, R66 ;  /* 0x00000042d117723e */ /* 0x000fee00000000ff */
[-C--:B-1----:R-:W-:Y:S01]  /*f140*/  HMMA.16816.F32 R188, R20, R200.reuse, R4 ;  /* 0x000000c814bc723c */ /* 0x082fe20000001804 */
[----:B------:R-:W1:Y:S07]  /*f150*/  LDSM.16.MT88.4 R4, [R227+0x3900] ;  /* 0x00390000e304783b */ /* 0x000e6e0000004200 */
        /* <DEDUP_REMOVED lines=21> */
[----:B------:R-:W-:Y:S01]  /*f2b0*/  FADD.FTZ R3, R186, R10 ;  /* 0x0000000aba037221 */ /* 0x000fe20000010000 */
[----:B------:R-:W-:Y:S01]  /*f2c0*/  MOV R186, R2 ;  /* 0x0000000200ba7202 */ /* 0x000fe20000000f00 */
[----:B------:R-:W-:Y:S01]  /*f2d0*/  FADD.FTZ R8, R219, R0 ;  /* 0x00000000db087221 */ /* 0x000fe20000010000 */
[----:B------:R-:W-:Y:S01]  /*f2e0*/  MOV R2, R184 ;  /* 0x000000b800027202 */ /* 0x000fe20000000f00 */
        /* <DEDUP_REMOVED lines=11> */
[-C--:B-----5:R-:W-:Y:S08]  /*f3a0*/  HMMA.16816.F32 R68, R20, R40.reuse, R68 ;  /* 0x000000281444723c */ /* 0x0a0ff00000001844 */
        /* <DEDUP_REMOVED lines=43> */
.L_x_3315:
[----:B------:R-:W3:Y:S04]  /*f660*/  LDL.LU R5, [R1+0x4] ;  /* 0x0000040001057983 */ /* 0x000ee80000300800 */
[----:B------:R-:W4:Y:S04]  /*f670*/  LDL.LU R9, [R1+0xc] ;  /* 0x00000c0001097983 */ /* 0x000f280000300800 */
[----:B--2---:R-:W2:Y:S04]  /*f680*/  LDL.LU R7, [R1+0x8] ;  /* 0x0000080001077983 */ /* 0x004ea80000300800 */
[----:B------:R-:W2:Y:S01]  /*f690*/  LDL.LU R4, [R1+0x2c] ;  /* 0x00002c0001047983 */ /* 0x000ea20000300800 */
[----:B------:R-:W-:-:S02]  /*f6a0*/  MOV R62, 0xff800000 ;  /* 0xff800000003e7802 */ /* 0x000fc40000000f00 */
[----:B------:R-:W-:Y:S02]  /*f6b0*/  MOV R63, 0xff800000 ;  /* 0xff800000003f7802 */ /* 0x000fe40000000f00 */
[----:B------:R-:W-:Y:S02]  /*f6c0*/  MOV R64, 0xff800000 ;  /* 0xff80000000407802 */ /* 0x000fe40000000f00 */
[----:B------:R-:W-:Y:S02]  /*f6d0*/  MOV R65, 0xff800000 ;  /* 0xff80000000417802 */ /* 0x000fe40000000f00 */
[----:B------:R-:W-:Y:S01]  /*f6e0*/  PLOP3.LUT P1, PT, PT, PT, PT, 0x8, 0x0 ;  /* 0x000000000000781c */ /* 0x000fe20003f2e170 */
[----:B---3--:R-:W1:Y:S04]  /*f6f0*/  SHFL.BFLY PT, R10, R5, 0x2, 0x1f ;  /* 0x0c401f00050a7f89 */ /* 0x008e6800000e0000 */
[----:B----4-:R-:W3:Y:S04]  /*f700*/  SHFL.BFLY PT, R8, R9, 0x2, 0x1f ;  /* 0x0c401f0009087f89 */ /* 0x010ee800000e0000 */
[----:B--2---:R-:W2:Y:S01]  /*f710*/  SHFL.BFLY PT, R6, R7, 0x2, 0x1f ;  /* 0x0c401f0007067f89 */ /* 0x004ea200000e0000 */
[----:B-1----:R-:W-:-:S03]  /*f720*/  FADD.FTZ R10, R10, R5 ;  /* 0x000000050a0a7221 */ /* 0x002fc60000010000 */
[----:B------:R-:W1:Y:S01]  /*f730*/  SHFL.BFLY PT, R5, R4, 0x2, 0x1f ;  /* 0x0c401f0004057f89 */ /* 0x000e6200000e0000 */
[----:B---3--:R-:W-:-:S03]  /*f740*/  FADD.FTZ R8, R8, R9 ;  /* 0x0000000908087221 */ /* 0x008fc60000010000 */
[----:B------:R-:W3:Y:S01]  /*f750*/  SHFL.BFLY PT, R0, R10, 0x1, 0x1f ;  /* 0x0c201f000a007f89 */ /* 0x000ee200000e0000 */
[----:B--2---:R-:W-:-:S03]  /*f760*/  FADD.FTZ R6, R6, R7 ;  /* 0x0000000706067221 */ /* 0x004fc60000010000 */
[----:B------:R-:W2:Y:S04]  /*f770*/  SHFL.BFLY PT, R3, R8, 0x1, 0x1f ;  /* 0x0c201f0008037f89 */ /* 0x000ea800000e0000 */
[----:B------:R-:W4:Y:S01]  /*f780*/  SHFL.BFLY PT, R2, R6, 0x1, 0x1f ;  /* 0x0c201f0006027f89 */ /* 0x000f2200000e0000 */
[----:B-1----:R-:W-:Y:S02]  /*f790*/  FADD.FTZ R5, R5, R4 ;  /* 0x0000000405057221 */ /* 0x002fe40000010000 */
[----:B---3--:R-:W-:-:S03]  /*f7a0*/  FADD.FTZ R10, R10, R0 ;  /* 0x000000000a0a7221 */ /* 0x008fc60000010000 */
[----:B------:R-:W1:Y:S01]  /*f7b0*/  SHFL.BFLY PT, R4, R5, 0x1, 0x1f ;  /* 0x0c201f0005047f89 */ /* 0x000e6200000e0000 */
[----:B------:R-:W-:Y:S01]  /*f7c0*/  MOV R0, RZ ;  /* 0x000000ff00007202 */ /* 0x000fe20000000f00 */
[----:B--2---:R-:W-:Y:S01]  /*f7d0*/  FADD.FTZ R8, R8, R3 ;  /* 0x0000000308087221 */ /* 0x004fe20000010000 */
        /* <DEDUP_REMOVED lines=161> */
.L_x_3297:
        /* <DEDUP_REMOVED lines=184> */
.L_x_3318:
        /* <DEDUP_REMOVED lines=151> */
.L_x_3320:
[----:B--234-:R-:W-:Y:S05]  /*116e0*/  BSYNC B0 ;  /* 0x0000000000007941 */ /* 0x01cfea0003800000 */
.L_x_3319:
        /* <DEDUP_REMOVED lines=16> */
.L_x_3322:
[----:B------:R-:W-:Y:S05]  /*117f0*/  BSYNC B0 ;  /* 0x0000000000007941 */ /* 0x000fea0003800000 */
.L_x_3321:
        /* <DEDUP_REMOVED lines=16> */
.L_x_3324:
[----:B------:R-:W-:Y:S05]  /*11900*/  BSYNC B0 ;  /* 0x0000000000007941 */ /* 0x000fea0003800000 */
.L_x_3323:
        /* <DEDUP_REMOVED lines=16> */
.L_x_3326:
[----:B------:R-:W-:Y:S05]  /*11a10*/  BSYNC B0 ;  /* 0x0000000000007941 */ /* 0x000fea0003800000 */
.L_x_3325:
        /* <DEDUP_REMOVED lines=16> */
.L_x_3328:
[----:B------:R-:W-:Y:S05]  /*11b20*/  BSYNC B0 ;  /* 0x0000000000007941 */ /* 0x000fea0003800000 */
.L_x_3327:
        /* <DEDUP_REMOVED lines=16> */
.L_x_3330:
[----:B------:R-:W-:Y:S05]  /*11c30*/  BSYNC B0 ;  /* 0x0000000000007941 */ /* 0x000fea0003800000 */
.L_x_3329:
        /* <DEDUP_REMOVED lines=16> */
.L_x_3332:
[----:B------:R-:W-:Y:S05]  /*11d40*/  BSYNC B0 ;  /* 0x0000000000007941 */ /* 0x000fea0003800000 */
.L_x_3331:
        /* <DEDUP_REMOVED lines=17> */
.L_x_3317:
        /* <DEDUP_REMOVED lines=19> */
.L_x_3333:
        /* <DEDUP_REMOVED lines=42> */
.L_x_3335:
[----:B------:R-:W-:Y:S05]  /*12230*/  BSYNC B0 ;  /* 0x0000000000007941 */ /* 0x000fea0003800000 */
.L_x_3334:
        /* <DEDUP_REMOVED lines=59> */
.L_x_3337:
[----:B------:R-:W-:Y:S05]  /*125f0*/  BSYNC B0 ;  /* 0x0000000000007941 */ /* 0x000fea0003800000 */
.L_x_3336:
        /* <DEDUP_REMOVED lines=15> */
.L_x_3339:
[----:B------:R-:W-:Y:S05]  /*126f0*/  BSYNC B0 ;  /* 0x0000000000007941 */ /* 0x000fea0003800000 */
.L_x_3338:
        /* <DEDUP_REMOVED lines=15> */
.L_x_3341:
[----:B------:R-:W-:Y:S05]  /*127f0*/  BSYNC B0 ;  /* 0x0000000000007941 */ /* 0x000fea0003800000 */
.L_x_3340:
        /* <DEDUP_REMOVED lines=15> */
.L_x_3343:
[----:B------:R-:W-:Y:S05]  /*128f0*/  BSYNC B0 ;  /* 0x0000000000007941 */ /* 0x000fea0003800000 */
.L_x_3342:
        /* <DEDUP_REMOVED lines=15> */
.L_x_3345:
[----:B------:R-:W-:Y:S05]  /*129f0*/  BSYNC B0 ;  /* 0x0000000000007941 */ /* 0x000fea0003800000 */
.L_x_3344:
        /* <DEDUP_REMOVED lines=15> */
.L_x_3347:
[----:B------:R-:W-:Y:S05]  /*12af0*/  BSYNC B0 ;  /* 0x0000000000007941 */ /* 0x000fea0003800000 */
.L_x_3346:
        /* <DEDUP_REMOVED lines=15> */
.L_x_3349:
[----:B------:R-:W-:Y:S05]  /*12bf0*/  BSYNC B0 ;  /* 0x0000000000007941 */ /* 0x000fea0003800000 */
.L_x_3348:
        /* <DEDUP_REMOVED lines=16> */
.L_x_3350:
        /* <DEDUP_REMOVED lines=16> */
.L_x_3581:


//--------------------- .text._ZN7cutlass13device_kernelIN5flash19enable_sm80_to_sm89INS1_16FlashAttnFwdSm80INS1_25CollectiveMainloopFwdSm80ILi4ELi1ELb0EN4cute5tupleIJNS5_1CILi128EEENS7_ILi64EEES8_EEELi128ENS_6half_tEfNS_4arch4Sm80ELb1ELb0ELb0ELb1ELb0ELb1ELb1ELb0EEENS1_21CollectiveEpilogueFwdINS6_IJS8_S8_S9_EEENS6_IJNS7_ILi1EEESH_SH_EEESB_SD_Li128ELb1ELb1ELb0ELb0EEENS1_19SingleTileSchedulerILb1ELb0ELb1ELi128EEEEEEEEEvNT_6ParamsE --------------------------
	.section	.text._ZN7cutlass13device_kernelIN5flash19enable_sm80_to_sm89INS1_16FlashAttnFwdSm80INS1_25CollectiveMainloopFwdSm80ILi4ELi1ELb0EN4cute5tupleIJNS5_1CILi128EEENS7_ILi64EEES8_EEELi128ENS_6half_tEfNS_4arch4Sm80ELb1ELb0ELb0ELb1ELb0ELb1ELb1ELb0EEENS1_21CollectiveEpilogueFwdINS6_IJS8_S8_S9_EEENS6_IJNS7_ILi1EEESH_SH_EEESB_SD_Li128ELb1ELb1ELb0ELb0EEENS1_19SingleTileSchedulerILb1ELb0ELb1ELi128EEEEEEEEEvNT_6ParamsE,"ax",@progbits
	.sectioninfo	@"SHI_REGISTERS=255"
	.align	128
.text._ZN7cutlass13device_kernelIN5flash19enable_sm80_to_sm89INS1_16FlashAttnFwdSm80INS1_25CollectiveMainloopFwdSm80ILi4ELi1ELb0EN4cute5tupleIJNS5_1CILi128EEENS7_ILi64EEES8_EEELi128ENS_6half_tEfNS_4arch4Sm80ELb1ELb0ELb0ELb1ELb0ELb1ELb1ELb0EEENS1_21CollectiveEpilogueFwdINS6_IJS8_S8_S9_EEENS6_IJNS7_ILi1EEESH_SH_EEESB_SD_Li128ELb1ELb1ELb0ELb0EEENS1_19SingleTileSchedulerILb1ELb0ELb1ELi128EEEEEEEEEvNT_6ParamsE:
        .type           _ZN7cutlass13device_kernelIN5flash19enable_sm80_to_sm89INS1_16FlashAttnFwdSm80INS1_25CollectiveMainloopFwdSm80ILi4ELi1ELb0EN4cute5tupleIJNS5_1CILi128EEENS7_ILi64EEES8_EEELi128ENS_6half_tEfNS_4arch4Sm80ELb1ELb0ELb0ELb1ELb0ELb1ELb1ELb0EEENS1_21CollectiveEpilogueFwdINS6_IJS8_S8_S9_EEENS6_IJNS7_ILi1EEESH_SH_EEESB_SD_Li128ELb1ELb1ELb0ELb0EEENS1_19SingleTileSchedulerILb1ELb0ELb1ELi128EEEEEEEEEvNT_6ParamsE,@function
        .size           _ZN7cutlass13device_kernelIN5flash19enable_sm80_to_sm89INS1_16FlashAttnFwdSm80INS1_25CollectiveMainloopFwdSm80ILi4ELi1ELb0EN4cute5tupleIJNS5_1CILi128EEENS7_ILi64EEES8_EEELi128ENS_6half_tEfNS_4arch4Sm80ELb1ELb0ELb0ELb1ELb0ELb1ELb1ELb0EEENS1_21CollectiveEpilogueFwdINS6_IJS8_S8_S9_EEENS6_IJNS7_ILi1EEESH_SH_EEESB_SD_Li128ELb1ELb1ELb0ELb0EEENS1_19SingleTileSchedulerILb1ELb0ELb1ELi128EEEEEEEEEvNT_6ParamsE,(.L_x_3582 - _ZN7cutlass13device_kernelIN5flash19enable_sm80_to_sm89INS1_16FlashAttnFwdSm80INS1_25CollectiveMainloopFwdSm80ILi4ELi1ELb0EN4cute5tupleIJNS5_1CILi128EEENS7_ILi64EEES8_EEELi128ENS_6half_tEfNS_4arch4Sm80ELb1ELb0ELb0ELb1ELb0ELb1ELb1ELb0EEENS1_21CollectiveEpilogueFwdINS6_IJS8_S8_S9_EEENS6_IJNS7_ILi1EEESH_SH_EEESB_SD_Li128ELb1ELb1ELb0ELb0EEENS1_19SingleTileSchedulerILb1ELb0ELb1ELi128EEEEEEEEEvNT_6ParamsE)
        .other          _ZN7cutlass13device_kernelIN5flash19enable_sm80_to_sm89INS1_16FlashAttnFwdSm80INS1_25CollectiveMainloopFwdSm80ILi4ELi1ELb0EN4cute5tupleIJNS5_1CILi128EEENS7_ILi64EEES8_EEELi128ENS_6half_tEfNS_4arch4Sm80ELb1ELb0ELb0ELb1ELb0ELb1ELb1ELb0EEENS1_21CollectiveEpilogueFwdINS6_IJS8_S8_S9_EEENS6_IJNS7_ILi1EEESH_SH_EEESB_SD_Li128ELb1ELb1ELb0ELb0EEENS1_19SingleTileSchedulerILb1ELb0ELb1ELi128EEEEEEEEEvNT_6ParamsE,@"STO_CUDA_ENTRY STV_DEFAULT"
_ZN7cutlass13device_kernelIN5flash19enable_sm80_to_sm89INS1_16FlashAttnFwdSm80INS1_25CollectiveMainloopFwdSm80ILi4ELi1ELb0EN4cute5tupleIJNS5_1CILi128EEENS7_ILi64EEES8_EEELi128ENS_6half_tEfNS_4arch4Sm80ELb1ELb0ELb0ELb1ELb0ELb1ELb1ELb0EEENS1_21CollectiveEpilogueFwdINS6_IJS8_S8_S9_EEENS6_IJNS7_ILi1EEESH_SH_EEESB_SD_Li128ELb1ELb1ELb0ELb0EEENS1_19SingleTileSchedulerILb1ELb0ELb1ELi128EEEEEEEEEvNT_6ParamsE:
        /* <DEDUP_REMOVED lines=19> */
.L_x_3352:
        /* <DEDUP_REMOVED lines=10> */
.L_x_3354:
[----:B------:R-:W-:Y:S02]  /*01d0*/  ULDC UR5, c[0x0][0x54c] ;  /* 0x0001530000057ab9 */ /* 0x000fe40000000800 */
.L_x_3353:
[----:B------:R-:W-:Y:S02]  /*01e0*/  ULDC UR4, c[0x0][0x548] ;  /* 0x0001520000047ab9 */ /* 0x000fe40000000800 */
[----:B------:R-:W-:-:S02]  /*01f0*/  USHF.L.U32 UR18, UR18, 0x7, URZ ;  /* 0x0000000712127899 */ /* 0x000fc4000800063f */
[----:B------:R-:W-:-:S04]  /*0200*/  UIMAD UR4, UR5, UR4, URZ ;  /* 0x00000004050472a4 */ /* 0x000fc8000f8e023f */
[----:B------:R-:W-:-:S04]  /*0210*/  UISETP.GE.AND UP0, UPT, UR18, UR4, UPT ;  /* 0x000000041200728c */ /* 0x000fc8000bf06270 */
[----:B------:R-:W-:Y:S01]  /*0220*/  USEL UR26, UR26, 0xffffffff, !UP0 ;  /* 0xffffffff1a1a7887 */ /* 0x000fe2000c000000 */
[----:B------:R-:W-:Y:S05]  /*0230*/  BRA `(.L_x_3355) ;  /* 0x0000016000007947 */ /* 0x000fea0003800000 */
.L_x_3351:
[----:B------:R-:W-:-:S04]  /*0240*/  ISETP.NE.U32.AND P0, PT, RZ, c[0x0][0x568], PT ;  /* 0x00015a00ff007a0c */ /* 0x000fc80003f05070 */
[----:B------:R-:W-:-:S13]  /*0250*/  ISETP.NE.AND.EX P0, PT, RZ, c[0x0][0x56c], PT, P0 ;  /* 0x00015b00ff007a0c */ /* 0x000fda0003f05300 */
[----:B------:R-:W-:Y:S05]  /*0260*/  @!P0 BRA `(.L_x_3356) ;  /* 0x0000003000008947 */ /* 0x000fea0003800000 */
[----:B------:R-:W2:Y:S02]  /*0270*/  LDG.E R0, [R2.64] ;  /* 0x0000001c02007981 */ /* 0x000ea4000c1e1900 */
[----:B--2---:R1:W2:Y:S02]  /*0280*/  R2UR UR5, R0 ;  /* 0x00000000000573c2 */ /* 0x0042a400000e0000 */
[----:B-12---:R-:W-:Y:S05]  /*0290*/  BRA `(.L_x_3357) ;  /* 0x000000b000007947 */ /* 0x006fea0003800000 */
.L_x_3356:
        /* <DEDUP_REMOVED lines=10> */
.L_x_3358:
[----:B------:R-:W-:Y:S02]  /*0340*/  ULDC UR5, c[0x0][0x54c] ;  /* 0x0001530000057ab9 */ /* 0x000fe40000000800 */
.L_x_3357:
[----:B------:R-:W-:Y:S02]  /*0350*/  ULDC UR4, c[0x0][0x548] ;  /* 0x0001520000047ab9 */ /* 0x000fe40000000800 */
[----:B------:R-:W-:-:S02]  /*0360*/  USHF.L.U32 UR18, UR18, 0x7, URZ ;  /* 0x0000000712127899 */ /* 0x000fc4000800063f */
[----:B------:R-:W-:-:S04]  /*0370*/  UIMAD UR4, UR5, UR4, URZ ;  /* 0x00000004050472a4 */ /* 0x000fc8000f8e023f */
[----:B------:R-:W-:-:S04]  /*0380*/  UISETP.GE.AND UP0, UPT, UR18, UR4, UPT ;  /* 0x000000041200728c */ /* 0x000fc8000bf06270 */
[----:B------:R-:W-:-:S06]  /*0390*/  USEL UR26, UR26, 0xffffffff, !UP0 ;  /* 0xffffffff1a1a7887 */ /* 0x000fcc000c000000 */
.L_x_3355:
        /* <DEDUP_REMOVED lines=48> */
.L_x_3359:
        /* <DEDUP_REMOVED lines=8> */
.L_x_3360:
[----:B------:R-:W-:Y:S05]  /*0720*/  @!P4 BRA `(.L_x_3361) ;  /* 0x000000500000c947 */ /* 0x000fea0003800000 */
[----:B-1----:R1:W2:Y:S04]  /*0730*/  LDG.E R0, [R2.64] ;  /* 0x0000001c02007981 */ /* 0x0022a8000c1e1900 */
[----:B-1----:R-:W3:Y:S01]  /*0740*/  LDG.E R2, [R2.64+0x4] ;  /* 0x0000041c02027981 */ /* 0x002ee2000c1e1900 */
[----:B--2---:R-:W1:Y:S08]  /*0750*/  R2UR UR7, R0 ;  /* 0x00000000000773c2 */ /* 0x004e7000000e0000 */
[----:B---3--:R-:W1:Y:S02]  /*0760*/  R2UR UR4, R2 ;  /* 0x00000000020473c2 */ /* 0x008e6400000e0000 */
[----:B-1----:R-:W-:-:S06]  /*0770*/  UIADD3 UR7, -UR7, UR4, URZ ;  /* 0x0000000407077290 */ /* 0x002fcc000fffe13f */
.L_x_3361:
        /* <DEDUP_REMOVED lines=400> */
.L_x_3409:
        /* <DEDUP_REMOVED lines=51> */
.L_x_3367:
[----:B------:R-:W-:Y:S05]  /*23b0*/  BSYNC B0 ;  /* 0x0000000000007941 */ /* 0x000fea0003800000 */
.L_x_3366:
        /* <DEDUP_REMOVED lines=44> */
.L_x_3369:
[----:B------:R-:W-:Y:S05]  /*2680*/  BSYNC B0 ;  /* 0x0000000000007941 */ /* 0x000fea0003800000 */
.L_x_3368:
        /* <DEDUP_REMOVED lines=44> */
.L_x_3371:
[----:B------:R-:W-:Y:S05]  /*2950*/  BSYNC B0 ;  /* 0x0000000000007941 */ /* 0x000fea0003800000 */
.L_x_3370:
        /* <DEDUP_REMOVED lines=44> */
.L_x_3373:
[----:B------:R-:W-:Y:S05]  /*2c20*/  BSYNC B0 ;  /* 0x0000000000007941 */ /* 0x000fea0003800000 */
.L_x_3372:
        /* <DEDUP_REMOVED lines=74> */
.L_x_3377:
[----:B------:R-:W-:Y:S05]  /*30d0*/  BSYNC B0 ;  /* 0x0000000000007941 */ /* 0x000fea0003800000 */
.L_x_3376:
        /* <DEDUP_REMOVED lines=59> */
.L_x_3375:
[----:B------:R-:W-:Y:S05]  /*3490*/  BSYNC B1 ;  /* 0x0000000000017941 */ /* 0x000fea0003800000 */
.L_x_3374:
        /* <DEDUP_REMOVED lines=62> */
.L_x_3381:
[----:B------:R-:W-:Y:S05]  /*3880*/  BSYNC B0 ;  /* 0x0000000000007941 */ /* 0x000fea0003800000 */
.L_x_3380:
        /* <DEDUP_REMOVED lines=59> */
.L_x_3379:
[----:B------:R-:W-:Y:S05]  /*3c40*/  BSYNC B1 ;  /* 0x0000000000017941 */ /* 0x000fea0003800000 */
.L_x_3378:
        /* <DEDUP_REMOVED lines=62> */
.L_x_3385:
[----:B------:R-:W-:Y:S05]  /*4030*/  BSYNC B0 ;  /* 0x0000000000007941 */ /* 0x000fea0003800000 */
.L_x_3384:
        /* <DEDUP_REMOVED lines=59> */
.L_x_3383:
[----:B------:R-:W-:Y:S05]  /*43f0*/  BSYNC B1 ;  /* 0x0000000000017941 */ /* 0x000fea0003800000 */
.L_x_3382:
        /* <DEDUP_REMOVED lines=60> */
.L_x_3388:
[----:B------:R-:W-:Y:S05]  /*47c0*/  BSYNC B0 ;  /* 0x0000000000007941 */ /* 0x000fea0003800000 */
.L_x_3387:
        /* <DEDUP_REMOVED lines=59> */
.L_x_3365:
        /* <DEDUP_REMOVED lines=230> */
.L_x_3390:
[----:B-1----:R-:W-:Y:S05]  /*59e0*/  BSYNC B0 ;  /* 0x0000000000007941 */ /* 0x002fea0003800000 */
.L_x_3389:
        /* <DEDUP_REMOVED lines=115> */
.L_x_3392:
[----:B------:R-:W-:Y:S05]  /*6120*/  BSYNC B0 ;  /* 0x0000000000007941 */ /* 0x000fea0003800000 */
.L_x_3391:
        /* <DEDUP_REMOVED lines=115> */
.L_x_3394:
[----:B------:R-:W-:Y:S05]  /*6860*/  BSYNC B0 ;  /* 0x0000000000007941 */ /* 0x000fea0003800000 */
.L_x_3393:
        /* <DEDUP_REMOVED lines=116> */
.L_x_3364:
        /* <DEDUP_REMOVED lines=20> */
.L_x_3396:
[----:B------:R-:W-:Y:S05]  /*70f0*/  BSYNC B0 ;  /* 0x0000000000007941 */ /* 0x000fea0003800000 */
.L_x_3395:
        /* <DEDUP_REMOVED lines=20> */
.L_x_3398:
[----:B------:R-:W-:Y:S05]  /*7240*/  BSYNC B0 ;  /* 0x0000000000007941 */ /* 0x000fea0003800000 */
.L_x_3397:
        /* <DEDUP_REMOVED lines=20> */
.L_x_3400:
[----:B------:R-:W-:Y:S05]  /*7390*/  BSYNC B0 ;  /* 0x0000000000007941 */ /* 0x000fea0003800000 */
.L_x_3399:
        /* <DEDUP_REMOVED lines=18> */
.L_x_3386:
[----:B------:R-:W-:Y:S05]  /*74c0*/  BSYNC B2 ;  /* 0x0000000000027941 */ /* 0x000fea0003800000 */
.L_x_3363:
        /* <DEDUP_REMOVED lines=85> */
.L_x_3402:
[----:B-1----:R-:W-:Y:S05]  /*7a20*/  BSYNC B0 ;  /* 0x0000000000007941 */ /* 0x002fea0003800000 */
.L_x_3401:
        /* <DEDUP_REMOVED lines=19> */
.L_x_3404:
[----:B------:R-:W-:Y:S05]  /*7b60*/  BSYNC B0 ;  /* 0x0000000000007941 */ /* 0x000fea0003800000 */
.L_x_3403:
        /* <DEDUP_REMOVED lines=19> */
.L_x_3406:
[----:B------:R-:W-:Y:S05]  /*7ca0*/  BSYNC B0 ;  /* 0x0000000000007941 */ /* 0x000fea0003800000 */
.L_x_3405:
        /* <DEDUP_REMOVED lines=19> */
.L_x_3408:
[----:B------:R-:W-:Y:S05]  /*7de0*/  BSYNC B0 ;  /* 0x0000000000007941 */ /* 0x000fea0003800000 */
.L_x_3407:
        /* <DEDUP_REMOVED lines=92> */
.L_x_3362:
        /* <DEDUP_REMOVED lines=118> */
[----:B------:R-:W-:Y:S01]  /*8b10*/  USHF.R.S32.HI UR6, URZ, 0x1f, UR22 ;  /* 0x0000001f3f067899 */ /* 0x000fe20008011416 */
[----:B------:R-:W-:Y:S01]  /*8b20*/  PLOP3.LUT P2, PT, PT, PT, UP2, 0x80, 0x0 ;  /* 0x000000000000781c */ /* 0x000fe20003f4f028 */
[----:B------:R-:W-:Y:S01]  /*8b30*/  ULDC.64 UR4, c[0x0][0x178] ;  /* 0x00005e0000047ab9 */ /* 0x000fe20000000a00 */
[----:B------:R1:W3:Y:S01]  /*8b40*/  @P0 LDG.E R13, [R2.64] ;  /* 0x0000001c020d0981 */ /* 0x0002e2000c1e1900 */
[----:B------:R-:W-:Y:S01]  /*8b50*/  UIMAD UR6, UR6, UR4, URZ ;  /* 0x00000004060672a4 */ /* 0x000fe2000f8e023f */
[----:B------:R-:W-:Y:S01]  /*8b60*/  LEA.HI R134, R157, R177, RZ, 0x4 ;  /* 0x000000b19d867211 */ /* 0x000fe200078f20ff */
[----:B------:R-:W-:Y:S01]  /*8b70*/  UIMAD.WIDE.U32 UR8, UR22, UR4, URZ ;  /* 0x00000004160872a5 */ /* 0x000fe2000f8e003f */
[----:B------:R-:W-:Y:S01]  /*8b80*/  IMAD.MOV.U32 R20, RZ, RZ, 0x10 ;  /* 0x00000010ff147424 */ /* 0x000fe200078e00ff */
[----:B------:R-:W-:Y:S01]  /*8b90*/  UIMAD UR22, UR22, UR5, UR6 ;  /* 0x00000005161672a4 */ /* 0x000fe2000f8e0206 */
[----:B------:R-:W-:Y:S01]  /*8ba0*/  IMAD.MOV.U32 R18, RZ, RZ, 0x20 ;  /* 0x00000020ff127424 */ /* 0x000fe200078e00ff */
[----:B------:R-:W-:Y:S01]  /*8bb0*/  USHF.R.S32.HI UR10, URZ, 0x1f, UR20 ;  /* 0x0000001f3f0a7899 */ /* 0x000fe20008011414 */
[----:B------:R-:W-:Y:S01]  /*8bc0*/  BSSY B0, `(.L_x_3411) ;  /* 0x000008b000007945 */ /* 0x000fe20003800000 */
[----:B------:R-:W-:-:S02]  /*8bd0*/  ULDC.64 UR6, c[0x0][0x348] ;  /* 0x0000d20000067ab9 */ /* 0x000fc40000000a00 */
[----:B------:R-:W-:Y:S02]  /*8be0*/  UISETP.NE.U32.AND UP0, UPT, URZ, UR6, UPT ;  /* 0x000000063f00728c */ /* 0x000fe4000bf05070 */
[----:B------:R-:W-:Y:S02]  /*8bf0*/  ULDC.64 UR4, c[0x0][0x1b8] ;  /* 0x00006e0000047ab9 */ /* 0x000fe40000000a00 */
[----:B------:R-:W-:Y:S02]  /*8c00*/  UIADD3 UR23, UR9, UR22, URZ ;  /* 0x0000001609177290 */ /* 0x000fe4000fffe03f */
[----:B------:R-:W-:Y:S02]  /*8c10*/  UIMAD UR6, UR15, UR4, URZ ;  /* 0x000000040f0672a4 */ /* 0x000fe4000f8e023f */
[----:B------:R-:W-:Y:S02]  /*8c20*/  UISETP.NE.AND.EX UP0, UPT, URZ, UR7, UPT, UP0 ;  /* 0x000000073f00728c */ /* 0x000fe4000bf05300 */
[----:B------:R-:W-:-:S02]  /*8c30*/  USHF.R.S32.HI UR9, URZ, 0x1f, UR26 ;  /* 0x0000001f3f097899 */ /* 0x000fc4000801141a */
[----:B------:R-:W-:Y:S01]  /*8c40*/  UMOV UR22, UR8 ;  /* 0x0000000800167c82 */ /* 0x000fe20008000000 */
[----:B-1----:R-:W-:Y:S01]  /*8c50*/  LEA.HI R2, R157, R177, RZ, 0x3 ;  /* 0x000000b19d027211 */ /* 0x002fe200078f18ff */
[----:B------:R-:W-:Y:S02]  /*8c60*/  UIMAD UR6, UR16, UR5, UR6 ;  /* 0x00000005100672a4 */ /* 0x000fe4000f8e0206 */
        /* <DEDUP_REMOVED lines=21> */
[----:B------:R-:W-:Y:S01]  /*8dc0*/  UIADD3 UR5, UR23, UR5, URZ ;  /* 0x0000000517057290 */ /* 0x000fe2000fffe03f */
[----:B------:R-:W-:Y:S01]  /*8dd0*/  ISETP.GE.AND P6, PT, R38, c[0x0][0x1d4], PT ;  /* 0x0000750026007a0c */ /* 0x000fe20003fc6270 */
[----:B------:R-:W-:Y:S01]  /*8de0*/  UIMAD UR6, UR15, UR6, URZ ;  /* 0x000000060f0672a4 */ /* 0x000fe2000f8e023f */
[----:B------:R-:W-:Y:S01]  /*8df0*/  IADD3 R7, R0, UR18, RZ ;  /* 0x0000001200077c10 */ /* 0x000fe2000fffe0ff */
[----:B------:R-:W-:Y:S01]  /*8e00*/  @!UP1 UMOV UR8, UR26 ;  /* 0x0000001a00089c82 */ /* 0x000fe20008000000 */
[----:B------:R-:W-:Y:S01]  /*8e10*/  LOP3.LUT R0, R134, 0xfffffff0, RZ, 0xc0, !PT ;  /* 0xfffffff086007812 */ /* 0x000fe200078ec0ff */
[----:B------:R-:W-:Y:S01]  /*8e20*/  UIMAD UR6, UR16, UR7, UR6 ;  /* 0x00000007100672a4 */ /* 0x000fe2000f8e0206 */
[----:B------:R-:W-:Y:S01]  /*8e30*/  ISETP.GE.AND P4, PT, R15, c[0x0][0x198], PT ;  /* 0x000066000f007a0c */ /* 0x000fe20003f86270 */
[----:B------:R-:W-:Y:S01]  /*8e40*/  @P2 IMAD.HI.U32 R3, R7, c[0x0][0x2c8], RZ ;  /* 0x0000b20007032a27 */ /* 0x000fe200078e00ff */
[----:B------:R-:W-:Y:S01]  /*8e50*/  ISETP.NE.U32.AND P2, PT, RZ, c[0x0][0x350], PT ;  /* 0x0000d400ff007a0c */ /* 0x000fe20003f45070 */
[----:B------:R-:W-:-:S02]  /*8e60*/  ULDC UR20, c[0x0][0x2c4] ;  /* 0x0000b10000147ab9 */ /* 0x000fc40000000800 */
[----:B------:R-:W-:Y:S01]  /*8e70*/  IMAD.IADD R6, R177, 0x1, -R0 ;  /* 0x00000001b1067824 */ /* 0x000fe200078e0a00 */
[----:B------:R-:W-:Y:S01]  /*8e80*/  LEA.HI.X.SX32 R0, R76, UR10, 0x1, P3 ;  /* 0x0000000a4c007c11 */ /* 0x000fe200098f0eff */
[----:B-----5:R-:W-:Y:S01]  /*8e90*/  IMAD.MOV.U32 R10, RZ, RZ, R7 ;  /* 0x000000ffff0a7224 */ /* 0x020fe200078e0007 */
[----:B------:R-:W-:Y:S01]  /*8ea0*/  ISETP.NE.AND.EX P2, PT, RZ, c[0x0][0x354], PT, P2 ;  /* 0x0000d500ff007a0c */ /* 0x000fe20003f45320 */
[----:B------:R-:W-:Y:S01]  /*8eb0*/  UIMAD UR20, UR24, UR20, URZ ;  /* 0x00000014181472a4 */ /* 0x000fe2000f8e023f */
[----:B------:R-:W-:Y:S02]  /*8ec0*/  SHF.R.S32.HI R4, RZ, 0x1f, R6 ;  /* 0x0000001fff047819 */ /* 0x000fe40000011406 */
[----:B------:R-:W-:Y:S02]  /*8ed0*/  ISETP.GE.AND P3, PT, R16, c[0x0][0x198], PT ;  /* 0x0000660010007a0c */ /* 0x000fe40003f66270 */
[----:B------:R-:W-:Y:S01]  /*8ee0*/  LEA.HI R133, R4, R6, RZ, 0x3 ;  /* 0x0000000604857211 */ /* 0x000fe200078f18ff */
[----:B------:R-:W-:Y:S01]  /*8ef0*/  IMAD.WIDE.U32 R4, R2, c[0x0][0x1e0], R38 ;  /* 0x0000780002047a25 */ /* 0x000fe200078e0026 */
[----:B------:R-:W-:-:S02]  /*8f00*/  ISETP.GE.AND P5, PT, R14, UR20, PT ;  /* 0x000000140e007c0c */ /* 0x000fc4000bfa6270 */
[----:B------:R-:W-:Y:S02]  /*8f10*/  LOP3.LUT R8, R133, 0xfffffff8, RZ, 0xc0, !PT ;  /* 0xfffffff885087812 */ /* 0x000fe400078ec0ff */
[----:B------:R-:W-:-:S03]  /*8f20*/  P2R R17, PR, RZ, 0x20 ;  /* 0x00000020ff117803 */ /* 0x000fc60000000000 */
[----:B------:R-:W-:Y:S01]  /*8f30*/  IMAD.IADD R132, R6, 0x1, -R8 ;  /* 0x0000000106847824 */ /* 0x000fe200078e0a08 */
[----:B------:R-:W-:Y:S01]  /*8f40*/  MOV R6, R4 ;  /* 0x0000000400067202 */ /* 0x000fe20000000f00 */
[----:B------:R-:W-:Y:S01]  /*8f50*/  IMAD.U32 R8, RZ, RZ, UR22 ;  /* 0x00000016ff087e24 */ /* 0x000fe2000f8e00ff */
[----:B--2---:R-:W-:-:S04]  /*8f60*/  LOP3.LUT R161, R161, 0xfffffffe, RZ, 0xc0, !PT ;  /* 0xfffffffea1a17812 */ /* 0x004fc800078ec0ff */
[----:B------:R-:W-:Y:S02]  /*8f70*/  @P1 LOP3.LUT R161, R161, 0x1, RZ, 0xfc, !PT ;  /* 0x00000001a1a11812 */ /* 0x000fe400078efcff */
[----:B------:R-:W-:-:S03]  /*8f80*/  PLOP3.LUT P1, PT, PT, PT, UP2, 0x80, 0x0 ;  /* 0x000000000000781c */ /* 0x000fc60003f2f028 */
[----:B------:R1:W-:Y:S10]  /*8f90*/  STL [R1+0x38], R161 ;  /* 0x000038a101007387 */ /* 0x0003f40000100800 */
[----:B------:R-:W-:Y:S01]  /*8fa0*/  @P1 SHF.R.U32.HI R10, RZ, c[0x0][0x2cc], R3 ;  /* 0x0000b300ff0a1a19 */ /* 0x000fe20000011603 */
[----:B------:R-:W-:-:S02]  /*8fb0*/  IMAD R3, R0, c[0x0][0x1e0], RZ ;  /* 0x0000780000037a24 */ /* 0x000fc400078e02ff */
[----:B------:R-:W-:Y:S02]  /*8fc0*/  IMAD R0, R0, c[0x0][0x208], RZ ;  /* 0x0000820000007a24 */ /* 0x000fe400078e02ff */
[C---:B------:R-:W-:Y:S02]  /*8fd0*/  IMAD R9, R2.reuse, c[0x0][0x1e4], R3 ;  /* 0x0000790002097a24 */ /* 0x040fe400078e0203 */
[----:B------:R-:W-:Y:S01]  /*8fe0*/  IMAD R11, R2, c[0x0][0x20c], R0 ;  /* 0x00008300020b7a24 */ /* 0x000fe200078e0200 */
[----:B------:R-:W-:Y:S01]  /*8ff0*/  IADD3 R0, -R10, RZ, RZ ;  /* 0x000000ff0a007210 */ /* 0x000fe20007ffe1ff */
[----:B------:R-:W-:-:S04]  /*9000*/  IMAD.WIDE.U32 R2, R2, c[0x0][0x208], R38 ;  /* 0x0000820002027a25 */ /* 0x000fc800078e0026 */
[----:B------:R-:W-:Y:S01]  /*9010*/  IMAD R12, R0, c[0x0][0x2c4], R7 ;  /* 0x0000b100000c7a24 */ /* 0x000fe200078e0207 */
[----:B------:R-:W-:Y:S01]  /*9020*/  SHF.R.S32.HI R0, RZ, 0x1f, R10 ;  /* 0x0000001fff007819 */ /* 0x000fe2000001140a */
[----:B------:R-:W-:Y:S02]  /*9030*/  IMAD.IADD R7, R5, 0x1, R9 ;  /* 0x0000000105077824 */ /* 0x000fe400078e0209 */
[----:B------:R-:W-:Y:S02]  /*9040*/  IMAD.IADD R5, R3, 0x1, R11 ;  /* 0x0000000103057824 */ /* 0x000fe400078e020b */
        /* <DEDUP_REMOVED lines=14> */
[----:B------:R-:W-:-:S04]  /*9130*/  IMAD.WIDE.U32 R8, R9, c[0x0][0x1e8], R6 ;  /* 0x00007a0009087a25 */ /* 0x000fc800078e0006 */
[----:B------:R-:W-:Y:S01]  /*9140*/  IMAD.U32 R6, RZ, RZ, UR16 ;  /* 0x00000010ff067e24 */ /* 0x000fe2000f8e00ff */
[----:B------:R-:W-:Y:S01]  /*9150*/  IADD3 R9, R9, UR6, RZ ;  /* 0x0000000609097c10 */ /* 0x000fe2000fffe0ff */
[C---:B------:R-:W-:Y:S02]  /*9160*/  IMAD R0, R12.reuse, c[0x0][0x1ac], R0 ;  /* 0x00006b000c007a24 */ /* 0x040fe400078e0200 */
[----:B------:R-:W-:-:S04]  /*9170*/  IMAD.WIDE.U32 R2, R12, c[0x0][0x1a8], R2 ;  /* 0x00006a000c027a25 */ /* 0x000fc800078e0002 */
[----:B------:R-:W-:Y:S01]  /*9180*/  IMAD.WIDE.U32 R6, R6, c[0x0][0x210], R4 ;  /* 0x0000840006067a25 */ /* 0x000fe200078e0004 */
[----:B---3--:R-:W-:Y:S02]  /*9190*/  @P0 SHF.R.S32.HI R5, RZ, 0x1f, R13 ;  /* 0x0000001fff050819 */ /* 0x008fe4000001140d */
[----:B------:R-:W-:Y:S01]  /*91a0*/  @P0 MOV R4, R13 ;  /* 0x0000000d00040202 */ /* 0x000fe20000000f00 */
[----:B------:R-:W-:Y:S01]  /*91b0*/  IMAD.IADD R0, R3, 0x1, R0 ;  /* 0x0000000103007824 */ /* 0x000fe200078e0200 */
[C---:B------:R-:W-:Y:S01]  /*91c0*/  LEA R13, P1, R2.reuse, c[0x0][0x160], 0x1 ;  /* 0x00005800020d7a11 */ /* 0x040fe200078208ff */
[----:B------:R-:W-:Y:S01]  /*91d0*/  @!P0 IMAD.U32 R5, RZ, RZ, UR9 ;  /* 0x00000009ff058e24 */ /* 0x000fe2000f8e00ff */
[----:B------:R-:W-:Y:S01]  /*91e0*/  IADD3 R7, R7, UR4, RZ ;  /* 0x0000000407077c10 */ /* 0x000fe2000fffe0ff */
[----:B------:R-:W-:Y:S01]  /*91f0*/  @!P0 IMAD.U32 R4, RZ, RZ, UR8 ;  /* 0x00000008ff048e24 */ /* 0x000fe2000f8e00ff */
[----:B------:R-:W-:Y:S02]  /*9200*/  LEA.HI.X R12, R2, c[0x0][0x164], R0, 0x1, P1 ;  /* 0x00005900020c7a11 */ /* 0x000fe400008f0c00 */
[----:B------:R-:W-:-:S02]  /*9210*/  LEA.HI R2, R157, R177, RZ, 0x6 ;  /* 0x000000b19d027211 */ /* 0x000fc400078f30ff */
[----:B------:R-:W-:Y:S02]  /*9220*/  SEL R0, R5, RZ, !P2 ;  /* 0x000000ff05007207 */ /* 0x000fe40005000000 */
[----:B------:R-:W-:Y:S01]  /*9230*/  SEL R10, R4, RZ, !P2 ;  /* 0x000000ff040a7207 */ /* 0x000fe20005000000 */
[----:B------:R-:W-:Y:S01]  /*9240*/  IMAD.SHL.U32 R2, R2, 0x8, RZ ;  /* 0x0000000802027824 */ /* 0x000fe200078e00ff */
[----:B------:R-:W-:Y:S01]  /*9250*/  SHF.L.U32 R3, R76, 0x6, RZ ;  /* 0x000000064c037819 */ /* 0x000fe200000006ff */
[----:B------:R1:W2:Y:S01]  /*9260*/  SHFL.IDX PT, R4, R13, RZ, 0x181f ;  /* 0x00181fff0d047589 */ /* 0x0002a200000e0000 */
[----:B------:R-:W-:Y:S01]  /*9270*/  R2P PR, R132, 0x6 ;  /* 0x0000000684007804 */ /* 0x000fe20000000000 */
[----:B------:R-:W-:Y:S01]  /*9280*/  IMAD.WIDE.U32 R138, R10, c[0x0][0x218], R6 ;  /* 0x000086000a8a7a25 */ /* 0x000fe200078e0006 */
[----:B------:R-:W-:Y:S01]  /*9290*/  LOP3.LUT R29, R2, 0xfffffe00, RZ, 0xc0, !PT ;  /* 0xfffffe00021d7812 */ /* 0x000fe200078ec0ff */
[----:B------:R1:W3:Y:S01]  /*92a0*/  SHFL.IDX PT, R5, R12, RZ, 0x181f ;  /* 0x00181fff0c057589 */ /* 0x0002e200000e0000 */
[----:B------:R-:W-:Y:S01]  /*92b0*/  LOP3.LUT R19, R3, 0x1c0, RZ, 0xc0, !PT ;  /* 0x000001c003137812 */ /* 0x000fe200078ec0ff */
[----:B------:R-:W-:-:S02]  /*92c0*/  IMAD R2, R0, c[0x0][0x1f0], RZ ;  /* 0x00007c0000027a24 */ /* 0x000fc400078e02ff */
[----:B------:R-:W-:Y:S01]  /*92d0*/  IMAD R0, R0, c[0x0][0x218], RZ ;  /* 0x0000860000007a24 */ /* 0x000fe200078e02ff */
[----:B------:R-:W-:Y:S01]  /*92e0*/  LOP3.LUT R3, R19, 0x38, R38, 0xf8, !PT ;  /* 0x0000003813037812 */ /* 0x000fe200078ef826 */
[C---:B------:R-:W-:Y:S01]  /*92f0*/  IMAD R11, R10.reuse, c[0x0][0x1f4], R2 ;  /* 0x00007d000a0b7a24 */ /* 0x040fe200078e0202 */
[----:B------:R-:W-:Y:S01]  /*9300*/  SHF.R.U32.HI R30, RZ, 0x3, R19 ;  /* 0x00000003ff1e7819 */ /* 0x000fe20000011613 */
[----:B------:R-:W-:Y:S01]  /*9310*/  IMAD R2, R10, c[0x0][0x21c], R0 ;  /* 0x000087000a027a24 */ /* 0x000fe200078e0200 */
[----:B------:R-:W-:Y:S01]  /*9320*/  SEL R0, R18, 0xffffffe0, !P2 ;  /* 0xffffffe012007807 */ /* 0x000fe20005000000 */
[----:B------:R-:W-:Y:S01]  /*9330*/  IMAD.WIDE.U32 R22, R10, c[0x0][0x1f0], R8 ;  /* 0x00007c000a167a25 */ /* 0x000fe200078e0008 */
[----:B------:R-:W-:Y:S02]  /*9340*/  LOP3.LUT R244, R29, R3, R30, 0xf6, !PT ;  /* 0x000000031df47212 */ /* 0x000fe400078ef61e */
[----:B------:R-:W-:Y:S01]  /*9350*/  SEL R3, R20, 0xfffffff0, !P1 ;  /* 0xfffffff014037807 */ /* 0x000fe20004800000 */
[----:B------:R-:W-:Y:S01]  /*9360*/  IMAD.IADD R137, R139, 0x1, R2 ;  /* 0x000000018b897824 */ /* 0x000fe200078e0202 */
[----:B------:R1:W-:Y:S01]  /*9370*/  STL.64 [R1+0x48], R22 ;  /* 0x0000481601007387 */ /* 0x0003e20000100a00 */
[----:B------:R-:W-:-:S03]  /*9380*/  IMAD.IADD R25, R23, 0x1, R11 ;  /* 0x0000000117197824 */ /* 0x000fc600078e020b */
[----:B------:R1:W-:Y:S04]  /*9390*/  STL.64 [R1+0x58], R138 ;  /* 0x0000588a01007387 */ /* 0x0003e80000100a00 */
[----:B------:R1:W-:Y:S04]  /*93a0*/  STL [R1+0x54], R137 ;  /* 0x0000548901007387 */ /* 0x0003e80000100800 */
[----:B------:R1:W-:Y:S01]  /*93b0*/  STL [R1+0x44], R25 ;  /* 0x0000441901007387 */ /* 0x0003e20000100800 */
[----:B------:R-:W-:Y:S05]  /*93c0*/  @P5 BRA `(.L_x_3412) ;  /* 0x000000a000005947 */ /* 0x000fea0003800000 */
[----:B--23--:R-:W-:Y:S02]  /*93d0*/  SHF.R.S32.HI R2, RZ, 0x1f, R15 ;  /* 0x0000001fff027819 */ /* 0x00cfe4000001140f */
        /* <DEDUP_REMOVED lines=9> */
.L_x_3412:
[----:B--23--:R-:W-:Y:S05]  /*9470*/  BSYNC B0 ;  /* 0x0000000000007941 */ /* 0x00cfea0003800000 */
.L_x_3411:
[----:B------:R-:W-:Y:S01]  /*9480*/  IADD3 R2, R14, 0x10, RZ ;  /* 0x000000100e027810 */ /* 0x000fe20007ffe0ff */
[----:B------:R2:W3:Y:S01]  /*9490*/  SHFL.IDX PT, R5, R12, 0x1, 0x181f ;  /* 0x00381f000c057f89 */ /* 0x0004e200000e0000 */
[----:B------:R-:W-:Y:S02]  /*94a0*/  BSSY B0, `(.L_x_3413) ;  /* 0x000000f000007945 */ /* 0x000fe40003800000 */
[----:B------:R-:W-:Y:S01]  /*94b0*/  ISETP.GE.AND P0, PT, R2, UR20, PT ;  /* 0x0000001402007c0c */ /* 0x000fe2000bf06270 */
[----:B------:R2:W4:Y:S03]  /*94c0*/  SHFL.IDX PT, R4, R13, 0x1, 0x181f ;  /* 0x00381f000d047f89 */ /* 0x00052600000e0000 */
[----:B------:R-:W-:-:S09]  /*94d0*/  P2R R18, PR, RZ, 0x1 ;  /* 0x00000001ff127803 */ /* 0x000fd20000000000 */
        /* <DEDUP_REMOVED lines=11> */
.L_x_3414:
[----:B------:R-:W-:Y:S05]  /*9590*/  BSYNC B0 ;  /* 0x0000000000007941 */ /* 0x000fea0003800000 */
.L_x_3413:
[----:B---3--:R-:W-:Y:S01]  /*95a0*/  IADD3 R2, R14, 0x20, RZ ;  /* 0x000000200e027810 */ /* 0x008fe20007ffe0ff */
[----:B------:R3:W1:Y:S01]  /*95b0*/  SHFL.IDX PT, R5, R12, 0x2, 0x181f ;  /* 0x00581f000c057f89 */ /* 0x00066200000e0000 */
[----:B------:R-:W-:Y:S02]  /*95c0*/  BSSY B0, `(.L_x_3415) ;  /* 0x000000f000007945 */ /* 0x000fe40003800000 */
[----:B------:R-:W-:Y:S01]  /*95d0*/  ISETP.GE.AND P0, PT, R2, UR20, PT ;  /* 0x0000001402007c0c */ /* 0x000fe2000bf06270 */
[----:B----4-:R3:W4:Y:S03]  /*95e0*/  SHFL.IDX PT, R4, R13, 0x2, 0x181f ;  /* 0x00581f000d047f89 */ /* 0x01072600000e0000 */
[----:B------:R-:W-:-:S09]  /*95f0*/  P2R R48, PR, RZ, 0x1 ;  /* 0x00000001ff307803 */ /* 0x000fd20000000000 */
        /* <DEDUP_REMOVED lines=11> */
.L_x_3416:
[----:B------:R-:W-:Y:S05]  /*96b0*/  BSYNC B0 ;  /* 0x0000000000007941 */ /* 0x000fea0003800000 */
.L_x_3415:
[----:B-1----:R-:W-:Y:S01]  /*96c0*/  IADD3 R2, R14, 0x30, RZ ;  /* 0x000000300e027810 */ /* 0x002fe20007ffe0ff */
[----:B------:R1:W2:Y:S01]  /*96d0*/  SHFL.IDX PT, R5, R12, 0x3, 0x181f ;  /* 0x00781f000c057f89 */ /* 0x0002a200000e0000 */
        /* <DEDUP_REMOVED lines=15> */
.L_x_3418:
[----:B------:R-:W-:Y:S05]  /*97d0*/  BSYNC B0 ;  /* 0x0000000000007941 */ /* 0x000fea0003800000 */
.L_x_3417:
[----:B--2---:R-:W-:Y:S01]  /*97e0*/  IADD3 R2, R14, 0x40, RZ ;  /* 0x000000400e027810 */ /* 0x004fe20007ffe0ff */
        /* <DEDUP_REMOVED lines=16> */
.L_x_3420:
[----:B------:R-:W-:Y:S05]  /*98f0*/  BSYNC B0 ;  /* 0x0000000000007941 */ /* 0x000fea0003800000 */
.L_x_3419:
        /* <DEDUP_REMOVED lines=17> */
.L_x_3422:
[----:B------:R-:W-:Y:S05]  /*9a10*/  BSYNC B0 ;  /* 0x0000000000007941 */ /* 0x000fea0003800000 */
.L_x_3421:
        /* <DEDUP_REMOVED lines=17> */
.L_x_3424:
[----:B------:R-:W-:Y:S05]  /*9b30*/  BSYNC B0 ;  /* 0x0000000000007941 */ /* 0x000fea0003800000 */
.L_x_3423:
        /* <DEDUP_REMOVED lines=25> */
[----:B-1--4-:R-:W-:Y:S01]  /*9cd0*/  @!P5 LEA R4, P0, R16, R6, 0x1 ;  /* 0x000000061004d211 */ /* 0x012fe200078008ff */
[----:B------:R-:W-:Y:S01]  /*9ce0*/  USHF.L.U32 UR17, UR9, 0x5, URZ ;  /* 0x0000000509117899 */ /* 0x000fe2000800063f */
[----:B--23-5:R-:W-:Y:S01]  /*9cf0*/  IMAD.U32 R12, RZ, RZ, UR9 ;  /* 0x00000009ff0c7e24 */ /* 0x02cfe2000f8e00ff */
[----:B------:R-:W-:Y:S01]  /*9d00*/  @!P5 LEA.HI R8, R8, R15, RZ, 0x3 ;  /* 0x0000000f0808d211 */ /* 0x000fe200078f18ff */
[----:B------:R1:W-:Y:S01]  /*9d10*/  STL.64 [R1+0x40], R158 ;  /* 0x0000409e01007387 */ /* 0x0003e20000100a00 */
[----:B------:R-:W-:Y:S01]  /*9d20*/  @!P5 LEA.HI.X R5, R16, R7, R39, 0x1, P0 ;  /* 0x000000071005d211 */ /* 0x000fe200000f0c27 */
[----:B------:R-:W-:Y:S01]  /*9d30*/  UIADD3 UR17, UR23, UR17, URZ ;  /* 0x0000001117117290 */ /* 0x000fe2000fffe03f */
[----:B------:R-:W-:-:S02]  /*9d40*/  @!P5 LOP3.LUT R8, R8, 0xfffffff8, RZ, 0xc0, !PT ;  /* 0xfffffff80808d812 */ /* 0x000fc400078ec0ff */
[----:B------:R-:W-:Y:S01]  /*9d50*/  LEA.HI R155, R157, R177, RZ, 0x5 ;  /* 0x000000b19d9b7211 */ /* 0x000fe200078f28ff */
[----:B------:R-:W-:Y:S01]  /*9d60*/  @!PT LDS RZ, [RZ] ;  /* 0x00000000fffff984 */ /* 0x000fe20000000800 */
[----:B------:R2:W-:Y:S01]  /*9d70*/  @!P5 LDGSTS.E.BYPASS.LTC128B.128 [R10+0xb900], [R4.64], !P3 ;  /* 0x0b900000040adfae */ /* 0x0005e2000d901d5c */
[----:B------:R-:W-:Y:S01]  /*9d80*/  ISETP.GE.AND P3, PT, R2, 0x1, PT ;  /* 0x000000010200780c */ /* 0x000fe20003f66270 */
[----:B------:R-:W-:Y:S01]  /*9d90*/  @!P5 IMAD.WIDE R6, R8, 0x2, R6 ;  /* 0x000000020806d825 */ /* 0x000fe200078e0206 */
[----:B------:R-:W-:-:S04]  /*9da0*/  SHF.R.S32.HI R156, RZ, 0x5, R155 ;  /* 0x00000005ff9c7819 */ /* 0x000fc8000001149b */
[----:B------:R3:W-:Y:S04]  /*9db0*/  @!P5 LDGSTS.E.BYPASS.LTC128B.128 [R10+0xf900], [R6.64], !P4 ;  /* 0x0f900000060adfae */ /* 0x0007e8000e101d5c */
        /* <DEDUP_REMOVED lines=26> */
[----:B------:R2:W-:Y:S09]  /*9f60*/  @P3 LDGSTS.E.BYPASS.LTC128B.128 [R2+0x4100], [R10.64], !P6 ;  /* 0x041000000a023fae */ /* 0x0005f2000f101d5c */
[----:B------:R2:W-:Y:S02]  /*9f70*/  @P3 LDGSTS.E.BYPASS.LTC128B.128 [R2+0x6100], [R10.64+0x80], !P4 ;  /* 0x061000800a023fae */ /* 0x0005e4000e101d5c */
[----:B--2---:R-:W-:-:S05]  /*9f80*/  @P2 IMAD.SHL.U32 R2, R244, 0x2, RZ ;  /* 0x00000002f4022824 */ /* 0x004fca00078e00ff */
        /* <DEDUP_REMOVED lines=13> */
.L_x_3425:
        /* <DEDUP_REMOVED lines=19> */
[----:B------:R-:W-:Y:S01]  /*a190*/  ISETP.NE.AND P1, PT, R17, RZ, PT ;  /* 0x000000ff1100720c */ /* 0x000fe20003f25270 */
[----:B------:R-:W-:Y:S01]  /*a1a0*/  IMAD.SHL.U32 R37, R53, 0x4, RZ ;  /* 0x0000000435257824 */ /* 0x000fe200078e00ff */
[----:B------:R-:W-:Y:S01]  /*a1b0*/  BSSY B0, `(.L_x_3428) ;  /* 0x000003b000007945 */ /* 0x000fe20003800000 */
[----:B------:R-:W-:Y:S01]  /*a1c0*/  IMAD.U32 R7, RZ, RZ, UR31 ;  /* 0x0000001fff077e24 */ /* 0x000fe2000f8e00ff */
[----:B------:R-:W-:Y:S01]  /*a1d0*/  CS2R R34, SRZ ;  /* 0x0000000000227805 */ /* 0x000fe2000001ff00 */
[----:B------:R-:W-:Y:S01]  /*a1e0*/  IMAD.U32 R5, RZ, RZ, UR6 ;  /* 0x00000006ff057e24 */ /* 0x000fe2000f8e00ff */
[----:B------:R-:W-:Y:S01]  /*a1f0*/  IADD3 R90, R37, 0x20, RZ ;  /* 0x00000020255a7810 */ /* 0x000fe20007ffe0ff */
[----:B------:R-:W-:Y:S01]  /*a200*/  CS2R R24, SRZ ;  /* 0x0000000000187805 */ /* 0x000fe2000001ff00 */
[----:B------:R-:W-:Y:S01]  /*a210*/  CS2R R20, SRZ ;  /* 0x0000000000147805 */ /* 0x000fe2000001ff00 */
[----:B------:R-:W-:Y:S01]  /*a220*/  CS2R R26, SRZ ;  /* 0x00000000001a7805 */ /* 0x000fe2000001ff00 */
[----:B------:R-:W-:Y:S01]  /*a230*/  CS2R R22, SRZ ;  /* 0x0000000000167805 */ /* 0x000fe2000001ff00 */
[----:B------:R-:W-:Y:S01]  /*a240*/  @P0 IMAD.HI.U32 R4, R2, c[0x0][0x2c8], RZ ;  /* 0x0000b20002040a27 */ /* 0x000fe200078e00ff */
[----:B------:R-:W-:-:S13]  /*a250*/  PLOP3.LUT P0, PT, PT, PT, UP2, 0x80, 0x0 ;  /* 0x000000000000781c */ /* 0x000fda0003f0f028 */
[----:B------:R-:W-:Y:S02]  /*a260*/  @P0 SHF.R.U32.HI R2, RZ, c[0x0][0x2cc], R4 ;  /* 0x0000b300ff020a19 */ /* 0x000fe40000011604 */
[----:B------:R-:W-:Y:S02]  /*a270*/  MOV R4, R6 ;  /* 0x0000000600047202 */ /* 0x000fe40000000f00 */
[----:B------:R-:W-:Y:S02]  /*a280*/  SHF.R.S32.HI R8, RZ, 0x1f, R2 ;  /* 0x0000001fff087819 */ /* 0x000fe40000011402 */
[----:B------:R-:W-:Y:S01]  /*a290*/  ISETP.GE.AND P0, PT, R37, c[0x0][0x27c], PT ;  /* 0x00009f0025007a0c */ /* 0x000fe20003f06270 */
[----:B------:R-:W-:-:S03]  /*a2a0*/  IMAD.WIDE.U32 R4, R2, c[0x0][0x280], R4 ;  /* 0x0000a00002047a25 */ /* 0x000fc600078e0004 */
[----:B------:R-:W-:Y:S01]  /*a2b0*/  SEL R12, RZ, 0x1, P0 ;  /* 0x00000001ff0c7807 */ /* 0x000fe20000000000 */
[----:B------:R-:W-:Y:S01]  /*a2c0*/  IMAD R7, R8, c[0x0][0x280], RZ ;  /* 0x0000a00008077a24 */ /* 0x000fe200078e02ff */
[----:B------:R-:W-:-:S03]  /*a2d0*/  LEA R16, P0, R4, c[0x0][0x270], 0x1 ;  /* 0x00009c0004107a11 */ /* 0x000fc600078008ff */
[----:B------:R-:W-:Y:S02]  /*a2e0*/  IMAD R6, R2, c[0x0][0x284], R7 ;  /* 0x0000a10002067a24 */ /* 0x000fe400078e0207 */
[----:B------:R-:W-:Y:S02]  /*a2f0*/  IMAD.U32 R7, RZ, RZ, UR33 ;  /* 0x00000021ff077e24 */ /* 0x000fe4000f8e00ff */
[----:B------:R-:W-:Y:S02]  /*a300*/  IMAD.IADD R6, R5, 0x1, R6 ;  /* 0x0000000105067824 */ /* 0x000fe400078e0206 */
[----:B------:R-:W-:Y:S02]  /*a310*/  IMAD.U32 R5, RZ, RZ, UR5 ;  /* 0x00000005ff057e24 */ /* 0x000fe4000f8e00ff */
[----:B------:R-:W-:Y:S01]  /*a320*/  IMAD R7, R8, c[0x0][0x290], RZ ;  /* 0x0000a40008077a24 */ /* 0x000fe200078e02ff */
[----:B------:R-:W-:Y:S02]  /*a330*/  LEA.HI.X R15, R4, c[0x0][0x274], R6, 0x1, P0 ;  /* 0x00009d00040f7a11 */ /* 0x000fe400000f0c06 */
[----:B------:R-:W-:-:S05]  /*a340*/  MOV R6, UR32 ;  /* 0x0000002000067c02 */ /* 0x000fca0008000f00 */
[----:B------:R-:W-:Y:S02]  /*a350*/  IMAD.MOV.U32 R4, RZ, RZ, R6 ;  /* 0x000000ffff047224 */ /* 0x000fe400078e0006 */
[----:B------:R1:W2:Y:S02]  /*a360*/  SHFL.IDX PT, R6, R16, RZ, 0x181f ;  /* 0x00181fff10067589 */ /* 0x0002a400000e0000 */
[----:B------:R-:W-:-:S04]  /*a370*/  IMAD.WIDE.U32 R4, R2, c[0x0][0x290], R4 ;  /* 0x0000a40002047a25 */ /* 0x000fc800078e0004 */
[----:B------:R-:W-:Y:S01]  /*a380*/  IMAD R2, R2, c[0x0][0x294], R7 ;  /* 0x0000a50002027a24 */ /* 0x000fe200078e0207 */
[----:B------:R-:W-:Y:S01]  /*a390*/  LEA R14, P0, R4, c[0x0][0x288], 0x1 ;  /* 0x0000a200040e7a11 */ /* 0x000fe200078008ff */
[----:B------:R1:W3:Y:S03]  /*a3a0*/  SHFL.IDX PT, R7, R15, RZ, 0x181f ;  /* 0x00181fff0f077589 */ /* 0x0002e600000e0000 */
[----:B------:R-:W-:-:S04]  /*a3b0*/  IADD3 R2, R5, R2, RZ ;  /* 0x0000000205027210 */ /* 0x000fc80007ffe0ff */
        /* <DEDUP_REMOVED lines=26> */
.L_x_3429:
[----:B--23--:R-:W-:Y:S05]  /*a560*/  BSYNC B0 ;  /* 0x0000000000007941 */ /* 0x00cfea0003800000 */
.L_x_3428:
[----:B------:R-:W-:Y:S01]  /*a570*/  ISETP.NE.AND P0, PT, R18, RZ, PT ;  /* 0x000000ff1200720c */ /* 0x000fe20003f05270 */
        /* <DEDUP_REMOVED lines=43> */
.L_x_3431:
[----:B------:R-:W-:Y:S05]  /*a830*/  BSYNC B0 ;  /* 0x0000000000007941 */ /* 0x000fea0003800000 */
.L_x_3430:
        /* <DEDUP_REMOVED lines=46> */
.L_x_3433:
[----:B-1----:R-:W-:Y:S05]  /*ab20*/  BSYNC B0 ;  /* 0x0000000000007941 */ /* 0x002fea0003800000 */
.L_x_3432:
        /* <DEDUP_REMOVED lines=44> */
.L_x_3435:
[----:B------:R-:W-:Y:S05]  /*adf0*/  BSYNC B0 ;  /* 0x0000000000007941 */ /* 0x000fea0003800000 */
.L_x_3434:
        /* <DEDUP_REMOVED lines=46> */
.L_x_3437:
[----:B-1----:R-:W-:Y:S05]  /*b0e0*/  BSYNC B0 ;  /* 0x0000000000007941 */ /* 0x002fea0003800000 */
.L_x_3436:
        /* <DEDUP_REMOVED lines=44> */
.L_x_3439:
[----:B------:R-:W-:Y:S05]  /*b3b0*/  BSYNC B0 ;  /* 0x0000000000007941 */ /* 0x000fea0003800000 */
.L_x_3438:
        /* <DEDUP_REMOVED lines=46> */
.L_x_3441:
[----:B-1----:R-:W-:Y:S05]  /*b6a0*/  BSYNC B0 ;  /* 0x0000000000007941 */ /* 0x002fea0003800000 */
.L_x_3440:
        /* <DEDUP_REMOVED lines=43> */
.L_x_3443:
[----:B------:R-:W-:Y:S05]  /*b960*/  BSYNC B0 ;  /* 0x0000000000007941 */ /* 0x000fea0003800000 */
.L_x_3442:
        /* <DEDUP_REMOVED lines=69> */
.L_x_3447:
[----:B------:R-:W-:Y:S05]  /*bdc0*/  BSYNC B0 ;  /* 0x0000000000007941 */ /* 0x000fea0003800000 */
.L_x_3446:
        /* <DEDUP_REMOVED lines=44> */
.L_x_3445:
[----:B------:R-:W-:Y:S05]  /*c090*/  BSYNC B1 ;  /* 0x0000000000017941 */ /* 0x000fea0003800000 */
.L_x_3444:
        /* <DEDUP_REMOVED lines=49> */
.L_x_3451:
[----:B------:R-:W-:Y:S05]  /*c3b0*/  BSYNC B0 ;  /* 0x0000000000007941 */ /* 0x000fea0003800000 */
.L_x_3450:
        /* <DEDUP_REMOVED lines=44> */
.L_x_3449:
[----:B------:R-:W-:Y:S05]  /*c680*/  BSYNC B1 ;  /* 0x0000000000017941 */ /* 0x000fea0003800000 */
.L_x_3448:
        /* <DEDUP_REMOVED lines=49> */
.L_x_3455:
[----:B------:R-:W-:Y:S05]  /*c9a0*/  BSYNC B0 ;  /* 0x0000000000007941 */ /* 0x000fea0003800000 */
.L_x_3454:
        /* <DEDUP_REMOVED lines=44> */
.L_x_3453:
[----:B------:R-:W-:Y:S05]  /*cc70*/  BSYNC B1 ;  /* 0x0000000000017941 */ /* 0x000fea0003800000 */
.L_x_3452:
        /* <DEDUP_REMOVED lines=49> */
.L_x_3459:
[----:B------:R-:W-:Y:S05]  /*cf90*/  BSYNC B0 ;  /* 0x0000000000007941 */ /* 0x000fea0003800000 */
.L_x_3458:
        /* <DEDUP_REMOVED lines=44> */
.L_x_3457:
[----:B------:R-:W-:Y:S05]  /*d260*/  BSYNC B1 ;  /* 0x0000000000017941 */ /* 0x000fea0003800000 */
.L_x_3456:
        /* <DEDUP_REMOVED lines=49> */
.L_x_3463:
[----:B------:R-:W-:Y:S05]  /*d580*/  BSYNC B0 ;  /* 0x0000000000007941 */ /* 0x000fea0003800000 */
.L_x_3462:
        /* <DEDUP_REMOVED lines=44> */
.L_x_3461:
[----:B------:R-:W-:Y:S05]  /*d850*/  BSYNC B1 ;  /* 0x0000000000017941 */ /* 0x000fea0003800000 */
.L_x_3460:
        /* <DEDUP_REMOVED lines=49> */
.L_x_3467:
[----:B------:R-:W-:Y:S05]  /*db70*/  BSYNC B0 ;  /* 0x0000000000007941 */ /* 0x000fea0003800000 */
.L_x_3466:
        /* <DEDUP_REMOVED lines=44> */
.L_x_3465:
[----:B------:R-:W-:Y:S05]  /*de40*/  BSYNC B1 ;  /* 0x0000000000017941 */ /* 0x000fea0003800000 */
.L_x_3464:
        /* <DEDUP_REMOVED lines=49> */
.L_x_3471:
[----:B------:R-:W-:Y:S05]  /*e160*/  BSYNC B0 ;  /* 0x0000000000007941 */ /* 0x000fea0003800000 */
.L_x_3470:
        /* <DEDUP_REMOVED lines=44> */
.L_x_3469:
[----:B------:R-:W-:Y:S05]  /*e430*/  BSYNC B1 ;  /* 0x0000000000017941 */ /* 0x000fea0003800000 */
.L_x_3468:
        /* <DEDUP_REMOVED lines=48> */
.L_x_3474:
[----:B------:R-:W-:Y:S05]  /*e740*/  BSYNC B0 ;  /* 0x0000000000007941 */ /* 0x000fea0003800000 */
.L_x_3473:
        /* <DEDUP_REMOVED lines=45> */
.L_x_3427:
[----:B------:R-:W-:Y:S01]  /*ea20*/  PLOP3.LUT P0, PT, PT, PT, UP2, 0x80, 0x0 ;  /* 0x000000000000781c */ /* 0x000fe20003f0f028 */
[----:B------:R-:W-:Y:S01]  /*ea30*/  IMAD.U32 R6, RZ, RZ, UR30 ;  /* 0x0000001eff067e24 */ /* 0x000fe2000f8e00ff */
[----:B------:R-:W-:Y:S01]  /*ea40*/  ISETP.NE.AND P1, PT, R17, RZ, PT ;  /* 0x000000ff1100720c */ /* 0x000fe20003f25270 */
[----:B------:R-:W-:Y:S01]  /*ea50*/  IMAD.U32 R7, RZ, RZ, UR31 ;  /* 0x0000001fff077e24 */ /* 0x000fe2000f8e00ff */
[----:B------:R-:W-:Y:S01]  /*ea60*/  CS2R R26, SRZ ;  /* 0x00000000001a7805 */ /* 0x000fe2000001ff00 */
[----:B------:R-:W-:Y:S01]  /*ea70*/  IMAD.U32 R5, RZ, RZ, UR6 ;  /* 0x00000006ff057e24 */ /* 0x000fe2000f8e00ff */
[----:B------:R-:W-:Y:S01]  /*ea80*/  CS2R R24, SRZ ;  /* 0x0000000000187805 */ /* 0x000fe2000001ff00 */
[----:B------:R-:W-:-:S06]  /*ea90*/  ISETP.NE.AND P3, PT, R18, RZ, PT ;  /* 0x000000ff1200720c */ /* 0x000fcc0003f65270 */
        /* <DEDUP_REMOVED lines=75> */
.L_x_3476:
[----:B--2---:R-:W-:Y:S05]  /*ef50*/  BSYNC B0 ;  /* 0x0000000000007941 */ /* 0x004fea0003800000 */
.L_x_3475:
        /* <DEDUP_REMOVED lines=73> */
.L_x_3478:
[----:B-12---:R-:W-:Y:S05]  /*f3f0*/  BSYNC B0 ;  /* 0x0000000000007941 */ /* 0x006fea0003800000 */
.L_x_3477:
        /* <DEDUP_REMOVED lines=73> */
.L_x_3480:
[----:B-12---:R-:W-:Y:S05]  /*f890*/  BSYNC B0 ;  /* 0x0000000000007941 */ /* 0x006fea0003800000 */
.L_x_3479:
        /* <DEDUP_REMOVED lines=72> */
.L_x_3482:
[----:B-1----:R-:W-:Y:S05]  /*fd20*/  BSYNC B0 ;  /* 0x0000000000007941 */ /* 0x002fea0003800000 */
.L_x_3481:
        /* <DEDUP_REMOVED lines=117> */
.L_x_3484:
[----:B------:R-:W-:Y:S05]  /*10480*/  BSYNC B0 ;  /* 0x0000000000007941 */ /* 0x000fea0003800000 */
.L_x_3483:
        /* <DEDUP_REMOVED lines=109> */
.L_x_3486:
[----:B------:R-:W-:Y:S05]  /*10b60*/  BSYNC B0 ;  /* 0x0000000000007941 */ /* 0x000fea0003800000 */
.L_x_3485:
        /* <DEDUP_REMOVED lines=109> */
.L_x_3488:
[----:B------:R-:W-:Y:S05]  /*11240*/  BSYNC B0 ;  /* 0x0000000000007941 */ /* 0x000fea0003800000 */
.L_x_3487:
        /* <DEDUP_REMOVED lines=109> */
.L_x_3490:
[----:B------:R-:W-:Y:S05]  /*11920*/  BSYNC B0 ;  /* 0x0000000000007941 */ /* 0x000fea0003800000 */
.L_x_3489:
        /* <DEDUP_REMOVED lines=109> */
.L_x_3492:
[----:B------:R-:W-:Y:S05]  /*12000*/  BSYNC B0 ;  /* 0x0000000000007941 */ /* 0x000fea0003800000 */
.L_x_3491:
        /* <DEDUP_REMOVED lines=109> */
.L_x_3494:
[----:B------:R-:W-:Y:S05]  /*126e0*/  BSYNC B0 ;  /* 0x0000000000007941 */ /* 0x000fea0003800000 */
.L_x_3493:
        /* <DEDUP_REMOVED lines=109> */
.L_x_3496:
[----:B------:R-:W-:Y:S05]  /*12dc0*/  BSYNC B0 ;  /* 0x0000000000007941 */ /* 0x000fea0003800000 */
.L_x_3495:
        /* <DEDUP_REMOVED lines=108> */
.L_x_3472:
[----:B------:R-:W-:Y:S05]  /*13490*/  BSYNC B2 ;  /* 0x0000000000027941 */ /* 0x000fea0003800000 */
.L_x_3426:
        /* <DEDUP_REMOVED lines=31> */
[----:B------:R-:W-:Y:S01]  /*13690*/  LOP3.LUT P2, RZ, R161, 0x1, RZ, 0xc0, !PT ;  /* 0x00000001a1ff7812 */ /* 0x000fe2000784c0ff */
[----:B------:R-:W-:-:S02]  /*136a0*/  IMAD.IADD R4, R152, 0x1, R4 ;  /* 0x0000000198047824 */ /* 0x000fc400078e0204 */
[----:B------:R-:W-:Y:S02]  /*136b0*/  IMAD.SHL.U32 R224, R2, 0x2, RZ ;  /* 0x0000000202e07824 */ /* 0x000fe400078e00ff */
        /* <DEDUP_REMOVED lines=48> */
[----:B------:R-:W-:Y:S01]  /*139c0*/  LOP3.LUT P0, RZ, R161, 0x1, RZ, 0xc0, !PT ;  /* 0x00000001a1ff7812 */ /* 0x000fe2000780c0ff */
[C---:B------:R-:W-:Y:S01]  /*139d0*/  HMMA.16816.F32 R88, R8.reuse, R20, RZ ;  /* 0x000000140858723c */ /* 0x040fe200000018ff */
[C---:B------:R-:W-:Y:S02]  /*139e0*/  IADD3 R242, R235.reuse, 0x1000, RZ ;  /* 0x00001000ebf27810 */ /* 0x040fe40007ffe0ff */
[C---:B------:R-:W-:Y:S02]  /*139f0*/  IADD3 R241, R235.reuse, 0x1800, RZ ;  /* 0x00001800ebf17810 */ /* 0x040fe40007ffe0ff */
[C---:B------:R-:W-:Y:S02]  /*13a00*/  IADD3 R240, R235.reuse, 0x2000, RZ ;  /* 0x00002000ebf07810 */ /* 0x040fe40007ffe0ff */
[C---:B------:R-:W-:Y:S01]  /*13a10*/  IADD3 R239, R235.reuse, 0x2800, RZ ;  /* 0x00002800ebef7810 */ /* 0x040fe20007ffe0ff */
[----:B------:R-:W-:Y:S01]  /*13a20*/  HMMA.16816.F32 R104, R8, R22, RZ ;  /* 0x000000160868723c */ /* 0x000fe200000018ff */
[----:B------:R-:W-:Y:S01]  /*13a30*/  LDSM.16.M88.4 R20, [R235+0x1800] ;  /* 0x00180000eb14783b */ /* 0x000fe20000000200 */
[----:B------:R-:W-:-:S02]  /*13a40*/  IADD3 R238, R235, 0x3000, RZ ;  /* 0x00003000ebee7810 */ /* 0x000fc40007ffe0ff */
[----:B------:R-:W-:-:S04]  /*13a50*/  IADD3 R237, R235, 0x3800, RZ ;  /* 0x00003800ebed7810 */ /* 0x000fc80007ffe0ff */
        /* <DEDUP_REMOVED lines=12> */
[C---:B------:R-:W-:Y:S01]  /*13b20*/  ISETP.LT.OR P5, PT, R2.reuse, 0x21, P6 ;  /* 0x000000210200780c */ /* 0x040fe200037a1670 */
[----:B------:R-:W-:Y:S01]  /*13b30*/  HMMA.16816.F32 R36, R12, R32, R36 ;  /* 0x000000200c24723c */ /* 0x000fe20000001824 */
[----:B------:R-:W-:Y:S01]  /*13b40*/  LOP3.LUT P3, RZ, R53, 0x4, RZ, 0xc0, !PT ;  /* 0x0000000435ff7812 */ /* 0x000fe2000786c0ff */
[----:B------:R3:W-:Y:S01]  /*13b50*/  LDGSTS.E.BYPASS.LTC128B.128 [R244+0x2100], [R4.64+0x80], !P2 ;  /* 0x0210008004f47fae */ /* 0x0007e2000d101d5c */
[----:B------:R-:W-:-:S03]  /*13b60*/  ISETP.LT.OR P2, PT, R2, 0x11, P0 ;  /* 0x000000110200780c */ /* 0x000fc60000741670 */
[----:B------:R4:W-:Y:S02]  /*13b70*/  LDGSTS.E.BYPASS.LTC128B.128 [R244+0x900], [R6.64], !P1 ;  /* 0x0090000006f47fae */ /* 0x0009e4000c901d5c */
[C---:B------:R-:W-:Y:S08]  /*13b80*/  HMMA.16816.F32 R124, R12.reuse, R34, R40 ;  /* 0x000000220c7c723c */ /* 0x040ff00000001828 */
[----:B------:R5:W-:Y:S01]  /*13b90*/  LDGSTS.E.BYPASS.LTC128B.128 [R244+0x2900], [R18.64], !P2 ;  /* 0x0290000012f47fae */ /* 0x000be2000d101d5c */
[----:B------:R-:W-:Y:S01]  /*13ba0*/  ISETP.LT.OR P2, PT, R2, 0x31, P6 ;  /* 0x000000310200780c */ /* 0x000fe20003741670 */
        /* <DEDUP_REMOVED lines=10> */
[----:B------:R-:W-:Y:S01]  /*13c50*/  HMMA.16816.F32 R80, R8, R34, R112 ;  /* 0x000000220850723c */ /* 0x000fe20000001870 */
[----:B------:R-:W-:Y:S01]  /*13c60*/  ISETP.LT.OR P1, PT, R2, 0x31, P1 ;  /* 0x000000310200780c */ /* 0x000fe20000f21670 */
[----:B------:R-:W-:Y:S01]  /*13c70*/  IMAD.MOV.U32 R2, RZ, RZ, 0x40 ;  /* 0x00000040ff027424 */ /* 0x000fe200078e00ff */
[----:B------:R-:W-:-:S04]  /*13c80*/  IADD3 R16, P0, R4, UR6, RZ ;  /* 0x0000000604107c10 */ /* 0x000fc8000ff1e0ff */
[----:B------:R-:W-:Y:S01]  /*13c90*/  IADD3.X R17, R5, UR7, RZ, P0, !PT ;  /* 0x0000000705117c10 */ /* 0x000fe200087fe4ff */
[C---:B------:R-:W-:Y:S01]  /*13ca0*/  HMMA.16816.F32 R32, R8.reuse, R30, R100 ;  /* 0x0000001e0820723c */ /* 0x040fe20000001864 */
[----:B------:R-:W-:Y:S01]  /*13cb0*/  SEL R2, R2, 0xffffffc0, !P3 ;  /* 0xffffffc002027807 */ /* 0x000fe20005800000 */
[----:B------:R2:W-:Y:S04]  /*13cc0*/  LDGSTS.E.BYPASS.LTC128B.128 [R244+0x3100], [R6.64], !P4 ;  /* 0x0310000006f47fae */ /* 0x0005e8000e101d5c */
[----:B------:R-:W-:Y:S01]  /*13cd0*/  IMAD.IADD R230, R224, 0x1, R2 ;  /* 0x00000001e0e67824 */ /* 0x000fe200078e0202 */
[----:B------:R5:W-:Y:S01]  /*13ce0*/  LDGSTS.E.BYPASS.LTC128B.128 [R244+0x1900], [R16.64], !P2 ;  /* 0x0190000010f47fae */ /* 0x000be2000d101d5c */
[----:B------:R-:W-:Y:S01]  /*13cf0*/  HMMA.16816.F32 R120, R8, R28, R92 ;  /* 0x0000001c0878723c */ /* 0x000fe2000000185c */
[----:B------:R-:W-:Y:S01]  /*13d00*/  IMAD.IADD R229, R2, 0x1, R235 ;  /* 0x0000000102e57824 */ /* 0x000fe200078e02eb */
[----:B------:R-:W-:-:S02]  /*13d10*/  LOP3.LUT R2, R152, R153, RZ, 0xfc, !PT ;  /* 0x0000009998027212 */ /* 0x000fc400078efcff */
[----:B-1----:R-:W-:-:S04]  /*13d20*/  IADD3 R4, P0, R4, UR4, RZ ;  /* 0x0000000404047c10 */ /* 0x002fc8000ff1e0ff */
[----:B------:R-:W-:Y:S01]  /*13d30*/  HMMA.16816.F32 R128, R8, R24, R88 ;  /* 0x000000180880723c */ /* 0x000fe20000001858 */
[----:B------:R-:W-:Y:S02]  /*13d40*/  IADD3.X R5, R5, UR14, RZ, P0, !PT ;  /* 0x0000000e05057c10 */ /* 0x000fe400087fe4ff */
[----:B------:R-:W-:-:S03]  /*13d50*/  PLOP3.LUT P0, PT, PT, PT, UP0, 0x80, 0x0 ;  /* 0x000000000000781c */ /* 0x000fc60003f0f008 */
[----:B------:R2:W-:Y:S02]  /*13d60*/  LDGSTS.E.BYPASS.LTC128B.128 [R244+0x3900], [R4.64], !P1 ;  /* 0x0390000004f47fae */ /* 0x0005e4000c901d5c */
[C---:B------:R-:W-:Y:S02]  /*13d70*/  HMMA.16816.F32 R132, R8.reuse, R20, R72 ;  /* 0x000000140884723c */ /* 0x040fe40000001848 */
[----:B------:R-:W-:Y:S04]  /*13d80*/  LDSM.16.M88.4 R52, [R230+0x4100] ;  /* 0x00410000e634783b */ /* 0x000fe80000000200 */
[----:B------:R-:W-:Y:S02]  /*13d90*/  LDSM.16.M88.4 R44, [R230+0x5100] ;  /* 0x00510000e62c783b */ /* 0x000fe40000000200 */
[C---:B------:R-:W-:Y:S02]  /*13da0*/  HMMA.16816.F32 R104, R8.reuse, R26, R104 ;  /* 0x0000001a0868723c */ /* 0x040fe40000001868 */
[----:B-----5:R-:W1:Y:S04]  /*13db0*/  LDSM.16.M88.4 R16, [R232+0xa100] ;  /* 0x00a10000e810783b */ /* 0x020e680000000200 */
[----:B------:R-:W3:Y:S02]  /*13dc0*/  LDSM.16.M88.4 R48, [R230+0x4900] ;  /* 0x00490000e630783b */ /* 0x000ee40000000200 */
[----:B------:R-:W-:Y:S02]  /*13dd0*/  HMMA.16816.F32 R100, R8, R22, R68 ;  /* 0x000000160864723c */ /* 0x000fe40000001844 */
[----:B------:R-:W4:Y:S04]  /*13de0*/  LDSM.16.M88.4 R8, [R232+0x8100] ;  /* 0x00810000e808783b */ /* 0x000f280000000200 */
[----:B------:R-:W5:Y:S02]  /*13df0*/  LDSM.16.M88.4 R40, [R230+0x5900] ;  /* 0x00590000e628783b */ /* 0x000f640000000200 */
        /* <DEDUP_REMOVED lines=11> */
[C---:B------:R-:W-:Y:S08]  /*13eb0*/  HMMA.16816.F32 R68, R16.reuse, R46, R84 ;  /* 0x0000002e1044723c */ /* 0x040ff00000001854 */
[C---:B---3--:R-:W-:Y:S08]  /*13ec0*/  HMMA.16816.F32 R112, R16.reuse, R48, R56 ;  /* 0x000000301070723c */ /* 0x048ff00000001838 */
[C---:B------:R-:W-:Y:S08]  /*13ed0*/  HMMA.16816.F32 R116, R16.reuse, R44, R60 ;  /* 0x0000002c1074723c */ /* 0x040ff0000000183c */
[----:B------:R-:W-:Y:S08]  /*13ee0*/  HMMA.16816.F32 R92, R16, R54, R124 ;  /* 0x00000036105c723c */ /* 0x000ff0000000187c */
[C---:B----4-:R-:W-:Y:S08]  /*13ef0*/  HMMA.16816.F32 R84, R8.reuse, R52, R108 ;  /* 0x000000340854723c */ /* 0x050ff0000000186c */
[----:B------:R-:W-:Y:S08]  /*13f00*/  HMMA.16816.F32 R80, R8, R54, R80 ;  /* 0x000000360850723c */ /* 0x000ff00000001850 */
[C---:B-----5:R-:W-:Y:S08]  /*13f10*/  HMMA.16816.F32 R88, R16.reuse, R40, R64 ;  /* 0x000000281058723c */ /* 0x060ff00000001840 */
        /* <DEDUP_REMOVED lines=153> */
.L_x_3497:
[----:B---3--:R-:W-:Y:S01]  /*148b0*/  LOP3.LUT R4, R155, 0xffffffe0, RZ, 0xc0, !PT ;  /* 0xffffffe09b047812 */ /* 0x008fe200078ec0ff */
[----:B------:R-:W-:Y:S01]  /*148c0*/  UMOV UR4, 0xffffffc0 ;  /* 0xffffffc000047882 */ /* 0x000fe20000000000 */
[----:B------:R-:W-:Y:S01]  /*148d0*/  LEA.HI R6, R157, R177, RZ, 0x2 ;  /* 0x000000b19d067211 */ /* 0x000fe200078f10ff */
[----:B------:R-:W-:Y:S01]  /*148e0*/  UIMAD UR4, UR15, UR4, 0x1 ;  /* 0x000000010f0474a4 */ /* 0x000fe2000f8e0204 */
[----:B------:R-:W-:Y:S01]  /*148f0*/  SHF.R.S32.HI R5, RZ, 0x1f, R156 ;  /* 0x0000001fff057819 */ /* 0x000fe2000001149c */
[----:B------:R-:W-:Y:S01]  /*14900*/  IMAD.IADD R4, R177, 0x1, -R4 ;  /* 0x00000001b1047824 */ /* 0x000fe200078e0a04 */
[----:B------:R-:W-:Y:S01]  /*14910*/  LOP3.LUT R6, R6, 0xfffffffc, RZ, 0xc0, !PT ;  /* 0xfffffffc06067812 */ /* 0x000fe200078ec0ff */
[----:B------:R-:W-:Y:S01]  /*14920*/  STL [R1+0x98], R242 ;  /* 0x000098f201007387 */ /* 0x000fe20000100800 */
[----:B------:R-:W-:Y:S01]  /*14930*/  LEA.HI R5, R5, R156, RZ, 0x2 ;  /* 0x0000009c05057211 */ /* 0x000fe200078f10ff */
[----:B------:R-:W-:Y:S01]  /*14940*/  IMAD.SHL.U32 R225, R2, 0x2, RZ ;  /* 0x0000000202e17824 */ /* 0x000fe200078e00ff */
[----:B------:R-:W-:Y:S01]  /*14950*/  SHF.R.S32.HI R7, RZ, 0x1f, R4 ;  /* 0x0000001fff077819 */ /* 0x000fe20000011404 */
[----:B------:R-:W-:Y:S01]  /*14960*/  IMAD.IADD R6, R177, 0x1, -R6 ;  /* 0x00000001b1067824 */ /* 0x000fe200078e0a06 */
[----:B------:R-:W-:Y:S01]  /*14970*/  LOP3.LUT R8, R5, 0xffffffc, RZ, 0xc0, !PT ;  /* 0x0ffffffc05087812 */ /* 0x000fe200078ec0ff */
[----:B------:R-:W-:Y:S01]  /*14980*/  STL [R1+0x94], R241 ;  /* 0x000094f101007387 */ /* 0x000fe20000100800 */
[----:B------:R-:W-:Y:S01]  /*14990*/  LEA.HI R7, R7, R4, RZ, 0x2 ;  /* 0x0000000407077211 */ /* 0x000fe200078f10ff */
[--C-:B------:R-:W-:Y:S01]  /*149a0*/  IMAD R226, R3, 0x2, R225.reuse ;  /* 0x0000000203e27824 */ /* 0x100fe200078e02e1 */
[----:B------:R-:W-:Y:S01]  /*149b0*/  LEA.HI R5, R6, R6, RZ, 0x1 ;  /* 0x0000000606057211 */ /* 0x000fe200078f08ff */
[----:B------:R-:W-:Y:S01]  /*149c0*/  IMAD.IADD R9, R156, 0x1, -R8 ;  /* 0x000000019c097824 */ /* 0x000fe200078e0a08 */
[----:B------:R-:W-:Y:S01]  /*149d0*/  LEA.HI.SX32 R8, R7, UR18, 0x1e ;  /* 0x0000001207087c11 */ /* 0x000fe2000f8ff2ff */
[----:B------:R-:W-:Y:S01]  /*149e0*/  STL [R1+0x90], R240 ;  /* 0x000090f001007387 */ /* 0x000fe20000100800 */
[C---:B------:R-:W-:Y:S01]  /*149f0*/  SHF.L.U32 R10, R5.reuse, 0x5, RZ ;  /* 0x00000005050a7819 */ /* 0x040fe200000006ff */
[----:B------:R-:W-:Y:S01]  /*14a00*/  IMAD R228, R0, 0x2, R225 ;  /* 0x0000000200e47824 */ /* 0x000fe200078e02e1 */
[----:B------:R-:W-:Y:S01]  /*14a10*/  LOP3.LUT R5, R5, 0x1ffffffe, RZ, 0xc0, !PT ;  /* 0x1ffffffe05057812 */ /* 0x000fe200078ec0ff */
[----:B------:R-:W-:Y:S01]  /*14a20*/  IMAD R9, R9, 0x10, R8 ;  /* 0x0000001009097824 */ /* 0x000fe200078e0208 */
[----:B------:R-:W-:Y:S01]  /*14a30*/  LOP3.LUT R8, R10, 0xffffffc0, RZ, 0xc0, !PT ;  /* 0xffffffc00a087812 */ /* 0x000fe200078ec0ff */
[----:B------:R-:W-:Y:S01]  /*14a40*/  STL [R1+0x8c], R239 ;  /* 0x00008cef01007387 */ /* 0x000fe20000100800 */
[----:B------:R-:W-:Y:S01]  /*14a50*/  PLOP3.LUT P1, PT, PT, PT, UP2, 0x80, 0x0 ;  /* 0x000000000000781c */ /* 0x000fe20003f2f028 */
[----:B------:R-:W-:Y:S01]  /*14a60*/  IMAD.IADD R6, R6, 0x1, -R5 ;  /* 0x0000000106067824 */ /* 0x000fe200078e0a05 */
[----:B------:R-:W-:Y:S01]  /*14a70*/  PLOP3.LUT P0, PT, PT, PT, UP2, 0x80, 0x0 ;  /* 0x000000000000781c */ /* 0x000fe20003f0f028 */
[----:B------:R-:W-:Y:S01]  /*14a80*/  IMAD.IADD R5, R8, 0x1, R9 ;  /* 0x0000000108057824 */ /* 0x000fe200078e0209 */
[----:B------:R-:W-:Y:S01]  /*14a90*/  LOP3.LUT R7, R7, 0x7ffffffc, RZ, 0xc0, !PT ;  /* 0x7ffffffc07077812 */ /* 0x000fe200078ec0ff */
[----:B------:R-:W-:Y:S01]  /*14aa0*/  STL [R1+0x88], R238 ;  /* 0x000088ee01007387 */ /* 0x000fe20000100800 */
[----:B------:R-:W-:-:S02]  /*14ab0*/  LEA R227, R0, R226, 0x1 ;  /* 0x000000e200e37211 */ /* 0x000fc400078e08ff */
[----:B------:R-:W-:Y:S01]  /*14ac0*/  LEA R11, R6, R5, 0x3 ;  /* 0x00000005060b7211 */ /* 0x000fe200078e18ff */
[----:B------:R-:W-:Y:S01]  /*14ad0*/  IMAD.IADD R4, R4, 0x1, -R7 ;  /* 0x0000000104047824 */ /* 0x000fe200078e0a07 */
[----:B------:R-:W-:Y:S01]  /*14ae0*/  STL [R1+0x84], R237 ;  /* 0x000084ed01007387 */ /* 0x000fe20000100800 */
[----:B------:R-:W-:Y:S01]  /*14af0*/  IMAD.U32 R7, RZ, RZ, UR4 ;  /* 0x00000004ff077e24 */ /* 0x000fe2000f8e00ff */
[----:B------:R-:W-:Y:S01]  /*14b00*/  ULDC.64 UR4, c[0x0][0x2c8] ;  /* 0x0000b20000047ab9 */ /* 0x000fe20000000a00 */
[----:B------:R-:W-:Y:S01]  /*14b10*/  @P1 IMAD.HI.U32 R5, R11, c[0x0][0x2c8], RZ ;  /* 0x0000b2000b051a27 */ /* 0x000fe200078e00ff */
[----:B------:R-:W-:Y:S01]  /*14b20*/  SHF.L.U32 R10, R4, 0x1, RZ ;  /* 0x00000001040a7819 */ /* 0x000fe200000006ff */
[----:B------:R-:W-:Y:S02]  /*14b30*/  STL [R1+0x80], R236 ;  /* 0x000080ec01007387 */ /* 0x000fe40000100800 */
[----:B------:R-:W-:Y:S01]  /*14b40*/  IMAD.MOV.U32 R6, RZ, RZ, R11 ;  /* 0x000000ffff067224 */ /* 0x000fe200078e000b */
[----:B------:R-:W-:Y:S01]  /*14b50*/  @P0 SHF.R.U32.HI R6, RZ, c[0x0][0x2cc], R5 ;  /* 0x0000b300ff060a19 */ /* 0x000fe20000011605 */
[----:B------:R-:W-:Y:S01]  /*14b60*/  STL [R1+0x7c], R235 ;  /* 0x00007ceb01007387 */ /* 0x000fe20000100800 */
[----:B------:R-:W-:-:S03]  /*14b70*/  IADD3 R4, -R10, UR13, R7 ;  /* 0x0000000d0a047c10 */ /* 0x000fc6000fffe107 */
[----:B------:R-:W1:Y:S01]  /*14b80*/  SHFL.IDX PT, R5, R6, 0x2, 0x1c1f ;  /* 0x005c1f0006057f89 */ /* 0x000e6200000e0000 */
[----:B------:R-:W-:-:S03]  /*14b90*/  IADD3 R9, R4, -UR24, RZ ;  /* 0x8000001804097c10 */ /* 0x000fc6000fffe0ff */
[----:B------:R-:W-:Y:S04]  /*14ba0*/  STL [R1+0x78], R234 ;  /* 0x000078ea01007387 */ /* 0x000fe80000100800 */
[----:B------:R-:W2:Y:S04]  /*14bb0*/  SHFL.IDX PT, R8, R6, 0x3, 0x1c1f ;  /* 0x007c1f0006087f89 */ /* 0x000ea800000e0000 */
[----:B------:R-:W-:Y:S04]  /*14bc0*/  STL [R1+0x74], R233 ;  /* 0x000074e901007387 */ /* 0x000fe80000100800 */
[----:B------:R-:W-:Y:S04]  /*14bd0*/  STL [R1+0x70], R232 ;  /* 0x000070e801007387 */ /* 0x000fe80000100800 */
[----:B------:R-:W-:Y:S04]  /*14be0*/  STL [R1+0x6c], R231 ;  /* 0x00006ce701007387 */ /* 0x000fe80000100800 */
[----:B------:R-:W-:Y:S01]  /*14bf0*/  STL [R1+0x68], R230 ;  /* 0x000068e601007387 */ /* 0x000fe20000100800 */
[----:B-1----:R-:W-:-:S03]  /*14c00*/  IMAD.IADD R5, R9, 0x1, R5 ;  /* 0x0000000109057824 */ /* 0x002fc600078e0205 */
[----:B------:R-:W-:Y:S04]  /*14c10*/  STL [R1+0x64], R229 ;  /* 0x000064e501007387 */ /* 0x000fe80000100800 */
[----:B------:R-:W-:Y:S01]  /*14c20*/  STL [R1+0x60], R224 ;  /* 0x000060e001007387 */ /* 0x000fe20000100800 */
[----:B--2---:R-:W-:-:S03]  /*14c30*/  IMAD.IADD R4, R9, 0x1, R8 ;  /* 0x0000000109047824 */ /* 0x004fc600078e0208 */
[----:B------:R1:W-:Y:S04]  /*14c40*/  STL [R1+0x20], R11 ;  /* 0x0000200b01007387 */ /* 0x0003e80000100800 */
[----:B------:R-:W-:Y:S04]  /*14c50*/  STL [R1+0x3c], R10 ;  /* 0x00003c0a01007387 */ /* 0x000fe80000100800 */
[----:B------:R-:W-:Y:S04]  /*14c60*/  LDSM.16.MT88.4 R104, [R226+0x2100] ;  /* 0x00210000e268783b */ /* 0x000fe80000004200 */
[----:B------:R-:W-:Y:S04]  /*14c70*/  LDSM.16.MT88.4 R112, [R228+0x2100] ;  /* 0x00210000e470783b */ /* 0x000fe80000004200 */
[----:B------:R-:W-:Y:S04]  /*14c80*/  LDSM.16.MT88.4 R116, [R227+0x2100] ;  /* 0x00210000e374783b */ /* 0x000fe80000004200 */
[----:B------:R-:W0:Y:S01]  /*14c90*/  LDGDEPBAR ;  /* 0x00000000000079af */ /* 0x000e220000000000 */
[----:B-1----:R-:W-:-:S04]  /*14ca0*/  IADD3 R11, -R10, UR19, RZ ;  /* 0x000000130a0b7c10 */ /* 0x002fc8000fffe1ff */
        /* <DEDUP_REMOVED lines=22> */
[----:B------:R-:W-:Y:S02]  /*14e10*/  ISETP.GT.AND P1, PT, R4, 0x8, PT ;  /* 0x000000080400780c */ /* 0x000fe40003f24270 */
[----:B------:R-:W-:-:S02]  /*14e20*/  FSEL R18, R103, -INF , P0 ;  /* 0xff80000067127808 */ /* 0x000fc40000000000 */
[----:B------:R-:W-:Y:S01]  /*14e30*/  ISETP.GT.AND P2, PT, R5, 0x19, PT ;  /* 0x000000190500780c */ /* 0x000fe20003f44270 */
[----:B------:R-:W-:Y:S01]  /*14e40*/  LDSM.16.MT88.4 R100, [R225+0x2100] ;  /* 0x00210000e164783b */ /* 0x000fe20000004200 */
[----:B------:R-:W-:Y:S02]  /*14e50*/  FSEL R23, R88, -INF , P3 ;  /* 0xff80000058177808 */ /* 0x000fe40001800000 */
[----:B------:R-:W-:Y:S02]  /*14e60*/  FMNMX.FTZ R7, R22, R7, !PT ;  /* 0x0000000716077209 */ /* 0x000fe40007810000 */
[----:B------:R-:W-:Y:S02]  /*14e70*/  ISETP.GT.AND P0, PT, R4, 0x9, PT ;  /* 0x000000090400780c */ /* 0x000fe40003f04270 */
[----:B------:R-:W-:Y:S02]  /*14e80*/  FSEL R19, R98, -INF , P1 ;  /* 0xff80000062137808 */ /* 0x000fe40000800000 */
[----:B------:R-:W-:-:S02]  /*14e90*/  ISETP.GT.AND P1, PT, R4, 0x10, PT ;  /* 0x000000100400780c */ /* 0x000fc40003f24270 */
        /* <DEDUP_REMOVED lines=8> */
[----:B------:R-:W-:Y:S02]  /*14f20*/  ISETP.GT.AND P1, PT, R4, 0x18, PT ;  /* 0x000000180400780c */ /* 0x000fe40003f24270 */
        /* <DEDUP_REMOVED lines=19> */
[C---:B------:R-:W-:Y:S02]  /*15060*/  ISETP.GT.AND P4, PT, R5.reuse, 0x31, PT ;  /* 0x000000310500780c */ /* 0x040fe40003f84270 */
[C---:B------:R-:W-:Y:S02]  /*15070*/  ISETP.GT.AND P3, PT, R5.reuse, 0x38, PT ;  /* 0x000000380500780c */ /* 0x040fe40003f64270 */
        /* <DEDUP_REMOVED lines=20> */
[----:B------:R-:W-:Y:S02]  /*151c0*/  FSEL R169, R82, -INF , P1 ;  /* 0xff80000052a97808 */ /* 0x000fe40000800000 */
[----:B------:R-:W-:-:S02]  /*151d0*/  FMNMX.FTZ R5, R170, R5, !PT ;  /* 0x00000005aa057209 */ /* 0x000fc40007810000 */
[----:B------:R-:W-:Y:S02]  /*151e0*/  FMNMX.FTZ R7, R189, R7, !PT ;  /* 0x00000007bd077209 */ /* 0x000fe40007810000 */
[----:B------:R-:W-:Y:S02]  /*151f0*/  FSEL R168, R83, -INF , P0 ;  /* 0xff80000053a87808 */ /* 0x000fe40000000000 */
[C---:B------:R-:W-:Y:S01]  /*15200*/  ISETP.GT.AND P1, PT, R4.reuse, 0x30, PT ;  /* 0x000000300400780c */ /* 0x040fe20003f24270 */
[----:B------:R-:W-:Y:S01]  /*15210*/  LDSM.16.MT88.4 R80, [R225+0x100] ;  /* 0x00010000e150783b */ /* 0x000fe20000004200 */
[----:B------:R-:W-:Y:S02]  /*15220*/  FMNMX.FTZ R5, R169, R5, !PT ;  /* 0x00000005a9057209 */ /* 0x000fe40007810000 */
[----:B------:R-:W-:Y:S02]  /*15230*/  FMNMX.FTZ R7, R237, R7, !PT ;  /* 0x00000007ed077209 */ /* 0x000fe40007810000 */
[----:B------:R-:W-:-:S02]  /*15240*/  ISETP.GT.AND P0, PT, R4, 0x31, PT ;  /* 0x000000310400780c */ /* 0x000fc40003f04270 */
[----:B------:R-:W-:Y:S01]  /*15250*/  FSEL R229, R78, -INF , P1 ;  /* 0xff8000004ee57808 */ /* 0x000fe20000800000 */
[----:B------:R-:W1:Y:S01]  /*15260*/  SHFL.BFLY PT, R10, R7, 0x2, 0x1f ;  /* 0x0c401f00070a7f89 */ /* 0x000e6200000e0000 */
[----:B------:R-:W-:Y:S02]  /*15270*/  FMNMX.FTZ R5, R168, R5, !PT ;  /* 0x00000005a8057209 */ /* 0x000fe40007810000 */
[----:B------:R-:W-:Y:S02]  /*15280*/  FSEL R224, R79, -INF , P0 ;  /* 0xff8000004fe07808 */ /* 0x000fe40000000000 */
[C---:B------:R-:W-:Y:S02]  /*15290*/  ISETP.GT.AND P1, PT, R4.reuse, 0x38, PT ;  /* 0x000000380400780c */ /* 0x040fe40003f24270 */
[----:B------:R-:W-:Y:S02]  /*152a0*/  FMNMX.FTZ R5, R229, R5, !PT ;  /* 0x00000005e5057209 */ /* 0x000fe40007810000 */
[----:B------:R-:W-:-:S02]  /*152b0*/  ISETP.GT.AND P0, PT, R4, 0x39, PT ;  /* 0x000000390400780c */ /* 0x000fc40003f04270 */
[----:B------:R-:W-:Y:S02]  /*152c0*/  FSEL R236, R66, -INF , P1 ;  /* 0xff80000042ec7808 */ /* 0x000fe40000800000 */
[----:B------:R-:W-:Y:S02]  /*152d0*/  FMNMX.FTZ R5, R224, R5, !PT ;  /* 0x00000005e0057209 */ /* 0x000fe40007810000 */
[----:B------:R-:W-:Y:S02]  /*152e0*/  FSEL R181, R67, -INF , P0 ;  /* 0xff80000043b57808 */ /* 0x000fe40000000000 */
[----:B------:R-:W-:Y:S01]  /*152f0*/  FMNMX.FTZ R5, R236, R5, !PT ;  /* 0x00000005ec057209 */ /* 0x000fe20007810000 */
[----:B------:R-:W-:Y:S03]  /*15300*/  LDSM.16.MT88.4 R64, [R226+0x2900] ;  /* 0x00290000e240783b */ /* 0x000fe60000004200 */
[----:B------:R-:W-:-:S02]  /*15310*/  FMNMX.FTZ R5, R181, R5, !PT ;  /* 0x00000005b5057209 */ /* 0x000fc40007810000 */
        /* <DEDUP_REMOVED lines=10> */
[----:B------:R-:W-:-:S05]  /*153c0*/  FSEL R13, R4, RZ, P0 ;  /* 0x000000ff040d7208 */ /* 0x000fca0000000000 */
[----:B------:R-:W-:-:S04]  /*153d0*/  FFMA.FTZ R4, R12, c[0x0][0x2d0], -R13 ;  /* 0x0000b4000c047a23 */ /* 0x000fc8000001080d */
[----:B------:R4:W-:Y:S01]  /*153e0*/  MUFU.EX2 R234, R4 ;  /* 0x0000000400ea7308 */ /* 0x0009e20000000800 */
[----:B-1----:R-:W-:Y:S01]  /*153f0*/  FMNMX.FTZ R182, R5, R8, !PT ;  /* 0x0000000805b67209 */ /* 0x002fe20007810000 */
[----:B------:R-:W-:Y:S01]  /*15400*/  FFMA.FTZ R5, R15, c[0x0][0x2d0], -R13 ;  /* 0x0000b4000f057a23 */ /* 0x000fe2000001080d */
[----:B--2---:R-:W-:-:S05]  /*15410*/  IADD3 R2, R9, R7, RZ ;  /* 0x0000000709027210 */ /* 0x004fca0007ffe0ff */
[----:B------:R3:W-:Y:S01]  /*15420*/  MUFU.EX2 R192, R5 ;  /* 0x0000000500c07308 */ /* 0x0007e20000000800 */
[----:B------:R-:W-:Y:S02]  /*15430*/  FSETP.NEU.FTZ.AND P0, PT, R182, -INF , PT ;  /* 0xff800000b600780b */ /* 0x000fe40003f1d000 */
[----:B------:R-:W-:Y:S01]  /*15440*/  IMNMX R3, R11, R2, PT ;  /* 0x000000020b037217 */ /* 0x000fe20003800200 */
[----:B----4-:R-:W-:-:S03]  /*15450*/  FFMA.FTZ R4, R14, c[0x0][0x2d0], -R13 ;  /* 0x0000b4000e047a23 */ /* 0x010fc6000001080d */
[C---:B------:R-:W-:Y:S02]  /*15460*/  ISETP.GT.AND P3, PT, R3.reuse, RZ, PT ;  /* 0x000000ff0300720c */ /* 0x040fe40003f64270 */
[C---:B------:R-:W-:Y:S01]  /*15470*/  ISETP.GT.AND P2, PT, R3.reuse, 0x1, PT ;  /* 0x000000010300780c */ /* 0x040fe20003f44270 */
[----:B------:R1:W2:Y:S01]  /*15480*/  MUFU.EX2 R233, R4 ;  /* 0x0000000400e97308 */ /* 0x0002a20000000800 */
[----:B------:R-:W-:Y:S02]  /*15490*/  ISETP.GT.AND P5, PT, R3, 0x30, PT ;  /* 0x000000300300780c */ /* 0x000fe40003fa4270 */
[----:B------:R-:W-:Y:S02]  /*154a0*/  FSEL R24, R61, -INF , P2 ;  /* 0xff8000003d187808 */ /* 0x000fe40001000000 */
[----:B------:R-:W-:Y:S01]  /*154b0*/  ISETP.GT.AND P2, PT, R3, 0x9, PT ;  /* 0x000000090300780c */ /* 0x000fe20003f44270 */
[----:B---3--:R-:W-:Y:S01]  /*154c0*/  IMAD.IADD R5, R9, 0x1, R6 ;  /* 0x0000000109057824 */ /* 0x008fe200078e0206 */
[----:B------:R-:W-:-:S02]  /*154d0*/  ISETP.GT.AND P4, PT, R3, 0x31, PT ;  /* 0x000000310300780c */ /* 0x000fc40003f84270 */
[----:B------:R-:W-:Y:S02]  /*154e0*/  FSEL R246, R164, -INF , P5 ;  /* 0xff800000a4f67808 */ /* 0x000fe40002800000 */
[----:B------:R-:W-:Y:S02]  /*154f0*/  IMNMX R2, R11, R5, PT ;  /* 0x000000050b027217 */ /* 0x000fe40003800200 */
[----:B------:R-:W-:Y:S02]  /*15500*/  FSEL R245, R165, -INF , P4 ;  /* 0xff800000a5f57808 */ /* 0x000fe40002000000 */
[----:B------:R-:W-:Y:S01]  /*15510*/  ISETP.GT.AND P1, PT, R2, RZ, PT ;  /* 0x000000ff0200720c */ /* 0x000fe20003f24270 */
[----:B-1----:R-:W-:Y:S01]  /*15520*/  FMUL.FTZ R4, R182, c[0x0][0x2d0] ;  /* 0x0000b400b6047a20 */ /* 0x002fe20000410000 */
[----:B------:R-:W-:Y:S02]  /*15530*/  ISETP.GT.AND P5, PT, R2, 0x28, PT ;  /* 0x000000280200780c */ /* 0x000fe40003fa4270 */
[----:B------:R-:W-:-:S02]  /*15540*/  FSEL R30, R62, -INF , P1 ;  /* 0xff8000003e1e7808 */ /* 0x000fc40000800000 */
[----:B------:R-:W-:Y:S01]  /*15550*/  FSEL R12, R4, RZ, P0 ;  /* 0x000000ff040c7208 */ /* 0x000fe20000000000 */
[----:B------:R-:W-:Y:S01]  /*15560*/  FFMA.FTZ R4, R16, c[0x0][0x2d0], -R13 ;  /* 0x0000b40010047a23 */ /* 0x000fe2000001080d */
[C---:B------:R-:W-:Y:S02]  /*15570*/  ISETP.GT.AND P0, PT, R2.reuse, 0x1, PT ;  /* 0x000000010200780c */ /* 0x040fe40003f04270 */
[----:B------:R-:W-:Y:S01]  /*15580*/  ISETP.GT.AND P1, PT, R2, 0x8, PT ;  /* 0x000000080200780c */ /* 0x000fe20003f24270 */
[----:B------:R1:W3:Y:S01]  /*15590*/  MUFU.EX2 R183, R4 ;  /* 0x0000000400b77308 */ /* 0x0002e20000000800 */
[----:B------:R-:W-:Y:S01]  /*155a0*/  FFMA.FTZ R0, R20, c[0x0][0x2d0], -R12 ;  /* 0x0000b40014007a23 */ /* 0x000fe2000001080c */
[----:B------:R-:W-:Y:S02]  /*155b0*/  FSEL R32, R63, -INF , P0 ;  /* 0xff8000003f207808 */ /* 0x000fe40000000000 */
[----:B------:R-:W-:Y:S02]  /*155c0*/  ISETP.GT.AND P0, PT, R2, 0x9, PT ;  /* 0x000000090200780c */ /* 0x000fe40003f04270 */
[----:B------:R-:W-:-:S02]  /*155d0*/  FSEL R28, R58, -INF , P1 ;  /* 0xff8000003a1c7808 */ /* 0x000fc40000800000 */
[----:B------:R4:W-:Y:S01]  /*155e0*/  MUFU.EX2 R191, R0 ;  /* 0x0000000000bf7308 */ /* 0x0009e20000000800 */
[----:B------:R-:W-:Y:S02]  /*155f0*/  FSEL R29, R59, -INF , P0 ;  /* 0xff8000003b1d7808 */ /* 0x000fe40000000000 */
[C---:B------:R-:W-:Y:S02]  /*15600*/  ISETP.GT.AND P0, PT, R2.reuse, 0x11, PT ;  /* 0x000000110200780c */ /* 0x040fe40003f04270 */
[----:B------:R-:W-:Y:S02]  /*15610*/  ISETP.GT.AND P1, PT, R2, 0x10, PT ;  /* 0x000000100200780c */ /* 0x000fe40003f24270 */
[----:B------:R-:W-:Y:S01]  /*15620*/  FSEL R33, R55, -INF , P0 ;  /* 0xff80000037217808 */ /* 0x000fe20000000000 */
[----:B-1----:R-:W-:Y:S01]  /*15630*/  FFMA.FTZ R4, R17, c[0x0][0x2d0], -R12 ;  /* 0x0000b40011047a23 */ /* 0x002fe2000001080c */
[----:B------:R-:W-:Y:S02]  /*15640*/  FSEL R17, R60, -INF , P3 ;  /* 0xff8000003c117808 */ /* 0x000fe40001800000 */
[----:B------:R-:W-:Y:S01]  /*15650*/  ISETP.GT.AND P3, PT, R3, 0x8, PT ;  /* 0x000000080300780c */ /* 0x000fe20003f64270 */
[----:B------:R1:W-:Y:S01]  /*15660*/  MUFU.EX2 R235, R4 ;  /* 0x0000000400eb7308 */ /* 0x0003e20000000800 */
[----:B------:R-:W-:Y:S01]  /*15670*/  ISETP.GT.AND P0, PT, R2, 0x19, PT ;  /* 0x000000190200780c */ /* 0x000fe20003f04270 */
[----:B------:R-:W-:Y:S01]  /*15680*/  LDSM.16.MT88.4 R60, [R225+0x900] ;  /* 0x00090000e13c783b */ /* 0x000fe20000004200 */
[----:B------:R-:W-:-:S02]  /*15690*/  FSEL R16, R56, -INF , P3 ;  /* 0xff80000038107808 */ /* 0x000fc40001800000 */
[----:B----4-:R-:W-:Y:S02]  /*156a0*/  FMNMX.FTZ R0, R17, R24, !PT ;  /* 0x0000001811007209 */ /* 0x010fe40007810000 */
[----:B------:R-:W-:Y:S02]  /*156b0*/  ISETP.GT.AND P3, PT, R3, 0x10, PT ;  /* 0x000000100300780c */ /* 0x000fe40003f64270 */
[----:B------:R-:W-:Y:S02]  /*156c0*/  FMNMX.FTZ R0, R16, R0, !PT ;  /* 0x0000000010007209 */ /* 0x000fe40007810000 */
[----:B------:R-:W-:Y:S02]  /*156d0*/  FSEL R35, R47, -INF , P0 ;  /* 0xff8000002f237808 */ /* 0x000fe40000000000 */
[----:B------:R-:W-:Y:S02]  /*156e0*/  FSEL R31, R54, -INF , P1 ;  /* 0xff800000361f7808 */ /* 0x000fe40000800000 */
[----:B------:R-:W-:Y:S01]  /*156f0*/  ISETP.GT.AND P0, PT, R3, 0x28, PT ;  /* 0x000000280300780c */ /* 0x000fe20003f04270 */
[----:B-1----:R-:W-:Y:S01]  /*15700*/  FFMA.FTZ R4, R18, c[0x0][0x2d0], -R12 ;  /* 0x0000b40012047a23 */ /* 0x002fe2000001080c */
[----:B------:R-:W-:-:S02]  /*15710*/  FSEL R18, R57, -INF , P2 ;  /* 0xff80000039127808 */ /* 0x000fc40001000000 */
[----:B------:R-:W-:Y:S01]  /*15720*/  ISETP.GT.AND P2, PT, R3, 0x11, PT ;  /* 0x000000110300780c */ /* 0x000fe20003f44270 */
[----:B------:R1:W4:Y:S01]  /*15730*/  MUFU.EX2 R188, R4 ;  /* 0x0000000400bc7308 */ /* 0x0003220000000800 */
[----:B------:R-:W-:Y:S01]  /*15740*/  FMNMX.FTZ R0, R18, R0, !PT ;  /* 0x0000000012007209 */ /* 0x000fe20007810000 */
[----:B------:R-:W-:Y:S01]  /*15750*/  LDSM.16.MT88.4 R56, [R227+0x900] ;  /* 0x00090000e338783b */ /* 0x000fe20000004200 */
[----:B------:R-:W-:Y:S02]  /*15760*/  FSEL R25, R53, -INF , P2 ;  /* 0xff80000035197808 */ /* 0x000fe40001000000 */
[----:B------:R-:W-:Y:S02]  /*15770*/  ISETP.GT.AND P2, PT, R3, 0x19, PT ;  /* 0x000000190300780c */ /* 0x000fe40003f44270 */
[----:B------:R-:W-:Y:S02]  /*15780*/  ISETP.GT.AND P1, PT, R2, 0x18, PT ;  /* 0x000000180200780c */ /* 0x000fe40003f24270 */
[----:B------:R-:W-:-:S02]  /*15790*/  FSEL R27, R45, -INF , P2 ;  /* 0xff8000002d1b7808 */ /* 0x000fc40001000000 */
[----:B------:R-:W-:Y:S02]  /*157a0*/  ISETP.GT.AND P2, PT, R3, 0x20, PT ;  /* 0x000000200300780c */ /* 0x000fe40003f44270 */
[----:B------:R-:W-:Y:S02]  /*157b0*/  FSEL R160, R72, -INF , P0 ;  /* 0xff80000048a07808 */ /* 0x000fe40000000000 */
[----:B------:R-:W-:Y:S01]  /*157c0*/  FSEL R34, R46, -INF , P1 ;  /* 0xff8000002e227808 */ /* 0x000fe20000800000 */
[----:B-1----:R-:W-:Y:S01]  /*157d0*/  FFMA.FTZ R4, R19, c[0x0][0x2d0], -R12 ;  /* 0x0000b40013047a23 */ /* 0x002fe2000001080c */
[----:B------:R-:W-:Y:S02]  /*157e0*/  FSEL R19, R52, -INF , P3 ;  /* 0xff80000034137808 */ /* 0x000fe40001800000 */
[----:B------:R-:W-:Y:S01]  /*157f0*/  ISETP.GT.AND P3, PT, R3, 0x18, PT ;  /* 0x000000180300780c */ /* 0x000fe20003f64270 */
[----:B------:R1:W1:Y:S01]  /*15800*/  MUFU.EX2 R230, R4 ;  /* 0x0000000400e67308 */ /* 0x0002620000000800 */
[----:B------:R-:W-:Y:S01]  /*15810*/  FMNMX.FTZ R0, R19, R0, !PT ;  /* 0x0000000013007209 */ /* 0x000fe20007810000 */
[----:B------:R-:W-:Y:S01]  /*15820*/  LDSM.16.MT88.4 R52, [R228+0x2900] ;  /* 0x00290000e434783b */ /* 0x000fe20000004200 */
[----:B------:R-:W-:-:S02]  /*15830*/  FSEL R26, R44, -INF , P3 ;  /* 0xff8000002c1a7808 */ /* 0x000fc40001800000 */
[----:B------:R-:W-:Y:S01]  /*15840*/  FMNMX.FTZ R0, R25, R0, !PT ;  /* 0x0000000019007209 */ /* 0x000fe20007810000 */
[----:B------:R-:W-:Y:S01]  /*15850*/  LDSM.16.MT88.4 R44, [R226+0x900] ;  /* 0x00090000e22c783b */ /* 0x000fe20000004200 */
[----:B------:R-:W-:Y:S02]  /*15860*/  ISETP.GT.AND P0, PT, R2, 0x20, PT ;  /* 0x000000200200780c */ /* 0x000fe40003f04270 */
[----:B------:R-:W-:Y:S02]  /*15870*/  FMNMX.FTZ R0, R26, R0, !PT ;  /* 0x000000001a007209 */ /* 0x000fe40007810000 */
[----:B------:R-:W-:Y:S02]  /*15880*/  ISETP.GT.AND P1, PT, R3, 0x21, PT ;  /* 0x000000210300780c */ /* 0x000fe40003f24270 */
[----:B------:R-:W-:Y:S02]  /*15890*/  FSEL R162, R68, -INF , P2 ;  /* 0xff80000044a27808 */ /* 0x000fe40001000000 */
[----:B------:R-:W-:Y:S01]  /*158a0*/  FMNMX.FTZ R0, R27, R0, !PT ;  /* 0x000000001b007209 */ /* 0x000fe20007810000 */
[----:B-1----:R-:W-:Y:S01]  /*158b0*/  FFMA.FTZ R4, R22, c[0x0][0x2d0], -R13 ;  /* 0x0000b40016047a23 */ /* 0x002fe2000001080d */
[----:B------:R-:W-:-:S02]  /*158c0*/  FSEL R139, R70, -INF , P0 ;  /* 0xff800000468b7808 */ /* 0x000fc40000000000 */
[----:B------:R-:W-:Y:S01]  /*158d0*/  ISETP.GT.AND P3, PT, R3, 0x29, PT ;  /* 0x000000290300780c */ /* 0x000fe20003f64270 */
[----:B------:R-:W-:Y:S01]  /*158e0*/  MUFU.EX2 R252, R4 ;  /* 0x0000000400fc7308 */ /* 0x000fe20000000800 */
[----:B------:R-:W-:Y:S02]  /*158f0*/  FSEL R161, R69, -INF , P1 ;  /* 0xff80000045a17808 */ /* 0x000fe40000800000 */
[----:B------:R-:W-:Y:S02]  /*15900*/  FMNMX.FTZ R0, R162, R0, !PT ;  /* 0x00000000a2007209 */ /* 0x000fe40007810000 */
[C---:B------:R-:W-:Y:S02]  /*15910*/  ISETP.GT.AND P2, PT, R3.reuse, 0x38, PT ;  /* 0x000000380300780c */ /* 0x040fe40003f44270 */
[----:B------:R-:W-:Y:S01]  /*15920*/  ISETP.GT.AND P0, PT, R3, 0x39, PT ;  /* 0x000000390300780c */ /* 0x000fe20003f04270 */
[----:B------:R-:W-:Y:S01]  /*15930*/  FFMA.FTZ R3, R21, c[0x0][0x2d0], -R13 ;  /* 0x0000b40015037a23 */ /* 0x000fe2000001080d */
[----:B------:R-:W-:-:S02]  /*15940*/  FMNMX.FTZ R0, R161, R0, !PT ;  /* 0x00000000a1007209 */ /* 0x000fc40007810000 */
[----:B------:R-:W-:Y:S01]  /*15950*/  FSEL R163, R73, -INF , P3 ;  /* 0xff80000049a37808 */ /* 0x000fe20001800000 */
[----:B------:R1:W1:Y:S01]  /*15960*/  MUFU.EX2 R240, R3 ;  /* 0x0000000300f07308 */ /* 0x0002620000000800 */
[----:B------:R-:W-:Y:S02]  /*15970*/  FMNMX.FTZ R0, R160, R0, !PT ;  /* 0x00000000a0007209 */ /* 0x000fe40007810000 */
[----:B------:R-:W-:Y:S02]  /*15980*/  FSEL R215, R172, -INF , P2 ;  /* 0xff800000acd77808 */ /* 0x000fe40001000000 */
[----:B------:R-:W-:Y:S02]  /*15990*/  FMNMX.FTZ R0, R163, R0, !PT ;  /* 0x00000000a3007209 */ /* 0x000fe40007810000 */
[----:B------:R-:W-:Y:S02]  /*159a0*/  FSEL R214, R173, -INF , P0 ;  /* 0xff800000add67808 */ /* 0x000fe40000000000 */
[----:B------:R-:W-:-:S02]  /*159b0*/  FMNMX.FTZ R0, R246, R0, !PT ;  /* 0x00000000f6007209 */ /* 0x000fc40007810000 */
[----:B------:R-:W-:Y:S02]  /*159c0*/  ISETP.GT.AND P1, PT, R2, 0x21, PT ;  /* 0x000000210200780c */ /* 0x000fe40003f24270 */
[----:B------:R-:W-:Y:S02]  /*159d0*/  FMNMX.FTZ R0, R245, R0, !PT ;  /* 0x00000000f5007209 */ /* 0x000fe40007810000 */
[----:B------:R-:W-:Y:S02]  /*159e0*/  FSEL R138, R71, -INF , P1 ;  /* 0xff800000478a7808 */ /* 0x000fe40000800000 */
[----:B-1----:R-:W-:Y:S01]  /*159f0*/  FMNMX.FTZ R3, R30, R32, !PT ;  /* 0x000000201e037209 */ /* 0x002fe20007810000 */
[----:B------:R-:W-:Y:S01]  /*15a00*/  LDSM.16.MT88.4 R68, [R225+0x2900] ;  /* 0x00290000e144783b */ /* 0x000fe20000004200 */
[----:B------:R-:W-:Y:S02]  /*15a10*/  FMNMX.FTZ R0, R215, R0, !PT ;  /* 0x00000000d7007209 */ /* 0x000fe40007810000 */
[----:B------:R-:W-:-:S02]  /*15a20*/  FMNMX.FTZ R3, R28, R3, !PT ;  /* 0x000000031c037209 */ /* 0x000fc40007810000 */
[----:B------:R-:W-:Y:S02]  /*15a30*/  FMNMX.FTZ R0, R214, R0, !PT ;  /* 0x00000000d6007209 */ /* 0x000fe40007810000 */
[----:B------:R-:W-:Y:S01]  /*15a40*/  FMNMX.FTZ R4, R29, R3, !PT ;  /* 0x000000031d047209 */ /* 0x000fe20007810000 */
[----:B------:R-:W-:Y:S01]  /*15a50*/  FFMA.FTZ R3, R23, c[0x0][0x2d0], -R13 ;  /* 0x0000b40017037a23 */ /* 0x000fe2000001080d */
[----:B------:R-:W-:Y:S01]  /*15a60*/  ISETP.GT.AND P4, PT, R2, 0x29, PT ;  /* 0x000000290200780c */ /* 0x000fe20003f84270 */
[----:B------:R-:W1:Y:S01]  /*15a70*/  SHFL.BFLY PT, R5, R0, 0x2, 0x1f ;  /* 0x0c401f0000057f89 */ /* 0x000e6200000e0000 */
[----:B------:R-:W-:Y:S01]  /*15a80*/  FMNMX.FTZ R4, R31, R4, !PT ;  /* 0x000000041f047209 */ /* 0x000fe20007810000 */
[----:B------:R2:W-:Y:S01]  /*15a90*/  MUFU.EX2 R180, R3 ;  /* 0x0000000300b47308 */ /* 0x0005e20000000800 */
[----:B------:R-:W-:Y:S02]  /*15aa0*/  FSEL R137, R74, -INF , P5 ;  /* 0xff8000004a897808 */ /* 0x000fe40002800000 */
[----:B------:R-:W-:-:S02]  /*15ab0*/  ISETP.GT.AND P3, PT, R2, 0x30, PT ;  /* 0x000000300200780c */ /* 0x000fc40003f64270 */
[----:B------:R-:W-:Y:S02]  /*15ac0*/  FSEL R136, R75, -INF , P4 ;  /* 0xff8000004b887808 */ /* 0x000fe40002000000 */
[----:B------:R-:W-:Y:S01]  /*15ad0*/  ISETP.GT.AND P2, PT, R2, 0x31, PT ;  /* 0x000000310200780c */ /* 0x000fe20003f44270 */
[----:B------:R-:W-:Y:S01]  /*15ae0*/  LDSM.16.MT88.4 R72, [R228+0x900] ;  /* 0x00090000e448783b */ /* 0x000fe20000004200 */
[----:B------:R-:W-:Y:S02]  /*15af0*/  FSEL R207, R166, -INF , P3 ;  /* 0xff800000a6cf7808 */ /* 0x000fe40001800000 */
[C---:B------:R-:W-:Y:S02]  /*15b00*/  ISETP.GT.AND P1, PT, R2.reuse, 0x38, PT ;  /* 0x000000380200780c */ /* 0x040fe40003f24270 */
[----:B------:R-:W-:Y:S02]  /*15b10*/  FSEL R206, R167, -INF , P2 ;  /* 0xff800000a7ce7808 */ /* 0x000fe40001000000 */
[----:B------:R-:W-:Y:S01]  /*15b20*/  ISETP.GT.AND P0, PT, R2, 0x39, PT ;  /* 0x000000390200780c */ /* 0x000fe20003f04270 */
[----:B------:R-:W-:Y:S01]  /*15b30*/  FFMA.FTZ R2, R37, c[0x0][0x2d0], -R12 ;  /* 0x0000b40025027a23 */ /* 0x000fe2000001080c */
[----:B--2---:R-:W-:Y:S01]  /*15b40*/  FMNMX.FTZ R3, R33, R4, !PT ;  /* 0x0000000421037209 */ /* 0x004fe20007810000 */
[----:B------:R-:W-:Y:S01]  /*15b50*/  FFMA.FTZ R4, R36, c[0x0][0x2d0], -R13 ;  /* 0x0000b40024047a23 */ /* 0x000fe2000001080d */
[----:B------:R-:W-:Y:S01]  /*15b60*/  FSEL R205, R174, -INF , P1 ;  /* 0xff800000aecd7808 */ /* 0x000fe20000800000 */
[----:B------:R2:W-:Y:S01]  /*15b70*/  MUFU.EX2 R193, R2 ;  /* 0x0000000200c17308 */ /* 0x0005e20000000800 */
[----:B------:R-:W-:-:S02]  /*15b80*/  FMNMX.FTZ R3, R34, R3, !PT ;  /* 0x0000000322037209 */ /* 0x000fc40007810000 */
[----:B-1----:R-:W-:Y:S02]  /*15b90*/  FMNMX.FTZ R0, R0, R5, !PT ;  /* 0x0000000500007209 */ /* 0x002fe40007810000 */
[----:B------:R-:W-:Y:S02]  /*15ba0*/  FMNMX.FTZ R3, R35, R3, !PT ;  /* 0x0000000323037209 */ /* 0x000fe40007810000 */
[----:B------:R-:W-:Y:S01]  /*15bb0*/  FSEL R204, R175, -INF , P0 ;  /* 0xff800000afcc7808 */ /* 0x000fe20000000000 */
[----:B------:R-:W1:Y:S01]  /*15bc0*/  SHFL.BFLY PT, R15, R0, 0x1, 0x1f ;  /* 0x0c201f00000f7f89 */ /* 0x000e6200000e0000 */
[----:B------:R-:W-:Y:S01]  /*15bd0*/  FMNMX.FTZ R3, R139, R3, !PT ;  /* 0x000000038b037209 */ /* 0x000fe20007810000 */
[----:B------:R1:W1:Y:S01]  /*15be0*/  MUFU.EX2 R187, R4 ;  /* 0x0000000400bb7308 */ /* 0x0002620000000800 */
[----:B------:R-:W-:Y:S02]  /*15bf0*/  F2FP.PACK_AB R8, R233, R234 ;  /* 0x000000eae908723e */ /* 0x000fe400000000ff */
[----:B------:R-:W-:-:S02]  /*15c00*/  FMNMX.FTZ R3, R138, R3, !PT ;  /* 0x000000038a037209 */ /* 0x000fc40007810000 */
[----:B---3--:R-:W-:Y:S01]  /*15c10*/  F2FP.PACK_AB R10, R183, R192 ;  /* 0x000000c0b70a723e */ /* 0x008fe200000000ff */
[----:B--2---:R-:W-:Y:S01]  /*15c20*/  FFMA.FTZ R2, R38, c[0x0][0x2d0], -R12 ;  /* 0x0000b40026027a23 */ /* 0x004fe2000001080c */
[----:B------:R-:W-:Y:S02]  /*15c30*/  FMNMX.FTZ R3, R137, R3, !PT ;  /* 0x0000000389037209 */ /* 0x000fe40007810000 */
[----:B----4-:R-:W-:Y:S01]  /*15c40*/  F2FP.PACK_AB R9, R188, R235 ;  /* 0x000000ebbc09723e */ /* 0x010fe200000000ff */
[----:B------:R2:W3:Y:S01]  /*15c50*/  MUFU.EX2 R194, R2 ;  /* 0x0000000200c27308 */ /* 0x0004e20000000800 */
[----:B------:R-:W-:Y:S02]  /*15c60*/  FMNMX.FTZ R3, R136, R3, !PT ;  /* 0x0000000388037209 */ /* 0x000fe40007810000 */
[----:B------:R-:W-:Y:S02]  /*15c70*/  F2FP.PACK_AB R11, R191, R230 ;  /* 0x000000e6bf0b723e */ /* 0x000fe400000000ff */
[----:B------:R-:W-:-:S02]  /*15c80*/  FMNMX.FTZ R3, R207, R3, !PT ;  /* 0x00000003cf037209 */ /* 0x000fc40007810000 */
[----:B-1----:R-:W-:Y:S02]  /*15c90*/  F2FP.PACK_AB R4, R252, R240 ;  /* 0x000000f0fc04723e */ /* 0x002fe400000000ff */
[----:B------:R-:W-:Y:S01]  /*15ca0*/  FMNMX.FTZ R3, R206, R3, !PT ;  /* 0x00000003ce037209 */ /* 0x000fe20007810000 */
[C---:B------:R-:W-:Y:S01]  /*15cb0*/  HMMA.16816.F32 R148, R8.reuse, R88, RZ ;  /* 0x000000580894723c */ /* 0x040fe200000018ff */
[----:B------:R-:W-:Y:S02]  /*15cc0*/  F2FP.PACK_AB R6, R187, R180 ;  /* 0x000000b4bb06723e */ /* 0x000fe400000000ff */
[----:B------:R-:W-:Y:S02]  /*15cd0*/  FMNMX.FTZ R3, R205, R3, !PT ;  /* 0x00000003cd037209 */ /* 0x000fe40007810000 */
[----:B------:R-:W-:Y:S01]  /*15ce0*/  FMNMX.FTZ R186, R0, R15, !PT ;  /* 0x0000000f00ba7209 */ /* 0x000fe20007810000 */
[----:B--2---:R-:W-:Y:S01]  /*15cf0*/  FFMA.FTZ R2, R39, c[0x0][0x2d0], -R12 ;  /* 0x0000b40027027a23 */ /* 0x004fe2000001080c */
[----:B------:R-:W-:Y:S01]  /*15d00*/  FMNMX.FTZ R3, R204, R3, !PT ;  /* 0x00000003cc037209 */ /* 0x000fe20007810000 */
[----:B------:R-:W-:Y:S01]  /*15d10*/  HMMA.16816.F32 R144, R8, R100, RZ ;  /* 0x000000640890723c */ /* 0x000fe200000018ff */
[----:B---3--:R-:W-:Y:S01]  /*15d20*/  F2FP.PACK_AB R5, R194, R193 ;  /* 0x000000c1c205723e */ /* 0x008fe200000000ff */
[----:B------:R1:W-:Y:S01]  /*15d30*/  MUFU.EX2 R242, R2 ;  /* 0x0000000200f27308 */ /* 0x0003e20000000800 */
[----:B------:R-:W-:Y:S01]  /*15d40*/  FSETP.NEU.FTZ.AND P0, PT, R186, -INF , PT ;  /* 0xff800000ba00780b */ /* 0x000fe20003f1d000 */
[----:B------:R-:W2:Y:S01]  /*15d50*/  SHFL.BFLY PT, R14, R3, 0x2, 0x1f ;  /* 0x0c401f00030e7f89 */ /* 0x000ea200000e0000 */
[----:B------:R-:W-:-:S03]  /*15d60*/  IMAD.MOV.U32 R15, RZ, RZ, R191 ;  /* 0x000000ffff0f7224 */ /* 0x000fc600078e00bf */
[C---:B------:R-:W-:Y:S08]  /*15d70*/  HMMA.16816.F32 R140, R8.reuse, R104, RZ ;  /* 0x00000068088c723c */ /* 0x040ff000000018ff */
[----:B------:R-:W-:Y:S01]  /*15d80*/  HMMA.16816.F32 R48, R8, R80, RZ ;  /* 0x000000500830723c */ /* 0x000fe200000018ff */
[----:B-1----:R-:W-:-:S04]  /*15d90*/  FFMA.FTZ R2, R40, c[0x0][0x2d0], -R12 ;  /* 0x0000b40028027a23 */ /* 0x002fc8000001080c */
[----:B------:R-:W1:Y:S03]  /*15da0*/  MUFU.EX2 R241, R2 ;  /* 0x0000000200f17308 */ /* 0x000e660000000800 */
[----:B------:R-:W-:Y:S01]  /*15db0*/  HMMA.16816.F32 R156, R8, R92, RZ ;  /* 0x0000005c089c723c */ /* 0x000fe200000018ff */
[----:B--2---:R-:W-:-:S07]  /*15dc0*/  FMNMX.FTZ R0, R3, R14, !PT ;  /* 0x0000000e03007209 */ /* 0x004fce0007810000 */
[----:B------:R-:W-:Y:S01]  /*15dd0*/  HMMA.16816.F32 R152, R8, R96, RZ ;  /* 0x000000600898723c */ /* 0x000fe200000018ff */
[----:B-1----:R-:W-:Y:S01]  /*15de0*/  F2FP.PACK_AB R7, R241, R242 ;  /* 0x000000f2f107723e */ /* 0x002fe200000000ff */
[----:B------:R-:W-:-:S06]  /*15df0*/  FMUL.FTZ R2, R186, c[0x0][0x2d0] ;  /* 0x0000b400ba027a20 */ /* 0x000fcc0000410000 */
[----:B------:R-:W-:Y:S01]  /*15e00*/  HMMA.16816.F32 R132, R8, R112, RZ ;  /* 0x000000700884723c */ /* 0x000fe200000018ff */
[----:B------:R-:W-:-:S07]  /*15e10*/  FSEL R2, R2, RZ, P0 ;  /* 0x000000ff02027208 */ /* 0x000fce0000000000 */
        /* <DEDUP_REMOVED lines=10> */
[----:B-1----:R-:W-:-:S07]  /*15ec0*/  FFMA.FTZ R3, R16, c[0x0][0x2d0], -R2 ;  /* 0x0000b40010037a23 */ /* 0x002fce0000010802 */
[C---:B------:R-:W-:Y:S08]  /*15ed0*/  HMMA.16816.F32 R40, R8.reuse, R106, RZ ;  /* 0x0000006a0828723c */ /* 0x040ff000000018ff */
[C---:B------:R-:W-:Y:S08]  /*15ee0*/  HMMA.16816.F32 R36, R8.reuse, R114, RZ ;  /* 0x000000720824723c */ /* 0x040ff000000018ff */
[----:B------:R-:W-:Y:S01]  /*15ef0*/  HMMA.16816.F32 R20, R8, R118, RZ ;  /* 0x000000760814723c */ /* 0x000fe200000018ff */
[----:B------:R-:W1:Y:S01]  /*15f00*/  SHFL.BFLY PT, R8, R0, 0x1, 0x1f ;  /* 0x0c201f0000087f89 */ /* 0x000e6200000e0000 */
[----:B------:R2:W3:Y:S06]  /*15f10*/  MUFU.EX2 R10, R3 ;  /* 0x00000003000a7308 */ /* 0x0004ec0000000800 */
[C---:B------:R-:W-:Y:S08]  /*15f20*/  HMMA.16816.F32 R220, R4.reuse, R44, R148 ;  /* 0x0000002c04dc723c */ /* 0x040ff00000001894 */
[----:B------:R-:W-:Y:S01]  /*15f30*/  HMMA.16816.F32 R148, R4, R68, R144 ;  /* 0x000000440494723c */ /* 0x000fe20000001890 */
[----:B--2---:R-:W-:-:S04]  /*15f40*/  FFMA.FTZ R3, R18, c[0x0][0x2d0], -R2 ;  /* 0x0000b40012037a23 */ /* 0x004fc80000010802 */
[----:B------:R2:W4:Y:S02]  /*15f50*/  MUFU.EX2 R231, R3 ;  /* 0x0000000300e77308 */ /* 0x0005240000000800 */
[----:B------:R-:W-:Y:S01]  /*15f60*/  IMAD.MOV.U32 R147, RZ, RZ, R190 ;  /* 0x000000ffff937224 */ /* 0x000fe200078e00be */
[----:B------:R-:W-:Y:S01]  /*15f70*/  HMMA.16816.F32 R140, R4, R64, R140 ;  /* 0x00000040048c723c */ /* 0x000fe2000000188c */
[----:B-1----:R-:W-:Y:S01]  /*15f80*/  FMNMX.FTZ R185, R0, R8, !PT ;  /* 0x0000000800b97209 */ /* 0x002fe20007810000 */
[----:B------:R-:W-:-:S03]  /*15f90*/  FFMA.FTZ R0, R25, c[0x0][0x2d0], -R2 ;  /* 0x0000b40019007a23 */ /* 0x000fc60000010802 */
[----:B------:R-:W-:Y:S01]  /*15fa0*/  FSETP.NEU.FTZ.AND P0, PT, R185, -INF , PT ;  /* 0xff800000b900780b */ /* 0x000fe20003f1d000 */
[----:B------:R1:W1:Y:S02]  /*15fb0*/  MUFU.EX2 R9, R0 ;  /* 0x0000000000097308 */ /* 0x0002640000000800 */
[----:B------:R-:W-:Y:S01]  /*15fc0*/  HMMA.16816.F32 R196, R4, R60, R48 ;  /* 0x0000003c04c4723c */ /* 0x000fe20000001830 */
[----:B------:R-:W4:Y:S01]  /*15fd0*/  LDSM.16.MT88.4 R48, [R227+0x2900] ;  /* 0x00290000e330783b */ /* 0x000f220000004200 */
[----:B--2---:R-:W-:-:S06]  /*15fe0*/  FFMA.FTZ R3, R19, c[0x0][0x2d0], -R2 ;  /* 0x0000b40013037a23 */ /* 0x004fcc0000010802 */
[----:B------:R-:W-:Y:S01]  /*15ff0*/  IMAD.MOV.U32 R17, RZ, RZ, R149 ;  /* 0x000000ffff117224 */ /* 0x000fe200078e0095 */
[----:B------:R-:W-:Y:S01]  /*16000*/  MOV R144, R148 ;  /* 0x0000009400907202 */ /* 0x000fe20000000f00 */
[----:B------:R2:W-:Y:S01]  /*16010*/  MUFU.EX2 R14, R3 ;  /* 0x00000003000e7308 */ /* 0x0005e20000000800 */
[C---:B------:R-:W-:Y:S01]  /*16020*/  HMMA.16816.F32 R248, R4.reuse, R72, R156 ;  /* 0x0000004804f8723c */ /* 0x040fe2000000189c */
[----:B------:R-:W-:Y:S01]  /*16030*/  IMAD.MOV.U32 R145, RZ, RZ, R150 ;  /* 0x000000ffff917224 */ /* 0x000fe200078e0096 */
[----:B------:R-:W-:Y:S01]  /*16040*/  MOV R150, R189 ;  /* 0x000000bd00967202 */ /* 0x000fe20000000f00 */
[----:B-1----:R-:W-:Y:S02]  /*16050*/  FMUL.FTZ R0, R185, c[0x0][0x2d0] ;  /* 0x0000b400b9007a20 */ /* 0x002fe40000410000 */
[----:B------:R-:W-:Y:S01]  /*16060*/  IMAD.MOV.U32 R195, RZ, RZ, R141 ;  /* 0x000000ffffc37224 */ /* 0x000fe200078e008d */
[----:B------:R-:W-:Y:S01]  /*16070*/  MOV R18, R140 ;  /* 0x0000008c00127202 */ /* 0x000fe20000000f00 */
[----:B------:R-:W-:Y:S01]  /*16080*/  IMAD.MOV.U32 R149, RZ, RZ, R142 ;  /* 0x000000ffff957224 */ /* 0x000fe200078e008e */
[----:B------:R-:W-:Y:S01]  /*16090*/  FSEL R0, R0, RZ, P0 ;  /* 0x000000ff00007208 */ /* 0x000fe20000000000 */
[----:B------:R-:W-:Y:S01]  /*160a0*/  IMAD.MOV.U32 R148, RZ, RZ, R143 ;  /* 0x000000ffff947224 */ /* 0x000fe200078e008f */
[----:B------:R-:W-:Y:S01]  /*160b0*/  HMMA.16816.F32 R156, R4, R74, R108 ;  /* 0x0000004a049c723c */ /* 0x000fe2000000186c */
[----:B------:R-:W-:-:S02]  /*160c0*/  IMAD.MOV.U32 R16, RZ, RZ, R151 ;  /* 0x000000ffff107224 */ /* 0x000fc400078e0097 */
[----:B------:R-:W-:Y:S02]  /*160d0*/  IMAD.MOV.U32 R146, RZ, RZ, R150 ;  /* 0x000000ffff927224 */ /* 0x000fe400078e0096 */
[----:B--2---:R-:W-:Y:S02]  /*160e0*/  FFMA.FTZ R3, R26, c[0x0][0x2d0], -R2 ;  /* 0x0000b4001a037a23 */ /* 0x004fe40000010802 */
[----:B---3--:R-:W-:Y:S01]  /*160f0*/  IMAD.MOV.U32 R111, RZ, RZ, R10 ;  /* 0x000000ffff6f7224 */ /* 0x008fe200078e000a */
[----:B------:R-:W-:Y:S01]  /*16100*/  HMMA.16816.F32 R140, R4, R52, R132 ;  /* 0x00000034048c723c */ /* 0x000fe20000001884 */
[----:B------:R1:W-:Y:S01]  /*16110*/  MUFU.EX2 R239, R3 ;  /* 0x0000000300ef7308 */ /* 0x0003e20000000800 */
[----:B------:R-:W-:Y:S02]  /*16120*/  IMAD.MOV.U32 R150, RZ, RZ, R252 ;  /* 0x000000ffff967224 */ /* 0x000fe400078e00fc */
[----:B----4-:R-:W-:Y:S01]  /*16130*/  F2FP.PACK_AB R10, R231, R111 ;  /* 0x0000006fe70a723e */ /* 0x010fe200000000ff */
[----:B------:R-:W-:-:S03]  /*16140*/  IMAD.MOV.U32 R151, RZ, RZ, R188 ;  /* 0x000000ffff977224 */ /* 0x000fc600078e00bc */
[C---:B------:R-:W-:Y:S07]  /*16150*/  HMMA.16816.F32 R172, R4.reuse, R58, R84 ;  /* 0x0000003a04ac723c */ /* 0x040fee0000001854 */
[----:B------:R-:W-:Y:S01]  /*16160*/  IMAD.MOV.U32 R86, RZ, RZ, R9 ;  /* 0x000000ffff567224 */ /* 0x000fe200078e0009 */
[----:B------:R-:W-:Y:S01]  /*16170*/  HMMA.16816.F32 R200, R4, R56, R152 ;  /* 0x0000003804c8723c */ /* 0x000fe20000001898 */
[----:B-1----:R-:W-:-:S04]  /*16180*/  FFMA.FTZ R3, R27, c[0x0][0x2d0], -R2 ;  /* 0x0000b4001b037a23 */ /* 0x002fc80000010802 */
[----:B------:R1:W2:Y:S03]  /*16190*/  MUFU.EX2 R8, R3 ;  /* 0x0000000300087308 */ /* 0x0002a60000000800 */
[----:B------:R-:W-:Y:S01]  /*161a0*/  IMAD.MOV.U32 R134, RZ, RZ, R141 ;  /* 0x000000ffff867224 */ /* 0x000fe200078e008d */
[----:B------:R-:W-:Y:S01]  /*161b0*/  MOV R19, R140 ;  /* 0x0000008c00137202 */ /* 0x000fe20000000f00 */
[----:B------:R-:W-:Y:S01]  /*161c0*/  IMAD.MOV.U32 R133, RZ, RZ, R143 ;  /* 0x000000ffff857224 */ /* 0x000fe200078e008f */
[----:B------:R-:W-:Y:S01]  /*161d0*/  HMMA.16816.F32 R208, R4, R50, R20 ;  /* 0x0000003204d0723c */ /* 0x000fe20000001814 */
[----:B------:R-:W-:-:S07]  /*161e0*/  IMAD.MOV.U32 R132, RZ, RZ, R142 ;  /* 0x000000ffff847224 */ /* 0x000fce00078e008e */
[C---:B------:R-:W-:Y:S01]  /*161f0*/  HMMA.16816.F32 R140, R4.reuse, R48, R128 ;  /* 0x00000030048c723c */ /* 0x040fe20000001880 */
[----:B-1----:R-:W-:Y:S02]  /*16200*/  FFMA.FTZ R3, R30, c[0x0][0x2d0], -R0 ;  /* 0x0000b4001e037a23 */ /* 0x002fe40000010800 */
[----:B--2---:R-:W-:Y:S01]  /*16210*/  IMAD.MOV.U32 R85, RZ, RZ, R8 ;  /* 0x000000ffff557224 */ /* 0x004fe200078e0008 */
[----:B------:R-:W-:Y:S01]  /*16220*/  F2FP.PACK_AB R8, R212, R213 ;  /* 0x000000d5d408723e */ /* 0x000fe200000000ff */
[----:B------:R1:W-:Y:S01]  /*16230*/  MUFU.EX2 R108, R3 ;  /* 0x00000003006c7308 */ /* 0x0003e20000000800 */
[----:B------:R-:W-:Y:S01]  /*16240*/  IMAD.MOV.U32 R155, RZ, RZ, R200 ;  /* 0x000000ffff9b7224 */ /* 0x000fe200078e00c8 */
[----:B------:R-:W-:Y:S01]  /*16250*/  MOV R152, R203 ;  /* 0x000000cb00987202 */ /* 0x000fe20000000f00 */
[----:B------:R-:W-:Y:S01]  /*16260*/  IMAD.MOV.U32 R154, RZ, RZ, R201 ;  /* 0x000000ffff9a7224 */ /* 0x000fe200078e00c9 */
[----:B------:R-:W-:Y:S01]  /*16270*/  HMMA.16816.F32 R164, R4, R54, R36 ;  /* 0x0000003604a4723c */ /* 0x000fe20000001824 */
[----:B------:R-:W-:-:S02]  /*16280*/  IMAD.MOV.U32 R153, RZ, RZ, R202 ;  /* 0x000000ffff997224 */ /* 0x000fc400078e00ca */
[----:B------:R-:W-:Y:S02]  /*16290*/  IMAD.MOV.U32 R130, RZ, RZ, R16 ;  /* 0x000000ffff827224 */ /* 0x000fe400078e0010 */
[----:B------:R-:W-:-:S03]  /*162a0*/  IMAD.MOV.U32 R131, RZ, RZ, R193 ;  /* 0x000000ffff837224 */ /* 0x000fc600078e00c1 */
[----:B------:R-:W-:Y:S01]  /*162b0*/  HMMA.16816.F32 R200, R4, R62, R124 ;  /* 0x0000003e04c8723c */ /* 0x000fe2000000187c */
[----:B-1----:R-:W-:-:S06]  /*162c0*/  FFMA.FTZ R3, R32, c[0x0][0x2d0], -R0 ;  /* 0x0000b40020037a23 */ /* 0x002fcc0000010800 */
[----:B------:R-:W-:Y:S01]  /*162d0*/  IMAD.MOV.U32 R129, RZ, RZ, R141 ;  /* 0x000000ffff817224 */ /* 0x000fe200078e008d */
[----:B------:R-:W-:Y:S01]  /*162e0*/  MOV R24, R143 ;  /* 0x0000008f00187202 */ /* 0x000fe20000000f00 */
[----:B------:R1:W2:Y:S01]  /*162f0*/  MUFU.EX2 R84, R3 ;  /* 0x0000000300547308 */ /* 0x0002a20000000800 */
        /* <DEDUP_REMOVED lines=8> */
[----:B------:R-:W-:Y:S01]  /*16380*/  HMMA.16816.F32 R140, R4, R46, R120 ;  /* 0x0000002e048c723c */ /* 0x000fe20000001878 */
[----:B------:R-:W-:Y:S01]  /*16390*/  MOV R149, R194 ;  /* 0x000000c200957202 */ /* 0x000fe20000000f00 */
[----:B------:R-:W-:-:S02]  /*163a0*/  IMAD.MOV.U32 R125, RZ, RZ, R195 ;  /* 0x000000ffff7d7224 */ /* 0x000fc400078e00c3 */
[----:B------:R-:W-:Y:S02]  /*163b0*/  IMAD.MOV.U32 R148, RZ, RZ, R192 ;  /* 0x000000ffff947224 */ /* 0x000fe400078e00c0 */
[----:B-1----:R-:W-:Y:S01]  /*163c0*/  FFMA.FTZ R3, R28, c[0x0][0x2d0], -R0 ;  /* 0x0000b4001c037a23 */ /* 0x002fe20000010800 */
[----:B--2---:R-:W-:Y:S01]  /*163d0*/  F2FP.PACK_AB R9, R84, R108 ;  /* 0x0000006c5409723e */ /* 0x004fe200000000ff */
[----:B------:R-:W-:Y:S01]  /*163e0*/  IMAD.MOV.U32 R120, RZ, RZ, R128 ;  /* 0x000000ffff787224 */ /* 0x000fe200078e0080 */
[----:B------:R-:W-:Y:S01]  /*163f0*/  HMMA.16816.F32 R188, R4, R66, R40 ;  /* 0x0000004204bc723c */ /* 0x000fe20000001828 */
[----:B------:R1:W-:Y:S01]  /*16400*/  MUFU.EX2 R109, R3 ;  /* 0x00000003006d7308 */ /* 0x0003e20000000800 */
[----:B------:R-:W-:Y:S01]  /*16410*/  IMAD.MOV.U32 R128, RZ, RZ, R18 ;  /* 0x000000ffff807224 */ /* 0x000fe200078e0012 */
[----:B------:R-:W-:Y:S01]  /*16420*/  MOV R123, R132 ;  /* 0x00000084007b7202 */ /* 0x000fe20000000f00 */
[----:B------:R-:W-:Y:S02]  /*16430*/  IMAD.MOV.U32 R121, RZ, RZ, R134 ;  /* 0x000000ffff797224 */ /* 0x000fe400078e0086 */
[----:B------:R-:W-:Y:S01]  /*16440*/  IMAD.MOV.U32 R122, RZ, RZ, R133 ;  /* 0x000000ffff7a7224 */ /* 0x000fe200078e0085 */
[----:B------:R-:W-:Y:S01]  /*16450*/  F2FP.PACK_AB R4, R86, R14 ;  /* 0x0000000e5604723e */ /* 0x000fe200000000ff */
[----:B------:R-:W-:Y:S01]  /*16460*/  IMAD.MOV.U32 R87, RZ, RZ, R149 ;  /* 0x000000ffff577224 */ /* 0x000fe200078e0095 */
[----:B------:R-:W-:Y:S01]  /*16470*/  F2FP.PACK_AB R6, R85, R239 ;  /* 0x000000ef5506723e */ /* 0x000fe200000000ff */
[----:B-1----:R-:W-:-:S04]  /*16480*/  FFMA.FTZ R3, R29, c[0x0][0x2d0], -R0 ;  /* 0x0000b4001d037a23 */ /* 0x002fc80000010800 */
[----:B------:R1:W2:Y:S02]  /*16490*/  MUFU.EX2 R232, R3 ;  /* 0x0000000300e87308 */ /* 0x0002a40000000800 */
[----:B-1----:R-:W-:Y:S01]  /*164a0*/  FFMA.FTZ R3, R31, c[0x0][0x2d0], -R0 ;  /* 0x0000b4001f037a23 */ /* 0x002fe20000010800 */
[----:B--2---:R-:W-:-:S05]  /*164b0*/  F2FP.PACK_AB R11, R232, R109 ;  /* 0x0000006de80b723e */ /* 0x004fca00000000ff */
[----:B------:R1:W2:Y:S02]  /*164c0*/  MUFU.EX2 R27, R3 ;  /* 0x00000003001b7308 */ /* 0x0002a40000000800 */
[C---:B------:R-:W-:Y:S08]  /*164d0*/  HMMA.16816.F32 R20, R8.reuse, R80, RZ ;  /* 0x000000500814723c */ /* 0x040ff000000018ff */
[----:B------:R-:W-:Y:S01]  /*164e0*/  HMMA.16816.F32 R16, R8, R88, RZ ;  /* 0x000000580810723c */ /* 0x000fe200000018ff */
[----:B-1----:R-:W-:Y:S01]  /*164f0*/  FFMA.FTZ R3, R33, c[0x0][0x2d0], -R0 ;  /* 0x0000b40021037a23 */ /* 0x002fe20000010800 */
[----:B--2---:R-:W-:-:S05]  /*16500*/  MOV R81, R27 ;  /* 0x0000001b00517202 */ /* 0x004fca0000000f00 */
[----:B------:R-:W-:Y:S01]  /*16510*/  IMAD.MOV.U32 R88, RZ, RZ, R128 ;  /* 0x000000ffff587224 */ /* 0x000fe200078e0080 */
[----:B------:R1:W2:Y:S01]  /*16520*/  MUFU.EX2 R247, R3 ;  /* 0x0000000300f77308 */ /* 0x0002a20000000800 */
[----:B------:R-:W-:Y:S01]  /*16530*/  HMMA.16816.F32 R36, R8, R92, RZ ;  /* 0x0000005c0824723c */ /* 0x000fe200000018ff */
[----:B------:R-:W-:-:S06]  /*16540*/  IMAD.MOV.U32 R89, RZ, RZ, R125 ;  /* 0x000000ffff597224 */ /* 0x000fcc00078e007d */
[----:B------:R-:W-:Y:S01]  /*16550*/  IMAD.MOV.U32 R93, RZ, RZ, R151 ;  /* 0x000000ffff5d7224 */ /* 0x000fe200078e0097 */
[----:B------:R-:W-:Y:S01]  /*16560*/  HMMA.16816.F32 R28, R8, R100, RZ ;  /* 0x00000064081c723c */ /* 0x000fe200000018ff */
[----:B------:R-:W-:Y:S01]  /*16570*/  MOV R92, R126 ;  /* 0x0000007e005c7202 */ /* 0x000fe20000000f00 */
[----:B-1----:R-:W-:-:S05]  /*16580*/  FFMA.FTZ R3, R34, c[0x0][0x2d0], -R0 ;  /* 0x0000b40022037a23 */ /* 0x002fca0000010800 */
[----:B------:R-:W-:Y:S01]  /*16590*/  MOV R101, R24 ;  /* 0x0000001800657202 */ /* 0x000fe20000000f00 */
[----:B------:R-:W-:Y:S01]  /*165a0*/  IMAD.MOV.U32 R100, RZ, RZ, R25 ;  /* 0x000000ffff647224 */ /* 0x000fe200078e0019 */
[----:B--2---:R-:W-:Y:S01]  /*165b0*/  F2FP.PACK_AB R5, R247, R81 ;  /* 0x00000051f705723e */ /* 0x004fe200000000ff */
[----:B------:R1:W2:Y:S01]  /*165c0*/  MUFU.EX2 R26, R3 ;  /* 0x00000003001a7308 */ /* 0x0002a20000000800 */
[----:B------:R-:W-:Y:S01]  /*165d0*/  HMMA.16816.F32 R40, R8, R82, RZ ;  /* 0x000000520828723c */ /* 0x000fe200000018ff */
[----:B-1----:R-:W-:-:S07]  /*165e0*/  FFMA.FTZ R3, R35, c[0x0][0x2d0], -R0 ;  /* 0x0000b40023037a23 */ /* 0x002fce0000010800 */
[C---:B------:R-:W-:Y:S01]  /*165f0*/  HMMA.16816.F32 R32, R8.reuse, R96, RZ ;  /* 0x000000600820723c */ /* 0x040fe200000018ff */
[----:B--2---:R-:W-:Y:S01]  /*16600*/  IMAD.MOV.U32 R80, RZ, RZ, R26 ;  /* 0x000000ffff507224 */ /* 0x004fe200078e001a */
[----:B------:R-:W1:Y:S05]  /*16610*/  MUFU.EX2 R252, R3 ;  /* 0x0000000300fc7308 */ /* 0x000e6a0000000800 */
[----:B------:R-:W-:Y:S01]  /*16620*/  IMAD.MOV.U32 R97, RZ, RZ, R124 ;  /* 0x000000ffff617224 */ /* 0x000fe200078e007c */
[----:B------:R-:W-:Y:S01]  /*16630*/  HMMA.16816.F32 R24, R8, R104, RZ ;  /* 0x000000680818723c */ /* 0x000fe200000018ff */
[----:B------:R-:W-:-:S06]  /*16640*/  IMAD.MOV.U32 R96, RZ, RZ, R123 ;  /* 0x000000ffff607224 */ /* 0x000fcc00078e007b */
[----:B------:R-:W-:Y:S01]  /*16650*/  MOV R104, R122 ;  /* 0x0000007a00687202 */ /* 0x000fe20000000f00 */
[----:B------:R-:W-:Y:S01]  /*16660*/  IMAD.MOV.U32 R105, RZ, RZ, R121 ;  /* 0x000000ffff697224 */ /* 0x000fe200078e0079 */
[----:B-1----:R-:W-:Y:S02]  /*16670*/  F2FP.PACK_AB R7, R252, R80 ;  /* 0x00000050fc07723e */ /* 0x002fe400000000ff */
[----:B------:R-:W-:-:S05]  /*16680*/  MOV R3, R144 ;  /* 0x0000009000037202 */ /* 0x000fca0000000f00 */
[C---:B------:R-:W-:Y:S07]  /*16690*/  HMMA.16816.F32 R192, R4.reuse, R60, R20 ;  /* 0x0000003c04c0723c */ /* 0x040fee0000001814 */
[----:B------:R-:W-:Y:S01]  /*166a0*/  MOV R60, R130 ;  /* 0x00000082003c7202 */ /* 0x000fe20000000f00 */
[----:B------:R-:W-:Y:S01]  /*166b0*/  HMMA.16816.F32 R132, R4, R44, R16 ;  /* 0x0000002c0484723c */ /* 0x000fe20000001810 */
[----:B------:R-:W-:-:S06]  /*166c0*/  IMAD.MOV.U32 R61, RZ, RZ, R145 ;  /* 0x000000ffff3d7224 */ /* 0x000fcc00078e0091 */
[----:B------:R-:W-:Y:S01]  /*166d0*/  IMAD.MOV.U32 R45, RZ, RZ, R129 ;  /* 0x000000ffff2d7224 */ /* 0x000fe200078e0081 */
[----:B------:R-:W-:Y:S01]  /*166e0*/  HMMA.16816.F32 R20, R8, R112, RZ ;  /* 0x000000700814723c */ /* 0x000fe200000018ff */
[----:B------:R-:W-:-:S06]  /*166f0*/  IMAD.MOV.U32 R44, RZ, RZ, R127 ;  /* 0x000000ffff2c7224 */ /* 0x000fcc00078e007f */
[----:B------:R-:W-:Y:S01]  /*16700*/  IMAD.MOV.U32 R113, RZ, RZ, R110 ;  /* 0x000000ffff717224 */ /* 0x000fe200078e006e */
[----:B------:R-:W-:Y:S01]  /*16710*/  HMMA.16816.F32 R16, R8, R116, RZ ;  /* 0x000000740810723c */ /* 0x000fe200000018ff */
[----:B------:R-:W-:Y:S02]  /*16720*/  IMAD.MOV.U32 R110, RZ, RZ, R150 ;  /* 0x000000ffff6e7224 */ /* 0x000fe400078e0096 */
[----:B------:R-:W-:-:S04]  /*16730*/  IMAD.MOV.U32 R112, RZ, RZ, R120 ;  /* 0x000000ffff707224 */ /* 0x000fc800078e0078 */
[----:B------:R-:W-:Y:S01]  /*16740*/  IMAD.MOV.U32 R117, RZ, RZ, R148 ;  /* 0x000000ffff757224 */ /* 0x000fe200078e0094 */
[----:B------:R-:W-:Y:S01]  /*16750*/  HMMA.16816.F32 R76, R4, R56, R32 ;  /* 0x00000038044c723c */ /* 0x000fe20000001820 */
[----:B------:R-:W-:-:S07]  /*16760*/  IMAD.MOV.U32 R116, RZ, RZ, R131 ;  /* 0x000000ffff747224 */ /* 0x000fce00078e0083 */
[----:B------:R-:W-:Y:S07]  /*16770*/  HMMA.16816.F32 R148, R4, R72, R36 ;  /* 0x000000480494723c */ /* 0x000fee0000001824 */
[----:B------:R-:W-:Y:S01]  /*16780*/  MOV R72, R146 ;  /* 0x0000009200487202 */ /* 0x000fe20000000f00 */
[----:B------:R-:W-:Y:S01]  /*16790*/  HMMA.16816.F32 R32, R8, R94, RZ ;  /* 0x0000005e0820723c */ /* 0x000fe200000018ff */
[----:B------:R-:W-:-:S06]  /*167a0*/  IMAD.MOV.U32 R73, RZ, RZ, R147 ;  /* 0x000000ffff497224 */ /* 0x000fcc00078e0093 */
[----:B------:R-:W-:Y:S01]  /*167b0*/  IMAD.MOV.U32 R94, RZ, RZ, R72 ;  /* 0x000000ffff5e7224 */ /* 0x000fe200078e0048 */
[----:B------:R-:W-:Y:S01]  /*167c0*/  HMMA.16816.F32 R128, R4, R68, R28 ;  /* 0x000000440480723c */ /* 0x000fe2000000181c */
[----:B------:R-:W-:Y:S02]  /*167d0*/  IMAD.MOV.U32 R72, RZ, RZ, R3 ;  /* 0x000000ffff487224 */ /* 0x000fe400078e0003 */
[----:B------:R-:W-:Y:S02]  /*167e0*/  FFMA.FTZ R3, R162, c[0x0][0x2d0], -R2 ;  /* 0x0000b400a2037a23 */ /* 0x000fe40000010802 */
[----:B------:R-:W-:Y:S02]  /*167f0*/  IMAD.MOV.U32 R95, RZ, RZ, R183 ;  /* 0x000000ffff5f7224 */ /* 0x000fe400078e00b7 */
[----:B------:R-:W-:Y:S01]  /*16800*/  IMAD.MOV.U32 R162, RZ, RZ, R153 ;  /* 0x000000ffffa27224 */ /* 0x000fe200078e0099 */
[C---:B------:R-:W-:Y:S07]  /*16810*/  HMMA.16816.F32 R28, R8.reuse, R98, RZ ;  /* 0x00000062081c723c */ /* 0x040fee00000018ff */
[----:B------:R-:W-:Y:S01]  /*16820*/  IMAD.MOV.U32 R99, RZ, RZ, R73 ;  /* 0x000000ffff637224 */ /* 0x000fe200078e0049 */
[----:B------:R-:W-:Y:S01]  /*16830*/  HMMA.16816.F32 R36, R8, R90, RZ ;  /* 0x0000005a0824723c */ /* 0x000fe200000018ff */
[----:B------:R-:W-:-:S06]  /*16840*/  IMAD.MOV.U32 R73, RZ, RZ, R45 ;  /* 0x000000ffff497224 */ /* 0x000fcc00078e002d */
[----:B------:R-:W-:Y:S01]  /*16850*/  MOV R90, R92 ;  /* 0x0000005c005a7202 */ /* 0x000fe20000000f00 */
[----:B------:R-:W-:Y:S01]  /*16860*/  IMAD.MOV.U32 R92, RZ, RZ, R110 ;  /* 0x000000ffff5c7224 */ /* 0x000fe200078e006e */
[----:B------:R-:W-:Y:S01]  /*16870*/  HMMA.16816.F32 R124, R4, R64, R24 ;  /* 0x00000040047c723c */ /* 0x000fe20000001818 */
[----:B------:R-:W-:Y:S02]  /*16880*/  IMAD.MOV.U32 R110, RZ, RZ, R180 ;  /* 0x000000ffff6e7224 */ /* 0x000fe400078e00b4 */
[----:B------:R1:W-:Y:S01]  /*16890*/  MUFU.EX2 R180, R3 ;  /* 0x0000000300b47308 */ /* 0x0003e20000000800 */
[----:B------:R-:W-:-:S04]  /*168a0*/  IMAD.MOV.U32 R91, RZ, RZ, R44 ;  /* 0x000000ffff5b7224 */ /* 0x000fc800078e002c */
[----:B------:R-:W-:Y:S07]  /*168b0*/  HMMA.16816.F32 R24, R8, R102, RZ ;  /* 0x000000660818723c */ /* 0x000fee00000018ff */
[----:B------:R-:W-:Y:S01]  /*168c0*/  IMAD.MOV.U32 R102, RZ, RZ, R104 ;  /* 0x000000ffff667224 */ /* 0x000fe200078e0068 */
[----:B------:R-:W-:Y:S01]  /*168d0*/  MOV R103, R116 ;  /* 0x0000007400677202 */ /* 0x000fe20000000f00 */
[----:B------:R-:W-:Y:S01]  /*168e0*/  IMAD.MOV.U32 R104, RZ, RZ, R97 ;  /* 0x000000ffff687224 */ /* 0x000fe200078e0061 */
[----:B------:R-:W-:Y:S01]  /*168f0*/  HMMA.16816.F32 R28, R4, R58, R28 ;  /* 0x0000003a041c723c */ /* 0x000fe2000000181c */
[----:B-1----:R-:W-:-:S02]  /*16900*/  FFMA.FTZ R3, R161, c[0x0][0x2d0], -R2 ;  /* 0x0000b400a1037a23 */ /* 0x002fc40000010802 */
[----:B------:R-:W-:Y:S02]  /*16910*/  IMAD.MOV.U32 R97, RZ, RZ, R181 ;  /* 0x000000ffff617224 */ /* 0x000fe400078e00b5 */
[----:B------:R1:W2:Y:S01]  /*16920*/  MUFU.EX2 R181, R3 ;  /* 0x0000000300b57308 */ /* 0x0002a20000000800 */
[----:B------:R-:W-:Y:S01]  /*16930*/  IMAD.MOV.U32 R116, RZ, RZ, R87 ;  /* 0x000000ffff747224 */ /* 0x000fe200078e0057 */
[----:B------:R-:W-:Y:S01]  /*16940*/  MOV R87, R187 ;  /* 0x000000bb00577202 */ /* 0x000fe20000000f00 */
[----:B------:R-:W-:Y:S01]  /*16950*/  HMMA.16816.F32 R120, R4, R52, R20 ;  /* 0x000000340478723c */ /* 0x000fe20000001814 */
[----:B------:R-:W-:-:S07]  /*16960*/  IMAD.MOV.U32 R161, RZ, RZ, R154 ;  /* 0x000000ffffa17224 */ /* 0x000fce00078e009a */
[----:B------:R-:W-:Y:S01]  /*16970*/  HMMA.16816.F32 R20, R8, R106, RZ ;  /* 0x0000006a0814723c */ /* 0x000fe200000018ff */
[----:B-1----:R-:W-:Y:S01]  /*16980*/  FFMA.FTZ R3, R160, c[0x0][0x2d0], -R2 ;  /* 0x0000b400a0037a23 */ /* 0x002fe20000010802 */
[----:B------:R-:W-:-:S05]  /*16990*/  MOV R160, R155 ;  /* 0x0000009b00a07202 */ /* 0x000fca0000000f00 */
[----:B------:R-:W-:Y:S01]  /*169a0*/  IMAD.MOV.U32 R106, RZ, RZ, R60 ;  /* 0x000000ffff6a7224 */ /* 0x000fe200078e003c */
[----:B------:R-:W-:Y:S01]  /*169b0*/  HMMA.16816.F32 R144, R4, R48, R16 ;  /* 0x000000300490723c */ /* 0x000fe20000001810 */
[----:B------:R1:W-:Y:S01]  /*169c0*/  MUFU.EX2 R183, R3 ;  /* 0x0000000300b77308 */ /* 0x0003e20000000800 */
[----:B------:R-:W-:-:S06]  /*169d0*/  IMAD.MOV.U32 R107, RZ, RZ, R96 ;  /* 0x000000ffff6b7224 */ /* 0x000fcc00078e0060 */
[----:B------:R-:W-:Y:S07]  /*169e0*/  HMMA.16816.F32 R16, R8, R114, RZ ;  /* 0x000000720810723c */ /* 0x000fee00000018ff */
[----:B------:R-:W-:Y:S01]  /*169f0*/  MOV R115, R61 ;  /* 0x0000003d00737202 */ /* 0x000fe20000000f00 */
[----:B------:R-:W-:Y:S01]  /*16a00*/  HMMA.16816.F32 R40, R4, R62, R40 ;  /* 0x0000003e0428723c */ /* 0x000fe20000001828 */
[----:B-1----:R-:W-:Y:S02]  /*16a10*/  FFMA.FTZ R3, R163, c[0x0][0x2d0], -R2 ;  /* 0x0000b400a3037a23 */ /* 0x002fe40000010802 */
[----:B------:R-:W-:-:S02]  /*16a20*/  IMAD.MOV.U32 R163, RZ, RZ, R152 ;  /* 0x000000ffffa37224 */ /* 0x000fc400078e0098 */
[----:B------:R1:W-:Y:S03]  /*16a30*/  MUFU.EX2 R187, R3 ;  /* 0x0000000300bb7308 */ /* 0x0003e60000000800 */
[----:B------:R-:W-:Y:S08]  /*16a40*/  HMMA.16816.F32 R36, R4, R46, R36 ;  /* 0x0000002e0424723c */ /* 0x000ff00000001824 */
[----:B------:R-:W-:Y:S01]  /*16a50*/  HMMA.16816.F32 R8, R8, R118, RZ ;  /* 0x000000760808723c */ /* 0x000fe200000018ff */
[----:B-1----:R-:W-:-:S06]  /*16a60*/  FFMA.FTZ R3, R139, c[0x0][0x2d0], -R0 ;  /* 0x0000b4008b037a23 */ /* 0x002fcc0000010800 */
[----:B------:R-:W-:Y:S01]  /*16a70*/  IMAD.MOV.U32 R118, RZ, RZ, R106 ;  /* 0x000000ffff767224 */ /* 0x000fe200078e006a */
[C---:B------:R-:W-:Y:S01]  /*16a80*/  HMMA.16816.F32 R52, R4.reuse, R54, R16 ;  /* 0x000000360434723c */ /* 0x040fe20000001810 */
[----:B------:R1:W-:Y:S01]  /*16a90*/  MUFU.EX2 R59, R3 ;  /* 0x00000003003b7308 */ /* 0x0003e20000000800 */
[----:B------:R-:W3:Y:S01]  /*16aa0*/  LDSM.16.MT88.4 R16, [R225+0x1100] ;  /* 0x00110000e110783b */ /* 0x000ee20000004200 */
[----:B------:R-:W-:Y:S01]  /*16ab0*/  IMAD.MOV.U32 R106, RZ, RZ, R107 ;  /* 0x000000ffff6a7224 */ /* 0x000fe200078e006b */
[----:B------:R-:W-:Y:S01]  /*16ac0*/  MOV R119, R103 ;  /* 0x0000006700777202 */ /* 0x000fe20000000f00 */
[----:B------:R-:W-:Y:S02]  /*16ad0*/  IMAD.MOV.U32 R107, RZ, RZ, R102 ;  /* 0x000000ffff6b7224 */ /* 0x000fe400078e0066 */
[----:B------:R-:W-:Y:S01]  /*16ae0*/  IMAD.MOV.U32 R102, RZ, RZ, R94 ;  /* 0x000000ffff667224 */ /* 0x000fe200078e005e */
[----:B------:R-:W-:Y:S01]  /*16af0*/  HMMA.16816.F32 R32, R4, R74, R32 ;  /* 0x0000004a0420723c */ /* 0x000fe20000001820 */
[----:B------:R-:W-:Y:S01]  /*16b00*/  IMAD.MOV.U32 R103, RZ, RZ, R112 ;  /* 0x000000ffff677224 */ /* 0x000fe200078e0070 */
[----:B------:R-:W-:-:S05]  /*16b10*/  MOV R94, R113 ;  /* 0x00000071005e7202 */ /* 0x000fca0000000f00 */
[----:B------:R-:W-:Y:S01]  /*16b20*/  MOV R75, R115 ;  /* 0x00000073004b7202 */ /* 0x000fe20000000f00 */
[C---:B------:R-:W-:Y:S01]  /*16b30*/  HMMA.16816.F32 R68, R4.reuse, R70, R24 ;  /* 0x000000460444723c */ /* 0x040fe20000001818 */
[----:B-1----:R-:W-:Y:S01]  /*16b40*/  FFMA.FTZ R3, R138, c[0x0][0x2d0], -R0 ;  /* 0x0000b4008a037a23 */ /* 0x002fe20000010800 */
[----:B------:R-:W-:Y:S01]  /*16b50*/  LDSM.16.MT88.4 R24, [R226+0x1100] ;  /* 0x00110000e218783b */ /* 0x000fe20000004200 */
[----:B------:R-:W-:Y:S02]  /*16b60*/  IMAD.MOV.U32 R115, RZ, RZ, R99 ;  /* 0x000000ffff737224 */ /* 0x000fe400078e0063 */
[----:B------:R1:W4:Y:S01]  /*16b70*/  MUFU.EX2 R60, R3 ;  /* 0x00000003003c7308 */ /* 0x0003220000000800 */
[----:B------:R-:W-:Y:S02]  /*16b80*/  IMAD.MOV.U32 R74, RZ, RZ, R75 ;  /* 0x000000ffff4a7224 */ /* 0x000fe400078e004b */
[----:B------:R-:W-:Y:S01]  /*16b90*/  HMMA.16816.F32 R64, R4, R66, R20 ;  /* 0x000000420440723c */ /* 0x000fe20000001814 */
[----:B------:R-:W3:Y:S01]  /*16ba0*/  LDSM.16.MT88.4 R20, [R228+0x1100] ;  /* 0x00110000e414783b */ /* 0x000ee20000004200 */
[----:B------:R-:W-:Y:S01]  /*16bb0*/  IMAD.MOV.U32 R75, RZ, RZ, R118 ;  /* 0x000000ffff4b7224 */ /* 0x000fe200078e0076 */
[----:B------:R-:W-:-:S05]  /*16bc0*/  MOV R118, R95 ;  /* 0x0000005f00767202 */ /* 0x000fca0000000f00 */
[----:B------:R-:W-:Y:S01]  /*16bd0*/  HMMA.16816.F32 R48, R4, R50, R8 ;  /* 0x000000320430723c */ /* 0x000fe20000001808 */
[----:B-1----:R-:W-:-:S06]  /*16be0*/  FFMA.FTZ R3, R137, c[0x0][0x2d0], -R0 ;  /* 0x0000b40089037a23 */ /* 0x002fcc0000010800 */
[----:B------:R-:W-:Y:S01]  /*16bf0*/  FFMA.FTZ R4, R176, c[0x0][0x2d0], -R13 ;  /* 0x0000b400b0047a23 */ /* 0x000fe2000001080d */
[----:B--2---:R-:W-:Y:S01]  /*16c00*/  F2FP.PACK_AB R8, R181, R180 ;  /* 0x000000b4b508723e */ /* 0x004fe200000000ff */
[----:B------:R1:W-:Y:S01]  /*16c10*/  MUFU.EX2 R62, R3 ;  /* 0x00000003003e7308 */ /* 0x0003e20000000800 */
[----:B----4-:R-:W-:Y:S02]  /*16c20*/  F2FP.PACK_AB R9, R60, R59 ;  /* 0x0000003b3c09723e */ /* 0x010fe400000000ff */
[----:B------:R-:W-:-:S05]  /*16c30*/  F2FP.PACK_AB R10, R187, R183 ;  /* 0x000000b7bb0a723e */ /* 0x000fca00000000ff */
[----:B------:R-:W-:Y:S01]  /*16c40*/  MUFU.EX2 R58, R4 ;  /* 0x00000004003a7308 */ /* 0x000fe20000000800 */
[----:B-1----:R-:W-:-:S07]  /*16c50*/  FFMA.FTZ R3, R136, c[0x0][0x2d0], -R0 ;  /* 0x0000b40088037a23 */ /* 0x002fce0000010800 */
        /* <DEDUP_REMOVED lines=13> */
[----:B------:R1:W2:Y:S07]  /*16d30*/  MUFU.EX2 R61, R3 ;  /* 0x00000003003d7308 */ /* 0x0002ae0000000800 */
[----:B------:R-:W-:Y:S01]  /*16d40*/  HMMA.16816.F32 R36, R8, R26, R36 ;  /* 0x0000001a0824723c */ /* 0x000fe20000001824 */
        /* <DEDUP_REMOVED lines=19> */
[C---:B-1----:R-:W-:Y:S01]  /*16e80*/  HMMA.16816.F32 R20, R8.reuse, R18, R28 ;  /* 0x000000120814723c */ /* 0x042fe2000000181c */
[----:B------:R-:W-:Y:S07]  /*16e90*/  LDSM.16.MT88.4 R28, [R227+0x3100] ;  /* 0x00310000e31c783b */ /* 0x000fee0000004200 */
[-C--:B------:R-:W-:Y:S08]  /*16ea0*/  HMMA.16816.F32 R76, R8, R16.reuse, R76 ;  /* 0x00000010084c723c */ /* 0x080ff0000000184c */
[----:B------:R-:W-:Y:S01]  /*16eb0*/  HMMA.16816.F32 R168, R4, R16, R160 ;  /* 0x0000001004a8723c */ /* 0x000fe200000018a0 */
[----:B------:R-:W-:-:S06]  /*16ec0*/  MOV R95, R239 ;  /* 0x000000ef005f7202 */ /* 0x000fcc0000000f00 */
[----:B------:R-:W-:Y:S01]  /*16ed0*/  IMAD.MOV.U32 R162, RZ, RZ, R102 ;  /* 0x000000ffffa27224 */ /* 0x000fe200078e0066 */
[----:B------:R-:W-:Y:S01]  /*16ee0*/  MOV R99, R23 ;  /* 0x0000001700637202 */ /* 0x000fe20000000f00 */
[----:B------:R-:W-:Y:S01]  /*16ef0*/  IMAD.MOV.U32 R114, RZ, RZ, R20 ;  /* 0x000000ffff727224 */ /* 0x000fe200078e0014 */
[----:B------:R-:W-:Y:S01]  /*16f00*/  HMMA.16816.F32 R172, R4, R18, R172 ;  /* 0x0000001204ac723c */ /* 0x000fe200000018ac */
[----:B------:R-:W-:Y:S01]  /*16f10*/  IMAD.MOV.U32 R113, RZ, RZ, R21 ;  /* 0x000000ffff717224 */ /* 0x000fe200078e0015 */
[----:B------:R-:W-:Y:S01]  /*16f20*/  LDSM.16.MT88.4 R16, [R228+0x3100] ;  /* 0x00310000e410783b */ /* 0x000fe20000004200 */
[----:B------:R-:W-:Y:S01]  /*16f30*/  IMAD.MOV.U32 R112, RZ, RZ, R22 ;  /* 0x000000ffff707224 */ /* 0x000fe200078e0016 */
[----:B------:R-:W-:Y:S01]  /*16f40*/  MOV R161, R115 ;  /* 0x0000007300a17202 */ /* 0x000fe20000000f00 */
[----:B------:R-:W-:Y:S01]  /*16f50*/  IMAD.MOV.U32 R102, RZ, RZ, R103 ;  /* 0x000000ffff667224 */ /* 0x000fe200078e0067 */
[----:B------:R-:W1:Y:S01]  /*16f60*/  LDSM.16.MT88.4 R20, [R226+0x3100] ;  /* 0x00310000e214783b */ /* 0x000e620000004200 */
[----:B------:R-:W-:Y:S01]  /*16f70*/  IMAD.MOV.U32 R160, RZ, RZ, R119 ;  /* 0x000000ffffa07224 */ /* 0x000fe200078e0077 */
[----:B------:R-:W-:Y:S01]  /*16f80*/  MOV R98, R76 ;  /* 0x0000004c00627202 */ /* 0x000fe20000000f00 */
[----:B------:R-:W-:-:S02]  /*16f90*/  IMAD.MOV.U32 R103, RZ, RZ, R94 ;  /* 0x000000ffff677224 */ /* 0x000fc400078e005e */
[----:B------:R-:W-:Y:S02]  /*16fa0*/  IMAD.MOV.U32 R119, RZ, RZ, R97 ;  /* 0x000000ffff777224 */ /* 0x000fe400078e0061 */
[----:B------:R-:W-:Y:S02]  /*16fb0*/  IMAD.MOV.U32 R115, RZ, RZ, R81 ;  /* 0x000000ffff737224 */ /* 0x000fe400078e0051 */
[----:B------:R-:W-:Y:S02]  /*16fc0*/  IMAD.MOV.U32 R220, RZ, RZ, R229 ;  /* 0x000000ffffdc7224 */ /* 0x000fe400078e00e5 */
[----:B------:R-:W-:Y:S01]  /*16fd0*/  IMAD.MOV.U32 R251, RZ, RZ, R224 ;  /* 0x000000fffffb7224 */ /* 0x000fe200078e00e0 */
[----:B--2---:R-:W-:Y:S01]  /*16fe0*/  HMMA.16816.F32 R72, R4, R24, R72 ;  /* 0x000000180448723c */ /* 0x004fe20000001848 */
        /* <DEDUP_REMOVED lines=36> */
[----:B------:R-:W-:-:S02]  /*17230*/  IMAD.MOV.U32 R179, RZ, RZ, R94 ;  /* 0x000000ffffb37224 */ /* 0x000fc400078e005e */
[----:B------:R-:W-:Y:S01]  /*17240*/  IMAD.MOV.U32 R176, RZ, RZ, R95 ;  /* 0x000000ffffb07224 */ /* 0x000fe200078e005f */
[----:B------:R-:W-:Y:S01]  /*17250*/  MOV R219, R93 ;  /* 0x0000005d00db7202 */ /* 0x000fe20000000f00 */
[----:B------:R-:W-:Y:S01]  /*17260*/  IMAD.MOV.U32 R118, RZ, RZ, R116 ;  /* 0x000000ffff767224 */ /* 0x000fe200078e0074 */
[----:B-1----:R-:W-:Y:S01]  /*17270*/  HMMA.16816.F32 R92, R4, R22, R188 ;  /* 0x00000016045c723c */ /* 0x002fe200000018bc */
[----:B------:R-:W-:Y:S02]  /*17280*/  IMAD.MOV.U32 R97, RZ, RZ, R86 ;  /* 0x000000ffff617224 */ /* 0x000fe400078e0056 */
[----:B------:R-:W-:Y:S02]  /*17290*/  IMAD.MOV.U32 R250, RZ, RZ, R118 ;  /* 0x000000fffffa7224 */ /* 0x000fe400078e0076 */
[----:B------:R-:W-:Y:S02]  /*172a0*/  IMAD.MOV.U32 R216, RZ, RZ, R219 ;  /* 0x000000ffffd87224 */ /* 0x000fe400078e00db */
[----:B------:R-:W-:Y:S01]  /*172b0*/  IMAD.MOV.U32 R188, RZ, RZ, R102 ;  /* 0x000000ffffbc7224 */ /* 0x000fe200078e0066 */
[----:B------:R-:W-:Y:S01]  /*172c0*/  MOV R191, R101 ;  /* 0x0000006500bf7202 */ /* 0x000fe20000000f00 */
[----:B------:R-:W-:-:S02]  /*172d0*/  IMAD.MOV.U32 R189, RZ, RZ, R103 ;  /* 0x000000ffffbd7224 */ /* 0x000fc400078e0067 */
[----:B------:R-:W-:Y:S01]  /*172e0*/  IMAD.MOV.U32 R190, RZ, RZ, R100 ;  /* 0x000000ffffbe7224 */ /* 0x000fe200078e0064 */
[----:B------:R-:W-:Y:S01]  /*172f0*/  HMMA.16816.F32 R88, R4, R20, R88 ;  /* 0x000000140458723c */ /* 0x000fe20000001858 */
[----:B------:R-:W-:Y:S01]  /*17300*/  IMAD.MOV.U32 R217, RZ, RZ, R248 ;  /* 0x000000ffffd97224 */ /* 0x000fe200078e00f8 */
[----:B------:R-:W-:Y:S01]  /*17310*/  MOV R219, R250 ;  /* 0x000000fa00db7202 */ /* 0x000fe20000000f00 */
[----:B------:R-:W-:-:S05]  /*17320*/  IMAD.MOV.U32 R218, RZ, RZ, R249 ;  /* 0x000000ffffda7224 */ /* 0x000fca00078e00f9 */
[----:B------:R-:W-:Y:S08]  /*17330*/  HMMA.16816.F32 R104, R4, R16, R104 ;  /* 0x000000100468723c */ /* 0x000ff00000001868 */
[----:B------:R-:W-:Y:S01]  /*17340*/  HMMA.16816.F32 R52, R8, R18, R52 ;  /* 0x000000120834723c */ /* 0x000fe20000001834 */
[----:B------:R-:W-:Y:S02]  /*17350*/  IMAD.MOV.U32 R116, RZ, RZ, R232 ;  /* 0x000000ffff747224 */ /* 0x000fe400078e00e8 */
[----:B------:R-:W-:-:S05]  /*17360*/  IMAD.MOV.U32 R86, RZ, RZ, R242 ;  /* 0x000000ffff567224 */ /* 0x000fca00078e00f2 */
[C---:B------:R-:W-:Y:S08]  /*17370*/  HMMA.16816.F32 R100, R4.reuse, R18, R164 ;  /* 0x000000120464723c */ /* 0x040ff000000018a4 */
[----:B------:R-:W-:Y:S01]  /*17380*/  HMMA.16816.F32 R188, R4, R28, R188 ;  /* 0x0000001c04bc723c */ /* 0x000fe200000018bc */
[----:B------:R-:W-:Y:S01]  /*17390*/  IMAD.MOV.U32 R118, RZ, RZ, R116 ;  /* 0x000000ffff767224 */ /* 0x000fe200078e0074 */
[----:B------:R-:W-:-:S06]  /*173a0*/  UIMAD.WIDE.U32 UR8, UR18, UR4, URZ ;  /* 0x00000004120872a5 */ /* 0x000fcc000f8e003f */
[-C--:B------:R-:W-:Y:S01]  /*173b0*/  HMMA.16816.F32 R48, R8, R30.reuse, R48 ;  /* 0x0000001e0830723c */ /* 0x080fe20000001830 */
[----:B------:R-:W-:Y:S01]  /*173c0*/  IMAD.MOV.U32 R110, RZ, RZ, R241 ;  /* 0x000000ffff6e7224 */ /* 0x000fe200078e00f1 */
[----:B------:R1:W5:Y:S06]  /*173d0*/  LDL.LU R242, [R1+0x98] ;  /* 0x0000980001f27983 */ /* 0x00036c0000300800 */
[----:B------:R-:W-:Y:S01]  /*173e0*/  HMMA.16816.F32 R164, R4, R30, R208 ;  /* 0x0000001e04a4723c */ /* 0x000fe200000018d0 */
[----:B------:R-:W-:Y:S01]  /*173f0*/  IMAD.MOV.U32 R116, RZ, RZ, R230 ;  /* 0x000000ffff747224 */ /* 0x000fe200078e00e6 */
[----:B------:R-:W-:Y:S01]  /*17400*/  @UP2 USHF.R.U32.HI UR18, URZ, UR5, UR9 ;  /* 0x000000053f122299 */ /* 0x000fe20008011609 */
[----:B------:R1:W5:Y:S04]  /*17410*/  LDL.LU R241, [R1+0x94] ;  /* 0x0000940001f17983 */ /* 0x0003680000300800 */
[----:B------:R-:W-:Y:S01]  /*17420*/  IMAD.MOV.U32 R7, RZ, RZ, R251 ;  /* 0x000000ffff077224 */ /* 0x000fe200078e00fb */
[----:B------:R-:W-:Y:S01]  /*17430*/  MOV R210, R222 ;  /* 0x000000de00d27202 */ /* 0x000fe20000000f00 */
[----:B------:R-:W-:Y:S01]  /*17440*/  IMAD.MOV.U32 R208, RZ, RZ, R220 ;  /* 0x000000ffffd07224 */ /* 0x000fe200078e00dc */
[----:B------:R-:W-:Y:S01]  /*17450*/  HMMA.16816.F32 R248, R8, R24, R128 ;  /* 0x0000001808f8723c */ /* 0x000fe20000001880 */
[----:B------:R-:W-:-:S02]  /*17460*/  IMAD.MOV.U32 R211, RZ, RZ, R223 ;  /* 0x000000ffffd37224 */ /* 0x000fc400078e00df */
[----:B------:R-:W-:Y:S02]  /*17470*/  IMAD.MOV.U32 R209, RZ, RZ, R221 ;  /* 0x000000ffffd17224 */ /* 0x000fe400078e00dd */
[----:B------:R-:W-:Y:S02]  /*17480*/  IMAD.MOV.U32 R4, RZ, RZ, R216 ;  /* 0x000000ffff047224 */ /* 0x000fe400078e00d8 */
[----:B------:R-:W-:Y:S01]  /*17490*/  IMAD.MOV.U32 R6, RZ, RZ, R118 ;  /* 0x000000ffff067224 */ /* 0x000fe200078e0076 */
[----:B------:R-:W-:Y:S01]  /*174a0*/  MOV R30, R83 ;  /* 0x00000053001e7202 */ /* 0x000fe20000000f00 */
[----:B------:R-:W-:Y:S01]  /*174b0*/  IMAD.MOV.U32 R129, RZ, RZ, R3 ;  /* 0x000000ffff817224 */ /* 0x000fe200078e0003 */
[----:B------:R-:W-:Y:S01]  /*174c0*/  HMMA.16816.F32 R220, R8, R26, R68 ;  /* 0x0000001a08dc723c */ /* 0x000fe20000001844 */
[----:B------:R-:W-:Y:S01]  /*174d0*/  FFMA.FTZ R3, R246, c[0x0][0x2d0], -R2 ;  /* 0x0000b400f6037a23 */ /* 0x000fe20000010802 */
[----:B------:R-:W-:Y:S01]  /*174e0*/  MOV R5, R211 ;  /* 0x000000d300057202 */ /* 0x000fe20000000f00 */
[----:B------:R-:W-:Y:S01]  /*174f0*/  IMAD.MOV.U32 R31, RZ, RZ, R82 ;  /* 0x000000ffff1f7224 */ /* 0x000fe200078e0052 */
[----:B------:R-:W-:Y:S01]  /*17500*/  UIADD3 UR18, UR18, UR13, -UR24 ;  /* 0x0000000d12127290 */ /* 0x000fe2000fffe818 */
[----:B------:R1:W5:Y:S02]  /*17510*/  LDL.LU R240, [R1+0x90] ;  /* 0x0000900001f07983 */ /* 0x0003640000300800 */
[----:B------:R-:W-:Y:S01]  /*17520*/  MOV R68, R208 ;  /* 0x000000d000447202 */ /* 0x000fe20000000f00 */
[----:B------:R-:W-:-:S02]  /*17530*/  IMAD.MOV.U32 R27, RZ, RZ, R209 ;  /* 0x000000ffff1b7224 */ /* 0x000fc400078e00d1 */
[----:B------:R-:W-:Y:S01]  /*17540*/  IMAD.MOV.U32 R26, RZ, RZ, R210 ;  /* 0x000000ffff1a7224 */ /* 0x000fe200078e00d2 */
[----:B------:R-:W-:Y:S01]  /*17550*/  MOV R71, R218 ;  /* 0x000000da00477202 */ /* 0x000fe20000000f00 */
[----:B------:R-:W-:Y:S01]  /*17560*/  HMMA.16816.F32 R208, R8, R22, R64 ;  /* 0x0000001608d0723c */ /* 0x000fe20000001840 */
[----:B------:R2:W-:Y:S01]  /*17570*/  MUFU.EX2 R22, R3 ;  /* 0x0000000300167308 */ /* 0x0005e20000000800 */
[----:B------:R-:W-:Y:S02]  /*17580*/  IMAD.MOV.U32 R70, RZ, RZ, R217 ;  /* 0x000000ffff467224 */ /* 0x000fe400078e00d9 */
[----:B------:R-:W-:Y:S01]  /*17590*/  IMAD.MOV.U32 R128, RZ, RZ, R219 ;  /* 0x000000ffff807224 */ /* 0x000fe200078e00db */
[----:B------:R-:W-:Y:S01]  /*175a0*/  MOV R130, R179 ;  /* 0x000000b300827202 */ /* 0x000fe20000000f00 */
[----:B------:R-:W-:Y:S02]  /*175b0*/  IMAD.MOV.U32 R131, RZ, RZ, R176 ;  /* 0x000000ffff837224 */ /* 0x000fe400078e00b0 */
[----:B------:R-:W-:-:S02]  /*175c0*/  IMAD.MOV.U32 R69, RZ, RZ, R7 ;  /* 0x000000ffff457224 */ /* 0x000fc400078e0007 */
[----:B------:R-:W-:Y:S01]  /*175d0*/  IMAD.MOV.U32 R246, RZ, RZ, R97 ;  /* 0x000000fffff67224 */ /* 0x000fe200078e0061 */
[----:B------:R-:W-:Y:S01]  /*175e0*/  USHF.R.S32.HI UR4, URZ, 0x1f, UR18 ;  /* 0x0000001f3f047899 */ /* 0x000fe20008011412 */
[----:B------:R1:W5:Y:S01]  /*175f0*/  LDL.LU R239, [R1+0x8c] ;  /* 0x00008c0001ef7983 */ /* 0x0003620000300800 */
[----:B--2---:R-:W-:Y:S01]  /*17600*/  FFMA.FTZ R3, R245, c[0x0][0x2d0], -R2 ;  /* 0x0000b400f5037a23 */ /* 0x004fe20000010802 */
[C---:B------:R-:W-:Y:S08]  /*17610*/  HMMA.16816.F32 R216, R8.reuse, R20, R124 ;  /* 0x0000001408d8723c */ /* 0x040ff0000000187c */
[----:B------:R-:W-:Y:S01]  /*17620*/  HMMA.16816.F32 R64, R8, R16, R120 ;  /* 0x000000100840723c */ /* 0x000fe20000001878 */
[----:B------:R2:W-:Y:S01]  /*17630*/  MUFU.EX2 R24, R3 ;  /* 0x0000000300187308 */ /* 0x0005e20000000800 */
[----:B------:R-:W-:Y:S01]  /*17640*/  MOV R7, R119 ;  /* 0x0000007700077202 */ /* 0x000fe20000000f00 */
[----:B------:R-:W-:-:S02]  /*17650*/  IMAD.MOV.U32 R179, RZ, RZ, R116 ;  /* 0x000000ffffb37224 */ /* 0x000fc400078e0074 */
[----:B------:R-:W-:Y:S01]  /*17660*/  IMAD.MOV.U32 R176, RZ, RZ, R117 ;  /* 0x000000ffffb07224 */ /* 0x000fe200078e0075 */
[----:B------:R-:W-:Y:S01]  /*17670*/  ULEA.HI UR4, UR4, UR18, URZ, 0x6 ;  /* 0x0000001204047291 */ /* 0x000fe2000f8f303f */
[----:B------:R1:W5:Y:S01]  /*17680*/  LDL.LU R238, [R1+0x88] ;  /* 0x0000880001ee7983 */ /* 0x0003620000300800 */
[--C-:B--2---:R-:W-:Y:S01]  /*17690*/  FFMA.FTZ R3, R215, c[0x0][0x2d0], -R2.reuse ;  /* 0x0000b400d7037a23 */ /* 0x104fe20000010802 */
[----:B------:R-:W-:Y:S01]  /*176a0*/  HMMA.16816.F32 R116, R8, R28, R144 ;  /* 0x0000001c0874723c */ /* 0x000fe20000001890 */
[----:B------:R-:W-:Y:S01]  /*176b0*/  FFMA.FTZ R2, R214, c[0x0][0x2d0], -R2 ;  /* 0x0000b400d6027a23 */ /* 0x000fe20000010802 */
[----:B------:R-:W-:Y:S03]  /*176c0*/  LDSM.16.MT88.4 R144, [R226+0x1900] ;  /* 0x00190000e290783b */ /* 0x000fe60000004200 */
[----:B------:R2:W-:Y:S01]  /*176d0*/  MUFU.EX2 R23, R2 ;  /* 0x0000000200177308 */ /* 0x0005e20000000800 */
[----:B------:R-:W-:Y:S01]  /*176e0*/  MOV R120, R114 ;  /* 0x0000007200787202 */ /* 0x000fe20000000f00 */
[----:B------:R-:W-:-:S02]  /*176f0*/  IMAD.MOV.U32 R121, RZ, RZ, R113 ;  /* 0x000000ffff797224 */ /* 0x000fc400078e0071 */
[----:B------:R-:W-:Y:S01]  /*17700*/  IMAD.MOV.U32 R122, RZ, RZ, R112 ;  /* 0x000000ffff7a7224 */ /* 0x000fe200078e0070 */
[----:B------:R-:W-:Y:S01]  /*17710*/  MOV R123, R99 ;  /* 0x00000063007b7202 */ /* 0x000fe20000000f00 */
[----:B------:R-:W-:Y:S01]  /*17720*/  USHF.R.S32.HI UR4, URZ, 0x6, UR4 ;  /* 0x000000063f047899 */ /* 0x000fe20008011404 */
[----:B------:R1:W5:Y:S01]  /*17730*/  LDL.LU R237, [R1+0x84] ;  /* 0x0000840001ed7983 */ /* 0x0003620000300800 */
[----:B------:R3:W-:Y:S01]  /*17740*/  MUFU.EX2 R25, R3 ;  /* 0x0000000300197308 */ /* 0x0007e20000000800 */
[----:B------:R-:W-:Y:S02]  /*17750*/  IMAD.MOV.U32 R28, RZ, RZ, R98 ;  /* 0x000000ffff1c7224 */ /* 0x000fe400078e0062 */
[----:B------:R-:W-:Y:S01]  /*17760*/  IMAD.MOV.U32 R29, RZ, RZ, R96 ;  /* 0x000000ffff1d7224 */ /* 0x000fe200078e0060 */
[----:B------:R1:W5:Y:S01]  /*17770*/  LDL.LU R236, [R1+0x80] ;  /* 0x0000800001ec7983 */ /* 0x0003620000300800 */
[----:B--2---:R-:W-:-:S03]  /*17780*/  FFMA.FTZ R2, R207, c[0x0][0x2d0], -R0 ;  /* 0x0000b400cf027a23 */ /* 0x004fc60000010800 */
[----:B------:R-:W-:Y:S01]  /*17790*/  LDSM.16.MT88.4 R96, [R226+0x3900] ;  /* 0x00390000e260783b */ /* 0x000fe20000004200 */
[----:B------:R2:W-:Y:S03]  /*177a0*/  MUFU.EX2 R18, R2 ;  /* 0x0000000200127308 */ /* 0x0005e60000000800 */
[----:B------:R1:W5:Y:S01]  /*177b0*/  LDL.LU R235, [R1+0x7c] ;  /* 0x00007c0001eb7983 */ /* 0x0003620000300800 */
[----:B---3--:R-:W-:-:S03]  /*177c0*/  FADD.FTZ R3, R108, R84 ;  /* 0x000000546c037221 */ /* 0x008fc60000010000 */
[----:B------:R1:W5:Y:S01]  /*177d0*/  LDL.LU R234, [R1+0x78] ;  /* 0x0000780001ea7983 */ /* 0x0003620000300800 */
[----:B------:R-:W-:-:S03]  /*177e0*/  UIADD3 UR21, UR12, -0x2, URZ ;  /* 0xfffffffe0c157890 */ /* 0x000fc6000fffe03f */
[----:B------:R1:W5:Y:S04]  /*177f0*/  LDL.LU R233, [R1+0x74] ;  /* 0x0000740001e97983 */ /* 0x0003680000300800 */
[----:B------:R1:W5:Y:S01]  /*17800*/  LDL.LU R232, [R1+0x70] ;  /* 0x0000700001e87983 */ /* 0x0003620000300800 */
[----:B--2---:R-:W-:-:S03]  /*17810*/  FFMA.FTZ R2, R206, c[0x0][0x2d0], -R0 ;  /* 0x0000b400ce027a23 */ /* 0x004fc60000010800 */
[----:B------:R1:W5:Y:S01]  /*17820*/  LDL.LU R231, [R1+0x6c] ;  /* 0x00006c0001e77983 */ /* 0x0003620000300800 */
[----:B------:R2:W-:Y:S03]  /*17830*/  MUFU.EX2 R19, R2 ;  /* 0x0000000200137308 */ /* 0x0005e60000000800 */
[----:B------:R1:W5:Y:S04]  /*17840*/  LDL.LU R230, [R1+0x68] ;  /* 0x0000680001e67983 */ /* 0x0003680000300800 */
[----:B------:R1:W5:Y:S04]  /*17850*/  LDL.LU R229, [R1+0x64] ;  /* 0x0000640001e57983 */ /* 0x0003680000300800 */
[----:B------:R1:W5:Y:S01]  /*17860*/  LDL.LU R224, [R1+0x60] ;  /* 0x0000600001e07983 */ /* 0x0003620000300800 */
[----:B--2---:R-:W-:-:S02]  /*17870*/  FFMA.FTZ R2, R205, c[0x0][0x2d0], -R0 ;  /* 0x0000b400cd027a23 */ /* 0x004fc40000010800 */
[----:B------:R-:W-:Y:S02]  /*17880*/  FFMA.FTZ R0, R204, c[0x0][0x2d0], -R0 ;  /* 0x0000b400cc007a23 */ /* 0x000fe40000010800 */
[----:B------:R-:W2:Y:S01]  /*17890*/  LDSM.16.MT88.4 R204, [R225+0x1900] ;  /* 0x00190000e1cc783b */ /* 0x000ea20000004200 */
[----:B------:R-:W-:Y:S08]  /*178a0*/  MUFU.EX2 R21, R2 ;  /* 0x0000000200157308 */ /* 0x000ff00000000800 */
[----:B------:R3:W-:Y:S02]  /*178b0*/  MUFU.EX2 R20, R0 ;  /* 0x0000000000147308 */ /* 0x0007e40000000800 */
[----:B---3--:R-:W-:Y:S01]  /*178c0*/  FFMA.FTZ R0, R70, c[0x0][0x2d0], -R13 ;  /* 0x0000b40046007a23 */ /* 0x008fe2000001080d */
[----:B------:R-:W-:Y:S01]  /*178d0*/  MOV R70, R71 ;  /* 0x0000004700467202 */ /* 0x000fe20000000f00 */
[----:B------:R-:W-:-:S02]  /*178e0*/  IMAD.MOV.U32 R71, RZ, RZ, R128 ;  /* 0x000000ffff477224 */ /* 0x000fc400078e0080 */
[----:B------:R-:W-:Y:S01]  /*178f0*/  IMAD.MOV.U32 R128, RZ, RZ, R129 ;  /* 0x000000ffff807224 */ /* 0x000fe200078e0081 */
[----:B------:R-:W-:Y:S01]  /*17900*/  MOV R129, R130 ;  /* 0x0000008200817202 */ /* 0x000fe20000000f00 */
[----:B------:R-:W-:Y:S02]  /*17910*/  IMAD.MOV.U32 R130, RZ, RZ, R131 ;  /* 0x000000ffff827224 */ /* 0x000fe400078e0083 */
[----:B------:R-:W-:Y:S01]  /*17920*/  IMAD.MOV.U32 R131, RZ, RZ, R4 ;  /* 0x000000ffff837224 */ /* 0x000fe200078e0004 */
[----:B------:R-:W-:Y:S01]  /*17930*/  MOV R4, R5 ;  /* 0x0000000500047202 */ /* 0x000fe20000000f00 */
[----:B------:R-:W-:Y:S02]  /*17940*/  IMAD.MOV.U32 R5, RZ, RZ, R163 ;  /* 0x000000ffff057224 */ /* 0x000fe400078e00a3 */
[----:B------:R-:W-:Y:S01]  /*17950*/  IMAD.MOV.U32 R163, RZ, RZ, R160 ;  /* 0x000000ffffa37224 */ /* 0x000fe200078e00a0 */
[----:B------:R-:W-:Y:S01]  /*17960*/  MOV R160, R161 ;  /* 0x000000a100a07202 */ /* 0x000fe20000000f00 */
[----:B------:R-:W-:-:S02]  /*17970*/  IMAD.MOV.U32 R161, RZ, RZ, R15 ;  /* 0x000000ffffa17224 */ /* 0x000fc400078e000f */
[----:B------:R3:W-:Y:S02]  /*17980*/  MUFU.EX2 R15, R0 ;  /* 0x00000000000f7308 */ /* 0x0007e40000000800 */
[----:B---3--:R-:W-:-:S06]  /*17990*/  FFMA.FTZ R0, R26, c[0x0][0x2d0], -R13 ;  /* 0x0000b4001a007a23 */ /* 0x008fcc000001080d */
[----:B------:R3:W4:Y:S02]  /*179a0*/  MUFU.EX2 R16, R0 ;  /* 0x0000000000107308 */ /* 0x0007240000000800 */
[----:B---3--:R-:W-:Y:S01]  /*179b0*/  FFMA.FTZ R0, R27, c[0x0][0x2d0], -R13 ;  /* 0x0000b4001b007a23 */ /* 0x008fe2000001080d */
[----:B----4-:R-:W-:-:S05]  /*179c0*/  F2FP.PACK_AB R124, R16, R15 ;  /* 0x0000000f107c723e */ /* 0x010fca00000000ff */
[----:B------:R3:W-:Y:S02]  /*179d0*/  MUFU.EX2 R17, R0 ;  /* 0x0000000000117308 */ /* 0x0007e40000000800 */
[----:B---3--:R-:W-:Y:S02]  /*179e0*/  FFMA.FTZ R0, R70, c[0x0][0x2d0], -R13 ;  /* 0x0000b40046007a23 */ /* 0x008fe4000001080d */
        /* <DEDUP_REMOVED lines=12> */
[----:B------:R-:W-:Y:S01]  /*17ab0*/  FFMA.FTZ R2, R70, c[0x0][0x2d0], -R12 ;  /* 0x0000b40046027a23 */ /* 0x000fe2000001080c */
[----:B------:R3:W4:Y:S01]  /*17ac0*/  MUFU.EX2 R14, R0 ;  /* 0x00000000000e7308 */ /* 0x0007220000000800 */
[----:B------:R-:W-:Y:S01]  /*17ad0*/  IMAD.MOV.U32 R127, RZ, RZ, R128 ;  /* 0x000000ffff7f7224 */ /* 0x000fe200078e0080 */
[----:B------:R-:W-:Y:S01]  /*17ae0*/  F2FP.PACK_AB R128, R24, R22 ;  /* 0x000000161880723e */ /* 0x000fe200000000ff */
[----:B------:R-:W-:Y:S01]  /*17af0*/  IMAD.MOV.U32 R26, RZ, RZ, R130 ;  /* 0x000000ffff1a7224 */ /* 0x000fe200078e0082 */
[----:B------:R-:W-:Y:S01]  /*17b00*/  F2FP.PACK_AB R129, R19, R18 ;  /* 0x000000121381723e */ /* 0x000fe200000000ff */
[----:B------:R-:W-:Y:S01]  /*17b10*/  FADD.FTZ R8, R127, R126 ;  /* 0x0000007e7f087221 */ /* 0x000fe20000010000 */
[----:B------:R-:W-:Y:S01]  /*17b20*/  F2FP.PACK_AB R130, R23, R25 ;  /* 0x000000191782723e */ /* 0x000fe200000000ff */
[----:B------:R-:W-:Y:S01]  /*17b30*/  IMAD.MOV.U32 R27, RZ, RZ, R71 ;  /* 0x000000ffff1b7224 */ /* 0x000fe200078e0047 */
[----:B------:R-:W-:Y:S01]  /*17b40*/  MOV R71, R161 ;  /* 0x000000a100477202 */ /* 0x000fe20000000f00 */
[----:B------:R-:W-:-:S02]  /*17b50*/  IMAD.MOV.U32 R70, RZ, RZ, R162 ;  /* 0x000000ffff467224 */ /* 0x000fc400078e00a2 */
[----:B------:R-:W-:Y:S01]  /*17b60*/  FADD.FTZ R9, R27, R26 ;  /* 0x0000001a1b097221 */ /* 0x000fe20000010000 */
[----:B------:R-:W-:Y:S01]  /*17b70*/  MOV R26, R177 ;  /* 0x000000b1001a7202 */ /* 0x000fe20000000f00 */
[----:B------:R-:W-:Y:S02]  /*17b80*/  IMAD.MOV.U32 R27, RZ, RZ, R178 ;  /* 0x000000ffff1b7224 */ /* 0x000fe400078e00b2 */
[--C-:B---3--:R-:W-:Y:S01]  /*17b90*/  FFMA.FTZ R0, R68, c[0x0][0x2d0], -R12.reuse ;  /* 0x0000b40044007a23 */ /* 0x108fe2000001080c */
[----:B----4-:R-:W-:Y:S01]  /*17ba0*/  F2FP.PACK_AB R126, R14, R17 ;  /* 0x000000110e7e723e */ /* 0x010fe200000000ff */
[----:B------:R-:W-:Y:S01]  /*17bb0*/  IMAD.MOV.U32 R68, RZ, RZ, R131 ;  /* 0x000000ffff447224 */ /* 0x000fe200078e0083 */
[----:B------:R-:W-:Y:S01]  /*17bc0*/  F2FP.PACK_AB R131, R20, R21 ;  /* 0x000000151483723e */ /* 0x000fe200000000ff */
[----:B------:R3:W-:Y:S06]  /*17bd0*/  MUFU.EX2 R10, R0 ;  /* 0x00000000000a7308 */ /* 0x0007ec0000000800 */
[C---:B--2---:R-:W-:Y:S08]  /*17be0*/  HMMA.16816.F32 R192, R128.reuse, R204, R192 ;  /* 0x000000cc80c0723c */ /* 0x044ff000000018c0 */
[----:B------:R-:W-:Y:S01]  /*17bf0*/  HMMA.16816.F32 R132, R128, R144, R132 ;  /* 0x000000908084723c */ /* 0x000fe20000001884 */
[----:B---3--:R-:W-:Y:S01]  /*17c00*/  FFMA.FTZ R0, R69, c[0x0][0x2d0], -R12 ;  /* 0x0000b40045007a23 */ /* 0x008fe2000001080c */
[----:B------:R-:W-:Y:S01]  /*17c10*/  MOV R69, R4 ;  /* 0x0000000400457202 */ /* 0x000fe20000000f00 */
[----:B------:R-:W-:-:S02]  /*17c20*/  IMAD.MOV.U32 R4, RZ, RZ, R160 ;  /* 0x000000ffff047224 */ /* 0x000fc400078e00a0 */
[----:B------:R2:W3:Y:S02]  /*17c30*/  MUFU.EX2 R11, R0 ;  /* 0x00000000000b7308 */ /* 0x0004e40000000800 */
[----:B--2---:R-:W-:Y:S01]  /*17c40*/  FFMA.FTZ R0, R5, c[0x0][0x2d0], -R12 ;  /* 0x0000b40005007a23 */ /* 0x004fe2000001080c */
[----:B---3--:R-:W-:-:S05]  /*17c50*/  F2FP.PACK_AB R125, R11, R10 ;  /* 0x0000000a0b7d723e */ /* 0x008fca00000000ff */
[----:B------:R2:W-:Y:S01]  /*17c60*/  MUFU.EX2 R12, R2 ;  /* 0x00000002000c7308 */ /* 0x0005e20000000800 */
[----:B------:R-:W-:Y:S02]  /*17c70*/  IMAD.MOV.U32 R5, RZ, RZ, R163 ;  /* 0x000000ffff057224 */ /* 0x000fe400078e00a3 */
[----:B------:R-:W3:Y:S05]  /*17c80*/  LDSM.16.MT88.4 R160, [R228+0x1900] ;  /* 0x00190000e4a0783b */ /* 0x000eea0000004200 */
[----:B------:R-:W4:Y:S01]  /*17c90*/  MUFU.EX2 R13, R0 ;  /* 0x00000000000d7308 */ /* 0x000f220000000800 */
[----:B--2---:R-:W-:Y:S01]  /*17ca0*/  FADD.FTZ R2, R213, R212 ;  /* 0x000000d4d5027221 */ /* 0x004fe20000010000 */
[----:B------:R-:W-:Y:S01]  /*17cb0*/  MOV R213, R69 ;  /* 0x0000004500d57202 */ /* 0x000fe20000000f00 */
[----:B------:R-:W-:Y:S01]  /*17cc0*/  IMAD.MOV.U32 R212, RZ, RZ, R68 ;  /* 0x000000ffffd47224 */ /* 0x000fe200078e0044 */
[----:B------:R-:W-:Y:S01]  /*17cd0*/  MOV R69, R80 ;  /* 0x0000005000457202 */ /* 0x000fe20000000f00 */
[----:B------:R-:W-:-:S02]  /*17ce0*/  IMAD.MOV.U32 R68, RZ, RZ, R115 ;  /* 0x000000ffff447224 */ /* 0x000fc400078e0073 */
[----:B------:R-:W-:Y:S01]  /*17cf0*/  LDSM.16.MT88.4 R112, [R228+0x3900] ;  /* 0x00390000e470783b */ /* 0x000fe20000004200 */
[----:B----4-:R-:W-:Y:S01]  /*17d00*/  F2FP.PACK_AB R127, R13, R12 ;  /* 0x0000000c0d7f723e */ /* 0x010fe200000000ff */
[----:B------:R-:W-:Y:S02]  /*17d10*/  IMAD.MOV.U32 R0, RZ, RZ, R111 ;  /* 0x000000ffff007224 */ /* 0x000fe400078e006f */
[----:B------:R-:W-:Y:S02]  /*17d20*/  IMAD.MOV.U32 R214, RZ, RZ, R69 ;  /* 0x000000ffffd67224 */ /* 0x000fe400078e0045 */
[----:B------:R-:W-:Y:S02]  /*17d30*/  FADD.FTZ R0, R0, R2 ;  /* 0x0000000200007221 */ /* 0x000fe40000010000 */
[C---:B------:R-:W-:Y:S08]  /*17d40*/  HMMA.16816.F32 R196, R124.reuse, R204, R196 ;  /* 0x000000cc7cc4723c */ /* 0x040ff000000018c4 */
[-C--:B------:R-:W-:Y:S08]  /*17d50*/  HMMA.16816.F32 R200, R124, R206.reuse, R200 ;  /* 0x000000ce7cc8723c */ /* 0x080ff000000018c8 */
[----:B------:R-:W-:Y:S07]  /*17d60*/  HMMA.16816.F32 R204, R128, R206, R40 ;  /* 0x000000ce80cc723c */ /* 0x000fee0000001828 */
[----:B------:R-:W-:Y:S01]  /*17d70*/  IMAD.MOV.U32 R43, RZ, RZ, R70 ;  /* 0x000000ffff2b7224 */ /* 0x000fe200078e0046 */
[----:B------:R-:W-:Y:S01]  /*17d80*/  HMMA.16816.F32 R136, R124, R144, R136 ;  /* 0x000000907c88723c */ /* 0x000fe20000001888 */
[----:B------:R-:W-:Y:S01]  /*17d90*/  MOV R41, R4 ;  /* 0x0000000400297202 */ /* 0x000fe20000000f00 */
[----:B------:R-:W-:-:S02]  /*17da0*/  IMAD.MOV.U32 R40, RZ, RZ, R5 ;  /* 0x000000ffff287224 */ /* 0x000fc400078e0005 */
[----:B------:R-:W-:Y:S02]  /*17db0*/  IMAD.MOV.U32 R70, RZ, RZ, R81 ;  /* 0x000000ffff467224 */ /* 0x000fe400078e0051 */
[----:B------:R-:W2:Y:S01]  /*17dc0*/  LDSM.16.MT88.4 R80, [R225+0x3900] ;  /* 0x00390000e150783b */ /* 0x000ea20000004200 */
[----:B------:R-:W-:Y:S01]  /*17dd0*/  IMAD.MOV.U32 R42, RZ, RZ, R71 ;  /* 0x000000ffff2a7224 */ /* 0x000fe200078e0047 */
[----:B------:R-:W-:Y:S01]  /*17de0*/  HMMA.16816.F32 R140, R124, R146, R140 ;  /* 0x000000927c8c723c */ /* 0x000fe2000000188c */
[----:B------:R-:W-:Y:S01]  /*17df0*/  IMAD.MOV.U32 R71, RZ, RZ, R86 ;  /* 0x000000ffff477224 */ /* 0x000fe200078e0056 */
[----:B------:R-:W-:Y:S02]  /*17e00*/  MOV R86, R110 ;  /* 0x0000006e00567202 */ /* 0x000fe40000000f00 */
[----:B------:R-:W-:Y:S01]  /*17e10*/  MOV R215, R70 ;  /* 0x0000004600d77202 */ /* 0x000fe20000000f00 */
[----:B------:R-:W-:-:S03]  /*17e20*/  IMAD.MOV.U32 R245, RZ, RZ, R71 ;  /* 0x000000fffff57224 */ /* 0x000fc600078e0047 */
[C---:B------:R-:W-:Y:S07]  /*17e30*/  HMMA.16816.F32 R144, R128.reuse, R146, R36 ;  /* 0x000000928090723c */ /* 0x040fee0000001824 */
[----:B------:R-:W-:Y:S01]  /*17e40*/  IMAD.MOV.U32 R39, RZ, RZ, R6 ;  /* 0x000000ffff277224 */ /* 0x000fe200078e0006 */
[----:B------:R-:W-:Y:S01]  /*17e50*/  MOV R38, R7 ;  /* 0x0000000700267202 */ /* 0x000fe20000000f00 */
[----:B------:R-:W-:Y:S01]  /*17e60*/  IMAD.MOV.U32 R37, RZ, RZ, R179 ;  /* 0x000000ffff257224 */ /* 0x000fe200078e00b3 */
[----:B------:R-:W-:Y:S01]  /*17e70*/  LDSM.16.MT88.4 R4, [R227+0x3900] ;  /* 0x00390000e304783b */ /* 0x000fe20000004200 */
[----:B------:R-:W-:Y:S01]  /*17e80*/  IMAD.MOV.U32 R36, RZ, RZ, R176 ;  /* 0x000000ffff247224 */ /* 0x000fe200078e00b0 */
[----:B---3--:R-:W-:Y:S01]  /*17e90*/  HMMA.16816.F32 R148, R128, R160, R148 ;  /* 0x000000a08094723c */ /* 0x008fe20000001894 */
[----:B------:R-:W-:Y:S01]  /*17ea0*/  FADD.FTZ R9, R37, R9 ;  /* 0x0000000925097221 */ /* 0x000fe20000010000 */
[----:B------:R-:W3:Y:S01]  /*17eb0*/  LDSM.16.MT88.4 R176, [R227+0x1900] ;  /* 0x00190000e3b0783b */ /* 0x000ee20000004200 */
[----:B------:R-:W-:-:S02]  /*17ec0*/  FADD.FTZ R2, R36, R8 ;  /* 0x0000000824027221 */ /* 0x000fc40000010000 */
[----:B------:R-:W-:Y:S02]  /*17ed0*/  FADD.FTZ R8, R38, R0 ;  /* 0x0000000026087221 */ /* 0x000fe40000010000 */
[----:B------:R-:W-:Y:S01]  /*17ee0*/  FADD.FTZ R0, R41, R9 ;  /* 0x0000000929007221 */ /* 0x000fe20000010000 */
[----:B------:R-:W-:Y:S01]  /*17ef0*/  HMMA.16816.F32 R152, R124, R160, R152 ;  /* 0x000000a07c98723c */ /* 0x000fe20000001898 */
[----:B------:R-:W-:Y:S02]  /*17f00*/  FADD.FTZ R8, R42, R8 ;  /* 0x000000082a087221 */ /* 0x000fe40000010000 */
[----:B------:R-:W-:-:S05]  /*17f10*/  FADD.FTZ R2, R40, R2 ;  /* 0x0000000228027221 */ /* 0x000fca0000010000 */
[-C--:B------:R-:W-:Y:S08]  /*17f20*/  HMMA.16816.F32 R156, R124, R162.reuse, R156 ;  /* 0x000000a27c9c723c */ /* 0x080ff0000000189c */
[----:B------:R-:W-:Y:S07]  /*17f30*/  HMMA.16816.F32 R160, R128, R162, R32 ;  /* 0x000000a280a0723c */ /* 0x000fee0000001820 */
[----:B------:R-:W-:Y:S01]  /*17f40*/  IMAD.MOV.U32 R35, RZ, RZ, R109 ;  /* 0x000000ffff237224 */ /* 0x000fe200078e006d */
[----:B--2---:R-:W-:Y:S03]  /*17f50*/  HMMA.16816.F32 R72, R124, R80, R72 ;  /* 0x000000507c48723c */ /* 0x004fe60000001848 */
[----:B------:R-:W-:-:S04]  /*17f60*/  FADD.FTZ R3, R35, R3 ;  /* 0x0000000323037221 */ /* 0x000fc80000010000 */
[----:B------:R-:W-:Y:S01]  /*17f70*/  FADD.FTZ R3, R39, R3 ;  /* 0x0000000327037221 */ /* 0x000fe20000010000 */
[C---:B------:R-:W-:Y:S07]  /*17f80*/  HMMA.16816.F32 R108, R124.reuse, R114, R100 ;  /* 0x000000727c6c723c */ /* 0x040fee0000001864 */
[----:B------:R-:W-:Y:S01]  /*17f90*/  MOV R100, R120 ;  /* 0x0000007800647202 */ /* 0x000fe20000000f00 */
[----:B------:R-:W-:Y:S01]  /*17fa0*/  IMAD.MOV.U32 R101, RZ, RZ, R121 ;  /* 0x000000ffff657224 */ /* 0x000fe200078e0079 */
[----:B------:R-:W-:Y:S01]  /*17fb0*/  MOV R103, R123 ;  /* 0x0000007b00677202 */ /* 0x000fe20000000f00 */
[----:B------:R-:W-:Y:S01]  /*17fc0*/  IMAD.MOV.U32 R102, RZ, RZ, R122 ;  /* 0x000000ffff667224 */ /* 0x000fe200078e007a */
[C---:B---3--:R-:W-:Y:S08]  /*17fd0*/  HMMA.16816.F32 R168, R124.reuse, R176, R168 ;  /* 0x000000b07ca8723c */ /* 0x048ff000000018a8 */
[C---:B------:R-:W-:Y:S08]  /*17fe0*/  HMMA.16816.F32 R172, R124.reuse, R178, R172 ;  /* 0x000000b27cac723c */ /* 0x040ff000000018ac */
[C---:B------:R-:W-:Y:S08]  /*17ff0*/  HMMA.16816.F32 R76, R124.reuse, R82, R76 ;  /* 0x000000527c4c723c */ /* 0x040ff0000000184c */
[C---:B------:R-:W-:Y:S08]  /*18000*/  HMMA.16816.F32 R88, R124.reuse, R96, R88 ;  /* 0x000000607c58723c */ /* 0x040ff00000001858 */
[C---:B------:R-:W-:Y:S08]  /*18010*/  HMMA.16816.F32 R92, R124.reuse, R98, R92 ;  /* 0x000000627c5c723c */ /* 0x040ff0000000185c */
[C---:B------:R-:W-:Y:S08]  /*18020*/  HMMA.16816.F32 R104, R124.reuse, R112, R104 ;  /* 0x000000707c68723c */ /* 0x040ff00000001868 */
[C---:B------:R-:W-:Y:S08]  /*18030*/  HMMA.16816.F32 R120, R124.reuse, R4, R188 ;  /* 0x000000047c78723c */ /* 0x040ff000000018bc */
[----:B------:R-:W-:Y:S08]  /*18040*/  HMMA.16816.F32 R124, R124, R6, R164 ;  /* 0x000000067c7c723c */ /* 0x000ff000000018a4 */
[C---:B------:R-:W-:Y:S07]  /*18050*/  HMMA.16816.F32 R164, R128.reuse, R176, R28 ;  /* 0x000000b080a4723c */ /* 0x040fee000000181c */
[----:B------:R-:W-:Y:S01]  /*18060*/  IMAD.MOV.U32 R30, RZ, RZ, R246 ;  /* 0x000000ffff1e7224 */ /* 0x000fe200078e00f6 */
[----:B------:R-:W-:Y:S01]  /*18070*/  HMMA.16816.F32 R116, R128, R4, R116 ;  /* 0x000000048074723c */ /* 0x000fe20000001874 */
[----:B------:R-:W-:Y:S01]  /*18080*/  IMAD.MOV.U32 R29, RZ, RZ, R68 ;  /* 0x000000ffff1d7224 */ /* 0x000fe200078e0044 */
[----:B------:R-:W-:Y:S01]  /*18090*/  MOV R28, R27 ;  /* 0x0000001b001c7202 */ /* 0x000fe20000000f00 */
[----:B------:R-:W-:Y:S01]  /*180a0*/  IMAD.MOV.U32 R31, RZ, RZ, R26 ;  /* 0x000000ffff1f7224 */ /* 0x000fe200078e001a */
[----:B------:R-:W-:Y:S01]  /*180b0*/  MOV R27, R86 ;  /* 0x00000056001b7202 */ /* 0x000fe20000000f00 */
[----:B------:R-:W-:-:S02]  /*180c0*/  IMAD.MOV.U32 R246, RZ, RZ, R85 ;  /* 0x000000fffff67224 */ /* 0x000fc400078e0055 */
[----:B------:R-:W-:Y:S01]  /*180d0*/  FADD.FTZ R4, R212, R0 ;  /* 0x00000000d4047221 */ /* 0x000fe20000010000 */
[C---:B------:R-:W-:Y:S01]  /*180e0*/  HMMA.16816.F32 R176, R128.reuse, R178, R100 ;  /* 0x000000b280b0723c */ /* 0x040fe20000001864 */
[----:B------:R-:W-:Y:S02]  /*180f0*/  FADD.FTZ R0, R30, R8 ;  /* 0x000000081e007221 */ /* 0x000fe40000010000 */
[----:B------:R-:W-:Y:S02]  /*18100*/  FADD.FTZ R5, R43, R3 ;  /* 0x000000032b057221 */ /* 0x000fe40000010000 */
[----:B------:R-:W-:Y:S02]  /*18110*/  FADD.FTZ R3, R213, R2 ;  /* 0x00000002d5037221 */ /* 0x000fe40000010000 */
[----:B------:R-:W-:Y:S01]  /*18120*/  FADD.FTZ R0, R29, R0 ;  /* 0x000000001d007221 */ /* 0x000fe20000010000 */
[----:B------:R-:W-:Y:S01]  /*18130*/  HMMA.16816.F32 R68, R128, R80, R248 ;  /* 0x000000508044723c */ /* 0x000fe200000018f8 */
[----:B------:R-:W-:Y:S01]  /*18140*/  FADD.FTZ R2, R247, R5 ;  /* 0x00000005f7027221 */ /* 0x000fe20000010000 */
[----:B------:R-:W-:Y:S01]  /*18150*/  IMNMX R5, RZ, UR4, !PT ;  /* 0x00000004ff057c17 */ /* 0x000fe2000f800200 */
[----:B------:R-:W-:-:S02]  /*18160*/  FADD.FTZ R4, R28, R4 ;  /* 0x000000041c047221 */ /* 0x000fc40000010000 */
[----:B------:R-:W-:Y:S01]  /*18170*/  FADD.FTZ R3, R31, R3 ;  /* 0x000000031f037221 */ /* 0x000fe20000010000 */
[----:B------:R-:W-:Y:S01]  /*18180*/  ISETP.LE.AND P0, PT, R5, UR21, PT ;  /* 0x0000001505007c0c */ /* 0x000fe2000bf03270 */
[----:B------:R-:W-:Y:S01]  /*18190*/  FADD.FTZ R0, R246, R0 ;  /* 0x00000000f6007221 */ /* 0x000fe20000010000 */
[----:B------:R2:W-:Y:S01]  /*181a0*/  STL [R1+0x24], R5 ;  /* 0x0000240501007387 */ /* 0x0005e20000100800 */
[----:B------:R-:W-:Y:S01]  /*181b0*/  FADD.FTZ R2, R214, R2 ;  /* 0x00000002d6027221 */ /* 0x000fe20000010000 */
[----:B------:R-:W-:Y:S01]  /*181c0*/  HMMA.16816.F32 R100, R128, R112, R64 ;  /* 0x000000708064723c */ /* 0x000fe20000001840 */
[----:B------:R-:W-:Y:S02]  /*181d0*/  FADD.FTZ R4, R245, R4 ;  /* 0x00000004f5047221 */ /* 0x000fe40000010000 */
[----:B------:R-:W-:Y:S02]  /*181e0*/  IMAD.MOV.U32 R26, RZ, RZ, R87 ;  /* 0x000000ffff1a7224 */ /* 0x000fe400078e0057 */
        /* <DEDUP_REMOVED lines=37> */
[----:B------:R3:W-:Y:S01]  /*18440*/  STL [R1], R0 ;  /* 0x0000000001007387 */ /* 0x0007e20000100800 */
[----:B------:R-:W-:Y:S02]  /*18450*/  FADD.FTZ R3, R17, R3 ;  /* 0x0000000311037221 */ /* 0x000fe40000010000 */
[----:B--2---:R-:W-:Y:S02]  /*18460*/  FADD.FTZ R5, R20, R2 ;  /* 0x0000000214057221 */ /* 0x004fe40000010000 */
[----:B------:R-:W-:-:S03]  /*18470*/  FADD.FTZ R2, R14, R3 ;  /* 0x000000030e027221 */ /* 0x000fc60000010000 */
[----:B------:R1:W-:Y:S01]  /*18480*/  STL [R1+0x4], R5 ;  /* 0x0000040501007387 */ /* 0x0003e20000100800 */
[----:B---3--:R-:W-:-:S05]  /*18490*/  FADD.FTZ R0, R13, R4 ;  /* 0x000000040d007221 */ /* 0x008fca0000010000 */
[----:B------:R1:W-:Y:S04]  /*184a0*/  STL [R1+0x8], R0 ;  /* 0x0000080001007387 */ /* 0x0003e80000100800 */
[----:B------:R1:W-:Y:S01]  /*184b0*/  STL [R1+0x1c], R2 ;  /* 0x00001c0201007387 */ /* 0x0003e20000100800 */
[----:B------:R-:W-:Y:S05]  /*184c0*/  @!P0 BRA `(.L_x_3498) ;  /* 0x00004ec000008947 */ /* 0x000fea0003800000 */
[----:B------:R-:W2:Y:S04]  /*184d0*/  LDL.64 R214, [R1+0x58] ;  /* 0x0000580001d67983 */ /* 0x000ea80000100a00 */
[----:B------:R-:W3:Y:S04]  /*184e0*/  LDL.64 R30, [R1+0x48] ;  /* 0x00004800011e7983 */ /* 0x000ee80000100a00 */
[----:B------:R-:W4:Y:S01]  /*184f0*/  LDL.64 R26, [R1+0x40] ;  /* 0x00004000011a7983 */ /* 0x000f220000100a00 */
[----:B------:R-:W-:Y:S01]  /*18500*/  MOV R181, R185 ;  /* 0x000000b900b57202 */ /* 0x000fe20000000f00 */
[----:B------:R-:W-:Y:S01]  /*18510*/  IMAD.MOV.U32 R180, RZ, RZ, R186 ;  /* 0x000000ffffb47224 */ /* 0x000fe200078e00ba */
[----:B------:R-:W-:Y:S01]  /*18520*/  MOV R188, R182 ;  /* 0x000000b600bc7202 */ /* 0x000fe20000000f00 */
[----:B------:R-:W-:Y:S01]  /*18530*/  IMAD.MOV.U32 R187, RZ, RZ, R184 ;  /* 0x000000ffffbb7224 */ /* 0x000fe200078e00b8 */
[----:B------:R-:W-:-:S02]  /*18540*/  ULDC.64 UR8, c[0x0][0x1e0] ;  /* 0x0000780000087ab9 */ /* 0x000fc40000000a00 */
[----:B------:R-:W-:Y:S02]  /*18550*/  UIADD3 UR11, UR6, 0x80, URZ ;  /* 0x00000080060b7890 */ /* 0x000fe4000fffe03f */
[----:B------:R-:W-:Y:S02]  /*18560*/  UMOV UR22, UR21 ;  /* 0x0000001500167c82 */ /* 0x000fe40008000000 */
[----:B------:R-:W-:Y:S02]  /*18570*/  UMOV UR12, 0xffffffc0 ;  /* 0xffffffc0000c7882 */ /* 0x000fe40000000000 */
[----:B------:R-:W-:Y:S01]  /*18580*/  ULDC.64 UR4, c[0x0][0x208] ;  /* 0x0000820000047ab9 */ /* 0x000fe20000000a00 */
[----:B--2---:R-:W-:Y:S02]  /*18590*/  IMAD.MOV.U32 R28, RZ, RZ, R214 ;  /* 0x000000ffff1c7224 */ /* 0x004fe400078e00d6 */
[----:B------:R-:W-:Y:S02]  /*185a0*/  IMAD.MOV.U32 R29, RZ, RZ, R215 ;  /* 0x000000ffff1d7224 */ /* 0x000fe400078e00d7 */
[----:B------:R-:W2:Y:S01]  /*185b0*/  LDL.64 R214, [R1+0x50] ;  /* 0x0000500001d67983 */ /* 0x000ea20000100a00 */
[----:B-1-3--:R-:W-:-:S02]  /*185c0*/  IADD3 R0, R30, 0x40, RZ ;  /* 0x000000401e007810 */ /* 0x00afc40007ffe0ff */
[----:B------:R-:W-:Y:S02]  /*185d0*/  IADD3 RZ, P0, R30, 0x40, RZ ;  /* 0x000000401eff7810 */ /* 0x000fe40007f1e0ff */
[----:B------:R-:W-:Y:S01]  /*185e0*/  IADD3 R3, P1, R28, 0x40, RZ ;  /* 0x000000401c037810 */ /* 0x000fe20007f3e0ff */
[----:B------:R4:W-:Y:S04]  /*185f0*/  STL [R1+0x34], R0 ;  /* 0x0000340001007387 */ /* 0x0009e80000100800 */
[----:B------:R1:W-:Y:S01]  /*18600*/  STL [R1+0x30], R3 ;  /* 0x0000300301007387 */ /* 0x0003e20000100800 */
[----:B----4-:R-:W-:-:S05]  /*18610*/  IMAD.X R0, RZ, RZ, R27, P0 ;  /* 0x000000ffff007224 */ /* 0x010fca00000e061b */
[----:B------:R1:W-:Y:S01]  /*18620*/  STL [R1+0x28], R0 ;  /* 0x0000280001007387 */ /* 0x0003e20000100800 */
[----:B------:R-:W-:Y:S01]  /*18630*/  USHF.L.U32 UR10, UR8, 0x5, URZ ;  /* 0x00000005080a7899 */ /* 0x000fe2000800063f */
[----:B--2---:R-:W-:-:S05]  /*18640*/  IADD3.X R2, RZ, R215, RZ, P1, !PT ;  /* 0x000000d7ff027210 */ /* 0x004fca0000ffe4ff */
[----:B------:R1:W-:Y:S04]  /*18650*/  STL [R1+0x2c], R2 ;  /* 0x00002c0201007387 */ /* 0x0003e80000100800 */
.L_x_3499:
[----:B-1----:R-:W2:Y:S01]  /*18660*/  LDL.64 R2, [R1+0x58] ;  /* 0x0000580001027983 */ /* 0x002ea20000100a00 */
        /* <DEDUP_REMOVED lines=40> */
[----:B------:R-:W4:Y:S04]  /*188f0*/  LDL R189, [R1+0x20] ;  /* 0x0000200001bd7983 */ /* 0x000f280000100800 */
[----:B------:R-:W4:Y:S01]  /*18900*/  LDL R186, [R1+0x3c] ;  /* 0x00003c0001ba7983 */ /* 0x000f220000100800 */
        /* <DEDUP_REMOVED lines=27> */
[----:B------:R-:W3:Y:S07]  /*18ac0*/  LDSM.16.M88.4 R208, [R241] ;  /* 0x00000000f1d0783b */ /* 0x000eee0000000200 */
[-C--:B-1----:R-:W-:Y:S08]  /*18ad0*/  HMMA.16816.F32 R36, R212, R216.reuse, R36 ;  /* 0x000000d8d424723c */ /* 0x082ff00000001824 */
[C---:B------:R-:W-:Y:S04]  /*18ae0*/  HMMA.16816.F32 R40, R220.reuse, R216, R40 ;  /* 0x000000d8dc28723c */ /* 0x040fe80000001828 */
[----:B--2---:R-:W-:Y:S04]  /*18af0*/  @P0 IADD3 R0, P2, R2, UR18, RZ ;  /* 0x0000001202000c10 */ /* 0x004fe8000ff5e0ff */
[-C--:B------:R-:W-:Y:S04]  /*18b00*/  HMMA.16816.F32 R44, R220, R218.reuse, R44 ;  /* 0x000000dadc2c723c */ /* 0x080fe8000000182c */
[C---:B------:R-:W-:Y:S02]  /*18b10*/  @P0 LEA R2, P1, R0.reuse, c[0x0][0x1f8], 0x1 ;  /* 0x00007e0000020a11 */ /* 0x040fe400078208ff */
[----:B---3--:R-:W-:Y:S02]  /*18b20*/  @P0 IADD3.X R3, R191, UR15, RZ, P2, !PT ;  /* 0x0000000fbf030c10 */ /* 0x008fe400097fe4ff */
[C---:B------:R-:W-:Y:S04]  /*18b30*/  HMMA.16816.F32 R48, R212.reuse, R218, R48 ;  /* 0x000000dad430723c */ /* 0x040fe80000001830 */
[----:B------:R-:W-:Y:S04]  /*18b40*/  @P0 LEA.HI.X R3, R0, c[0x0][0x1fc], R3, 0x1, P1 ;  /* 0x00007f0000030a11 */ /* 0x000fe800008f0c03 */
[-C--:B------:R-:W-:Y:S01]  /*18b50*/  HMMA.16816.F32 R52, R212, R208.reuse, R52 ;  /* 0x000000d0d434723c */ /* 0x080fe20000001834 */
[----:B------:R-:W-:Y:S01]  /*18b60*/  @!PT LDS RZ, [RZ] ;  /* 0x00000000fffff984 */ /* 0x000fe20000000800 */
[----:B------:R-:W-:Y:S01]  /*18b70*/  @!PT LDS RZ, [RZ] ;  /* 0x00000000fffff984 */ /* 0x000fe20000000800 */
[----:B------:R-:W-:Y:S01]  /*18b80*/  @!PT LDS RZ, [RZ] ;  /* 0x00000000fffff984 */ /* 0x000fe20000000800 */
[----:B------:R1:W-:Y:S07]  /*18b90*/  @P0 LDGSTS.E.BYPASS.LTC128B.128 [R244+0x100], [R2.64], !P6 ;  /* 0x0010000002f40fae */ /* 0x0003ee000f101d5c */
[C---:B------:R-:W-:Y:S08]  /*18ba0*/  HMMA.16816.F32 R56, R220.reuse, R208, R56 ;  /* 0x000000d0dc38723c */ /* 0x040ff00000001838 */
[-C--:B------:R-:W-:Y:S04]  /*18bb0*/  HMMA.16816.F32 R60, R220, R210.reuse, R60 ;  /* 0x000000d2dc3c723c */ /* 0x080fe8000000183c */
[----:B----4-:R-:W-:Y:S01]  /*18bc0*/  @P0 IADD3 R0, P1, R182, UR18, RZ ;  /* 0x00000012b6000c10 */ /* 0x010fe2000ff3e0ff */
[----:B------:R-:W-:Y:S03]  /*18bd0*/  @UP1 USHF.L.U32 UR18, UR30, 0x6, URZ ;  /* 0x000000061e121899 */ /* 0x000fe6000800063f */
[----:B------:R-:W-:Y:S04]  /*18be0*/  HMMA.16816.F32 R64, R212, R210, R64 ;  /* 0x000000d2d440723c */ /* 0x000fe80000001840 */
[----:B------:R-:W-:Y:S02]  /*18bf0*/  LOP3.LUT P4, RZ, R248, 0x1, RZ, 0xc0, !PT ;  /* 0x00000001f8ff7812 */ /* 0x000fe4000788c0ff */
[----:B------:R-:W-:Y:S02]  /*18c00*/  @P0 LEA R182, P2, R0, c[0x0][0x1f8], 0x1 ;  /* 0x00007e0000b60a11 */ /* 0x000fe400078408ff */
[----:B------:R-:W-:Y:S01]  /*18c10*/  @P0 IADD3.X R183, R184, UR15, RZ, P1, !PT ;  /* 0x0000000fb8b70c10 */ /* 0x000fe20008ffe4ff */
[----:B------:R-:W-:Y:S03]  /*18c20*/  UIMAD UR15, UR22, UR12, 0x1 ;  /* 0x00000001160f74a4 */ /* 0x000fe6000f8e020c */
[----:B------:R-:W-:Y:S02]  /*18c30*/  @P0 LEA.HI.X R183, R0, c[0x0][0x1fc], R183, 0x1, P2 ;  /* 0x00007f0000b70a11 */ /* 0x000fe400010f0cb7 */
[----:B-1----:R-:W-:Y:S03]  /*18c40*/  @P0 IADD3 R2, P1, R2, UR6, RZ ;  /* 0x0000000602020c10 */ /* 0x002fe6000ff3e0ff */
[----:B------:R1:W-:Y:S01]  /*18c50*/  @P0 LDGSTS.E.BYPASS.LTC128B.128 [R244+0x2100], [R182.64], !P4 ;  /* 0x02100000b6f40fae */ /* 0x0003e2000e101d5c */
[----:B------:R-:W-:Y:S02]  /*18c60*/  @P0 IADD3.X R3, R3, UR7, RZ, P1, !PT ;  /* 0x0000000703030c10 */ /* 0x000fe40008ffe4ff */
[C---:B------:R-:W-:Y:S04]  /*18c70*/  @P0 IADD3 R190, P3, R2.reuse, UR11, RZ ;  /* 0x0000000b02be0c10 */ /* 0x040fe8000ff7e0ff */
[C---:B------:R-:W-:Y:S01]  /*18c80*/  @P0 IADD3.X R191, R3.reuse, UR14, RZ, P3, !PT ;  /* 0x0000000e03bf0c10 */ /* 0x040fe20009ffe4ff */
[----:B------:R2:W-:Y:S08]  /*18c90*/  @P0 LDGSTS.E.BYPASS.LTC128B.128 [R244+0x900], [R2.64], !P6 ;  /* 0x0090000002f40fae */ /* 0x0005f0000f101d5c */
[----:B------:R2:W-:Y:S01]  /*18ca0*/  @P0 LDGSTS.E.BYPASS.LTC128B.128 [R244+0x2900], [R2.64+0x80], !P4 ;  /* 0x0290008002f40fae */ /* 0x0005e2000e101d5c */
[----:B-1----:R-:W-:Y:S04]  /*18cb0*/  @P0 IADD3 R182, P1, R2, UR6, RZ ;  /* 0x0000000602b60c10 */ /* 0x002fe8000ff3e0ff */
[----:B------:R-:W-:Y:S02]  /*18cc0*/  @P0 IADD3.X R183, R3, UR7, RZ, P1, !PT ;  /* 0x0000000703b70c10 */ /* 0x000fe40008ffe4ff */
[C---:B------:R-:W-:Y:S03]  /*18cd0*/  @P0 IADD3 R184, P2, R182.reuse, UR6, RZ ;  /* 0x00000006b6b80c10 */ /* 0x040fe6000ff5e0ff */
[----:B------:R1:W-:Y:S01]  /*18ce0*/  @P0 LDGSTS.E.BYPASS.LTC128B.128 [R244+0x1100], [R182.64], !P6 ;  /* 0x01100000b6f40fae */ /* 0x0003e2000f101d5c */
[C---:B------:R-:W-:Y:S02]  /*18cf0*/  @P0 IADD3.X R185, R183.reuse, UR7, RZ, P2, !PT ;  /* 0x00000007b7b90c10 */ /* 0x040fe400097fe4ff */
[----:B--2---:R-:W-:Y:S05]  /*18d00*/  @P0 IADD3 R2, P1, R182, UR11, RZ ;  /* 0x0000000bb6020c10 */ /* 0x004fea000ff3e0ff */
[----:B------:R2:W-:Y:S01]  /*18d10*/  @P0 LDGSTS.E.BYPASS.LTC128B.128 [R244+0x3100], [R190.64], !P4 ;  /* 0x03100000bef40fae */ /* 0x0005e2000e101d5c */
[----:B------:R-:W-:Y:S02]  /*18d20*/  @P0 IADD3.X R3, R183, UR14, RZ, P1, !PT ;  /* 0x0000000eb7030c10 */ /* 0x000fe40008ffe4ff */
[----:B------:R-:W-:Y:S05]  /*18d30*/  PLOP3.LUT P1, PT, PT, PT, UP2, 0x80, 0x0 ;  /* 0x000000000000781c */ /* 0x000fea0003f2f028 */
[----:B------:R3:W-:Y:S08]  /*18d40*/  @P0 LDGSTS.E.BYPASS.LTC128B.128 [R244+0x1900], [R184.64], !P6 ;  /* 0x01900000b8f40fae */ /* 0x0007f0000f101d5c */
[----:B------:R4:W-:Y:S01]  /*18d50*/  @P0 LDGSTS.E.BYPASS.LTC128B.128 [R244+0x3900], [R2.64], !P4 ;  /* 0x0390000002f40fae */ /* 0x0009e2000e101d5c */
[----:B------:R-:W-:Y:S07]  /*18d60*/  PLOP3.LUT P0, PT, PT, PT, UP2, 0x80, 0x0 ;  /* 0x000000000000781c */ /* 0x000fee0003f0f028 */
[----:B------:R-:W-:Y:S01]  /*18d70*/  LDSM.16.M88.4 R216, [R232+0x8100] ;  /* 0x00810000e8d8783b */ /* 0x000fe20000000200 */
[----:B------:R-:W-:Y:S07]  /*18d80*/  IMAD.MOV.U32 R0, RZ, RZ, R189 ;  /* 0x000000ffff007224 */ /* 0x000fee00078e00bd */
[----:B------:R-:W2:Y:S08]  /*18d90*/  LDSM.16.M88.4 R220, [R230+0x4100] ;  /* 0x00410000e6dc783b */ /* 0x000eb00000000200 */
[----:B------:R-:W3:Y:S01]  /*18da0*/  LDSM.16.M88.4 R208, [R232+0xa100] ;  /* 0x00a10000e8d0783b */ /* 0x000ee20000000200 */
[----:B----4-:R-:W-:Y:S07]  /*18db0*/  @P1 IMAD.HI.U32 R2, R189, c[0x0][0x2c8], RZ ;  /* 0x0000b200bd021a27 */ /* 0x010fee00078e00ff */
[----:B------:R-:W4:Y:S01]  /*18dc0*/  LDSM.16.M88.4 R212, [R230+0x4900] ;  /* 0x00490000e6d4783b */ /* 0x000f220000000200 */
[----:B------:R-:W-:Y:S07]  /*18dd0*/  @P0 SHF.R.U32.HI R0, RZ, c[0x0][0x2cc], R2 ;  /* 0x0000b300ff000a19 */ /* 0x000fee0000011602 */
[----:B------:R-:W0:Y:S08]  /*18de0*/  LDGDEPBAR ;  /* 0x00000000000079af */ /* 0x000e300000000000 */
[----:B-1----:R-:W-:Y:S01]  /*18df0*/  SHFL.IDX PT, R183, R0, 0x3, 0x1c1f ;  /* 0x007c1f0000b77f89 */ /* 0x002fe200000e0000 */
[-C--:B--2---:R-:W-:Y:S07]  /*18e00*/  HMMA.16816.F32 R4, R216, R220.reuse, R4 ;  /* 0x000000dcd804723c */ /* 0x084fee0000001804 */
[----:B------:R-:W1:Y:S01]  /*18e10*/  SHFL.IDX PT, R3, R0, RZ, 0x1c1f ;  /* 0x001c1fff00037589 */ /* 0x000e6200000e0000 */
[C---:B---3--:R-:W-:Y:S07]  /*18e20*/  HMMA.16816.F32 R8, R208.reuse, R220, R8 ;  /* 0x000000dcd008723c */ /* 0x048fee0000001808 */
[----:B------:R-:W-:Y:S01]  /*18e30*/  SHFL.IDX PT, R2, R0, 0x2, 0x1c1f ;  /* 0x005c1f0000027f89 */ /* 0x000fe200000e0000 */
[-C--:B------:R-:W-:Y:S07]  /*18e40*/  HMMA.16816.F32 R12, R208, R222.reuse, R12 ;  /* 0x000000ded00c723c */ /* 0x080fee000000180c */
[----:B------:R2:W3:Y:S01]  /*18e50*/  SHFL.IDX PT, R184, R0, 0x1, 0x1c1f ;  /* 0x003c1f0000b87f89 */ /* 0x0004e200000e0000 */
[C---:B------:R-:W-:Y:S07]  /*18e60*/  HMMA.16816.F32 R16, R216.reuse, R222, R16 ;  /* 0x000000ded810723c */ /* 0x040fee0000001810 */
[----:B------:R-:W3:Y:S01]  /*18e70*/  LDSM.16.M88.4 R220, [R230+0x5100] ;  /* 0x00510000e6dc783b */ /* 0x000ee20000000200 */
[-C--:B----4-:R-:W-:Y:S08]  /*18e80*/  HMMA.16816.F32 R20, R216, R212.reuse, R20 ;  /* 0x000000d4d814723c */ /* 0x090ff00000001814 */
[C---:B------:R-:W-:Y:S01]  /*18e90*/  HMMA.16816.F32 R24, R208.reuse, R212, R24 ;  /* 0x000000d4d018723c */ /* 0x040fe20000001818 */
[----:B--2---:R-:W-:Y:S05]  /*18ea0*/  IMAD.U32 R0, RZ, RZ, UR13 ;  /* 0x0000000dff007e24 */ /* 0x004fea000f8e00ff */
[----:B------:R-:W-:Y:S01]  /*18eb0*/  IADD3 R0, R0, UR15, -R186 ;  /* 0x0000000f00007c10 */ /* 0x000fe2000fffe8ba */
[----:B------:R-:W-:Y:S01]  /*18ec0*/  @UP1 USHF.R.S32.HI UR15, URZ, 0x1f, UR21 ;  /* 0x0000001f3f0f1899 */ /* 0x000fe20008011415 */
[-C--:B------:R-:W-:Y:S03]  /*18ed0*/  HMMA.16816.F32 R28, R208, R214.reuse, R28 ;  /* 0x000000d6d01c723c */ /* 0x080fe6000000181c */
[----:B------:R-:W-:Y:S01]  /*18ee0*/  @UP1 UIMAD UR15, UR15, UR8, URZ ;  /* 0x000000080f0f12a4 */ /* 0x000fe2000f8e023f */
[----:B------:R-:W-:Y:S03]  /*18ef0*/  IADD3 R182, R0, -UR24, RZ ;  /* 0x8000001800b67c10 */ /* 0x000fe6000fffe0ff */
[----:B------:R-:W-:Y:S01]  /*18f00*/  @UP1 UIMAD UR15, UR21, UR9, UR15 ;  /* 0x00000009150f12a4 */ /* 0x000fe2000f8e020f */
[C---:B------:R-:W-:Y:S01]  /*18f10*/  HMMA.16816.F32 R32, R216.reuse, R214, R32 ;  /* 0x000000d6d820723c */ /* 0x040fe20000001820 */
[----:B------:R-:W2:Y:S02]  /*18f20*/  LDSM.16.M88.4 R212, [R230+0x5900] ;  /* 0x00590000e6d4783b */ /* 0x000ea40000000200 */
[----:B------:R-:W-:Y:S01]  /*18f30*/  @UP1 UIADD3 UR15, UR31, UR15, URZ ;  /* 0x0000000f1f0f1290 */ /* 0x000fe2000fffe03f */
[C---:B-1----:R-:W-:Y:S01]  /*18f40*/  IADD3 R0, R182.reuse, R3, RZ ;  /* 0x00000003b6007210 */ /* 0x042fe20007ffe0ff */
[C---:B---3--:R-:W-:Y:S02]  /*18f50*/  IMAD.IADD R3, R182.reuse, 0x1, R184 ;  /* 0x00000001b6037824 */ /* 0x048fe400078e02b8 */
[----:B------:R-:W-:Y:S01]  /*18f60*/  IMAD.IADD R2, R182, 0x1, R2 ;  /* 0x00000001b6027824 */ /* 0x000fe200078e0202 */
[C---:B------:R-:W-:Y:S01]  /*18f70*/  ISETP.GT.AND P3, PT, R0.reuse, RZ, PT ;  /* 0x000000ff0000720c */ /* 0x040fe20003f64270 */
[-C--:B------:R-:W-:Y:S01]  /*18f80*/  HMMA.16816.F32 R36, R216, R220.reuse, R36 ;  /* 0x000000dcd824723c */ /* 0x080fe20000001824 */
[----:B------:R-:W-:Y:S02]  /*18f90*/  @UP1 USHF.L.U64.HI UR15, UR30, 0x6, UR15 ;  /* 0x000000061e0f1899 */ /* 0x000fe4000801020f */
[----:B------:R-:W-:Y:S02]  /*18fa0*/  ISETP.GT.AND P2, PT, R0, 0x1, PT ;  /* 0x000000010000780c */ /* 0x000fe40003f44270 */
[C---:B------:R-:W-:Y:S02]  /*18fb0*/  ISETP.GT.AND P1, PT, R3.reuse, RZ, PT ;  /* 0x000000ff0300720c */ /* 0x040fe40003f24270 */
[----:B------:R-:W-:Y:S01]  /*18fc0*/  ISETP.GT.AND P0, PT, R3, 0x1, PT ;  /* 0x000000010300780c */ /* 0x000fe20003f04270 */
[C---:B------:R-:W-:Y:S04]  /*18fd0*/  HMMA.16816.F32 R40, R208.reuse, R220, R40 ;  /* 0x000000dcd028723c */ /* 0x040fe80000001828 */
[----:B------:R-:W-:Y:S02]  /*18fe0*/  IADD3 R182, R182, R183, RZ ;  /* 0x000000b7b6b67210 */ /* 0x000fe40007ffe0ff */
[C---:B------:R-:W-:Y:S02]  /*18ff0*/  ISETP.GT.AND P4, PT, R0.reuse, 0x20, PT ;  /* 0x000000200000780c */ /* 0x040fe40003f84270 */
[-C--:B------:R-:W-:Y:S03]  /*19000*/  HMMA.16816.F32 R44, R208, R222.reuse, R44 ;  /* 0x000000ded02c723c */ /* 0x080fe6000000182c */
[----:B------:R-:W-:Y:S05]  /*19010*/  ISETP.GT.AND P5, PT, R0, 0x21, PT ;  /* 0x000000210000780c */ /* 0x000fea0003fa4270 */
        /* <DEDUP_REMOVED lines=101> */
[----:B------:R-:W1:Y:S03]  /*19670*/  LDSM.16.M88.4 R220, [R229+0x3000] ;  /* 0x00300000e5dc783b */ /* 0x000e660000000200 */
[----:B------:R-:W-:Y:S02]  /*19680*/  FSEL R183, R4, -INF , P3 ;  /* 0xff80000004b77808 */ /* 0x000fe40001800000 */
[----:B------:R-:W-:Y:S02]  /*19690*/  FSEL R189, R5, -INF , P2 ;  /* 0xff80000005bd7808 */ /* 0x000fe40001000000 */
[-C--:B---3--:R-:W-:Y:S03]  /*196a0*/  HMMA.16816.F32 R20, R208, R216.reuse, R20 ;  /* 0x000000d8d014723c */ /* 0x088fe60000001814 */
[----:B------:R-:W-:Y:S02]  /*196b0*/  ISETP.GT.AND P3, PT, R2, RZ, PT ;  /* 0x000000ff0200720c */ /* 0x000fe40003f64270 */
[----:B------:R-:W-:Y:S02]  /*196c0*/  FSEL R190, R6, -INF , P1 ;  /* 0xff80000006be7808 */ /* 0x000fe40000800000 */
[----:B------:R-:W-:Y:S01]  /*196d0*/  FSEL R191, R7, -INF , P0 ;  /* 0xff80000007bf7808 */ /* 0x000fe20000000000 */
[C---:B------:R-:W-:Y:S01]  /*196e0*/  HMMA.16816.F32 R24, R212.reuse, R216, R24 ;  /* 0x000000d8d418723c */ /* 0x040fe20000001818 */
[----:B------:R-:W2:Y:S01]  /*196f0*/  LDSM.16.M88.4 R4, [R229+0x3800] ;  /* 0x00380000e504783b */ /* 0x000ea20000000200 */
[----:B------:R-:W-:Y:S07]  /*19700*/  DEPBAR.LE SB0, 0x0 ;  /* 0x000080000000791a */ /* 0x000fee0000000000 */
[----:B------:R-:W-:Y:S01]  /*19710*/  BAR.SYNC.DEFER_BLOCKING 0x0 ;  /* 0x0000000000007b1d */ /* 0x000fe20000010000 */
[-C--:B------:R-:W-:Y:S05]  /*19720*/  HMMA.16816.F32 R28, R212, R218.reuse, R28 ;  /* 0x000000dad41c723c */ /* 0x080fea000000181c */
[----:B------:R-:W-:Y:S02]  /*19730*/  ISETP.GT.AND P1, PT, R182, RZ, PT ;  /* 0x000000ffb600720c */ /* 0x000fe40003f24270 */
[----:B------:R-:W-:Y:S01]  /*19740*/  FSEL R216, R8, -INF , P3 ;  /* 0xff80000008d87808 */ /* 0x000fe20001800000 */
[C---:B------:R-:W-:Y:S04]  /*19750*/  HMMA.16816.F32 R32, R208.reuse, R218, R32 ;  /* 0x000000dad020723c */ /* 0x040fe80000001820 */
[----:B------:R-:W-:Y:S02]  /*19760*/  FSEL R247, R10, -INF , P1 ;  /* 0xff8000000af77808 */ /* 0x000fe40000800000 */
[----:B------:R-:W-:Y:S02]  /*19770*/  ISETP.GT.AND P1, PT, R182, 0x8, PT ;  /* 0x00000008b600780c */ /* 0x000fe40003f24270 */
[-C--:B-1----:R-:W-:Y:S03]  /*19780*/  HMMA.16816.F32 R36, R208, R220.reuse, R36 ;  /* 0x000000dcd024723c */ /* 0x082fe60000001824 */
[----:B------:R-:W-:Y:S02]  /*19790*/  ISETP.GT.AND P3, PT, R2, 0x8, PT ;  /* 0x000000080200780c */ /* 0x000fe40003f64270 */
[----:B------:R-:W-:Y:S02]  /*197a0*/  ISETP.GT.AND P0, PT, R182, 0x1, PT ;  /* 0x00000001b600780c */ /* 0x000fe40003f04270 */
[----:B------:R-:W-:Y:S01]  /*197b0*/  FSEL R217, R12, -INF , P3 ;  /* 0xff8000000cd97808 */ /* 0x000fe20001800000 */
[C---:B------:R-:W-:Y:S01]  /*197c0*/  HMMA.16816.F32 R40, R212.reuse, R220, R40 ;  /* 0x000000dcd428723c */ /* 0x040fe20000001828 */
[----:B------:R-:W3:Y:S03]  /*197d0*/  LDL R10, [R1+0x34] ;  /* 0x00003400010a7983 */ /* 0x000ee60000100800 */
[----:B------:R-:W-:Y:S02]  /*197e0*/  ISETP.GT.AND P2, PT, R2, 0x1, PT ;  /* 0x000000010200780c */ /* 0x000fe40003f44270 */
[----:B------:R-:W-:Y:S02]  /*197f0*/  FSEL R246, R11, -INF , P0 ;  /* 0xff8000000bf67808 */ /* 0x000fe40000000000 */
[-C--:B------:R-:W-:Y:S03]  /*19800*/  HMMA.16816.F32 R44, R212, R222.reuse, R44 ;  /* 0x000000ded42c723c */ /* 0x080fe6000000182c */
[----:B------:R-:W-:Y:S02]  /*19810*/  ISETP.GT.AND P0, PT, R182, 0x9, PT ;  /* 0x00000009b600780c */ /* 0x000fe40003f04270 */
[----:B------:R-:W-:Y:S02]  /*19820*/  FSEL R9, R9, -INF , P2 ;  /* 0xff80000009097808 */ /* 0x000fe40001000000 */
[----:B------:R-:W-:Y:S01]  /*19830*/  ISETP.GT.AND P2, PT, R2, 0x9, PT ;  /* 0x000000090200780c */ /* 0x000fe20003f44270 */
[C---:B------:R-:W-:Y:S04]  /*19840*/  HMMA.16816.F32 R48, R208.reuse, R222, R48 ;  /* 0x000000ded030723c */ /* 0x040fe80000001830 */
[----:B------:R-:W-:Y:S02]  /*19850*/  FSEL R218, R13, -INF , P2 ;  /* 0xff8000000dda7808 */ /* 0x000fe40001000000 */
[----:B------:R-:W4:Y:S01]  /*19860*/  LDL.64 R12, [R1+0x48] ;  /* 0x00004800010c7983 */ /* 0x000f220000100a00 */
[----:B------:R-:W-:Y:S01]  /*19870*/  FSEL R245, R15, -INF , P0 ;  /* 0xff8000000ff57808 */ /* 0x000fe20000000000 */
[-C--:B--2---:R-:W-:Y:S03]  /*19880*/  HMMA.16816.F32 R52, R208, R4.reuse, R52 ;  /* 0x00000004d034723c */ /* 0x084fe60000001834 */
[----:B------:R-:W-:Y:S02]  /*19890*/  ISETP.GT.AND P0, PT, R3, 0x9, PT ;  /* 0x000000090300780c */ /* 0x000fe40003f04270 */
[----:B------:R-:W-:Y:S02]  /*198a0*/  FSEL R220, R14, -INF , P1 ;  /* 0xff8000000edc7808 */ /* 0x000fe40000800000 */
[----:B------:R-:W2:Y:S01]  /*198b0*/  LDL.64 R14, [R1+0x40] ;  /* 0x00004000010e7983 */ /* 0x000ea20000100a00 */
[C---:B------:R-:W-:Y:S04]  /*198c0*/  HMMA.16816.F32 R56, R212.reuse, R4, R56 ;  /* 0x00000004d438723c */ /* 0x040fe80000001838 */
[----:B------:R-:W-:Y:S02]  /*198d0*/  FSEL R36, R36, -INF , P4 ;  /* 0xff80000024247808 */ /* 0x000fe40002000000 */
[----:B------:R-:W-:Y:S02]  /*198e0*/  FSEL R37, R37, -INF , P5 ;  /* 0xff80000025257808 */ /* 0x000fe40002800000 */
[-C--:B------:R-:W-:Y:S03]  /*198f0*/  HMMA.16816.F32 R60, R212, R6.reuse, R60 ;  /* 0x00000006d43c723c */ /* 0x080fe6000000183c */
[C---:B------:R-:W-:Y:S02]  /*19900*/  ISETP.GT.AND P2, PT, R0.reuse, 0x9, PT ;  /* 0x000000090000780c */ /* 0x040fe40003f44270 */
[----:B------:R-:W-:Y:S02]  /*19910*/  ISETP.GT.AND P1, PT, R3, 0x8, PT ;  /* 0x000000080300780c */ /* 0x000fe40003f24270 */
[----:B------:R-:W-:Y:S01]  /*19920*/  FSEL R17, R17, -INF , P2 ;  /* 0xff80000011117808 */ /* 0x000fe20001000000 */
[----:B------:R-:W-:Y:S01]  /*19930*/  HMMA.16816.F32 R64, R208, R6, R64 ;  /* 0x00000006d040723c */ /* 0x000fe20000001840 */
[----:B------:R-:W2:Y:S03]  /*19940*/  LDL R7, [R1+0x28] ;  /* 0x0000280001077983 */ /* 0x000ea60000100800 */
[C---:B------:R-:W-:Y:S02]  /*19950*/  ISETP.GT.AND P2, PT, R0.reuse, 0x11, PT ;  /* 0x000000110000780c */ /* 0x040fe40003f44270 */
[----:B------:R-:W-:Y:S02]  /*19960*/  ISETP.GT.AND P3, PT, R0, 0x8, PT ;  /* 0x000000080000780c */ /* 0x000fe40003f64270 */
[----:B------:R-:W-:Y:S02]  /*19970*/  FSEL R18, R18, -INF , P1 ;  /* 0xff80000012127808 */ /* 0x000fe40000800000 */
[----:B------:R-:W-:Y:S02]  /*19980*/  ISETP.GT.AND P1, PT, R3, 0x10, PT ;  /* 0x000000100300780c */ /* 0x000fe40003f24270 */
[----:B------:R-:W-:Y:S02]  /*19990*/  FSEL R19, R19, -INF , P0 ;  /* 0xff80000013137808 */ /* 0x000fe40000000000 */
        /* <DEDUP_REMOVED lines=15> */
[C---:B------:R-:W-:Y:S02]  /*19a90*/  ISETP.GT.AND P3, PT, R0.reuse, 0x28, PT ;  /* 0x000000280000780c */ /* 0x040fe40003f64270 */
[C---:B------:R-:W-:Y:S02]  /*19aa0*/  ISETP.GT.AND P1, PT, R0.reuse, 0x30, PT ;  /* 0x000000300000780c */ /* 0x040fe40003f24270 */
[C---:B------:R-:W-:Y:S02]  /*19ab0*/  ISETP.GT.AND P4, PT, R0.reuse, 0x31, PT ;  /* 0x000000310000780c */ /* 0x040fe40003f84270 */
[----:B------:R-:W-:Y:S02]  /*19ac0*/  ISETP.GT.AND P0, PT, R0, 0x29, PT ;  /* 0x000000290000780c */ /* 0x000fe40003f04270 */
[----:B------:R-:W-:Y:S02]  /*19ad0*/  FMNMX.FTZ R0, R183, R180, !PT ;  /* 0x000000b4b7007209 */ /* 0x000fe40007810000 */
[----:B------:R-:W-:Y:S02]  /*19ae0*/  FSEL R48, R48, -INF , P3 ;  /* 0xff80000030307808 */ /* 0x000fe40001800000 */
        /* <DEDUP_REMOVED lines=23> */
[----:B------:R-:W-:Y:S02]  /*19c60*/  ISETP.GT.AND P0, PT, R3, 0x19, PT ;  /* 0x000000190300780c */ /* 0x000fe40003f04270 */
[----:B------:R-:W-:Y:S02]  /*19c70*/  FMNMX.FTZ R186, R53, R186, !PT ;  /* 0x000000ba35ba7209 */ /* 0x000fe40007810000 */
[----:B------:R-:W-:Y:S02]  /*19c80*/  FSEL R35, R35, -INF , P0 ;  /* 0xff80000023237808 */ /* 0x000fe40000000000 */
[----:B------:R-:W-:Y:S02]  /*19c90*/  FMNMX.FTZ R186, R64, R186, !PT ;  /* 0x000000ba40ba7209 */ /* 0x000fe40007810000 */
[----:B------:R-:W-:Y:S02]  /*19ca0*/  ISETP.GT.AND P1, PT, R3, 0x20, PT ;  /* 0x000000200300780c */ /* 0x000fe40003f24270 */
[----:B------:R-:W-:Y:S02]  /*19cb0*/  FMNMX.FTZ R186, R65, R186, !PT ;  /* 0x000000ba41ba7209 */ /* 0x000fe40007810000 */
[----:B------:R-:W-:Y:S02]  /*19cc0*/  FMNMX.FTZ R185, R34, R185, !PT ;  /* 0x000000b922b97209 */ /* 0x000fe40007810000 */
[C---:B------:R-:W-:Y:S01]  /*19cd0*/  ISETP.GT.AND P3, PT, R3.reuse, 0x38, PT ;  /* 0x000000380300780c */ /* 0x040fe20003f64270 */
[----:B------:R-:W1:Y:S01]  /*19ce0*/  SHFL.BFLY PT, R4, R186, 0x2, 0x1f ;  /* 0x0c401f00ba047f89 */ /* 0x000e6200000e0000 */
[----:B------:R-:W-:Y:S02]  /*19cf0*/  ISETP.GT.AND P0, PT, R3, 0x21, PT ;  /* 0x000000210300780c */ /* 0x000fe40003f04270 */
[----:B------:R-:W-:Y:S02]  /*19d00*/  FSEL R38, R38, -INF , P1 ;  /* 0xff80000026267808 */ /* 0x000fe40000800000 */
[----:B------:R-:W-:Y:S02]  /*19d10*/  FMNMX.FTZ R185, R35, R185, !PT ;  /* 0x000000b923b97209 */ /* 0x000fe40007810000 */
[----:B------:R-:W-:Y:S02]  /*19d20*/  FSEL R66, R66, -INF , P3 ;  /* 0xff80000042427808 */ /* 0x000fe40001800000 */
[----:B------:R-:W-:Y:S02]  /*19d30*/  ISETP.GT.AND P3, PT, R2, 0x18, PT ;  /* 0x000000180200780c */ /* 0x000fe40003f64270 */
[----:B------:R-:W-:Y:S02]  /*19d40*/  FSEL R39, R39, -INF , P0 ;  /* 0xff80000027277808 */ /* 0x000fe40000000000 */
[C---:B------:R-:W-:Y:S02]  /*19d50*/  ISETP.GT.AND P1, PT, R3.reuse, 0x28, PT ;  /* 0x000000280300780c */ /* 0x040fe40003f24270 */
[----:B------:R-:W-:Y:S02]  /*19d60*/  ISETP.GT.AND P0, PT, R3, 0x29, PT ;  /* 0x000000290300780c */ /* 0x000fe40003f04270 */
[----:B------:R-:W-:Y:S02]  /*19d70*/  FMNMX.FTZ R185, R38, R185, !PT ;  /* 0x000000b926b97209 */ /* 0x000fe40007810000 */
[----:B------:R-:W-:Y:S02]  /*19d80*/  FSEL R28, R28, -INF , P3 ;  /* 0xff8000001c1c7808 */ /* 0x000fe40001800000 */
[----:B------:R-:W-:Y:S02]  /*19d90*/  ISETP.GT.AND P3, PT, R2, 0x20, PT ;  /* 0x000000200200780c */ /* 0x000fe40003f64270 */
[----:B------:R-:W-:Y:S02]  /*19da0*/  FSEL R50, R50, -INF , P1 ;  /* 0xff80000032327808 */ /* 0x000fe40000800000 */
[----:B-1----:R-:W-:Y:S02]  /*19db0*/  FMNMX.FTZ R186, R186, R4, !PT ;  /* 0x00000004baba7209 */ /* 0x002fe40007810000 */
[----:B------:R-:W-:Y:S02]  /*19dc0*/  FSEL R51, R51, -INF , P0 ;  /* 0xff80000033337808 */ /* 0x000fe40000000000 */
[----:B------:R-:W-:Y:S01]  /*19dd0*/  ISETP.GT.AND P2, PT, R182, 0x10, PT ;  /* 0x00000010b600780c */ /* 0x000fe20003f44270 */
[----:B------:R-:W1:Y:S01]  /*19de0*/  SHFL.BFLY PT, R5, R186, 0x1, 0x1f ;  /* 0x0c201f00ba057f89 */ /* 0x000e6200000e0000 */
[C---:B------:R-:W-:Y:S02]  /*19df0*/  ISETP.GT.AND P1, PT, R2.reuse, 0x10, PT ;  /* 0x000000100200780c */ /* 0x040fe40003f24270 */
[----:B------:R-:W-:Y:S02]  /*19e00*/  ISETP.GT.AND P0, PT, R2, 0x11, PT ;  /* 0x000000110200780c */ /* 0x000fe40003f04270 */
[----:B------:R-:W-:Y:S02]  /*19e10*/  FMNMX.FTZ R185, R39, R185, !PT ;  /* 0x000000b927b97209 */ /* 0x000fe40007810000 */
[----:B------:R-:W-:Y:S02]  /*19e20*/  FSEL R40, R40, -INF , P3 ;  /* 0xff80000028287808 */ /* 0x000fe40001800000 */
[----:B------:R-:W-:Y:S02]  /*19e30*/  ISETP.GT.AND P3, PT, R2, 0x31, PT ;  /* 0x000000310200780c */ /* 0x000fe40003f64270 */
[----:B------:R-:W-:Y:S02]  /*19e40*/  FSEL R26, R26, -INF , P2 ;  /* 0xff8000001a1a7808 */ /* 0x000fe40001000000 */
[----:B------:R-:W-:Y:S02]  /*19e50*/  FSEL R24, R24, -INF , P1 ;  /* 0xff80000018187808 */ /* 0x000fe40000800000 */
[----:B------:R-:W-:Y:S02]  /*19e60*/  FSEL R25, R25, -INF , P0 ;  /* 0xff80000019197808 */ /* 0x000fe40000000000 */
[----:B------:R-:W-:Y:S02]  /*19e70*/  ISETP.GT.AND P0, PT, R182, 0x11, PT ;  /* 0x00000011b600780c */ /* 0x000fe40003f04270 */
[C---:B------:R-:W-:Y:S02]  /*19e80*/  ISETP.GT.AND P1, PT, R3.reuse, 0x39, PT ;  /* 0x000000390300780c */ /* 0x040fe40003f24270 */
[----:B------:R-:W-:Y:S02]  /*19e90*/  ISETP.GT.AND P2, PT, R2, 0x19, PT ;  /* 0x000000190200780c */ /* 0x000fe40003f44270 */
[----:B------:R-:W-:Y:S02]  /*19ea0*/  ISETP.GT.AND P5, PT, R3, 0x30, PT ;  /* 0x000000300300780c */ /* 0x000fe40003fa4270 */
[----:B-1----:R-:W-:Y:S02]  /*19eb0*/  FMNMX.FTZ R186, R186, R5, !PT ;  /* 0x00000005baba7209 */ /* 0x002fe40007810000 */
[----:B------:R-:W-:Y:S02]  /*19ec0*/  FMNMX.FTZ R185, R50, R185, !PT ;  /* 0x000000b932b97209 */ /* 0x000fe40007810000 */
[----:B------:R-:W-:Y:S01]  /*19ed0*/  FSEL R57, R57, -INF , P3 ;  /* 0xff80000039397808 */ /* 0x000fe20001800000 */
[C---:B------:R-:W-:Y:S01]  /*19ee0*/  FMUL.FTZ R6, R186.reuse, c[0x0][0x2d0] ;  /* 0x0000b400ba067a20 */ /* 0x040fe20000410000 */
[----:B------:R-:W-:Y:S02]  /*19ef0*/  FSETP.NEU.FTZ.AND P3, PT, R186, -INF , PT ;  /* 0xff800000ba00780b */ /* 0x000fe40003f7d000 */
[----:B------:R-:W-:Y:S02]  /*19f00*/  FSEL R67, R67, -INF , P1 ;  /* 0xff80000043437808 */ /* 0x000fe40000800000 */
[----:B------:R-:W-:Y:S02]  /*19f10*/  FSEL R27, R27, -INF , P0 ;  /* 0xff8000001b1b7808 */ /* 0x000fe40000000000 */
[C---:B------:R-:W-:Y:S02]  /*19f20*/  ISETP.GT.AND P1, PT, R182.reuse, 0x18, PT ;  /* 0x00000018b600780c */ /* 0x040fe40003f24270 */
[----:B------:R-:W-:Y:S02]  /*19f30*/  FSEL R29, R29, -INF , P2 ;  /* 0xff8000001d1d7808 */ /* 0x000fe40001000000 */
[----:B------:R-:W-:Y:S02]  /*19f40*/  ISETP.GT.AND P0, PT, R182, 0x19, PT ;  /* 0x00000019b600780c */ /* 0x000fe40003f04270 */
[----:B------:R-:W-:Y:S02]  /*19f50*/  ISETP.GT.AND P2, PT, R2, 0x21, PT ;  /* 0x000000210200780c */ /* 0x000fe40003f44270 */
[----:B------:R-:W-:Y:S02]  /*19f60*/  FSEL R54, R54, -INF , P5 ;  /* 0xff80000036367808 */ /* 0x000fe40002800000 */
[----:B------:R-:W-:Y:S02]  /*19f70*/  ISETP.GT.AND P4, PT, R3, 0x31, PT ;  /* 0x000000310300780c */ /* 0x000fe40003f84270 */
[----:B------:R-:W-:Y:S02]  /*19f80*/  FMNMX.FTZ R185, R51, R185, !PT ;  /* 0x000000b933b97209 */ /* 0x000fe40007810000 */
[----:B------:R-:W-:Y:S02]  /*19f90*/  FSEL R6, R6, RZ, P3 ;  /* 0x000000ff06067208 */ /* 0x000fe40001800000 */
[----:B------:R-:W-:Y:S02]  /*19fa0*/  FSEL R209, R30, -INF , P1 ;  /* 0xff8000001ed17808 */ /* 0x000fe40000800000 */
[----:B------:R-:W-:Y:S01]  /*19fb0*/  FSEL R208, R31, -INF , P0 ;  /* 0xff8000001fd07808 */ /* 0x000fe20000000000 */
[----:B------:R-:W-:Y:S01]  /*19fc0*/  IMAD.MOV.U32 R31, RZ, RZ, R26 ;  /* 0x000000ffff1f7224 */ /* 0x000fe200078e001a */
[----:B------:R-:W-:Y:S01]  /*19fd0*/  ISETP.GT.AND P1, PT, R182, 0x20, PT ;  /* 0x00000020b600780c */ /* 0x000fe20003f24270 */
[--C-:B------:R-:W-:Y:S01]  /*19fe0*/  FFMA.FTZ R238, R65, c[0x0][0x2d0], -R6.reuse ;  /* 0x0000b40041ee7a23 */ /* 0x100fe20000010806 */
[----:B------:R-:W-:Y:S01]  /*19ff0*/  FMNMX.FTZ R3, R247, R188, !PT ;  /* 0x000000bcf7037209 */ /* 0x000fe20007810000 */
[--C-:B------:R-:W-:Y:S01]  /*1a000*/  FFMA.FTZ R36, R36, c[0x0][0x2d0], -R6.reuse ;  /* 0x0000b40024247a23 */ /* 0x100fe20000010806 */
[----:B------:R-:W-:Y:S01]  /*1a010*/  ISETP.GT.AND P0, PT, R182, 0x21, PT ;  /* 0x00000021b600780c */ /* 0x000fe20003f04270 */
[--C-:B------:R-:W-:Y:S01]  /*1a020*/  FFMA.FTZ R237, R64, c[0x0][0x2d0], -R6.reuse ;  /* 0x0000b40040ed7a23 */ /* 0x100fe20000010806 */
[----:B------:R-:W-:Y:S02]  /*1a030*/  FSEL R41, R41, -INF , P2 ;  /* 0xff80000029297808 */ /* 0x000fe40001000000 */
[----:B------:R-:W-:Y:S02]  /*1a040*/  ISETP.GT.AND P2, PT, R2, 0x28, PT ;  /* 0x000000280200780c */ /* 0x000fe40003f44270 */
[----:B------:R-:W-:Y:S02]  /*1a050*/  FSEL R55, R55, -INF , P4 ;  /* 0xff80000037377808 */ /* 0x000fe40002000000 */
[----:B------:R-:W-:Y:S02]  /*1a060*/  FMNMX.FTZ R185, R54, R185, !PT ;  /* 0x000000b936b97209 */ /* 0x000fe40007810000 */
[----:B------:R-:W-:Y:S01]  /*1a070*/  FSEL R22, R42, -INF , P1 ;  /* 0xff8000002a167808 */ /* 0x000fe20000800000 */
[----:B------:R-:W-:Y:S01]  /*1a080*/  FFMA.FTZ R42, R32, c[0x0][0x2d0], -R6 ;  /* 0x0000b400202a7a23 */ /* 0x000fe20000010806 */
[C---:B------:R-:W-:Y:S01]  /*1a090*/  ISETP.GT.AND P4, PT, R2.reuse, 0x38, PT ;  /* 0x000000380200780c */ /* 0x040fe20003f84270 */
[----:B------:R-:W-:Y:S01]  /*1a0a0*/  IMAD.MOV.U32 R32, RZ, RZ, R208 ;  /* 0x000000ffff207224 */ /* 0x000fe200078e00d0 */
[----:B------:R-:W-:Y:S02]  /*1a0b0*/  FSEL R30, R43, -INF , P0 ;  /* 0xff8000002b1e7808 */ /* 0x000fe40000000000 */
[----:B------:R-:W-:Y:S02]  /*1a0c0*/  ISETP.GT.AND P0, PT, R2, 0x30, PT ;  /* 0x000000300200780c */ /* 0x000fe40003f04270 */
[----:B------:R-:W-:Y:S02]  /*1a0d0*/  FSEL R44, R44, -INF , P2 ;  /* 0xff8000002c2c7808 */ /* 0x000fe40001000000 */
[C---:B------:R-:W-:Y:S02]  /*1a0e0*/  ISETP.GT.AND P2, PT, R2.reuse, 0x39, PT ;  /* 0x000000390200780c */ /* 0x040fe40003f44270 */
[----:B------:R-:W-:Y:S02]  /*1a0f0*/  ISETP.GT.AND P1, PT, R2, 0x29, PT ;  /* 0x000000290200780c */ /* 0x000fe40003f24270 */
[----:B------:R-:W-:Y:S01]  /*1a100*/  FMNMX.FTZ R2, R246, R3, !PT ;  /* 0x00000003f6027209 */ /* 0x000fe20007810000 */
[--C-:B------:R-:W-:Y:S01]  /*1a110*/  FFMA.FTZ R3, R183, c[0x0][0x2d0], -R6.reuse ;  /* 0x0000b400b7037a23 */ /* 0x100fe20000010806 */
[----:B------:R-:W-:Y:S02]  /*1a120*/  FMNMX.FTZ R185, R55, R185, !PT ;  /* 0x000000b937b97209 */ /* 0x000fe40007810000 */
[----:B------:R-:W-:Y:S01]  /*1a130*/  FMNMX.FTZ R2, R220, R2, !PT ;  /* 0x00000002dc027209 */ /* 0x000fe20007810000 */
[----:B------:R1:W-:Y:S01]  /*1a140*/  MUFU.EX2 R250, R3 ;  /* 0x0000000300fa7308 */ /* 0x0003e20000000800 */
        /* <DEDUP_REMOVED lines=12> */
[----:B------:R-:W-:Y:S02]  /*1a210*/  FSEL R45, R45, -INF , P1 ;  /* 0xff8000002d2d7808 */ /* 0x000fe40000800000 */
[----:B-1----:R-:W-:Y:S01]  /*1a220*/  FMNMX.FTZ R3, R22, R2, !PT ;  /* 0x0000000216037209 */ /* 0x002fe20007810000 */
[--C-:B------:R-:W-:Y:S01]  /*1a230*/  FFMA.FTZ R2, R189, c[0x0][0x2d0], -R6.reuse ;  /* 0x0000b400bd027a23 */ /* 0x100fe20000010806 */
[----:B------:R-:W-:Y:S02]  /*1a240*/  FMNMX.FTZ R0, R24, R0, !PT ;  /* 0x0000000018007209 */ /* 0x000fe40007810000 */
[----:B------:R-:W-:Y:S01]  /*1a250*/  ISETP.GT.AND P1, PT, R182, 0x28, PT ;  /* 0x00000028b600780c */ /* 0x000fe20003f24270 */
[----:B------:R1:W-:Y:S01]  /*1a260*/  MUFU.EX2 R252, R2 ;  /* 0x0000000200fc7308 */ /* 0x0003e20000000800 */
[----:B------:R-:W-:Y:S02]  /*1a270*/  FMNMX.FTZ R0, R25, R0, !PT ;  /* 0x0000000019007209 */ /* 0x000fe40007810000 */
[----:B------:R-:W-:Y:S02]  /*1a280*/  FSEL R251, R46, -INF , P1 ;  /* 0xff8000002efb7808 */ /* 0x000fe40000800000 */
[----:B---3--:R-:W-:Y:S02]  /*1a290*/  FMNMX.FTZ R185, R185, R4, !PT ;  /* 0x00000004b9b97209 */ /* 0x008fe40007810000 */
[----:B------:R-:W-:Y:S02]  /*1a2a0*/  FMNMX.FTZ R0, R28, R0, !PT ;  /* 0x000000001c007209 */ /* 0x000fe40007810000 */
[----:B------:R-:W-:Y:S01]  /*1a2b0*/  FMNMX.FTZ R3, R30, R3, !PT ;  /* 0x000000031e037209 */ /* 0x000fe20007810000 */
[----:B------:R-:W3:Y:S01]  /*1a2c0*/  SHFL.BFLY PT, R4, R185, 0x1, 0x1f ;  /* 0x0c201f00b9047f89 */ /* 0x000ee200000e0000 */
[----:B------:R-:W-:Y:S02]  /*1a2d0*/  FMNMX.FTZ R0, R29, R0, !PT ;  /* 0x000000001d007209 */ /* 0x000fe40007810000 */
[----:B------:R-:W-:Y:S02]  /*1a2e0*/  FSEL R56, R56, -INF , P0 ;  /* 0xff80000038387808 */ /* 0x000fe40000000000 */
[----:B------:R-:W-:Y:S02]  /*1a2f0*/  FMNMX.FTZ R0, R40, R0, !PT ;  /* 0x0000000028007209 */ /* 0x000fe40007810000 */
[----:B------:R-:W-:Y:S02]  /*1a300*/  FSEL R61, R61, -INF , P2 ;  /* 0xff8000003d3d7808 */ /* 0x000fe40001000000 */
[----:B------:R-:W-:Y:S02]  /*1a310*/  FMNMX.FTZ R0, R41, R0, !PT ;  /* 0x0000000029007209 */ /* 0x000fe40007810000 */
[----:B------:R-:W-:Y:S02]  /*1a320*/  ISETP.GT.AND P2, PT, R182, 0x31, PT ;  /* 0x00000031b600780c */ /* 0x000fe40003f44270 */
[----:B------:R-:W-:Y:S02]  /*1a330*/  FMNMX.FTZ R0, R44, R0, !PT ;  /* 0x000000002c007209 */ /* 0x000fe40007810000 */
[----:B-1----:R-:W-:Y:S01]  /*1a340*/  FMNMX.FTZ R2, R251, R3, !PT ;  /* 0x00000003fb027209 */ /* 0x002fe20007810000 */
[----:B------:R-:W-:Y:S01]  /*1a350*/  FFMA.FTZ R3, R16, c[0x0][0x2d0], -R6 ;  /* 0x0000b40010037a23 */ /* 0x000fe20000010806 */
[----:B------:R-:W-:Y:S02]  /*1a360*/  FMNMX.FTZ R0, R45, R0, !PT ;  /* 0x000000002d007209 */ /* 0x000fe40007810000 */
[----:B------:R-:W-:Y:S01]  /*1a370*/  LOP3.LUT P5, RZ, R248, 0x1, RZ, 0xc0, !PT ;  /* 0x00000001f8ff7812 */ /* 0x000fe200078ac0ff */
[----:B------:R1:W-:Y:S01]  /*1a380*/  MUFU.EX2 R46, R3 ;  /* 0x00000003002e7308 */ /* 0x0003e20000000800 */
[----:B------:R-:W-:Y:S02]  /*1a390*/  FMNMX.FTZ R0, R56, R0, !PT ;  /* 0x0000000038007209 */ /* 0x000fe40007810000 */
[----:B------:R-:W-:Y:S01]  /*1a3a0*/  FSEL R248, R59, -INF , P2 ;  /* 0xff8000003bf87808 */ /* 0x000fe20001000000 */
[----:B------:R-:W-:Y:S01]  /*1a3b0*/  IMAD.MOV.U32 R59, RZ, RZ, R22 ;  /* 0x000000ffff3b7224 */ /* 0x000fe200078e0016 */
[----:B---3--:R-:W-:Y:S02]  /*1a3c0*/  FMNMX.FTZ R185, R185, R4, !PT ;  /* 0x00000004b9b97209 */ /* 0x008fe40007810000 */
[----:B------:R-:W-:Y:S02]  /*1a3d0*/  FSEL R60, R60, -INF , P4 ;  /* 0xff8000003c3c7808 */ /* 0x000fe40002000000 */
[C---:B------:R-:W-:Y:S01]  /*1a3e0*/  FSETP.NEU.FTZ.AND P2, PT, R185.reuse, -INF , PT ;  /* 0xff800000b900780b */ /* 0x040fe20003f5d000 */
[----:B------:R-:W-:Y:S01]  /*1a3f0*/  FMUL.FTZ R8, R185, c[0x0][0x2d0] ;  /* 0x0000b400b9087a20 */ /* 0x000fe20000410000 */
        /* <DEDUP_REMOVED lines=8> */
[----:B------:R-:W-:Y:S01]  /*1a480*/  PLOP3.LUT P4, PT, PT, PT, UP1, 0x80, 0x0 ;  /* 0x000000000000781c */ /* 0x000fe20003f8f018 */
[--C-:B-1----:R-:W-:Y:S01]  /*1a490*/  FFMA.FTZ R3, R190, c[0x0][0x2d0], -R8.reuse ;  /* 0x0000b400be037a23 */ /* 0x102fe20000010808 */
[C---:B------:R-:W-:Y:S01]  /*1a4a0*/  ISETP.GT.AND P0, PT, R182.reuse, 0x29, PT ;  /* 0x00000029b600780c */ /* 0x040fe20003f04270 */
[----:B------:R-:W1:Y:S01]  /*1a4b0*/  SHFL.BFLY PT, R184, R0, 0x2, 0x1f ;  /* 0x0c401f0000b87f89 */ /* 0x000e6200000e0000 */
[----:B------:R-:W-:Y:S01]  /*1a4c0*/  MUFU.EX2 R190, R4 ;  /* 0x0000000400be7308 */ /* 0x000fe20000000800 */
[----:B------:R-:W-:Y:S01]  /*1a4d0*/  ISETP.GT.AND P1, PT, R182, 0x38, PT ;  /* 0x00000038b600780c */ /* 0x000fe20003f24270 */
[--C-:B------:R-:W-:Y:S01]  /*1a4e0*/  FFMA.FTZ R219, R219, c[0x0][0x2d0], -R8.reuse ;  /* 0x0000b400dbdb7a23 */ /* 0x100fe20000010808 */
[----:B------:R-:W-:Y:S01]  /*1a4f0*/  FSEL R249, R47, -INF , P0 ;  /* 0xff8000002ff97808 */ /* 0x000fe20000000000 */
[--C-:B------:R-:W-:Y:S01]  /*1a500*/  FFMA.FTZ R239, R66, c[0x0][0x2d0], -R8.reuse ;  /* 0x0000b40042ef7a23 */ /* 0x100fe20000010808 */
[----:B------:R-:W-:Y:S01]  /*1a510*/  ISETP.GT.AND P0, PT, R182, 0x39, PT ;  /* 0x00000039b600780c */ /* 0x000fe20003f04270 */
[--C-:B------:R-:W-:Y:S01]  /*1a520*/  FFMA.FTZ R233, R67, c[0x0][0x2d0], -R8.reuse ;  /* 0x0000b40043e97a23 */ /* 0x100fe20000010808 */
[----:B------:R-:W-:Y:S01]  /*1a530*/  FMNMX.FTZ R2, R249, R2, !PT ;  /* 0x00000002f9027209 */ /* 0x000fe20007810000 */
[--C-:B------:R-:W-:Y:S01]  /*1a540*/  FFMA.FTZ R221, R221, c[0x0][0x2d0], -R8.reuse ;  /* 0x0000b400dddd7a23 */ /* 0x100fe20000010808 */
[----:B------:R-:W-:Y:S01]  /*1a550*/  FSEL R222, R62, -INF , P1 ;  /* 0xff8000003ede7808 */ /* 0x000fe20000800000 */
[----:B------:R4:W-:Y:S01]  /*1a560*/  MUFU.EX2 R215, R3 ;  /* 0x0000000300d77308 */ /* 0x0009e20000000800 */
[----:B------:R-:W-:Y:S01]  /*1a570*/  FMNMX.FTZ R2, R223, R2, !PT ;  /* 0x00000002df027209 */ /* 0x000fe20007810000 */
[----:B------:R-:W-:Y:S01]  /*1a580*/  FFMA.FTZ R62, R55, c[0x0][0x2d0], -R8 ;  /* 0x0000b400373e7a23 */ /* 0x000fe20000010808 */
[----:B------:R-:W-:Y:S02]  /*1a590*/  FSEL R183, R63, -INF , P0 ;  /* 0xff8000003fb77808 */ /* 0x000fe40000000000 */
[----:B-1----:R-:W-:Y:S02]  /*1a5a0*/  FMNMX.FTZ R184, R0, R184, !PT ;  /* 0x000000b800b87209 */ /* 0x002fe40007810000 */
[----:B------:R-:W-:Y:S01]  /*1a5b0*/  FMNMX.FTZ R0, R248, R2, !PT ;  /* 0x00000002f8007209 */ /* 0x000fe20007810000 */
[----:B------:R-:W-:Y:S02]  /*1a5c0*/  FFMA.FTZ R2, R17, c[0x0][0x2d0], -R6 ;  /* 0x0000b40011027a23 */ /* 0x000fe40000010806 */
[----:B------:R-:W1:Y:S01]  /*1a5d0*/  SHFL.BFLY PT, R5, R184, 0x1, 0x1f ;  /* 0x0c201f00b8057f89 */ /* 0x000e6200000e0000 */
[----:B------:R-:W-:Y:S01]  /*1a5e0*/  FMNMX.FTZ R0, R222, R0, !PT ;  /* 0x00000000de007209 */ /* 0x000fe20007810000 */
[----:B------:R3:W-:Y:S03]  /*1a5f0*/  MUFU.EX2 R63, R2 ;  /* 0x00000002003f7308 */ /* 0x0007e60000000800 */
[----:B------:R-:W-:Y:S02]  /*1a600*/  FMNMX.FTZ R0, R183, R0, !PT ;  /* 0x00000000b7007209 */ /* 0x000fe40007810000 */
[----:B----4-:R-:W-:Y:S04]  /*1a610*/  @P4 IADD3 R3, P1, R12, UR18, RZ ;  /* 0x000000120c034c10 */ /* 0x010fe8000ff3e0ff */
[----:B------:R-:W-:Y:S02]  /*1a620*/  @P4 LEA R12, P0, R3, c[0x0][0x1c8], 0x1 ;  /* 0x00007200030c4a11 */ /* 0x000fe400078008ff */
[----:B--2---:R-:W-:Y:S04]  /*1a630*/  @P4 IADD3.X R4, R15, UR15, RZ, P1, !PT ;  /* 0x0000000f0f044c10 */ /* 0x004fe80008ffe4ff */
[----:B------:R-:W-:Y:S01]  /*1a640*/  @P4 LEA.HI.X R13, R3, c[0x0][0x1cc], R4, 0x1, P0 ;  /* 0x00007300030d4a11 */ /* 0x000fe200000f0c04 */
[----:B------:R-:W-:Y:S01]  /*1a650*/  FFMA.FTZ R4, R18, c[0x0][0x2d0], -R8 ;  /* 0x0000b40012047a23 */ /* 0x000fe20000010808 */
[----:B------:R-:W-:Y:S01]  /*1a660*/  @P4 IADD3 R3, P0, R10, UR18, RZ ;  /* 0x000000120a034c10 */ /* 0x000fe2000ff1e0ff */
[----:B------:R-:W-:Y:S01]  /*1a670*/  @UP1 UIADD3 UR18, UP0, UR10, 0x80, URZ ;  /* 0x000000800a121890 */ /* 0x000fe2000ff1e03f */
[--C-:B------:R-:W-:Y:S01]  /*1a680*/  FFMA.FTZ R18, R37, c[0x0][0x2d0], -R6.reuse ;  /* 0x0000b40025127a23 */ /* 0x100fe20000010806 */
[----:B------:R2:W-:Y:S01]  /*1a690*/  MUFU.EX2 R43, R4 ;  /* 0x00000004002b7308 */ /* 0x0005e20000000800 */
[----:B------:R4:W-:Y:S01]  /*1a6a0*/  @P4 LDGSTS.E.BYPASS.LTC128B.128 [R244+0x4100], [R12.64], !P6 ;  /* 0x041000000cf44fae */ /* 0x0009e2000f101d5c */
[----:B-1----:R-:W-:Y:S01]  /*1a6b0*/  FMNMX.FTZ R184, R184, R5, !PT ;  /* 0x00000005b8b87209 */ /* 0x002fe20007810000 */
[----:B------:R-:W-:Y:S03]  /*1a6c0*/  FFMA.FTZ R37, R48, c[0x0][0x2d0], -R6 ;  /* 0x0000b40030257a23 */ /* 0x000fe60000010806 */
[C---:B------:R-:W-:Y:S03]  /*1a6d0*/  FSETP.NEU.FTZ.AND P1, PT, R184.reuse, -INF , PT ;  /* 0xff800000b800780b */ /* 0x040fe60003f3d000 */
[----:B---3--:R-:W1:Y:S01]  /*1a6e0*/  SHFL.BFLY PT, R2, R0, 0x2, 0x1f ;  /* 0x0c401f0000027f89 */ /* 0x008e6200000e0000 */
[----:B--2---:R-:W-:Y:S01]  /*1a6f0*/  @P4 IADD3.X R4, R7, UR15, RZ, P0, !PT ;  /* 0x0000000f07044c10 */ /* 0x004fe200087fe4ff */
[----:B------:R-:W-:Y:S01]  /*1a700*/  FMUL.FTZ R7, R184, c[0x0][0x2d0] ;  /* 0x0000b400b8077a20 */ /* 0x000fe20000410000 */
[----:B------:R-:W-:Y:S01]  /*1a710*/  @P4 LEA R14, P0, R3, c[0x0][0x1c8], 0x1 ;  /* 0x00007200030e4a11 */ /* 0x000fe200078008ff */
[----:B------:R-:W-:Y:S03]  /*1a720*/  @UP1 UIADD3.X UR15, URZ, UR17, URZ, UP0, !UPT ;  /* 0x000000113f0f1290 */ /* 0x000fe600087fe43f */
[----:B------:R-:W-:Y:S02]  /*1a730*/  FSEL R7, R7, RZ, P1 ;  /* 0x000000ff07077208 */ /* 0x000fe40000800000 */
[----:B------:R-:W-:Y:S02]  /*1a740*/  @P4 LEA.HI.X R15, R3, c[0x0][0x1cc], R4, 0x1, P0 ;  /* 0x00007300030f4a11 */ /* 0x000fe400000f0c04 */
[----:B-1----:R-:W-:Y:S01]  /*1a750*/  FMNMX.FTZ R0, R0, R2, !PT ;  /* 0x0000000200007209 */ /* 0x002fe20007810000 */
[--C-:B------:R-:W-:Y:S01]  /*1a760*/  FFMA.FTZ R3, R216, c[0x0][0x2d0], -R7.reuse ;  /* 0x0000b400d8037a23 */ /* 0x100fe20000010807 */
[----:B------:R-:W-:Y:S01]  /*1a770*/  @P4 IADD3 R4, P0, R12, UR19, RZ ;  /* 0x000000130c044c10 */ /* 0x000fe2000ff1e0ff */
[--C-:B------:R-:W-:Y:S01]  /*1a780*/  FFMA.FTZ R2, R19, c[0x0][0x2d0], -R8.reuse ;  /* 0x0000b40013027a23 */ /* 0x100fe20000010808 */
[----:B------:R1:W-:Y:S01]  /*1a790*/  @P4 LDGSTS.E.BYPASS.LTC128B.128 [R244+0x6100], [R14.64], !P5 ;  /* 0x061000000ef44fae */ /* 0x0003e2000e901d5c */
[----:B------:R2:W-:Y:S01]  /*1a7a0*/  MUFU.EX2 R214, R3 ;  /* 0x0000000300d67308 */ /* 0x0005e20000000800 */
[----:B------:R-:W-:Y:S01]  /*1a7b0*/  @P4 IADD3.X R5, R13, UR20, RZ, P0, !PT ;  /* 0x000000140d054c10 */ /* 0x000fe200087fe4ff */
[----:B------:R-:W-:Y:S01]  /*1a7c0*/  FFMA.FTZ R216, R35, c[0x0][0x2d0], -R8 ;  /* 0x0000b40023d87a23 */ /* 0x000fe20000010808 */
[----:B------:R-:W-:Y:S01]  /*1a7d0*/  @P4 IADD3 R10, P0, R4, UR19, RZ ;  /* 0x00000013040a4c10 */ /* 0x000fe2000ff1e0ff */
[--C-:B------:R-:W-:Y:S02]  /*1a7e0*/  FFMA.FTZ R240, R56, c[0x0][0x2d0], -R7.reuse ;  /* 0x0000b40038f07a23 */ /* 0x100fe40000010807 */
[--C-:B------:R-:W-:Y:S01]  /*1a7f0*/  FFMA.FTZ R224, R57, c[0x0][0x2d0], -R7.reuse ;  /* 0x0000b40039e07a23 */ /* 0x100fe20000010807 */
[C---:B------:R-:W-:Y:S01]  /*1a800*/  @P4 IADD3.X R11, R5.reuse, UR20, RZ, P0, !PT ;  /* 0x00000014050b4c10 */ /* 0x040fe200087fe4ff */
[----:B------:R3:W-:Y:S01]  /*1a810*/  @P4 LDGSTS.E.BYPASS.LTC128B.128 [R244+0x4900], [R4.64], !P6 ;  /* 0x0490000004f44fae */ /* 0x0007e2000f101d5c */
[----:B------:R-:W-:Y:S01]  /*1a820*/  @P4 IADD3 R16, P0, R4, UR18, RZ ;  /* 0x0000001204104c10 */ /* 0x000fe2000ff1e0ff */
[----:B------:R-:W1:Y:S01]  /*1a830*/  MUFU.EX2 R242, R2 ;  /* 0x0000000200f27308 */ /* 0x000e620000000800 */
[--C-:B------:R-:W-:Y:S02]  /*1a840*/  FFMA.FTZ R231, R60, c[0x0][0x2d0], -R7.reuse ;  /* 0x0000b4003ce77a23 */ /* 0x100fe40000010807 */
[----:B------:R-:W-:Y:S01]  /*1a850*/  @P4 IADD3.X R17, R5, UR15, RZ, P0, !PT ;  /* 0x0000000f05114c10 */ /* 0x000fe200087fe4ff */
[--C-:B------:R-:W-:Y:S01]  /*1a860*/  FFMA.FTZ R241, R61, c[0x0][0x2d0], -R7.reuse ;  /* 0x0000b4003df17a23 */ /* 0x100fe20000010807 */
[----:B----4-:R-:W-:Y:S01]  /*1a870*/  @P4 IADD3 R12, P0, R10, UR19, RZ ;  /* 0x000000130a0c4c10 */ /* 0x010fe2000ff1e0ff */
[----:B------:R3:W-:Y:S01]  /*1a880*/  @P4 LDGSTS.E.BYPASS.LTC128B.128 [R244+0x6900], [R4.64+0x80], !P5 ;  /* 0x0690008004f44fae */ /* 0x0007e2000e901d5c */
[--C-:B------:R-:W-:Y:S02]  /*1a890*/  FFMA.FTZ R44, R44, c[0x0][0x2d0], -R7.reuse ;  /* 0x0000b4002c2c7a23 */ /* 0x100fe40000010807 */
[----:B------:R-:W-:Y:S01]  /*1a8a0*/  @P4 IADD3.X R13, R11, UR20, RZ, P0, !PT ;  /* 0x000000140b0d4c10 */ /* 0x000fe200087fe4ff */
[--C-:B------:R-:W-:Y:S02]  /*1a8b0*/  FFMA.FTZ R40, R40, c[0x0][0x2d0], -R7.reuse ;  /* 0x0000b40028287a23 */ /* 0x100fe40000010807 */
[--C-:B------:R-:W-:Y:S02]  /*1a8c0*/  FFMA.FTZ R41, R41, c[0x0][0x2d0], -R7.reuse ;  /* 0x0000b40029297a23 */ /* 0x100fe40000010807 */
[----:B--2---:R-:W-:Y:S01]  /*1a8d0*/  FFMA.FTZ R3, R9, c[0x0][0x2d0], -R7 ;  /* 0x0000b40009037a23 */ /* 0x004fe20000010807 */
[----:B------:R2:W-:Y:S01]  /*1a8e0*/  @P4 LDGSTS.E.BYPASS.LTC128B.128 [R244+0x5100], [R10.64], !P6 ;  /* 0x051000000af44fae */ /* 0x0005e2000f101d5c */
[----:B------:R-:W-:Y:S02]  /*1a8f0*/  FFMA.FTZ R9, R53, c[0x0][0x2d0], -R6 ;  /* 0x0000b40035097a23 */ /* 0x000fe40000010806 */
[----:B------:R4:W2:Y:S01]  /*1a900*/  MUFU.EX2 R189, R3 ;  /* 0x0000000300bd7308 */ /* 0x0008a20000000800 */
[--C-:B------:R-:W-:Y:S01]  /*1a910*/  FFMA.FTZ R19, R51, c[0x0][0x2d0], -R8.reuse ;  /* 0x0000b40033137a23 */ /* 0x100fe20000010808 */
[----:B------:R-:W-:Y:S01]  /*1a920*/  MOV R51, R27 ;  /* 0x0000001b00337202 */ /* 0x000fe20000000f00 */
[----:B------:R-:W-:Y:S02]  /*1a930*/  IMAD.MOV.U32 R65, RZ, RZ, R9 ;  /* 0x000000ffff417224 */ /* 0x000fe400078e0009 */
[----:B------:R2:W-:Y:S01]  /*1a940*/  @P4 LDGSTS.E.BYPASS.LTC128B.128 [R244+0x7100], [R16.64], !P5 ;  /* 0x0710000010f44fae */ /* 0x0005e2000e901d5c */
[----:B-1----:R-:W-:Y:S01]  /*1a950*/  F2FP.PACK_AB R191, R242, R43 ;  /* 0x0000002bf2bf723e */ /* 0x002fe200000000ff */
[----:B------:R-:W-:Y:S06]  /*1a960*/  IMAD.MOV.U32 R67, RZ, RZ, R19 ;  /* 0x000000ffff437224 */ /* 0x000fec00078e0013 */
[----:B------:R-:W1:Y:S01]  /*1a970*/  SHFL.BFLY PT, R2, R0, 0x1, 0x1f ;  /* 0x0c201f0000027f89 */ /* 0x000e6200000e0000 */
[----:B---3--:R-:W-:Y:S07]  /*1a980*/  FSEL R4, R186, RZ, P3 ;  /* 0x000000ffba047208 */ /* 0x008fee0001800000 */
[----:B------:R3:W-:Y:S01]  /*1a990*/  @P4 LDGSTS.E.BYPASS.LTC128B.128 [R244+0x5900], [R12.64], !P6 ;  /* 0x059000000cf44fae */ /* 0x0007e2000f101d5c */
[--C-:B----4-:R-:W-:Y:S02]  /*1a9a0*/  FFMA.FTZ R3, R217, c[0x0][0x2d0], -R7.reuse ;  /* 0x0000b400d9037a23 */ /* 0x110fe40000010807 */
[----:B------:R-:W-:Y:S02]  /*1a9b0*/  FFMA.FTZ R217, R34, c[0x0][0x2d0], -R8 ;  /* 0x0000b40022d97a23 */ /* 0x000fe40000010808 */
[----:B------:R4:W3:Y:S01]  /*1a9c0*/  MUFU.EX2 R26, R3 ;  /* 0x00000003001a7308 */ /* 0x0008e20000000800 */
[----:B------:R-:W-:Y:S01]  /*1a9d0*/  FFMA.FTZ R34, R45, c[0x0][0x2d0], -R7 ;  /* 0x0000b4002d227a23 */ /* 0x000fe20000010807 */
[----:B------:R-:W-:Y:S01]  /*1a9e0*/  MOV R45, R190 ;  /* 0x000000be002d7202 */ /* 0x000fe20000000f00 */
[----:B--2---:R-:W-:Y:S01]  /*1a9f0*/  IMAD.MOV.U32 R56, RZ, RZ, R189 ;  /* 0x000000ffff387224 */ /* 0x004fe200078e00bd */
[----:B------:R-:W-:Y:S02]  /*1aa00*/  F2FP.PACK_AB R190, R63, R46 ;  /* 0x0000002e3fbe723e */ /* 0x000fe400000000ff */
[----:B------:R-:W-:Y:S02]  /*1aa10*/  F2FP.PACK_AB R189, R45, R215 ;  /* 0x000000d72dbd723e */ /* 0x000fe400000000ff */
[----:B------:R-:W-:Y:S02]  /*1aa20*/  F2FP.PACK_AB R208, R56, R214 ;  /* 0x000000d638d0723e */ /* 0x000fe400000000ff */
[----:B-1----:R-:W-:Y:S01]  /*1aa30*/  FMNMX.FTZ R182, R0, R2, !PT ;  /* 0x0000000200b67209 */ /* 0x002fe20007810000 */
[--C-:B------:R-:W-:Y:S01]  /*1aa40*/  FFMA.FTZ R0, R218, c[0x0][0x2d0], -R7.reuse ;  /* 0x0000b400da007a23 */ /* 0x100fe20000010807 */
[----:B------:R-:W-:Y:S01]  /*1aa50*/  @P4 IADD3 R2, P0, R10, UR18, RZ ;  /* 0x000000120a024c10 */ /* 0x000fe2000ff1e0ff */
[--C-:B------:R-:W-:Y:S02]  /*1aa60*/  FFMA.FTZ R218, R28, c[0x0][0x2d0], -R7.reuse ;  /* 0x0000b4001cda7a23 */ /* 0x100fe40000010807 */
[----:B------:R-:W1:Y:S01]  /*1aa70*/  MUFU.EX2 R243, R0 ;  /* 0x0000000000f37308 */ /* 0x000e620000000800 */
[C---:B------:R-:W-:Y:S02]  /*1aa80*/  FMUL.FTZ R212, R182.reuse, c[0x0][0x2d0] ;  /* 0x0000b400b6d47a20 */ /* 0x040fe40000410000 */
[----:B------:R-:W-:Y:S05]  /*1aa90*/  FFMA.FTZ R10, R49, c[0x0][0x2d0], -R6 ;  /* 0x0000b400310a7a23 */ /* 0x000fea0000010806 */
[----:B------:R-:W-:Y:S02]  /*1aaa0*/  MOV R64, R10 ;  /* 0x0000000a00407202 */ /* 0x000fe40000000f00 */
[----:B----4-:R-:W-:Y:S02]  /*1aab0*/  @P4 IADD3.X R3, R11, UR15, RZ, P0, !PT ;  /* 0x0000000f0b034c10 */ /* 0x010fe400087fe4ff */
[----:B------:R-:W-:Y:S02]  /*1aac0*/  FSETP.NEU.FTZ.AND P0, PT, R182, -INF , PT ;  /* 0xff800000b600780b */ /* 0x000fe40003f1d000 */
[----:B---3--:R-:W-:Y:S01]  /*1aad0*/  MOV R49, R26 ;  /* 0x0000001a00317202 */ /* 0x008fe20000000f00 */
[----:B------:R2:W-:Y:S01]  /*1aae0*/  @P4 LDGSTS.E.BYPASS.LTC128B.128 [R244+0x7900], [R2.64], !P5 ;  /* 0x0790000002f44fae */ /* 0x0005e2000e901d5c */
[----:B------:R-:W-:Y:S01]  /*1aaf0*/  FSEL R212, R212, RZ, P0 ;  /* 0x000000ffd4d47208 */ /* 0x000fe20000000000 */
[----:B------:R-:W-:Y:S02]  /*1ab00*/  FFMA.FTZ R26, R50, c[0x0][0x2d0], -R8 ;  /* 0x0000b400321a7a23 */ /* 0x000fe40000010808 */
[----:B------:R-:W-:Y:S02]  /*1ab10*/  IMAD.MOV.U32 R50, RZ, RZ, R36 ;  /* 0x000000ffff327224 */ /* 0x000fe400078e0024 */
[--C-:B------:R-:W-:Y:S02]  /*1ab20*/  FFMA.FTZ R5, R245, c[0x0][0x2d0], -R212.reuse ;  /* 0x0000b400f5057a23 */ /* 0x100fe400000108d4 */
[----:B------:R-:W-:Y:S01]  /*1ab30*/  FFMA.FTZ R245, R29, c[0x0][0x2d0], -R7 ;  /* 0x0000b4001df57a23 */ /* 0x000fe20000010807 */
[----:B-1----:R-:W-:Y:S01]  /*1ab40*/  F2FP.PACK_AB R210, R243, R49 ;  /* 0x00000031f3d2723e */ /* 0x002fe200000000ff */
[----:B------:R-:W-:Y:S01]  /*1ab50*/  FFMA.FTZ R0, R247, c[0x0][0x2d0], -R212 ;  /* 0x0000b400f7007a23 */ /* 0x000fe200000108d4 */
[----:B------:R1:W-:Y:S01]  /*1ab60*/  MUFU.EX2 R235, R5 ;  /* 0x0000000500eb7308 */ /* 0x0003e20000000800 */
[----:B------:R-:W-:Y:S01]  /*1ab70*/  FFMA.FTZ R247, R20, c[0x0][0x2d0], -R6 ;  /* 0x0000b40014f77a23 */ /* 0x000fe20000010806 */
[----:B------:R-:W0:Y:S01]  /*1ab80*/  LDGDEPBAR ;  /* 0x00000000000079af */ /* 0x000e220000000000 */
[----:B------:R-:W-:Y:S02]  /*1ab90*/  IMAD.MOV.U32 R66, RZ, RZ, R26 ;  /* 0x000000ffff427224 */ /* 0x000fe400078e001a */
[----:B------:R-:W-:Y:S05]  /*1aba0*/  FFMA.FTZ R222, R222, c[0x0][0x2d0], -R212 ;  /* 0x0000b400dede7a23 */ /* 0x000fea00000108d4 */
[----:B------:R3:W-:Y:S01]  /*1abb0*/  MUFU.EX2 R213, R0 ;  /* 0x0000000000d57308 */ /* 0x0007e20000000800 */
[----:B--2---:R-:W-:Y:S02]  /*1abc0*/  FSEL R3, R185, RZ, P2 ;  /* 0x000000ffb9037208 */ /* 0x004fe40001000000 */
[----:B------:R-:W-:Y:S01]  /*1abd0*/  FSEL R2, R184, RZ, P1 ;  /* 0x000000ffb8027208 */ /* 0x000fe20000800000 */
[----:B-1----:R-:W-:Y:S02]  /*1abe0*/  FADD.FTZ R5, -R4, R180 ;  /* 0x000000b404057221 */ /* 0x002fe40000010100 */
[----:B------:R-:W-:Y:S02]  /*1abf0*/  FADD.FTZ R4, -R3, R181 ;  /* 0x000000b503047221 */ /* 0x000fe40000010100 */
[----:B------:R-:W-:Y:S02]  /*1ac00*/  FADD.FTZ R3, -R2, R187 ;  /* 0x000000bb02037221 */ /* 0x000fe40000010100 */
[----:B------:R-:W-:Y:S02]  /*1ac10*/  FFMA.FTZ R187, R24, c[0x0][0x2d0], -R7 ;  /* 0x0000b40018bb7a23 */ /* 0x000fe40000010807 */
[----:B---3--:R-:W-:Y:S02]  /*1ac20*/  FFMA.FTZ R0, R246, c[0x0][0x2d0], -R212 ;  /* 0x0000b400f6007a23 */ /* 0x008fe400000108d4 */
[----:B------:R-:W-:Y:S02]  /*1ac30*/  FFMA.FTZ R246, R33, c[0x0][0x2d0], -R6 ;  /* 0x0000b40021f67a23 */ /* 0x000fe40000010806 */
[----:B------:R1:W2:Y:S01]  /*1ac40*/  MUFU.EX2 R23, R0 ;  /* 0x0000000000177308 */ /* 0x0002a20000000800 */
[----:B------:R-:W-:Y:S02]  /*1ac50*/  FFMA.FTZ R33, R54, c[0x0][0x2d0], -R8 ;  /* 0x0000b40036217a23 */ /* 0x000fe40000010808 */
[----:B-1----:R-:W-:Y:S02]  /*1ac60*/  FFMA.FTZ R0, R220, c[0x0][0x2d0], -R212 ;  /* 0x0000b400dc007a23 */ /* 0x002fe400000108d4 */
[----:B------:R-:W-:Y:S05]  /*1ac70*/  FFMA.FTZ R220, R21, c[0x0][0x2d0], -R6 ;  /* 0x0000b40015dc7a23 */ /* 0x000fea0000010806 */
[----:B------:R1:W3:Y:S01]  /*1ac80*/  MUFU.EX2 R47, R0 ;  /* 0x00000000002f7308 */ /* 0x0002e20000000800 */
[----:B--2---:R-:W-:Y:S02]  /*1ac90*/  IMAD.MOV.U32 R53, RZ, RZ, R23 ;  /* 0x000000ffff357224 */ /* 0x004fe400078e0017 */
[----:B------:R-:W2:Y:S01]  /*1aca0*/  LDSM.16.MT88.4 R20, [R225+0x100] ;  /* 0x00010000e114783b */ /* 0x000ea20000004200 */
[----:B-1----:R-:W-:Y:S01]  /*1acb0*/  FSEL R0, R182, RZ, P0 ;  /* 0x000000ffb6007208 */ /* 0x002fe20000000000 */
[----:B---3--:R-:W-:Y:S02]  /*1acc0*/  IMAD.MOV.U32 R48, RZ, RZ, R47 ;  /* 0x000000ffff307224 */ /* 0x008fe400078e002f */
[----:B------:R-:W-:Y:S02]  /*1acd0*/  FFMA.FTZ R47, R39, c[0x0][0x2d0], -R8 ;  /* 0x0000b400272f7a23 */ /* 0x000fe40000010808 */
[----:B------:R-:W-:Y:S01]  /*1ace0*/  FADD.FTZ R2, -R0, R188 ;  /* 0x000000bc00027221 */ /* 0x000fe20000010100 */
[----:B------:R-:W-:Y:S01]  /*1acf0*/  F2FP.PACK_AB R188, R252, R250 ;  /* 0x000000fafcbc723e */ /* 0x000fe200000000ff */
[----:B------:R-:W-:Y:S01]  /*1ad00*/  FMUL.FTZ R0, R5, c[0x0][0x2d0] ;  /* 0x0000b40005007a20 */ /* 0x000fe20000410000 */
[----:B------:R-:W-:Y:S01]  /*1ad10*/  F2FP.PACK_AB R211, R235, R48 ;  /* 0x00000030ebd3723e */ /* 0x000fe200000000ff */
[----:B------:R-:W-:Y:S02]  /*1ad20*/  FFMA.FTZ R5, R52, c[0x0][0x2d0], -R6 ;  /* 0x0000b40034057a23 */ /* 0x000fe40000010806 */
[----:B------:R1:W3:Y:S01]  /*1ad30*/  MUFU.EX2 R181, R0 ;  /* 0x0000000000b57308 */ /* 0x0002e20000000800 */
[----:B------:R-:W-:Y:S01]  /*1ad40*/  IMAD.MOV.U32 R52, RZ, RZ, R209 ;  /* 0x000000ffff347224 */ /* 0x000fe200078e00d1 */
[----:B------:R-:W-:Y:S02]  /*1ad50*/  F2FP.PACK_AB R209, R53, R213 ;  /* 0x000000d535d1723e */ /* 0x000fe400000000ff */
[----:B------:R-:W-:Y:S01]  /*1ad60*/  MOV R35, R5 ;  /* 0x0000000500237202 */ /* 0x000fe20000000f00 */
[----:B-1----:R-:W-:Y:S02]  /*1ad70*/  FMUL.FTZ R0, R4, c[0x0][0x2d0] ;  /* 0x0000b40004007a20 */ /* 0x002fe40000410000 */
[C---:B---3--:R-:W-:Y:S03]  /*1ad80*/  FMUL.FTZ R4, R181.reuse, R192 ;  /* 0x000000c0b5047220 */ /* 0x048fe60000410000 */
[----:B------:R1:W3:Y:S01]  /*1ad90*/  MUFU.EX2 R180, R0 ;  /* 0x0000000000b47308 */ /* 0x0002e20000000800 */
[C---:B------:R-:W-:Y:S01]  /*1ada0*/  FMUL.FTZ R5, R181.reuse, R193 ;  /* 0x000000c1b5057220 */ /* 0x040fe20000410000 */
[----:B------:R-:W-:Y:S01]  /*1adb0*/  MOV R193, R50 ;  /* 0x0000003200c17202 */ /* 0x000fe20000000f00 */
[C---:B------:R-:W-:Y:S01]  /*1adc0*/  FMUL.FTZ R17, R181.reuse, R205 ;  /* 0x000000cdb5117220 */ /* 0x040fe20000410000 */
[----:B------:R-:W-:Y:S01]  /*1add0*/  MOV R205, R65 ;  /* 0x0000004100cd7202 */ /* 0x000fe20000000f00 */
[----:B------:R-:W-:Y:S02]  /*1ade0*/  IMAD.MOV.U32 R65, RZ, RZ, R37 ;  /* 0x000000ffff417224 */ /* 0x000fe400078e0025 */
[----:B------:R-:W4:Y:S01]  /*1adf0*/  LDSM.16.MT88.4 R36, [R226+0x100] ;  /* 0x00010000e224783b */ /* 0x000f220000004200 */
[C---:B------:R-:W-:Y:S02]  /*1ae00*/  FMUL.FTZ R16, R181.reuse, R204 ;  /* 0x000000ccb5107220 */ /* 0x040fe40000410000 */
[----:B------:R-:W-:Y:S01]  /*1ae10*/  IMAD.MOV.U32 R204, RZ, RZ, R33 ;  /* 0x000000ffffcc7224 */ /* 0x000fe200078e0021 */
[----:B------:R-:W-:Y:S01]  /*1ae20*/  MUFU.EX2 R193, R193 ;  /* 0x000000c100c17308 */ /* 0x000fe20000000800 */
[C---:B------:R-:W-:Y:S01]  /*1ae30*/  FMUL.FTZ R33, R181.reuse, R145 ;  /* 0x00000091b5217220 */ /* 0x040fe20000410000 */
[----:B------:R-:W-:Y:S01]  /*1ae40*/  MOV R145, R67 ;  /* 0x0000004300917202 */ /* 0x000fe20000000f00 */
[----:B------:R-:W-:Y:S02]  /*1ae50*/  IMAD.MOV.U32 R192, RZ, RZ, R66 ;  /* 0x000000ffffc07224 */ /* 0x000fe400078e0042 */
[C---:B------:R-:W-:Y:S02]  /*1ae60*/  FMUL.FTZ R68, R181.reuse, R68 ;  /* 0x00000044b5447220 */ /* 0x040fe40000410000 */
[C---:B------:R-:W-:Y:S02]  /*1ae70*/  FMUL.FTZ R69, R181.reuse, R69 ;  /* 0x00000045b5457220 */ /* 0x040fe40000410000 */
[C---:B------:R-:W-:Y:S02]  /*1ae80*/  FMUL.FTZ R80, R181.reuse, R80 ;  /* 0x00000050b5507220 */ /* 0x040fe40000410000 */
[----:B------:R-:W-:Y:S02]  /*1ae90*/  FMUL.FTZ R81, R181, R81 ;  /* 0x00000051b5517220 */ /* 0x000fe40000410000 */
[----:B-1----:R-:W-:Y:S02]  /*1aea0*/  FMUL.FTZ R0, R3, c[0x0][0x2d0] ;  /* 0x0000b40003007a20 */ /* 0x002fe40000410000 */
[C---:B---3--:R-:W-:Y:S01]  /*1aeb0*/  FMUL.FTZ R6, R180.reuse, R194 ;  /* 0x000000c2b4067220 */ /* 0x048fe20000410000 */
[----:B------:R-:W-:Y:S01]  /*1aec0*/  MOV R194, R52 ;  /* 0x0000003400c27202 */ /* 0x000fe20000000f00 */
[----:B------:R1:W3:Y:S01]  /*1aed0*/  MUFU.EX2 R3, R0 ;  /* 0x0000000000037308 */ /* 0x0002e20000000800 */
[C---:B------:R-:W-:Y:S02]  /*1aee0*/  FMUL.FTZ R19, R180.reuse, R207 ;  /* 0x000000cfb4137220 */ /* 0x040fe40000410000 */
[C---:B------:R-:W-:Y:S02]  /*1aef0*/  FMUL.FTZ R50, R180.reuse, R162 ;  /* 0x000000a2b4327220 */ /* 0x040fe40000410000 */
[----:B------:R-:W-:Y:S02]  /*1af00*/  IMAD.MOV.U32 R207, RZ, RZ, R64 ;  /* 0x000000ffffcf7224 */ /* 0x000fe400078e0040 */
        /* <DEDUP_REMOVED lines=11> */
[----:B-1----:R-:W-:Y:S02]  /*1afc0*/  FMUL.FTZ R0, R2, c[0x0][0x2d0] ;  /* 0x0000b40002007a20 */ /* 0x002fe40000410000 */
[----:B------:R-:W-:Y:S02]  /*1afd0*/  FFMA.FTZ R2, R25, c[0x0][0x2d0], -R7 ;  /* 0x0000b40019027a23 */ /* 0x000fe40000010807 */
[C---:B------:R-:W-:Y:S01]  /*1afe0*/  FMUL.FTZ R7, R180.reuse, R195 ;  /* 0x000000c3b4077220 */ /* 0x040fe20000410000 */
[----:B------:R-:W-:Y:S01]  /*1aff0*/  MUFU.EX2 R176, R245 ;  /* 0x000000f500b07308 */ /* 0x000fe20000000800 */
[C---:B---3--:R-:W-:Y:S02]  /*1b000*/  FMUL.FTZ R8, R3.reuse, R196 ;  /* 0x000000c403087220 */ /* 0x048fe40000410000 */
[C---:B------:R-:W-:Y:S02]  /*1b010*/  FMUL.FTZ R9, R3.reuse, R197 ;  /* 0x000000c503097220 */ /* 0x040fe40000410000 */
[C---:B------:R-:W-:Y:S01]  /*1b020*/  FMUL.FTZ R12, R3.reuse, R200 ;  /* 0x000000c8030c7220 */ /* 0x040fe20000410000 */
[-C--:B--2---:R-:W-:Y:S04]  /*1b030*/  HMMA.16816.F32 R4, R188, R20.reuse, R4 ;  /* 0x00000014bc04723c */ /* 0x084fe80000001804 */
[----:B------:R-:W1:Y:S01]  /*1b040*/  MUFU.EX2 R0, R0 ;  /* 0x0000000000007308 */ /* 0x000e620000000800 */
[C---:B------:R-:W-:Y:S01]  /*1b050*/  FMUL.FTZ R13, R3.reuse, R201 ;  /* 0x000000c9030d7220 */ /* 0x040fe20000410000 */
[----:B------:R-:W-:Y:S01]  /*1b060*/  MOV R200, R58 ;  /* 0x0000003a00c87202 */ /* 0x000fe20000000f00 */
[----:B------:R-:W-:Y:S02]  /*1b070*/  IMAD.MOV.U32 R196, RZ, RZ, R18 ;  /* 0x000000ffffc47224 */ /* 0x000fe400078e0012 */
[C---:B------:R-:W-:Y:S03]  /*1b080*/  FMUL.FTZ R18, R180.reuse, R206 ;  /* 0x000000ceb4127220 */ /* 0x040fe60000410000 */
[C---:B------:R-:W-:Y:S02]  /*1b090*/  FMUL.FTZ R29, R3.reuse, R141 ;  /* 0x0000008d031d7220 */ /* 0x040fe40000410000 */
[----:B------:R-:W-:Y:S01]  /*1b0a0*/  IMAD.MOV.U32 R141, RZ, RZ, R30 ;  /* 0x000000ffff8d7224 */ /* 0x000fe200078e001e */
[----:B------:R-:W-:Y:S01]  /*1b0b0*/  MUFU.EX2 R200, R200 ;  /* 0x000000c800c87308 */ /* 0x000fe20000000800 */
[C---:B------:R-:W-:Y:S02]  /*1b0c0*/  FMUL.FTZ R24, R3.reuse, R136 ;  /* 0x0000008803187220 */ /* 0x040fe40000410000 */
[C---:B------:R-:W-:Y:S01]  /*1b0d0*/  FMUL.FTZ R25, R3.reuse, R137 ;  /* 0x0000008903197220 */ /* 0x040fe20000410000 */
[----:B------:R-:W-:Y:S01]  /*1b0e0*/  MOV R137, R43 ;  /* 0x0000002b00897202 */ /* 0x000fe20000000f00 */
[----:B------:R-:W-:Y:S01]  /*1b0f0*/  FMUL.FTZ R28, R3, R140 ;  /* 0x0000008c031c7220 */ /* 0x000fe20000410000 */
[----:B------:R-:W-:Y:S01]  /*1b100*/  MOV R140, R34 ;  /* 0x00000022008c7202 */ /* 0x000fe20000000f00 */
[----:B------:R-:W-:Y:S02]  /*1b110*/  IMAD.MOV.U32 R206, RZ, RZ, R35 ;  /* 0x000000ffffce7224 */ /* 0x000fe400078e0023 */
[C---:B------:R-:W-:Y:S02]  /*1b120*/  FMUL.FTZ R34, R180.reuse, R146 ;  /* 0x00000092b4227220 */ /* 0x040fe40000410000 */
[----:B------:R-:W-:Y:S01]  /*1b130*/  FMUL.FTZ R35, R180, R147 ;  /* 0x00000093b4237220 */ /* 0x000fe20000410000 */
[----:B------:R-:W-:Y:S01]  /*1b140*/  MOV R147, R45 ;  /* 0x0000002d00937202 */ /* 0x000fe20000000f00 */
[C---:B-1----:R-:W-:Y:S01]  /*1b150*/  FMUL.FTZ R10, R0.reuse, R198 ;  /* 0x000000c6000a7220 */ /* 0x042fe20000410000 */
[----:B------:R-:W-:Y:S01]  /*1b160*/  MOV R198, R63 ;  /* 0x0000003f00c67202 */ /* 0x000fe20000000f00 */
[C---:B------:R-:W-:Y:S02]  /*1b170*/  FMUL.FTZ R11, R0.reuse, R199 ;  /* 0x000000c7000b7220 */ /* 0x040fe40000410000 */
[----:B------:R-:W-:Y:S02]  /*1b180*/  IMAD.MOV.U32 R136, RZ, RZ, R65 ;  /* 0x000000ffff887224 */ /* 0x000fe400078e0041 */
[----:B------:R-:W-:Y:S02]  /*1b190*/  FFMA.FTZ R246, R223, c[0x0][0x2d0], -R212 ;  /* 0x0000b400dff67a23 */ /* 0x000fe400000108d4 */
[C---:B------:R-:W-:Y:S01]  /*1b1a0*/  FMUL.FTZ R14, R0.reuse, R202 ;  /* 0x000000ca000e7220 */ /* 0x040fe20000410000 */
[C---:B------:R-:W-:Y:S03]  /*1b1b0*/  HMMA.16816.F32 R8, R208.reuse, R20, R8 ;  /* 0x00000014d008723c */ /* 0x040fe60000001808 */
[----:B------:R-:W-:Y:S01]  /*1b1c0*/  MUFU.EX2 R246, R246 ;  /* 0x000000f600f67308 */ /* 0x000fe20000000800 */
[C---:B------:R-:W-:Y:S01]  /*1b1d0*/  FMUL.FTZ R15, R0.reuse, R203 ;  /* 0x000000cb000f7220 */ /* 0x040fe20000410000 */
[----:B------:R-:W-:Y:S01]  /*1b1e0*/  MOV R203, R44 ;  /* 0x0000002c00cb7202 */ /* 0x000fe20000000f00 */
[----:B------:R-:W-:Y:S02]  /*1b1f0*/  FMUL.FTZ R44, R3, R156 ;  /* 0x0000009c032c7220 */ /* 0x000fe40000410000 */
[C---:B------:R-:W-:Y:S03]  /*1b200*/  FMUL.FTZ R20, R181.reuse, R132 ;  /* 0x00000084b5147220 */ /* 0x040fe60000410000 */
[-C--:B------:R-:W-:Y:S03]  /*1b210*/  HMMA.16816.F32 R12, R208, R22.reuse, R12 ;  /* 0x00000016d00c723c */ /* 0x080fe6000000180c */
[C---:B------:R-:W-:Y:S02]  /*1b220*/  FMUL.FTZ R21, R181.reuse, R133 ;  /* 0x00000085b5157220 */ /* 0x040fe40000410000 */
[C---:B------:R-:W-:Y:S02]  /*1b230*/  FMUL.FTZ R30, R0.reuse, R142 ;  /* 0x0000008e001e7220 */ /* 0x040fe40000410000 */
[C---:B------:R-:W-:Y:S01]  /*1b240*/  FMUL.FTZ R26, R0.reuse, R138 ;  /* 0x0000008a001a7220 */ /* 0x040fe20000410000 */
[C---:B------:R-:W-:Y:S04]  /*1b250*/  HMMA.16816.F32 R16, R188.reuse, R22, R16 ;  /* 0x00000016bc10723c */ /* 0x040fe80000001810 */
[----:B------:R-:W-:Y:S01]  /*1b260*/  IMAD.MOV.U32 R142, RZ, RZ, R59 ;  /* 0x000000ffff8e7224 */ /* 0x000fe200078e003b */
[----:B------:R-:W-:Y:S01]  /*1b270*/  MOV R59, R31 ;  /* 0x0000001f003b7202 */ /* 0x000fe20000000f00 */
[----:B------:R-:W-:Y:S02]  /*1b280*/  FMUL.FTZ R31, R0, R143 ;  /* 0x0000008f001f7220 */ /* 0x000fe40000410000 */
[C---:B------:R-:W-:Y:S04]  /*1b290*/  FMUL.FTZ R22, R180.reuse, R134 ;  /* 0x00000086b4167220 */ /* 0x040fe80000410000 */
[----:B------:R-:W-:Y:S02]  /*1b2a0*/  FMUL.FTZ R23, R180, R135 ;  /* 0x00000087b4177220 */ /* 0x000fe40000410000 */
[----:B------:R-:W-:Y:S01]  /*1b2b0*/  IMAD.MOV.U32 R143, RZ, RZ, R32 ;  /* 0x000000ffff8f7224 */ /* 0x000fe200078e0020 */
[----:B------:R-:W-:Y:S01]  /*1b2c0*/  LDSM.16.MT88.4 R132, [R227+0x100] ;  /* 0x00010000e384783b */ /* 0x000fe20000004200 */
[----:B------:R-:W-:Y:S02]  /*1b2d0*/  FMUL.FTZ R32, R181, R144 ;  /* 0x00000090b5207220 */ /* 0x000fe40000410000 */
[----:B------:R-:W-:Y:S01]  /*1b2e0*/  IMAD.MOV.U32 R144, RZ, RZ, R53 ;  /* 0x000000ffff907224 */ /* 0x000fe200078e0035 */
[-C--:B----4-:R-:W-:Y:S03]  /*1b2f0*/  HMMA.16816.F32 R20, R188, R36.reuse, R20 ;  /* 0x00000024bc14723c */ /* 0x090fe60000001814 */
[C---:B------:R-:W-:Y:S01]  /*1b300*/  FMUL.FTZ R27, R0.reuse, R139 ;  /* 0x0000008b001b7220 */ /* 0x040fe20000410000 */
[----:B------:R-:W1:Y:S01]  /*1b310*/  LDSM.16.MT88.4 R52, [R228+0x100] ;  /* 0x00010000e434783b */ /* 0x000e620000004200 */
[----:B------:R-:W-:Y:S02]  /*1b320*/  IMAD.MOV.U32 R139, RZ, RZ, R47 ;  /* 0x000000ffff8b7224 */ /* 0x000fe400078e002f */
[----:B------:R-:W-:Y:S02]  /*1b330*/  IMAD.MOV.U32 R138, RZ, RZ, R46 ;  /* 0x000000ffff8a7224 */ /* 0x000fe400078e002e */
[----:B------:R-:W-:Y:S01]  /*1b340*/  IMAD.MOV.U32 R146, RZ, RZ, R41 ;  /* 0x000000ffff927224 */ /* 0x000fe200078e0029 */
[C---:B------:R-:W-:Y:S04]  /*1b350*/  HMMA.16816.F32 R24, R208.reuse, R36, R24 ;  /* 0x00000024d018723c */ /* 0x040fe80000001818 */
[C---:B------:R-:W-:Y:S02]  /*1b360*/  FMUL.FTZ R41, R3.reuse, R153 ;  /* 0x0000009903297220 */ /* 0x040fe40000410000 */
[----:B------:R-:W-:Y:S02]  /*1b370*/  FMUL.FTZ R43, R0, R155 ;  /* 0x0000009b002b7220 */ /* 0x000fe40000410000 */
[-C--:B------:R-:W-:Y:S04]  /*1b380*/  HMMA.16816.F32 R28, R208, R38.reuse, R28 ;  /* 0x00000026d01c723c */ /* 0x080fe8000000181c */
[----:B------:R-:W-:Y:S02]  /*1b390*/  FMUL.FTZ R45, R3, R157 ;  /* 0x0000009d032d7220 */ /* 0x000fe40000410000 */
[----:B------:R-:W-:Y:S02]  /*1b3a0*/  FFMA.FTZ R157, R249, c[0x0][0x2d0], -R212 ;  /* 0x0000b400f99d7a23 */ /* 0x000fe400000108d4 */
[C---:B------:R-:W-:Y:S01]  /*1b3b0*/  HMMA.16816.F32 R32, R188.reuse, R38, R32 ;  /* 0x00000026bc20723c */ /* 0x040fe20000001820 */
[----:B------:R-:W-:Y:S03]  /*1b3c0*/  MUFU.EX2 R249, R233 ;  /* 0x000000e900f97308 */ /* 0x000fe60000000800 */
[C---:B------:R-:W-:Y:S02]  /*1b3d0*/  FMUL.FTZ R36, R181.reuse, R148 ;  /* 0x00000094b5247220 */ /* 0x040fe40000410000 */
[----:B------:R-:W-:Y:S02]  /*1b3e0*/  FMUL.FTZ R37, R181, R149 ;  /* 0x00000095b5257220 */ /* 0x000fe40000410000 */
[C---:B------:R-:W-:Y:S04]  /*1b3f0*/  FMUL.FTZ R38, R180.reuse, R150 ;  /* 0x00000096b4267220 */ /* 0x040fe80000410000 */
[----:B------:R-:W-:Y:S02]  /*1b400*/  FMUL.FTZ R39, R180, R151 ;  /* 0x00000097b4277220 */ /* 0x000fe40000410000 */
[C---:B------:R-:W-:Y:S02]  /*1b410*/  FMUL.FTZ R46, R0.reuse, R158 ;  /* 0x0000009e002e7220 */ /* 0x040fe40000410000 */
[C---:B------:R-:W-:Y:S02]  /*1b420*/  FMUL.FTZ R47, R0.reuse, R159 ;  /* 0x0000009f002f7220 */ /* 0x040fe40000410000 */
[----:B------:R-:W-:Y:S01]  /*1b430*/  IMAD.MOV.U32 R199, RZ, RZ, R49 ;  /* 0x000000ffffc77224 */ /* 0x000fe200078e0031 */
[-C--:B-1----:R-:W-:Y:S03]  /*1b440*/  HMMA.16816.F32 R36, R188, R52.reuse, R36 ;  /* 0x00000034bc24723c */ /* 0x082fe60000001824 */
[----:B------:R-:W-:Y:S02]  /*1b450*/  IMAD.MOV.U32 R201, RZ, RZ, R40 ;  /* 0x000000ffffc97224 */ /* 0x000fe400078e0028 */
[C---:B------:R-:W-:Y:S02]  /*1b460*/  FMUL.FTZ R40, R3.reuse, R152 ;  /* 0x0000009803287220 */ /* 0x040fe40000410000 */
[----:B------:R-:W-:Y:S02]  /*1b470*/  IMAD.MOV.U32 R197, RZ, RZ, R42 ;  /* 0x000000ffffc57224 */ /* 0x000fe400078e002a */
[C---:B------:R-:W-:Y:S01]  /*1b480*/  FMUL.FTZ R42, R0.reuse, R154 ;  /* 0x0000009a002a7220 */ /* 0x040fe20000410000 */
[----:B------:R-:W-:Y:S02]  /*1b490*/  MUFU.EX2 R201, R201 ;  /* 0x000000c900c97308 */ /* 0x000fe40000000800 */
[C---:B------:R-:W-:Y:S01]  /*1b4a0*/  FMUL.FTZ R57, R3.reuse, R169 ;  /* 0x000000a903397220 */ /* 0x040fe20000410000 */
[----:B------:R-:W-:Y:S01]  /*1b4b0*/  MOV R154, R203 ;  /* 0x000000cb009a7202 */ /* 0x000fe20000000f00 */
[----:B------:R-:W-:Y:S02]  /*1b4c0*/  FMUL.FTZ R58, R0, R170 ;  /* 0x000000aa003a7220 */ /* 0x000fe40000410000 */
[C---:B------:R-:W-:Y:S04]  /*1b4d0*/  HMMA.16816.F32 R40, R208.reuse, R52, R40 ;  /* 0x00000034d028723c */ /* 0x040fe80000001828 */
[----:B------:R-:W-:Y:S01]  /*1b4e0*/  IMAD.MOV.U32 R195, RZ, RZ, R62 ;  /* 0x000000ffffc37224 */ /* 0x000fe200078e003e */
[----:B------:R-:W-:Y:S01]  /*1b4f0*/  MUFU.EX2 R197, R197 ;  /* 0x000000c500c57308 */ /* 0x000fe20000000800 */
[----:B------:R-:W-:Y:S01]  /*1b500*/  FMUL.FTZ R60, R3, R172 ;  /* 0x000000ac033c7220 */ /* 0x000fe20000410000 */
[----:B------:R-:W-:Y:S01]  /*1b510*/  MOV R158, R154 ;  /* 0x0000009a009e7202 */ /* 0x000fe20000000f00 */
[-C--:B------:R-:W-:Y:S04]  /*1b520*/  HMMA.16816.F32 R44, R208, R54.reuse, R44 ;  /* 0x00000036d02c723c */ /* 0x080fe8000000182c */
[----:B------:R-:W-:Y:S02]  /*1b530*/  IMAD.MOV.U32 R149, RZ, RZ, R51 ;  /* 0x000000ffff957224 */ /* 0x000fe400078e0033 */
[C---:B------:R-:W-:Y:S02]  /*1b540*/  FMUL.FTZ R51, R180.reuse, R163 ;  /* 0x000000a3b4337220 */ /* 0x040fe40000410000 */
[----:B------:R-:W-:Y:S01]  /*1b550*/  IMAD.MOV.U32 R202, RZ, RZ, R48 ;  /* 0x000000ffffca7224 */ /* 0x000fe200078e0030 */
[----:B------:R-:W-:Y:S03]  /*1b560*/  MUFU.EX2 R163, R221 ;  /* 0x000000dd00a37308 */ /* 0x000fe60000000800 */
[C---:B------:R-:W-:Y:S02]  /*1b570*/  FMUL.FTZ R48, R181.reuse, R160 ;  /* 0x000000a0b5307220 */ /* 0x040fe40000410000 */
[----:B------:R-:W-:Y:S02]  /*1b580*/  FMUL.FTZ R49, R181, R161 ;  /* 0x000000a1b5317220 */ /* 0x000fe40000410000 */
[----:B------:R-:W-:Y:S02]  /*1b590*/  FFMA.FTZ R154, R251, c[0x0][0x2d0], -R212 ;  /* 0x0000b400fb9a7a23 */ /* 0x000fe400000108d4 */
[C---:B------:R-:W-:Y:S01]  /*1b5a0*/  FMUL.FTZ R52, R181.reuse, R164 ;  /* 0x000000a4b5347220 */ /* 0x040fe20000410000 */
[----:B------:R-:W-:Y:S01]  /*1b5b0*/  MUFU.EX2 R251, R239 ;  /* 0x000000ef00fb7308 */ /* 0x000fe20000000800 */
[----:B------:R-:W-:Y:S01]  /*1b5c0*/  FMUL.FTZ R53, R181, R165 ;  /* 0x000000a5b5357220 */ /* 0x000fe20000410000 */
[C---:B------:R-:W-:Y:S04]  /*1b5d0*/  HMMA.16816.F32 R48, R188.reuse, R54, R48 ;  /* 0x00000036bc30723c */ /* 0x040fe80000001830 */
[----:B------:R-:W-:Y:S02]  /*1b5e0*/  IMAD.MOV.U32 R148, RZ, RZ, R56 ;  /* 0x000000ffff947224 */ /* 0x000fe400078e0038 */
[C---:B------:R-:W-:Y:S02]  /*1b5f0*/  FMUL.FTZ R56, R3.reuse, R168 ;  /* 0x000000a803387220 */ /* 0x040fe40000410000 */
[C---:B------:R-:W-:Y:S01]  /*1b600*/  FMUL.FTZ R54, R180.reuse, R166 ;  /* 0x000000a6b4367220 */ /* 0x040fe20000410000 */
[----:B------:R1:W-:Y:S03]  /*1b610*/  MUFU.EX2 R168, R2 ;  /* 0x0000000200a87308 */ /* 0x0003e60000000800 */
[----:B------:R-:W-:Y:S02]  /*1b620*/  FMUL.FTZ R55, R180, R167 ;  /* 0x000000a7b4377220 */ /* 0x000fe40000410000 */
[----:B------:R-:W-:Y:S02]  /*1b630*/  FMUL.FTZ R61, R3, R173 ;  /* 0x000000ad033d7220 */ /* 0x000fe40000410000 */
[C---:B------:R-:W-:Y:S02]  /*1b640*/  FMUL.FTZ R62, R0.reuse, R174 ;  /* 0x000000ae003e7220 */ /* 0x040fe40000410000 */
[C---:B------:R-:W-:Y:S01]  /*1b650*/  FMUL.FTZ R63, R0.reuse, R175 ;  /* 0x000000af003f7220 */ /* 0x040fe20000410000 */
[-C--:B------:R-:W-:Y:S01]  /*1b660*/  HMMA.16816.F32 R52, R188, R132.reuse, R52 ;  /* 0x00000084bc34723c */ /* 0x080fe20000001834 */
[----:B------:R-:W-:Y:S02]  /*1b670*/  MUFU.EX2 R167, R219 ;  /* 0x000000db00a77308 */ /* 0x000fe40000000800 */
[----:B------:R-:W-:Y:S02]  /*1b680*/  IMAD.MOV.U32 R150, RZ, RZ, R59 ;  /* 0x000000ffff967224 */ /* 0x000fe400078e003b */
[C---:B------:R-:W-:Y:S02]  /*1b690*/  FMUL.FTZ R59, R0.reuse, R171 ;  /* 0x000000ab003b7220 */ /* 0x040fe40000410000 */
[----:B------:R-:W-:Y:S02]  /*1b6a0*/  FMUL.FTZ R65, R181, R177 ;  /* 0x000000b1b5417220 */ /* 0x000fe40000410000 */
[C---:B------:R-:W-:Y:S02]  /*1b6b0*/  FMUL.FTZ R72, R3.reuse, R72 ;  /* 0x0000004803487220 */ /* 0x040fe40000410000 */
[----:B------:R-:W-:Y:S01]  /*1b6c0*/  MUFU.EX2 R177, R216 ;  /* 0x000000d800b17308 */ /* 0x000fe20000000800 */
[C---:B------:R-:W-:Y:S04]  /*1b6d0*/  HMMA.16816.F32 R56, R208.reuse, R132, R56 ;  /* 0x00000084d038723c */ /* 0x040fe80000001838 */
[C---:B------:R-:W-:Y:S02]  /*1b6e0*/  FMUL.FTZ R73, R3.reuse, R73 ;  /* 0x0000004903497220 */ /* 0x040fe40000410000 */
[C---:B------:R-:W-:Y:S02]  /*1b6f0*/  FMUL.FTZ R74, R0.reuse, R74 ;  /* 0x0000004a004a7220 */ /* 0x040fe40000410000 */
[-C--:B------:R-:W-:Y:S01]  /*1b700*/  HMMA.16816.F32 R60, R208, R134.reuse, R60 ;  /* 0x00000086d03c723c */ /* 0x080fe2000000183c */
[----:B------:R-:W-:Y:S03]  /*1b710*/  MUFU.EX2 R166, R220 ;  /* 0x000000dc00a67308 */ /* 0x000fe60000000800 */
[C---:B------:R-:W-:Y:S02]  /*1b720*/  FMUL.FTZ R75, R0.reuse, R75 ;  /* 0x0000004b004b7220 */ /* 0x040fe40000410000 */
[C---:B------:R-:W-:Y:S02]  /*1b730*/  FMUL.FTZ R76, R3.reuse, R76 ;  /* 0x0000004c034c7220 */ /* 0x040fe40000410000 */
[C---:B------:R-:W-:Y:S01]  /*1b740*/  HMMA.16816.F32 R64, R188.reuse, R134, R64 ;  /* 0x00000086bc40723c */ /* 0x040fe20000001840 */
[----:B------:R-:W2:Y:S02]  /*1b750*/  LDSM.16.MT88.4 R132, [R225+0x2100] ;  /* 0x00210000e184783b */ /* 0x000ea40000004200 */
[----:B------:R-:W-:Y:S01]  /*1b760*/  MUFU.EX2 R165, R187 ;  /* 0x000000bb00a57308 */ /* 0x000fe20000000800 */
[C---:B------:R-:W-:Y:S02]  /*1b770*/  FMUL.FTZ R77, R3.reuse, R77 ;  /* 0x0000004d034d7220 */ /* 0x040fe40000410000 */
[C---:B------:R-:W-:Y:S02]  /*1b780*/  FMUL.FTZ R78, R0.reuse, R78 ;  /* 0x0000004e004e7220 */ /* 0x040fe40000410000 */
[----:B------:R-:W-:Y:S04]  /*1b790*/  FMUL.FTZ R79, R0, R79 ;  /* 0x0000004f004f7220 */ /* 0x000fe80000410000 */
[C---:B------:R-:W-:Y:S01]  /*1b7a0*/  FMUL.FTZ R86, R180.reuse, R86 ;  /* 0x00000056b4567220 */ /* 0x040fe20000410000 */
[----:B------:R-:W-:Y:S01]  /*1b7b0*/  MUFU.EX2 R187, R231 ;  /* 0x000000e700bb7308 */ /* 0x000fe20000000800 */
        /* <DEDUP_REMOVED lines=27> */
[----:B------:R-:W-:Y:S02]  /*1b970*/  FMUL.FTZ R109, R3, R109 ;  /* 0x0000006d036d7220 */ /* 0x000fe40000410000 */
[C---:B------:R-:W-:Y:S04]  /*1b980*/  FMUL.FTZ R110, R0.reuse, R110 ;  /* 0x0000006e006e7220 */ /* 0x040fe80000410000 */
        /* <DEDUP_REMOVED lines=13> */
[----:B------:R-:W-:Y:S01]  /*1ba60*/  IMAD.MOV.U32 R151, RZ, RZ, R150 ;  /* 0x000000ffff977224 */ /* 0x000fe200078e0096 */
[----:B------:R-:W-:Y:S01]  /*1ba70*/  MOV R150, R149 ;  /* 0x0000009500967202 */ /* 0x000fe20000000f00 */
[----:B------:R-:W-:Y:S01]  /*1ba80*/  FMUL.FTZ R124, R3, R124 ;  /* 0x0000007c037c7220 */ /* 0x000fe20000410000 */
[-C--:B--2---:R-:W-:Y:S03]  /*1ba90*/  HMMA.16816.F32 R84, R188, R132.reuse, R84 ;  /* 0x00000084bc54723c */ /* 0x084fe60000001854 */
[----:B-1----:R-:W-:Y:S02]  /*1baa0*/  FFMA.FTZ R2, R151, c[0x0][0x2d0], -R212 ;  /* 0x0000b40097027a23 */ /* 0x002fe400000108d4 */
[----:B------:R-:W-:Y:S02]  /*1bab0*/  IMAD.MOV.U32 R151, RZ, RZ, R137 ;  /* 0x000000ffff977224 */ /* 0x000fe400078e0089 */
[----:B------:R1:W-:Y:S01]  /*1bac0*/  MUFU.EX2 R164, R2 ;  /* 0x0000000200a47308 */ /* 0x0003e20000000800 */
[C---:B------:R-:W-:Y:S04]  /*1bad0*/  HMMA.16816.F32 R88, R208.reuse, R132, R88 ;  /* 0x00000084d058723c */ /* 0x040fe80000001858 */
[----:B------:R-:W-:Y:S02]  /*1bae0*/  FMUL.FTZ R125, R3, R125 ;  /* 0x0000007d037d7220 */ /* 0x000fe40000410000 */
[C---:B------:R-:W-:Y:S02]  /*1baf0*/  FMUL.FTZ R126, R0.reuse, R126 ;  /* 0x0000007e007e7220 */ /* 0x040fe40000410000 */
[-C--:B------:R-:W-:Y:S04]  /*1bb00*/  HMMA.16816.F32 R92, R208, R134.reuse, R92 ;  /* 0x00000086d05c723c */ /* 0x080fe8000000185c */
[----:B------:R-:W-:Y:S02]  /*1bb10*/  FMUL.FTZ R127, R0, R127 ;  /* 0x0000007f007f7220 */ /* 0x000fe40000410000 */
[----:B------:R-:W-:Y:S02]  /*1bb20*/  IMAD.MOV.U32 R203, RZ, RZ, R202 ;  /* 0x000000ffffcb7224 */ /* 0x000fe400078e00ca */
[C---:B------:R-:W-:Y:S01]  /*1bb30*/  HMMA.16816.F32 R96, R188.reuse, R134, R96 ;  /* 0x00000086bc60723c */ /* 0x040fe20000001860 */
[----:B------:R-:W2:Y:S03]  /*1bb40*/  LDSM.16.MT88.4 R132, [R228+0x2100] ;  /* 0x00210000e484783b */ /* 0x000ea60000004200 */
[----:B------:R-:W-:Y:S02]  /*1bb50*/  IMAD.MOV.U32 R202, RZ, RZ, R195 ;  /* 0x000000ffffca7224 */ /* 0x000fe400078e00c3 */
[----:B------:R-:W3:Y:S01]  /*1bb60*/  MUFU.EX2 R195, R218 ;  /* 0x000000da00c37308 */ /* 0x000ee20000000800 */
[----:B-1----:R-:W-:Y:S01]  /*1bb70*/  FFMA.FTZ R2, R150, c[0x0][0x2d0], -R212 ;  /* 0x0000b40096027a23 */ /* 0x002fe200000108d4 */
[----:B------:R-:W-:Y:S01]  /*1bb80*/  MOV R150, R138 ;  /* 0x0000008a00967202 */ /* 0x000fe20000000f00 */
[C---:B------:R-:W-:Y:S03]  /*1bb90*/  FMUL.FTZ R130, R180.reuse, R130 ;  /* 0x00000082b4827220 */ /* 0x040fe60000410000 */
[----:B------:R-:W-:Y:S02]  /*1bba0*/  FMUL.FTZ R131, R180, R131 ;  /* 0x00000083b4837220 */ /* 0x000fe40000410000 */
[----:B------:R-:W-:Y:S02]  /*1bbb0*/  IMAD.MOV.U32 R169, RZ, RZ, R158 ;  /* 0x000000ffffa97224 */ /* 0x000fe400078e009e */
[----:B------:R-:W-:Y:S02]  /*1bbc0*/  FFMA.FTZ R245, R248, c[0x0][0x2d0], -R212 ;  /* 0x0000b400f8f57a23 */ /* 0x000fe400000108d4 */
[----:B------:R-:W-:Y:S01]  /*1bbd0*/  MUFU.EX2 R248, R240 ;  /* 0x000000f000f87308 */ /* 0x000fe20000000800 */
        /* <DEDUP_REMOVED lines=9> */
[----:B------:R1:W-:Y:S01]  /*1bc70*/  MUFU.EX2 R196, R217 ;  /* 0x000000d900c47308 */ /* 0x0003e20000000800 */
[----:B------:R-:W-:Y:S01]  /*1bc80*/  MOV R143, R136 ;  /* 0x00000088008f7202 */ /* 0x000fe20000000f00 */
[----:B------:R-:W-:Y:S01]  /*1bc90*/  FMUL.FTZ R128, R181, R128 ;  /* 0x00000080b5807220 */ /* 0x000fe20000410000 */
[----:B------:R-:W-:Y:S01]  /*1bca0*/  MOV R153, R142 ;  /* 0x0000008e00997202 */ /* 0x000fe20000000f00 */
[----:B------:R-:W-:Y:S01]  /*1bcb0*/  IMAD.MOV.U32 R142, RZ, RZ, R139 ;  /* 0x000000ffff8e7224 */ /* 0x000fe200078e008b */
[----:B------:R-:W-:Y:S01]  /*1bcc0*/  MOV R175, R143 ;  /* 0x0000008f00af7202 */ /* 0x000fe20000000f00 */
[----:B------:R-:W-:Y:S01]  /*1bcd0*/  LDSM.16.MT88.4 R136, [R225+0x900] ;  /* 0x00090000e188783b */ /* 0x000fe20000004200 */
[--C-:B------:R-:W-:Y:S01]  /*1bce0*/  FFMA.FTZ R152, R152, c[0x0][0x2d0], -R212.reuse ;  /* 0x0000b40098987a23 */ /* 0x100fe200000108d4 */
[----:B------:R-:W-:Y:S01]  /*1bcf0*/  MOV R178, R141 ;  /* 0x0000008d00b27202 */ /* 0x000fe20000000f00 */
[----:B------:R-:W-:Y:S01]  /*1bd00*/  FFMA.FTZ R153, R153, c[0x0][0x2d0], -R212 ;  /* 0x0000b40099997a23 */ /* 0x000fe200000108d4 */
[----:B------:R-:W4:Y:S01]  /*1bd10*/  MUFU.EX2 R198, R2 ;  /* 0x0000000200c67308 */ /* 0x000f220000000800 */
[----:B------:R-:W-:Y:S01]  /*1bd20*/  IMAD.MOV.U32 R247, RZ, RZ, R142 ;  /* 0x000000fffff77224 */ /* 0x000fe200078e008e */
[----:B---3--:R-:W-:Y:S01]  /*1bd30*/  F2FP.PACK_AB R142, R176, R195 ;  /* 0x000000c3b08e723e */ /* 0x008fe200000000ff */
[-C--:B--2---:R-:W-:Y:S03]  /*1bd40*/  HMMA.16816.F32 R100, R188, R132.reuse, R100 ;  /* 0x00000084bc64723c */ /* 0x084fe60000001864 */
[----:B------:R-:W-:Y:S04]  /*1bd50*/  FMUL.FTZ R129, R181, R129 ;  /* 0x00000081b5817220 */ /* 0x000fe80000410000 */
[----:B------:R-:W-:Y:S01]  /*1bd60*/  MUFU.EX2 R178, R178 ;  /* 0x000000b200b27308 */ /* 0x000fe20000000800 */
[C---:B------:R-:W-:Y:S01]  /*1bd70*/  HMMA.16816.F32 R104, R208.reuse, R132, R104 ;  /* 0x00000084d068723c */ /* 0x040fe20000001868 */
[----:B-1----:R-:W-:Y:S07]  /*1bd80*/  LDSM.16.MT88.4 R216, [R226+0x3900] ;  /* 0x00390000e2d8783b */ /* 0x002fee0000004200 */
[-C--:B------:R-:W-:Y:S01]  /*1bd90*/  HMMA.16816.F32 R108, R208, R134.reuse, R108 ;  /* 0x00000086d06c723c */ /* 0x080fe2000000186c */
[----:B------:R-:W-:Y:S03]  /*1bda0*/  MUFU.EX2 R245, R245 ;  /* 0x000000f500f57308 */ /* 0x000fe60000000800 */
[----:B----4-:R-:W-:Y:S01]  /*1bdb0*/  F2FP.PACK_AB R141, R198, R164 ;  /* 0x000000a4c68d723e */ /* 0x010fe200000000ff */
[--C-:B------:R-:W-:Y:S03]  /*1bdc0*/  FFMA.FTZ R2, R194, c[0x0][0x2d0], -R212.reuse ;  /* 0x0000b400c2027a23 */ /* 0x100fe600000108d4 */
[C---:B------:R-:W-:Y:S01]  /*1bdd0*/  HMMA.16816.F32 R112, R188.reuse, R134, R112 ;  /* 0x00000086bc70723c */ /* 0x040fe20000001870 */
[----:B------:R-:W1:Y:S02]  /*1bde0*/  LDSM.16.MT88.4 R132, [R227+0x2100] ;  /* 0x00210000e384783b */ /* 0x000e640000004200 */
[----:B------:R2:W-:Y:S10]  /*1bdf0*/  MUFU.EX2 R194, R2 ;  /* 0x0000000200c27308 */ /* 0x0005f40000000800 */
[----:B------:R-:W-:Y:S01]  /*1be00*/  MUFU.EX2 R175, R175 ;  /* 0x000000af00af7308 */ /* 0x000fe20000000800 */
[--C-:B--2---:R-:W-:Y:S02]  /*1be10*/  FFMA.FTZ R2, R155, c[0x0][0x2d0], -R212.reuse ;  /* 0x0000b4009b027a23 */ /* 0x104fe400000108d4 */
[----:B------:R-:W-:Y:S07]  /*1be20*/  FFMA.FTZ R212, R183, c[0x0][0x2d0], -R212 ;  /* 0x0000b400b7d47a23 */ /* 0x000fee00000108d4 */
        /* <DEDUP_REMOVED lines=10> */
[-C--:B-1----:R-:W-:Y:S01]  /*1bed0*/  HMMA.16816.F32 R116, R188, R132.reuse, R116 ;  /* 0x00000084bc74723c */ /* 0x082fe20000001874 */
[----:B------:R1:W2:Y:S02]  /*1bee0*/  MUFU.EX2 R192, R2 ;  /* 0x0000000200c07308 */ /* 0x0002a40000000800 */
[----:B------:R-:W-:Y:S01]  /*1bef0*/  IMAD.MOV.U32 R151, RZ, RZ, R147 ;  /* 0x000000ffff977224 */ /* 0x000fe200078e0093 */
[----:B------:R-:W-:Y:S01]  /*1bf00*/  MOV R158, R155 ;  /* 0x0000009b009e7202 */ /* 0x000fe20000000f00 */
[----:B------:R-:W-:Y:S01]  /*1bf10*/  IMAD.MOV.U32 R161, RZ, RZ, R149 ;  /* 0x000000ffffa17224 */ /* 0x000fe200078e0095 */
[----:B------:R-:W-:Y:S01]  /*1bf20*/  MOV R160, R150 ;  /* 0x0000009600a07202 */ /* 0x000fe20000000f00 */
[----:B------:R-:W-:Y:S01]  /*1bf30*/  IMAD.MOV.U32 R149, RZ, RZ, R145 ;  /* 0x000000ffff957224 */ /* 0x000fe200078e0091 */
[C---:B------:R-:W-:Y:S01]  /*1bf40*/  HMMA.16816.F32 R120, R208.reuse, R132, R120 ;  /* 0x00000084d078723c */ /* 0x040fe20000001878 */
[----:B------:R-:W3:Y:S03]  /*1bf50*/  LDL.LU R133, [R1] ;  /* 0x0000000001857983 */ /* 0x000ee60000300800 */
[----:B------:R-:W-:Y:S01]  /*1bf60*/  MOV R150, R146 ;  /* 0x0000009200967202 */ /* 0x000fe20000000f00 */
[----:B------:R-:W4:Y:S01]  /*1bf70*/  LDL.LU R132, [R1+0x4] ;  /* 0x0000040001847983 */ /* 0x000f220000300800 */
[----:B------:R-:W-:Y:S01]  /*1bf80*/  MOV R173, R151 ;  /* 0x0000009700ad7202 */ /* 0x000fe20000000f00 */
[----:B------:R-:W-:Y:S01]  /*1bf90*/  IMAD.MOV.U32 R220, RZ, RZ, R161 ;  /* 0x000000ffffdc7224 */ /* 0x000fe200078e00a1 */
[-C--:B------:R-:W-:Y:S01]  /*1bfa0*/  HMMA.16816.F32 R124, R208, R134.reuse, R124 ;  /* 0x00000086d07c723c */ /* 0x080fe2000000187c */
[----:B------:R-:W4:Y:S03]  /*1bfb0*/  LDL.LU R156, [R1+0x1c] ;  /* 0x00001c00019c7983 */ /* 0x000f260000300800 */
[----:B------:R-:W-:Y:S01]  /*1bfc0*/  IMAD.MOV.U32 R170, RZ, RZ, R150 ;  /* 0x000000ffffaa7224 */ /* 0x000fe200078e0096 */
[----:B------:R-:W-:Y:S01]  /*1bfd0*/  MOV R174, R149 ;  /* 0x0000009500ae7202 */ /* 0x000fe20000000f00 */
[----:B------:R-:W-:Y:S01]  /*1bfe0*/  IMAD.MOV.U32 R161, RZ, RZ, R159 ;  /* 0x000000ffffa17224 */ /* 0x000fe200078e009f */
[----:B------:R-:W-:Y:S01]  /*1bff0*/  MOV R159, R199 ;  /* 0x000000c7009f7202 */ /* 0x000fe20000000f00 */
[----:B------:R-:W-:Y:S01]  /*1c000*/  HMMA.16816.F32 R128, R188, R134, R128 ;  /* 0x00000086bc80723c */ /* 0x000fe20000001880 */
[----:B-1----:R-:W4:Y:S01]  /*1c010*/  LDL.LU R2, [R1+0x8] ;  /* 0x0000080001027983 */ /* 0x002f220000300800 */
[----:B------:R-:W-:Y:S02]  /*1c020*/  MUFU.EX2 R199, R153 ;  /* 0x0000009900c77308 */ /* 0x000fe40000000800 */
[----:B------:R-:W-:Y:S02]  /*1c030*/  MOV R155, R148 ;  /* 0x00000094009b7202 */ /* 0x000fe40000000f00 */
[----:B------:R-:W-:Y:S02]  /*1c040*/  MOV R148, R144 ;  /* 0x0000009000947202 */ /* 0x000fe40000000f00 */
[----:B------:R-:W1:Y:S01]  /*1c050*/  LDSM.16.MT88.4 R144, [R226+0x900] ;  /* 0x00090000e290783b */ /* 0x000e620000004200 */
[----:B------:R-:W-:Y:S03]  /*1c060*/  F2FP.PACK_AB R134, R179, R197 ;  /* 0x000000c5b386723e */ /* 0x000fe600000000ff */
[----:B------:R-:W-:Y:S01]  /*1c070*/  F2FP.PACK_AB R135, R177, R196 ;  /* 0x000000c4b187723e */ /* 0x000fe200000000ff */
[----:B------:R-:W-:Y:S01]  /*1c080*/  IMAD.MOV.U32 R172, RZ, RZ, R155 ;  /* 0x000000ffffac7224 */ /* 0x000fe200078e009b */
[----:B--2---:R-:W-:Y:S01]  /*1c090*/  F2FP.PACK_AB R143, R192, R194 ;  /* 0x000000c2c08f723e */ /* 0x004fe200000000ff */
[----:B------:R-:W-:Y:S01]  /*1c0a0*/  IMAD.MOV.U32 R155, RZ, RZ, R140 ;  /* 0x000000ffff9b7224 */ /* 0x000fe200078e008c */
[----:B------:R-:W-:Y:S01]  /*1c0b0*/  F2FP.PACK_AB R140, R168, R165 ;  /* 0x000000a5a88c723e */ /* 0x000fe200000000ff */
[----:B------:R-:W-:Y:S01]  /*1c0c0*/  IMAD.MOV.U32 R171, RZ, RZ, R148 ;  /* 0x000000ffffab7224 */ /* 0x000fe200078e0094 */
[----:B------:R-:W-:Y:S01]  /*1c0d0*/  MOV R221, R172 ;  /* 0x000000ac00dd7202 */ /* 0x000fe20000000f00 */
[----:B------:R-:W2:Y:S01]  /*1c0e0*/  LDSM.16.MT88.4 R148, [R228+0x900] ;  /* 0x00090000e494783b */ /* 0x000ea20000004200 */
[----:B------:R-:W-:Y:S01]  /*1c0f0*/  MUFU.EX2 R172, R154 ;  /* 0x0000009a00ac7308 */ /* 0x000fe20000000800 */
[----:B------:R-:W-:Y:S02]  /*1c100*/  F2FP.PACK_AB R209, R245, R246 ;  /* 0x000000f6f5d1723e */ /* 0x000fe400000000ff */
[----:B------:R-:W-:Y:S07]  /*1c110*/  F2FP.PACK_AB R210, R183, R187 ;  /* 0x000000bbb7d2723e */ /* 0x000fee00000000ff */
[----:B------:R-:W-:Y:S10]  /*1c120*/  MUFU.EX2 R190, R157 ;  /* 0x0000009d00be7308 */ /* 0x000ff40000000800 */
[----:B------:R-:W-:Y:S10]  /*1c130*/  MUFU.EX2 R189, R205 ;  /* 0x000000cd00bd7308 */ /* 0x000ff40000000800 */
[----:B------:R1:W-:Y:S10]  /*1c140*/  MUFU.EX2 R188, R247 ;  /* 0x000000f700bc7308 */ /* 0x0003f40000000800 */
[----:B------:R-:W-:Y:S10]  /*1c150*/  MUFU.EX2 R191, R173 ;  /* 0x000000ad00bf7308 */ /* 0x000ff40000000800 */
[----:B------:R-:W-:Y:S01]  /*1c160*/  MUFU.EX2 R173, R169 ;  /* 0x000000a900ad7308 */ /* 0x000fe20000000800 */
[----:B-1----:R-:W-:Y:S02]  /*1c170*/  MOV R247, R160 ;  /* 0x000000a000f77202 */ /* 0x002fe40000000f00 */
[----:B------:R-:W-:Y:S01]  /*1c180*/  MOV R160, R158 ;  /* 0x0000009e00a07202 */ /* 0x000fe20000000f00 */
[----:B------:R-:W-:Y:S06]  /*1c190*/  IMAD.MOV.U32 R158, RZ, RZ, R203 ;  /* 0x000000ffff9e7224 */ /* 0x000fec00078e00cb */
[----:B------:R-:W-:Y:S10]  /*1c1a0*/  MUFU.EX2 R203, R152 ;  /* 0x0000009800cb7308 */ /* 0x000ff40000000800 */
[----:B------:R1:W-:Y:S10]  /*1c1b0*/  MUFU.EX2 R169, R155 ;  /* 0x0000009b00a97308 */ /* 0x0003f40000000800 */
[----:B------:R-:W-:Y:S10]  /*1c1c0*/  MUFU.EX2 R171, R171 ;  /* 0x000000ab00ab7308 */ /* 0x000ff40000000800 */
[----:B------:R-:W-:Y:S01]  /*1c1d0*/  MUFU.EX2 R174, R174 ;  /* 0x000000ae00ae7308 */ /* 0x000fe20000000800 */
[----:B-1----:R-:W-:Y:S09]  /*1c1e0*/  LDSM.16.MT88.4 R152, [R226+0x1100] ;  /* 0x00110000e298783b */ /* 0x002ff20000004200 */
[----:B------:R-:W-:Y:S01]  /*1c1f0*/  MUFU.EX2 R170, R170 ;  /* 0x000000aa00aa7308 */ /* 0x000fe20000000800 */
[----:B---3--:R-:W-:Y:S01]  /*1c200*/  FFMA.FTZ R181, R181, R133, R250 ;  /* 0x00000085b5b57223 */ /* 0x008fe200000100fa */
[----:B------:R-:W-:Y:S08]  /*1c210*/  F2FP.PACK_AB R133, R167, R163 ;  /* 0x000000a3a785723e */ /* 0x000ff000000000ff */
[----:B------:R1:W-:Y:S01]  /*1c220*/  MUFU.EX2 R250, R237 ;  /* 0x000000ed00fa7308 */ /* 0x0003e20000000800 */
[----:B----4-:R-:W-:Y:S01]  /*1c230*/  FFMA.FTZ R180, R180, R132, R215 ;  /* 0x00000084b4b47223 */ /* 0x010fe200000100d7 */
[----:B------:R-:W-:Y:S01]  /*1c240*/  F2FP.PACK_AB R132, R166, R162 ;  /* 0x000000a2a684723e */ /* 0x000fe200000000ff */
[----:B------:R-:W-:Y:S06]  /*1c250*/  FFMA.FTZ R156, R3, R156, R214 ;  /* 0x0000009c039c7223 */ /* 0x000fec00000100d6 */
[-C--:B------:R-:W-:Y:S05]  /*1c260*/  HMMA.16816.F32 R4, R132, R136.reuse, R4 ;  /* 0x000000888404723c */ /* 0x080fea0000001804 */
[----:B------:R-:W-:Y:S02]  /*1c270*/  FFMA.FTZ R3, R0, R2, R213 ;  /* 0x0000000200037223 */ /* 0x000fe400000100d5 */
[----:B------:R-:W-:Y:S01]  /*1c280*/  FADD.FTZ R0, R221, R180 ;  /* 0x000000b4dd007221 */ /* 0x000fe20000010000 */
[C---:B------:R-:W-:Y:S01]  /*1c290*/  HMMA.16816.F32 R8, R140.reuse, R136, R8 ;  /* 0x000000888c08723c */ /* 0x040fe20000001808 */
[----:B------:R-:W-:Y:S03]  /*1c2a0*/  MUFU.EX2 R180, R206 ;  /* 0x000000ce00b47308 */ /* 0x000fe60000000800 */
[----:B------:R-:W-:Y:S01]  /*1c2b0*/  FADD.FTZ R0, R160, R0 ;  /* 0x00000000a0007221 */ /* 0x000fe20000010000 */
[----:B-1----:R1:W5:Y:S01]  /*1c2c0*/  LDL.LU R237, [R1+0x88] ;  /* 0x0000880001ed7983 */ /* 0x0023620000300800 */
[----:B------:R-:W-:Y:S02]  /*1c2d0*/  FADD.FTZ R2, R252, R181 ;  /* 0x000000b5fc027221 */ /* 0x000fe40000010000 */
[-C--:B------:R-:W-:Y:S03]  /*1c2e0*/  HMMA.16816.F32 R12, R140, R138.reuse, R12 ;  /* 0x0000008a8c0c723c */ /* 0x080fe6000000180c */
[----:B------:R-:W-:Y:S01]  /*1c2f0*/  MUFU.EX2 R181, R222 ;  /* 0x000000de00b57308 */ /* 0x000fe20000000800 */
[----:B------:R-:W-:Y:S02]  /*1c300*/  FADD.FTZ R0, R242, R0 ;  /* 0x00000000f2007221 */ /* 0x000fe40000010000 */
[----:B------:R-:W-:Y:S02]  /*1c310*/  FADD.FTZ R3, R247, R3 ;  /* 0x00000003f7037221 */ /* 0x000fe40000010000 */
[C---:B------:R-:W-:Y:S01]  /*1c320*/  HMMA.16816.F32 R16, R132.reuse, R138, R16 ;  /* 0x0000008a8410723c */ /* 0x040fe20000001810 */
[----:B------:R-:W3:Y:S03]  /*1c330*/  LDSM.16.MT88.4 R136, [R227+0x900] ;  /* 0x00090000e388783b */ /* 0x000ee60000004200 */
[----:B------:R-:W-:Y:S01]  /*1c340*/  FADD.FTZ R0, R163, R0 ;  /* 0x00000000a3007221 */ /* 0x000fe20000010000 */
[----:B------:R-:W4:Y:S01]  /*1c350*/  MUFU.EX2 R247, R224 ;  /* 0x000000e000f77308 */ /* 0x000f220000000800 */
[----:B------:R-:W-:Y:S02]  /*1c360*/  FADD.FTZ R2, R161, R2 ;  /* 0x00000002a1027221 */ /* 0x000fe40000010000 */
[-C--:B------:R-:W-:Y:S04]  /*1c370*/  HMMA.16816.F32 R20, R132, R144.reuse, R20 ;  /* 0x000000908414723c */ /* 0x080fe80000001814 */
[----:B------:R-:W-:Y:S02]  /*1c380*/  FADD.FTZ R161, R158, R3 ;  /* 0x000000039ea17221 */ /* 0x000fe40000010000 */
[----:B------:R-:W-:Y:S01]  /*1c390*/  FADD.FTZ R3, R207, R2 ;  /* 0x00000002cf037221 */ /* 0x000fe20000010000 */
[----:B------:R-:W-:Y:S01]  /*1c3a0*/  MUFU.EX2 R252, R202 ;  /* 0x000000ca00fc7308 */ /* 0x000fe20000000800 */
[C---:B------:R-:W-:Y:S04]  /*1c3b0*/  HMMA.16816.F32 R24, R140.reuse, R144, R24 ;  /* 0x000000908c18723c */ /* 0x040fe80000001818 */
[----:B------:R-:W-:Y:S04]  /*1c3c0*/  FADD.FTZ R3, R162, R3 ;  /* 0x00000003a2037221 */ /* 0x000fe80000010000 */
[-C--:B------:R-:W-:Y:S01]  /*1c3d0*/  HMMA.16816.F32 R28, R140, R146.reuse, R28 ;  /* 0x000000928c1c723c */ /* 0x080fe2000000181c */
[----:B------:R1:W-:Y:S03]  /*1c3e0*/  MUFU.EX2 R2, R204 ;  /* 0x000000cc00027308 */ /* 0x0003e60000000800 */
[----:B----4-:R-:W-:Y:S04]  /*1c3f0*/  F2FP.PACK_AB R208, R247, R248 ;  /* 0x000000f8f7d0723e */ /* 0x010fe800000000ff */
[C---:B------:R-:W-:Y:S01]  /*1c400*/  HMMA.16816.F32 R32, R132.reuse, R146, R32 ;  /* 0x000000928420723c */ /* 0x040fe20000001820 */
[----:B------:R-:W4:Y:S02]  /*1c410*/  LDSM.16.MT88.4 R144, [R225+0x2900] ;  /* 0x00290000e190783b */ /* 0x000f240000004200 */
[----:B------:R3:W3:Y:S05]  /*1c420*/  MUFU.EX2 R202, R238 ;  /* 0x000000ee00ca7308 */ /* 0x0006ea0000000800 */
[-C--:B--2---:R-:W-:Y:S08]  /*1c430*/  HMMA.16816.F32 R36, R132, R148.reuse, R36 ;  /* 0x000000948424723c */ /* 0x084ff00000001824 */
[C---:B------:R-:W-:Y:S01]  /*1c440*/  HMMA.16816.F32 R40, R140.reuse, R148, R40 ;  /* 0x000000948c28723c */ /* 0x040fe20000001828 */
[----:B-1----:R-:W-:Y:S07]  /*1c450*/  LDSM.16.MT88.4 R204, [R225+0x1900] ;  /* 0x00190000e1cc783b */ /* 0x002fee0000004200 */
[-C--:B------:R-:W-:Y:S01]  /*1c460*/  HMMA.16816.F32 R44, R140, R150.reuse, R44 ;  /* 0x000000968c2c723c */ /* 0x080fe2000000182c */
[----:B---3--:R1:W5:Y:S04]  /*1c470*/  LDL.LU R238, [R1+0x84] ;  /* 0x0000840001ee7983 */ /* 0x0083680000300800 */
[----:B------:R1:W5:Y:S03]  /*1c480*/  LDL.LU R239, [R1+0x80] ;  /* 0x0000800001ef7983 */ /* 0x0003660000300800 */
[C---:B------:R-:W-:Y:S01]  /*1c490*/  HMMA.16816.F32 R48, R132.reuse, R150, R48 ;  /* 0x000000968430723c */ /* 0x040fe20000001830 */
[----:B------:R-:W2:Y:S07]  /*1c4a0*/  LDSM.16.MT88.4 R148, [R226+0x2900] ;  /* 0x00290000e294783b */ /* 0x000eae0000004200 */
[-C--:B------:R-:W-:Y:S01]  /*1c4b0*/  HMMA.16816.F32 R52, R132, R136.reuse, R52 ;  /* 0x000000888434723c */ /* 0x080fe20000001834 */
[----:B------:R1:W5:Y:S04]  /*1c4c0*/  LDL.LU R233, [R1+0x7c] ;  /* 0x00007c0001e97983 */ /* 0x0003680000300800 */
[----:B------:R1:W5:Y:S03]  /*1c4d0*/  LDL.LU R240, [R1+0x78] ;  /* 0x0000780001f07983 */ /* 0x0003660000300800 */
[C---:B------:R-:W-:Y:S01]  /*1c4e0*/  HMMA.16816.F32 R56, R140.reuse, R136, R56 ;  /* 0x000000888c38723c */ /* 0x040fe20000001838 */
[----:B------:R1:W5:Y:S04]  /*1c4f0*/  LDL.LU R224, [R1+0x74] ;  /* 0x0000740001e07983 */ /* 0x0003680000300800 */
[----:B------:R1:W5:Y:S03]  /*1c500*/  LDL.LU R231, [R1+0x70] ;  /* 0x0000700001e77983 */ /* 0x0003660000300800 */
[-C--:B------:R-:W-:Y:S01]  /*1c510*/  HMMA.16816.F32 R60, R140, R138.reuse, R60 ;  /* 0x0000008a8c3c723c */ /* 0x080fe2000000183c */
[----:B------:R1:W5:Y:S04]  /*1c520*/  LDL.LU R241, [R1+0x6c] ;  /* 0x00006c0001f17983 */ /* 0x0003680000300800 */
[----:B------:R1:W5:Y:S03]  /*1c530*/  LDL.LU R242, [R1+0x68] ;  /* 0x0000680001f27983 */ /* 0x0003660000300800 */
[C---:B------:R-:W-:Y:S01]  /*1c540*/  HMMA.16816.F32 R64, R132.reuse, R138, R64 ;  /* 0x0000008a8440723c */ /* 0x040fe20000001840 */
[----:B------:R-:W3:Y:S07]  /*1c550*/  LDSM.16.MT88.4 R136, [R228+0x2900] ;  /* 0x00290000e488783b */ /* 0x000eee0000004200 */
[-C--:B----4-:R-:W-:Y:S08]  /*1c560*/  HMMA.16816.F32 R68, R132, R144.reuse, R68 ;  /* 0x000000908444723c */ /* 0x090ff00000001844 */
[C---:B------:R-:W-:Y:S08]  /*1c570*/  HMMA.16816.F32 R72, R140.reuse, R144, R72 ;  /* 0x000000908c48723c */ /* 0x040ff00000001848 */
[-C--:B------:R-:W-:Y:S08]  /*1c580*/  HMMA.16816.F32 R76, R140, R146.reuse, R76 ;  /* 0x000000928c4c723c */ /* 0x080ff0000000184c */
[C---:B------:R-:W-:Y:S01]  /*1c590*/  HMMA.16816.F32 R80, R132.reuse, R146, R80 ;  /* 0x000000928450723c */ /* 0x040fe20000001850 */
[----:B------:R-:W4:Y:S07]  /*1c5a0*/  LDSM.16.MT88.4 R144, [R227+0x2900] ;  /* 0x00290000e390783b */ /* 0x000f2e0000004200 */
[-C--:B--2---:R-:W-:Y:S08]  /*1c5b0*/  HMMA.16816.F32 R84, R132, R148.reuse, R84 ;  /* 0x000000948454723c */ /* 0x084ff00000001854 */
[C---:B------:R-:W-:Y:S08]  /*1c5c0*/  HMMA.16816.F32 R88, R140.reuse, R148, R88 ;  /* 0x000000948c58723c */ /* 0x040ff00000001858 */
[-C--:B------:R-:W-:Y:S08]  /*1c5d0*/  HMMA.16816.F32 R92, R140, R150.reuse, R92 ;  /* 0x000000968c5c723c */ /* 0x080ff0000000185c */
[C---:B------:R-:W-:Y:S01]  /*1c5e0*/  HMMA.16816.F32 R96, R132.reuse, R150, R96 ;  /* 0x000000968460723c */ /* 0x040fe20000001860 */
[----:B------:R-:W2:Y:S07]  /*1c5f0*/  LDSM.16.MT88.4 R148, [R225+0x1100] ;  /* 0x00110000e194783b */ /* 0x000eae0000004200 */
[-C--:B---3--:R-:W-:Y:S08]  /*1c600*/  HMMA.16816.F32 R100, R132, R136.reuse, R100 ;  /* 0x000000888464723c */ /* 0x088ff00000001864 */
[C---:B------:R-:W-:Y:S07]  /*1c610*/  HMMA.16816.F32 R104, R140.reuse, R136, R104 ;  /* 0x000000888c68723c */ /* 0x040fee0000001868 */
[----:B------:R-:W-:Y:S01]  /*1c620*/  FADD.FTZ R136, R220, R156 ;  /* 0x0000009cdc887221 */ /* 0x000fe20000010000 */
[-C--:B------:R-:W-:Y:S01]  /*1c630*/  HMMA.16816.F32 R108, R140, R138.reuse, R108 ;  /* 0x0000008a8c6c723c */ /* 0x080fe2000000186c */
[----:B------:R-:W-:Y:S03]  /*1c640*/  LDSM.16.MT88.4 R220, [R228+0x3900] ;  /* 0x00390000e4dc783b */ /* 0x000fe60000004200 */
[----:B------:R-:W-:Y:S01]  /*1c650*/  FADD.FTZ R160, R159, R136 ;  /* 0x000000889fa07221 */ /* 0x000fe20000010000 */
[----:B------:R-:W-:Y:S02]  /*1c660*/  F2FP.PACK_AB R136, R191, R201 ;  /* 0x000000c9bf88723e */ /* 0x000fe400000000ff */
[----:B------:R-:W-:Y:S01]  /*1c670*/  F2FP.PACK_AB R137, R199, R203 ;  /* 0x000000cbc789723e */ /* 0x000fe200000000ff */
[C---:B------:R-:W-:Y:S01]  /*1c680*/  HMMA.16816.F32 R112, R132.reuse, R138, R112 ;  /* 0x0000008a8470723c */ /* 0x040fe20000001870 */
[----:B------:R-:W-:Y:S06]  /*1c690*/  LDSM.16.MT88.4 R156, [R228+0x3100] ;  /* 0x00310000e49c783b */ /* 0x000fec0000004200 */
        /* <DEDUP_REMOVED lines=12> */
[-C--:B--2---:R-:W-:Y:S08]  /*1c760*/  HMMA.16816.F32 R4, R132, R148.reuse, R4 ;  /* 0x000000948404723c */ /* 0x084ff00000001804 */
        /* <DEDUP_REMOVED lines=20> */
[C---:B------:R-:W-:Y:S07]  /*1c8b0*/  HMMA.16816.F32 R72, R136.reuse, R148, R72 ;  /* 0x000000948848723c */ /* 0x040fee0000001848 */
[----:B------:R-:W-:Y:S01]  /*1c8c0*/  FADD.FTZ R148, R167, R0 ;  /* 0x00000000a7947221 */ /* 0x000fe20000010000 */
[-C--:B------:R-:W-:Y:S04]  /*1c8d0*/  HMMA.16816.F32 R76, R136, R150.reuse, R76 ;  /* 0x00000096884c723c */ /* 0x080fe8000000184c */
[----:B------:R-:W-:Y:S01]  /*1c8e0*/  IMAD.MOV.U32 R0, RZ, RZ, R177 ;  /* 0x000000ffff007224 */ /* 0x000fe200078e00b1 */
[----:B------:R-:W-:Y:S01]  /*1c8f0*/  MOV R167, R176 ;  /* 0x000000b000a77202 */ /* 0x000fe20000000f00 */
[----:B------:R-:W-:Y:S02]  /*1c900*/  IMAD.MOV.U32 R149, RZ, RZ, R199 ;  /* 0x000000ffff957224 */ /* 0x000fe400078e00c7 */
[C---:B------:R-:W-:Y:S07]  /*1c910*/  HMMA.16816.F32 R80, R132.reuse, R150, R80 ;  /* 0x000000968450723c */ /* 0x040fee0000001850 */
[----:B------:R-:W-:Y:S01]  /*1c920*/  MOV R151, R191 ;  /* 0x000000bf00977202 */ /* 0x000fe20000000f00 */
[-C--:B-1----:R-:W-:Y:S04]  /*1c930*/  HMMA.16816.F32 R84, R132, R152.reuse, R84 ;  /* 0x000000988454723c */ /* 0x082fe80000001854 */
[----:B------:R-:W-:Y:S01]  /*1c940*/  F2FP.PACK_AB R191, R249, R251 ;  /* 0x000000fbf9bf723e */ /* 0x000fe200000000ff */
[----:B------:R-:W-:Y:S03]  /*1c950*/  IMAD.MOV.U32 R150, RZ, RZ, R198 ;  /* 0x000000ffff967224 */ /* 0x000fe600078e00c6 */
[C---:B------:R-:W-:Y:S07]  /*1c960*/  HMMA.16816.F32 R88, R136.reuse, R152, R88 ;  /* 0x000000988858723c */ /* 0x040fee0000001858 */
[----:B------:R-:W-:Y:S01]  /*1c970*/  FADD.FTZ R152, R166, R3 ;  /* 0x00000003a6987221 */ /* 0x000fe20000010000 */
[-C--:B------:R-:W-:Y:S04]  /*1c980*/  HMMA.16816.F32 R92, R136, R154.reuse, R92 ;  /* 0x0000009a885c723c */ /* 0x080fe8000000185c */
[----:B------:R-:W-:Y:S04]  /*1c990*/  IMAD.MOV.U32 R166, RZ, RZ, R179 ;  /* 0x000000ffffa67224 */ /* 0x000fe800078e00b3 */
[C---:B------:R-:W-:Y:S07]  /*1c9a0*/  HMMA.16816.F32 R96, R132.reuse, R154, R96 ;  /* 0x0000009a8460723c */ /* 0x040fee0000001860 */
[----:B------:R-:W-:Y:S01]  /*1c9b0*/  MOV R155, R197 ;  /* 0x000000c5009b7202 */ /* 0x000fe20000000f00 */
[-C--:B------:R-:W-:Y:S04]  /*1c9c0*/  HMMA.16816.F32 R100, R132, R156.reuse, R100 ;  /* 0x0000009c8464723c */ /* 0x080fe80000001864 */
[----:B------:R-:W-:Y:S04]  /*1c9d0*/  IMAD.MOV.U32 R154, RZ, RZ, R196 ;  /* 0x000000ffff9a7224 */ /* 0x000fe800078e00c4 */
[C---:B------:R-:W-:Y:S07]  /*1c9e0*/  HMMA.16816.F32 R104, R136.reuse, R156, R104 ;  /* 0x0000009c8868723c */ /* 0x040fee0000001868 */
[----:B------:R-:W-:Y:S01]  /*1c9f0*/  IMAD.MOV.U32 R156, RZ, RZ, R180 ;  /* 0x000000ffff9c7224 */ /* 0x000fe200078e00b4 */
[-C--:B------:R-:W-:Y:S01]  /*1ca00*/  HMMA.16816.F32 R108, R136, R158.reuse, R108 ;  /* 0x0000009e886c723c */ /* 0x080fe2000000186c */
[----:B------:R1:W2:Y:S03]  /*1ca10*/  MUFU.EX2 R180, R212 ;  /* 0x000000d400b47308 */ /* 0x0002a60000000800 */
[----:B------:R-:W-:Y:S02]  /*1ca20*/  MOV R157, R190 ;  /* 0x000000be009d7202 */ /* 0x000fe40000000f00 */
[----:B------:R-:W-:Y:S02]  /*1ca30*/  F2FP.PACK_AB R190, R202, R250 ;  /* 0x000000facabe723e */ /* 0x000fe400000000ff */
[C---:B------:R-:W-:Y:S07]  /*1ca40*/  HMMA.16816.F32 R112, R132.reuse, R158, R112 ;  /* 0x0000009e8470723c */ /* 0x040fee0000001870 */
[----:B------:R-:W-:Y:S01]  /*1ca50*/  MOV R159, R2 ;  /* 0x00000002009f7202 */ /* 0x000fe20000000f00 */
[-C--:B---3--:R-:W-:Y:S04]  /*1ca60*/  HMMA.16816.F32 R116, R132, R140.reuse, R116 ;  /* 0x0000008c8474723c */ /* 0x088fe80000001874 */
[----:B------:R-:W-:Y:S02]  /*1ca70*/  FADD.FTZ R2, R243, R160 ;  /* 0x000000a0f3027221 */ /* 0x000fe40000010000 */
[----:B------:R3:W5:Y:S01]  /*1ca80*/  LDL.LU R243, [R1+0x64] ;  /* 0x0000640001f37983 */ /* 0x0007620000300800 */
[----:B------:R-:W-:Y:S01]  /*1ca90*/  IMAD.MOV.U32 R158, RZ, RZ, R195 ;  /* 0x000000ffff9e7224 */ /* 0x000fe200078e00c3 */
[C---:B------:R-:W-:Y:S02]  /*1caa0*/  HMMA.16816.F32 R120, R136.reuse, R140, R120 ;  /* 0x0000008c8878723c */ /* 0x040fe40000001878 */
[----:B-1----:R-:W-:Y:S02]  /*1cab0*/  LDSM.16.MT88.4 R212, [R225+0x3900] ;  /* 0x00390000e1d4783b */ /* 0x002fe40000004200 */
[----:B--2---:R-:W-:Y:S01]  /*1cac0*/  F2FP.PACK_AB R211, R180, R181 ;  /* 0x000000b5b4d3723e */ /* 0x004fe200000000ff */
[----:B------:R-:W-:Y:S01]  /*1cad0*/  FADD.FTZ R2, R165, R2 ;  /* 0x00000002a5027221 */ /* 0x000fe20000010000 */
[----:B------:R-:W-:Y:S01]  /*1cae0*/  MOV R165, R189 ;  /* 0x000000bd00a57202 */ /* 0x000fe20000000f00 */
[----:B------:R-:W-:Y:S01]  /*1caf0*/  FADD.FTZ R140, R235, R161 ;  /* 0x000000a1eb8c7221 */ /* 0x000fe20000010000 */
[-C--:B------:R-:W-:Y:S02]  /*1cb00*/  HMMA.16816.F32 R124, R136, R142.reuse, R124 ;  /* 0x0000008e887c723c */ /* 0x080fe4000000187c */
[----:B------:R-:W1:Y:S02]  /*1cb10*/  LDSM.16.MT88.4 R160, [R228+0x1900] ;  /* 0x00190000e4a0783b */ /* 0x000e640000004200 */
[----:B------:R-:W-:Y:S01]  /*1cb20*/  MOV R141, R178 ;  /* 0x000000b2008d7202 */ /* 0x000fe20000000f00 */
[----:B------:R-:W-:Y:S01]  /*1cb30*/  FADD.FTZ R153, R164, R140 ;  /* 0x0000008ca4997221 */ /* 0x000fe20000010000 */
[----:B------:R-:W-:Y:S01]  /*1cb40*/  F2FP.PACK_AB R189, R252, R159 ;  /* 0x0000009ffcbd723e */ /* 0x000fe200000000ff */
[----:B------:R-:W-:Y:S01]  /*1cb50*/  IMAD.MOV.U32 R139, RZ, RZ, R188 ;  /* 0x000000ffff8b7224 */ /* 0x000fe200078e00bc */
[----:B------:R-:W-:Y:S02]  /*1cb60*/  HMMA.16816.F32 R128, R132, R142, R128 ;  /* 0x0000008e8480723c */ /* 0x000fe40000001880 */
[----:B------:R3:W5:Y:S02]  /*1cb70*/  LDL.LU R235, [R1+0x60] ;  /* 0x0000600001eb7983 */ /* 0x0007640000300800 */
[----:B------:R-:W-:Y:S01]  /*1cb80*/  F2FP.PACK_AB R188, R165, R156 ;  /* 0x0000009ca5bc723e */ /* 0x000fe200000000ff */
[----:B------:R-:W-:Y:S01]  /*1cb90*/  FADD.FTZ R3, R168, R2 ;  /* 0x00000002a8037221 */ /* 0x000fe20000010000 */
[----:B------:R-:W-:Y:S01]  /*1cba0*/  MOV R164, R194 ;  /* 0x000000c200a47202 */ /* 0x000fe20000000f00 */
[----:B------:R-:W-:Y:S01]  /*1cbb0*/  IMAD.MOV.U32 R168, RZ, RZ, R193 ;  /* 0x000000ffffa87224 */ /* 0x000fe200078e00c1 */
[----:B------:R-:W-:Y:S01]  /*1cbc0*/  MOV R2, R192 ;  /* 0x000000c000027202 */ /* 0x000fe20000000f00 */
[----:B------:R-:W2:Y:S02]  /*1cbd0*/  LDSM.16.MT88.4 R176, [R227+0x1900] ;  /* 0x00190000e3b0783b */ /* 0x000ea40000004200 */
[-C--:B------:R-:W-:Y:S06]  /*1cbe0*/  HMMA.16816.F32 R192, R188, R204.reuse, R4 ;  /* 0x000000ccbcc0723c */ /* 0x080fec0000001804 */
[----:B------:R-:W1:Y:S02]  /*1cbf0*/  LDSM.16.MT88.4 R4, [R227+0x3900] ;  /* 0x00390000e304783b */ /* 0x000e640000004200 */
[C---:B------:R-:W-:Y:S07]  /*1cc00*/  HMMA.16816.F32 R196, R208.reuse, R204, R8 ;  /* 0x000000ccd0c4723c */ /* 0x040fee0000001808 */
[----:B------:R-:W-:Y:S01]  /*1cc10*/  IMAD.MOV.U32 R8, RZ, RZ, R203 ;  /* 0x000000ffff087224 */ /* 0x000fe200078e00cb */
[----:B------:R-:W-:Y:S01]  /*1cc20*/  MOV R9, R202 ;  /* 0x000000ca00097202 */ /* 0x000fe20000000f00 */
[----:B------:R-:W-:Y:S03]  /*1cc30*/  IMAD.MOV.U32 R10, RZ, RZ, R201 ;  /* 0x000000ffff0a7224 */ /* 0x000fe600078e00c9 */
[----:B------:R-:W-:Y:S02]  /*1cc40*/  MOV R11, R200 ;  /* 0x000000c8000b7202 */ /* 0x000fe40000000f00 */
[-C--:B------:R-:W-:Y:S07]  /*1cc50*/  HMMA.16816.F32 R200, R208, R206.reuse, R12 ;  /* 0x000000ced0c8723c */ /* 0x080fee000000180c */
[----:B------:R-:W-:Y:S01]  /*1cc60*/  IMAD.MOV.U32 R12, RZ, RZ, R139 ;  /* 0x000000ffff0c7224 */ /* 0x000fe200078e008b */
[C---:B------:R-:W-:Y:S04]  /*1cc70*/  HMMA.16816.F32 R204, R188.reuse, R206, R16 ;  /* 0x000000cebccc723c */ /* 0x040fe80000001810 */
[----:B------:R-:W-:Y:S01]  /*1cc80*/  MOV R15, R9 ;  /* 0x00000009000f7202 */ /* 0x000fe20000000f00 */
[----:B------:R-:W-:Y:S01]  /*1cc90*/  IMAD.MOV.U32 R14, RZ, RZ, R165 ;  /* 0x000000ffff0e7224 */ /* 0x000fe200078e00a5 */
[----:B------:R-:W-:Y:S01]  /*1cca0*/  MOV R9, R2 ;  /* 0x0000000200097202 */ /* 0x000fe20000000f00 */
[----:B------:R-:W-:Y:S01]  /*1ccb0*/  IMAD.MOV.U32 R13, RZ, RZ, R159 ;  /* 0x000000ffff0d7224 */ /* 0x000fe200078e009f */
[-C--:B----4-:R-:W-:Y:S04]  /*1ccc0*/  HMMA.16816.F32 R132, R188, R144.reuse, R20 ;  /* 0x00000090bc84723c */ /* 0x090fe80000001814 */
        /* <DEDUP_REMOVED lines=9> */
[----:B------:R-:W-:Y:S01]  /*1cd60*/  MOV R24, R141 ;  /* 0x0000008d00187202 */ /* 0x000fe20000000f00 */
[----:B------:R-:W-:Y:S01]  /*1cd70*/  IMAD.MOV.U32 R27, RZ, RZ, R175 ;  /* 0x000000ffff1b7224 */ /* 0x000fe200078e00af */
[-C--:B------:R-:W-:Y:S03]  /*1cd80*/  HMMA.16816.F32 R140, R208, R146.reuse, R28 ;  /* 0x00000092d08c723c */ /* 0x080fe6000000181c */
[----:B------:R-:W-:Y:S01]  /*1cd90*/  IMAD.MOV.U32 R21, RZ, RZ, R173 ;  /* 0x000000ffff157224 */ /* 0x000fe200078e00ad */
        /* <DEDUP_REMOVED lines=12> */
[----:B------:R-:W-:Y:S01]  /*1ce60*/  FADD.FTZ R11, R11, R32 ;  /* 0x000000200b0b7221 */ /* 0x000fe20000010000 */
[----:B------:R-:W-:Y:S01]  /*1ce70*/  MOV R33, R158 ;  /* 0x0000009e00217202 */ /* 0x000fe20000000f00 */
[----:B------:R-:W-:Y:S01]  /*1ce80*/  IMAD.MOV.U32 R0, RZ, RZ, R155 ;  /* 0x000000ffff007224 */ /* 0x000fe200078e009b */
[----:B------:R-:W-:Y:S01]  /*1ce90*/  MOV R34, R164 ;  /* 0x000000a400227202 */ /* 0x000fe20000000f00 */
[----:B------:R-:W-:Y:S01]  /*1cea0*/  IMAD.MOV.U32 R38, RZ, RZ, R153 ;  /* 0x000000ffff267224 */ /* 0x000fe200078e0099 */
[----:B------:R-:W-:Y:S02]  /*1ceb0*/  MOV R39, R152 ;  /* 0x0000009800277202 */ /* 0x000fe40000000f00 */
        /* <DEDUP_REMOVED lines=12> */
[----:B------:R-:W-:Y:S02]  /*1cf80*/  FADD.FTZ R10, R12, R3 ;  /* 0x000000030c0a7221 */ /* 0x000fe40000010000 */
[----:B------:R-:W2:Y:S02]  /*1cf90*/  LDL R12, [R1+0x24] ;  /* 0x00002400010c7983 */ /* 0x000ea40000100800 */
[----:B------:R-:W-:Y:S02]  /*1cfa0*/  IMAD.MOV.U32 R8, RZ, RZ, R168 ;  /* 0x000000ffff087224 */ /* 0x000fe400078e00a8 */
[C---:B------:R-:W-:Y:S04]  /*1cfb0*/  HMMA.16816.F32 R168, R208.reuse, R176, R56 ;  /* 0x000000b0d0a8723c */ /* 0x040fe80000001838 */
[----:B------:R-:W-:Y:S04]  /*1cfc0*/  FADD.FTZ R0, R0, R39 ;  /* 0x0000002700007221 */ /* 0x000fe80000010000 */
        /* <DEDUP_REMOVED lines=43> */
[----:B------:R-:W-:Y:S01]  /*1d280*/  FADD.FTZ R2, R187, R0 ;  /* 0x00000000bb027221 */ /* 0x000fe20000010000 */
[----:B------:R-:W-:Y:S01]  /*1d290*/  MOV R187, R184 ;  /* 0x000000b800bb7202 */ /* 0x000fe20000000f00 */
[----:B------:R-:W-:Y:S01]  /*1d2a0*/  FADD.FTZ R0, R181, R3 ;  /* 0x00000003b5007221 */ /* 0x000fe20000010000 */
[----:B------:R3:W-:Y:S01]  /*1d2b0*/  STL [R1], R5 ;  /* 0x0000000501007387 */ /* 0x0007e20000100800 */
[----:B------:R-:W-:Y:S01]  /*1d2c0*/  FADD.FTZ R3, R249, R4 ;  /* 0x00000004f9037221 */ /* 0x000fe20000010000 */
[----:B------:R-:W-:Y:S01]  /*1d2d0*/  MOV R181, R185 ;  /* 0x000000b900b57202 */ /* 0x000fe20000000f00 */
[----:B------:R-:W-:Y:S02]  /*1d2e0*/  FADD.FTZ R2, R183, R2 ;  /* 0x00000002b7027221 */ /* 0x000fe40000010000 */
[----:B------:R-:W-:Y:S01]  /*1d2f0*/  FADD.FTZ R0, R180, R0 ;  /* 0x00000000b4007221 */ /* 0x000fe20000010000 */
[----:B------:R3:W-:Y:S01]  /*1d300*/  STL [R1+0x4], R3 ;  /* 0x0000040301007387 */ /* 0x0007e20000100800 */
[----:B------:R-:W-:Y:S02]  /*1d310*/  IMAD.MOV.U32 R188, RZ, RZ, R182 ;  /* 0x000000ffffbc7224 */ /* 0x000fe400078e00b6 */
[----:B------:R-:W-:Y:S01]  /*1d320*/  IMAD.MOV.U32 R180, RZ, RZ, R186 ;  /* 0x000000ffffb47224 */ /* 0x000fe200078e00ba */
[----:B------:R3:W-:Y:S04]  /*1d330*/  STL [R1+0x1c], R2 ;  /* 0x00001c0201007387 */ /* 0x0007e80000100800 */
[----:B------:R3:W-:Y:S01]  /*1d340*/  STL [R1+0x8], R0 ;  /* 0x0000080001007387 */ /* 0x0007e20000100800 */
[----:B--2---:R-:W-:Y:S01]  /*1d350*/  ISETP.LT.AND P0, PT, R12, UR22, PT ;  /* 0x000000160c007c0c */ /* 0x004fe2000bf01270 */
[----:B------:R-:W-:Y:S11]  /*1d360*/  UMOV UR22, UR21 ;  /* 0x0000001500167c82 */ /* 0x000ff60008000000 */
[----:B------:R-:W-:Y:S01]  /*1d370*/  @!UPT UIADD3 URZ, URZ, URZ, URZ ;  /* 0x0000003f3f3ff290 */ /* 0x000fe2000fffe03f */
[----:B---3--:R-:W-:-:S05]  /*1d380*/  @P0 BRA `(.L_x_3499) ;  /* 0xffffb2d000000947 */ /* 0x008fca000383ffff */
.L_x_3498:
[----:B------:R-:W-:-:S13]  /*1d390*/  ISETP.LE.AND P0, PT, RZ, UR21, PT ;  /* 0x00000015ff007c0c */ /* 0x000fda000bf03270 */
[----:B------:R-:W-:Y:S05]  /*1d3a0*/  @!P0 BRA `(.L_x_3500) ;  /* 0x00003b6000008947 */ /* 0x000fea0003800000 */
[----:B------:R-:W2:Y:S01]  /*1d3b0*/  LDL.64 R8, [R1+0x48] ;  /* 0x0000480001087983 */ /* 0x000ea20000100a00 */
[----:B------:R-:W-:-:S03]  /*1d3c0*/  ULDC.64 UR4, c[0x0][0x1e0] ;  /* 0x0000780000047ab9 */ /* 0x000fc60000000a00 */
[----:B------:R-:W3:Y:S04]  /*1d3d0*/  LDL.64 R12, [R1+0x40] ;  /* 0x00004000010c7983 */ /* 0x000ee80000100a00 */
[----:B------:R-:W4:Y:S04]  /*1d3e0*/  LDL.LU.64 R6, [R1+0x58] ;  /* 0x0000580001067983 */ /* 0x000f280000300a00 */
[----:B-1----:R-:W4:Y:S01]  /*1d3f0*/  LDL.LU.64 R4, [R1+0x50] ;  /* 0x0000500001047983 */ /* 0x002f220000300a00 */
        /* <DEDUP_REMOVED lines=26> */
[----:B------:R2:W-:Y:S02]  /*1d5a0*/  STL [R1+0xc], R3 ;  /* 0x00000c0301007387 */ /* 0x0005e40000100800 */
.L_x_3501:
[----:B------:R-:W3:Y:S01]  /*1d5b0*/  LDL.64 R180, [R1+0x50] ;  /* 0x0000500001b47983 */ /* 0x000ee20000100a00 */
        /* <DEDUP_REMOVED lines=9> */
[----:B-----5:R-:W-:Y:S08]  /*1d650*/  LDSM.16.M88.4 R64, [R231+0x8100] ;  /* 0x00810000e740783b */ /* 0x020ff00000000200 */
[----:B------:R-:W1:Y:S08]  /*1d660*/  LDSM.16.M88.4 R16, [R224+0x4100] ;  /* 0x00410000e010783b */ /* 0x000e700000000200 */
[----:B------:R-:W1:Y:S08]  /*1d670*/  LDSM.16.M88.4 R60, [R231+0xa100] ;  /* 0x00a10000e73c783b */ /* 0x000e700000000200 */
[----:B------:R-:W1:Y:S08]  /*1d680*/  LDSM.16.M88.4 R32, [R224+0x4900] ;  /* 0x00490000e020783b */ /* 0x000e700000000200 */
[----:B------:R-:W4:Y:S04]  /*1d690*/  LDL R252, [R1+0xc] ;  /* 0x00000c0001fc7983 */ /* 0x000f280000100800 */
        /* <DEDUP_REMOVED lines=37> */
[----:B--2---:R-:W-:Y:S02]  /*1d8f0*/  LOP3.LUT P4, RZ, R3, 0x1, RZ, 0xc0, !PT ;  /* 0x0000000103ff7812 */ /* 0x004fe4000788c0ff */
[C---:B------:R-:W-:Y:S02]  /*1d900*/  LEA R180, P0, R184.reuse, c[0x0][0x1f8], 0x1 ;  /* 0x00007e00b8b47a11 */ /* 0x040fe400078008ff */
[----:B------:R-:W-:Y:S01]  /*1d910*/  IADD3 R3, R185, UR15, RZ ;  /* 0x0000000fb9037c10 */ /* 0x000fe2000fffe0ff */
[-C--:B-1----:R-:W-:Y:S03]  /*1d920*/  HMMA.16816.F32 R52, R208, R188.reuse, R52 ;  /* 0x000000bcd034723c */ /* 0x082fe60000001834 */
[----:B------:R-:W-:Y:S01]  /*1d930*/  LEA.HI.X R181, R184, c[0x0][0x1fc], R3, 0x1, P0 ;  /* 0x00007f00b8b57a11 */ /* 0x000fe200000f0c03 */
[----:B----4-:R-:W-:Y:S01]  /*1d940*/  IMAD.WIDE.U32 R184, R182, UR21, R246 ;  /* 0x00000015b6b87c25 */ /* 0x010fe2000f8e00f6 */
[----:B------:R-:W-:Y:S03]  /*1d950*/  UIADD3 UR21, UR21, -0x1, URZ ;  /* 0xffffffff15157890 */ /* 0x000fe6000fffe03f */
[C---:B------:R-:W-:Y:S01]  /*1d960*/  HMMA.16816.F32 R56, R216.reuse, R188, R56 ;  /* 0x000000bcd838723c */ /* 0x040fe20000001838 */
[----:B------:R-:W-:Y:S01]  /*1d970*/  @!PT LDS RZ, [RZ] ;  /* 0x00000000fffff984 */ /* 0x000fe20000000800 */
[----:B------:R-:W-:Y:S01]  /*1d980*/  @!PT LDS RZ, [RZ] ;  /* 0x00000000fffff984 */ /* 0x000fe20000000800 */
[----:B------:R-:W-:Y:S01]  /*1d990*/  @!PT LDS RZ, [RZ] ;  /* 0x00000000fffff984 */ /* 0x000fe20000000800 */
[----:B------:R1:W-:Y:S01]  /*1d9a0*/  LDGSTS.E.BYPASS.LTC128B.128 [R244+0x100], [R180.64], !P6 ;  /* 0x00100000b4f47fae */ /* 0x0003e2000f101d5c */
[----:B------:R-:W-:Y:S02]  /*1d9b0*/  @UP0 UIMAD.WIDE.U32 UR22, UR21, UR4, URZ ;  /* 0x00000004151602a5 */ /* 0x000fe4000f8e003f */
[C---:B------:R-:W-:Y:S02]  /*1d9c0*/  LEA R212, P0, R184.reuse, c[0x0][0x1f8], 0x1 ;  /* 0x00007e00b8d47a11 */ /* 0x040fe400078008ff */
[----:B------:R-:W-:Y:S01]  /*1d9d0*/  IADD3 R3, R185, UR15, RZ ;  /* 0x0000000fb9037c10 */ /* 0x000fe2000fffe0ff */
[----:B------:R-:W-:Y:S01]  /*1d9e0*/  @UP0 USHF.L.U32 UR18, UR22, 0x6, URZ ;  /* 0x0000000616120899 */ /* 0x000fe2000800063f */
[-C--:B------:R-:W-:Y:S01]  /*1d9f0*/  HMMA.16816.F32 R60, R216, R190.reuse, R60 ;  /* 0x000000bed83c723c */ /* 0x080fe2000000183c */
[----:B------:R-:W-:Y:S03]  /*1da00*/  @UP0 USHF.R.S32.HI UR15, URZ, 0x1f, UR21 ;  /* 0x0000001f3f0f0899 */ /* 0x000fe60008011415 */
[----:B------:R-:W-:Y:S01]  /*1da10*/  LEA.HI.X R213, R184, c[0x0][0x1fc], R3, 0x1, P0 ;  /* 0x00007f00b8d57a11 */ /* 0x000fe200000f0c03 */
[----:B------:R-:W-:Y:S03]  /*1da20*/  @UP0 UIMAD UR15, UR15, UR4, URZ ;  /* 0x000000040f0f02a4 */ /* 0x000fe6000f8e023f */
[----:B------:R-:W-:Y:S01]  /*1da30*/  HMMA.16816.F32 R64, R208, R190, R64 ;  /* 0x000000bed040723c */ /* 0x000fe20000001840 */
[----:B------:R2:W-:Y:S01]  /*1da40*/  LDGSTS.E.BYPASS.LTC128B.128 [R244+0x2100], [R212.64], !P4 ;  /* 0x02100000d4f47fae */ /* 0x0005e2000e101d5c */
[----:B------:R-:W-:Y:S04]  /*1da50*/  @UP0 UIMAD UR15, UR21, UR5, UR15 ;  /* 0x00000005150f02a4 */ /* 0x000fe8000f8e020f */
[----:B------:R-:W-:Y:S04]  /*1da60*/  @UP0 UIADD3 UR15, UR23, UR15, URZ ;  /* 0x0000000f170f0290 */ /* 0x000fe8000fffe03f */
[----:B------:R-:W-:Y:S02]  /*1da70*/  @UP0 USHF.L.U64.HI UR15, UR22, 0x6, UR15 ;  /* 0x00000006160f0899 */ /* 0x000fe4000801020f */
        /* <DEDUP_REMOVED lines=155> */
[----:B------:R-:W-:Y:S01]  /*1e430*/  FMNMX.FTZ R3, R17, R3, !PT ;  /* 0x0000000311037209 */ /* 0x000fe20007810000 */
[----:B------:R-:W4:Y:S01]  /*1e440*/  LDL R209, [R1+0x18] ;  /* 0x0000180001d17983 */ /* 0x000f220000100800 */
[-C--:B-1----:R-:W-:Y:S04]  /*1e450*/  HMMA.16816.F32 R36, R188, R216.reuse, R36 ;  /* 0x000000d8bc24723c */ /* 0x082fe80000001824 */
[----:B------:R-:W-:Y:S02]  /*1e460*/  FMNMX.FTZ R3, R20, R3, !PT ;  /* 0x0000000314037209 */ /* 0x000fe40007810000 */
[----:B------:R-:W-:Y:S02]  /*1e470*/  FMNMX.FTZ R180, R18, R180, !PT ;  /* 0x000000b412b47209 */ /* 0x000fe40007810000 */
[C---:B------:R-:W-:Y:S01]  /*1e480*/  HMMA.16816.F32 R40, R220.reuse, R216, R40 ;  /* 0x000000d8dc28723c */ /* 0x040fe20000001828 */
[----:B------:R-:W3:Y:S03]  /*1e490*/  LDL.64 R216, [R1+0x48] ;  /* 0x0000480001d87983 */ /* 0x000ee60000100a00 */
        /* <DEDUP_REMOVED lines=8> */
[-C--:B--2---:R-:W-:Y:S04]  /*1e520*/  HMMA.16816.F32 R52, R188, R212.reuse, R52 ;  /* 0x000000d4bc34723c */ /* 0x084fe80000001834 */
        /* <DEDUP_REMOVED lines=39> */
[----:B------:R-:W2:Y:S01]  /*1e7a0*/  SHFL.BFLY PT, R185, R180, 0x2, 0x1f ;  /* 0x0c401f00b4b97f89 */ /* 0x000ea200000e0000 */
[----:B------:R-:W-:Y:S02]  /*1e7b0*/  FMNMX.FTZ R181, R26, R181, !PT ;  /* 0x000000b51ab57209 */ /* 0x000fe40007810000 */
[----:B-1----:R-:W-:Y:S02]  /*1e7c0*/  FMNMX.FTZ R186, R186, R184, !PT ;  /* 0x000000b8baba7209 */ /* 0x002fe40007810000 */
[----:B------:R-:W-:Y:S03]  /*1e7d0*/  FMNMX.FTZ R181, R27, R181, !PT ;  /* 0x000000b51bb57209 */ /* 0x000fe60007810000 */
[----:B------:R-:W1:Y:S01]  /*1e7e0*/  SHFL.BFLY PT, R188, R186, 0x1, 0x1f ;  /* 0x0c201f00babc7f89 */ /* 0x000e6200000e0000 */
[----:B--2---:R-:W-:Y:S07]  /*1e7f0*/  FMNMX.FTZ R3, R3, R182, !PT ;  /* 0x000000b603037209 */ /* 0x004fee0007810000 */
[----:B------:R-:W2:Y:S01]  /*1e800*/  SHFL.BFLY PT, R182, R3, 0x1, 0x1f ;  /* 0x0c201f0003b67f89 */ /* 0x000ea200000e0000 */
[----:B------:R-:W-:Y:S02]  /*1e810*/  FMNMX.FTZ R184, R180, R185, !PT ;  /* 0x000000b9b4b87209 */ /* 0x000fe40007810000 */
[----:B------:R-:W-:Y:S05]  /*1e820*/  FMNMX.FTZ R180, R30, R181, !PT ;  /* 0x000000b51eb47209 */ /* 0x000fea0007810000 */
[----:B------:R-:W2:Y:S01]  /*1e830*/  SHFL.BFLY PT, R181, R184, 0x1, 0x1f ;  /* 0x0c201f00b8b57f89 */ /* 0x000ea200000e0000 */
[----:B------:R-:W-:Y:S02]  /*1e840*/  FMNMX.FTZ R180, R31, R180, !PT ;  /* 0x000000b41fb47209 */ /* 0x000fe40007810000 */
[----:B-1----:R-:W-:Y:S02]  /*1e850*/  FMNMX.FTZ R186, R186, R188, !PT ;  /* 0x000000bcbaba7209 */ /* 0x002fe40007810000 */
[----:B------:R-:W-:Y:S03]  /*1e860*/  FMNMX.FTZ R180, R42, R180, !PT ;  /* 0x000000b42ab47209 */ /* 0x000fe60007810000 */
[C---:B------:R-:W-:Y:S01]  /*1e870*/  FADD.FTZ R0, -R186.reuse, R0 ;  /* 0x00000000ba007221 */ /* 0x040fe20000010100 */
[----:B------:R-:W-:Y:S01]  /*1e880*/  FMNMX.FTZ R180, R43, R180, !PT ;  /* 0x000000b42bb47209 */ /* 0x000fe20007810000 */
[----:B------:R-:W-:Y:S02]  /*1e890*/  FMUL.FTZ R214, R186, c[0x0][0x2d0] ;  /* 0x0000b400bad67a20 */ /* 0x000fe40000410000 */
[----:B------:R-:W-:Y:S01]  /*1e8a0*/  FMUL.FTZ R0, R0, c[0x0][0x2d0] ;  /* 0x0000b40000007a20 */ /* 0x000fe20000410000 */
[----:B------:R-:W-:Y:S01]  /*1e8b0*/  FMNMX.FTZ R180, R46, R180, !PT ;  /* 0x000000b42eb47209 */ /* 0x000fe20007810000 */
[--C-:B------:R-:W-:Y:S01]  /*1e8c0*/  FFMA.FTZ R4, R4, c[0x0][0x2d0], -R214.reuse ;  /* 0x0000b40004047a23 */ /* 0x100fe200000108d6 */
[----:B--2---:R-:W-:Y:S01]  /*1e8d0*/  FMNMX.FTZ R185, R3, R182, !PT ;  /* 0x000000b603b97209 */ /* 0x004fe20007810000 */
[--C-:B------:R-:W-:Y:S01]  /*1e8e0*/  FFMA.FTZ R5, R5, c[0x0][0x2d0], -R214.reuse ;  /* 0x0000b40005057a23 */ /* 0x100fe200000108d6 */
[----:B------:R-:W-:Y:S01]  /*1e8f0*/  FMNMX.FTZ R3, R47, R180, !PT ;  /* 0x000000b42f037209 */ /* 0x000fe20007810000 */
[----:B------:R-:W-:Y:S01]  /*1e900*/  MUFU.EX2 R245, R4 ;  /* 0x0000000400f57308 */ /* 0x000fe20000000800 */
[--C-:B------:R-:W-:Y:S02]  /*1e910*/  FFMA.FTZ R16, R16, c[0x0][0x2d0], -R214.reuse ;  /* 0x0000b40010107a23 */ /* 0x100fe400000108d6 */
[----:B------:R-:W-:Y:S01]  /*1e920*/  FMNMX.FTZ R3, R58, R3, !PT ;  /* 0x000000033a037209 */ /* 0x000fe20007810000 */
[----:B------:R-:W-:Y:S01]  /*1e930*/  FMUL.FTZ R213, R185, c[0x0][0x2d0] ;  /* 0x0000b400b9d57a20 */ /* 0x000fe20000410000 */
[----:B------:R-:W-:Y:S01]  /*1e940*/  FMNMX.FTZ R184, R184, R181, !PT ;  /* 0x000000b5b8b87209 */ /* 0x000fe20007810000 */
[----:B------:R-:W-:Y:S02]  /*1e950*/  FFMA.FTZ R17, R17, c[0x0][0x2d0], -R214 ;  /* 0x0000b40011117a23 */ /* 0x000fe400000108d6 */
[--C-:B------:R-:W-:Y:S02]  /*1e960*/  FFMA.FTZ R6, R6, c[0x0][0x2d0], -R213.reuse ;  /* 0x0000b40006067a23 */ /* 0x100fe400000108d5 */
[----:B------:R1:W2:Y:S01]  /*1e970*/  MUFU.EX2 R180, R0 ;  /* 0x0000000000b47308 */ /* 0x0002a20000000800 */
[--C-:B------:R-:W-:Y:S02]  /*1e980*/  FFMA.FTZ R7, R7, c[0x0][0x2d0], -R213.reuse ;  /* 0x0000b40007077a23 */ /* 0x100fe400000108d5 */
[----:B------:R-:W-:Y:S02]  /*1e990*/  FMUL.FTZ R212, R184, c[0x0][0x2d0] ;  /* 0x0000b400b8d47a20 */ /* 0x000fe40000410000 */
[--C-:B------:R-:W-:Y:S02]  /*1e9a0*/  FFMA.FTZ R18, R18, c[0x0][0x2d0], -R213.reuse ;  /* 0x0000b40012127a23 */ /* 0x100fe400000108d5 */
[--C-:B------:R-:W-:Y:S02]  /*1e9b0*/  FFMA.FTZ R8, R8, c[0x0][0x2d0], -R212.reuse ;  /* 0x0000b40008087a23 */ /* 0x100fe400000108d4 */
[----:B------:R-:W-:Y:S01]  /*1e9c0*/  FFMA.FTZ R12, R12, c[0x0][0x2d0], -R212 ;  /* 0x0000b4000c0c7a23 */ /* 0x000fe200000108d4 */
[----:B------:R-:W-:Y:S01]  /*1e9d0*/  MUFU.EX2 R246, R6 ;  /* 0x0000000600f67308 */ /* 0x000fe20000000800 */
[--C-:B------:R-:W-:Y:S02]  /*1e9e0*/  FFMA.FTZ R19, R19, c[0x0][0x2d0], -R213.reuse ;  /* 0x0000b40013137a23 */ /* 0x100fe400000108d5 */
[--C-:B------:R-:W-:Y:S02]  /*1e9f0*/  FFMA.FTZ R32, R32, c[0x0][0x2d0], -R214.reuse ;  /* 0x0000b40020207a23 */ /* 0x100fe400000108d6 */
[----:B------:R-:W-:Y:S02]  /*1ea00*/  FFMA.FTZ R33, R33, c[0x0][0x2d0], -R214 ;  /* 0x0000b40021217a23 */ /* 0x000fe400000108d6 */
[--C-:B------:R-:W-:Y:S02]  /*1ea10*/  FFMA.FTZ R34, R34, c[0x0][0x2d0], -R213.reuse ;  /* 0x0000b40022227a23 */ /* 0x100fe400000108d5 */
[--C-:B------:R-:W-:Y:S01]  /*1ea20*/  FFMA.FTZ R35, R35, c[0x0][0x2d0], -R213.reuse ;  /* 0x0000b40023237a23 */ /* 0x100fe200000108d5 */
[----:B------:R-:W2:Y:S01]  /*1ea30*/  MUFU.EX2 R223, R5 ;  /* 0x0000000500df7308 */ /* 0x000ea20000000800 */
[----:B------:R-:W-:Y:S02]  /*1ea40*/  FFMA.FTZ R28, R28, c[0x0][0x2d0], -R212 ;  /* 0x0000b4001c1c7a23 */ /* 0x000fe400000108d4 */
[----:B------:R-:W-:Y:S02]  /*1ea50*/  FFMA.FTZ R23, R23, c[0x0][0x2d0], -R213 ;  /* 0x0000b40017177a23 */ /* 0x000fe400000108d5 */
[----:B-1----:R-:W-:Y:S01]  /*1ea60*/  FADD.FTZ R0, -R185, R2 ;  /* 0x00000002b9007221 */ /* 0x002fe20000010100 */
[----:B------:R-:W-:Y:S01]  /*1ea70*/  FMNMX.FTZ R2, R59, R3, !PT ;  /* 0x000000033b027209 */ /* 0x000fe20007810000 */
[----:B--2---:R-:W-:Y:S02]  /*1ea80*/  FMUL.FTZ R132, R180, R132 ;  /* 0x00000084b4847220 */ /* 0x004fe40000410000 */
[----:B------:R-:W-:Y:S01]  /*1ea90*/  FMUL.FTZ R3, R0, c[0x0][0x2d0] ;  /* 0x0000b40000037a20 */ /* 0x000fe20000410000 */
[----:B------:R-:W-:Y:S01]  /*1eaa0*/  FMNMX.FTZ R0, R62, R2, !PT ;  /* 0x000000023e007209 */ /* 0x000fe20007810000 */
[----:B------:R-:W-:Y:S01]  /*1eab0*/  FADD.FTZ R2, -R184, R183 ;  /* 0x000000b7b8027221 */ /* 0x000fe20000010100 */
[----:B------:R-:W1:Y:S01]  /*1eac0*/  MUFU.EX2 R251, R7 ;  /* 0x0000000700fb7308 */ /* 0x000e620000000800 */
[C---:B------:R-:W-:Y:S01]  /*1ead0*/  FMUL.FTZ R133, R180.reuse, R133 ;  /* 0x00000085b4857220 */ /* 0x040fe20000410000 */
[----:B------:R-:W-:Y:S01]  /*1eae0*/  FMNMX.FTZ R0, R63, R0, !PT ;  /* 0x000000003f007209 */ /* 0x000fe20007810000 */
[C---:B------:R-:W-:Y:S02]  /*1eaf0*/  FMUL.FTZ R144, R180.reuse, R144 ;  /* 0x00000090b4907220 */ /* 0x040fe40000410000 */
[C---:B------:R-:W-:Y:S02]  /*1eb00*/  FMUL.FTZ R145, R180.reuse, R145 ;  /* 0x00000091b4917220 */ /* 0x040fe40000410000 */
[C---:B------:R-:W-:Y:S02]  /*1eb10*/  FMUL.FTZ R148, R180.reuse, R148 ;  /* 0x00000094b4947220 */ /* 0x040fe40000410000 */
[C---:B------:R-:W-:Y:S01]  /*1eb20*/  FMUL.FTZ R149, R180.reuse, R149 ;  /* 0x00000095b4957220 */ /* 0x040fe20000410000 */
[----:B------:R2:W2:Y:S01]  /*1eb30*/  MUFU.EX2 R181, R3 ;  /* 0x0000000300b57308 */ /* 0x0004a20000000800 */
[C---:B------:R-:W-:Y:S01]  /*1eb40*/  FMUL.FTZ R160, R180.reuse, R160 ;  /* 0x000000a0b4a07220 */ /* 0x040fe20000410000 */
[----:B------:R-:W-:Y:S01]  /*1eb50*/  F2FP.PACK_AB R188, R223, R245 ;  /* 0x000000f5dfbc723e */ /* 0x000fe200000000ff */
[C---:B------:R-:W-:Y:S02]  /*1eb60*/  FMUL.FTZ R161, R180.reuse, R161 ;  /* 0x000000a1b4a17220 */ /* 0x040fe40000410000 */
[C---:B------:R-:W-:Y:S02]  /*1eb70*/  FMUL.FTZ R164, R180.reuse, R164 ;  /* 0x000000a4b4a47220 */ /* 0x040fe40000410000 */
[C---:B------:R-:W-:Y:S02]  /*1eb80*/  FMUL.FTZ R165, R180.reuse, R165 ;  /* 0x000000a5b4a57220 */ /* 0x040fe40000410000 */
[C---:B------:R-:W-:Y:S01]  /*1eb90*/  FMUL.FTZ R176, R180.reuse, R176 ;  /* 0x000000b0b4b07220 */ /* 0x040fe20000410000 */
[----:B------:R-:W-:Y:S01]  /*1eba0*/  MUFU.EX2 R250, R16 ;  /* 0x0000001000fa7308 */ /* 0x000fe20000000800 */
[C---:B------:R-:W-:Y:S02]  /*1ebb0*/  FMUL.FTZ R177, R180.reuse, R177 ;  /* 0x000000b1b4b17220 */ /* 0x040fe40000410000 */
[C---:B------:R-:W-:Y:S01]  /*1ebc0*/  FMUL.FTZ R68, R180.reuse, R68 ;  /* 0x00000044b4447220 */ /* 0x040fe20000410000 */
[----:B-1----:R-:W-:Y:S01]  /*1ebd0*/  F2FP.PACK_AB R189, R251, R246 ;  /* 0x000000f6fbbd723e */ /* 0x002fe200000000ff */
[C---:B------:R-:W-:Y:S02]  /*1ebe0*/  FMUL.FTZ R69, R180.reuse, R69 ;  /* 0x00000045b4457220 */ /* 0x040fe40000410000 */
[C---:B------:R-:W-:Y:S02]  /*1ebf0*/  FMUL.FTZ R80, R180.reuse, R80 ;  /* 0x00000050b4507220 */ /* 0x040fe40000410000 */
[C---:B------:R-:W-:Y:S01]  /*1ec00*/  FMUL.FTZ R81, R180.reuse, R81 ;  /* 0x00000051b4517220 */ /* 0x040fe20000410000 */
[----:B------:R-:W1:Y:S01]  /*1ec10*/  MUFU.EX2 R248, R17 ;  /* 0x0000001100f87308 */ /* 0x000e620000000800 */
[C---:B------:R-:W-:Y:S02]  /*1ec20*/  FMUL.FTZ R84, R180.reuse, R84 ;  /* 0x00000054b4547220 */ /* 0x040fe40000410000 */
[----:B------:R-:W-:Y:S02]  /*1ec30*/  FMUL.FTZ R85, R180, R85 ;  /* 0x00000055b4557220 */ /* 0x000fe40000410000 */
[----:B--2---:R-:W-:Y:S02]  /*1ec40*/  FMUL.FTZ R3, R2, c[0x0][0x2d0] ;  /* 0x0000b40002037a20 */ /* 0x004fe40000410000 */
[----:B------:R-:W2:Y:S01]  /*1ec50*/  SHFL.BFLY PT, R2, R0, 0x2, 0x1f ;  /* 0x0c401f0000027f89 */ /* 0x000ea200000e0000 */
[C---:B------:R-:W-:Y:S02]  /*1ec60*/  FMUL.FTZ R134, R181.reuse, R134 ;  /* 0x00000086b5867220 */ /* 0x040fe40000410000 */
[----:B------:R2:W-:Y:S01]  /*1ec70*/  MUFU.EX2 R249, R18 ;  /* 0x0000001200f97308 */ /* 0x0005e20000000800 */
[C---:B------:R-:W-:Y:S02]  /*1ec80*/  FMUL.FTZ R135, R181.reuse, R135 ;  /* 0x00000087b5877220 */ /* 0x040fe40000410000 */
[C---:B------:R-:W-:Y:S02]  /*1ec90*/  FMUL.FTZ R146, R181.reuse, R146 ;  /* 0x00000092b5927220 */ /* 0x040fe40000410000 */
[C---:B------:R-:W-:Y:S02]  /*1eca0*/  FMUL.FTZ R147, R181.reuse, R147 ;  /* 0x00000093b5937220 */ /* 0x040fe40000410000 */
[C---:B------:R-:W-:Y:S02]  /*1ecb0*/  FMUL.FTZ R150, R181.reuse, R150 ;  /* 0x00000096b5967220 */ /* 0x040fe40000410000 */
[C---:B------:R-:W-:Y:S01]  /*1ecc0*/  FMUL.FTZ R151, R181.reuse, R151 ;  /* 0x00000097b5977220 */ /* 0x040fe20000410000 */
[----:B------:R-:W2:Y:S01]  /*1ecd0*/  MUFU.EX2 R3, R3 ;  /* 0x0000000300037308 */ /* 0x000ea20000000800 */
[C---:B------:R-:W-:Y:S02]  /*1ece0*/  FMUL.FTZ R162, R181.reuse, R162 ;  /* 0x000000a2b5a27220 */ /* 0x040fe40000410000 */
[C---:B------:R-:W-:Y:S01]  /*1ecf0*/  FMUL.FTZ R163, R181.reuse, R163 ;  /* 0x000000a3b5a37220 */ /* 0x040fe20000410000 */
[----:B-1----:R-:W-:Y:S01]  /*1ed00*/  F2FP.PACK_AB R190, R248, R250 ;  /* 0x000000faf8be723e */ /* 0x002fe200000000ff */
[----:B------:R-:W-:Y:S02]  /*1ed10*/  FMUL.FTZ R17, R180, R205 ;  /* 0x000000cdb4117220 */ /* 0x000fe40000410000 */
[C---:B------:R-:W-:Y:S02]  /*1ed20*/  FMUL.FTZ R166, R181.reuse, R166 ;  /* 0x000000a6b5a67220 */ /* 0x040fe40000410000 */
[C---:B------:R-:W-:Y:S01]  /*1ed30*/  FMUL.FTZ R167, R181.reuse, R167 ;  /* 0x000000a7b5a77220 */ /* 0x040fe20000410000 */
[----:B------:R-:W1:Y:S01]  /*1ed40*/  MUFU.EX2 R247, R19 ;  /* 0x0000001300f77308 */ /* 0x000e620000000800 */
[----:B--2---:R-:W-:Y:S01]  /*1ed50*/  FMNMX.FTZ R0, R0, R2, !PT ;  /* 0x0000000200007209 */ /* 0x004fe20007810000 */
[C---:B------:R-:W-:Y:S02]  /*1ed60*/  FMUL.FTZ R178, R181.reuse, R178 ;  /* 0x000000b2b5b27220 */ /* 0x040fe40000410000 */
[C---:B------:R-:W-:Y:S02]  /*1ed70*/  FMUL.FTZ R18, R181.reuse, R206 ;  /* 0x000000ceb5127220 */ /* 0x040fe40000410000 */
[----:B------:R-:W2:Y:S01]  /*1ed80*/  SHFL.BFLY PT, R2, R0, 0x1, 0x1f ;  /* 0x0c201f0000027f89 */ /* 0x000ea200000e0000 */
[C---:B------:R-:W-:Y:S02]  /*1ed90*/  FMUL.FTZ R179, R181.reuse, R179 ;  /* 0x000000b3b5b37220 */ /* 0x040fe40000410000 */
[C---:B------:R-:W-:Y:S01]  /*1eda0*/  FMUL.FTZ R70, R181.reuse, R70 ;  /* 0x00000046b5467220 */ /* 0x040fe20000410000 */
[----:B------:R-:W-:Y:S01]  /*1edb0*/  MUFU.EX2 R221, R32 ;  /* 0x0000002000dd7308 */ /* 0x000fe20000000800 */
[C---:B------:R-:W-:Y:S02]  /*1edc0*/  FMUL.FTZ R71, R181.reuse, R71 ;  /* 0x00000047b5477220 */ /* 0x040fe40000410000 */
[----:B------:R-:W-:Y:S02]  /*1edd0*/  FMUL.FTZ R82, R181, R82 ;  /* 0x00000052b5527220 */ /* 0x000fe40000410000 */
[C---:B------:R-:W-:Y:S02]  /*1ede0*/  FMUL.FTZ R136, R3.reuse, R136 ;  /* 0x0000008803887220 */ /* 0x040fe40000410000 */
[C---:B------:R-:W-:Y:S02]  /*1edf0*/  FMUL.FTZ R137, R3.reuse, R137 ;  /* 0x0000008903897220 */ /* 0x040fe40000410000 */
[C---:B------:R-:W-:Y:S01]  /*1ee00*/  FMUL.FTZ R140, R3.reuse, R140 ;  /* 0x0000008c038c7220 */ /* 0x040fe20000410000 */
[----:B------:R-:W-:Y:S01]  /*1ee10*/  MUFU.EX2 R222, R34 ;  /* 0x0000002200de7308 */ /* 0x000fe20000000800 */
[C---:B------:R-:W-:Y:S02]  /*1ee20*/  FMUL.FTZ R141, R3.reuse, R141 ;  /* 0x0000008d038d7220 */ /* 0x040fe40000410000 */
[----:B------:R-:W-:Y:S01]  /*1ee30*/  FMUL.FTZ R152, R3, R152 ;  /* 0x0000009803987220 */ /* 0x000fe20000410000 */
[----:B-1----:R-:W-:Y:S01]  /*1ee40*/  F2FP.PACK_AB R191, R247, R249 ;  /* 0x000000f9f7bf723e */ /* 0x002fe200000000ff */
[----:B------:R-:W-:Y:S01]  /*1ee50*/  FMUL.FTZ R19, R181, R207 ;  /* 0x000000cfb5137220 */ /* 0x000fe20000410000 */
[----:B------:R-:W-:Y:S01]  /*1ee60*/  MOV R207, R250 ;  /* 0x000000fa00cf7202 */ /* 0x000fe20000000f00 */
[C---:B------:R-:W-:Y:S02]  /*1ee70*/  FMUL.FTZ R153, R3.reuse, R153 ;  /* 0x0000009903997220 */ /* 0x040fe40000410000 */
[C---:B------:R-:W-:Y:S01]  /*1ee80*/  FMUL.FTZ R156, R3.reuse, R156 ;  /* 0x0000009c039c7220 */ /* 0x040fe20000410000 */
[----:B--2---:R-:W-:Y:S01]  /*1ee90*/  FMNMX.FTZ R182, R0, R2, !PT ;  /* 0x0000000200b67209 */ /* 0x004fe20007810000 */
[C---:B------:R-:W-:Y:S01]  /*1eea0*/  FMUL.FTZ R157, R3.reuse, R157 ;  /* 0x0000009d039d7220 */ /* 0x040fe20000410000 */
[----:B------:R-:W-:Y:S01]  /*1eeb0*/  @P0 IADD3 R2, P2, R252, UR18, RZ ;  /* 0x00000012fc020c10 */ /* 0x000fe2000ff5e0ff */
[----:B------:R-:W-:Y:S01]  /*1eec0*/  FMUL.FTZ R168, R3, R168 ;  /* 0x000000a803a87220 */ /* 0x000fe20000410000 */
[----:B------:R1:W-:Y:S01]  /*1eed0*/  MUFU.EX2 R252, R8 ;  /* 0x0000000800fc7308 */ /* 0x0003e20000000800 */
[----:B------:R-:W-:Y:S01]  /*1eee0*/  FADD.FTZ R0, -R182, R187 ;  /* 0x000000bbb6007221 */ /* 0x000fe20000010100 */
[----:B----4-:R-:W-:Y:S01]  /*1eef0*/  @P0 IADD3.X R16, R209, UR15, RZ, P2, !PT ;  /* 0x0000000fd1100c10 */ /* 0x010fe200097fe4ff */
[C---:B------:R-:W-:Y:S02]  /*1ef00*/  FMUL.FTZ R169, R3.reuse, R169 ;  /* 0x000000a903a97220 */ /* 0x040fe40000410000 */
[----:B------:R-:W-:Y:S01]  /*1ef10*/  FMUL.FTZ R0, R0, c[0x0][0x2d0] ;  /* 0x0000b40000007a20 */ /* 0x000fe20000410000 */
[----:B---3--:R-:W-:Y:S01]  /*1ef20*/  @P0 IADD3 R4, P1, R216, UR18, RZ ;  /* 0x00000012d8040c10 */ /* 0x008fe2000ff3e0ff */
[C---:B------:R-:W-:Y:S02]  /*1ef30*/  FMUL.FTZ R172, R3.reuse, R172 ;  /* 0x000000ac03ac7220 */ /* 0x040fe40000410000 */
[----:B------:R-:W-:Y:S01]  /*1ef40*/  FMUL.FTZ R173, R3, R173 ;  /* 0x000000ad03ad7220 */ /* 0x000fe20000410000 */
[----:B------:R-:W-:Y:S01]  /*1ef50*/  @P0 IADD3.X R5, R211, UR15, RZ, P1, !PT ;  /* 0x0000000fd3050c10 */ /* 0x000fe20008ffe4ff */
[----:B------:R-:W-:Y:S01]  /*1ef60*/  MUFU.EX2 R187, R12 ;  /* 0x0000000c00bb7308 */ /* 0x000fe20000000800 */
[C---:B------:R-:W-:Y:S01]  /*1ef70*/  @P0 LEA R6, P3, R4.reuse, c[0x0][0x1c8], 0x1 ;  /* 0x0000720004060a11 */ /* 0x040fe200078608ff */
[C---:B------:R-:W-:Y:S02]  /*1ef80*/  FMUL.FTZ R72, R3.reuse, R72 ;  /* 0x0000004803487220 */ /* 0x040fe40000410000 */
[----:B------:R-:W-:Y:S01]  /*1ef90*/  FMUL.FTZ R73, R3, R73 ;  /* 0x0000004903497220 */ /* 0x000fe20000410000 */
[----:B------:R-:W-:Y:S01]  /*1efa0*/  @P0 LEA.HI.X R7, R4, c[0x0][0x1cc], R5, 0x1, P3 ;  /* 0x0000730004070a11 */ /* 0x000fe200018f0c05 */
[----:B------:R-:W-:Y:S01]  /*1efb0*/  FFMA.FTZ R5, R9, c[0x0][0x2d0], -R212 ;  /* 0x0000b40009057a23 */ /* 0x000fe200000108d4 */
[----:B------:R-:W-:Y:S01]  /*1efc0*/  @P0 IADD3 R4, P2, R6, UR9, RZ ;  /* 0x0000000906040c10 */ /* 0x000fe2000ff5e0ff */
[C---:B------:R-:W-:Y:S02]  /*1efd0*/  FMUL.FTZ R76, R3.reuse, R76 ;  /* 0x0000004c034c7220 */ /* 0x040fe40000410000 */
[----:B------:R2:W3:Y:S01]  /*1efe0*/  MUFU.EX2 R219, R5 ;  /* 0x0000000500db7308 */ /* 0x0004e20000000800 */
[----:B------:R4:W-:Y:S01]  /*1eff0*/  @P0 LDGSTS.E.BYPASS.LTC128B.128 [R244+0x4100], [R6.64], !P6 ;  /* 0x0410000006f40fae */ /* 0x0009e2000f101d5c */
[----:B------:R-:W-:Y:S01]  /*1f000*/  FMUL.FTZ R77, R3, R77 ;  /* 0x0000004d034d7220 */ /* 0x000fe20000410000 */
[C---:B-1----:R-:W-:Y:S01]  /*1f010*/  @P0 LEA R8, P1, R2.reuse, c[0x0][0x1c8], 0x1 ;  /* 0x0000720002080a11 */ /* 0x042fe200078208ff */
[C---:B------:R-:W-:Y:S02]  /*1f020*/  FMUL.FTZ R83, R181.reuse, R83 ;  /* 0x00000053b5537220 */ /* 0x040fe40000410000 */
[----:B------:R-:W-:Y:S01]  /*1f030*/  FMUL.FTZ R86, R181, R86 ;  /* 0x00000056b5567220 */ /* 0x000fe20000410000 */
[----:B------:R-:W-:Y:S01]  /*1f040*/  @P0 LEA.HI.X R9, R2, c[0x0][0x1cc], R16, 0x1, P1 ;  /* 0x0000730002090a11 */ /* 0x000fe200008f0c10 */
[----:B------:R-:W-:Y:S02]  /*1f050*/  FFMA.FTZ R2, R13, c[0x0][0x2d0], -R212 ;  /* 0x0000b4000d027a23 */ /* 0x000fe400000108d4 */
[----:B------:R-:W1:Y:S01]  /*1f060*/  MUFU.EX2 R0, R0 ;  /* 0x0000000000007308 */ /* 0x000e620000000800 */
[C---:B------:R-:W-:Y:S01]  /*1f070*/  FMUL.FTZ R16, R180.reuse, R204 ;  /* 0x000000ccb4107220 */ /* 0x040fe20000410000 */
[----:B------:R1:W-:Y:S01]  /*1f080*/  @P0 LDGSTS.E.BYPASS.LTC128B.128 [R244+0x6100], [R8.64], !P4 ;  /* 0x0610000008f40fae */ /* 0x0003e2000e101d5c */
[----:B------:R-:W-:Y:S02]  /*1f090*/  FMUL.FTZ R87, R181, R87 ;  /* 0x00000057b5577220 */ /* 0x000fe40000410000 */
[C---:B------:R-:W-:Y:S02]  /*1f0a0*/  FMUL.FTZ R88, R3.reuse, R88 ;  /* 0x0000005803587220 */ /* 0x040fe40000410000 */
[C---:B------:R-:W-:Y:S02]  /*1f0b0*/  FMUL.FTZ R89, R3.reuse, R89 ;  /* 0x0000005903597220 */ /* 0x040fe40000410000 */
[C---:B------:R-:W-:Y:S01]  /*1f0c0*/  FMUL.FTZ R92, R3.reuse, R92 ;  /* 0x0000005c035c7220 */ /* 0x040fe20000410000 */
[----:B------:R1:W1:Y:S01]  /*1f0d0*/  MUFU.EX2 R183, R2 ;  /* 0x0000000200b77308 */ /* 0x0002620000000800 */
[----:B------:R-:W-:Y:S02]  /*1f0e0*/  FMUL.FTZ R93, R3, R93 ;  /* 0x0000005d035d7220 */ /* 0x000fe40000410000 */
[C---:B------:R-:W-:Y:S01]  /*1f0f0*/  FMUL.FTZ R96, R180.reuse, R96 ;  /* 0x00000060b4607220 */ /* 0x040fe20000410000 */
[----:B--2---:R-:W-:Y:S01]  /*1f100*/  @P0 IADD3.X R5, R7, UR8, RZ, P2, !PT ;  /* 0x0000000807050c10 */ /* 0x004fe200097fe4ff */
[----:B------:R-:W-:Y:S01]  /*1f110*/  FMUL.FTZ R97, R180, R97 ;  /* 0x00000061b4617220 */ /* 0x000fe20000410000 */
[----:B---3--:R-:W-:Y:S01]  /*1f120*/  MOV R206, R219 ;  /* 0x000000db00ce7202 */ /* 0x008fe20000000f00 */
[C---:B------:R-:W-:Y:S01]  /*1f130*/  FMUL.FTZ R98, R181.reuse, R98 ;  /* 0x00000062b5627220 */ /* 0x040fe20000410000 */
[----:B----4-:R-:W-:Y:S01]  /*1f140*/  @P0 IADD3 R6, P1, R4, UR9, RZ ;  /* 0x0000000904060c10 */ /* 0x010fe2000ff3e0ff */
[----:B------:R2:W-:Y:S01]  /*1f150*/  @P0 LDGSTS.E.BYPASS.LTC128B.128 [R244+0x4900], [R4.64], !P6 ;  /* 0x0490000004f40fae */ /* 0x0005e2000f101d5c */
[----:B------:R-:W-:Y:S01]  /*1f160*/  FMUL.FTZ R99, R181, R99 ;  /* 0x00000063b5637220 */ /* 0x000fe20000410000 */
[----:B------:R-:W-:Y:S01]  /*1f170*/  MUFU.EX2 R220, R35 ;  /* 0x0000002300dc7308 */ /* 0x000fe20000000800 */
[C---:B------:R-:W-:Y:S01]  /*1f180*/  @P0 IADD3.X R7, R5.reuse, UR8, RZ, P1, !PT ;  /* 0x0000000805070c10 */ /* 0x040fe20008ffe4ff */
[----:B------:R-:W-:Y:S01]  /*1f190*/  FMUL.FTZ R100, R180, R100 ;  /* 0x00000064b4647220 */ /* 0x000fe20000410000 */
[----:B------:R-:W-:Y:S01]  /*1f1a0*/  @P0 IADD3 R12, P1, R4, UR12, RZ ;  /* 0x0000000c040c0c10 */ /* 0x000fe2000ff3e0ff */
[C---:B-1----:R-:W-:Y:S02]  /*1f1b0*/  FMUL.FTZ R138, R0.reuse, R138 ;  /* 0x0000008a008a7220 */ /* 0x042fe40000410000 */
[----:B------:R2:W-:Y:S01]  /*1f1c0*/  @P0 LDGSTS.E.BYPASS.LTC128B.128 [R244+0x6900], [R4.64+0x80], !P4 ;  /* 0x0690008004f40fae */ /* 0x0005e2000e101d5c */
[----:B------:R-:W-:Y:S01]  /*1f1d0*/  @P0 IADD3.X R13, R5, UR17, RZ, P1, !PT ;  /* 0x00000011050d0c10 */ /* 0x000fe20008ffe4ff */
[----:B------:R-:W-:Y:S01]  /*1f1e0*/  FMUL.FTZ R139, R0, R139 ;  /* 0x0000008b008b7220 */ /* 0x000fe20000410000 */
[----:B------:R-:W-:Y:S01]  /*1f1f0*/  @P0 IADD3 R8, P2, R6, UR9, RZ ;  /* 0x0000000906080c10 */ /* 0x000fe2000ff5e0ff */
[C---:B------:R-:W-:Y:S01]  /*1f200*/  FMUL.FTZ R142, R0.reuse, R142 ;  /* 0x0000008e008e7220 */ /* 0x040fe20000410000 */
[----:B------:R-:W-:Y:S01]  /*1f210*/  MUFU.EX2 R204, R23 ;  /* 0x0000001700cc7308 */ /* 0x000fe20000000800 */
[----:B------:R-:W-:Y:S01]  /*1f220*/  FMUL.FTZ R143, R0, R143 ;  /* 0x0000008f008f7220 */ /* 0x000fe20000410000 */
[----:B------:R-:W-:Y:S01]  /*1f230*/  @P0 IADD3.X R9, R7, UR8, RZ, P2, !PT ;  /* 0x0000000807090c10 */ /* 0x000fe200097fe4ff */
[----:B------:R1:W-:Y:S01]  /*1f240*/  @P0 LDGSTS.E.BYPASS.LTC128B.128 [R244+0x5100], [R6.64], !P6 ;  /* 0x0510000006f40fae */ /* 0x0003e2000f101d5c */
[----:B------:R-:W-:Y:S02]  /*1f250*/  FMUL.FTZ R2, R182, c[0x0][0x2d0] ;  /* 0x0000b400b6027a20 */ /* 0x000fe40000410000 */
[----:B------:R-:W-:Y:S02]  /*1f260*/  FMUL.FTZ R154, R0, R154 ;  /* 0x0000009a009a7220 */ /* 0x000fe40000410000 */
[--C-:B------:R-:W-:Y:S02]  /*1f270*/  FFMA.FTZ R10, R10, c[0x0][0x2d0], -R2.reuse ;  /* 0x0000b4000a0a7a23 */ /* 0x100fe40000010802 */
[--C-:B------:R-:W-:Y:S01]  /*1f280*/  FFMA.FTZ R11, R11, c[0x0][0x2d0], -R2.reuse ;  /* 0x0000b4000b0b7a23 */ /* 0x100fe20000010802 */
[----:B------:R3:W-:Y:S01]  /*1f290*/  @P0 LDGSTS.E.BYPASS.LTC128B.128 [R244+0x7100], [R12.64], !P4 ;  /* 0x071000000cf40fae */ /* 0x0007e2000e101d5c */
[----:B------:R4:W-:Y:S01]  /*1f2a0*/  MUFU.EX2 R215, R10 ;  /* 0x0000000a00d77308 */ /* 0x0009e20000000800 */
[--C-:B------:R-:W-:Y:S02]  /*1f2b0*/  FFMA.FTZ R14, R14, c[0x0][0x2d0], -R2.reuse ;  /* 0x0000b4000e0e7a23 */ /* 0x100fe40000010802 */
[----:B------:R-:W-:Y:S02]  /*1f2c0*/  FFMA.FTZ R15, R15, c[0x0][0x2d0], -R2 ;  /* 0x0000b4000f0f7a23 */ /* 0x000fe40000010802 */
[C---:B------:R-:W-:Y:S02]  /*1f2d0*/  FMUL.FTZ R155, R0.reuse, R155 ;  /* 0x0000009b009b7220 */ /* 0x040fe40000410000 */
[----:B------:R3:W-:Y:S01]  /*1f2e0*/  @P0 LDGSTS.E.BYPASS.LTC128B.128 [R244+0x5900], [R8.64], !P6 ;  /* 0x0590000008f40fae */ /* 0x0007e2000f101d5c */
[----:B------:R-:W-:Y:S01]  /*1f2f0*/  FMUL.FTZ R158, R0, R158 ;  /* 0x0000009e009e7220 */ /* 0x000fe20000410000 */
[----:B--2---:R-:W-:Y:S01]  /*1f300*/  @P0 IADD3 R4, P1, R6, UR12, RZ ;  /* 0x0000000c06040c10 */ /* 0x004fe2000ff3e0ff */
[----:B------:R2:W2:Y:S01]  /*1f310*/  MUFU.EX2 R216, R11 ;  /* 0x0000000b00d87308 */ /* 0x0004a20000000800 */
[C---:B------:R-:W-:Y:S02]  /*1f320*/  FMUL.FTZ R159, R0.reuse, R159 ;  /* 0x0000009f009f7220 */ /* 0x040fe40000410000 */
[----:B------:R-:W-:Y:S01]  /*1f330*/  @P0 IADD3.X R5, R7, UR17, RZ, P1, !PT ;  /* 0x0000001107050c10 */ /* 0x000fe20008ffe4ff */
[C---:B------:R-:W-:Y:S02]  /*1f340*/  FMUL.FTZ R170, R0.reuse, R170 ;  /* 0x000000aa00aa7220 */ /* 0x040fe40000410000 */
[C---:B------:R-:W-:Y:S02]  /*1f350*/  FMUL.FTZ R171, R0.reuse, R171 ;  /* 0x000000ab00ab7220 */ /* 0x040fe40000410000 */
[----:B------:R2:W-:Y:S01]  /*1f360*/  @P0 LDGSTS.E.BYPASS.LTC128B.128 [R244+0x7900], [R4.64], !P4 ;  /* 0x0790000004f40fae */ /* 0x0005e2000e101d5c */
[C---:B-1----:R-:W-:Y:S01]  /*1f370*/  FMUL.FTZ R6, R181.reuse, R194 ;  /* 0x000000c2b5067220 */ /* 0x042fe20000410000 */
[----:B------:R-:W-:Y:S01]  /*1f380*/  MUFU.EX2 R217, R14 ;  /* 0x0000000e00d97308 */ /* 0x000fe20000000800 */
[----:B------:R-:W-:Y:S01]  /*1f390*/  FMUL.FTZ R7, R181, R195 ;  /* 0x000000c3b5077220 */ /* 0x000fe20000410000 */
[----:B------:R-:W-:Y:S01]  /*1f3a0*/  F2FP.PACK_AB R194, R183, R187 ;  /* 0x000000bbb7c2723e */ /* 0x000fe200000000ff */
[C---:B----4-:R-:W-:Y:S02]  /*1f3b0*/  FMUL.FTZ R10, R0.reuse, R198 ;  /* 0x000000c6000a7220 */ /* 0x050fe40000410000 */
[C---:B---3--:R-:W-:Y:S01]  /*1f3c0*/  FMUL.FTZ R12, R3.reuse, R200 ;  /* 0x000000c8030c7220 */ /* 0x048fe20000410000 */
[----:B------:R-:W1:Y:S01]  /*1f3d0*/  LDSM.16.MT88.4 R208, [R225+0x100] ;  /* 0x00010000e1d0783b */ /* 0x000e620000004200 */
[C---:B------:R-:W-:Y:S02]  /*1f3e0*/  FMUL.FTZ R13, R3.reuse, R201 ;  /* 0x000000c9030d7220 */ /* 0x040fe40000410000 */
[C---:B------:R-:W-:Y:S01]  /*1f3f0*/  FMUL.FTZ R174, R0.reuse, R174 ;  /* 0x000000ae00ae7220 */ /* 0x040fe20000410000 */
[----:B------:R-:W3:Y:S01]  /*1f400*/  MUFU.EX2 R218, R15 ;  /* 0x0000000f00da7308 */ /* 0x000ee20000000800 */
[C---:B------:R-:W-:Y:S02]  /*1f410*/  FMUL.FTZ R175, R0.reuse, R175 ;  /* 0x000000af00af7220 */ /* 0x040fe40000410000 */
[C---:B------:R-:W-:Y:S01]  /*1f420*/  FMUL.FTZ R8, R3.reuse, R196 ;  /* 0x000000c403087220 */ /* 0x040fe20000410000 */
[----:B------:R-:W0:Y:S01]  /*1f430*/  LDGDEPBAR ;  /* 0x00000000000079af */ /* 0x000e220000000000 */
[----:B------:R-:W-:Y:S02]  /*1f440*/  FMUL.FTZ R9, R3, R197 ;  /* 0x000000c503097220 */ /* 0x000fe40000410000 */
[C---:B--2---:R-:W-:Y:S02]  /*1f450*/  FMUL.FTZ R11, R0.reuse, R199 ;  /* 0x000000c7000b7220 */ /* 0x044fe40000410000 */
[C---:B------:R-:W-:Y:S02]  /*1f460*/  FMUL.FTZ R74, R0.reuse, R74 ;  /* 0x0000004a004a7220 */ /* 0x040fe40000410000 */
[C---:B------:R-:W-:Y:S01]  /*1f470*/  FMUL.FTZ R75, R0.reuse, R75 ;  /* 0x0000004b004b7220 */ /* 0x040fe20000410000 */
[----:B------:R-:W2:Y:S01]  /*1f480*/  LDSM.16.MT88.4 R196, [R226+0x100] ;  /* 0x00010000e2c4783b */ /* 0x000ea20000004200 */
[----:B------:R-:W-:Y:S02]  /*1f490*/  FMUL.FTZ R78, R0, R78 ;  /* 0x0000004e004e7220 */ /* 0x000fe40000410000 */
[C---:B------:R-:W-:Y:S01]  /*1f4a0*/  FMUL.FTZ R4, R180.reuse, R192 ;  /* 0x000000c0b4047220 */ /* 0x040fe20000410000 */
[----:B------:R-:W-:Y:S01]  /*1f4b0*/  F2FP.PACK_AB R192, R219, R252 ;  /* 0x000000fcdbc0723e */ /* 0x000fe200000000ff */
[----:B------:R-:W-:Y:S01]  /*1f4c0*/  FMUL.FTZ R5, R180, R193 ;  /* 0x000000c1b4057220 */ /* 0x000fe20000410000 */
[----:B------:R-:W-:Y:S01]  /*1f4d0*/  F2FP.PACK_AB R193, R216, R215 ;  /* 0x000000d7d8c1723e */ /* 0x000fe200000000ff */
[----:B------:R-:W-:Y:S02]  /*1f4e0*/  FFMA.FTZ R29, R29, c[0x0][0x2d0], -R212 ;  /* 0x0000b4001d1d7a23 */ /* 0x000fe400000108d4 */
[--C-:B------:R-:W-:Y:S02]  /*1f4f0*/  FFMA.FTZ R30, R30, c[0x0][0x2d0], -R2.reuse ;  /* 0x0000b4001e1e7a23 */ /* 0x100fe40000010802 */
[----:B------:R-:W-:Y:S01]  /*1f500*/  FFMA.FTZ R31, R31, c[0x0][0x2d0], -R2 ;  /* 0x0000b4001f1f7a23 */ /* 0x000fe20000010802 */
[----:B---3--:R-:W-:Y:S01]  /*1f510*/  F2FP.PACK_AB R195, R218, R217 ;  /* 0x000000d9dac3723e */ /* 0x008fe200000000ff */
[--C-:B------:R-:W-:Y:S02]  /*1f520*/  FFMA.FTZ R48, R48, c[0x0][0x2d0], -R214.reuse ;  /* 0x0000b40030307a23 */ /* 0x100fe400000108d6 */
[----:B------:R-:W-:Y:S02]  /*1f530*/  FFMA.FTZ R49, R49, c[0x0][0x2d0], -R214 ;  /* 0x0000b40031317a23 */ /* 0x000fe400000108d6 */
[--C-:B------:R-:W-:Y:S02]  /*1f540*/  FFMA.FTZ R38, R38, c[0x0][0x2d0], -R213.reuse ;  /* 0x0000b40026267a23 */ /* 0x100fe400000108d5 */
[--C-:B------:R-:W-:Y:S02]  /*1f550*/  FFMA.FTZ R40, R40, c[0x0][0x2d0], -R212.reuse ;  /* 0x0000b40028287a23 */ /* 0x100fe400000108d4 */
[----:B------:R-:W-:Y:S02]  /*1f560*/  FFMA.FTZ R41, R41, c[0x0][0x2d0], -R212 ;  /* 0x0000b40029297a23 */ /* 0x000fe400000108d4 */
[--C-:B------:R-:W-:Y:S01]  /*1f570*/  FFMA.FTZ R42, R42, c[0x0][0x2d0], -R2.reuse ;  /* 0x0000b4002a2a7a23 */ /* 0x100fe20000010802 */
[-C--:B-1----:R-:W-:Y:S01]  /*1f580*/  HMMA.16816.F32 R4, R188, R208.reuse, R4 ;  /* 0x000000d0bc04723c */ /* 0x082fe20000001804 */
[----:B------:R-:W-:Y:S02]  /*1f590*/  MUFU.EX2 R219, R40 ;  /* 0x0000002800db7308 */ /* 0x000fe40000000800 */
[----:B------:R-:W-:Y:S02]  /*1f5a0*/  FFMA.FTZ R43, R43, c[0x0][0x2d0], -R2 ;  /* 0x0000b4002b2b7a23 */ /* 0x000fe40000010802 */
[C---:B------:R-:W-:Y:S02]  /*1f5b0*/  FMUL.FTZ R79, R0.reuse, R79 ;  /* 0x0000004f004f7220 */ /* 0x040fe40000410000 */
[C---:B------:R-:W-:Y:S01]  /*1f5c0*/  FMUL.FTZ R90, R0.reuse, R90 ;  /* 0x0000005a005a7220 */ /* 0x040fe20000410000 */
[C---:B------:R-:W-:Y:S03]  /*1f5d0*/  HMMA.16816.F32 R8, R192.reuse, R208, R8 ;  /* 0x000000d0c008723c */ /* 0x040fe60000001808 */
[----:B------:R1:W-:Y:S01]  /*1f5e0*/  MUFU.EX2 R208, R33 ;  /* 0x0000002100d07308 */ /* 0x0003e20000000800 */
[C---:B------:R-:W-:Y:S02]  /*1f5f0*/  FMUL.FTZ R14, R0.reuse, R202 ;  /* 0x000000ca000e7220 */ /* 0x040fe40000410000 */
[C---:B------:R-:W-:Y:S02]  /*1f600*/  FMUL.FTZ R15, R0.reuse, R203 ;  /* 0x000000cb000f7220 */ /* 0x040fe40000410000 */
[C---:B------:R-:W-:Y:S04]  /*1f610*/  FMUL.FTZ R91, R0.reuse, R91 ;  /* 0x0000005b005b7220 */ /* 0x040fe80000410000 */
[C---:B------:R-:W-:Y:S01]  /*1f620*/  FMUL.FTZ R94, R0.reuse, R94 ;  /* 0x0000005e005e7220 */ /* 0x040fe20000410000 */
[-C--:B------:R-:W-:Y:S01]  /*1f630*/  HMMA.16816.F32 R12, R192, R210.reuse, R12 ;  /* 0x000000d2c00c723c */ /* 0x080fe2000000180c */
[----:B------:R-:W3:Y:S02]  /*1f640*/  MUFU.EX2 R209, R28 ;  /* 0x0000001c00d17308 */ /* 0x000ee40000000800 */
[----:B------:R-:W-:Y:S02]  /*1f650*/  FMUL.FTZ R95, R0, R95 ;  /* 0x0000005f005f7220 */ /* 0x000fe40000410000 */
[----:B------:R-:W-:Y:S02]  /*1f660*/  FMUL.FTZ R101, R180, R101 ;  /* 0x00000065b4657220 */ /* 0x000fe40000410000 */
[C---:B------:R-:W-:Y:S01]  /*1f670*/  FMUL.FTZ R102, R181.reuse, R102 ;  /* 0x00000066b5667220 */ /* 0x040fe20000410000 */
[C---:B------:R-:W-:Y:S03]  /*1f680*/  HMMA.16816.F32 R16, R188.reuse, R210, R16 ;  /* 0x000000d2bc10723c */ /* 0x040fe60000001810 */
[----:B------:R-:W-:Y:S01]  /*1f690*/  MUFU.EX2 R211, R31 ;  /* 0x0000001f00d37308 */ /* 0x000fe20000000800 */
[----:B------:R-:W-:Y:S01]  /*1f6a0*/  FMUL.FTZ R103, R181, R103 ;  /* 0x00000067b5677220 */ /* 0x000fe20000410000 */
[----:B-1----:R-:W-:Y:S01]  /*1f6b0*/  LDSM.16.MT88.4 R32, [R225+0x900] ;  /* 0x00090000e120783b */ /* 0x002fe20000004200 */
[C---:B------:R-:W-:Y:S02]  /*1f6c0*/  FMUL.FTZ R104, R3.reuse, R104 ;  /* 0x0000006803687220 */ /* 0x040fe40000410000 */
[-C--:B--2---:R-:W-:Y:S04]  /*1f6d0*/  HMMA.16816.F32 R132, R188, R196.reuse, R132 ;  /* 0x000000c4bc84723c */ /* 0x084fe80000001884 */
        /* <DEDUP_REMOVED lines=12> */
[C---:B------:R-:W-:Y:S04]  /*1f7a0*/  FMUL.FTZ R113, R180.reuse, R113 ;  /* 0x00000071b4717220 */ /* 0x040fe80000410000 */
[C---:B------:R-:W-:Y:S02]  /*1f7b0*/  FMUL.FTZ R114, R181.reuse, R114 ;  /* 0x00000072b5727220 */ /* 0x040fe40000410000 */
[C---:B------:R-:W-:Y:S02]  /*1f7c0*/  FMUL.FTZ R115, R181.reuse, R115 ;  /* 0x00000073b5737220 */ /* 0x040fe40000410000 */
[C---:B------:R-:W-:Y:S02]  /*1f7d0*/  FMUL.FTZ R116, R180.reuse, R116 ;  /* 0x00000074b4747220 */ /* 0x040fe40000410000 */
[----:B------:R-:W-:Y:S02]  /*1f7e0*/  FMUL.FTZ R117, R180, R117 ;  /* 0x00000075b4757220 */ /* 0x000fe40000410000 */
[C---:B------:R-:W-:Y:S02]  /*1f7f0*/  FMUL.FTZ R118, R181.reuse, R118 ;  /* 0x00000076b5767220 */ /* 0x040fe40000410000 */
[----:B------:R-:W-:Y:S02]  /*1f800*/  FMUL.FTZ R119, R181, R119 ;  /* 0x00000077b5777220 */ /* 0x000fe40000410000 */
[--C-:B------:R-:W-:Y:S02]  /*1f810*/  FFMA.FTZ R20, R20, c[0x0][0x2d0], -R214.reuse ;  /* 0x0000b40014147a23 */ /* 0x100fe400000108d6 */
[----:B------:R-:W-:Y:S02]  /*1f820*/  FFMA.FTZ R21, R21, c[0x0][0x2d0], -R214 ;  /* 0x0000b40015157a23 */ /* 0x000fe400000108d6 */
[--C-:B------:R-:W-:Y:S01]  /*1f830*/  FFMA.FTZ R22, R22, c[0x0][0x2d0], -R213.reuse ;  /* 0x0000b40016167a23 */ /* 0x100fe200000108d5 */
[----:B------:R-:W-:Y:S01]  /*1f840*/  MUFU.EX2 R202, R20 ;  /* 0x0000001400ca7308 */ /* 0x000fe20000000800 */
[--C-:B------:R-:W-:Y:S02]  /*1f850*/  FFMA.FTZ R25, R25, c[0x0][0x2d0], -R212.reuse ;  /* 0x0000b40019197a23 */ /* 0x100fe400000108d4 */
[----:B------:R-:W-:Y:S02]  /*1f860*/  FFMA.FTZ R24, R24, c[0x0][0x2d0], -R212 ;  /* 0x0000b40018187a23 */ /* 0x000fe400000108d4 */
[--C-:B------:R-:W-:Y:S02]  /*1f870*/  FFMA.FTZ R26, R26, c[0x0][0x2d0], -R2.reuse ;  /* 0x0000b4001a1a7a23 */ /* 0x100fe40000010802 */
[----:B------:R-:W-:Y:S02]  /*1f880*/  FFMA.FTZ R27, R27, c[0x0][0x2d0], -R2 ;  /* 0x0000b4001b1b7a23 */ /* 0x000fe40000010802 */
[C---:B------:R-:W-:Y:S01]  /*1f890*/  FMUL.FTZ R128, R180.reuse, R128 ;  /* 0x00000080b4807220 */ /* 0x040fe20000410000 */
[----:B------:R-:W2:Y:S01]  /*1f8a0*/  MUFU.EX2 R20, R29 ;  /* 0x0000001d00147308 */ /* 0x000ea20000000800 */
[----:B------:R-:W-:Y:S01]  /*1f8b0*/  FMUL.FTZ R129, R180, R129 ;  /* 0x00000081b4817220 */ /* 0x000fe20000410000 */
[-C--:B-1----:R-:W-:Y:S03]  /*1f8c0*/  HMMA.16816.F32 R148, R188, R196.reuse, R148 ;  /* 0x000000c4bc94723c */ /* 0x082fe60000001894 */
[C---:B------:R-:W-:Y:S02]  /*1f8d0*/  FMUL.FTZ R130, R181.reuse, R130 ;  /* 0x00000082b5827220 */ /* 0x040fe40000410000 */
[----:B------:R-:W-:Y:S02]  /*1f8e0*/  FMUL.FTZ R131, R181, R131 ;  /* 0x00000083b5837220 */ /* 0x000fe40000410000 */
[--C-:B------:R-:W-:Y:S01]  /*1f8f0*/  FFMA.FTZ R36, R36, c[0x0][0x2d0], -R214.reuse ;  /* 0x0000b40024247a23 */ /* 0x100fe200000108d6 */
[C---:B------:R-:W-:Y:S01]  /*1f900*/  HMMA.16816.F32 R152, R192.reuse, R196, R152 ;  /* 0x000000c4c098723c */ /* 0x040fe20000001898 */
[----:B------:R-:W-:Y:S03]  /*1f910*/  MUFU.EX2 R205, R25 ;  /* 0x0000001900cd7308 */ /* 0x000fe60000000800 */
[--C-:B------:R-:W-:Y:S02]  /*1f920*/  FFMA.FTZ R39, R39, c[0x0][0x2d0], -R213.reuse ;  /* 0x0000b40027277a23 */ /* 0x100fe400000108d5 */
[----:B------:R-:W-:Y:S02]  /*1f930*/  FFMA.FTZ R37, R37, c[0x0][0x2d0], -R214 ;  /* 0x0000b40025257a23 */ /* 0x000fe400000108d6 */
[-C--:B------:R-:W-:Y:S03]  /*1f940*/  HMMA.16816.F32 R156, R192, R198.reuse, R156 ;  /* 0x000000c6c09c723c */ /* 0x080fe6000000189c */
[----:B------:R-:W-:Y:S01]  /*1f950*/  MUFU.EX2 R201, R24 ;  /* 0x0000001800c97308 */ /* 0x000fe20000000800 */
[--C-:B------:R-:W-:Y:S02]  /*1f960*/  FFMA.FTZ R45, R45, c[0x0][0x2d0], -R212.reuse ;  /* 0x0000b4002d2d7a23 */ /* 0x100fe400000108d4 */
[--C-:B------:R-:W-:Y:S02]  /*1f970*/  FFMA.FTZ R50, R50, c[0x0][0x2d0], -R213.reuse ;  /* 0x0000b40032327a23 */ /* 0x100fe400000108d5 */
[C---:B------:R-:W-:Y:S01]  /*1f980*/  HMMA.16816.F32 R160, R188.reuse, R198, R160 ;  /* 0x000000c6bca0723c */ /* 0x040fe200000018a0 */
[----:B------:R-:W1:Y:S03]  /*1f990*/  LDSM.16.MT88.4 R196, [R227+0x100] ;  /* 0x00010000e3c4783b */ /* 0x000e660000004200 */
[--C-:B------:R-:W-:Y:S01]  /*1f9a0*/  FFMA.FTZ R51, R51, c[0x0][0x2d0], -R213.reuse ;  /* 0x0000b40033337a23 */ /* 0x100fe200000108d5 */
[----:B------:R-:W-:Y:S01]  /*1f9b0*/  MUFU.EX2 R210, R26 ;  /* 0x0000001a00d27308 */ /* 0x000fe20000000800 */
[----:B------:R-:W-:Y:S02]  /*1f9c0*/  FFMA.FTZ R44, R44, c[0x0][0x2d0], -R212 ;  /* 0x0000b4002c2c7a23 */ /* 0x000fe400000108d4 */
[--C-:B------:R-:W-:Y:S04]  /*1f9d0*/  FFMA.FTZ R46, R46, c[0x0][0x2d0], -R2.reuse ;  /* 0x0000b4002e2e7a23 */ /* 0x100fe80000010802 */
[----:B------:R-:W-:Y:S02]  /*1f9e0*/  FFMA.FTZ R47, R47, c[0x0][0x2d0], -R2 ;  /* 0x0000b4002f2f7a23 */ /* 0x000fe40000010802 */
[--C-:B------:R-:W-:Y:S01]  /*1f9f0*/  FFMA.FTZ R52, R52, c[0x0][0x2d0], -R214.reuse ;  /* 0x0000b40034347a23 */ /* 0x100fe200000108d6 */
[----:B------:R4:W-:Y:S01]  /*1fa00*/  MUFU.EX2 R250, R37 ;  /* 0x0000002500fa7308 */ /* 0x0009e20000000800 */
[--C-:B------:R-:W-:Y:S02]  /*1fa10*/  FFMA.FTZ R53, R53, c[0x0][0x2d0], -R214.reuse ;  /* 0x0000b40035357a23 */ /* 0x100fe400000108d6 */
[----:B------:R-:W-:Y:S02]  /*1fa20*/  FFMA.FTZ R65, R65, c[0x0][0x2d0], -R214 ;  /* 0x0000b40041417a23 */ /* 0x000fe400000108d6 */
[--C-:B------:R-:W-:Y:S02]  /*1fa30*/  FFMA.FTZ R54, R54, c[0x0][0x2d0], -R213.reuse ;  /* 0x0000b40036367a23 */ /* 0x100fe400000108d5 */
[--C-:B------:R-:W-:Y:S02]  /*1fa40*/  FFMA.FTZ R55, R55, c[0x0][0x2d0], -R213.reuse ;  /* 0x0000b40037377a23 */ /* 0x100fe400000108d5 */
[--C-:B------:R-:W-:Y:S01]  /*1fa50*/  FFMA.FTZ R66, R66, c[0x0][0x2d0], -R213.reuse ;  /* 0x0000b40042427a23 */ /* 0x100fe200000108d5 */
[----:B------:R-:W-:Y:S01]  /*1fa60*/  MUFU.EX2 R65, R65 ;  /* 0x0000004100417308 */ /* 0x000fe20000000800 */
[----:B------:R-:W-:Y:S02]  /*1fa70*/  FFMA.FTZ R67, R67, c[0x0][0x2d0], -R213 ;  /* 0x0000b40043437a23 */ /* 0x000fe400000108d5 */
[C---:B------:R-:W-:Y:S02]  /*1fa80*/  FMUL.FTZ R120, R3.reuse, R120 ;  /* 0x0000007803787220 */ /* 0x040fe40000410000 */
[C---:B------:R-:W-:Y:S02]  /*1fa90*/  FMUL.FTZ R121, R3.reuse, R121 ;  /* 0x0000007903797220 */ /* 0x040fe40000410000 */
[C---:B------:R-:W-:Y:S02]  /*1faa0*/  FMUL.FTZ R122, R0.reuse, R122 ;  /* 0x0000007a007a7220 */ /* 0x040fe40000410000 */
[C---:B------:R-:W-:Y:S01]  /*1fab0*/  FMUL.FTZ R123, R0.reuse, R123 ;  /* 0x0000007b007b7220 */ /* 0x040fe20000410000 */
[----:B------:R-:W-:Y:S01]  /*1fac0*/  MUFU.EX2 R67, R67 ;  /* 0x0000004300437308 */ /* 0x000fe20000000800 */
[C---:B------:R-:W-:Y:S02]  /*1fad0*/  FMUL.FTZ R124, R3.reuse, R124 ;  /* 0x0000007c037c7220 */ /* 0x040fe40000410000 */
[----:B------:R-:W-:Y:S01]  /*1fae0*/  FMUL.FTZ R125, R3, R125 ;  /* 0x0000007d037d7220 */ /* 0x000fe20000410000 */
[----:B----4-:R-:W-:Y:S01]  /*1faf0*/  MOV R37, R183 ;  /* 0x000000b700257202 */ /* 0x010fe20000000f00 */
[C---:B------:R-:W-:Y:S01]  /*1fb00*/  FMUL.FTZ R126, R0.reuse, R126 ;  /* 0x0000007e007e7220 */ /* 0x040fe20000410000 */
[-C--:B-1----:R-:W-:Y:S03]  /*1fb10*/  HMMA.16816.F32 R164, R188, R196.reuse, R164 ;  /* 0x000000c4bca4723c */ /* 0x082fe600000018a4 */
[----:B------:R-:W-:Y:S01]  /*1fb20*/  FMUL.FTZ R127, R0, R127 ;  /* 0x0000007f007f7220 */ /* 0x000fe20000410000 */
[----:B------:R-:W-:Y:S01]  /*1fb30*/  MUFU.EX2 R183, R43 ;  /* 0x0000002b00b77308 */ /* 0x000fe20000000800 */
[--C-:B------:R-:W-:Y:S02]  /*1fb40*/  FFMA.FTZ R58, R58, c[0x0][0x2d0], -R2.reuse ;  /* 0x0000b4003a3a7a23 */ /* 0x100fe40000010802 */
[--C-:B------:R-:W-:Y:S01]  /*1fb50*/  FFMA.FTZ R59, R59, c[0x0][0x2d0], -R2.reuse ;  /* 0x0000b4003b3b7a23 */ /* 0x100fe20000010802 */
[C---:B------:R-:W-:Y:S04]  /*1fb60*/  HMMA.16816.F32 R168, R192.reuse, R196, R168 ;  /* 0x000000c4c0a8723c */ /* 0x040fe800000018a8 */
[--C-:B------:R-:W-:Y:S02]  /*1fb70*/  FFMA.FTZ R62, R62, c[0x0][0x2d0], -R2.reuse ;  /* 0x0000b4003e3e7a23 */ /* 0x100fe40000010802 */
[----:B------:R-:W-:Y:S01]  /*1fb80*/  FFMA.FTZ R2, R63, c[0x0][0x2d0], -R2 ;  /* 0x0000b4003f027a23 */ /* 0x000fe20000010802 */
[----:B------:R-:W1:Y:S01]  /*1fb90*/  MUFU.EX2 R203, R21 ;  /* 0x0000001500cb7308 */ /* 0x000e620000000800 */
[-C--:B------:R-:W-:Y:S04]  /*1fba0*/  HMMA.16816.F32 R172, R192, R198.reuse, R172 ;  /* 0x000000c6c0ac723c */ /* 0x080fe800000018ac */
[--C-:B------:R-:W-:Y:S02]  /*1fbb0*/  FFMA.FTZ R56, R56, c[0x0][0x2d0], -R212.reuse ;  /* 0x0000b40038387a23 */ /* 0x100fe400000108d4 */
[--C-:B------:R-:W-:Y:S02]  /*1fbc0*/  FFMA.FTZ R57, R57, c[0x0][0x2d0], -R212.reuse ;  /* 0x0000b40039397a23 */ /* 0x100fe400000108d4 */
[C---:B------:R-:W-:Y:S01]  /*1fbd0*/  HMMA.16816.F32 R176, R188.reuse, R198, R176 ;  /* 0x000000c6bcb0723c */ /* 0x040fe200000018b0 */
[----:B------:R-:W4:Y:S01]  /*1fbe0*/  LDSM.16.MT88.4 R196, [R225+0x2100] ;  /* 0x00210000e1c4783b */ /* 0x000f220000004200 */
[----:B------:R1:W1:Y:S02]  /*1fbf0*/  MUFU.EX2 R200, R22 ;  /* 0x0000001600c87308 */ /* 0x0002640000000800 */
[--C-:B------:R-:W-:Y:S02]  /*1fc00*/  FFMA.FTZ R60, R60, c[0x0][0x2d0], -R212.reuse ;  /* 0x0000b4003c3c7a23 */ /* 0x100fe400000108d4 */
[----:B------:R-:W-:Y:S06]  /*1fc10*/  FFMA.FTZ R212, R61, c[0x0][0x2d0], -R212 ;  /* 0x0000b4003dd47a23 */ /* 0x000fec00000108d4 */
[----:B------:R-:W-:Y:S10]  /*1fc20*/  MUFU.EX2 R212, R212 ;  /* 0x000000d400d47308 */ /* 0x000ff40000000800 */
[----:B------:R-:W-:Y:S10]  /*1fc30*/  MUFU.EX2 R61, R54 ;  /* 0x00000036003d7308 */ /* 0x000ff40000000800 */
[----:B------:R-:W-:Y:S01]  /*1fc40*/  MUFU.EX2 R55, R55 ;  /* 0x0000003700377308 */ /* 0x000fe20000000800 */
[-C--:B----4-:R-:W-:Y:S09]  /*1fc50*/  HMMA.16816.F32 R68, R188, R196.reuse, R68 ;  /* 0x000000c4bc44723c */ /* 0x090ff20000001844 */
[----:B------:R-:W-:Y:S01]  /*1fc60*/  MUFU.EX2 R66, R66 ;  /* 0x0000004200427308 */ /* 0x000fe20000000800 */
[C---:B------:R-:W-:Y:S09]  /*1fc70*/  HMMA.16816.F32 R72, R192.reuse, R196, R72 ;  /* 0x000000c4c048723c */ /* 0x040ff20000001848 */
[----:B------:R-:W-:Y:S01]  /*1fc80*/  MUFU.EX2 R57, R57 ;  /* 0x0000003900397308 */ /* 0x000fe20000000800 */
[-C--:B------:R-:W-:Y:S09]  /*1fc90*/  HMMA.16816.F32 R76, R192, R198.reuse, R76 ;  /* 0x000000c6c04c723c */ /* 0x080ff2000000184c */
[----:B------:R-:W-:Y:S01]  /*1fca0*/  MUFU.EX2 R60, R60 ;  /* 0x0000003c003c7308 */ /* 0x000fe20000000800 */
[C---:B------:R-:W-:Y:S01]  /*1fcb0*/  HMMA.16816.F32 R80, R188.reuse, R198, R80 ;  /* 0x000000c6bc50723c */ /* 0x040fe20000001850 */
[----:B------:R-:W4:Y:S08]  /*1fcc0*/  LDSM.16.MT88.4 R196, [R226+0x2100] ;  /* 0x00210000e2c4783b */ /* 0x000f300000004200 */
[----:B------:R-:W-:Y:S10]  /*1fcd0*/  MUFU.EX2 R62, R62 ;  /* 0x0000003e003e7308 */ /* 0x000ff40000000800 */
[----:B------:R-:W-:Y:S10]  /*1fce0*/  MUFU.EX2 R56, R56 ;  /* 0x0000003800387308 */ /* 0x000ff40000000800 */
[----:B------:R-:W-:Y:S10]  /*1fcf0*/  MUFU.EX2 R58, R58 ;  /* 0x0000003a003a7308 */ /* 0x000ff40000000800 */
[----:B------:R-:W-:Y:S01]  /*1fd00*/  MUFU.EX2 R59, R59 ;  /* 0x0000003b003b7308 */ /* 0x000fe20000000800 */
        /* <DEDUP_REMOVED lines=11> */
[C---:B------:R-:W-:Y:S07]  /*1fdc0*/  HMMA.16816.F32 R120, R192.reuse, R196, R120 ;  /* 0x000000c4c078723c */ /* 0x040fee0000001878 */
[----:B------:R-:W-:Y:S01]  /*1fdd0*/  MOV R197, R204 ;  /* 0x000000cc00c57202 */ /* 0x000fe20000000f00 */
[-C--:B------:R-:W-:Y:S04]  /*1fde0*/  HMMA.16816.F32 R124, R192, R198.reuse, R124 ;  /* 0x000000c6c07c723c */ /* 0x080fe8000000187c */
[----:B------:R-:W-:Y:S02]  /*1fdf0*/  MOV R204, R223 ;  /* 0x000000df00cc7202 */ /* 0x000fe40000000f00 */
[----:B------:R-:W-:Y:S01]  /*1fe00*/  MUFU.EX2 R223, R39 ;  /* 0x0000002700df7308 */ /* 0x000fe20000000800 */
[----:B---3--:R-:W-:Y:S01]  /*1fe10*/  MOV R193, R209 ;  /* 0x000000d100c17202 */ /* 0x008fe20000000f00 */
[----:B------:R-:W-:Y:S04]  /*1fe20*/  HMMA.16816.F32 R128, R188, R198, R128 ;  /* 0x000000c6bc80723c */ /* 0x000fe80000001880 */
[----:B------:R-:W-:Y:S02]  /*1fe30*/  MOV R192, R208 ;  /* 0x000000d000c07202 */ /* 0x000fe40000000f00 */
[----:B------:R-:W-:Y:S02]  /*1fe40*/  MOV R194, R222 ;  /* 0x000000de00c27202 */ /* 0x000fe40000000f00 */
[----:B------:R3:W-:Y:S01]  /*1fe50*/  MUFU.EX2 R209, R30 ;  /* 0x0000001e00d17308 */ /* 0x0007e20000000800 */
[----:B------:R-:W-:Y:S03]  /*1fe60*/  MOV R195, R221 ;  /* 0x000000dd00c37202 */ /* 0x000fe60000000f00 */
[----:B------:R-:W-:Y:S02]  /*1fe70*/  MOV R199, R220 ;  /* 0x000000dc00c77202 */ /* 0x000fe40000000f00 */
[----:B--2---:R-:W-:Y:S02]  /*1fe80*/  MOV R198, R20 ;  /* 0x0000001400c67202 */ /* 0x004fe40000000f00 */
[----:B-1----:R-:W-:Y:S02]  /*1fe90*/  F2FP.PACK_AB R20, R203, R202 ;  /* 0x000000cacb14723e */ /* 0x002fe400000000ff */
[----:B------:R-:W1:Y:S01]  /*1fea0*/  MUFU.EX2 R208, R27 ;  /* 0x0000001b00d07308 */ /* 0x000e620000000800 */
[----:B------:R-:W-:Y:S02]  /*1feb0*/  F2FP.PACK_AB R22, R192, R195 ;  /* 0x000000c3c016723e */ /* 0x000fe400000000ff */
[----:B------:R-:W-:Y:S02]  /*1fec0*/  F2FP.PACK_AB R21, R197, R200 ;  /* 0x000000c8c515723e */ /* 0x000fe400000000ff */
[----:B------:R-:W-:Y:S02]  /*1fed0*/  F2FP.PACK_AB R23, R199, R194 ;  /* 0x000000c2c717723e */ /* 0x000fe400000000ff */
[----:B------:R-:W-:Y:S02]  /*1fee0*/  MOV R196, R205 ;  /* 0x000000cd00c47202 */ /* 0x000fe40000000f00 */
[----:B------:R-:W-:Y:S01]  /*1fef0*/  F2FP.PACK_AB R26, R198, R193 ;  /* 0x000000c1c61a723e */ /* 0x000fe200000000ff */
[----:B------:R-:W-:Y:S01]  /*1ff00*/  MUFU.EX2 R221, R38 ;  /* 0x0000002600dd7308 */ /* 0x000fe20000000800 */
[----:B------:R-:W-:Y:S01]  /*1ff10*/  F2FP.PACK_AB R24, R196, R201 ;  /* 0x000000c9c418723e */ /* 0x000fe200000000ff */
[-C--:B------:R-:W-:Y:S01]  /*1ff20*/  HMMA.16816.F32 R4, R20, R32.reuse, R4 ;  /* 0x000000201404723c */ /* 0x080fe20000001804 */
[----:B---3--:R-:W2:Y:S04]  /*1ff30*/  LDSM.16.MT88.4 R28, [R226+0x900] ;  /* 0x00090000e21c783b */ /* 0x008ea80000004200 */
[----:B------:R-:W-:Y:S02]  /*1ff40*/  MOV R191, R249 ;  /* 0x000000f900bf7202 */ /* 0x000fe40000000f00 */
[----:B------:R-:W-:Y:S01]  /*1ff50*/  MOV R189, R248 ;  /* 0x000000f800bd7202 */ /* 0x000fe20000000f00 */
[----:B------:R3:W-:Y:S01]  /*1ff60*/  MUFU.EX2 R249, R48 ;  /* 0x0000003000f97308 */ /* 0x0007e20000000800 */
[----:B------:R-:W-:Y:S03]  /*1ff70*/  MOV R205, R251 ;  /* 0x000000fb00cd7202 */ /* 0x000fe60000000f00 */
[----:B-1----:R-:W-:Y:S02]  /*1ff80*/  F2FP.PACK_AB R25, R208, R210 ;  /* 0x000000d2d019723e */ /* 0x002fe400000000ff */
[----:B------:R-:W-:Y:S02]  /*1ff90*/  F2FP.PACK_AB R27, R211, R209 ;  /* 0x000000d1d31b723e */ /* 0x000fe400000000ff */
[----:B------:R-:W-:Y:S02]  /*1ffa0*/  MOV R39, R246 ;  /* 0x000000f600277202 */ /* 0x000fe40000000f00 */
[----:B------:R1:W-:Y:S01]  /*1ffb0*/  MUFU.EX2 R248, R49 ;  /* 0x0000003100f87308 */ /* 0x0003e20000000800 */
[----:B------:R-:W-:Y:S02]  /*1ffc0*/  MOV R213, R205 ;  /* 0x000000cd00d57202 */ /* 0x000fe40000000f00 */
[C---:B------:R-:W-:Y:S04]  /*1ffd0*/  HMMA.16816.F32 R8, R24.reuse, R32, R8 ;  /* 0x000000201808723c */ /* 0x040fe80000001808 */
[----:B------:R-:W-:Y:S02]  /*1ffe0*/  MOV R190, R187 ;  /* 0x000000bb00be7202 */ /* 0x000fe40000000f00 */
[----:B------:R-:W-:Y:S01]  /*1fff0*/  MOV R63, R194 ;  /* 0x000000c2003f7202 */ /* 0x000fe20000000f00 */
[----:B------:R-:W4:Y:S01]  /*20000*/  MUFU.EX2 R220, R41 ;  /* 0x0000002900dc7308 */ /* 0x000f220000000800 */
[-C--:B------:R-:W-:Y:S01]  /*20010*/  HMMA.16816.F32 R12, R24, R34.reuse, R12 ;  /* 0x00000022180c723c */ /* 0x080fe2000000180c */
[----:B---3--:R-:W3:Y:S03]  /*20020*/  LDL.LU R48, [R1+0x8] ;  /* 0x0000080001307983 */ /* 0x008ee60000300800 */
[----:B------:R-:W-:Y:S04]  /*20030*/  MOV R33, R245 ;  /* 0x000000f500217202 */ /* 0x000fe80000000f00 */
[C---:B------:R-:W-:Y:S01]  /*20040*/  HMMA.16816.F32 R16, R20.reuse, R34, R16 ;  /* 0x000000221410723c */ /* 0x040fe20000001810 */
[----:B------:R4:W3:Y:S01]  /*20050*/  MUFU.EX2 R188, R42 ;  /* 0x0000002a00bc7308 */ /* 0x0008e20000000800 */
[----:B-1----:R-:W3:Y:S06]  /*20060*/  LDL.LU R49, [R1+0x1c] ;  /* 0x00001c0001317983 */ /* 0x002eec0000300800 */
[-C--:B--2---:R-:W-:Y:S01]  /*20070*/  HMMA.16816.F32 R132, R20, R28.reuse, R132 ;  /* 0x0000001c1484723c */ /* 0x084fe20000001884 */
[----:B------:R-:W2:Y:S02]  /*20080*/  LDL.LU R38, [R1+0x4] ;  /* 0x0000040001267983 */ /* 0x000ea40000300800 */
[----:B------:R1:W1:Y:S02]  /*20090*/  MUFU.EX2 R251, R36 ;  /* 0x0000002400fb7308 */ /* 0x0002640000000800 */
[----:B------:R-:W2:Y:S03]  /*200a0*/  LDL.LU R32, [R1] ;  /* 0x0000000001207983 */ /* 0x000ea60000300800 */
[C---:B------:R-:W-:Y:S05]  /*200b0*/  HMMA.16816.F32 R136, R24.reuse, R28, R136 ;  /* 0x0000001c1888723c */ /* 0x040fea0000001888 */
[----:B------:R1:W-:Y:S03]  /*200c0*/  MUFU.EX2 R245, R45 ;  /* 0x0000002d00f57308 */ /* 0x0003e60000000800 */
[-C--:B------:R-:W-:Y:S01]  /*200d0*/  HMMA.16816.F32 R140, R24, R30.reuse, R140 ;  /* 0x0000001e188c723c */ /* 0x080fe2000000188c */
[----:B----4-:R-:W-:Y:S06]  /*200e0*/  LDSM.16.MT88.4 R40, [R227+0x1100] ;  /* 0x00110000e328783b */ /* 0x010fec0000004200 */
[----:B------:R4:W-:Y:S01]  /*200f0*/  MUFU.EX2 R246, R50 ;  /* 0x0000003200f67308 */ /* 0x0009e20000000800 */
[C---:B------:R-:W-:Y:S01]  /*20100*/  HMMA.16816.F32 R144, R20.reuse, R30, R144 ;  /* 0x0000001e1490723c */ /* 0x040fe20000001890 */
[----:B------:R-:W4:Y:S03]  /*20110*/  LDSM.16.MT88.4 R28, [R228+0x900] ;  /* 0x00090000e41c783b */ /* 0x000f260000004200 */
[----:B-1----:R-:W-:Y:S05]  /*20120*/  MOV R36, R247 ;  /* 0x000000f700247202 */ /* 0x002fea0000000f00 */
[----:B------:R1:W1:Y:S03]  /*20130*/  MUFU.EX2 R247, R51 ;  /* 0x0000003300f77308 */ /* 0x0002660000000800 */
[----:B------:R-:W-:Y:S01]  /*20140*/  FFMA.FTZ R45, R64, c[0x0][0x2d0], -R214 ;  /* 0x0000b400402d7a23 */ /* 0x000fe200000108d6 */
[----:B------:R-:W-:Y:S06]  /*20150*/  MOV R214, R206 ;  /* 0x000000ce00d67202 */ /* 0x000fec0000000f00 */
[----:B------:R-:W2:Y:S01]  /*20160*/  MUFU.EX2 R222, R44 ;  /* 0x0000002c00de7308 */ /* 0x000ea20000000800 */
[----:B----4-:R-:W-:Y:S09]  /*20170*/  MOV R50, R189 ;  /* 0x000000bd00327202 */ /* 0x010ff20000000f00 */
[----:B------:R4:W-:Y:S01]  /*20180*/  MUFU.EX2 R187, R46 ;  /* 0x0000002e00bb7308 */ /* 0x0009e20000000800 */
[----:B-1----:R-:W-:Y:S09]  /*20190*/  MOV R51, R190 ;  /* 0x000000be00337202 */ /* 0x002ff20000000f00 */
[----:B------:R1:W1:Y:S01]  /*201a0*/  MUFU.EX2 R64, R47 ;  /* 0x0000002f00407308 */ /* 0x0002620000000800 */
[-C--:B------:R-:W-:Y:S08]  /*201b0*/  HMMA.16816.F32 R148, R20, R28.reuse, R148 ;  /* 0x0000001c1494723c */ /* 0x080ff00000001894 */
[C---:B------:R-:W-:Y:S01]  /*201c0*/  HMMA.16816.F32 R152, R24.reuse, R28, R152 ;  /* 0x0000001c1898723c */ /* 0x040fe20000001898 */
[----:B------:R-:W-:Y:S03]  /*201d0*/  MUFU.EX2 R189, R52 ;  /* 0x0000003400bd7308 */ /* 0x000fe60000000800 */
[----:B----4-:R-:W-:Y:S04]  /*201e0*/  MOV R46, R191 ;  /* 0x000000bf002e7202 */ /* 0x010fe80000000f00 */
[-C--:B------:R-:W-:Y:S03]  /*201f0*/  HMMA.16816.F32 R156, R24, R30.reuse, R156 ;  /* 0x0000001e189c723c */ /* 0x080fe6000000189c */
[----:B------:R-:W-:Y:S01]  /*20200*/  MUFU.EX2 R191, R45 ;  /* 0x0000002d00bf7308 */ /* 0x000fe20000000800 */
[----:B-1----:R-:W-:Y:S04]  /*20210*/  MOV R47, R207 ;  /* 0x000000cf002f7202 */ /* 0x002fe80000000f00 */
[C---:B------:R-:W-:Y:S01]  /*20220*/  HMMA.16816.F32 R160, R20.reuse, R30, R160 ;  /* 0x0000001e14a0723c */ /* 0x040fe200000018a0 */
[----:B------:R-:W1:Y:S04]  /*20230*/  LDSM.16.MT88.4 R28, [R227+0x900] ;  /* 0x00090000e31c783b */ /* 0x000e680000004200 */
[----:B------:R4:W1:Y:S10]  /*20240*/  MUFU.EX2 R52, R2 ;  /* 0x0000000200347308 */ /* 0x0008740000000800 */
[----:B------:R1:W1:Y:S02]  /*20250*/  MUFU.EX2 R190, R53 ;  /* 0x0000003500be7308 */ /* 0x0002640000000800 */
        /* <DEDUP_REMOVED lines=16> */
[----:B------:R-:W-:Y:S02]  /*20360*/  MOV R48, R37 ;  /* 0x0000002500307202 */ /* 0x000fe40000000f00 */
[----:B------:R-:W-:Y:S01]  /*20370*/  MOV R215, R193 ;  /* 0x000000c100d77202 */ /* 0x000fe20000000f00 */
[----:B------:R-:W-:Y:S01]  /*20380*/  FFMA.FTZ R3, R3, R49, R252 ;  /* 0x0000003103037223 */ /* 0x000fe200000100fc */
[----:B------:R-:W-:Y:S03]  /*20390*/  MOV R49, R36 ;  /* 0x0000002400317202 */ /* 0x000fe60000000f00 */
[----:B------:R-:W-:Y:S01]  /*203a0*/  MOV R252, R204 ;  /* 0x000000cc00fc7202 */ /* 0x000fe20000000f00 */
[----:B--2---:R-:W-:Y:S01]  /*203b0*/  FFMA.FTZ R181, R181, R38, R39 ;  /* 0x00000026b5b57223 */ /* 0x004fe20000010027 */
[----:B------:R-:W-:Y:S01]  /*203c0*/  LDSM.16.MT88.4 R204, [R225+0x1900] ;  /* 0x00190000e1cc783b */ /* 0x000fe20000004200 */
[----:B------:R-:W-:Y:S04]  /*203d0*/  FFMA.FTZ R180, R180, R32, R33 ;  /* 0x00000020b4b47223 */ /* 0x000fe80000010021 */
[----:B------:R-:W-:Y:S03]  /*203e0*/  FADD.FTZ R0, R252, R180 ;  /* 0x000000b4fc007221 */ /* 0x000fe60000010000 */
[----:B------:R-:W-:Y:S01]  /*203f0*/  LDSM.16.MT88.4 R32, [R226+0x1100] ;  /* 0x00110000e220783b */ /* 0x000fe20000004200 */
[----:B------:R-:W-:Y:S01]  /*20400*/  MOV R252, R192 ;  /* 0x000000c000fc7202 */ /* 0x000fe20000000f00 */
[----:B------:R-:W-:Y:S01]  /*20410*/  FADD.FTZ R0, R47, R0 ;  /* 0x000000002f007221 */ /* 0x000fe20000010000 */
[----:B------:R-:W-:Y:S03]  /*20420*/  MOV R180, R195 ;  /* 0x000000c300b47202 */ /* 0x000fe60000000f00 */
[----:B----4-:R-:W-:Y:S02]  /*20430*/  FADD.FTZ R2, R50, R0 ;  /* 0x0000000032027221 */ /* 0x010fe40000010000 */
[----:B------:R-:W-:Y:S01]  /*20440*/  LDSM.16.MT88.4 R36, [R228+0x1100] ;  /* 0x00110000e424783b */ /* 0x000fe20000004200 */
        /* <DEDUP_REMOVED lines=41> */
[-C--:B------:R-:W-:Y:S04]  /*206e0*/  HMMA.16816.F32 R76, R28, R26.reuse, R76 ;  /* 0x0000001a1c4c723c */ /* 0x080fe8000000184c */
[----:B------:R-:W-:Y:S01]  /*206f0*/  FADD.FTZ R25, R51, R25 ;  /* 0x0000001933197221 */ /* 0x000fe20000010000 */
[----:B------:R-:W-:Y:S01]  /*20700*/  MOV R214, R198 ;  /* 0x000000c600d67202 */ /* 0x000fe20000000f00 */
[----:B------:R-:W-:Y:S01]  /*20710*/  FADD.FTZ R3, R216, R44 ;  /* 0x0000002cd8037221 */ /* 0x000fe20000010000 */
[----:B------:R-:W-:Y:S01]  /*20720*/  MOV R216, R197 ;  /* 0x000000c500d87202 */ /* 0x000fe20000000f00 */
[C---:B------:R-:W-:Y:S04]  /*20730*/  HMMA.16816.F32 R80, R20.reuse, R26, R80 ;  /* 0x0000001a1450723c */ /* 0x040fe80000001850 */
[----:B------:R-:W-:Y:S02]  /*20740*/  FADD.FTZ R25, R48, R25 ;  /* 0x0000001930197221 */ /* 0x000fe40000010000 */
[----:B------:R-:W-:Y:S01]  /*20750*/  FADD.FTZ R24, R213, R181 ;  /* 0x000000b5d5187221 */ /* 0x000fe20000010000 */
[----:B------:R-:W-:Y:S01]  /*20760*/  F2FP.PACK_AB R26, R212, R60 ;  /* 0x0000003cd41a723e */ /* 0x000fe200000000ff */
[-C--:B--2---:R-:W-:Y:S04]  /*20770*/  HMMA.16816.F32 R84, R20, R32.reuse, R84 ;  /* 0x000000201454723c */ /* 0x084fe80000001854 */
[----:B------:R-:W-:Y:S01]  /*20780*/  FADD.FTZ R24, R46, R24 ;  /* 0x000000182e187221 */ /* 0x000fe20000010000 */
[----:B------:R-:W-:Y:S01]  /*20790*/  F2FP.PACK_AB R27, R52, R62 ;  /* 0x0000003e341b723e */ /* 0x000fe200000000ff */
[----:B------:R-:W-:Y:S01]  /*207a0*/  LDSM.16.MT88.4 R44, [R226+0x3900] ;  /* 0x00390000e22c783b */ /* 0x000fe20000004200 */
[----:B------:R-:W-:Y:S01]  /*207b0*/  FADD.FTZ R53, R201, R25 ;  /* 0x00000019c9357221 */ /* 0x000fe20000010000 */
[C---:B------:R-:W-:Y:S04]  /*207c0*/  HMMA.16816.F32 R88, R28.reuse, R32, R88 ;  /* 0x000000201c58723c */ /* 0x040fe80000001858 */
[----:B------:R-:W-:Y:S01]  /*207d0*/  FADD.FTZ R0, R49, R24 ;  /* 0x0000001831007221 */ /* 0x000fe20000010000 */
[----:B------:R-:W-:Y:S01]  /*207e0*/  F2FP.PACK_AB R24, R57, R56 ;  /* 0x000000383918723e */ /* 0x000fe200000000ff */
[----:B------:R-:W-:Y:S01]  /*207f0*/  LDSM.16.MT88.4 R48, [R228+0x3900] ;  /* 0x00390000e430783b */ /* 0x000fe20000004200 */
[----:B------:R-:W-:Y:S01]  /*20800*/  F2FP.PACK_AB R25, R59, R58 ;  /* 0x0000003a3b19723e */ /* 0x000fe200000000ff */
[-C--:B------:R-:W-:Y:S04]  /*20810*/  HMMA.16816.F32 R92, R28, R34.reuse, R92 ;  /* 0x000000221c5c723c */ /* 0x080fe8000000185c */
[----:B------:R-:W-:Y:S01]  /*20820*/  MOV R213, R199 ;  /* 0x000000c700d57202 */ /* 0x000fe20000000f00 */
[----:B------:R-:W-:Y:S01]  /*20830*/  FADD.FTZ R3, R217, R3 ;  /* 0x00000003d9037221 */ /* 0x000fe20000010000 */
[----:B------:R-:W-:Y:S02]  /*20840*/  MOV R181, R196 ;  /* 0x000000c400b57202 */ /* 0x000fe40000000f00 */
[C---:B------:R-:W-:Y:S01]  /*20850*/  HMMA.16816.F32 R96, R20.reuse, R34, R96 ;  /* 0x000000221460723c */ /* 0x040fe20000001860 */
[----:B------:R-:W1:Y:S03]  /*20860*/  LDSM.16.MT88.4 R32, [R226+0x1900] ;  /* 0x00190000e220783b */ /* 0x000e660000004200 */
[----:B------:R-:W-:Y:S01]  /*20870*/  MOV R217, R203 ;  /* 0x000000cb00d97202 */ /* 0x000fe20000000f00 */
[----:B------:R-:W-:Y:S02]  /*20880*/  FADD.FTZ R54, R218, R3 ;  /* 0x00000003da367221 */ /* 0x000fe40000010000 */
[----:B------:R-:W-:Y:S01]  /*20890*/  FADD.FTZ R3, R202, R2 ;  /* 0x00000002ca037221 */ /* 0x000fe20000010000 */
[-C--:B---3--:R-:W-:Y:S04]  /*208a0*/  HMMA.16816.F32 R100, R20, R36.reuse, R100 ;  /* 0x000000241464723c */ /* 0x088fe80000001864 */
[----:B------:R-:W-:Y:S02]  /*208b0*/  FADD.FTZ R3, R217, R3 ;  /* 0x00000003d9037221 */ /* 0x000fe40000010000 */
[----:B------:R-:W-:Y:S02]  /*208c0*/  FADD.FTZ R2, R200, R0 ;  /* 0x00000000c8027221 */ /* 0x000fe40000010000 */
[C---:B------:R-:W-:Y:S04]  /*208d0*/  HMMA.16816.F32 R104, R28.reuse, R36, R104 ;  /* 0x000000241c68723c */ /* 0x040fe80000001868 */
[----:B------:R-:W-:Y:S02]  /*208e0*/  FADD.FTZ R3, R180, R3 ;  /* 0x00000003b4037221 */ /* 0x000fe40000010000 */
[----:B------:R-:W-:Y:S02]  /*208f0*/  FADD.FTZ R0, R210, R54 ;  /* 0x00000036d2007221 */ /* 0x000fe40000010000 */
[-C--:B------:R-:W-:Y:S04]  /*20900*/  HMMA.16816.F32 R108, R28, R38.reuse, R108 ;  /* 0x000000261c6c723c */ /* 0x080fe8000000186c */
[----:B------:R-:W-:Y:S04]  /*20910*/  FADD.FTZ R2, R216, R2 ;  /* 0x00000002d8027221 */ /* 0x000fe80000010000 */
[C---:B------:R-:W-:Y:S01]  /*20920*/  HMMA.16816.F32 R112, R20.reuse, R38, R112 ;  /* 0x000000261470723c */ /* 0x040fe20000001870 */
[----:B------:R-:W-:Y:S03]  /*20930*/  LDSM.16.MT88.4 R36, [R227+0x1900] ;  /* 0x00190000e324783b */ /* 0x000fe60000004200 */
[----:B------:R-:W-:Y:S04]  /*20940*/  FADD.FTZ R2, R63, R2 ;  /* 0x000000023f027221 */ /* 0x000fe80000010000 */
[-C--:B----4-:R-:W-:Y:S08]  /*20950*/  HMMA.16816.F32 R116, R20, R40.reuse, R116 ;  /* 0x000000281474723c */ /* 0x090ff00000001874 */
        /* <DEDUP_REMOVED lines=63> */
[----:B------:R-:W-:Y:S01]  /*20d50*/  FADD.FTZ R4, R187, R2 ;  /* 0x00000002bb047221 */ /* 0x000fe20000010000 */
[----:B------:R-:W-:Y:S01]  /*20d60*/  MOV R187, R182 ;  /* 0x000000b600bb7202 */ /* 0x000fe20000000f00 */
        /* <DEDUP_REMOVED lines=15> */
[----:B------:R-:W-:Y:S01]  /*20e60*/  STL [R1], R4 ;  /* 0x0000000401007387 */ /* 0x000fe20000100800 */
        /* <DEDUP_REMOVED lines=10> */
.L_x_3500:
[----:B-1----:R-:W2:Y:S04]  /*20f10*/  LDL.LU R5, [R1] ;  /* 0x0000000001057983 */ /* 0x002ea80000300800 */
        /* <DEDUP_REMOVED lines=184> */
.L_x_3410:
        /* <DEDUP_REMOVED lines=194> */
.L_x_3503:
        /* <DEDUP_REMOVED lines=164> */
.L_x_3505:
[----:B--234-:R-:W-:Y:S05]  /*23100*/  BSYNC B0 ;  /* 0x0000000000007941 */ /* 0x01cfea0003800000 */
.L_x_3504:
        /* <DEDUP_REMOVED lines=16> */
.L_x_3507:
[----:B------:R-:W-:Y:S05]  /*23210*/  BSYNC B0 ;  /* 0x0000000000007941 */ /* 0x000fea0003800000 */
.L_x_3506:
        /* <DEDUP_REMOVED lines=16> */
.L_x_3509:
[----:B------:R-:W-:Y:S05]  /*23320*/  BSYNC B0 ;  /* 0x0000000000007941 */ /* 0x000fea0003800000 */
.L_x_3508:
        /* <DEDUP_REMOVED lines=16> */
.L_x_3511:
[----:B------:R-:W-:Y:S05]  /*23430*/  BSYNC B0 ;  /* 0x0000000000007941 */ /* 0x000fea0003800000 */
.L_x_3510:
        /* <DEDUP_REMOVED lines=16> */
.L_x_3513:
[----:B------:R-:W-:Y:S05]  /*23540*/  BSYNC B0 ;  /* 0x0000000000007941 */ /* 0x000fea0003800000 */
.L_x_3512:
        /* <DEDUP_REMOVED lines=16> */
.L_x_3515:
[----:B------:R-:W-:Y:S05]  /*23650*/  BSYNC B0 ;  /* 0x0000000000007941 */ /* 0x000fea0003800000 */
.L_x_3514:
        /* <DEDUP_REMOVED lines=16> */
.L_x_3517:
[----:B------:R-:W-:Y:S05]  /*23760*/  BSYNC B0 ;  /* 0x0000000000007941 */ /* 0x000fea0003800000 */
.L_x_3516:
        /* <DEDUP_REMOVED lines=17> */
.L_x_3502:
        /* <DEDUP_REMOVED lines=28> */
.L_x_3518:
        /* <DEDUP_REMOVED lines=47> */
.L_x_3520:
[----:B------:R-:W-:Y:S05]  /*23d30*/  BSYNC B0 ;  /* 0x0000000000007941 */ /* 0x000fea0003800000 */
.L_x_3519:
        /* <DEDUP_REMOVED lines=68> */
.L_x_3522:
[----:B------:R-:W-:Y:S05]  /*24180*/  BSYNC B0 ;  /* 0x0000000000007941 */ /* 0x000fea0003800000 */
.L_x_3521:
        /* <DEDUP_REMOVED lines=15> */
.L_x_3524:
[----:B------:R-:W-:Y:S05]  /*24280*/  BSYNC B0 ;  /* 0x0000000000007941 */ /* 0x000fea0003800000 */
.L_x_3523:
        /* <DEDUP_REMOVED lines=15> */
.L_x_3526:
[----:B------:R-:W-:Y:S05]  /*24380*/  BSYNC B0 ;  /* 0x0000000000007941 */ /* 0x000fea0003800000 */
.L_x_3525:
        /* <DEDUP_REMOVED lines=15> */
.L_x_3528:
[----:B------:R-:W-:Y:S05]  /*24480*/  BSYNC B0 ;  /* 0x0000000000007941 */ /* 0x000fea0003800000 */
.L_x_3527:
        /* <DEDUP_REMOVED lines=15> */
.L_x_3530:
[----:B------:R-:W-:Y:S05]  /*24580*/  BSYNC B0 ;  /* 0x0000000000007941 */ /* 0x000fea0003800000 */
.L_x_3529:
        /* <DEDUP_REMOVED lines=15> */
.L_x_3532:
[----:B------:R-:W-:Y:S05]  /*24680*/  BSYNC B0 ;  /* 0x0000000000007941 */ /* 0x000fea0003800000 */
.L_x_3531:
        /* <DEDUP_REMOVED lines=15> */
.L_x_3534:
[----:B------:R-:W-:Y:S05]  /*24780*/  BSYNC B0 ;  /* 0x0000000000007941 */ /* 0x000fea0003800000 */
.L_x_3533:
        /* <DEDUP_REMOVED lines=16> */
.L_x_3535:
        /* <DEDUP_REMOVED lines=15> */
.L_x_3582:


//--------------------- .nv.shared._ZN7cutlass13device_kernelIN5flash19enable_sm80_to_sm89INS1_16FlashAttnFwdSm80INS1_25CollectiveMainloopFwdSm80ILi8ELi1ELb1EN4cute5tupleIJNS5_1CILi128EEES8_S8_EEELi128ENS_6half_tEfNS_4arch4Sm80ELb0ELb0ELb1ELb0ELb0ELb0ELb1ELb0EEENS1_21CollectiveEpilogueFwdIS9_NS6_IJNS7_ILi1EEESF_SF_EEESA_SC_Li256ELb0ELb1ELb0ELb0EEENS1_19SingleTileSchedulerILb0ELb0ELb1ELi128EEEEEEEEEvNT_6ParamsE --------------------------
	.section	.nv.shared._ZN7cutlass13device_kernelIN5flash19enable_sm80_to_sm89INS1_16FlashAttnFwdSm80INS1_25CollectiveMainloopFwdSm80ILi8ELi1ELb1EN4cute5tupleIJNS5_1CILi128EEES8_S8_EEELi128ENS_6half_tEfNS_4arch4Sm80ELb0ELb0ELb1ELb0ELb0ELb0ELb1ELb0EEENS1_21CollectiveEpilogueFwdIS9_NS6_IJNS7_ILi1EEESF_SF_EEESA_SC_Li256ELb0ELb1ELb0ELb0EEENS1_19SingleTileSchedulerILb0ELb0ELb1ELi128EEEEEEEEEvNT_6ParamsE,"aw",@nobits
	.sectionflags	@""
	.align	16


//--------------------- .nv.global                --------------------------
	.section	.nv.global,"aw",@nobits
.nv.global:
	.type		_ZN77_INTERNAL_9952ccb7_41_flash_fwd_hdim128_fp16_softcapall_sm80_cu_744032ad_30304cute1_E,@object
	.size		_ZN77_INTERNAL_9952ccb7_41_flash_fwd_hdim128_fp16_softcapall_sm80_cu_744032ad_30304cute1_E,(_ZN77_INTERNAL_9952ccb7_41_flash_fwd_hdim128_fp16_softcapall_sm80_cu_744032ad_30304cuda3std3__45__cpo6cbeginE - _ZN77_INTERNAL_9952ccb7_41_flash_fwd_hdim128_fp16_softcapall_sm80_cu_744032ad_30304cute1_E)
_ZN77_INTERNAL_9952ccb7_41_flash_fwd_hdim128_fp16_softcapall_sm80_cu_744032ad_30304cute1_E:
	.zero		1
	.type		_ZN77_INTERNAL_9952ccb7_41_flash_fwd_hdim128_fp16_softcapall_sm80_cu_744032ad_30304cuda3std3__45__cpo6cbeginE,@object
	.size		_ZN77_INTERNAL_9952ccb7_41_flash_fwd_hdim128_fp16_softcapall_sm80_cu_744032ad_30304cuda3std3__45__cpo6cbeginE,(_ZN77_INTERNAL_9952ccb7_41_flash_fwd_hdim128_fp16_softcapall_sm80_cu_744032ad_30304cuda3std3__48in_placeE - _ZN77_INTERNAL_9952ccb7_41_flash_fwd_hdim128_fp16_softcapall_sm80_cu_744032ad_30304cuda3std3__45__cpo6cbeginE)
_ZN77_INTERNAL_9952ccb7_41_flash_fwd_hdim128_fp16_softcapall_sm80_cu_744032ad_30304cuda3std3__45__cpo6cbeginE:
	.zero		1
	.type		_ZN77_INTERNAL_9952ccb7_41_flash_fwd_hdim128_fp16_softcapall_sm80_cu_744032ad_30304cuda3std3__48in_placeE,@object
	.size		_ZN77_INTERNAL_9952ccb7_41_flash_fwd_hdim128_fp16_softcapall_sm80_cu_744032ad_30304cuda3std3__48in_placeE,(_ZN77_INTERNAL_9952ccb7_41_flash_fwd_hdim128_fp16_softcapall_sm80_cu_744032ad_30304cuda3std6ranges3__45__cpo9iter_moveE - _ZN77_INTERNAL_9952ccb7_41_flash_fwd_hdim128_fp16_softcapall_sm80_cu_744032ad_30304cuda3std3__48in_placeE)
_ZN77_INTERNAL_9952ccb7_41_flash_fwd_hdim128_fp16_softcapall_sm80_cu_744032ad_30304cuda3std3__48in_placeE:
	.zero		1
	.type		_ZN77_INTERNAL_9952ccb7_41_flash_fwd_hdim128_fp16_softcapall_sm80_cu_744032ad_30304cuda3std6ranges3__45__cpo9iter_moveE,@object
	.size		_ZN77_INTERNAL_9952ccb7_41_flash_fwd_hdim128_fp16_softcapall_sm80_cu_744032ad_30304cuda3std6ranges3__45__cpo9iter_moveE,(_ZN77_INTERNAL_9952ccb7_41_flash_fwd_hdim128_fp16_softcapall_sm80_cu_744032ad_30304cuda3std3__45__cpo5beginE - _ZN77_INTERNAL_9952ccb7_41_flash_fwd_hdim128_fp16_softcapall_sm80_cu_744032ad_30304cuda3std6ranges3__45__cpo9iter_moveE)
_ZN77_INTERNAL_9952ccb7_41_flash_fwd_hdim128_fp16_softcapall_sm80_cu_744032ad_30304cuda3std6ranges3__45__cpo9iter_moveE:
	.zero		1
	.type		_ZN77_INTERNAL_9952ccb7_41_flash_fwd_hdim128_fp16_softcapall_sm80_cu_744032ad_30304cuda3std3__45__cpo5beginE,@object
	.size		_ZN77_INTERNAL_9952ccb7_41_flash_fwd_hdim128_fp16_softcapall_sm80_cu_744032ad_30304cuda3std3__45__cpo5beginE,(_ZN77_INTERNAL_9952ccb7_41_flash_fwd_hdim128_fp16_softcapall_sm80_cu_744032ad_30304cuda3std3__479_GLOBAL__N__9952ccb7_41_flash_fwd_hdim128_fp16_softcapall_sm80_cu_744032ad_30306ignoreE - _ZN77_INTERNAL_9952ccb7_41_flash_fwd_hdim128_fp16_softcapall_sm80_cu_744032ad_30304cuda3std3__45__cpo5beginE)
_ZN77_INTERNAL_9952ccb7_41_flash_fwd_hdim128_fp16_softcapall_sm80_cu_744032ad_30304cuda3std3__45__cpo5beginE:
	.zero		1
	.type		_ZN77_INTERNAL_9952ccb7_41_flash_fwd_hdim128_fp16_softcapall_sm80_cu_744032ad_30304cuda3std3__479_GLOBAL__N__9952ccb7_41_flash_fwd_hdim128_fp16_softcapall_sm80_cu_744032ad_30306ignoreE,@object
	.size		_ZN77_INTERNAL_9952ccb7_41_flash_fwd_hdim128_fp16_softcapall_sm80_cu_744032ad_30304cuda3std3__479_GLOBAL__N__9952ccb7_41_flash_fwd_hdim128_fp16_softcapall_sm80_cu_744032ad_30306ignoreE,(_ZN77_INTERNAL_9952ccb7_41_flash_fwd_hdim128_fp16_softcapall_sm80_cu_744032ad_30304cute7productE - _ZN77_INTERNAL_9952ccb7_41_flash_fwd_hdim128_fp16_softcapall_sm80_cu_744032ad_30304cuda3std3__479_GLOBAL__N__9952ccb7_41_flash_fwd_hdim128_fp16_softcapall_sm80_cu_744032ad_30306ignoreE)
_ZN77_INTERNAL_9952ccb7_41_flash_fwd_hdim128_fp16_softcapall_sm80_cu_744032ad_30304cuda3std3__479_GLOBAL__N__9952ccb7_41_flash_fwd_hdim128_fp16_softcapall_sm80_cu_744032ad_30306ignoreE:
	.zero		1
	.type		_ZN77_INTERNAL_9952ccb7_41_flash_fwd_hdim128_fp16_softcapall_sm80_cu_744032ad_30304cute7productE,@object
	.size		_ZN77_INTERNAL_9952ccb7_41_flash_fwd_hdim128_fp16_softcapall_sm80_cu_744032ad_30304cute7productE,(_ZN77_INTERNAL_9952ccb7_41_flash_fwd_hdim128_fp16_softcapall_sm80_cu_744032ad_30304cuda3std3__45__cpo3endE - _ZN77_INTERNAL_9952ccb7_41_flash_fwd_hdim128_fp16_softcapall_sm80_cu_744032ad_30304cute7productE)
_ZN77_INTERNAL_9952ccb7_41_flash_fwd_hdim128_fp16_softcapall_sm80_cu_744032ad_30304cute7productE:
	.zero		1
	.type		_ZN77_INTERNAL_9952ccb7_41_flash_fwd_hdim128_fp16_softcapall_sm80_cu_744032ad_30304cuda3std3__45__cpo3endE,@object
	.size		_ZN77_INTERNAL_9952ccb7_41_flash_fwd_hdim128_fp16_softcapall_sm80_cu_744032ad_30304cuda3std3__45__cpo3endE,(_ZN77_INTERNAL_9952ccb7_41_flash_fwd_hdim128_fp16_softcapall_sm80_cu_744032ad_30304cuda3std3__419piecewise_constructE - _ZN77_INTERNAL_9952ccb7_41_flash_fwd_hdim128_fp16_softcapall_sm80_cu_744032ad_30304cuda3std3__45__cpo3endE)
_ZN77_INTERNAL_9952ccb7_41_flash_fwd_hdim128_fp16_softcapall_sm80_cu_744032ad_30304cuda3std3__45__cpo3endE:
	.zero		1
	.type		_ZN77_INTERNAL_9952ccb7_41_flash_fwd_hdim128_fp16_softcapall_sm80_cu_744032ad_30304cuda3std3__419piecewise_constructE,@object
	.size		_ZN77_INTERNAL_9952ccb7_41_flash_fwd_hdim128_fp16_softcapall_sm80_cu_744032ad_30304cuda3std3__419piecewise_constructE,(_ZN77_INTERNAL_9952ccb7_41_flash_fwd_hdim128_fp16_softcapall_sm80_cu_744032ad_30304cuda3std3__45__cpo4cendE - _ZN77_INTERNAL_9952ccb7_41_flash_fwd_hdim128_fp16_softcapall_sm80_cu_744032ad_30304cuda3std3__419piecewise_constructE)
_ZN77_INTERNAL_9952ccb7_41_flash_fwd_hdim128_fp16_softcapall_sm80_cu_744032ad_30304cuda3std3__419piecewise_constructE:
	.zero		1
	.type		_ZN77_INTERNAL_9952ccb7_41_flash_fwd_hdim128_fp16_softcapall_sm80_cu_744032ad_30304cuda3std3__45__cpo4cendE,@object
	.size		_ZN77_INTERNAL_9952ccb7_41_flash_fwd_hdim128_fp16_softcapall_sm80_cu_744032ad_30304cuda3std3__45__cpo4cendE,(_ZN77_INTERNAL_9952ccb7_41_flash_fwd_hdim128_fp16_softcapall_sm80_cu_744032ad_30304cuda3std6ranges3__45__cpo4swapE - _ZN77_INTERNAL_9952ccb7_41_flash_fwd_hdim128_fp16_softcapall_sm80_cu_744032ad_30304cuda3std3__45__cpo4cendE)
_ZN77_INTERNAL_9952ccb7_41_flash_fwd_hdim128_fp16_softcapall_sm80_cu_744032ad_30304cuda3std3__45__cpo4cendE:
	.zero		1
	.type		_ZN77_INTERNAL_9952ccb7_41_flash_fwd_hdim128_fp16_softcapall_sm80_cu_744032ad_30304cuda3std6ranges3__45__cpo4swapE,@object
	.size		_ZN77_INTERNAL_9952ccb7_41_flash_fwd_hdim128_fp16_softcapall_sm80_cu_744032ad_30304cuda3std6ranges3__45__cpo4swapE,(.L_7 - _ZN77_INTERNAL_9952ccb7_41_flash_fwd_hdim128_fp16_softcapall_sm80_cu_744032ad_30304cuda3std6ranges3__45__cpo4swapE)
_ZN77_INTERNAL_9952ccb7_41_flash_fwd_hdim128_fp16_softcapall_sm80_cu_744032ad_30304cuda3std6ranges3__45__cpo4swapE:
	.zero		1
.L_7:


//--------------------- .nv.shared._ZN7cutlass13device_kernelIN5flash19enable_sm80_to_sm89INS1_16FlashAttnFwdSm80INS1_25CollectiveMainloopFwdSm80ILi8ELi1ELb1EN4cute5tupleIJNS5_1CILi128EEES8_S8_EEELi128ENS_6half_tEfNS_4arch4Sm80ELb0ELb0ELb1ELb1ELb0ELb0ELb1ELb0EEENS1_21CollectiveEpilogueFwdIS9_NS6_IJNS7_ILi1EEESF_SF_EEESA_SC_Li256ELb1ELb1ELb0ELb0EEENS1_19SingleTileSchedulerILb1ELb0ELb1ELi128EEEEEEEEEvNT_6ParamsE --------------------------
	.section	.nv.shared._ZN7cutlass13device_kernelIN5flash19enable_sm80_to_sm89INS1_16FlashAttnFwdSm80INS1_25CollectiveMainloopFwdSm80ILi8ELi1ELb1EN4cute5tupleIJNS5_1CILi128EEES8_S8_EEELi128ENS_6half_tEfNS_4arch4Sm80ELb0ELb0ELb1ELb1ELb0ELb0ELb1ELb0EEENS1_21CollectiveEpilogueFwdIS9_NS6_IJNS7_ILi1EEESF_SF_EEESA_SC_Li256ELb1ELb1ELb0ELb0EEENS1_19SingleTileSchedulerILb1ELb0ELb1ELi128EEEEEEEEEvNT_6ParamsE,"aw",@nobits
	.sectionflags	@""
	.align	16


//--------------------- .nv.shared._ZN7cutlass13device_kernelIN5flash19enable_sm80_to_sm89INS1_16FlashAttnFwdSm80INS1_25CollectiveMainloopFwdSm80ILi8ELi1ELb1EN4cute5tupleIJNS5_1CILi128EEES8_S8_EEELi128ENS_6half_tEfNS_4arch4Sm80ELb0ELb0ELb1ELb1ELb0ELb1ELb1ELb0EEENS1_21CollectiveEpilogueFwdIS9_NS6_IJNS7_ILi1EEESF_SF_EEESA_SC_Li256ELb1ELb1ELb0ELb0EEENS1_19SingleTileSchedulerILb1ELb0ELb1ELi128EEEEEEEEEvNT_6ParamsE --------------------------
	.section	.nv.shared._ZN7cutlass13device_kernelIN5flash19enable_sm80_to_sm89INS1_16FlashAttnFwdSm80INS1_25CollectiveMainloopFwdSm80ILi8ELi1ELb1EN4cute5tupleIJNS5_1CILi128EEES8_S8_EEELi128ENS_6half_tEfNS_4arch4Sm80ELb0ELb0ELb1ELb1ELb0ELb1ELb1ELb0EEENS1_21CollectiveEpilogueFwdIS9_NS6_IJNS7_ILi1EEESF_SF_EEESA_SC_Li256ELb1ELb1ELb0ELb0EEENS1_19SingleTileSchedulerILb1ELb0ELb1ELi128EEEEEEEEEvNT_6ParamsE,"aw",@nobits
	.sectionflags	@""
	.align	16


//--------------------- .nv.shared._ZN7cutlass13device_kernelIN5flash19enable_sm80_to_sm89INS1_16FlashAttnFwdSm80INS1_25CollectiveMainloopFwdSm80ILi8ELi1ELb1EN4cute5tupleIJNS5_1CILi128EEENS7_ILi96EEES8_EEELi128ENS_6half_tEfNS_4arch4Sm80ELb0ELb1ELb1ELb0ELb0ELb0ELb1ELb0EEENS1_21CollectiveEpilogueFwdINS6_IJS8_S8_S9_EEENS6_IJNS7_ILi1EEESH_SH_EEESB_SD_Li256ELb0ELb1ELb0ELb0EEENS1_19SingleTileSchedulerILb0ELb0ELb1ELi128EEEEEEEEEvNT_6ParamsE --------------------------
	.section	.nv.shared._ZN7cutlass13device_kernelIN5flash19enable_sm80_to_sm89INS1_16FlashAttnFwdSm80INS1_25CollectiveMainloopFwdSm80ILi8ELi1ELb1EN4cute5tupleIJNS5_1CILi128EEENS7_ILi96EEES8_EEELi128ENS_6half_tEfNS_4arch4Sm80ELb0ELb1ELb1ELb0ELb0ELb0ELb1ELb0EEENS1_21CollectiveEpilogueFwdINS6_IJS8_S8_S9_EEENS6_IJNS7_ILi1EEESH_SH_EEESB_SD_Li256ELb0ELb1ELb0ELb0EEENS1_19SingleTileSchedulerILb0ELb0ELb1ELi128EEEEEEEEEvNT_6ParamsE,"aw",@nobits
	.sectionflags	@""
	.align	16


//--------------------- .nv.shared._ZN7cutlass13device_kernelIN5flash19enable_sm80_to_sm89INS1_16FlashAttnFwdSm80INS1_25CollectiveMainloopFwdSm80ILi8ELi1ELb1EN4cute5tupleIJNS5_1CILi128EEENS7_ILi96EEES8_EEELi128ENS_6half_tEfNS_4arch4Sm80ELb0ELb1ELb1ELb1ELb0ELb0ELb1ELb0EEENS1_21CollectiveEpilogueFwdINS6_IJS8_S8_S9_EEENS6_IJNS7_ILi1EEESH_SH_EEESB_SD_Li256ELb1ELb1ELb0ELb0EEENS1_19SingleTileSchedulerILb1ELb0ELb1ELi128EEEEEEEEEvNT_6ParamsE --------------------------
	.section	.nv.shared._ZN7cutlass13device_kernelIN5flash19enable_sm80_to_sm89INS1_16FlashAttnFwdSm80INS1_25CollectiveMainloopFwdSm80ILi8ELi1ELb1EN4cute5tupleIJNS5_1CILi128EEENS7_ILi96EEES8_EEELi128ENS_6half_tEfNS_4arch4Sm80ELb0ELb1ELb1ELb1ELb0ELb0ELb1ELb0EEENS1_21CollectiveEpilogueFwdINS6_IJS8_S8_S9_EEENS6_IJNS7_ILi1EEESH_SH_EEESB_SD_Li256ELb1ELb1ELb0ELb0EEENS1_19SingleTileSchedulerILb1ELb0ELb1ELi128EEEEEEEEEvNT_6ParamsE,"aw",@nobits
	.sectionflags	@""
	.align	16


//--------------------- .nv.shared._ZN7cutlass13device_kernelIN5flash19enable_sm80_to_sm89INS1_16FlashAttnFwdSm80INS1_25CollectiveMainloopFwdSm80ILi8ELi1ELb1EN4cute5tupleIJNS5_1CILi128EEENS7_ILi96EEES8_EEELi128ENS_6half_tEfNS_4arch4Sm80ELb0ELb1ELb1ELb1ELb0ELb1ELb1ELb0EEENS1_21CollectiveEpilogueFwdINS6_IJS8_S8_S9_EEENS6_IJNS7_ILi1EEESH_SH_EEESB_SD_Li256ELb1ELb1ELb0ELb0EEENS1_19SingleTileSchedulerILb1ELb0ELb1ELi128EEEEEEEEEvNT_6ParamsE --------------------------
	.section	.nv.shared._ZN7cutlass13device_kernelIN5flash19enable_sm80_to_sm89INS1_16FlashAttnFwdSm80INS1_25CollectiveMainloopFwdSm80ILi8ELi1ELb1EN4cute5tupleIJNS5_1CILi128EEENS7_ILi96EEES8_EEELi128ENS_6half_tEfNS_4arch4Sm80ELb0ELb1ELb1ELb1ELb0ELb1ELb1ELb0EEENS1_21CollectiveEpilogueFwdINS6_IJS8_S8_S9_EEENS6_IJNS7_ILi1EEESH_SH_EEESB_SD_Li256ELb1ELb1ELb0ELb0EEENS1_19SingleTileSchedulerILb1ELb0ELb1ELi128EEEEEEEEEvNT_6ParamsE,"aw",@nobits
	.sectionflags	@""
	.align	16


//--------------------- .nv.shared._ZN7cutlass13device_kernelIN5flash19enable_sm80_to_sm89INS1_16FlashAttnFwdSm80INS1_25CollectiveMainloopFwdSm80ILi8ELi1ELb1EN4cute5tupleIJNS5_1CILi128EEES8_S8_EEELi128ENS_6half_tEfNS_4arch4Sm80ELb1ELb0ELb1ELb0ELb0ELb0ELb1ELb0EEENS1_21CollectiveEpilogueFwdIS9_NS6_IJNS7_ILi1EEESF_SF_EEESA_SC_Li256ELb0ELb1ELb0ELb0EEENS1_30DynamicPersistentTileSchedulerILi256ELi256ELb0ELb1ELb0EEEEEEEEEvNT_6ParamsE --------------------------
	.section	.nv.shared._ZN7cutlass13device_kernelIN5flash19enable_sm80_to_sm89INS1_16FlashAttnFwdSm80INS1_25CollectiveMainloopFwdSm80ILi8ELi1ELb1EN4cute5tupleIJNS5_1CILi128EEES8_S8_EEELi128ENS_6half_tEfNS_4arch4Sm80ELb1ELb0ELb1ELb0ELb0ELb0ELb1ELb0EEENS1_21CollectiveEpilogueFwdIS9_NS6_IJNS7_ILi1EEESF_SF_EEESA_SC_Li256ELb0ELb1ELb0ELb0EEENS1_30DynamicPersistentTileSchedulerILi256ELi256ELb0ELb1ELb0EEEEEEEEEvNT_6ParamsE,"aw",@nobits
	.sectionflags	@""
	.align	16


//--------------------- .nv.shared._ZN7cutlass13device_kernelIN5flash19enable_sm80_to_sm89INS1_16FlashAttnFwdSm80INS1_25CollectiveMainloopFwdSm80ILi8ELi1ELb1EN4cute5tupleIJNS5_1CILi128EEES8_S8_EEELi128ENS_6half_tEfNS_4arch4Sm80ELb1ELb0ELb1ELb1ELb0ELb0ELb1ELb0EEENS1_21CollectiveEpilogueFwdIS9_NS6_IJNS7_ILi1EEESF_SF_EEESA_SC_Li256ELb1ELb1ELb0ELb0EEENS1_19SingleTileSchedulerILb1ELb0ELb1ELi128EEEEEEEEEvNT_6ParamsE --------------------------
	.section	.nv.shared._ZN7cutlass13device_kernelIN5flash19enable_sm80_to_sm89INS1_16FlashAttnFwdSm80INS1_25CollectiveMainloopFwdSm80ILi8ELi1ELb1EN4cute5tupleIJNS5_1CILi128EEES8_S8_EEELi128ENS_6half_tEfNS_4arch4Sm80ELb1ELb0ELb1ELb1ELb0ELb0ELb1ELb0EEENS1_21CollectiveEpilogueFwdIS9_NS6_IJNS7_ILi1EEESF_SF_EEESA_SC_Li256ELb1ELb1ELb0ELb0EEENS1_19SingleTileSchedulerILb1ELb0ELb1ELi128EEEEEEEEEvNT_6ParamsE,"aw",@nobits
	.sectionflags	@""
	.align	16


//--------------------- .nv.shared._ZN7cutlass13device_kernelIN5flash19enable_sm80_to_sm89INS1_16FlashAttnFwdSm80INS1_25CollectiveMainloopFwdSm80ILi8ELi1ELb1EN4cute5tupleIJNS5_1CILi128EEES8_S8_EEELi128ENS_6half_tEfNS_4arch4Sm80ELb1ELb0ELb1ELb1ELb0ELb1ELb1ELb0EEENS1_21CollectiveEpilogueFwdIS9_NS6_IJNS7_ILi1EEESF_SF_EEESA_SC_Li256ELb1ELb1ELb0ELb0EEENS1_19SingleTileSchedulerILb1ELb0ELb1ELi128EEEEEEEEEvNT_6ParamsE --------------------------
	.section	.nv.shared._ZN7cutlass13device_kernelIN5flash19enable_sm80_to_sm89INS1_16FlashAttnFwdSm80INS1_25CollectiveMainloopFwdSm80ILi8ELi1ELb1EN4cute5tupleIJNS5_1CILi128EEES8_S8_EEELi128ENS_6half_tEfNS_4arch4Sm80ELb1ELb0ELb1ELb1ELb0ELb1ELb1ELb0EEENS1_21CollectiveEpilogueFwdIS9_NS6_IJNS7_ILi1EEESF_SF_EEESA_SC_Li256ELb1ELb1ELb0ELb0EEENS1_19SingleTileSchedulerILb1ELb0ELb1ELi128EEEEEEEEEvNT_6ParamsE,"aw",@nobits
	.sectionflags	@""
	.align	16


//--------------------- .nv.shared._ZN7cutlass13device_kernelIN5flash19enable_sm80_to_sm89INS1_16FlashAttnFwdSm80INS1_25CollectiveMainloopFwdSm80ILi4ELi1ELb0EN4cute5tupleIJNS5_1CILi128EEENS7_ILi64EEES8_EEELi128ENS_6half_tEfNS_4arch4Sm80ELb0ELb0ELb1ELb0ELb0ELb0ELb1ELb0EEENS1_21CollectiveEpilogueFwdINS6_IJS8_S8_S9_EEENS6_IJNS7_ILi1EEESH_SH_EEESB_SD_Li128ELb0ELb1ELb0ELb0EEENS1_19SingleTileSchedulerILb0ELb0ELb1ELi128EEEEEEEEEvNT_6ParamsE --------------------------
	.section	.nv.shared._ZN7cutlass13device_kernelIN5flash19enable_sm80_to_sm89INS1_16FlashAttnFwdSm80INS1_25CollectiveMainloopFwdSm80ILi4ELi1ELb0EN4cute5tupleIJNS5_1CILi128EEENS7_ILi64EEES8_EEELi128ENS_6half_tEfNS_4arch4Sm80ELb0ELb0ELb1ELb0ELb0ELb0ELb1ELb0EEENS1_21CollectiveEpilogueFwdINS6_IJS8_S8_S9_EEENS6_IJNS7_ILi1EEESH_SH_EEESB_SD_Li128ELb0ELb1ELb0ELb0EEENS1_19SingleTileSchedulerILb0ELb0ELb1ELi128EEEEEEEEEvNT_6ParamsE,"aw",@nobits
	.sectionflags	@""
	.align	16


//--------------------- .nv.shared._ZN7cutlass13device_kernelIN5flash19enable_sm80_to_sm89INS1_16FlashAttnFwdSm80INS1_25CollectiveMainloopFwdSm80ILi4ELi1ELb0EN4cute5tupleIJNS5_1CILi128EEENS7_ILi64EEES8_EEELi128ENS_6half_tEfNS_4arch4Sm80ELb0ELb0ELb1ELb1ELb0ELb0ELb1ELb0EEENS1_21CollectiveEpilogueFwdINS6_IJS8_S8_S9_EEENS6_IJNS7_ILi1EEESH_SH_EEESB_SD_Li128ELb1ELb1ELb0ELb0EEENS1_19SingleTileSchedulerILb1ELb0ELb1ELi128EEEEEEEEEvNT_6ParamsE --------------------------
	.section	.nv.shared._ZN7cutlass13device_kernelIN5flash19enable_sm80_to_sm89INS1_16FlashAttnFwdSm80INS1_25CollectiveMainloopFwdSm80ILi4ELi1ELb0EN4cute5tupleIJNS5_1CILi128EEENS7_ILi64EEES8_EEELi128ENS_6half_tEfNS_4arch4Sm80ELb0ELb0ELb1ELb1ELb0ELb0ELb1ELb0EEENS1_21CollectiveEpilogueFwdINS6_IJS8_S8_S9_EEENS6_IJNS7_ILi1EEESH_SH_EEESB_SD_Li128ELb1ELb1ELb0ELb0EEENS1_19SingleTileSchedulerILb1ELb0ELb1ELi128EEEEEEEEEvNT_6ParamsE,"aw",@nobits
	.sectionflags	@""
	.align	16


//--------------------- .nv.shared._ZN7cutlass13device_kernelIN5flash19enable_sm80_to_sm89INS1_16FlashAttnFwdSm80INS1_25CollectiveMainloopFwdSm80ILi4ELi1ELb0EN4cute5tupleIJNS5_1CILi128EEENS7_ILi64EEES8_EEELi128ENS_6half_tEfNS_4arch4Sm80ELb0ELb0ELb1ELb1ELb0ELb1ELb1ELb0EEENS1_21CollectiveEpilogueFwdINS6_IJS8_S8_S9_EEENS6_IJNS7_ILi1EEESH_SH_EEESB_SD_Li128ELb1ELb1ELb0ELb0EEENS1_19SingleTileSchedulerILb1ELb0ELb1ELi128EEEEEEEEEvNT_6ParamsE --------------------------
	.section	.nv.shared._ZN7cutlass13device_kernelIN5flash19enable_sm80_to_sm89INS1_16FlashAttnFwdSm80INS1_25CollectiveMainloopFwdSm80ILi4ELi1ELb0EN4cute5tupleIJNS5_1CILi128EEENS7_ILi64EEES8_EEELi128ENS_6half_tEfNS_4arch4Sm80ELb0ELb0ELb1ELb1ELb0ELb1ELb1ELb0EEENS1_21CollectiveEpilogueFwdINS6_IJS8_S8_S9_EEENS6_IJNS7_ILi1EEESH_SH_EEESB_SD_Li128ELb1ELb1ELb0ELb0EEENS1_19SingleTileSchedulerILb1ELb0ELb1ELi128EEEEEEEEEvNT_6ParamsE,"aw",@nobits
	.sectionflags	@""
	.align	16


//--------------------- .nv.shared._ZN7cutlass13device_kernelIN5flash19enable_sm80_to_sm89INS1_16FlashAttnFwdSm80INS1_25CollectiveMainloopFwdSm80ILi4ELi1ELb0EN4cute5tupleIJNS5_1CILi128EEENS7_ILi48EEES8_EEELi128ENS_6half_tEfNS_4arch4Sm80ELb0ELb1ELb1ELb0ELb0ELb0ELb1ELb0EEENS1_21CollectiveEpilogueFwdINS6_IJS8_S8_S9_EEENS6_IJNS7_ILi1EEESH_SH_EEESB_SD_Li128ELb0ELb1ELb0ELb0EEENS1_19SingleTileSchedulerILb0ELb0ELb1ELi128EEEEEEEEEvNT_6ParamsE --------------------------
	.section	.nv.shared._ZN7cutlass13device_kernelIN5flash19enable_sm80_to_sm89INS1_16FlashAttnFwdSm80INS1_25CollectiveMainloopFwdSm80ILi4ELi1ELb0EN4cute5tupleIJNS5_1CILi128EEENS7_ILi48EEES8_EEELi128ENS_6half_tEfNS_4arch4Sm80ELb0ELb1ELb1ELb0ELb0ELb0ELb1ELb0EEENS1_21CollectiveEpilogueFwdINS6_IJS8_S8_S9_EEENS6_IJNS7_ILi1EEESH_SH_EEESB_SD_Li128ELb0ELb1ELb0ELb0EEENS1_19SingleTileSchedulerILb0ELb0ELb1ELi128EEEEEEEEEvNT_6ParamsE,"aw",@nobits
	.sectionflags	@""
	.align	16


//--------------------- .nv.shared._ZN7cutlass13device_kernelIN5flash19enable_sm80_to_sm89INS1_16FlashAttnFwdSm80INS1_25CollectiveMainloopFwdSm80ILi4ELi1ELb0EN4cute5tupleIJNS5_1CILi128EEENS7_ILi48EEES8_EEELi128ENS_6half_tEfNS_4arch4Sm80ELb0ELb1ELb1ELb1ELb0ELb0ELb1ELb0EEENS1_21CollectiveEpilogueFwdINS6_IJS8_S8_S9_EEENS6_IJNS7_ILi1EEESH_SH_EEESB_SD_Li128ELb1ELb1ELb0ELb0EEENS1_19SingleTileSchedulerILb1ELb0ELb1ELi128EEEEEEEEEvNT_6ParamsE --------------------------
	.section	.nv.shared._ZN7cutlass13device_kernelIN5flash19enable_sm80_to_sm89INS1_16FlashAttnFwdSm80INS1_25CollectiveMainloopFwdSm80ILi4ELi1ELb0EN4cute5tupleIJNS5_1CILi128EEENS7_ILi48EEES8_EEELi128ENS_6half_tEfNS_4arch4Sm80ELb0ELb1ELb1ELb1ELb0ELb0ELb1ELb0EEENS1_21CollectiveEpilogueFwdINS6_IJS8_S8_S9_EEENS6_IJNS7_ILi1EEESH_SH_EEESB_SD_Li128ELb1ELb1ELb0ELb0EEENS1_19SingleTileSchedulerILb1ELb0ELb1ELi128EEEEEEEEEvNT_6ParamsE,"aw",@nobits
	.sectionflags	@""
	.align	16


//--------------------- .nv.shared._ZN7cutlass13device_kernelIN5flash19enable_sm80_to_sm89INS1_16FlashAttnFwdSm80INS1_25CollectiveMainloopFwdSm80ILi4ELi1ELb0EN4cute5tupleIJNS5_1CILi128EEENS7_ILi48EEES8_EEELi128ENS_6half_tEfNS_4arch4Sm80ELb0ELb1ELb1ELb1ELb0ELb1ELb1ELb0EEENS1_21CollectiveEpilogueFwdINS6_IJS8_S8_S9_EEENS6_IJNS7_ILi1EEESH_SH_EEESB_SD_Li128ELb1ELb1ELb0ELb0EEENS1_19SingleTileSchedulerILb1ELb0ELb1ELi128EEEEEEEEEvNT_6ParamsE --------------------------
	.section	.nv.shared._ZN7cutlass13device_kernelIN5flash19enable_sm80_to_sm89INS1_16FlashAttnFwdSm80INS1_25CollectiveMainloopFwdSm80ILi4ELi1ELb0EN4cute5tupleIJNS5_1CILi128EEENS7_ILi48EEES8_EEELi128ENS_6half_tEfNS_4arch4Sm80ELb0ELb1ELb1ELb1ELb0ELb1ELb1ELb0EEENS1_21CollectiveEpilogueFwdINS6_IJS8_S8_S9_EEENS6_IJNS7_ILi1EEESH_SH_EEESB_SD_Li128ELb1ELb1ELb0ELb0EEENS1_19SingleTileSchedulerILb1ELb0ELb1ELi128EEEEEEEEEvNT_6ParamsE,"aw",@nobits
	.sectionflags	@""
	.align	16


//--------------------- .nv.shared._ZN7cutlass13device_kernelIN5flash19enable_sm80_to_sm89INS1_16FlashAttnFwdSm80INS1_25CollectiveMainloopFwdSm80ILi4ELi1ELb0EN4cute5tupleIJNS5_1CILi128EEENS7_ILi64EEES8_EEELi128ENS_6half_tEfNS_4arch4Sm80ELb1ELb0ELb1ELb0ELb0ELb0ELb1ELb0EEENS1_21CollectiveEpilogueFwdINS6_IJS8_S8_S9_EEENS6_IJNS7_ILi1EEESH_SH_EEESB_SD_Li128ELb0ELb1ELb0ELb0EEENS1_30DynamicPersistentTileSchedulerILi128ELi128ELb0ELb1ELb0EEEEEEEEEvNT_6ParamsE --------------------------
	.section	.nv.shared._ZN7cutlass13device_kernelIN5flash19enable_sm80_to_sm89INS1_16FlashAttnFwdSm80INS1_25CollectiveMainloopFwdSm80ILi4ELi1ELb0EN4cute5tupleIJNS5_1CILi128EEENS7_ILi64EEES8_EEELi128ENS_6half_tEfNS_4arch4Sm80ELb1ELb0ELb1ELb0ELb0ELb0ELb1ELb0EEENS1_21CollectiveEpilogueFwdINS6_IJS8_S8_S9_EEENS6_IJNS7_ILi1EEESH_SH_EEESB_SD_Li128ELb0ELb1ELb0ELb0EEENS1_30DynamicPersistentTileSchedulerILi128ELi128ELb0ELb1ELb0EEEEEEEEEvNT_6ParamsE,"aw",@nobits
	.sectionflags	@""
	.align	16


//--------------------- .nv.shared._ZN7cutlass13device_kernelIN5flash19enable_sm80_to_sm89INS1_16FlashAttnFwdSm80INS1_25CollectiveMainloopFwdSm80ILi4ELi1ELb0EN4cute5tupleIJNS5_1CILi128EEENS7_ILi64EEES8_EEELi128ENS_6half_tEfNS_4arch4Sm80ELb1ELb0ELb1ELb1ELb0ELb0ELb1ELb0EEENS1_21CollectiveEpilogueFwdINS6_IJS8_S8_S9_EEENS6_IJNS7_ILi1EEESH_SH_EEESB_SD_Li128ELb1ELb1ELb0ELb0EEENS1_19SingleTileSchedulerILb1ELb0ELb1ELi128EEEEEEEEEvNT_6ParamsE --------------------------
	.section	.nv.shared._ZN7cutlass13device_kernelIN5flash19enable_sm80_to_sm89INS1_16FlashAttnFwdSm80INS1_25CollectiveMainloopFwdSm80ILi4ELi1ELb0EN4cute5tupleIJNS5_1CILi128EEENS7_ILi64EEES8_EEELi128ENS_6half_tEfNS_4arch4Sm80ELb1ELb0ELb1ELb1ELb0ELb0ELb1ELb0EEENS1_21CollectiveEpilogueFwdINS6_IJS8_S8_S9_EEENS6_IJNS7_ILi1EEESH_SH_EEESB_SD_Li128ELb1ELb1ELb0ELb0EEENS1_19SingleTileSchedulerILb1ELb0ELb1ELi128EEEEEEEEEvNT_6ParamsE,"aw",@nobits
	.sectionflags	@""
	.align	16


//--------------------- .nv.shared._ZN7cutlass13device_kernelIN5flash19enable_sm80_to_sm89INS1_16FlashAttnFwdSm80INS1_25CollectiveMainloopFwdSm80ILi4ELi1ELb0EN4cute5tupleIJNS5_1CILi128EEENS7_ILi64EEES8_EEELi128ENS_6half_tEfNS_4arch4Sm80ELb1ELb0ELb1ELb1ELb0ELb1ELb1ELb0EEENS1_21CollectiveEpilogueFwdINS6_IJS8_S8_S9_EEENS6_IJNS7_ILi1EEESH_SH_EEESB_SD_Li128ELb1ELb1ELb0ELb0EEENS1_19SingleTileSchedulerILb1ELb0ELb1ELi128EEEEEEEEEvNT_6ParamsE --------------------------
	.section	.nv.shared._ZN7cutlass13device_kernelIN5flash19enable_sm80_to_sm89INS1_16FlashAttnFwdSm80INS1_25CollectiveMainloopFwdSm80ILi4ELi1ELb0EN4cute5tupleIJNS5_1CILi128EEENS7_ILi64EEES8_EEELi128ENS_6half_tEfNS_4arch4Sm80ELb1ELb0ELb1ELb1ELb0ELb1ELb1ELb0EEENS1_21CollectiveEpilogueFwdINS6_IJS8_S8_S9_EEENS6_IJNS7_ILi1EEESH_SH_EEESB_SD_Li128ELb1ELb1ELb0ELb0EEENS1_19SingleTileSchedulerILb1ELb0ELb1ELi128EEEEEEEEEvNT_6ParamsE,"aw",@nobits
	.sectionflags	@""
	.align	16


//--------------------- .nv.shared._ZN7cutlass13device_kernelIN5flash19enable_sm80_to_sm89INS1_16FlashAttnFwdSm80INS1_25CollectiveMainloopFwdSm80ILi8ELi1ELb1EN4cute5tupleIJNS5_1CILi128EEES8_S8_EEELi128ENS_6half_tEfNS_4arch4Sm80ELb0ELb0ELb0ELb0ELb0ELb0ELb1ELb0EEENS1_21CollectiveEpilogueFwdIS9_NS6_IJNS7_ILi1EEESF_SF_EEESA_SC_Li256ELb0ELb1ELb0ELb0EEENS1_19SingleTileSchedulerILb0ELb0ELb1ELi128EEEEEEEEEvNT_6ParamsE --------------------------
	.section	.nv.shared._ZN7cutlass13device_kernelIN5flash19enable_sm80_to_sm89INS1_16FlashAttnFwdSm80INS1_25CollectiveMainloopFwdSm80ILi8ELi1ELb1EN4cute5tupleIJNS5_1CILi128EEES8_S8_EEELi128ENS_6half_tEfNS_4arch4Sm80ELb0ELb0ELb0ELb0ELb0ELb0ELb1ELb0EEENS1_21CollectiveEpilogueFwdIS9_NS6_IJNS7_ILi1EEESF_SF_EEESA_SC_Li256ELb0ELb1ELb0ELb0EEENS1_19SingleTileSchedulerILb0ELb0ELb1ELi128EEEEEEEEEvNT_6ParamsE,"aw",@nobits
	.sectionflags	@""
	.align	16


//--------------------- .nv.shared._ZN7cutlass13device_kernelIN5flash19enable_sm80_to_sm89INS1_16FlashAttnFwdSm80INS1_25CollectiveMainloopFwdSm80ILi8ELi1ELb1EN4cute5tupleIJNS5_1CILi128EEES8_S8_EEELi128ENS_6half_tEfNS_4arch4Sm80ELb0ELb0ELb0ELb1ELb0ELb0ELb1ELb0EEENS1_21CollectiveEpilogueFwdIS9_NS6_IJNS7_ILi1EEESF_SF_EEESA_SC_Li256ELb1ELb1ELb0ELb0EEENS1_19SingleTileSchedulerILb1ELb0ELb1ELi128EEEEEEEEEvNT_6ParamsE --------------------------
	.section	.nv.shared._ZN7cutlass13device_kernelIN5flash19enable_sm80_to_sm89INS1_16FlashAttnFwdSm80INS1_25CollectiveMainloopFwdSm80ILi8ELi1ELb1EN4cute5tupleIJNS5_1CILi128EEES8_S8_EEELi128ENS_6half_tEfNS_4arch4Sm80ELb0ELb0ELb0ELb1ELb0ELb0ELb1ELb0EEENS1_21CollectiveEpilogueFwdIS9_NS6_IJNS7_ILi1EEESF_SF_EEESA_SC_Li256ELb1ELb1ELb0ELb0EEENS1_19SingleTileSchedulerILb1ELb0ELb1ELi128EEEEEEEEEvNT_6ParamsE,"aw",@nobits
	.sectionflags	@""
	.align	16


//--------------------- .nv.shared._ZN7cutlass13device_kernelIN5flash19enable_sm80_to_sm89INS1_16FlashAttnFwdSm80INS1_25CollectiveMainloopFwdSm80ILi8ELi1ELb1EN4cute5tupleIJNS5_1CILi128EEES8_S8_EEELi128ENS_6half_tEfNS_4arch4Sm80ELb0ELb0ELb0ELb1ELb0ELb1ELb1ELb0EEENS1_21CollectiveEpilogueFwdIS9_NS6_IJNS7_ILi1EEESF_SF_EEESA_SC_Li256ELb1ELb1ELb0ELb0EEENS1_19SingleTileSchedulerILb1ELb0ELb1ELi128EEEEEEEEEvNT_6ParamsE --------------------------
	.section	.nv.shared._ZN7cutlass13device_kernelIN5flash19enable_sm80_to_sm89INS1_16FlashAttnFwdSm80INS1_25CollectiveMainloopFwdSm80ILi8ELi1ELb1EN4cute5tupleIJNS5_1CILi128EEES8_S8_EEELi128ENS_6half_tEfNS_4arch4Sm80ELb0ELb0ELb0ELb1ELb0ELb1ELb1ELb0EEENS1_21CollectiveEpilogueFwdIS9_NS6_IJNS7_ILi1EEESF_SF_EEESA_SC_Li256ELb1ELb1ELb0ELb0EEENS1_19SingleTileSchedulerILb1ELb0ELb1ELi128EEEEEEEEEvNT_6ParamsE,"aw",@nobits
	.sectionflags	@""
	.align	16


//--------------------- .nv.shared._ZN7cutlass13device_kernelIN5flash19enable_sm80_to_sm89INS1_16FlashAttnFwdSm80INS1_25CollectiveMainloopFwdSm80ILi8ELi1ELb1EN4cute5tupleIJNS5_1CILi128EEENS7_ILi96EEES8_EEELi128ENS_6half_tEfNS_4arch4Sm80ELb0ELb1ELb0ELb0ELb0ELb0ELb1ELb0EEENS1_21CollectiveEpilogueFwdINS6_IJS8_S8_S9_EEENS6_IJNS7_ILi1EEESH_SH_EEESB_SD_Li256ELb0ELb1ELb0ELb0EEENS1_19SingleTileSchedulerILb0ELb0ELb1ELi128EEEEEEEEEvNT_6ParamsE --------------------------
	.section	.nv.shared._ZN7cutlass13device_kernelIN5flash19enable_sm80_to_sm89INS1_16FlashAttnFwdSm80INS1_25CollectiveMainloopFwdSm80ILi8ELi1ELb1EN4cute5tupleIJNS5_1CILi128EEENS7_ILi96EEES8_EEELi128ENS_6half_tEfNS_4arch4Sm80ELb0ELb1ELb0ELb0ELb0ELb0ELb1ELb0EEENS1_21CollectiveEpilogueFwdINS6_IJS8_S8_S9_EEENS6_IJNS7_ILi1EEESH_SH_EEESB_SD_Li256ELb0ELb1ELb0ELb0EEENS1_19SingleTileSchedulerILb0ELb0ELb1ELi128EEEEEEEEEvNT_6ParamsE,"aw",@nobits
	.sectionflags	@""
	.align	16


//--------------------- .nv.shared._ZN7cutlass13device_kernelIN5flash19enable_sm80_to_sm89INS1_16FlashAttnFwdSm80INS1_25CollectiveMainloopFwdSm80ILi8ELi1ELb1EN4cute5tupleIJNS5_1CILi128EEENS7_ILi96EEES8_EEELi128ENS_6half_tEfNS_4arch4Sm80ELb0ELb1ELb0ELb1ELb0ELb0ELb1ELb0EEENS1_21CollectiveEpilogueFwdINS6_IJS8_S8_S9_EEENS6_IJNS7_ILi1EEESH_SH_EEESB_SD_Li256ELb1ELb1ELb0ELb0EEENS1_19SingleTileSchedulerILb1ELb0ELb1ELi128EEEEEEEEEvNT_6ParamsE --------------------------
	.section	.nv.shared._ZN7cutlass13device_kernelIN5flash19enable_sm80_to_sm89INS1_16FlashAttnFwdSm80INS1_25CollectiveMainloopFwdSm80ILi8ELi1ELb1EN4cute5tupleIJNS5_1CILi128EEENS7_ILi96EEES8_EEELi128ENS_6half_tEfNS_4arch4Sm80ELb0ELb1ELb0ELb1ELb0ELb0ELb1ELb0EEENS1_21CollectiveEpilogueFwdINS6_IJS8_S8_S9_EEENS6_IJNS7_ILi1EEESH_SH_EEESB_SD_Li256ELb1ELb1ELb0ELb0EEENS1_19SingleTileSchedulerILb1ELb0ELb1ELi128EEEEEEEEEvNT_6ParamsE,"aw",@nobits
	.sectionflags	@""
	.align	16


//--------------------- .nv.shared._ZN7cutlass13device_kernelIN5flash19enable_sm80_to_sm89INS1_16FlashAttnFwdSm80INS1_25CollectiveMainloopFwdSm80ILi8ELi1ELb1EN4cute5tupleIJNS5_1CILi128EEENS7_ILi96EEES8_EEELi128ENS_6half_tEfNS_4arch4Sm80ELb0ELb1ELb0ELb1ELb0ELb1ELb1ELb0EEENS1_21CollectiveEpilogueFwdINS6_IJS8_S8_S9_EEENS6_IJNS7_ILi1EEESH_SH_EEESB_SD_Li256ELb1ELb1ELb0ELb0EEENS1_19SingleTileSchedulerILb1ELb0ELb1ELi128EEEEEEEEEvNT_6ParamsE --------------------------
	.section	.nv.shared._ZN7cutlass13device_kernelIN5flash19enable_sm80_to_sm89INS1_16FlashAttnFwdSm80INS1_25CollectiveMainloopFwdSm80ILi8ELi1ELb1EN4cute5tupleIJNS5_1CILi128EEENS7_ILi96EEES8_EEELi128ENS_6half_tEfNS_4arch4Sm80ELb0ELb1ELb0ELb1ELb0ELb1ELb1ELb0EEENS1_21CollectiveEpilogueFwdINS6_IJS8_S8_S9_EEENS6_IJNS7_ILi1EEESH_SH_EEESB_SD_Li256ELb1ELb1ELb0ELb0EEENS1_19SingleTileSchedulerILb1ELb0ELb1ELi128EEEEEEEEEvNT_6ParamsE,"aw",@nobits
	.sectionflags	@""
	.align	16


//--------------------- .nv.shared._ZN7cutlass13device_kernelIN5flash19enable_sm80_to_sm89INS1_16FlashAttnFwdSm80INS1_25CollectiveMainloopFwdSm80ILi8ELi1ELb1EN4cute5tupleIJNS5_1CILi128EEES8_S8_EEELi128ENS_6half_tEfNS_4arch4Sm80ELb1ELb0ELb0ELb0ELb0ELb0ELb1ELb0EEENS1_21CollectiveEpilogueFwdIS9_NS6_IJNS7_ILi1EEESF_SF_EEESA_SC_Li256ELb0ELb1ELb0ELb0EEENS1_30DynamicPersistentTileSchedulerILi256ELi256ELb0ELb1ELb0EEEEEEEEEvNT_6ParamsE --------------------------
	.section	.nv.shared._ZN7cutlass13device_kernelIN5flash19enable_sm80_to_sm89INS1_16FlashAttnFwdSm80INS1_25CollectiveMainloopFwdSm80ILi8ELi1ELb1EN4cute5tupleIJNS5_1CILi128EEES8_S8_EEELi128ENS_6half_tEfNS_4arch4Sm80ELb1ELb0ELb0ELb0ELb0ELb0ELb1ELb0EEENS1_21CollectiveEpilogueFwdIS9_NS6_IJNS7_ILi1EEESF_SF_EEESA_SC_Li256ELb0ELb1ELb0ELb0EEENS1_30DynamicPersistentTileSchedulerILi256ELi256ELb0ELb1ELb0EEEEEEEEEvNT_6ParamsE,"aw",@nobits
	.sectionflags	@""
	.align	16


//--------------------- .nv.shared._ZN7cutlass13device_kernelIN5flash19enable_sm80_to_sm89INS1_16FlashAttnFwdSm80INS1_25CollectiveMainloopFwdSm80ILi8ELi1ELb1EN4cute5tupleIJNS5_1CILi128EEES8_S8_EEELi128ENS_6half_tEfNS_4arch4Sm80ELb1ELb0ELb0ELb1ELb0ELb0ELb1ELb0EEENS1_21CollectiveEpilogueFwdIS9_NS6_IJNS7_ILi1EEESF_SF_EEESA_SC_Li256ELb1ELb1ELb0ELb0EEENS1_19SingleTileSchedulerILb1ELb0ELb1ELi128EEEEEEEEEvNT_6ParamsE --------------------------
	.section	.nv.shared._ZN7cutlass13device_kernelIN5flash19enable_sm80_to_sm89INS1_16FlashAttnFwdSm80INS1_25CollectiveMainloopFwdSm80ILi8ELi1ELb1EN4cute5tupleIJNS5_1CILi128EEES8_S8_EEELi128ENS_6half_tEfNS_4arch4Sm80ELb1ELb0ELb0ELb1ELb0ELb0ELb1ELb0EEENS1_21CollectiveEpilogueFwdIS9_NS6_IJNS7_ILi1EEESF_SF_EEESA_SC_Li256ELb1ELb1ELb0ELb0EEENS1_19SingleTileSchedulerILb1ELb0ELb1ELi128EEEEEEEEEvNT_6ParamsE,"aw",@nobits
	.sectionflags	@""
	.align	16


//--------------------- .nv.shared._ZN7cutlass13device_kernelIN5flash19enable_sm80_to_sm89INS1_16FlashAttnFwdSm80INS1_25CollectiveMainloopFwdSm80ILi8ELi1ELb1EN4cute5tupleIJNS5_1CILi128EEES8_S8_EEELi128ENS_6half_tEfNS_4arch4Sm80ELb1ELb0ELb0ELb1ELb0ELb1ELb1ELb0EEENS1_21CollectiveEpilogueFwdIS9_NS6_IJNS7_ILi1EEESF_SF_EEESA_SC_Li256ELb1ELb1ELb0ELb0EEENS1_19SingleTileSchedulerILb1ELb0ELb1ELi128EEEEEEEEEvNT_6ParamsE --------------------------
	.section	.nv.shared._ZN7cutlass13device_kernelIN5flash19enable_sm80_to_sm89INS1_16FlashAttnFwdSm80INS1_25CollectiveMainloopFwdSm80ILi8ELi1ELb1EN4cute5tupleIJNS5_1CILi128EEES8_S8_EEELi128ENS_6half_tEfNS_4arch4Sm80ELb1ELb0ELb0ELb1ELb0ELb1ELb1ELb0EEENS1_21CollectiveEpilogueFwdIS9_NS6_IJNS7_ILi1EEESF_SF_EEESA_SC_Li256ELb1ELb1ELb0ELb0EEENS1_19SingleTileSchedulerILb1ELb0ELb1ELi128EEEEEEEEEvNT_6ParamsE,"aw",@nobits
	.sectionflags	@""
	.align	16


//--------------------- .nv.shared._ZN7cutlass13device_kernelIN5flash19enable_sm80_to_sm89INS1_16FlashAttnFwdSm80INS1_25CollectiveMainloopFwdSm80ILi4ELi1ELb0EN4cute5tupleIJNS5_1CILi128EEENS7_ILi64EEES8_EEELi128ENS_6half_tEfNS_4arch4Sm80ELb0ELb0ELb0ELb0ELb0ELb0ELb1ELb0EEENS1_21CollectiveEpilogueFwdINS6_IJS8_S8_S9_EEENS6_IJNS7_ILi1EEESH_SH_EEESB_SD_Li128ELb0ELb1ELb0ELb0EEENS1_19SingleTileSchedulerILb0ELb0ELb1ELi128EEEEEEEEEvNT_6ParamsE --------------------------
	.section	.nv.shared._ZN7cutlass13device_kernelIN5flash19enable_sm80_to_sm89INS1_16FlashAttnFwdSm80INS1_25CollectiveMainloopFwdSm80ILi4ELi1ELb0EN4cute5tupleIJNS5_1CILi128EEENS7_ILi64EEES8_EEELi128ENS_6half_tEfNS_4arch4Sm80ELb0ELb0ELb0ELb0ELb0ELb0ELb1ELb0EEENS1_21CollectiveEpilogueFwdINS6_IJS8_S8_S9_EEENS6_IJNS7_ILi1EEESH_SH_EEESB_SD_Li128ELb0ELb1ELb0ELb0EEENS1_19SingleTileSchedulerILb0ELb0ELb1ELi128EEEEEEEEEvNT_6ParamsE,"aw",@nobits
	.sectionflags	@""
	.align	16


//--------------------- .nv.shared._ZN7cutlass13device_kernelIN5flash19enable_sm80_to_sm89INS1_16FlashAttnFwdSm80INS1_25CollectiveMainloopFwdSm80ILi4ELi1ELb0EN4cute5tupleIJNS5_1CILi128EEENS7_ILi64EEES8_EEELi128ENS_6half_tEfNS_4arch4Sm80ELb0ELb0ELb0ELb1ELb0ELb0ELb1ELb0EEENS1_21CollectiveEpilogueFwdINS6_IJS8_S8_S9_EEENS6_IJNS7_ILi1EEESH_SH_EEESB_SD_Li128ELb1ELb1ELb0ELb0EEENS1_19SingleTileSchedulerILb1ELb0ELb1ELi128EEEEEEEEEvNT_6ParamsE --------------------------
	.section	.nv.shared._ZN7cutlass13device_kernelIN5flash19enable_sm80_to_sm89INS1_16FlashAttnFwdSm80INS1_25CollectiveMainloopFwdSm80ILi4ELi1ELb0EN4cute5tupleIJNS5_1CILi128EEENS7_ILi64EEES8_EEELi128ENS_6half_tEfNS_4arch4Sm80ELb0ELb0ELb0ELb1ELb0ELb0ELb1ELb0EEENS1_21CollectiveEpilogueFwdINS6_IJS8_S8_S9_EEENS6_IJNS7_ILi1EEESH_SH_EEESB_SD_Li128ELb1ELb1ELb0ELb0EEENS1_19SingleTileSchedulerILb1ELb0ELb1ELi128EEEEEEEEEvNT_6ParamsE,"aw",@nobits
	.sectionflags	@""
	.align	16


//--------------------- .nv.shared._ZN7cutlass13device_kernelIN5flash19enable_sm80_to_sm89INS1_16FlashAttnFwdSm80INS1_25CollectiveMainloopFwdSm80ILi4ELi1ELb0EN4cute5tupleIJNS5_1CILi128EEENS7_ILi64EEES8_EEELi128ENS_6half_tEfNS_4arch4Sm80ELb0ELb0ELb0ELb1ELb0ELb1ELb1ELb0EEENS1_21CollectiveEpilogueFwdINS6_IJS8_S8_S9_EEENS6_IJNS7_ILi1EEESH_SH_EEESB_SD_Li128ELb1ELb1ELb0ELb0EEENS1_19SingleTileSchedulerILb1ELb0ELb1ELi128EEEEEEEEEvNT_6ParamsE --------------------------
	.section	.nv.shared._ZN7cutlass13device_kernelIN5flash19enable_sm80_to_sm89INS1_16FlashAttnFwdSm80INS1_25CollectiveMainloopFwdSm80ILi4ELi1ELb0EN4cute5tupleIJNS5_1CILi128EEENS7_ILi64EEES8_EEELi128ENS_6half_tEfNS_4arch4Sm80ELb0ELb0ELb0ELb1ELb0ELb1ELb1ELb0EEENS1_21CollectiveEpilogueFwdINS6_IJS8_S8_S9_EEENS6_IJNS7_ILi1EEESH_SH_EEESB_SD_Li128ELb1ELb1ELb0ELb0EEENS1_19SingleTileSchedulerILb1ELb0ELb1ELi128EEEEEEEEEvNT_6ParamsE,"aw",@nobits
	.sectionflags	@""
	.align	16


//--------------------- .nv.shared._ZN7cutlass13device_kernelIN5flash19enable_sm80_to_sm89INS1_16FlashAttnFwdSm80INS1_25CollectiveMainloopFwdSm80ILi4ELi1ELb0EN4cute5tupleIJNS5_1CILi128EEENS7_ILi48EEES8_EEELi128ENS_6half_tEfNS_4arch4Sm80ELb0ELb1ELb0ELb0ELb0ELb0ELb1ELb0EEENS1_21CollectiveEpilogueFwdINS6_IJS8_S8_S9_EEENS6_IJNS7_ILi1EEESH_SH_EEESB_SD_Li128ELb0ELb1ELb0ELb0EEENS1_19SingleTileSchedulerILb0ELb0ELb1ELi128EEEEEEEEEvNT_6ParamsE --------------------------
	.section	.nv.shared._ZN7cutlass13device_kernelIN5flash19enable_sm80_to_sm89INS1_16FlashAttnFwdSm80INS1_25CollectiveMainloopFwdSm80ILi4ELi1ELb0EN4cute5tupleIJNS5_1CILi128EEENS7_ILi48EEES8_EEELi128ENS_6half_tEfNS_4arch4Sm80ELb0ELb1ELb0ELb0ELb0ELb0ELb1ELb0EEENS1_21CollectiveEpilogueFwdINS6_IJS8_S8_S9_EEENS6_IJNS7_ILi1EEESH_SH_EEESB_SD_Li128ELb0ELb1ELb0ELb0EEENS1_19SingleTileSchedulerILb0ELb0ELb1ELi128EEEEEEEEEvNT_6ParamsE,"aw",@nobits
	.sectionflags	@""
	.align	16


//--------------------- .nv.shared._ZN7cutlass13device_kernelIN5flash19enable_sm80_to_sm89INS1_16FlashAttnFwdSm80INS1_25CollectiveMainloopFwdSm80ILi4ELi1ELb0EN4cute5tupleIJNS5_1CILi128EEENS7_ILi48EEES8_EEELi128ENS_6half_tEfNS_4arch4Sm80ELb0ELb1ELb0ELb1ELb0ELb0ELb1ELb0EEENS1_21CollectiveEpilogueFwdINS6_IJS8_S8_S9_EEENS6_IJNS7_ILi1EEESH_SH_EEESB_SD_Li128ELb1ELb1ELb0ELb0EEENS1_19SingleTileSchedulerILb1ELb0ELb1ELi128EEEEEEEEEvNT_6ParamsE --------------------------
	.section	.nv.shared._ZN7cutlass13device_kernelIN5flash19enable_sm80_to_sm89INS1_16FlashAttnFwdSm80INS1_25CollectiveMainloopFwdSm80ILi4ELi1ELb0EN4cute5tupleIJNS5_1CILi128EEENS7_ILi48EEES8_EEELi128ENS_6half_tEfNS_4arch4Sm80ELb0ELb1ELb0ELb1ELb0ELb0ELb1ELb0EEENS1_21CollectiveEpilogueFwdINS6_IJS8_S8_S9_EEENS6_IJNS7_ILi1EEESH_SH_EEESB_SD_Li128ELb1ELb1ELb0ELb0EEENS1_19SingleTileSchedulerILb1ELb0ELb1ELi128EEEEEEEEEvNT_6ParamsE,"aw",@nobits
	.sectionflags	@""
	.align	16


//--------------------- .nv.shared._ZN7cutlass13device_kernelIN5flash19enable_sm80_to_sm89INS1_16FlashAttnFwdSm80INS1_25CollectiveMainloopFwdSm80ILi4ELi1ELb0EN4cute5tupleIJNS5_1CILi128EEENS7_ILi48EEES8_EEELi128ENS_6half_tEfNS_4arch4Sm80ELb0ELb1ELb0ELb1ELb0ELb1ELb1ELb0EEENS1_21CollectiveEpilogueFwdINS6_IJS8_S8_S9_EEENS6_IJNS7_ILi1EEESH_SH_EEESB_SD_Li128ELb1ELb1ELb0ELb0EEENS1_19SingleTileSchedulerILb1ELb0ELb1ELi128EEEEEEEEEvNT_6ParamsE --------------------------
	.section	.nv.shared._ZN7cutlass13device_kernelIN5flash19enable_sm80_to_sm89INS1_16FlashAttnFwdSm80INS1_25CollectiveMainloopFwdSm80ILi4ELi1ELb0EN4cute5tupleIJNS5_1CILi128EEENS7_ILi48EEES8_EEELi128ENS_6half_tEfNS_4arch4Sm80ELb0ELb1ELb0ELb1ELb0ELb1ELb1ELb0EEENS1_21CollectiveEpilogueFwdINS6_IJS8_S8_S9_EEENS6_IJNS7_ILi1EEESH_SH_EEESB_SD_Li128ELb1ELb1ELb0ELb0EEENS1_19SingleTileSchedulerILb1ELb0ELb1ELi128EEEEEEEEEvNT_6ParamsE,"aw",@nobits
	.sectionflags	@""
	.align	16


//--------------------- .nv.shared._ZN7cutlass13device_kernelIN5flash19enable_sm80_to_sm89INS1_16FlashAttnFwdSm80INS1_25CollectiveMainloopFwdSm80ILi4ELi1ELb0EN4cute5tupleIJNS5_1CILi128EEENS7_ILi64EEES8_EEELi128ENS_6half_tEfNS_4arch4Sm80ELb1ELb0ELb0ELb0ELb0ELb0ELb1ELb0EEENS1_21CollectiveEpilogueFwdINS6_IJS8_S8_S9_EEENS6_IJNS7_ILi1EEESH_SH_EEESB_SD_Li128ELb0ELb1ELb0ELb0EEENS1_30DynamicPersistentTileSchedulerILi128ELi128ELb0ELb1ELb0EEEEEEEEEvNT_6ParamsE --------------------------
	.section	.nv.shared._ZN7cutlass13device_kernelIN5flash19enable_sm80_to_sm89INS1_16FlashAttnFwdSm80INS1_25CollectiveMainloopFwdSm80ILi4ELi1ELb0EN4cute5tupleIJNS5_1CILi128EEENS7_ILi64EEES8_EEELi128ENS_6half_tEfNS_4arch4Sm80ELb1ELb0ELb0ELb0ELb0ELb0ELb1ELb0EEENS1_21CollectiveEpilogueFwdINS6_IJS8_S8_S9_EEENS6_IJNS7_ILi1EEESH_SH_EEESB_SD_Li128ELb0ELb1ELb0ELb0EEENS1_30DynamicPersistentTileSchedulerILi128ELi128ELb0ELb1ELb0EEEEEEEEEvNT_6ParamsE,"aw",@nobits
	.sectionflags	@""
	.align	16


//--------------------- .nv.shared._ZN7cutlass13device_kernelIN5flash19enable_sm80_to_sm89INS1_16FlashAttnFwdSm80INS1_25CollectiveMainloopFwdSm80ILi4ELi1ELb0EN4cute5tupleIJNS5_1CILi128EEENS7_ILi64EEES8_EEELi128ENS_6half_tEfNS_4arch4Sm80ELb1ELb0ELb0ELb1ELb0ELb0ELb1ELb0EEENS1_21CollectiveEpilogueFwdINS6_IJS8_S8_S9_EEENS6_IJNS7_ILi1EEESH_SH_EEESB_SD_Li128ELb1ELb1ELb0ELb0EEENS1_19SingleTileSchedulerILb1ELb0ELb1ELi128EEEEEEEEEvNT_6ParamsE --------------------------
	.section	.nv.shared._ZN7cutlass13device_kernelIN5flash19enable_sm80_to_sm89INS1_16FlashAttnFwdSm80INS1_25CollectiveMainloopFwdSm80ILi4ELi1ELb0EN4cute5tupleIJNS5_1CILi128EEENS7_ILi64EEES8_EEELi128ENS_6half_tEfNS_4arch4Sm80ELb1ELb0ELb0ELb1ELb0ELb0ELb1ELb0EEENS1_21CollectiveEpilogueFwdINS6_IJS8_S8_S9_EEENS6_IJNS7_ILi1EEESH_SH_EEESB_SD_Li128ELb1ELb1ELb0ELb0EEENS1_19SingleTileSchedulerILb1ELb0ELb1ELi128EEEEEEEEEvNT_6ParamsE,"aw",@nobits
	.sectionflags	@""
	.align	16


//--------------------- .nv.shared._ZN7cutlass13device_kernelIN5flash19enable_sm80_to_sm89INS1_16FlashAttnFwdSm80INS1_25CollectiveMainloopFwdSm80ILi4ELi1ELb0EN4cute5tupleIJNS5_1CILi128EEENS7_ILi64EEES8_EEELi128ENS_6half_tEfNS_4arch4Sm80ELb1ELb0ELb0ELb1ELb0ELb1ELb1ELb0EEENS1_21CollectiveEpilogueFwdINS6_IJS8_S8_S9_EEENS6_IJNS7_ILi1EEESH_SH_EEESB_SD_Li128ELb1ELb1ELb0ELb0EEENS1_19SingleTileSchedulerILb1ELb0ELb1ELi128EEEEEEEEEvNT_6ParamsE --------------------------
	.section	.nv.shared._ZN7cutlass13device_kernelIN5flash19enable_sm80_to_sm89INS1_16FlashAttnFwdSm80INS1_25CollectiveMainloopFwdSm80ILi4ELi1ELb0EN4cute5tupleIJNS5_1CILi128EEENS7_ILi64EEES8_EEELi128ENS_6half_tEfNS_4arch4Sm80ELb1ELb0ELb0ELb1ELb0ELb1ELb1ELb0EEENS1_21CollectiveEpilogueFwdINS6_IJS8_S8_S9_EEENS6_IJNS7_ILi1EEESH_SH_EEESB_SD_Li128ELb1ELb1ELb0ELb0EEENS1_19SingleTileSchedulerILb1ELb0ELb1ELi128EEEEEEEEEvNT_6ParamsE,"aw",@nobits
	.sectionflags	@""
	.align	16
